	.target	sm_90a

	.elftype	@"ET_EXEC"


//--------------------- .note.nv.tkinfo           --------------------------
	.section	.note.nv.tkinfo,"",@"SHT_NOTE"
	.sectionflags	@"SHF_NOTE_NV_TKINFO"
	.tkinfo
        /*0018*/ 	.word	0x00000002
        /*0030*/ 	.string	""
        /*0030*/ 	.string	"ptxas"
        /*0030*/ 	.string	"Cuda compilation tools, release 13.0, V13.0.88"
        /*0030*/ 	.string	"Build cuda_13.0.r13.0/compiler.36424714_0"
        /*0030*/ 	.string	"-arch sm_90a -m 64 "



//--------------------- .note.nv.cuinfo           --------------------------
	.section	.note.nv.cuinfo,"",@"SHT_NOTE"
	.sectionflags	@"SHF_NOTE_NV_CUINFO"
        /*0018*/ 	.short	0x0002
        /*001a*/ 	.short	0x005a
        /*001c*/ 	.short	0x0082
	.zero		2


//--------------------- .nv.info                  --------------------------
	.section	.nv.info,"",@"SHT_CUDA_INFO"
	.align	4


	//----- nvinfo : EIATTR_REGCOUNT
	.align		4
        /*0000*/ 	.byte	0x04, 0x2f
        /*0002*/ 	.short	(.L_21 - .L_20)
	.align		4
.L_20:
        /*0004*/ 	.word	index@(_ZN7cutlass13device_kernelIN5flash11enable_sm90INS1_16FlashAttnFwdSm90INS1_25CollectiveMainloopFwdSm90ILi2EN4cute5tupleIJNS5_1CILi1EEES8_S8_EEENS6_IJNS7_ILi128EEENS7_ILi96EEENS7_ILi64EEEEEELi256ENS_6half_tEfNS_4arch4Sm90ELb1ELb0ELb0ELb1ELb1ELb1ELb1ELb1ELb0ELb1ELb1ELb0EEENS1_21CollectiveEpilogueFwdINS6_IJSA_NS7_ILi256EEESB_EEES9_SE_SG_Li256ELb1ELb1ELb1ELb0EEENS1_36VarlenDynamicPersistentTileSchedulerILi128ELi96ELi256ELi128ELb1ELb1ELb1ELb1ELb1ELb1EEEEEEEEEvNT_6ParamsE)
        /*0008*/ 	.word	0x000000a8


	//----- nvinfo : EIATTR_FRAME_SIZE
	.align		4
.L_21:
        /*000c*/ 	.byte	0x04, 0x11
        /*000e*/ 	.short	(.L_23 - .L_22)
	.align		4
.L_22:
        /*0010*/ 	.word	index@(_ZN7cutlass13device_kernelIN5flash11enable_sm90INS1_16FlashAttnFwdSm90INS1_25CollectiveMainloopFwdSm90ILi2EN4cute5tupleIJNS5_1CILi1EEES8_S8_EEENS6_IJNS7_ILi128EEENS7_ILi96EEENS7_ILi64EEEEEELi256ENS_6half_tEfNS_4arch4Sm90ELb1ELb0ELb0ELb1ELb1ELb1ELb1ELb1ELb0ELb1ELb1ELb0EEENS1_21CollectiveEpilogueFwdINS6_IJSA_NS7_ILi256EEESB_EEES9_SE_SG_Li256ELb1ELb1ELb1ELb0EEENS1_36VarlenDynamicPersistentTileSchedulerILi128ELi96ELi256ELi128ELb1ELb1ELb1ELb1ELb1ELb1EEEEEEEEEvNT_6ParamsE)
        /*0014*/ 	.word	0x000001e8


	//----- nvinfo : EIATTR_REGCOUNT
	.align		4
.L_23:
        /*0018*/ 	.byte	0x04, 0x2f
        /*001a*/ 	.short	(.L_25 - .L_24)
	.align		4
.L_24:
        /*001c*/ 	.word	index@(_ZN7cutlass13device_kernelIN5flash11enable_sm90INS1_16FlashAttnFwdSm90INS1_25CollectiveMainloopFwdSm90ILi2EN4cute5tupleIJNS5_1CILi1EEES8_S8_EEENS6_IJNS7_ILi128EEENS7_ILi96EEENS7_ILi64EEEEEELi256ENS_6half_tEfNS_4arch4Sm90ELb1ELb0ELb0ELb1ELb1ELb0ELb1ELb1ELb0ELb1ELb1ELb0EEENS1_21CollectiveEpilogueFwdINS6_IJSA_NS7_ILi256EEESB_EEES9_SE_SG_Li256ELb1ELb1ELb1ELb0EEENS1_36VarlenDynamicPersistentTileSchedulerILi128ELi96ELi256ELi128ELb1ELb1ELb1ELb1ELb1ELb1EEEEEEEEEvNT_6ParamsE)
        /*0020*/ 	.word	0x000000a8


	//----- nvinfo : EIATTR_FRAME_SIZE
	.align		4
.L_25:
        /*0024*/ 	.byte	0x04, 0x11
        /*0026*/ 	.short	(.L_27 - .L_26)
	.align		4
.L_26:
        /*0028*/ 	.word	index@(_ZN7cutlass13device_kernelIN5flash11enable_sm90INS1_16FlashAttnFwdSm90INS1_25CollectiveMainloopFwdSm90ILi2EN4cute5tupleIJNS5_1CILi1EEES8_S8_EEENS6_IJNS7_ILi128EEENS7_ILi96EEENS7_ILi64EEEEEELi256ENS_6half_tEfNS_4arch4Sm90ELb1ELb0ELb0ELb1ELb1ELb0ELb1ELb1ELb0ELb1ELb1ELb0EEENS1_21CollectiveEpilogueFwdINS6_IJSA_NS7_ILi256EEESB_EEES9_SE_SG_Li256ELb1ELb1ELb1ELb0EEENS1_36VarlenDynamicPersistentTileSchedulerILi128ELi96ELi256ELi128ELb1ELb1ELb1ELb1ELb1ELb1EEEEEEEEEvNT_6ParamsE)
        /*002c*/ 	.word	0x00000040


	//----- nvinfo : EIATTR_REGCOUNT
	.align		4
.L_27:
        /*0030*/ 	.byte	0x04, 0x2f
        /*0032*/ 	.short	(.L_29 - .L_28)
	.align		4
.L_28:
        /*0034*/ 	.word	index@(_ZN7cutlass13device_kernelIN5flash11enable_sm90INS1_16FlashAttnFwdSm90INS1_25CollectiveMainloopFwdSm90ILi2EN4cute5tupleIJNS5_1CILi1EEES8_S8_EEENS6_IJNS7_ILi128EEENS7_ILi96EEENS7_ILi64EEEEEELi256ENS_6half_tEfNS_4arch4Sm90ELb1ELb0ELb0ELb1ELb1ELb1ELb0ELb1ELb0ELb1ELb1ELb0EEENS1_21CollectiveEpilogueFwdINS6_IJSA_NS7_ILi256EEESB_EEES9_SE_SG_Li256ELb1ELb1ELb1ELb0EEENS1_36VarlenDynamicPersistentTileSchedulerILi128ELi96ELi256ELi128ELb1ELb1ELb1ELb1ELb1ELb1EEEEEEEEEvNT_6ParamsE)
        /*0038*/ 	.word	0x000000a8


	//----- nvinfo : EIATTR_FRAME_SIZE
	.align		4
.L_29:
        /*003c*/ 	.byte	0x04, 0x11
        /*003e*/ 	.short	(.L_31 - .L_30)
	.align		4
.L_30:
        /*0040*/ 	.word	index@(_ZN7cutlass13device_kernelIN5flash11enable_sm90INS1_16FlashAttnFwdSm90INS1_25CollectiveMainloopFwdSm90ILi2EN4cute5tupleIJNS5_1CILi1EEES8_S8_EEENS6_IJNS7_ILi128EEENS7_ILi96EEENS7_ILi64EEEEEELi256ENS_6half_tEfNS_4arch4Sm90ELb1ELb0ELb0ELb1ELb1ELb1ELb0ELb1ELb0ELb1ELb1ELb0EEENS1_21CollectiveEpilogueFwdINS6_IJSA_NS7_ILi256EEESB_EEES9_SE_SG_Li256ELb1ELb1ELb1ELb0EEENS1_36VarlenDynamicPersistentTileSchedulerILi128ELi96ELi256ELi128ELb1ELb1ELb1ELb1ELb1ELb1EEEEEEEEEvNT_6ParamsE)
        /*0044*/ 	.word	0x00000150


	//----- nvinfo : EIATTR_REGCOUNT
	.align		4
.L_31:
        /*0048*/ 	.byte	0x04, 0x2f
        /*004a*/ 	.short	(.L_33 - .L_32)
	.align		4
.L_32:
        /*004c*/ 	.word	index@(_ZN7cutlass13device_kernelIN5flash11enable_sm90INS1_16FlashAttnFwdSm90INS1_25CollectiveMainloopFwdSm90ILi2EN4cute5tupleIJNS5_1CILi1EEES8_S8_EEENS6_IJNS7_ILi128EEENS7_ILi96EEENS7_ILi64EEEEEELi256ENS_6half_tEfNS_4arch4Sm90ELb1ELb0ELb0ELb1ELb1ELb0ELb0ELb1ELb0ELb1ELb1ELb0EEENS1_21CollectiveEpilogueFwdINS6_IJSA_NS7_ILi256EEESB_EEES9_SE_SG_Li256ELb1ELb1ELb1ELb0EEENS1_36VarlenDynamicPersistentTileSchedulerILi128ELi96ELi256ELi128ELb1ELb1ELb1ELb1ELb1ELb1EEEEEEEEEvNT_6ParamsE)
        /*0050*/ 	.word	0x000000a8


	//----- nvinfo : EIATTR_FRAME_SIZE
	.align		4
.L_33:
        /*0054*/ 	.byte	0x04, 0x11
        /*0056*/ 	.short	(.L_35 - .L_34)
	.align		4
.L_34:
        /*0058*/ 	.word	index@(_ZN7cutlass13device_kernelIN5flash11enable_sm90INS1_16FlashAttnFwdSm90INS1_25CollectiveMainloopFwdSm90ILi2EN4cute5tupleIJNS5_1CILi1EEES8_S8_EEENS6_IJNS7_ILi128EEENS7_ILi96EEENS7_ILi64EEEEEELi256ENS_6half_tEfNS_4arch4Sm90ELb1ELb0ELb0ELb1ELb1ELb0ELb0ELb1ELb0ELb1ELb1ELb0EEENS1_21CollectiveEpilogueFwdINS6_IJSA_NS7_ILi256EEESB_EEES9_SE_SG_Li256ELb1ELb1ELb1ELb0EEENS1_36VarlenDynamicPersistentTileSchedulerILi128ELi96ELi256ELi128ELb1ELb1ELb1ELb1ELb1ELb1EEEEEEEEEvNT_6ParamsE)
        /*005c*/ 	.word	0x00000030


	//----- nvinfo : EIATTR_REGCOUNT
	.align		4
.L_35:
        /*0060*/ 	.byte	0x04, 0x2f
        /*0062*/ 	.short	(.L_37 - .L_36)
	.align		4
.L_36:
        /*0064*/ 	.word	index@(_ZN7cutlass13device_kernelIN5flash11enable_sm90INS1_16FlashAttnFwdSm90INS1_25CollectiveMainloopFwdSm90ILi2EN4cute5tupleIJNS5_1CILi1EEES8_S8_EEENS6_IJNS7_ILi128EEENS7_ILi96EEENS7_ILi64EEEEEELi256ENS_6half_tEfNS_4arch4Sm90ELb1ELb0ELb0ELb0ELb1ELb0ELb1ELb1ELb0ELb1ELb1ELb0EEENS1_21CollectiveEpilogueFwdINS6_IJSA_NS7_ILi256EEESB_EEES9_SE_SG_Li256ELb0ELb1ELb1ELb0EEENS1_19SingleTileSchedulerILb0ELb1ELb1ELi128EEEEEEEEEvNT_6ParamsE)
        /*0068*/ 	.word	0x000000a8


	//----- nvinfo : EIATTR_FRAME_SIZE
	.align		4
.L_37:
        /*006c*/ 	.byte	0x04, 0x11
        /*006e*/ 	.short	(.L_39 - .L_38)
	.align		4
.L_38:
        /*0070*/ 	.word	index@(_ZN7cutlass13device_kernelIN5flash11enable_sm90INS1_16FlashAttnFwdSm90INS1_25CollectiveMainloopFwdSm90ILi2EN4cute5tupleIJNS5_1CILi1EEES8_S8_EEENS6_IJNS7_ILi128EEENS7_ILi96EEENS7_ILi64EEEEEELi256ENS_6half_tEfNS_4arch4Sm90ELb1ELb0ELb0ELb0ELb1ELb0ELb1ELb1ELb0ELb1ELb1ELb0EEENS1_21CollectiveEpilogueFwdINS6_IJSA_NS7_ILi256EEESB_EEES9_SE_SG_Li256ELb0ELb1ELb1ELb0EEENS1_19SingleTileSchedulerILb0ELb1ELb1ELi128EEEEEEEEEvNT_6ParamsE)
        /*0074*/ 	.word	0x00000008


	//----- nvinfo : EIATTR_REGCOUNT
	.align		4
.L_39:
        /*0078*/ 	.byte	0x04, 0x2f
        /*007a*/ 	.short	(.L_41 - .L_40)
	.align		4
.L_40:
        /*007c*/ 	.word	index@(_ZN7cutlass13device_kernelIN5flash11enable_sm90INS1_16FlashAttnFwdSm90INS1_25CollectiveMainloopFwdSm90ILi2EN4cute5tupleIJNS5_1CILi1EEES8_S8_EEENS6_IJNS7_ILi128EEENS7_ILi96EEENS7_ILi64EEEEEELi256ENS_6half_tEfNS_4arch4Sm90ELb1ELb0ELb0ELb0ELb1ELb0ELb0ELb1ELb0ELb1ELb1ELb0EEENS1_21CollectiveEpilogueFwdINS6_IJSA_NS7_ILi256EEESB_EEES9_SE_SG_Li256ELb0ELb1ELb1ELb0EEENS1_19SingleTileSchedulerILb0ELb1ELb1ELi128EEEEEEEEEvNT_6ParamsE)
        /*0080*/ 	.word	0x000000a8


	//----- nvinfo : EIATTR_FRAME_SIZE
	.align		4
.L_41:
        /*0084*/ 	.byte	0x04, 0x11
        /*0086*/ 	.short	(.L_43 - .L_42)
	.align		4
.L_42:
        /*0088*/ 	.word	index@(_ZN7cutlass13device_kernelIN5flash11enable_sm90INS1_16FlashAttnFwdSm90INS1_25CollectiveMainloopFwdSm90ILi2EN4cute5tupleIJNS5_1CILi1EEES8_S8_EEENS6_IJNS7_ILi128EEENS7_ILi96EEENS7_ILi64EEEEEELi256ENS_6half_tEfNS_4arch4Sm90ELb1ELb0ELb0ELb0ELb1ELb0ELb0ELb1ELb0ELb1ELb1ELb0EEENS1_21CollectiveEpilogueFwdINS6_IJSA_NS7_ILi256EEESB_EEES9_SE_SG_Li256ELb0ELb1ELb1ELb0EEENS1_19SingleTileSchedulerILb0ELb1ELb1ELi128EEEEEEEEEvNT_6ParamsE)
        /*008c*/ 	.word	0x00000000


	//----- nvinfo : EIATTR_REGCOUNT
	.align		4
.L_43:
        /*0090*/ 	.byte	0x04, 0x2f
        /*0092*/ 	.short	(.L_45 - .L_44)
	.align		4
.L_44:
        /*0094*/ 	.word	index@(_ZN7cutlass13device_kernelIN5flash11enable_sm90INS1_16FlashAttnFwdSm90INS1_25CollectiveMainloopFwdSm90ILi2EN4cute5tupleIJNS5_1CILi1EEES8_S8_EEENS6_IJNS7_ILi128EEENS7_ILi96EEENS7_ILi64EEEEEELi256ENS_6half_tEfNS_4arch4Sm90ELb0ELb1ELb0ELb1ELb1ELb1ELb1ELb1ELb0ELb1ELb1ELb0EEENS1_21CollectiveEpilogueFwdINS6_IJSA_NS7_ILi256EEESB_EEES9_SE_SG_Li256ELb1ELb1ELb1ELb0EEENS1_36VarlenDynamicPersistentTileSchedulerILi128ELi96ELi256ELi128ELb1ELb1ELb1ELb1ELb0ELb1EEEEEEEEEvNT_6ParamsE)
        /*0098*/ 	.word	0x000000a8


	//----- nvinfo : EIATTR_FRAME_SIZE
	.align		4
.L_45:
        /*009c*/ 	.byte	0x04, 0x11
        /*009e*/ 	.short	(.L_47 - .L_46)
	.align		4
.L_46:
        /*00a0*/ 	.word	index@($_ZN7cutlass13device_kernelIN5flash11enable_sm90INS1_16FlashAttnFwdSm90INS1_25CollectiveMainloopFwdSm90ILi2EN4cute5tupleIJNS5_1CILi1EEES8_S8_EEENS6_IJNS7_ILi128EEENS7_ILi96EEENS7_ILi64EEEEEELi256ENS_6half_tEfNS_4arch4Sm90ELb0ELb1ELb0ELb1ELb1ELb1ELb1ELb1ELb0ELb1ELb1ELb0EEENS1_21CollectiveEpilogueFwdINS6_IJSA_NS7_ILi256EEESB_EEES9_SE_SG_Li256ELb1ELb1ELb1ELb0EEENS1_36VarlenDynamicPersistentTileSchedulerILi128ELi96ELi256ELi128ELb1ELb1ELb1ELb1ELb0ELb1EEEEEEEEEvNT_6ParamsE$_ZZN5flash25CollectiveMainloopFwdSm90ILi2EN4cute5tupleIJNS1_1CILi1EEES4_S4_EEENS2_IJNS3_ILi128EEENS3_ILi96EEENS3_ILi64EEEEEELi256EN7cutlass6half_tEfNSA_4arch4Sm90ELb0ELb1ELb0ELb1ELb1ELb1ELb1ELb1ELb0ELb1ELb1ELb0EE3mmaINS_16FlashAttnFwdSm90ISE_NS_21CollectiveEpilogueFwdINS2_IJS6_NS3_ILi256EEES7_EEES5_SB_SD_Li256ELb1ELb1ELb1ELb0EEENS_36VarlenDynamicPersistentTileSchedulerILi128ELi96ELi256ELi128ELb1ELb1ELb1ELb1ELb0ELb1EEEE13SharedStorageENS1_6TensorINS1_11ArrayEngineIfLm128EEENS1_6LayoutINS2_IJNS2_IJNS3_ILi2EEEST_NS3_ILi32EEEEEES4_S4_EEENS2_IJNS2_IJS4_ST_NS3_ILi4EEEEEENS3_ILi0EEESZ_EEEEEEENS_7SoftmaxILi2ELi0EEEEEbRKNSE_6ParamsENSA_13PipelineAsyncILi2EEES19_RNSA_13PipelineStateILj2EEERT0_RT1_iRiRKNS_16SeqlenInfoQKNewKILb1ELb1EEENS2_IJiiiiEEERT_ENKUliT_T0_T1_E_clIZSF_ISO_S12_S14_EbS17_S19_S19_S1C_S1E_S1G_iS1H_S1L_S1M_S1O_EUlRS1P_iE0_NS3_ILb1EEES1W_EEDaiS1P_S1Q_S1R_)
        /*00a4*/ 	.word	0x00000530


	//----- nvinfo : EIATTR_FRAME_SIZE
	.align		4
.L_47:
        /*00a8*/ 	.byte	0x04, 0x11
        /*00aa*/ 	.short	(.L_49 - .L_48)
	.align		4
.L_48:
        /*00ac*/ 	.word	index@(_ZN7cutlass13device_kernelIN5flash11enable_sm90INS1_16FlashAttnFwdSm90INS1_25CollectiveMainloopFwdSm90ILi2EN4cute5tupleIJNS5_1CILi1EEES8_S8_EEENS6_IJNS7_ILi128EEENS7_ILi96EEENS7_ILi64EEEEEELi256ENS_6half_tEfNS_4arch4Sm90ELb0ELb1ELb0ELb1ELb1ELb1ELb1ELb1ELb0ELb1ELb1ELb0EEENS1_21CollectiveEpilogueFwdINS6_IJSA_NS7_ILi256EEESB_EEES9_SE_SG_Li256ELb1ELb1ELb1ELb0EEENS1_36VarlenDynamicPersistentTileSchedulerILi128ELi96ELi256ELi128ELb1ELb1ELb1ELb1ELb0ELb1EEEEEEEEEvNT_6ParamsE)
        /*00b0*/ 	.word	0x00000530


	//----- nvinfo : EIATTR_REGCOUNT
	.align		4
.L_49:
        /*00b4*/ 	.byte	0x04, 0x2f
        /*00b6*/ 	.short	(.L_51 - .L_50)
	.align		4
.L_50:
        /*00b8*/ 	.word	index@(_ZN7cutlass13device_kernelIN5flash11enable_sm90INS1_16FlashAttnFwdSm90INS1_25CollectiveMainloopFwdSm90ILi2EN4cute5tupleIJNS5_1CILi1EEES8_S8_EEENS6_IJNS7_ILi128EEENS7_ILi96EEENS7_ILi64EEEEEELi256ENS_6half_tEfNS_4arch4Sm90ELb0ELb1ELb0ELb1ELb1ELb0ELb1ELb1ELb0ELb1ELb1ELb0EEENS1_21CollectiveEpilogueFwdINS6_IJSA_NS7_ILi256EEESB_EEES9_SE_SG_Li256ELb1ELb1ELb1ELb0EEENS1_36VarlenDynamicPersistentTileSchedulerILi128ELi96ELi256ELi128ELb1ELb1ELb1ELb1ELb0ELb1EEEEEEEEEvNT_6ParamsE)
        /*00bc*/ 	.word	0x000000a8


	//----- nvinfo : EIATTR_FRAME_SIZE
	.align		4
.L_51:
        /*00c0*/ 	.byte	0x04, 0x11
        /*00c2*/ 	.short	(.L_53 - .L_52)
	.align		4
.L_52:
        /*00c4*/ 	.word	index@($_ZN7cutlass13device_kernelIN5flash11enable_sm90INS1_16FlashAttnFwdSm90INS1_25CollectiveMainloopFwdSm90ILi2EN4cute5tupleIJNS5_1CILi1EEES8_S8_EEENS6_IJNS7_ILi128EEENS7_ILi96EEENS7_ILi64EEEEEELi256ENS_6half_tEfNS_4arch4Sm90ELb0ELb1ELb0ELb1ELb1ELb0ELb1ELb1ELb0ELb1ELb1ELb0EEENS1_21CollectiveEpilogueFwdINS6_IJSA_NS7_ILi256EEESB_EEES9_SE_SG_Li256ELb1ELb1ELb1ELb0EEENS1_36VarlenDynamicPersistentTileSchedulerILi128ELi96ELi256ELi128ELb1ELb1ELb1ELb1ELb0ELb1EEEEEEEEEvNT_6ParamsE$_ZZN5flash25CollectiveMainloopFwdSm90ILi2EN4cute5tupleIJNS1_1CILi1EEES4_S4_EEENS2_IJNS3_ILi128EEENS3_ILi96EEENS3_ILi64EEEEEELi256EN7cutlass6half_tEfNSA_4arch4Sm90ELb0ELb1ELb0ELb1ELb1ELb0ELb1ELb1ELb0ELb1ELb1ELb0EE3mmaINS_16FlashAttnFwdSm90ISE_NS_21CollectiveEpilogueFwdINS2_IJS6_NS3_ILi256EEES7_EEES5_SB_SD_Li256ELb1ELb1ELb1ELb0EEENS_36VarlenDynamicPersistentTileSchedulerILi128ELi96ELi256ELi128ELb1ELb1ELb1ELb1ELb0ELb1EEEE13SharedStorageENS1_6TensorINS1_11ArrayEngineIfLm128EEENS1_6LayoutINS2_IJNS2_IJNS3_ILi2EEEST_NS3_ILi32EEEEEES4_S4_EEENS2_IJNS2_IJS4_ST_NS3_ILi4EEEEEENS3_ILi0EEESZ_EEEEEEENS_7SoftmaxILi2ELi0EEEEEbRKNSE_6ParamsENSA_13PipelineAsyncILi2EEES19_RNSA_13PipelineStateILj2EEERT0_RT1_iRiRKNS_16SeqlenInfoQKNewKILb1ELb0EEENS2_IJiiiiEEERT_ENKUliT_T0_T1_E_clIZSF_ISO_S12_S14_EbS17_S19_S19_S1C_S1E_S1G_iS1H_S1L_S1M_S1O_EUlRS1P_iE1_NS3_ILb0EEENS3_ILb1EEEEEDaiS1P_S1Q_S1R_)
        /*00c8*/ 	.word	0x000004e0


	//----- nvinfo : EIATTR_FRAME_SIZE
	.align		4
.L_53:
        /*00cc*/ 	.byte	0x04, 0x11
        /*00ce*/ 	.short	(.L_55 - .L_54)
	.align		4
.L_54:
        /*00d0*/ 	.word	index@(_ZN7cutlass13device_kernelIN5flash11enable_sm90INS1_16FlashAttnFwdSm90INS1_25CollectiveMainloopFwdSm90ILi2EN4cute5tupleIJNS5_1CILi1EEES8_S8_EEENS6_IJNS7_ILi128EEENS7_ILi96EEENS7_ILi64EEEEEELi256ENS_6half_tEfNS_4arch4Sm90ELb0ELb1ELb0ELb1ELb1ELb0ELb1ELb1ELb0ELb1ELb1ELb0EEENS1_21CollectiveEpilogueFwdINS6_IJSA_NS7_ILi256EEESB_EEES9_SE_SG_Li256ELb1ELb1ELb1ELb0EEENS1_36VarlenDynamicPersistentTileSchedulerILi128ELi96ELi256ELi128ELb1ELb1ELb1ELb1ELb0ELb1EEEEEEEEEvNT_6ParamsE)
        /*00d4*/ 	.word	0x000004e0


	//----- nvinfo : EIATTR_REGCOUNT
	.align		4
.L_55:
        /*00d8*/ 	.byte	0x04, 0x2f
        /*00da*/ 	.short	(.L_57 - .L_56)
	.align		4
.L_56:
        /*00dc*/ 	.word	index@(_ZN7cutlass13device_kernelIN5flash11enable_sm90INS1_16FlashAttnFwdSm90INS1_25CollectiveMainloopFwdSm90ILi2EN4cute5tupleIJNS5_1CILi1EEES8_S8_EEENS6_IJNS7_ILi128EEENS7_ILi96EEENS7_ILi64EEEEEELi256ENS_6half_tEfNS_4arch4Sm90ELb0ELb1ELb0ELb1ELb1ELb1ELb0ELb1ELb0ELb1ELb1ELb0EEENS1_21CollectiveEpilogueFwdINS6_IJSA_NS7_ILi256EEESB_EEES9_SE_SG_Li256ELb1ELb1ELb1ELb0EEENS1_36VarlenDynamicPersistentTileSchedulerILi128ELi96ELi256ELi128ELb1ELb1ELb1ELb1ELb0ELb1EEEEEEEEEvNT_6ParamsE)
        /*00e0*/ 	.word	0x000000a8


	//----- nvinfo : EIATTR_FRAME_SIZE
	.align		4
.L_57:
        /*00e4*/ 	.byte	0x04, 0x11
        /*00e6*/ 	.short	(.L_59 - .L_58)
	.align		4
.L_58:
        /*00e8*/ 	.word	index@(_ZN7cutlass13device_kernelIN5flash11enable_sm90INS1_16FlashAttnFwdSm90INS1_25CollectiveMainloopFwdSm90ILi2EN4cute5tupleIJNS5_1CILi1EEES8_S8_EEENS6_IJNS7_ILi128EEENS7_ILi96EEENS7_ILi64EEEEEELi256ENS_6half_tEfNS_4arch4Sm90ELb0ELb1ELb0ELb1ELb1ELb1ELb0ELb1ELb0ELb1ELb1ELb0EEENS1_21CollectiveEpilogueFwdINS6_IJSA_NS7_ILi256EEESB_EEES9_SE_SG_Li256ELb1ELb1ELb1ELb0EEENS1_36VarlenDynamicPersistentTileSchedulerILi128ELi96ELi256ELi128ELb1ELb1ELb1ELb1ELb0ELb1EEEEEEEEEvNT_6ParamsE)
        /*00ec*/ 	.word	0x00000058


	//----- nvinfo : EIATTR_REGCOUNT
	.align		4
.L_59:
        /*00f0*/ 	.byte	0x04, 0x2f
        /*00f2*/ 	.short	(.L_61 - .L_60)
	.align		4
.L_60:
        /*00f4*/ 	.word	index@(_ZN7cutlass13device_kernelIN5flash11enable_sm90INS1_16FlashAttnFwdSm90INS1_25CollectiveMainloopFwdSm90ILi2EN4cute5tupleIJNS5_1CILi1EEES8_S8_EEENS6_IJNS7_ILi128EEENS7_ILi96EEENS7_ILi64EEEEEELi256ENS_6half_tEfNS_4arch4Sm90ELb0ELb1ELb0ELb1ELb1ELb0ELb0ELb1ELb0ELb1ELb1ELb0EEENS1_21CollectiveEpilogueFwdINS6_IJSA_NS7_ILi256EEESB_EEES9_SE_SG_Li256ELb1ELb1ELb1ELb0EEENS1_36VarlenDynamicPersistentTileSchedulerILi128ELi96ELi256ELi128ELb1ELb1ELb1ELb1ELb0ELb1EEEEEEEEEvNT_6ParamsE)
        /*00f8*/ 	.word	0x000000a8


	//----- nvinfo : EIATTR_FRAME_SIZE
	.align		4
.L_61:
        /*00fc*/ 	.byte	0x04, 0x11
        /*00fe*/ 	.short	(.L_63 - .L_62)
	.align		4
.L_62:
        /*0100*/ 	.word	index@(_ZN7cutlass13device_kernelIN5flash11enable_sm90INS1_16FlashAttnFwdSm90INS1_25CollectiveMainloopFwdSm90ILi2EN4cute5tupleIJNS5_1CILi1EEES8_S8_EEENS6_IJNS7_ILi128EEENS7_ILi96EEENS7_ILi64EEEEEELi256ENS_6half_tEfNS_4arch4Sm90ELb0ELb1ELb0ELb1ELb1ELb0ELb0ELb1ELb0ELb1ELb1ELb0EEENS1_21CollectiveEpilogueFwdINS6_IJSA_NS7_ILi256EEESB_EEES9_SE_SG_Li256ELb1ELb1ELb1ELb0EEENS1_36VarlenDynamicPersistentTileSchedulerILi128ELi96ELi256ELi128ELb1ELb1ELb1ELb1ELb0ELb1EEEEEEEEEvNT_6ParamsE)
        /*0104*/ 	.word	0x00000020


	//----- nvinfo : EIATTR_REGCOUNT
	.align		4
.L_63:
        /*0108*/ 	.byte	0x04, 0x2f
        /*010a*/ 	.short	(.L_65 - .L_64)
	.align		4
.L_64:
        /*010c*/ 	.word	index@(_ZN7cutlass13device_kernelIN5flash11enable_sm90INS1_16FlashAttnFwdSm90INS1_25CollectiveMainloopFwdSm90ILi2EN4cute5tupleIJNS5_1CILi1EEES8_S8_EEENS6_IJNS7_ILi128EEENS7_ILi96EEENS7_ILi64EEEEEELi256ENS_6half_tEfNS_4arch4Sm90ELb0ELb1ELb0ELb0ELb1ELb0ELb1ELb1ELb0ELb1ELb1ELb0EEENS1_21CollectiveEpilogueFwdINS6_IJSA_NS7_ILi256EEESB_EEES9_SE_SG_Li256ELb0ELb1ELb1ELb0EEENS1_19SingleTileSchedulerILb0ELb1ELb1ELi128EEEEEEEEEvNT_6ParamsE)
        /*0110*/ 	.word	0x000000a8


	//----- nvinfo : EIATTR_FRAME_SIZE
	.align		4
.L_65:
        /*0114*/ 	.byte	0x04, 0x11
        /*0116*/ 	.short	(.L_67 - .L_66)
	.align		4
.L_66:
        /*0118*/ 	.word	index@($_ZN7cutlass13device_kernelIN5flash11enable_sm90INS1_16FlashAttnFwdSm90INS1_25CollectiveMainloopFwdSm90ILi2EN4cute5tupleIJNS5_1CILi1EEES8_S8_EEENS6_IJNS7_ILi128EEENS7_ILi96EEENS7_ILi64EEEEEELi256ENS_6half_tEfNS_4arch4Sm90ELb0ELb1ELb0ELb0ELb1ELb0ELb1ELb1ELb0ELb1ELb1ELb0EEENS1_21CollectiveEpilogueFwdINS6_IJSA_NS7_ILi256EEESB_EEES9_SE_SG_Li256ELb0ELb1ELb1ELb0EEENS1_19SingleTileSchedulerILb0ELb1ELb1ELi128EEEEEEEEEvNT_6ParamsE$_ZZN5flash25CollectiveMainloopFwdSm90ILi2EN4cute5tupleIJNS1_1CILi1EEES4_S4_EEENS2_IJNS3_ILi128EEENS3_ILi96EEENS3_ILi64EEEEEELi256EN7cutlass6half_tEfNSA_4arch4Sm90ELb0ELb1ELb0ELb0ELb1ELb0ELb1ELb1ELb0ELb1ELb1ELb0EE3mmaINS_16FlashAttnFwdSm90ISE_NS_21CollectiveEpilogueFwdINS2_IJS6_NS3_ILi256EEES7_EEES5_SB_SD_Li256ELb0ELb1ELb1ELb0EEENS_19SingleTileSchedulerILb0ELb1ELb1ELi128EEEE13SharedStorageENS1_6TensorINS1_11ArrayEngineIfLm128EEENS1_6LayoutINS2_IJNS2_IJNS3_ILi2EEEST_NS3_ILi32EEEEEES4_S4_EEENS2_IJNS2_IJS4_ST_NS3_ILi4EEEEEENS3_ILi0EEESZ_EEEEEEENS_7SoftmaxILi2ELi0EEEEEbRKNSE_6ParamsENSA_13PipelineAsyncILi2EEES19_RNSA_13PipelineStateILj2EEERT0_RT1_iRiRKNS_16SeqlenInfoQKNewKILb0ELb0EEENS2_IJiiiiEEERT_ENKUliT_T0_T1_E_clIZSF_ISO_S12_S14_EbS17_S19_S19_S1C_S1E_S1G_iS1H_S1L_S1M_S1O_EUlRS1P_iE1_NS3_ILb0EEENS3_ILb1EEEEEDaiS1P_S1Q_S1R_)
        /*011c*/ 	.word	0x000056a0


	//----- nvinfo : EIATTR_FRAME_SIZE
	.align		4
.L_67:
        /*0120*/ 	.byte	0x04, 0x11
        /*0122*/ 	.short	(.L_69 - .L_68)
	.align		4
.L_68:
        /*0124*/ 	.word	index@(_ZN7cutlass13device_kernelIN5flash11enable_sm90INS1_16FlashAttnFwdSm90INS1_25CollectiveMainloopFwdSm90ILi2EN4cute5tupleIJNS5_1CILi1EEES8_S8_EEENS6_IJNS7_ILi128EEENS7_ILi96EEENS7_ILi64EEEEEELi256ENS_6half_tEfNS_4arch4Sm90ELb0ELb1ELb0ELb0ELb1ELb0ELb1ELb1ELb0ELb1ELb1ELb0EEENS1_21CollectiveEpilogueFwdINS6_IJSA_NS7_ILi256EEESB_EEES9_SE_SG_Li256ELb0ELb1ELb1ELb0EEENS1_19SingleTileSchedulerILb0ELb1ELb1ELi128EEEEEEEEEvNT_6ParamsE)
        /*0128*/ 	.word	0x000056a0


	//----- nvinfo : EIATTR_REGCOUNT
	.align		4
.L_69:
        /*012c*/ 	.byte	0x04, 0x2f
        /*012e*/ 	.short	(.L_71 - .L_70)
	.align		4
.L_70:
        /*0130*/ 	.word	index@(_ZN7cutlass13device_kernelIN5flash11enable_sm90INS1_16FlashAttnFwdSm90INS1_25CollectiveMainloopFwdSm90ILi2EN4cute5tupleIJNS5_1CILi1EEES8_S8_EEENS6_IJNS7_ILi128EEENS7_ILi96EEENS7_ILi64EEEEEELi256ENS_6half_tEfNS_4arch4Sm90ELb0ELb1ELb0ELb0ELb1ELb0ELb0ELb1ELb0ELb1ELb1ELb0EEENS1_21CollectiveEpilogueFwdINS6_IJSA_NS7_ILi256EEESB_EEES9_SE_SG_Li256ELb0ELb1ELb1ELb0EEENS1_19SingleTileSchedulerILb0ELb1ELb1ELi128EEEEEEEEEvNT_6ParamsE)
        /*0134*/ 	.word	0x000000a8


	//----- nvinfo : EIATTR_FRAME_SIZE
	.align		4
.L_71:
        /*0138*/ 	.byte	0x04, 0x11
        /*013a*/ 	.short	(.L_73 - .L_72)
	.align		4
.L_72:
        /*013c*/ 	.word	index@(_ZN7cutlass13device_kernelIN5flash11enable_sm90INS1_16FlashAttnFwdSm90INS1_25CollectiveMainloopFwdSm90ILi2EN4cute5tupleIJNS5_1CILi1EEES8_S8_EEENS6_IJNS7_ILi128EEENS7_ILi96EEENS7_ILi64EEEEEELi256ENS_6half_tEfNS_4arch4Sm90ELb0ELb1ELb0ELb0ELb1ELb0ELb0ELb1ELb0ELb1ELb1ELb0EEENS1_21CollectiveEpilogueFwdINS6_IJSA_NS7_ILi256EEESB_EEES9_SE_SG_Li256ELb0ELb1ELb1ELb0EEENS1_19SingleTileSchedulerILb0ELb1ELb1ELi128EEEEEEEEEvNT_6ParamsE)
        /*0140*/ 	.word	0x00000000


	//----- nvinfo : EIATTR_REGCOUNT
	.align		4
.L_73:
        /*0144*/ 	.byte	0x04, 0x2f
        /*0146*/ 	.short	(.L_75 - .L_74)
	.align		4
.L_74:
        /*0148*/ 	.word	index@(_ZN7cutlass13device_kernelIN5flash11enable_sm90INS1_16FlashAttnFwdSm90INS1_25CollectiveMainloopFwdSm90ILi2EN4cute5tupleIJNS5_1CILi1EEES8_S8_EEENS6_IJNS7_ILi128EEENS7_ILi96EEENS7_ILi64EEEEEELi256ENS_6half_tEfNS_4arch4Sm90ELb0ELb0ELb0ELb1ELb1ELb1ELb1ELb1ELb0ELb1ELb1ELb0EEENS1_21CollectiveEpilogueFwdINS6_IJSA_NS7_ILi256EEESB_EEES9_SE_SG_Li256ELb1ELb1ELb1ELb0EEENS1_36VarlenDynamicPersistentTileSchedulerILi128ELi96ELi256ELi128ELb1ELb1ELb1ELb0ELb1ELb1EEEEEEEEEvNT_6ParamsE)
        /*014c*/ 	.word	0x000000a8


	//----- nvinfo : EIATTR_FRAME_SIZE
	.align		4
.L_75:
        /*0150*/ 	.byte	0x04, 0x11
        /*0152*/ 	.short	(.L_77 - .L_76)
	.align		4
.L_76:
        /*0154*/ 	.word	index@(_ZN7cutlass13device_kernelIN5flash11enable_sm90INS1_16FlashAttnFwdSm90INS1_25CollectiveMainloopFwdSm90ILi2EN4cute5tupleIJNS5_1CILi1EEES8_S8_EEENS6_IJNS7_ILi128EEENS7_ILi96EEENS7_ILi64EEEEEELi256ENS_6half_tEfNS_4arch4Sm90ELb0ELb0ELb0ELb1ELb1ELb1ELb1ELb1ELb0ELb1ELb1ELb0EEENS1_21CollectiveEpilogueFwdINS6_IJSA_NS7_ILi256EEESB_EEES9_SE_SG_Li256ELb1ELb1ELb1ELb0EEENS1_36VarlenDynamicPersistentTileSchedulerILi128ELi96ELi256ELi128ELb1ELb1ELb1ELb0ELb1ELb1EEEEEEEEEvNT_6ParamsE)
        /*0158*/ 	.word	0x000001a8


	//----- nvinfo : EIATTR_REGCOUNT
	.align		4
.L_77:
        /*015c*/ 	.byte	0x04, 0x2f
        /*015e*/ 	.short	(.L_79 - .L_78)
	.align		4
.L_78:
        /*0160*/ 	.word	index@(_ZN7cutlass13device_kernelIN5flash11enable_sm90INS1_16FlashAttnFwdSm90INS1_25CollectiveMainloopFwdSm90ILi2EN4cute5tupleIJNS5_1CILi1EEES8_S8_EEENS6_IJNS7_ILi128EEENS7_ILi96EEENS7_ILi64EEEEEELi256ENS_6half_tEfNS_4arch4Sm90ELb0ELb0ELb0ELb1ELb1ELb0ELb1ELb1ELb0ELb1ELb1ELb0EEENS1_21CollectiveEpilogueFwdINS6_IJSA_NS7_ILi256EEESB_EEES9_SE_SG_Li256ELb1ELb1ELb1ELb0EEENS1_36VarlenDynamicPersistentTileSchedulerILi128ELi96ELi256ELi128ELb1ELb1ELb1ELb0ELb1ELb1EEEEEEEEEvNT_6ParamsE)
        /*0164*/ 	.word	0x000000a8


	//----- nvinfo : EIATTR_FRAME_SIZE
	.align		4
.L_79:
        /*0168*/ 	.byte	0x04, 0x11
        /*016a*/ 	.short	(.L_81 - .L_80)
	.align		4
.L_80:
        /*016c*/ 	.word	index@(_ZN7cutlass13device_kernelIN5flash11enable_sm90INS1_16FlashAttnFwdSm90INS1_25CollectiveMainloopFwdSm90ILi2EN4cute5tupleIJNS5_1CILi1EEES8_S8_EEENS6_IJNS7_ILi128EEENS7_ILi96EEENS7_ILi64EEEEEELi256ENS_6half_tEfNS_4arch4Sm90ELb0ELb0ELb0ELb1ELb1ELb0ELb1ELb1ELb0ELb1ELb1ELb0EEENS1_21CollectiveEpilogueFwdINS6_IJSA_NS7_ILi256EEESB_EEES9_SE_SG_Li256ELb1ELb1ELb1ELb0EEENS1_36VarlenDynamicPersistentTileSchedulerILi128ELi96ELi256ELi128ELb1ELb1ELb1ELb0ELb1ELb1EEEEEEEEEvNT_6ParamsE)
        /*0170*/ 	.word	0x00000040


	//----- nvinfo : EIATTR_REGCOUNT
	.align		4
.L_81:
        /*0174*/ 	.byte	0x04, 0x2f
        /*0176*/ 	.short	(.L_83 - .L_82)
	.align		4
.L_82:
        /*0178*/ 	.word	index@(_ZN7cutlass13device_kernelIN5flash11enable_sm90INS1_16FlashAttnFwdSm90INS1_25CollectiveMainloopFwdSm90ILi2EN4cute5tupleIJNS5_1CILi1EEES8_S8_EEENS6_IJNS7_ILi128EEENS7_ILi96EEENS7_ILi64EEEEEELi256ENS_6half_tEfNS_4arch4Sm90ELb0ELb0ELb0ELb1ELb1ELb1ELb0ELb1ELb0ELb1ELb1ELb0EEENS1_21CollectiveEpilogueFwdINS6_IJSA_NS7_ILi256EEESB_EEES9_SE_SG_Li256ELb1ELb1ELb1ELb0EEENS1_36VarlenDynamicPersistentTileSchedulerILi128ELi96ELi256ELi128ELb1ELb1ELb1ELb0ELb1ELb1EEEEEEEEEvNT_6ParamsE)
        /*017c*/ 	.word	0x000000a8


	//----- nvinfo : EIATTR_FRAME_SIZE
	.align		4
.L_83:
        /*0180*/ 	.byte	0x04, 0x11
        /*0182*/ 	.short	(.L_85 - .L_84)
	.align		4
.L_84:
        /*0184*/ 	.word	index@(_ZN7cutlass13device_kernelIN5flash11enable_sm90INS1_16FlashAttnFwdSm90INS1_25CollectiveMainloopFwdSm90ILi2EN4cute5tupleIJNS5_1CILi1EEES8_S8_EEENS6_IJNS7_ILi128EEENS7_ILi96EEENS7_ILi64EEEEEELi256ENS_6half_tEfNS_4arch4Sm90ELb0ELb0ELb0ELb1ELb1ELb1ELb0ELb1ELb0ELb1ELb1ELb0EEENS1_21CollectiveEpilogueFwdINS6_IJSA_NS7_ILi256EEESB_EEES9_SE_SG_Li256ELb1ELb1ELb1ELb0EEENS1_36VarlenDynamicPersistentTileSchedulerILi128ELi96ELi256ELi128ELb1ELb1ELb1ELb0ELb1ELb1EEEEEEEEEvNT_6ParamsE)
        /*0188*/ 	.word	0x00000158


	//----- nvinfo : EIATTR_REGCOUNT
	.align		4
.L_85:
        /*018c*/ 	.byte	0x04, 0x2f
        /*018e*/ 	.short	(.L_87 - .L_86)
	.align		4
.L_86:
        /*0190*/ 	.word	index@(_ZN7cutlass13device_kernelIN5flash11enable_sm90INS1_16FlashAttnFwdSm90INS1_25CollectiveMainloopFwdSm90ILi2EN4cute5tupleIJNS5_1CILi1EEES8_S8_EEENS6_IJNS7_ILi128EEENS7_ILi96EEENS7_ILi64EEEEEELi256ENS_6half_tEfNS_4arch4Sm90ELb0ELb0ELb0ELb1ELb1ELb0ELb0ELb1ELb0ELb1ELb1ELb0EEENS1_21CollectiveEpilogueFwdINS6_IJSA_NS7_ILi256EEESB_EEES9_SE_SG_Li256ELb1ELb1ELb1ELb0EEENS1_36VarlenDynamicPersistentTileSchedulerILi128ELi96ELi256ELi128ELb1ELb1ELb1ELb0ELb1ELb1EEEEEEEEEvNT_6ParamsE)
        /*0194*/ 	.word	0x000000a8


	//----- nvinfo : EIATTR_FRAME_SIZE
	.align		4
.L_87:
        /*0198*/ 	.byte	0x04, 0x11
        /*019a*/ 	.short	(.L_89 - .L_88)
	.align		4
.L_88:
        /*019c*/ 	.word	index@(_ZN7cutlass13device_kernelIN5flash11enable_sm90INS1_16FlashAttnFwdSm90INS1_25CollectiveMainloopFwdSm90ILi2EN4cute5tupleIJNS5_1CILi1EEES8_S8_EEENS6_IJNS7_ILi128EEENS7_ILi96EEENS7_ILi64EEEEEELi256ENS_6half_tEfNS_4arch4Sm90ELb0ELb0ELb0ELb1ELb1ELb0ELb0ELb1ELb0ELb1ELb1ELb0EEENS1_21CollectiveEpilogueFwdINS6_IJSA_NS7_ILi256EEESB_EEES9_SE_SG_Li256ELb1ELb1ELb1ELb0EEENS1_36VarlenDynamicPersistentTileSchedulerILi128ELi96ELi256ELi128ELb1ELb1ELb1ELb0ELb1ELb1EEEEEEEEEvNT_6ParamsE)
        /*01a0*/ 	.word	0x00000038


	//----- nvinfo : EIATTR_REGCOUNT
	.align		4
.L_89:
        /*01a4*/ 	.byte	0x04, 0x2f
        /*01a6*/ 	.short	(.L_91 - .L_90)
	.align		4
.L_90:
        /*01a8*/ 	.word	index@(_ZN7cutlass13device_kernelIN5flash11enable_sm90INS1_16FlashAttnFwdSm90INS1_25CollectiveMainloopFwdSm90ILi2EN4cute5tupleIJNS5_1CILi1EEES8_S8_EEENS6_IJNS7_ILi128EEENS7_ILi96EEENS7_ILi64EEEEEELi256ENS_6half_tEfNS_4arch4Sm90ELb0ELb0ELb0ELb0ELb1ELb0ELb1ELb1ELb0ELb1ELb1ELb0EEENS1_21CollectiveEpilogueFwdINS6_IJSA_NS7_ILi256EEESB_EEES9_SE_SG_Li256ELb0ELb1ELb1ELb0EEENS1_19SingleTileSchedulerILb0ELb1ELb1ELi128EEEEEEEEEvNT_6ParamsE)
        /*01ac*/ 	.word	0x000000a8


	//----- nvinfo : EIATTR_FRAME_SIZE
	.align		4
.L_91:
        /*01b0*/ 	.byte	0x04, 0x11
        /*01b2*/ 	.short	(.L_93 - .L_92)
	.align		4
.L_92:
        /*01b4*/ 	.word	index@(_ZN7cutlass13device_kernelIN5flash11enable_sm90INS1_16FlashAttnFwdSm90INS1_25CollectiveMainloopFwdSm90ILi2EN4cute5tupleIJNS5_1CILi1EEES8_S8_EEENS6_IJNS7_ILi128EEENS7_ILi96EEENS7_ILi64EEEEEELi256ENS_6half_tEfNS_4arch4Sm90ELb0ELb0ELb0ELb0ELb1ELb0ELb1ELb1ELb0ELb1ELb1ELb0EEENS1_21CollectiveEpilogueFwdINS6_IJSA_NS7_ILi256EEESB_EEES9_SE_SG_Li256ELb0ELb1ELb1ELb0EEENS1_19SingleTileSchedulerILb0ELb1ELb1ELi128EEEEEEEEEvNT_6ParamsE)
        /*01b8*/ 	.word	0x00000008


	//----- nvinfo : EIATTR_REGCOUNT
	.align		4
.L_93:
        /*01bc*/ 	.byte	0x04, 0x2f
        /*01be*/ 	.short	(.L_95 - .L_94)
	.align		4
.L_94:
        /*01c0*/ 	.word	index@(_ZN7cutlass13device_kernelIN5flash11enable_sm90INS1_16FlashAttnFwdSm90INS1_25CollectiveMainloopFwdSm90ILi2EN4cute5tupleIJNS5_1CILi1EEES8_S8_EEENS6_IJNS7_ILi128EEENS7_ILi96EEENS7_ILi64EEEEEELi256ENS_6half_tEfNS_4arch4Sm90ELb0ELb0ELb0ELb0ELb1ELb0ELb0ELb1ELb0ELb1ELb1ELb0EEENS1_21CollectiveEpilogueFwdINS6_IJSA_NS7_ILi256EEESB_EEES9_SE_SG_Li256ELb0ELb1ELb1ELb0EEENS1_19SingleTileSchedulerILb0ELb1ELb1ELi128EEEEEEEEEvNT_6ParamsE)
        /*01c4*/ 	.word	0x000000a8


	//----- nvinfo : EIATTR_FRAME_SIZE
	.align		4
.L_95:
        /*01c8*/ 	.byte	0x04, 0x11
        /*01ca*/ 	.short	(.L_97 - .L_96)
	.align		4
.L_96:
        /*01cc*/ 	.word	index@(_ZN7cutlass13device_kernelIN5flash11enable_sm90INS1_16FlashAttnFwdSm90INS1_25CollectiveMainloopFwdSm90ILi2EN4cute5tupleIJNS5_1CILi1EEES8_S8_EEENS6_IJNS7_ILi128EEENS7_ILi96EEENS7_ILi64EEEEEELi256ENS_6half_tEfNS_4arch4Sm90ELb0ELb0ELb0ELb0ELb1ELb0ELb0ELb1ELb0ELb1ELb1ELb0EEENS1_21CollectiveEpilogueFwdINS6_IJSA_NS7_ILi256EEESB_EEES9_SE_SG_Li256ELb0ELb1ELb1ELb0EEENS1_19SingleTileSchedulerILb0ELb1ELb1ELi128EEEEEEEEEvNT_6ParamsE)
        /*01d0*/ 	.word	0x00000000


	//----- nvinfo : EIATTR_MIN_STACK_SIZE
	.align		4
.L_97:
        /*01d4*/ 	.byte	0x04, 0x12
        /*01d6*/ 	.short	(.L_99 - .L_98)
	.align		4
.L_98:
        /*01d8*/ 	.word	index@(_ZN7cutlass13device_kernelIN5flash11enable_sm90INS1_16FlashAttnFwdSm90INS1_25CollectiveMainloopFwdSm90ILi2EN4cute5tupleIJNS5_1CILi1EEES8_S8_EEENS6_IJNS7_ILi128EEENS7_ILi96EEENS7_ILi64EEEEEELi256ENS_6half_tEfNS_4arch4Sm90ELb0ELb0ELb0ELb0ELb1ELb0ELb0ELb1ELb0ELb1ELb1ELb0EEENS1_21CollectiveEpilogueFwdINS6_IJSA_NS7_ILi256EEESB_EEES9_SE_SG_Li256ELb0ELb1ELb1ELb0EEENS1_19SingleTileSchedulerILb0ELb1ELb1ELi128EEEEEEEEEvNT_6ParamsE)
        /*01dc*/ 	.word	0x00000000


	//----- nvinfo : EIATTR_MIN_STACK_SIZE
	.align		4
.L_99:
        /*01e0*/ 	.byte	0x04, 0x12
        /*01e2*/ 	.short	(.L_101 - .L_100)
	.align		4
.L_100:
        /*01e4*/ 	.word	index@(_ZN7cutlass13device_kernelIN5flash11enable_sm90INS1_16FlashAttnFwdSm90INS1_25CollectiveMainloopFwdSm90ILi2EN4cute5tupleIJNS5_1CILi1EEES8_S8_EEENS6_IJNS7_ILi128EEENS7_ILi96EEENS7_ILi64EEEEEELi256ENS_6half_tEfNS_4arch4Sm90ELb0ELb0ELb0ELb0ELb1ELb0ELb1ELb1ELb0ELb1ELb1ELb0EEENS1_21CollectiveEpilogueFwdINS6_IJSA_NS7_ILi256EEESB_EEES9_SE_SG_Li256ELb0ELb1ELb1ELb0EEENS1_19SingleTileSchedulerILb0ELb1ELb1ELi128EEEEEEEEEvNT_6ParamsE)
        /*01e8*/ 	.word	0x00000008


	//----- nvinfo : EIATTR_MIN_STACK_SIZE
	.align		4
.L_101:
        /*01ec*/ 	.byte	0x04, 0x12
        /*01ee*/ 	.short	(.L_103 - .L_102)
	.align		4
.L_102:
        /*01f0*/ 	.word	index@(_ZN7cutlass13device_kernelIN5flash11enable_sm90INS1_16FlashAttnFwdSm90INS1_25CollectiveMainloopFwdSm90ILi2EN4cute5tupleIJNS5_1CILi1EEES8_S8_EEENS6_IJNS7_ILi128EEENS7_ILi96EEENS7_ILi64EEEEEELi256ENS_6half_tEfNS_4arch4Sm90ELb0ELb0ELb0ELb1ELb1ELb0ELb0ELb1ELb0ELb1ELb1ELb0EEENS1_21CollectiveEpilogueFwdINS6_IJSA_NS7_ILi256EEESB_EEES9_SE_SG_Li256ELb1ELb1ELb1ELb0EEENS1_36VarlenDynamicPersistentTileSchedulerILi128ELi96ELi256ELi128ELb1ELb1ELb1ELb0ELb1ELb1EEEEEEEEEvNT_6ParamsE)
        /*01f4*/ 	.word	0x00000038


	//----- nvinfo : EIATTR_MIN_STACK_SIZE
	.align		4
.L_103:
        /*01f8*/ 	.byte	0x04, 0x12
        /*01fa*/ 	.short	(.L_105 - .L_104)
	.align		4
.L_104:
        /*01fc*/ 	.word	index@(_ZN7cutlass13device_kernelIN5flash11enable_sm90INS1_16FlashAttnFwdSm90INS1_25CollectiveMainloopFwdSm90ILi2EN4cute5tupleIJNS5_1CILi1EEES8_S8_EEENS6_IJNS7_ILi128EEENS7_ILi96EEENS7_ILi64EEEEEELi256ENS_6half_tEfNS_4arch4Sm90ELb0ELb0ELb0ELb1ELb1ELb1ELb0ELb1ELb0ELb1ELb1ELb0EEENS1_21CollectiveEpilogueFwdINS6_IJSA_NS7_ILi256EEESB_EEES9_SE_SG_Li256ELb1ELb1ELb1ELb0EEENS1_36VarlenDynamicPersistentTileSchedulerILi128ELi96ELi256ELi128ELb1ELb1ELb1ELb0ELb1ELb1EEEEEEEEEvNT_6ParamsE)
        /*0200*/ 	.word	0x00000158


	//----- nvinfo : EIATTR_MIN_STACK_SIZE
	.align		4
.L_105:
        /*0204*/ 	.byte	0x04, 0x12
        /*0206*/ 	.short	(.L_107 - .L_106)
	.align		4
.L_106:
        /*0208*/ 	.word	index@(_ZN7cutlass13device_kernelIN5flash11enable_sm90INS1_16FlashAttnFwdSm90INS1_25CollectiveMainloopFwdSm90ILi2EN4cute5tupleIJNS5_1CILi1EEES8_S8_EEENS6_IJNS7_ILi128EEENS7_ILi96EEENS7_ILi64EEEEEELi256ENS_6half_tEfNS_4arch4Sm90ELb0ELb0ELb0ELb1ELb1ELb0ELb1ELb1ELb0ELb1ELb1ELb0EEENS1_21CollectiveEpilogueFwdINS6_IJSA_NS7_ILi256EEESB_EEES9_SE_SG_Li256ELb1ELb1ELb1ELb0EEENS1_36VarlenDynamicPersistentTileSchedulerILi128ELi96ELi256ELi128ELb1ELb1ELb1ELb0ELb1ELb1EEEEEEEEEvNT_6ParamsE)
        /*020c*/ 	.word	0x00000040


	//----- nvinfo : EIATTR_MIN_STACK_SIZE
	.align		4
.L_107:
        /*0210*/ 	.byte	0x04, 0x12
        /*0212*/ 	.short	(.L_109 - .L_108)
	.align		4
.L_108:
        /*0214*/ 	.word	index@(_ZN7cutlass13device_kernelIN5flash11enable_sm90INS1_16FlashAttnFwdSm90INS1_25CollectiveMainloopFwdSm90ILi2EN4cute5tupleIJNS5_1CILi1EEES8_S8_EEENS6_IJNS7_ILi128EEENS7_ILi96EEENS7_ILi64EEEEEELi256ENS_6half_tEfNS_4arch4Sm90ELb0ELb0ELb0ELb1ELb1ELb1ELb1ELb1ELb0ELb1ELb1ELb0EEENS1_21CollectiveEpilogueFwdINS6_IJSA_NS7_ILi256EEESB_EEES9_SE_SG_Li256ELb1ELb1ELb1ELb0EEENS1_36VarlenDynamicPersistentTileSchedulerILi128ELi96ELi256ELi128ELb1ELb1ELb1ELb0ELb1ELb1EEEEEEEEEvNT_6ParamsE)
        /*0218*/ 	.word	0x000001a8


	//----- nvinfo : EIATTR_MIN_STACK_SIZE
	.align		4
.L_109:
        /*021c*/ 	.byte	0x04, 0x12
        /*021e*/ 	.short	(.L_111 - .L_110)
	.align		4
.L_110:
        /*0220*/ 	.word	index@(_ZN7cutlass13device_kernelIN5flash11enable_sm90INS1_16FlashAttnFwdSm90INS1_25CollectiveMainloopFwdSm90ILi2EN4cute5tupleIJNS5_1CILi1EEES8_S8_EEENS6_IJNS7_ILi128EEENS7_ILi96EEENS7_ILi64EEEEEELi256ENS_6half_tEfNS_4arch4Sm90ELb0ELb1ELb0ELb0ELb1ELb0ELb0ELb1ELb0ELb1ELb1ELb0EEENS1_21CollectiveEpilogueFwdINS6_IJSA_NS7_ILi256EEESB_EEES9_SE_SG_Li256ELb0ELb1ELb1ELb0EEENS1_19SingleTileSchedulerILb0ELb1ELb1ELi128EEEEEEEEEvNT_6ParamsE)
        /*0224*/ 	.word	0x00000000


	//----- nvinfo : EIATTR_MIN_STACK_SIZE
	.align		4
.L_111:
        /*0228*/ 	.byte	0x04, 0x12
        /*022a*/ 	.short	(.L_113 - .L_112)
	.align		4
.L_112:
        /*022c*/ 	.word	index@(_ZN7cutlass13device_kernelIN5flash11enable_sm90INS1_16FlashAttnFwdSm90INS1_25CollectiveMainloopFwdSm90ILi2EN4cute5tupleIJNS5_1CILi1EEES8_S8_EEENS6_IJNS7_ILi128EEENS7_ILi96EEENS7_ILi64EEEEEELi256ENS_6half_tEfNS_4arch4Sm90ELb0ELb1ELb0ELb0ELb1ELb0ELb1ELb1ELb0ELb1ELb1ELb0EEENS1_21CollectiveEpilogueFwdINS6_IJSA_NS7_ILi256EEESB_EEES9_SE_SG_Li256ELb0ELb1ELb1ELb0EEENS1_19SingleTileSchedulerILb0ELb1ELb1ELi128EEEEEEEEEvNT_6ParamsE)
        /*0230*/ 	.word	0x000056a0


	//----- nvinfo : EIATTR_MIN_STACK_SIZE
	.align		4
.L_113:
        /*0234*/ 	.byte	0x04, 0x12
        /*0236*/ 	.short	(.L_115 - .L_114)
	.align		4
.L_114:
        /*0238*/ 	.word	index@(_ZN7cutlass13device_kernelIN5flash11enable_sm90INS1_16FlashAttnFwdSm90INS1_25CollectiveMainloopFwdSm90ILi2EN4cute5tupleIJNS5_1CILi1EEES8_S8_EEENS6_IJNS7_ILi128EEENS7_ILi96EEENS7_ILi64EEEEEELi256ENS_6half_tEfNS_4arch4Sm90ELb0ELb1ELb0ELb1ELb1ELb0ELb0ELb1ELb0ELb1ELb1ELb0EEENS1_21CollectiveEpilogueFwdINS6_IJSA_NS7_ILi256EEESB_EEES9_SE_SG_Li256ELb1ELb1ELb1ELb0EEENS1_36VarlenDynamicPersistentTileSchedulerILi128ELi96ELi256ELi128ELb1ELb1ELb1ELb1ELb0ELb1EEEEEEEEEvNT_6ParamsE)
        /*023c*/ 	.word	0x00000020


	//----- nvinfo : EIATTR_MIN_STACK_SIZE
	.align		4
.L_115:
        /*0240*/ 	.byte	0x04, 0x12
        /*0242*/ 	.short	(.L_117 - .L_116)
	.align		4
.L_116:
        /*0244*/ 	.word	index@(_ZN7cutlass13device_kernelIN5flash11enable_sm90INS1_16FlashAttnFwdSm90INS1_25CollectiveMainloopFwdSm90ILi2EN4cute5tupleIJNS5_1CILi1EEES8_S8_EEENS6_IJNS7_ILi128EEENS7_ILi96EEENS7_ILi64EEEEEELi256ENS_6half_tEfNS_4arch4Sm90ELb0ELb1ELb0ELb1ELb1ELb1ELb0ELb1ELb0ELb1ELb1ELb0EEENS1_21CollectiveEpilogueFwdINS6_IJSA_NS7_ILi256EEESB_EEES9_SE_SG_Li256ELb1ELb1ELb1ELb0EEENS1_36VarlenDynamicPersistentTileSchedulerILi128ELi96ELi256ELi128ELb1ELb1ELb1ELb1ELb0ELb1EEEEEEEEEvNT_6ParamsE)
        /*0248*/ 	.word	0x00000058


	//----- nvinfo : EIATTR_MIN_STACK_SIZE
	.align		4
.L_117:
        /*024c*/ 	.byte	0x04, 0x12
        /*024e*/ 	.short	(.L_119 - .L_118)
	.align		4
.L_118:
        /*0250*/ 	.word	index@(_ZN7cutlass13device_kernelIN5flash11enable_sm90INS1_16FlashAttnFwdSm90INS1_25CollectiveMainloopFwdSm90ILi2EN4cute5tupleIJNS5_1CILi1EEES8_S8_EEENS6_IJNS7_ILi128EEENS7_ILi96EEENS7_ILi64EEEEEELi256ENS_6half_tEfNS_4arch4Sm90ELb0ELb1ELb0ELb1ELb1ELb0ELb1ELb1ELb0ELb1ELb1ELb0EEENS1_21CollectiveEpilogueFwdINS6_IJSA_NS7_ILi256EEESB_EEES9_SE_SG_Li256ELb1ELb1ELb1ELb0EEENS1_36VarlenDynamicPersistentTileSchedulerILi128ELi96ELi256ELi128ELb1ELb1ELb1ELb1ELb0ELb1EEEEEEEEEvNT_6ParamsE)
        /*0254*/ 	.word	0x000004e0


	//----- nvinfo : EIATTR_MIN_STACK_SIZE
	.align		4
.L_119:
        /*0258*/ 	.byte	0x04, 0x12
        /*025a*/ 	.short	(.L_121 - .L_120)
	.align		4
.L_120:
        /*025c*/ 	.word	index@(_ZN7cutlass13device_kernelIN5flash11enable_sm90INS1_16FlashAttnFwdSm90INS1_25CollectiveMainloopFwdSm90ILi2EN4cute5tupleIJNS5_1CILi1EEES8_S8_EEENS6_IJNS7_ILi128EEENS7_ILi96EEENS7_ILi64EEEEEELi256ENS_6half_tEfNS_4arch4Sm90ELb0ELb1ELb0ELb1ELb1ELb1ELb1ELb1ELb0ELb1ELb1ELb0EEENS1_21CollectiveEpilogueFwdINS6_IJSA_NS7_ILi256EEESB_EEES9_SE_SG_Li256ELb1ELb1ELb1ELb0EEENS1_36VarlenDynamicPersistentTileSchedulerILi128ELi96ELi256ELi128ELb1ELb1ELb1ELb1ELb0ELb1EEEEEEEEEvNT_6ParamsE)
        /*0260*/ 	.word	0x00000530


	//----- nvinfo : EIATTR_MIN_STACK_SIZE
	.align		4
.L_121:
        /*0264*/ 	.byte	0x04, 0x12
        /*0266*/ 	.short	(.L_123 - .L_122)
	.align		4
.L_122:
        /*0268*/ 	.word	index@(_ZN7cutlass13device_kernelIN5flash11enable_sm90INS1_16FlashAttnFwdSm90INS1_25CollectiveMainloopFwdSm90ILi2EN4cute5tupleIJNS5_1CILi1EEES8_S8_EEENS6_IJNS7_ILi128EEENS7_ILi96EEENS7_ILi64EEEEEELi256ENS_6half_tEfNS_4arch4Sm90ELb1ELb0ELb0ELb0ELb1ELb0ELb0ELb1ELb0ELb1ELb1ELb0EEENS1_21CollectiveEpilogueFwdINS6_IJSA_NS7_ILi256EEESB_EEES9_SE_SG_Li256ELb0ELb1ELb1ELb0EEENS1_19SingleTileSchedulerILb0ELb1ELb1ELi128EEEEEEEEEvNT_6ParamsE)
        /*026c*/ 	.word	0x00000000


	//----- nvinfo : EIATTR_MIN_STACK_SIZE
	.align		4
.L_123:
        /*0270*/ 	.byte	0x04, 0x12
        /*0272*/ 	.short	(.L_125 - .L_124)
	.align		4
.L_124:
        /*0274*/ 	.word	index@(_ZN7cutlass13device_kernelIN5flash11enable_sm90INS1_16FlashAttnFwdSm90INS1_25CollectiveMainloopFwdSm90ILi2EN4cute5tupleIJNS5_1CILi1EEES8_S8_EEENS6_IJNS7_ILi128EEENS7_ILi96EEENS7_ILi64EEEEEELi256ENS_6half_tEfNS_4arch4Sm90ELb1ELb0ELb0ELb0ELb1ELb0ELb1ELb1ELb0ELb1ELb1ELb0EEENS1_21CollectiveEpilogueFwdINS6_IJSA_NS7_ILi256EEESB_EEES9_SE_SG_Li256ELb0ELb1ELb1ELb0EEENS1_19SingleTileSchedulerILb0ELb1ELb1ELi128EEEEEEEEEvNT_6ParamsE)
        /*0278*/ 	.word	0x00000008


	//----- nvinfo : EIATTR_MIN_STACK_SIZE
	.align		4
.L_125:
        /*027c*/ 	.byte	0x04, 0x12
        /*027e*/ 	.short	(.L_127 - .L_126)
	.align		4
.L_126:
        /*0280*/ 	.word	index@(_ZN7cutlass13device_kernelIN5flash11enable_sm90INS1_16FlashAttnFwdSm90INS1_25CollectiveMainloopFwdSm90ILi2EN4cute5tupleIJNS5_1CILi1EEES8_S8_EEENS6_IJNS7_ILi128EEENS7_ILi96EEENS7_ILi64EEEEEELi256ENS_6half_tEfNS_4arch4Sm90ELb1ELb0ELb0ELb1ELb1ELb0ELb0ELb1ELb0ELb1ELb1ELb0EEENS1_21CollectiveEpilogueFwdINS6_IJSA_NS7_ILi256EEESB_EEES9_SE_SG_Li256ELb1ELb1ELb1ELb0EEENS1_36VarlenDynamicPersistentTileSchedulerILi128ELi96ELi256ELi128ELb1ELb1ELb1ELb1ELb1ELb1EEEEEEEEEvNT_6ParamsE)
        /*0284*/ 	.word	0x00000030


	//----- nvinfo : EIATTR_MIN_STACK_SIZE
	.align		4
.L_127:
        /*0288*/ 	.byte	0x04, 0x12
        /*028a*/ 	.short	(.L_129 - .L_128)
	.align		4
.L_128:
        /*028c*/ 	.word	index@(_ZN7cutlass13device_kernelIN5flash11enable_sm90INS1_16FlashAttnFwdSm90INS1_25CollectiveMainloopFwdSm90ILi2EN4cute5tupleIJNS5_1CILi1EEES8_S8_EEENS6_IJNS7_ILi128EEENS7_ILi96EEENS7_ILi64EEEEEELi256ENS_6half_tEfNS_4arch4Sm90ELb1ELb0ELb0ELb1ELb1ELb1ELb0ELb1ELb0ELb1ELb1ELb0EEENS1_21CollectiveEpilogueFwdINS6_IJSA_NS7_ILi256EEESB_EEES9_SE_SG_Li256ELb1ELb1ELb1ELb0EEENS1_36VarlenDynamicPersistentTileSchedulerILi128ELi96ELi256ELi128ELb1ELb1ELb1ELb1ELb1ELb1EEEEEEEEEvNT_6ParamsE)
        /*0290*/ 	.word	0x00000150


	//----- nvinfo : EIATTR_MIN_STACK_SIZE
	.align		4
.L_129:
        /*0294*/ 	.byte	0x04, 0x12
        /*0296*/ 	.short	(.L_131 - .L_130)
	.align		4
.L_130:
        /*0298*/ 	.word	index@(_ZN7cutlass13device_kernelIN5flash11enable_sm90INS1_16FlashAttnFwdSm90INS1_25CollectiveMainloopFwdSm90ILi2EN4cute5tupleIJNS5_1CILi1EEES8_S8_EEENS6_IJNS7_ILi128EEENS7_ILi96EEENS7_ILi64EEEEEELi256ENS_6half_tEfNS_4arch4Sm90ELb1ELb0ELb0ELb1ELb1ELb0ELb1ELb1ELb0ELb1ELb1ELb0EEENS1_21CollectiveEpilogueFwdINS6_IJSA_NS7_ILi256EEESB_EEES9_SE_SG_Li256ELb1ELb1ELb1ELb0EEENS1_36VarlenDynamicPersistentTileSchedulerILi128ELi96ELi256ELi128ELb1ELb1ELb1ELb1ELb1ELb1EEEEEEEEEvNT_6ParamsE)
        /*029c*/ 	.word	0x00000040


	//----- nvinfo : EIATTR_MIN_STACK_SIZE
	.align		4
.L_131:
        /*02a0*/ 	.byte	0x04, 0x12
        /*02a2*/ 	.short	(.L_133 - .L_132)
	.align		4
.L_132:
        /*02a4*/ 	.word	index@(_ZN7cutlass13device_kernelIN5flash11enable_sm90INS1_16FlashAttnFwdSm90INS1_25CollectiveMainloopFwdSm90ILi2EN4cute5tupleIJNS5_1CILi1EEES8_S8_EEENS6_IJNS7_ILi128EEENS7_ILi96EEENS7_ILi64EEEEEELi256ENS_6half_tEfNS_4arch4Sm90ELb1ELb0ELb0ELb1ELb1ELb1ELb1ELb1ELb0ELb1ELb1ELb0EEENS1_21CollectiveEpilogueFwdINS6_IJSA_NS7_ILi256EEESB_EEES9_SE_SG_Li256ELb1ELb1ELb1ELb0EEENS1_36VarlenDynamicPersistentTileSchedulerILi128ELi96ELi256ELi128ELb1ELb1ELb1ELb1ELb1ELb1EEEEEEEEEvNT_6ParamsE)
        /*02a8*/ 	.word	0x000001e8
.L_133:


//--------------------- .nv.compat                --------------------------
	.section	.nv.compat,"",@"SHT_CUDA_COMPAT_INFO"
	.align	4
        /*0000*/ 	.byte	0x02, 0x09, 0x01, 0x00, 0x02, 0x02, 0x04, 0x00, 0x02, 0x05, 0x05, 0x00, 0x03, 0x07, 0x01, 0x01
        /*0010*/ 	.byte	0x02, 0x03, 0x01, 0x00, 0x02, 0x06, 0x01, 0x00, 0x04, 0x0b, 0x08, 0x00, 0x00, 0x00, 0x00, 0x00
        /*0020*/ 	.byte	0x00, 0x00, 0x00, 0x00


//--------------------- .nv.info._ZN7cutlass13device_kernelIN5flash11enable_sm90INS1_16FlashAttnFwdSm90INS1_25CollectiveMainloopFwdSm90ILi2EN4cute5tupleIJNS5_1CILi1EEES8_S8_EEENS6_IJNS7_ILi128EEENS7_ILi96EEENS7_ILi64EEEEEELi256ENS_6half_tEfNS_4arch4Sm90ELb0ELb0ELb0ELb0ELb1ELb0ELb0ELb1ELb0ELb1ELb1ELb0EEENS1_21CollectiveEpilogueFwdINS6_IJSA_NS7_ILi256EEESB_EEES9_SE_SG_Li256ELb0ELb1ELb1ELb0EEENS1_19SingleTileSchedulerILb0ELb1ELb1ELi128EEEEEEEEEvNT_6ParamsE --------------------------
	.section	.nv.info._ZN7cutlass13device_kernelIN5flash11enable_sm90INS1_16FlashAttnFwdSm90INS1_25CollectiveMainloopFwdSm90ILi2EN4cute5tupleIJNS5_1CILi1EEES8_S8_EEENS6_IJNS7_ILi128EEENS7_ILi96EEENS7_ILi64EEEEEELi256ENS_6half_tEfNS_4arch4Sm90ELb0ELb0ELb0ELb0ELb1ELb0ELb0ELb1ELb0ELb1ELb1ELb0EEENS1_21CollectiveEpilogueFwdINS6_IJSA_NS7_ILi256EEESB_EEES9_SE_SG_Li256ELb0ELb1ELb1ELb0EEENS1_19SingleTileSchedulerILb0ELb1ELb1ELi128EEEEEEEEEvNT_6ParamsE,"",@"SHT_CUDA_INFO"
	.sectionflags	@""
	.align	4


	//----- nvinfo : EIATTR_CUDA_API_VERSION
	.align		4
        /*0000*/ 	.byte	0x04, 0x37
        /*0002*/ 	.short	(.L_135 - .L_134)
.L_134:
        /*0004*/ 	.word	0x00000082


	//----- nvinfo : EIATTR_KPARAM_INFO
	.align		4
.L_135:
        /*0008*/ 	.byte	0x04, 0x17
        /*000a*/ 	.short	(.L_137 - .L_136)
.L_136:
        /*000c*/ 	.word	0x00000000
        /*0010*/ 	.short	0x0000
        /*0012*/ 	.short	0x0070
        /*0014*/ 	.byte	0x00, 0xf0, 0x01, 0x28


	//----- nvinfo : EIATTR_SPARSE_MMA_MASK
	.align		4
.L_137:
        /*0018*/ 	.byte	0x03, 0x50
        /*001a*/ 	.short	0x0000


	//----- nvinfo : EIATTR_MAXREG_COUNT
	.align		4
        /*001c*/ 	.byte	0x03, 0x1b
        /*001e*/ 	.short	0x00a8


	//----- nvinfo : EIATTR_NUM_BARRIERS
	.align		4
        /*0020*/ 	.byte	0x02, 0x4c
        /*0022*/ 	.byte	0x10
	.zero		1


	//----- nvinfo : EIATTR_EXTERNS
	.align		4
        /*0024*/ 	.byte	0x04, 0x0f
        /*0026*/ 	.short	(.L_139 - .L_138)


	//   ....[0]....
	.align		4
.L_138:
        /*0028*/ 	.word	index@(__assertfail)


	//----- nvinfo : EIATTR_MERCURY_ISA_VERSION
	.align		4
.L_139:
        /*002c*/ 	.byte	0x03, 0x5f
        /*002e*/ 	.short	0x0101


	//----- nvinfo : EIATTR_INT_WARP_WIDE_INSTR_OFFSETS
	.align		4
        /*0030*/ 	.byte	0x04, 0x31
        /*0032*/ 	.short	(.L_141 - .L_140)


	//   ....[0]....
.L_140:
        /*0034*/ 	.word	0x000000b0


	//   ....[1]....
        /*0038*/ 	.word	0x000000c0


	//   ....[2]....
        /*003c*/ 	.word	0x00000160


	//----- nvinfo : EIATTR_COOP_GROUP_MASK_REGIDS
	.align		4
.L_141:
        /*0040*/ 	.byte	0x04, 0x29
        /*0042*/ 	.short	(.L_143 - .L_142)


	//   ....[0]....
.L_142:
        /*0044*/ 	.word	0xffffffff


	//   ....[1]....
        /*0048*/ 	.word	0xffffffff


	//   ....[2]....
        /*004c*/ 	.word	0xffffffff


	//   ....[3]....
        /*0050*/ 	.word	0xffffffff


	//   ....[4]....
        /*0054*/ 	.word	0xffffffff


	//   ....[5]....
        /*0058*/ 	.word	0xffffffff


	//   ....[6]....
        /*005c*/ 	.word	0xffffffff


	//   ....[7]....
        /*0060*/ 	.word	0xffffffff


	//   ....[8]....
        /*0064*/ 	.word	0xffffffff


	//   ....[9]....
        /*0068*/ 	.word	0xffffffff


	//   ....[10]....
        /*006c*/ 	.word	0xffffffff


	//   ....[11]....
        /*0070*/ 	.word	0xffffffff


	//   ....[12]....
        /*0074*/ 	.word	0xffffffff


	//   ....[13]....
        /*0078*/ 	.word	0xffffffff


	//   ....[14]....
        /*007c*/ 	.word	0xffffffff


	//   ....[15]....
        /*0080*/ 	.word	0xffffffff


	//   ....[16]....
        /*0084*/ 	.word	0xffffffff


	//   ....[17]....
        /*0088*/ 	.word	0xffffffff


	//   ....[18]....
        /*008c*/ 	.word	0xffffffff


	//   ....[19]....
        /*0090*/ 	.word	0xffffffff


	//   ....[20]....
        /*0094*/ 	.word	0xffffffff


	//   ....[21]....
        /*0098*/ 	.word	0xffffffff


	//   ....[22]....
        /*009c*/ 	.word	0xffffffff


	//   ....[23]....
        /*00a0*/ 	.word	0xffffffff


	//   ....[24]....
        /*00a4*/ 	.word	0xffffffff


	//   ....[25]....
        /*00a8*/ 	.word	0xffffffff


	//   ....[26]....
        /*00ac*/ 	.word	0xffffffff


	//   ....[27]....
        /*00b0*/ 	.word	0xffffffff


	//   ....[28]....
        /*00b4*/ 	.word	0xffffffff


	//   ....[29]....
        /*00b8*/ 	.word	0xffffffff


	//   ....[30]....
        /*00bc*/ 	.word	0xffffffff


	//   ....[31]....
        /*00c0*/ 	.word	0xffffffff


	//   ....[32]....
        /*00c4*/ 	.word	0xffffffff


	//   ....[33]....
        /*00c8*/ 	.word	0xffffffff


	//   ....[34]....
        /*00cc*/ 	.word	0xffffffff


	//   ....[35]....
        /*00d0*/ 	.word	0xffffffff


	//   ....[36]....
        /*00d4*/ 	.word	0xffffffff


	//   ....[37]....
        /*00d8*/ 	.word	0xffffffff


	//   ....[38]....
        /*00dc*/ 	.word	0xffffffff


	//   ....[39]....
        /*00e0*/ 	.word	0xffffffff


	//   ....[40]....
        /*00e4*/ 	.word	0xffffffff


	//   ....[41]....
        /*00e8*/ 	.word	0xffffffff


	//   ....[42]....
        /*00ec*/ 	.word	0xffffffff


	//   ....[43]....
        /*00f0*/ 	.word	0xffffffff


	//   ....[44]....
        /*00f4*/ 	.word	0xffffffff


	//   ....[45]....
        /*00f8*/ 	.word	0xffffffff


	//   ....[46]....
        /*00fc*/ 	.word	0xffffffff


	//   ....[47]....
        /*0100*/ 	.word	0xffffffff


	//   ....[48]....
        /*0104*/ 	.word	0xffffffff


	//   ....[49]....
        /*0108*/ 	.word	0xffffffff


	//   ....[50]....
        /*010c*/ 	.word	0xffffffff


	//   ....[51]....
        /*0110*/ 	.word	0xffffffff


	//   ....[52]....
        /*0114*/ 	.word	0xffffffff


	//   ....[53]....
        /*0118*/ 	.word	0xffffffff


	//   ....[54]....
        /*011c*/ 	.word	0xffffffff


	//   ....[55]....
        /*0120*/ 	.word	0xffffffff


	//   ....[56]....
        /*0124*/ 	.word	0xffffffff


	//   ....[57]....
        /*0128*/ 	.word	0xffffffff


	//   ....[58]....
        /*012c*/ 	.word	0xffffffff


	//   ....[59]....
        /*0130*/ 	.word	0xffffffff


	//   ....[60]....
        /*0134*/ 	.word	0xffffffff


	//   ....[61]....
        /*0138*/ 	.word	0xffffffff


	//   ....[62]....
        /*013c*/ 	.word	0xffffffff


	//   ....[63]....
        /*0140*/ 	.word	0xffffffff


	//   ....[64]....
        /*0144*/ 	.word	0xffffffff


	//   ....[65]....
        /*0148*/ 	.word	0xffffffff


	//   ....[66]....
        /*014c*/ 	.word	0xffffffff


	//   ....[67]....
        /*0150*/ 	.word	0xffffffff


	//   ....[68]....
        /*0154*/ 	.word	0xffffffff


	//   ....[69]....
        /*0158*/ 	.word	0xffffffff


	//   ....[70]....
        /*015c*/ 	.word	0xffffffff


	//   ....[71]....
        /*0160*/ 	.word	0xffffffff


	//   ....[72]....
        /*0164*/ 	.word	0xffffffff


	//   ....[73]....
        /*0168*/ 	.word	0xffffffff


	//   ....[74]....
        /*016c*/ 	.word	0xffffffff


	//   ....[75]....
        /*0170*/ 	.word	0xffffffff


	//   ....[76]....
        /*0174*/ 	.word	0xffffffff


	//   ....[77]....
        /*0178*/ 	.word	0xffffffff


	//   ....[78]....
        /*017c*/ 	.word	0xffffffff


	//   ....[79]....
        /*0180*/ 	.word	0xffffffff


	//   ....[80]....
        /*0184*/ 	.word	0xffffffff


	//   ....[81]....
        /*0188*/ 	.word	0xffffffff


	//   ....[82]....
        /*018c*/ 	.word	0xffffffff


	//   ....[83]....
        /*0190*/ 	.word	0xffffffff


	//   ....[84]....
        /*0194*/ 	.word	0xffffffff


	//   ....[85]....
        /*0198*/ 	.word	0xffffffff


	//   ....[86]....
        /*019c*/ 	.word	0xffffffff


	//   ....[87]....
        /*01a0*/ 	.word	0xffffffff


	//   ....[88]....
        /*01a4*/ 	.word	0xffffffff


	//   ....[89]....
        /*01a8*/ 	.word	0xffffffff


	//   ....[90]....
        /*01ac*/ 	.word	0xffffffff


	//   ....[91]....
        /*01b0*/ 	.word	0xffffffff


	//   ....[92]....
        /*01b4*/ 	.word	0xffffffff


	//   ....[93]....
        /*01b8*/ 	.word	0x0500000f


	//   ....[94]....
        /*01bc*/ 	.word	0x0500000f


	//   ....[95]....
        /*01c0*/ 	.word	0x0500000f


	//   ....[96]....
        /*01c4*/ 	.word	0x0500000f


	//   ....[97]....
        /*01c8*/ 	.word	0x0500000f


	//   ....[98]....
        /*01cc*/ 	.word	0x0500000f


	//   ....[99]....
        /*01d0*/ 	.word	0x0500000f


	//   ....[100]....
        /*01d4*/ 	.word	0x0500000f


	//   ....[101]....
        /*01d8*/ 	.word	0x0500000f


	//   ....[102]....
        /*01dc*/ 	.word	0x0500000f


	//   ....[103]....
        /*01e0*/ 	.word	0x0500000f


	//   ....[104]....
        /*01e4*/ 	.word	0x0500000f


	//   ....[105]....
        /*01e8*/ 	.word	0x0500000f


	//   ....[106]....
        /*01ec*/ 	.word	0x0500000f


	//   ....[107]....
        /*01f0*/ 	.word	0x0500000f


	//   ....[108]....
        /*01f4*/ 	.word	0x0500000f


	//   ....[109]....
        /*01f8*/ 	.word	0x0500000f


	//   ....[110]....
        /*01fc*/ 	.word	0x0500000f


	//   ....[111]....
        /*0200*/ 	.word	0x0500000f


	//   ....[112]....
        /*0204*/ 	.word	0x0500000f


	//   ....[113]....
        /*0208*/ 	.word	0x0500000f


	//   ....[114]....
        /*020c*/ 	.word	0x0500000f


	//   ....[115]....
        /*0210*/ 	.word	0x0500000f


	//   ....[116]....
        /*0214*/ 	.word	0x0500000f


	//   ....[117]....
        /*0218*/ 	.word	0x0500000f


	//   ....[118]....
        /*021c*/ 	.word	0x0500000f


	//   ....[119]....
        /*0220*/ 	.word	0x0500000f


	//   ....[120]....
        /*0224*/ 	.word	0x0500000f


	//   ....[121]....
        /*0228*/ 	.word	0x0500000f


	//   ....[122]....
        /*022c*/ 	.word	0x0500000f


	//   ....[123]....
        /*0230*/ 	.word	0x0500000f


	//   ....[124]....
        /*0234*/ 	.word	0x0500000f


	//   ....[125]....
        /*0238*/ 	.word	0x0500000f


	//   ....[126]....
        /*023c*/ 	.word	0x0500000f


	//   ....[127]....
        /*0240*/ 	.word	0x0500000f


	//   ....[128]....
        /*0244*/ 	.word	0x0500000f


	//   ....[129]....
        /*0248*/ 	.word	0x0500000f


	//   ....[130]....
        /*024c*/ 	.word	0x0500000f


	//   ....[131]....
        /*0250*/ 	.word	0x0500000f


	//   ....[132]....
        /*0254*/ 	.word	0x0500000f


	//   ....[133]....
        /*0258*/ 	.word	0x0500000f


	//   ....[134]....
        /*025c*/ 	.word	0x0500000f


	//   ....[135]....
        /*0260*/ 	.word	0x0500000f


	//   ....[136]....
        /*0264*/ 	.word	0x0500000f


	//   ....[137]....
        /*0268*/ 	.word	0x0500000f


	//   ....[138]....
        /*026c*/ 	.word	0x0500000f


	//   ....[139]....
        /*0270*/ 	.word	0x0500000f


	//   ....[140]....
        /*0274*/ 	.word	0x0500000f


	//   ....[141]....
        /*0278*/ 	.word	0x0500000f


	//   ....[142]....
        /*027c*/ 	.word	0x0500000f


	//   ....[143]....
        /*0280*/ 	.word	0x0500000f


	//   ....[144]....
        /*0284*/ 	.word	0x0500000f


	//   ....[145]....
        /*0288*/ 	.word	0x0500000f


	//   ....[146]....
        /*028c*/ 	.word	0x0500000f


	//   ....[147]....
        /*0290*/ 	.word	0x0500000f


	//   ....[148]....
        /*0294*/ 	.word	0x0500000f


	//   ....[149]....
        /*0298*/ 	.word	0x0500000f


	//   ....[150]....
        /*029c*/ 	.word	0x0500000f


	//   ....[151]....
        /*02a0*/ 	.word	0x0500000f


	//   ....[152]....
        /*02a4*/ 	.word	0x0500000f


	//   ....[153]....
        /*02a8*/ 	.word	0x0500000f


	//   ....[154]....
        /*02ac*/ 	.word	0x0500000f


	//   ....[155]....
        /*02b0*/ 	.word	0x0500000f


	//   ....[156]....
        /*02b4*/ 	.word	0x0500000f


	//   ....[157]....
        /*02b8*/ 	.word	0x0500000f


	//   ....[158]....
        /*02bc*/ 	.word	0x0500000f


	//----- nvinfo : EIATTR_COOP_GROUP_INSTR_OFFSETS
	.align		4
.L_143:
        /*02c0*/ 	.byte	0x04, 0x28
        /*02c2*/ 	.short	(.L_145 - .L_144)


	//   ....[0]....
.L_144:
        /*02c4*/ 	.word	0x00000060


	//   ....[1]....
        /*02c8*/ 	.word	0x000000a0


	//   ....[2]....
        /*02cc*/ 	.word	0x000002c0


	//   ....[3]....
        /*02d0*/ 	.word	0x00000420


	//   ....[4]....
        /*02d4*/ 	.word	0x00000540


	//   ....[5]....
        /*02d8*/ 	.word	0x000006a0


	//   ....[6]....
        /*02dc*/ 	.word	0x00001230


	//   ....[7]....
        /*02e0*/ 	.word	0x00001e20


	//   ....[8]....
        /*02e4*/ 	.word	0x00001e70


	//   ....[9]....
        /*02e8*/ 	.word	0x000022b0


	//   ....[10]....
        /*02ec*/ 	.word	0x00002320


	//   ....[11]....
        /*02f0*/ 	.word	0x000033c0


	//   ....[12]....
        /*02f4*/ 	.word	0x000033f0


	//   ....[13]....
        /*02f8*/ 	.word	0x00003850


	//   ....[14]....
        /*02fc*/ 	.word	0x00003a20


	//   ....[15]....
        /*0300*/ 	.word	0x00004bf0


	//   ....[16]....
        /*0304*/ 	.word	0x00004c30


	//   ....[17]....
        /*0308*/ 	.word	0x00004c60


	//   ....[18]....
        /*030c*/ 	.word	0x00004c90


	//   ....[19]....
        /*0310*/ 	.word	0x00005d40


	//   ....[20]....
        /*0314*/ 	.word	0x00005da0


	//   ....[21]....
        /*0318*/ 	.word	0x00005de0


	//   ....[22]....
        /*031c*/ 	.word	0x00005e10


	//   ....[23]....
        /*0320*/ 	.word	0x00005e50


	//   ....[24]....
        /*0324*/ 	.word	0x00005e70


	//   ....[25]....
        /*0328*/ 	.word	0x00006ad0


	//   ....[26]....
        /*032c*/ 	.word	0x00006ae0


	//   ....[27]....
        /*0330*/ 	.word	0x00007b10


	//   ....[28]....
        /*0334*/ 	.word	0x00008bf0


	//   ....[29]....
        /*0338*/ 	.word	0x00008c10


	//   ....[30]....
        /*033c*/ 	.word	0x00008c20


	//   ....[31]....
        /*0340*/ 	.word	0x00008c60


	//   ....[32]....
        /*0344*/ 	.word	0x00008cb0


	//   ....[33]....
        /*0348*/ 	.word	0x00008cd0


	//   ....[34]....
        /*034c*/ 	.word	0x00008d20


	//   ....[35]....
        /*0350*/ 	.word	0x00008d40


	//   ....[36]....
        /*0354*/ 	.word	0x00008d90


	//   ....[37]....
        /*0358*/ 	.word	0x00008db0


	//   ....[38]....
        /*035c*/ 	.word	0x00008e00


	//   ....[39]....
        /*0360*/ 	.word	0x00008e20


	//   ....[40]....
        /*0364*/ 	.word	0x00009370


	//   ....[41]....
        /*0368*/ 	.word	0x000093a0


	//   ....[42]....
        /*036c*/ 	.word	0x000093d0


	//   ....[43]....
        /*0370*/ 	.word	0x00009430


	//   ....[44]....
        /*0374*/ 	.word	0x00009490


	//   ....[45]....
        /*0378*/ 	.word	0x000094b0


	//   ....[46]....
        /*037c*/ 	.word	0x00009510


	//   ....[47]....
        /*0380*/ 	.word	0x00009530


	//   ....[48]....
        /*0384*/ 	.word	0x00009590


	//   ....[49]....
        /*0388*/ 	.word	0x000095b0


	//   ....[50]....
        /*038c*/ 	.word	0x00009610


	//   ....[51]....
        /*0390*/ 	.word	0x00009630


	//   ....[52]....
        /*0394*/ 	.word	0x00009690


	//   ....[53]....
        /*0398*/ 	.word	0x000096b0


	//   ....[54]....
        /*039c*/ 	.word	0x00009700


	//   ....[55]....
        /*03a0*/ 	.word	0x00009720


	//   ....[56]....
        /*03a4*/ 	.word	0x00009aa0


	//   ....[57]....
        /*03a8*/ 	.word	0x00009ad0


	//   ....[58]....
        /*03ac*/ 	.word	0x00009b10


	//   ....[59]....
        /*03b0*/ 	.word	0x00009b30


	//   ....[60]....
        /*03b4*/ 	.word	0x00009b50


	//   ....[61]....
        /*03b8*/ 	.word	0x00009b70


	//   ....[62]....
        /*03bc*/ 	.word	0x00009b90


	//   ....[63]....
        /*03c0*/ 	.word	0x00009bc0


	//   ....[64]....
        /*03c4*/ 	.word	0x00009c60


	//   ....[65]....
        /*03c8*/ 	.word	0x00009c90


	//   ....[66]....
        /*03cc*/ 	.word	0x00009ca0


	//   ....[67]....
        /*03d0*/ 	.word	0x00009d30


	//   ....[68]....
        /*03d4*/ 	.word	0x0000a520


	//   ....[69]....
        /*03d8*/ 	.word	0x0000a540


	//   ....[70]....
        /*03dc*/ 	.word	0x0000a550


	//   ....[71]....
        /*03e0*/ 	.word	0x0000a560


	//   ....[72]....
        /*03e4*/ 	.word	0x0000a570


	//   ....[73]....
        /*03e8*/ 	.word	0x0000a580


	//   ....[74]....
        /*03ec*/ 	.word	0x0000a5a0


	//   ....[75]....
        /*03f0*/ 	.word	0x0000a5c0


	//   ....[76]....
        /*03f4*/ 	.word	0x0000a5f0


	//   ....[77]....
        /*03f8*/ 	.word	0x0000a630


	//   ....[78]....
        /*03fc*/ 	.word	0x0000a670


	//   ....[79]....
        /*0400*/ 	.word	0x0000a6c0


	//   ....[80]....
        /*0404*/ 	.word	0x0000aa10


	//   ....[81]....
        /*0408*/ 	.word	0x0000aa30


	//   ....[82]....
        /*040c*/ 	.word	0x0000aa40


	//   ....[83]....
        /*0410*/ 	.word	0x0000aa50


	//   ....[84]....
        /*0414*/ 	.word	0x0000aa60


	//   ....[85]....
        /*0418*/ 	.word	0x0000aa90


	//   ....[86]....
        /*041c*/ 	.word	0x0000aaf0


	//   ....[87]....
        /*0420*/ 	.word	0x0000ab10


	//   ....[88]....
        /*0424*/ 	.word	0x0000ab70


	//   ....[89]....
        /*0428*/ 	.word	0x0000ab80


	//   ....[90]....
        /*042c*/ 	.word	0x0000abf0


	//   ....[91]....
        /*0430*/ 	.word	0x0000ac10


	//   ....[92]....
        /*0434*/ 	.word	0x0000af70


	//   ....[93]....
        /*0438*/ 	.word	0x0000b410


	//   ....[94]....
        /*043c*/ 	.word	0x0000b500


	//   ....[95]....
        /*0440*/ 	.word	0x0000b5a0


	//   ....[96]....
        /*0444*/ 	.word	0x0000b620


	//   ....[97]....
        /*0448*/ 	.word	0x0000b6d0


	//   ....[98]....
        /*044c*/ 	.word	0x0000b730


	//   ....[99]....
        /*0450*/ 	.word	0x0000b7f0


	//   ....[100]....
        /*0454*/ 	.word	0x0000b850


	//   ....[101]....
        /*0458*/ 	.word	0x0000b910


	//   ....[102]....
        /*045c*/ 	.word	0x0000b970


	//   ....[103]....
        /*0460*/ 	.word	0x0000ba30


	//   ....[104]....
        /*0464*/ 	.word	0x0000ba90


	//   ....[105]....
        /*0468*/ 	.word	0x0000bb30


	//   ....[106]....
        /*046c*/ 	.word	0x0000bbc0


	//   ....[107]....
        /*0470*/ 	.word	0x0000bc20


	//   ....[108]....
        /*0474*/ 	.word	0x0000bce0


	//   ....[109]....
        /*0478*/ 	.word	0x0000bda0


	//   ....[110]....
        /*047c*/ 	.word	0x0000be00


	//   ....[111]....
        /*0480*/ 	.word	0x0000bed0


	//   ....[112]....
        /*0484*/ 	.word	0x0000bf30


	//   ....[113]....
        /*0488*/ 	.word	0x0000c000


	//   ....[114]....
        /*048c*/ 	.word	0x0000c060


	//   ....[115]....
        /*0490*/ 	.word	0x0000c130


	//   ....[116]....
        /*0494*/ 	.word	0x0000c190


	//   ....[117]....
        /*0498*/ 	.word	0x0000c250


	//   ....[118]....
        /*049c*/ 	.word	0x0000c2b0


	//   ....[119]....
        /*04a0*/ 	.word	0x0000c360


	//   ....[120]....
        /*04a4*/ 	.word	0x0000c3e0


	//   ....[121]....
        /*04a8*/ 	.word	0x0000c480


	//   ....[122]....
        /*04ac*/ 	.word	0x0000c5d0


	//   ....[123]....
        /*04b0*/ 	.word	0x0000c6a0


	//   ....[124]....
        /*04b4*/ 	.word	0x0000c720


	//   ....[125]....
        /*04b8*/ 	.word	0x0000c7e0


	//   ....[126]....
        /*04bc*/ 	.word	0x0000c8c0


	//   ....[127]....
        /*04c0*/ 	.word	0x0000c980


	//   ....[128]....
        /*04c4*/ 	.word	0x0000ca60


	//   ....[129]....
        /*04c8*/ 	.word	0x0000cb20


	//   ....[130]....
        /*04cc*/ 	.word	0x0000cc00


	//   ....[131]....
        /*04d0*/ 	.word	0x0000ccc0


	//   ....[132]....
        /*04d4*/ 	.word	0x0000cda0


	//   ....[133]....
        /*04d8*/ 	.word	0x0000ce70


	//   ....[134]....
        /*04dc*/ 	.word	0x0000cfd0


	//   ....[135]....
        /*04e0*/ 	.word	0x0000d070


	//   ....[136]....
        /*04e4*/ 	.word	0x0000d0d0


	//   ....[137]....
        /*04e8*/ 	.word	0x0000d170


	//   ....[138]....
        /*04ec*/ 	.word	0x0000d1d0


	//   ....[139]....
        /*04f0*/ 	.word	0x0000d270


	//   ....[140]....
        /*04f4*/ 	.word	0x0000d2d0


	//   ....[141]....
        /*04f8*/ 	.word	0x0000d370


	//   ....[142]....
        /*04fc*/ 	.word	0x0000d3d0


	//   ....[143]....
        /*0500*/ 	.word	0x0000d470


	//   ....[144]....
        /*0504*/ 	.word	0x0000d4d0


	//   ....[145]....
        /*0508*/ 	.word	0x0000d570


	//   ....[146]....
        /*050c*/ 	.word	0x0000d660


	//   ....[147]....
        /*0510*/ 	.word	0x0000d700


	//   ....[148]....
        /*0514*/ 	.word	0x0000d770


	//   ....[149]....
        /*0518*/ 	.word	0x0000d840


	//   ....[150]....
        /*051c*/ 	.word	0x0000d8a0


	//   ....[151]....
        /*0520*/ 	.word	0x0000d980


	//   ....[152]....
        /*0524*/ 	.word	0x0000d9e0


	//   ....[153]....
        /*0528*/ 	.word	0x0000dac0


	//   ....[154]....
        /*052c*/ 	.word	0x0000db20


	//   ....[155]....
        /*0530*/ 	.word	0x0000dc00


	//   ....[156]....
        /*0534*/ 	.word	0x0000dc60


	//   ....[157]....
        /*0538*/ 	.word	0x0000dd40


	//   ....[158]....
        /*053c*/ 	.word	0x0000de30


	//----- nvinfo : EIATTR_REG_RECONFIG
	.align		4
.L_145:
        /*0540*/ 	.byte	0x01, 0x54
	.zero		2


	//----- nvinfo : EIATTR_SYSCALL_OFFSETS
	.align		4
        /*0544*/ 	.byte	0x04, 0x46
        /*0546*/ 	.short	(.L_147 - .L_146)


	//   ....[0]....
.L_146:
        /*0548*/ 	.word	0x000013f0


	//   ....[1]....
        /*054c*/ 	.word	0x00008250


	//   ....[2]....
        /*0550*/ 	.word	0x00008390


	//   ....[3]....
        /*0554*/ 	.word	0x00008480


	//   ....[4]....
        /*0558*/ 	.word	0x00009090


	//----- nvinfo : EIATTR_MBARRIER_INSTR_OFFSETS
	.align		4
.L_147:
        /*055c*/ 	.byte	0x04, 0x39
        /*055e*/ 	.short	(.L_149 - .L_148)


	//   ....[0]....
.L_148:
        /*0560*/ 	.word	0x00000170
        /*0564*/ 	.word	0x000000ff
        /*0568*/ 	.word	0x00022800
        /*056c*/ 	.short	0x0100
        /*056e*/ 	.byte	0x08
	.zero		1


	//   ....[1]....
        /*0570*/ 	.word	0x00000180
        /*0574*/ 	.word	0x000000ff
        /*0578*/ 	.word	0x00022820
        /*057c*/ 	.short	0x0100
        /*057e*/ 	.byte	0x08
	.zero		1


	//   ....[2]....
        /*0580*/ 	.word	0x00000270
        /*0584*/ 	.word	0x000000ff
        /*0588*/ 	.word	0x00022830
        /*058c*/ 	.short	0x0100
        /*058e*/ 	.byte	0x08
	.zero		1


	//   ....[3]....
        /*0590*/ 	.word	0x00000280
        /*0594*/ 	.word	0x000000ff
        /*0598*/ 	.word	0x00022840
        /*059c*/ 	.short	0x0100
        /*059e*/ 	.byte	0x08
	.zero		1


	//   ....[4]....
        /*05a0*/ 	.word	0x00000290
        /*05a4*/ 	.word	0x000000ff
        /*05a8*/ 	.word	0x00022838
        /*05ac*/ 	.short	0x0100
        /*05ae*/ 	.byte	0x08
	.zero		1


	//   ....[5]....
        /*05b0*/ 	.word	0x000002a0
        /*05b4*/ 	.word	0x000000ff
        /*05b8*/ 	.word	0x00022848
        /*05bc*/ 	.short	0x0100
        /*05be*/ 	.byte	0x08
	.zero		1


	//   ....[6]....
        /*05c0*/ 	.word	0x000003d0
        /*05c4*/ 	.word	0x000000ff
        /*05c8*/ 	.word	0x00022850
        /*05cc*/ 	.short	0x0100
        /*05ce*/ 	.byte	0x08
	.zero		1


	//   ....[7]....
        /*05d0*/ 	.word	0x000003e0
        /*05d4*/ 	.word	0x000000ff
        /*05d8*/ 	.word	0x00022860
        /*05dc*/ 	.short	0x0100
        /*05de*/ 	.byte	0x08
	.zero		1


	//   ....[8]....
        /*05e0*/ 	.word	0x000003f0
        /*05e4*/ 	.word	0x000000ff
        /*05e8*/ 	.word	0x00022858
        /*05ec*/ 	.short	0x0100
        /*05ee*/ 	.byte	0x08
	.zero		1


	//   ....[9]....
        /*05f0*/ 	.word	0x00000400
        /*05f4*/ 	.word	0x000000ff
        /*05f8*/ 	.word	0x00022868
        /*05fc*/ 	.short	0x0100
        /*05fe*/ 	.byte	0x08
	.zero		1


	//   ....[10]....
        /*0600*/ 	.word	0x000004f0
        /*0604*/ 	.word	0x000000ff
        /*0608*/ 	.word	0x00022870
        /*060c*/ 	.short	0x0100
        /*060e*/ 	.byte	0x06
	.zero		1


	//   ....[11]....
        /*0610*/ 	.word	0x00000500
        /*0614*/ 	.word	0x000000ff
        /*0618*/ 	.word	0x00022880
        /*061c*/ 	.short	0x0100
        /*061e*/ 	.byte	0x06
	.zero		1


	//   ....[12]....
        /*0620*/ 	.word	0x00000510
        /*0624*/ 	.word	0x000000ff
        /*0628*/ 	.word	0x00022878
        /*062c*/ 	.short	0x0100
        /*062e*/ 	.byte	0x06
	.zero		1


	//   ....[13]....
        /*0630*/ 	.word	0x00000520
        /*0634*/ 	.word	0x000000ff
        /*0638*/ 	.word	0x00022888
        /*063c*/ 	.short	0x0100
        /*063e*/ 	.byte	0x06
	.zero		1


	//   ....[14]....
        /*0640*/ 	.word	0x00000650
        /*0644*/ 	.word	0x000000ff
        /*0648*/ 	.word	0x00022890
        /*064c*/ 	.short	0x0100
        /*064e*/ 	.byte	0x08
	.zero		1


	//   ....[15]....
        /*0650*/ 	.word	0x00000660
        /*0654*/ 	.word	0x000000ff
        /*0658*/ 	.word	0x000228a0
        /*065c*/ 	.short	0x0100
        /*065e*/ 	.byte	0x08
	.zero		1


	//   ....[16]....
        /*0660*/ 	.word	0x00000670
        /*0664*/ 	.word	0x000000ff
        /*0668*/ 	.word	0x00022898
        /*066c*/ 	.short	0x0100
        /*066e*/ 	.byte	0x08
	.zero		1


	//   ....[17]....
        /*0670*/ 	.word	0x00000680
        /*0674*/ 	.word	0x000000ff
        /*0678*/ 	.word	0x000228a8
        /*067c*/ 	.short	0x0100
        /*067e*/ 	.byte	0x08
	.zero		1


	//   ....[18]....
        /*0680*/ 	.word	0x000007c0
        /*0684*/ 	.word	0x000000ff
        /*0688*/ 	.word	0x000228b0
        /*068c*/ 	.short	0x0100
        /*068e*/ 	.byte	0x08
	.zero		1


	//   ....[19]....
        /*0690*/ 	.word	0x000007d0
        /*0694*/ 	.word	0x000000ff
        /*0698*/ 	.word	0x000228c0
        /*069c*/ 	.short	0x0100
        /*069e*/ 	.byte	0x08
	.zero		1


	//   ....[20]....
        /*06a0*/ 	.word	0x000007e0
        /*06a4*/ 	.word	0x000000ff
        /*06a8*/ 	.word	0x000228b8
        /*06ac*/ 	.short	0x0100
        /*06ae*/ 	.byte	0x08
	.zero		1


	//   ....[21]....
        /*06b0*/ 	.word	0x000007f0
        /*06b4*/ 	.word	0x000000ff
        /*06b8*/ 	.word	0x000228c8
        /*06bc*/ 	.short	0x0100
        /*06be*/ 	.byte	0x08
	.zero		1


	//   ....[22]....
        /*06c0*/ 	.word	0x00001420
        /*06c4*/ 	.word	0x000000ff
        /*06c8*/ 	.word	0x00022800
        /*06cc*/ 	.short	0x010a
        /*06ce*/ 	.byte	0x29
	.zero		1


	//   ....[23]....
        /*06d0*/ 	.word	0x000014b0
        /*06d4*/ 	.word	0x000000ff
        /*06d8*/ 	.word	0x00022830
        /*06dc*/ 	.short	0x010a
        /*06de*/ 	.byte	0x29
	.zero		1


	//   ....[24]....
        /*06e0*/ 	.word	0x000014f0
        /*06e4*/ 	.word	0x000000ff
        /*06e8*/ 	.word	0x00022830
        /*06ec*/ 	.short	0x010a
        /*06ee*/ 	.byte	0x29
	.zero		1


	//   ....[25]....
        /*06f0*/ 	.word	0x00001820
        /*06f4*/ 	.word	0x000000ff
        /*06f8*/ 	.word	0x00000000
        /*06fc*/ 	.short	0x0101
        /*06fe*/ 	.byte	0x04
	.zero		1


	//   ....[26]....
        /*0700*/ 	.word	0x00002b30
        /*0704*/ 	.word	0x000000ff
        /*0708*/ 	.word	0x00022850
        /*070c*/ 	.short	0x010a
        /*070e*/ 	.byte	0x29
	.zero		1


	//   ....[27]....
        /*0710*/ 	.word	0x00002b70
        /*0714*/ 	.word	0x000000ff
        /*0718*/ 	.word	0x00022850
        /*071c*/ 	.short	0x010a
        /*071e*/ 	.byte	0x29
	.zero		1


	//   ....[28]....
        /*0720*/ 	.word	0x00002ed0
        /*0724*/ 	.word	0x000000ff
        /*0728*/ 	.word	0x00000000
        /*072c*/ 	.short	0x0101
        /*072e*/ 	.byte	0x04
	.zero		1


	//   ....[29]....
        /*0730*/ 	.word	0x00003010
        /*0734*/ 	.word	0x000000ff
        /*0738*/ 	.word	0x00022830
        /*073c*/ 	.short	0x010a
        /*073e*/ 	.byte	0x1a
	.zero		1


	//   ....[30]....
        /*0740*/ 	.word	0x00003050
        /*0744*/ 	.word	0x000000ff
        /*0748*/ 	.word	0x00022830
        /*074c*/ 	.short	0x010a
        /*074e*/ 	.byte	0x1a
	.zero		1


	//   ....[31]....
        /*0750*/ 	.word	0x00003280
        /*0754*/ 	.word	0x000000ff
        /*0758*/ 	.word	0x00000000
        /*075c*/ 	.short	0x0101
        /*075e*/ 	.byte	0x0b
	.zero		1


	//   ....[32]....
        /*0760*/ 	.word	0x000048d0
        /*0764*/ 	.word	0x000000ff
        /*0768*/ 	.word	0x00022850
        /*076c*/ 	.short	0x010a
        /*076e*/ 	.byte	0x1a
	.zero		1


	//   ....[33]....
        /*0770*/ 	.word	0x00004910
        /*0774*/ 	.word	0x000000ff
        /*0778*/ 	.word	0x00022850
        /*077c*/ 	.short	0x010a
        /*077e*/ 	.byte	0x1a
	.zero		1


	//   ....[34]....
        /*0780*/ 	.word	0x00004bd0
        /*0784*/ 	.word	0x000000ff
        /*0788*/ 	.word	0x00000000
        /*078c*/ 	.short	0x0101
        /*078e*/ 	.byte	0x0b
	.zero		1


	//   ....[35]....
        /*0790*/ 	.word	0x00005e80
        /*0794*/ 	.word	0x000000ff
        /*0798*/ 	.word	0x00000000
        /*079c*/ 	.short	0x0101
        /*079e*/ 	.byte	0x04
	.zero		1


	//   ....[36]....
        /*07a0*/ 	.word	0x00008990
        /*07a4*/ 	.word	0x000000ff
        /*07a8*/ 	.word	0x00022840
        /*07ac*/ 	.short	0x010a
        /*07ae*/ 	.byte	0x2b
	.zero		1


	//   ....[37]....
        /*07b0*/ 	.word	0x00008ec0
        /*07b4*/ 	.word	0x000000ff
        /*07b8*/ 	.word	0x00022830
        /*07bc*/ 	.short	0x0107
        /*07be*/ 	.byte	0x2b
	.zero		1


	//   ....[38]....
        /*07c0*/ 	.word	0x00008f30
        /*07c4*/ 	.word	0x000000ff
        /*07c8*/ 	.word	0x00022830
        /*07cc*/ 	.short	0x0101
        /*07ce*/ 	.byte	0x2b
	.zero		1


	//   ....[39]....
        /*07d0*/ 	.word	0x000097f0
        /*07d4*/ 	.word	0x000000ff
        /*07d8*/ 	.word	0x00022800
        /*07dc*/ 	.short	0x0107
        /*07de*/ 	.byte	0x2b
	.zero		1


	//   ....[40]....
        /*07e0*/ 	.word	0x00009830
        /*07e4*/ 	.word	0x000000ff
        /*07e8*/ 	.word	0x00022800
        /*07ec*/ 	.short	0x0101
        /*07ee*/ 	.byte	0x2b
	.zero		1


	//   ....[41]....
        /*07f0*/ 	.word	0x00009840
        /*07f4*/ 	.word	0x000000ff
        /*07f8*/ 	.word	0x00022820
        /*07fc*/ 	.short	0x010a
        /*07fe*/ 	.byte	0x2b
	.zero		1


	//   ....[42]....
        /*0800*/ 	.word	0x00009890
        /*0804*/ 	.word	0x000000ff
        /*0808*/ 	.word	0x00022860
        /*080c*/ 	.short	0x010a
        /*080e*/ 	.byte	0x2b
	.zero		1


	//   ....[43]....
        /*0810*/ 	.word	0x00009fc0
        /*0814*/ 	.word	0x000000ff
        /*0818*/ 	.word	0x00022850
        /*081c*/ 	.short	0x0107
        /*081e*/ 	.byte	0x2b
	.zero		1


	//   ....[44]....
        /*0820*/ 	.word	0x0000a040
        /*0824*/ 	.word	0x000000ff
        /*0828*/ 	.word	0x00022850
        /*082c*/ 	.short	0x0101
        /*082e*/ 	.byte	0x2b
	.zero		1


	//   ....[45]....
        /*0830*/ 	.word	0x0000a320
        /*0834*/ 	.word	0x00000020
        /*0838*/ 	.word	0x00022840
        /*083c*/ 	.short	0x010a
        /*083e*/ 	.byte	0x3f
	.zero		1


	//   ....[46]....
        /*0840*/ 	.word	0x0000a750
        /*0844*/ 	.word	0x00000020
        /*0848*/ 	.word	0x00022830
        /*084c*/ 	.short	0x0107
        /*084e*/ 	.byte	0x3f
	.zero		1


	//   ....[47]....
        /*0850*/ 	.word	0x0000a800
        /*0854*/ 	.word	0x00000020
        /*0858*/ 	.word	0x00022830
        /*085c*/ 	.short	0x0101
        /*085e*/ 	.byte	0x3f
	.zero		1


	//   ....[48]....
        /*0860*/ 	.word	0x0000a830
        /*0864*/ 	.word	0x00000020
        /*0868*/ 	.word	0x00022860
        /*086c*/ 	.short	0x010a
        /*086e*/ 	.byte	0x3f
	.zero		1


	//   ....[49]....
        /*0870*/ 	.word	0x0000ad70
        /*0874*/ 	.word	0x00000020
        /*0878*/ 	.word	0x00022850
        /*087c*/ 	.short	0x0107
        /*087e*/ 	.byte	0x3f
	.zero		1


	//   ....[50]....
        /*0880*/ 	.word	0x0000ae40
        /*0884*/ 	.word	0x00000020
        /*0888*/ 	.word	0x00022850
        /*088c*/ 	.short	0x0101
        /*088e*/ 	.byte	0x3f
	.zero		1


	//   ....[51]....
        /*0890*/ 	.word	0x0000af20
        /*0894*/ 	.word	0x00000004
        /*0898*/ 	.word	0x00022820
        /*089c*/ 	.short	0x010a
        /*089e*/ 	.byte	0x3f
	.zero		1


	//   ....[52]....
        /*08a0*/ 	.word	0x0000b060
        /*08a4*/ 	.word	0x00000005
        /*08a8*/ 	.word	0x00022840
        /*08ac*/ 	.short	0x010a
        /*08ae*/ 	.byte	0x3f
	.zero		1


	//   ....[53]....
        /*08b0*/ 	.word	0x0000b100
        /*08b4*/ 	.word	0x00000015
        /*08b8*/ 	.word	0x00022840
        /*08bc*/ 	.short	0x010a
        /*08be*/ 	.byte	0x3f
	.zero		1


	//   ....[54]....
        /*08c0*/ 	.word	0x0000b140
        /*08c4*/ 	.word	0x00000005
        /*08c8*/ 	.word	0x00022860
        /*08cc*/ 	.short	0x010a
        /*08ce*/ 	.byte	0x3f
	.zero		1


	//   ....[55]....
        /*08d0*/ 	.word	0x0000b180
        /*08d4*/ 	.word	0x00000015
        /*08d8*/ 	.word	0x00022860
        /*08dc*/ 	.short	0x010a
        /*08de*/ 	.byte	0x3f
	.zero		1


	//   ....[56]....
        /*08e0*/ 	.word	0x0000b1f0
        /*08e4*/ 	.word	0x00000005
        /*08e8*/ 	.word	0x00022800
        /*08ec*/ 	.short	0x010a
        /*08ee*/ 	.byte	0x3f
	.zero		1


	//   ....[57]....
        /*08f0*/ 	.word	0x0000b250
        /*08f4*/ 	.word	0x00000005
        /*08f8*/ 	.word	0x00022830
        /*08fc*/ 	.short	0x010a
        /*08fe*/ 	.byte	0x3f
	.zero		1


	//   ....[58]....
        /*0900*/ 	.word	0x0000b2b0
        /*0904*/ 	.word	0x00000009
        /*0908*/ 	.word	0x00022850
        /*090c*/ 	.short	0x010a
        /*090e*/ 	.byte	0x3f
	.zero		1


	//   ....[59]....
        /*0910*/ 	.word	0x0000b310
        /*0914*/ 	.word	0x00000000
        /*0918*/ 	.word	0x00022830
        /*091c*/ 	.short	0x010a
        /*091e*/ 	.byte	0x3f
	.zero		1


	//   ....[60]....
        /*0920*/ 	.word	0x0000b370
        /*0924*/ 	.word	0x00000008
        /*0928*/ 	.word	0x00022850
        /*092c*/ 	.short	0x010a
        /*092e*/ 	.byte	0x3f
	.zero		1


	//   ....[61]....
        /*0930*/ 	.word	0x0000b450
        /*0934*/ 	.word	0x00000003
        /*0938*/ 	.word	0x00022840
        /*093c*/ 	.short	0x010a
        /*093e*/ 	.byte	0x3f
	.zero		1


	//   ....[62]....
        /*0940*/ 	.word	0x0000c4c0
        /*0944*/ 	.word	0x00000003
        /*0948*/ 	.word	0x00022820
        /*094c*/ 	.short	0x010a
        /*094e*/ 	.byte	0x3f
	.zero		1


	//   ....[63]....
        /*0950*/ 	.word	0x0000c520
        /*0954*/ 	.word	0x00000003
        /*0958*/ 	.word	0x00022860
        /*095c*/ 	.short	0x010a
        /*095e*/ 	.byte	0x3f
	.zero		1


	//   ....[64]....
        /*0960*/ 	.word	0x0000cf20
        /*0964*/ 	.word	0x00000020
        /*0968*/ 	.word	0x00022840
        /*096c*/ 	.short	0x010a
        /*096e*/ 	.byte	0x3f
	.zero		1


	//   ....[65]....
        /*0970*/ 	.word	0x0000d5b0
        /*0974*/ 	.word	0x00000020
        /*0978*/ 	.word	0x00022860
        /*097c*/ 	.short	0x010a
        /*097e*/ 	.byte	0x3f
	.zero		1


	//   ....[66]....
        /*0980*/ 	.word	0x0000dd80
        /*0984*/ 	.word	0x00000004
        /*0988*/ 	.word	0x00022820
        /*098c*/ 	.short	0x010a
        /*098e*/ 	.byte	0x3f
	.zero		1


	//   ....[67]....
        /*0990*/ 	.word	0x0000def0
        /*0994*/ 	.word	0x00000005
        /*0998*/ 	.word	0x00022840
        /*099c*/ 	.short	0x010a
        /*099e*/ 	.byte	0x3f
	.zero		1


	//   ....[68]....
        /*09a0*/ 	.word	0x0000df40
        /*09a4*/ 	.word	0x00000015
        /*09a8*/ 	.word	0x00022840
        /*09ac*/ 	.short	0x010a
        /*09ae*/ 	.byte	0x3f
	.zero		1


	//   ....[69]....
        /*09b0*/ 	.word	0x0000df90
        /*09b4*/ 	.word	0x00000005
        /*09b8*/ 	.word	0x00022860
        /*09bc*/ 	.short	0x010a
        /*09be*/ 	.byte	0x3f
	.zero		1


	//----- nvinfo : EIATTR_NUM_MBARRIERS
	.align		4
.L_149:
        /*09c0*/ 	.byte	0x03, 0x38
        /*09c2*/ 	.short	0x0016


	//----- nvinfo : EIATTR_EXIT_INSTR_OFFSETS
	.align		4
        /*09c4*/ 	.byte	0x04, 0x1c
        /*09c6*/ 	.short	(.L_151 - .L_150)


	//   ....[0]....
.L_150:
        /*09c8*/ 	.word	0x0000b1d0


	//----- nvinfo : EIATTR_MAX_THREADS
	.align		4
.L_151:
        /*09cc*/ 	.byte	0x04, 0x05
        /*09ce*/ 	.short	(.L_153 - .L_152)
.L_152:
        /*09d0*/ 	.word	0x00000180
        /*09d4*/ 	.word	0x00000001
        /*09d8*/ 	.word	0x00000001


	//----- nvinfo : EIATTR_CRS_STACK_SIZE
	.align		4
.L_153:
        /*09dc*/ 	.byte	0x04, 0x1e
        /*09de*/ 	.short	(.L_155 - .L_154)
.L_154:
        /*09e0*/ 	.word	0x00000000


	//----- nvinfo : EIATTR_CBANK_PARAM_SIZE
	.align		4
.L_155:
        /*09e4*/ 	.byte	0x03, 0x19
        /*09e6*/ 	.short	0x0a70


	//----- nvinfo : EIATTR_PARAM_CBANK
	.align		4
        /*09e8*/ 	.byte	0x04, 0x0a
        /*09ea*/ 	.short	(.L_157 - .L_156)
	.align		4
.L_156:
        /*09ec*/ 	.word	index@(.nv.constant0._ZN7cutlass13device_kernelIN5flash11enable_sm90INS1_16FlashAttnFwdSm90INS1_25CollectiveMainloopFwdSm90ILi2EN4cute5tupleIJNS5_1CILi1EEES8_S8_EEENS6_IJNS7_ILi128EEENS7_ILi96EEENS7_ILi64EEEEEELi256ENS_6half_tEfNS_4arch4Sm90ELb0ELb0ELb0ELb0ELb1ELb0ELb0ELb1ELb0ELb1ELb1ELb0EEENS1_21CollectiveEpilogueFwdINS6_IJSA_NS7_ILi256EEESB_EEES9_SE_SG_Li256ELb0ELb1ELb1ELb0EEENS1_19SingleTileSchedulerILb0ELb1ELb1ELi128EEEEEEEEEvNT_6ParamsE)
        /*09f0*/ 	.short	0x0210
        /*09f2*/ 	.short	0x0a70


	//----- nvinfo : EIATTR_SW_WAR
	.align		4
.L_157:
        /*09f4*/ 	.byte	0x04, 0x36
        /*09f6*/ 	.short	(.L_159 - .L_158)
.L_158:
        /*09f8*/ 	.word	0x00000008
.L_159:


//--------------------- .nv.info._ZN7cutlass13device_kernelIN5flash11enable_sm90INS1_16FlashAttnFwdSm90INS1_25CollectiveMainloopFwdSm90ILi2EN4cute5tupleIJNS5_1CILi1EEES8_S8_EEENS6_IJNS7_ILi128EEENS7_ILi96EEENS7_ILi64EEEEEELi256ENS_6half_tEfNS_4arch4Sm90ELb0ELb0ELb0ELb0ELb1ELb0ELb1ELb1ELb0ELb1ELb1ELb0EEENS1_21CollectiveEpilogueFwdINS6_IJSA_NS7_ILi256EEESB_EEES9_SE_SG_Li256ELb0ELb1ELb1ELb0EEENS1_19SingleTileSchedulerILb0ELb1ELb1ELi128EEEEEEEEEvNT_6ParamsE --------------------------
	.section	.nv.info._ZN7cutlass13device_kernelIN5flash11enable_sm90INS1_16FlashAttnFwdSm90INS1_25CollectiveMainloopFwdSm90ILi2EN4cute5tupleIJNS5_1CILi1EEES8_S8_EEENS6_IJNS7_ILi128EEENS7_ILi96EEENS7_ILi64EEEEEELi256ENS_6half_tEfNS_4arch4Sm90ELb0ELb0ELb0ELb0ELb1ELb0ELb1ELb1ELb0ELb1ELb1ELb0EEENS1_21CollectiveEpilogueFwdINS6_IJSA_NS7_ILi256EEESB_EEES9_SE_SG_Li256ELb0ELb1ELb1ELb0EEENS1_19SingleTileSchedulerILb0ELb1ELb1ELi128EEEEEEEEEvNT_6ParamsE,"",@"SHT_CUDA_INFO"
	.sectionflags	@""
	.align	4


	//----- nvinfo : EIATTR_CUDA_API_VERSION
	.align		4
        /*0000*/ 	.byte	0x04, 0x37
        /*0002*/ 	.short	(.L_161 - .L_160)
.L_160:
        /*0004*/ 	.word	0x00000082


	//----- nvinfo : EIATTR_KPARAM_INFO
	.align		4
.L_161:
        /*0008*/ 	.byte	0x04, 0x17
        /*000a*/ 	.short	(.L_163 - .L_162)
.L_162:
        /*000c*/ 	.word	0x00000000
        /*0010*/ 	.short	0x0000
        /*0012*/ 	.short	0x0070
        /*0014*/ 	.byte	0x00, 0xf0, 0x01, 0x2c


	//----- nvinfo : EIATTR_SPARSE_MMA_MASK
	.align		4
.L_163:
        /*0018*/ 	.byte	0x03, 0x50
        /*001a*/ 	.short	0x0000


	//----- nvinfo : EIATTR_MAXREG_COUNT
	.align		4
        /*001c*/ 	.byte	0x03, 0x1b
        /*001e*/ 	.short	0x00a8


	//----- nvinfo : EIATTR_NUM_BARRIERS
	.align		4
        /*0020*/ 	.byte	0x02, 0x4c
        /*0022*/ 	.byte	0x10
	.zero		1


	//----- nvinfo : EIATTR_EXTERNS
	.align		4
        /*0024*/ 	.byte	0x04, 0x0f
        /*0026*/ 	.short	(.L_165 - .L_164)


	//   ....[0]....
	.align		4
.L_164:
        /*0028*/ 	.word	index@(__assertfail)


	//----- nvinfo : EIATTR_ANNOTATIONS
	.align		4
.L_165:
        /*002c*/ 	.byte	0x04, 0x55
        /*002e*/ 	.short	(.L_167 - .L_166)


	//   ....[0]....
.L_166:
        /*0030*/ 	.word	0x00000001
        /*0034*/ 	.byte	0xd0, 0x08, 0x00, 0x00, 0x01, 0x00, 0x00, 0x00, 0x40, 0x0a, 0x00, 0x00, 0x01, 0x00, 0x00, 0x00
        /*0044*/ 	.byte	0xd0, 0x14, 0x00, 0x00, 0x01, 0x00, 0x00, 0x00, 0xa0, 0x68, 0x00, 0x00, 0x01, 0x00, 0x00, 0x00
        /*0054*/ 	.byte	0xb0, 0x8a, 0x00, 0x00, 0x01, 0x00, 0x00, 0x00, 0xd0, 0x9b, 0x00, 0x00, 0x01, 0x00, 0x00, 0x00
        /*0064*/ 	.byte	0x90, 0xd0, 0x00, 0x00


	//----- nvinfo : EIATTR_MERCURY_ISA_VERSION
	.align		4
.L_167:
        /*0068*/ 	.byte	0x03, 0x5f
        /*006a*/ 	.short	0x0101


	//----- nvinfo : EIATTR_INT_WARP_WIDE_INSTR_OFFSETS
	.align		4
        /*006c*/ 	.byte	0x04, 0x31
        /*006e*/ 	.short	(.L_169 - .L_168)


	//   ....[0]....
.L_168:
        /*0070*/ 	.word	0x000000c0


	//   ....[1]....
        /*0074*/ 	.word	0x000000d0


	//   ....[2]....
        /*0078*/ 	.word	0x000000e0


	//   ....[3]....
        /*007c*/ 	.word	0x00000180


	//----- nvinfo : EIATTR_COOP_GROUP_MASK_REGIDS
	.align		4
.L_169:
        /*0080*/ 	.byte	0x04, 0x29
        /*0082*/ 	.short	(.L_171 - .L_170)


	//   ....[0]....
.L_170:
        /*0084*/ 	.word	0xffffffff


	//   ....[1]....
        /*0088*/ 	.word	0xffffffff


	//   ....[2]....
        /*008c*/ 	.word	0xffffffff


	//   ....[3]....
        /*0090*/ 	.word	0xffffffff


	//   ....[4]....
        /*0094*/ 	.word	0xffffffff


	//   ....[5]....
        /*0098*/ 	.word	0xffffffff


	//   ....[6]....
        /*009c*/ 	.word	0xffffffff


	//   ....[7]....
        /*00a0*/ 	.word	0xffffffff


	//   ....[8]....
        /*00a4*/ 	.word	0xffffffff


	//   ....[9]....
        /*00a8*/ 	.word	0xffffffff


	//   ....[10]....
        /*00ac*/ 	.word	0xffffffff


	//   ....[11]....
        /*00b0*/ 	.word	0xffffffff


	//   ....[12]....
        /*00b4*/ 	.word	0xffffffff


	//   ....[13]....
        /*00b8*/ 	.word	0xffffffff


	//   ....[14]....
        /*00bc*/ 	.word	0xffffffff


	//   ....[15]....
        /*00c0*/ 	.word	0xffffffff


	//   ....[16]....
        /*00c4*/ 	.word	0xffffffff


	//   ....[17]....
        /*00c8*/ 	.word	0xffffffff


	//   ....[18]....
        /*00cc*/ 	.word	0xffffffff


	//   ....[19]....
        /*00d0*/ 	.word	0xffffffff


	//   ....[20]....
        /*00d4*/ 	.word	0xffffffff


	//   ....[21]....
        /*00d8*/ 	.word	0xffffffff


	//   ....[22]....
        /*00dc*/ 	.word	0xffffffff


	//   ....[23]....
        /*00e0*/ 	.word	0xffffffff


	//   ....[24]....
        /*00e4*/ 	.word	0xffffffff


	//   ....[25]....
        /*00e8*/ 	.word	0xffffffff


	//   ....[26]....
        /*00ec*/ 	.word	0xffffffff


	//   ....[27]....
        /*00f0*/ 	.word	0xffffffff


	//   ....[28]....
        /*00f4*/ 	.word	0xffffffff


	//   ....[29]....
        /*00f8*/ 	.word	0xffffffff


	//   ....[30]....
        /*00fc*/ 	.word	0xffffffff


	//   ....[31]....
        /*0100*/ 	.word	0xffffffff


	//   ....[32]....
        /*0104*/ 	.word	0xffffffff


	//   ....[33]....
        /*0108*/ 	.word	0xffffffff


	//   ....[34]....
        /*010c*/ 	.word	0xffffffff


	//   ....[35]....
        /*0110*/ 	.word	0xffffffff


	//   ....[36]....
        /*0114*/ 	.word	0xffffffff


	//   ....[37]....
        /*0118*/ 	.word	0xffffffff


	//   ....[38]....
        /*011c*/ 	.word	0xffffffff


	//   ....[39]....
        /*0120*/ 	.word	0xffffffff


	//   ....[40]....
        /*0124*/ 	.word	0xffffffff


	//   ....[41]....
        /*0128*/ 	.word	0xffffffff


	//   ....[42]....
        /*012c*/ 	.word	0xffffffff


	//   ....[43]....
        /*0130*/ 	.word	0xffffffff


	//   ....[44]....
        /*0134*/ 	.word	0xffffffff


	//   ....[45]....
        /*0138*/ 	.word	0xffffffff


	//   ....[46]....
        /*013c*/ 	.word	0xffffffff


	//   ....[47]....
        /*0140*/ 	.word	0xffffffff


	//   ....[48]....
        /*0144*/ 	.word	0xffffffff


	//   ....[49]....
        /*0148*/ 	.word	0xffffffff


	//   ....[50]....
        /*014c*/ 	.word	0xffffffff


	//   ....[51]....
        /*0150*/ 	.word	0xffffffff


	//   ....[52]....
        /*0154*/ 	.word	0xffffffff


	//   ....[53]....
        /*0158*/ 	.word	0xffffffff


	//   ....[54]....
        /*015c*/ 	.word	0xffffffff


	//   ....[55]....
        /*0160*/ 	.word	0xffffffff


	//   ....[56]....
        /*0164*/ 	.word	0xffffffff


	//   ....[57]....
        /*0168*/ 	.word	0xffffffff


	//   ....[58]....
        /*016c*/ 	.word	0xffffffff


	//   ....[59]....
        /*0170*/ 	.word	0xffffffff


	//   ....[60]....
        /*0174*/ 	.word	0xffffffff


	//   ....[61]....
        /*0178*/ 	.word	0xffffffff


	//   ....[62]....
        /*017c*/ 	.word	0xffffffff


	//   ....[63]....
        /*0180*/ 	.word	0xffffffff


	//   ....[64]....
        /*0184*/ 	.word	0xffffffff


	//   ....[65]....
        /*0188*/ 	.word	0xffffffff


	//   ....[66]....
        /*018c*/ 	.word	0xffffffff


	//   ....[67]....
        /*0190*/ 	.word	0xffffffff


	//   ....[68]....
        /*0194*/ 	.word	0xffffffff


	//   ....[69]....
        /*0198*/ 	.word	0xffffffff


	//   ....[70]....
        /*019c*/ 	.word	0xffffffff


	//   ....[71]....
        /*01a0*/ 	.word	0xffffffff


	//   ....[72]....
        /*01a4*/ 	.word	0xffffffff


	//   ....[73]....
        /*01a8*/ 	.word	0xffffffff


	//   ....[74]....
        /*01ac*/ 	.word	0xffffffff


	//   ....[75]....
        /*01b0*/ 	.word	0xffffffff


	//   ....[76]....
        /*01b4*/ 	.word	0xffffffff


	//   ....[77]....
        /*01b8*/ 	.word	0xffffffff


	//   ....[78]....
        /*01bc*/ 	.word	0xffffffff


	//   ....[79]....
        /*01c0*/ 	.word	0xffffffff


	//   ....[80]....
        /*01c4*/ 	.word	0xffffffff


	//   ....[81]....
        /*01c8*/ 	.word	0xffffffff


	//   ....[82]....
        /*01cc*/ 	.word	0xffffffff


	//   ....[83]....
        /*01d0*/ 	.word	0xffffffff


	//   ....[84]....
        /*01d4*/ 	.word	0xffffffff


	//   ....[85]....
        /*01d8*/ 	.word	0xffffffff


	//   ....[86]....
        /*01dc*/ 	.word	0xffffffff


	//   ....[87]....
        /*01e0*/ 	.word	0xffffffff


	//   ....[88]....
        /*01e4*/ 	.word	0xffffffff


	//   ....[89]....
        /*01e8*/ 	.word	0xffffffff


	//   ....[90]....
        /*01ec*/ 	.word	0xffffffff


	//   ....[91]....
        /*01f0*/ 	.word	0xffffffff


	//   ....[92]....
        /*01f4*/ 	.word	0xffffffff


	//   ....[93]....
        /*01f8*/ 	.word	0xffffffff


	//   ....[94]....
        /*01fc*/ 	.word	0xffffffff


	//   ....[95]....
        /*0200*/ 	.word	0xffffffff


	//   ....[96]....
        /*0204*/ 	.word	0xffffffff


	//   ....[97]....
        /*0208*/ 	.word	0xffffffff


	//   ....[98]....
        /*020c*/ 	.word	0xffffffff


	//   ....[99]....
        /*0210*/ 	.word	0xffffffff


	//   ....[100]....
        /*0214*/ 	.word	0xffffffff


	//   ....[101]....
        /*0218*/ 	.word	0xffffffff


	//   ....[102]....
        /*021c*/ 	.word	0xffffffff


	//   ....[103]....
        /*0220*/ 	.word	0xffffffff


	//   ....[104]....
        /*0224*/ 	.word	0xffffffff


	//   ....[105]....
        /*0228*/ 	.word	0xffffffff


	//   ....[106]....
        /*022c*/ 	.word	0xffffffff


	//   ....[107]....
        /*0230*/ 	.word	0xffffffff


	//   ....[108]....
        /*0234*/ 	.word	0xffffffff


	//   ....[109]....
        /*0238*/ 	.word	0x0500000f


	//   ....[110]....
        /*023c*/ 	.word	0x0500000f


	//   ....[111]....
        /*0240*/ 	.word	0x0500000f


	//   ....[112]....
        /*0244*/ 	.word	0x0500000f


	//   ....[113]....
        /*0248*/ 	.word	0x0500000f


	//   ....[114]....
        /*024c*/ 	.word	0x0500000f


	//   ....[115]....
        /*0250*/ 	.word	0x0500000f


	//   ....[116]....
        /*0254*/ 	.word	0x0500000f


	//   ....[117]....
        /*0258*/ 	.word	0x0500000f


	//   ....[118]....
        /*025c*/ 	.word	0x0500000f


	//   ....[119]....
        /*0260*/ 	.word	0x0500000f


	//   ....[120]....
        /*0264*/ 	.word	0x0500000f


	//   ....[121]....
        /*0268*/ 	.word	0x0500000f


	//   ....[122]....
        /*026c*/ 	.word	0x0500000f


	//   ....[123]....
        /*0270*/ 	.word	0x0500000f


	//   ....[124]....
        /*0274*/ 	.word	0x0500000f


	//   ....[125]....
        /*0278*/ 	.word	0x0500000f


	//   ....[126]....
        /*027c*/ 	.word	0x0500000f


	//   ....[127]....
        /*0280*/ 	.word	0x0500000f


	//   ....[128]....
        /*0284*/ 	.word	0x0500000f


	//   ....[129]....
        /*0288*/ 	.word	0x0500000f


	//   ....[130]....
        /*028c*/ 	.word	0x0500000f


	//   ....[131]....
        /*0290*/ 	.word	0x0500000f


	//   ....[132]....
        /*0294*/ 	.word	0x0500000f


	//   ....[133]....
        /*0298*/ 	.word	0x0500000f


	//   ....[134]....
        /*029c*/ 	.word	0x0500000f


	//   ....[135]....
        /*02a0*/ 	.word	0x0500000f


	//   ....[136]....
        /*02a4*/ 	.word	0x0500000f


	//   ....[137]....
        /*02a8*/ 	.word	0x0500000f


	//   ....[138]....
        /*02ac*/ 	.word	0x0500000f


	//   ....[139]....
        /*02b0*/ 	.word	0x0500000f


	//   ....[140]....
        /*02b4*/ 	.word	0x0500000f


	//   ....[141]....
        /*02b8*/ 	.word	0x0500000f


	//   ....[142]....
        /*02bc*/ 	.word	0x0500000f


	//   ....[143]....
        /*02c0*/ 	.word	0x0500000f


	//   ....[144]....
        /*02c4*/ 	.word	0x0500000f


	//   ....[145]....
        /*02c8*/ 	.word	0x0500000f


	//   ....[146]....
        /*02cc*/ 	.word	0x0500000f


	//   ....[147]....
        /*02d0*/ 	.word	0x0500000f


	//   ....[148]....
        /*02d4*/ 	.word	0x0500000f


	//   ....[149]....
        /*02d8*/ 	.word	0x0500000f


	//   ....[150]....
        /*02dc*/ 	.word	0x0500000f


	//   ....[151]....
        /*02e0*/ 	.word	0x0500000f


	//   ....[152]....
        /*02e4*/ 	.word	0x0500000f


	//   ....[153]....
        /*02e8*/ 	.word	0x0500000f


	//   ....[154]....
        /*02ec*/ 	.word	0x0500000f


	//   ....[155]....
        /*02f0*/ 	.word	0x0500000f


	//   ....[156]....
        /*02f4*/ 	.word	0x0500000f


	//   ....[157]....
        /*02f8*/ 	.word	0x0500000f


	//   ....[158]....
        /*02fc*/ 	.word	0x0500000f


	//   ....[159]....
        /*0300*/ 	.word	0x0500000f


	//   ....[160]....
        /*0304*/ 	.word	0x0500000f


	//   ....[161]....
        /*0308*/ 	.word	0x0500000f


	//   ....[162]....
        /*030c*/ 	.word	0x0500000f


	//   ....[163]....
        /*0310*/ 	.word	0x0500000f


	//   ....[164]....
        /*0314*/ 	.word	0x0500000f


	//   ....[165]....
        /*0318*/ 	.word	0x0500000f


	//   ....[166]....
        /*031c*/ 	.word	0x0500000f


	//   ....[167]....
        /*0320*/ 	.word	0x0500000f


	//   ....[168]....
        /*0324*/ 	.word	0x0500000f


	//   ....[169]....
        /*0328*/ 	.word	0x0500000f


	//   ....[170]....
        /*032c*/ 	.word	0x0500000f


	//   ....[171]....
        /*0330*/ 	.word	0x0500000f


	//   ....[172]....
        /*0334*/ 	.word	0x0500000f


	//   ....[173]....
        /*0338*/ 	.word	0x0500000f


	//   ....[174]....
        /*033c*/ 	.word	0x0500000f


	//   ....[175]....
        /*0340*/ 	.word	0x0500000f


	//   ....[176]....
        /*0344*/ 	.word	0x0500000f


	//   ....[177]....
        /*0348*/ 	.word	0x0500000f


	//   ....[178]....
        /*034c*/ 	.word	0x0500000f


	//   ....[179]....
        /*0350*/ 	.word	0x0500000f


	//   ....[180]....
        /*0354*/ 	.word	0x0500000f


	//   ....[181]....
        /*0358*/ 	.word	0x0500000f


	//   ....[182]....
        /*035c*/ 	.word	0x0500000f


	//   ....[183]....
        /*0360*/ 	.word	0x0500000f


	//   ....[184]....
        /*0364*/ 	.word	0x0500000f


	//   ....[185]....
        /*0368*/ 	.word	0x0500000f


	//   ....[186]....
        /*036c*/ 	.word	0x0500000f


	//   ....[187]....
        /*0370*/ 	.word	0x0500000f


	//   ....[188]....
        /*0374*/ 	.word	0x0500000f


	//   ....[189]....
        /*0378*/ 	.word	0x0500000f


	//   ....[190]....
        /*037c*/ 	.word	0x0500000f


	//----- nvinfo : EIATTR_COOP_GROUP_INSTR_OFFSETS
	.align		4
.L_171:
        /*0380*/ 	.byte	0x04, 0x28
        /*0382*/ 	.short	(.L_173 - .L_172)


	//   ....[0]....
.L_172:
        /*0384*/ 	.word	0x00000080


	//   ....[1]....
        /*0388*/ 	.word	0x00000090


	//   ....[2]....
        /*038c*/ 	.word	0x000002f0


	//   ....[3]....
        /*0390*/ 	.word	0x00000450


	//   ....[4]....
        /*0394*/ 	.word	0x00000570


	//   ....[5]....
        /*0398*/ 	.word	0x000006d0


	//   ....[6]....
        /*039c*/ 	.word	0x000012c0


	//   ....[7]....
        /*03a0*/ 	.word	0x00002b80


	//   ....[8]....
        /*03a4*/ 	.word	0x00002ba0


	//   ....[9]....
        /*03a8*/ 	.word	0x00002bc0


	//   ....[10]....
        /*03ac*/ 	.word	0x00002be0


	//   ....[11]....
        /*03b0*/ 	.word	0x00004890


	//   ....[12]....
        /*03b4*/ 	.word	0x000048f0


	//   ....[13]....
        /*03b8*/ 	.word	0x00004910


	//   ....[14]....
        /*03bc*/ 	.word	0x00004930


	//   ....[15]....
        /*03c0*/ 	.word	0x00005ec0


	//   ....[16]....
        /*03c4*/ 	.word	0x00005f10


	//   ....[17]....
        /*03c8*/ 	.word	0x00005f30


	//   ....[18]....
        /*03cc*/ 	.word	0x00005f50


	//   ....[19]....
        /*03d0*/ 	.word	0x00007030


	//   ....[20]....
        /*03d4*/ 	.word	0x000070a0


	//   ....[21]....
        /*03d8*/ 	.word	0x000070e0


	//   ....[22]....
        /*03dc*/ 	.word	0x00007120


	//   ....[23]....
        /*03e0*/ 	.word	0x00007140


	//   ....[24]....
        /*03e4*/ 	.word	0x00007170


	//   ....[25]....
        /*03e8*/ 	.word	0x00007dc0


	//   ....[26]....
        /*03ec*/ 	.word	0x00007dd0


	//   ....[27]....
        /*03f0*/ 	.word	0x00008e10


	//   ....[28]....
        /*03f4*/ 	.word	0x00009f80


	//   ....[29]....
        /*03f8*/ 	.word	0x00009fa0


	//   ....[30]....
        /*03fc*/ 	.word	0x00009fc0


	//   ....[31]....
        /*0400*/ 	.word	0x00009fe0


	//   ....[32]....
        /*0404*/ 	.word	0x0000a030


	//   ....[33]....
        /*0408*/ 	.word	0x0000a050


	//   ....[34]....
        /*040c*/ 	.word	0x0000a0a0


	//   ....[35]....
        /*0410*/ 	.word	0x0000a0c0


	//   ....[36]....
        /*0414*/ 	.word	0x0000a110


	//   ....[37]....
        /*0418*/ 	.word	0x0000a130


	//   ....[38]....
        /*041c*/ 	.word	0x0000a180


	//   ....[39]....
        /*0420*/ 	.word	0x0000a1a0


	//   ....[40]....
        /*0424*/ 	.word	0x0000a720


	//   ....[41]....
        /*0428*/ 	.word	0x0000a760


	//   ....[42]....
        /*042c*/ 	.word	0x0000a780


	//   ....[43]....
        /*0430*/ 	.word	0x0000a7a0


	//   ....[44]....
        /*0434*/ 	.word	0x0000a7b0


	//   ....[45]....
        /*0438*/ 	.word	0x0000a840


	//   ....[46]....
        /*043c*/ 	.word	0x0000a880


	//   ....[47]....
        /*0440*/ 	.word	0x0000a900


	//   ....[48]....
        /*0444*/ 	.word	0x0000a930


	//   ....[49]....
        /*0448*/ 	.word	0x0000a970


	//   ....[50]....
        /*044c*/ 	.word	0x0000a9a0


	//   ....[51]....
        /*0450*/ 	.word	0x0000aa10


	//   ....[52]....
        /*0454*/ 	.word	0x0000aa40


	//   ....[53]....
        /*0458*/ 	.word	0x0000aa70


	//   ....[54]....
        /*045c*/ 	.word	0x0000aaf0


	//   ....[55]....
        /*0460*/ 	.word	0x0000abb0


	//   ....[56]....
        /*0464*/ 	.word	0x0000b180


	//   ....[57]....
        /*0468*/ 	.word	0x0000b1b0


	//   ....[58]....
        /*046c*/ 	.word	0x0000b230


	//   ....[59]....
        /*0470*/ 	.word	0x0000b290


	//   ....[60]....
        /*0474*/ 	.word	0x0000b2c0


	//   ....[61]....
        /*0478*/ 	.word	0x0000b300


	//   ....[62]....
        /*047c*/ 	.word	0x0000b3b0


	//   ....[63]....
        /*0480*/ 	.word	0x0000b3d0


	//   ....[64]....
        /*0484*/ 	.word	0x0000b4a0


	//   ....[65]....
        /*0488*/ 	.word	0x0000b4b0


	//   ....[66]....
        /*048c*/ 	.word	0x0000b550


	//   ....[67]....
        /*0490*/ 	.word	0x0000b580


	//   ....[68]....
        /*0494*/ 	.word	0x0000b620


	//   ....[69]....
        /*0498*/ 	.word	0x0000b640


	//   ....[70]....
        /*049c*/ 	.word	0x0000b6d0


	//   ....[71]....
        /*04a0*/ 	.word	0x0000b720


	//   ....[72]....
        /*04a4*/ 	.word	0x0000bae0


	//   ....[73]....
        /*04a8*/ 	.word	0x0000bb10


	//   ....[74]....
        /*04ac*/ 	.word	0x0000bb40


	//   ....[75]....
        /*04b0*/ 	.word	0x0000bb60


	//   ....[76]....
        /*04b4*/ 	.word	0x0000bb80


	//   ....[77]....
        /*04b8*/ 	.word	0x0000bbb0


	//   ....[78]....
        /*04bc*/ 	.word	0x0000bbd0


	//   ....[79]....
        /*04c0*/ 	.word	0x0000bbf0


	//   ....[80]....
        /*04c4*/ 	.word	0x0000bc80


	//   ....[81]....
        /*04c8*/ 	.word	0x0000bca0


	//   ....[82]....
        /*04cc*/ 	.word	0x0000bcd0


	//   ....[83]....
        /*04d0*/ 	.word	0x0000bd80


	//   ....[84]....
        /*04d4*/ 	.word	0x0000c5a0


	//   ....[85]....
        /*04d8*/ 	.word	0x0000c5c0


	//   ....[86]....
        /*04dc*/ 	.word	0x0000c5d0


	//   ....[87]....
        /*04e0*/ 	.word	0x0000c5e0


	//   ....[88]....
        /*04e4*/ 	.word	0x0000c600


	//   ....[89]....
        /*04e8*/ 	.word	0x0000c620


	//   ....[90]....
        /*04ec*/ 	.word	0x0000c650


	//   ....[91]....
        /*04f0*/ 	.word	0x0000c690


	//   ....[92]....
        /*04f4*/ 	.word	0x0000c6b0


	//   ....[93]....
        /*04f8*/ 	.word	0x0000c6e0


	//   ....[94]....
        /*04fc*/ 	.word	0x0000c700


	//   ....[95]....
        /*0500*/ 	.word	0x0000c730


	//   ....[96]....
        /*0504*/ 	.word	0x0000ca90


	//   ....[97]....
        /*0508*/ 	.word	0x0000cab0


	//   ....[98]....
        /*050c*/ 	.word	0x0000cac0


	//   ....[99]....
        /*0510*/ 	.word	0x0000cad0


	//   ....[100]....
        /*0514*/ 	.word	0x0000cae0


	//   ....[101]....
        /*0518*/ 	.word	0x0000cb00


	//   ....[102]....
        /*051c*/ 	.word	0x0000cb70


	//   ....[103]....
        /*0520*/ 	.word	0x0000cb90


	//   ....[104]....
        /*0524*/ 	.word	0x0000cbf0


	//   ....[105]....
        /*0528*/ 	.word	0x0000cc00


	//   ....[106]....
        /*052c*/ 	.word	0x0000cc70


	//   ....[107]....
        /*0530*/ 	.word	0x0000ccf0


	//   ....[108]....
        /*0534*/ 	.word	0x0000d020


	//   ....[109]....
        /*0538*/ 	.word	0x0000d580


	//   ....[110]....
        /*053c*/ 	.word	0x0000d670


	//   ....[111]....
        /*0540*/ 	.word	0x0000d710


	//   ....[112]....
        /*0544*/ 	.word	0x0000d770


	//   ....[113]....
        /*0548*/ 	.word	0x0000d830


	//   ....[114]....
        /*054c*/ 	.word	0x0000d890


	//   ....[115]....
        /*0550*/ 	.word	0x0000d950


	//   ....[116]....
        /*0554*/ 	.word	0x0000d9b0


	//   ....[117]....
        /*0558*/ 	.word	0x0000da70


	//   ....[118]....
        /*055c*/ 	.word	0x0000dad0


	//   ....[119]....
        /*0560*/ 	.word	0x0000db90


	//   ....[120]....
        /*0564*/ 	.word	0x0000dbf0


	//   ....[121]....
        /*0568*/ 	.word	0x0000dc90


	//   ....[122]....
        /*056c*/ 	.word	0x0000dd20


	//   ....[123]....
        /*0570*/ 	.word	0x0000dd70


	//   ....[124]....
        /*0574*/ 	.word	0x0000de30


	//   ....[125]....
        /*0578*/ 	.word	0x0000df30


	//   ....[126]....
        /*057c*/ 	.word	0x0000e040


	//   ....[127]....
        /*0580*/ 	.word	0x0000e0c0


	//   ....[128]....
        /*0584*/ 	.word	0x0000e160


	//   ....[129]....
        /*0588*/ 	.word	0x0000e230


	//   ....[130]....
        /*058c*/ 	.word	0x0000e350


	//   ....[131]....
        /*0590*/ 	.word	0x0000e3b0


	//   ....[132]....
        /*0594*/ 	.word	0x0000e410


	//   ....[133]....
        /*0598*/ 	.word	0x0000e510


	//   ....[134]....
        /*059c*/ 	.word	0x0000e5a0


	//   ....[135]....
        /*05a0*/ 	.word	0x0000e680


	//   ....[136]....
        /*05a4*/ 	.word	0x0000e790


	//   ....[137]....
        /*05a8*/ 	.word	0x0000e7e0


	//   ....[138]....
        /*05ac*/ 	.word	0x0000e870


	//   ....[139]....
        /*05b0*/ 	.word	0x0000e910


	//   ....[140]....
        /*05b4*/ 	.word	0x0000e9a0


	//   ....[141]....
        /*05b8*/ 	.word	0x0000ea70


	//   ....[142]....
        /*05bc*/ 	.word	0x0000eba0


	//   ....[143]....
        /*05c0*/ 	.word	0x0000ebf0


	//   ....[144]....
        /*05c4*/ 	.word	0x0000ec60


	//   ....[145]....
        /*05c8*/ 	.word	0x0000ed50


	//   ....[146]....
        /*05cc*/ 	.word	0x0000ee80


	//   ....[147]....
        /*05d0*/ 	.word	0x0000eed0


	//   ....[148]....
        /*05d4*/ 	.word	0x0000ef40


	//   ....[149]....
        /*05d8*/ 	.word	0x0000f030


	//   ....[150]....
        /*05dc*/ 	.word	0x0000f160


	//   ....[151]....
        /*05e0*/ 	.word	0x0000f1b0


	//   ....[152]....
        /*05e4*/ 	.word	0x0000f230


	//   ....[153]....
        /*05e8*/ 	.word	0x0000f300


	//   ....[154]....
        /*05ec*/ 	.word	0x0000f450


	//   ....[155]....
        /*05f0*/ 	.word	0x0000f530


	//   ....[156]....
        /*05f4*/ 	.word	0x0000f5b0


	//   ....[157]....
        /*05f8*/ 	.word	0x0000f670


	//   ....[158]....
        /*05fc*/ 	.word	0x0000f750


	//   ....[159]....
        /*0600*/ 	.word	0x0000f810


	//   ....[160]....
        /*0604*/ 	.word	0x0000f8f0


	//   ....[161]....
        /*0608*/ 	.word	0x0000f9b0


	//   ....[162]....
        /*060c*/ 	.word	0x0000fa90


	//   ....[163]....
        /*0610*/ 	.word	0x0000fb50


	//   ....[164]....
        /*0614*/ 	.word	0x0000fc30


	//   ....[165]....
        /*0618*/ 	.word	0x0000fcf0


	//   ....[166]....
        /*061c*/ 	.word	0x0000fe50


	//   ....[167]....
        /*0620*/ 	.word	0x0000fef0


	//   ....[168]....
        /*0624*/ 	.word	0x0000ff50


	//   ....[169]....
        /*0628*/ 	.word	0x0000fff0


	//   ....[170]....
        /*062c*/ 	.word	0x00010050


	//   ....[171]....
        /*0630*/ 	.word	0x000100f0


	//   ....[172]....
        /*0634*/ 	.word	0x00010150


	//   ....[173]....
        /*0638*/ 	.word	0x000101f0


	//   ....[174]....
        /*063c*/ 	.word	0x00010250


	//   ....[175]....
        /*0640*/ 	.word	0x000102f0


	//   ....[176]....
        /*0644*/ 	.word	0x00010350


	//   ....[177]....
        /*0648*/ 	.word	0x000103f0


	//   ....[178]....
        /*064c*/ 	.word	0x000104d0


	//   ....[179]....
        /*0650*/ 	.word	0x00010570


	//   ....[180]....
        /*0654*/ 	.word	0x000105e0


	//   ....[181]....
        /*0658*/ 	.word	0x000106b0


	//   ....[182]....
        /*065c*/ 	.word	0x00010710


	//   ....[183]....
        /*0660*/ 	.word	0x000107e0


	//   ....[184]....
        /*0664*/ 	.word	0x00010840


	//   ....[185]....
        /*0668*/ 	.word	0x00010910


	//   ....[186]....
        /*066c*/ 	.word	0x00010970


	//   ....[187]....
        /*0670*/ 	.word	0x00010a40


	//   ....[188]....
        /*0674*/ 	.word	0x00010aa0


	//   ....[189]....
        /*0678*/ 	.word	0x00010b70


	//   ....[190]....
        /*067c*/ 	.word	0x00010c80


	//----- nvinfo : EIATTR_REG_RECONFIG
	.align		4
.L_173:
        /*0680*/ 	.byte	0x01, 0x54
	.zero		2


	//----- nvinfo : EIATTR_SYSCALL_OFFSETS
	.align		4
        /*0684*/ 	.byte	0x04, 0x46
        /*0686*/ 	.short	(.L_175 - .L_174)


	//   ....[0]....
.L_174:
        /*0688*/ 	.word	0x00001460


	//   ....[1]....
        /*068c*/ 	.word	0x00009590


	//   ....[2]....
        /*0690*/ 	.word	0x000096d0


	//   ....[3]....
        /*0694*/ 	.word	0x000097c0


	//   ....[4]....
        /*0698*/ 	.word	0x0000a420


	//   ....[5]....
        /*069c*/ 	.word	0x0000aeb0


	//----- nvinfo : EIATTR_MBARRIER_INSTR_OFFSETS
	.align		4
.L_175:
        /*06a0*/ 	.byte	0x04, 0x39
        /*06a2*/ 	.short	(.L_177 - .L_176)


	//   ....[0]....
.L_176:
        /*06a4*/ 	.word	0x00000190
        /*06a8*/ 	.word	0x000000ff
        /*06ac*/ 	.word	0x00032400
        /*06b0*/ 	.short	0x0100
        /*06b2*/ 	.byte	0x08
	.zero		1


	//   ....[1]....
        /*06b4*/ 	.word	0x000001a0
        /*06b8*/ 	.word	0x000000ff
        /*06bc*/ 	.word	0x00032410
        /*06c0*/ 	.short	0x0100
        /*06c2*/ 	.byte	0x08
	.zero		1


	//   ....[2]....
        /*06c4*/ 	.word	0x000001b0
        /*06c8*/ 	.word	0x000000ff
        /*06cc*/ 	.word	0x00032420
        /*06d0*/ 	.short	0x0100
        /*06d2*/ 	.byte	0x08
	.zero		1


	//   ....[3]....
        /*06d4*/ 	.word	0x000002a0
        /*06d8*/ 	.word	0x000000ff
        /*06dc*/ 	.word	0x00032430
        /*06e0*/ 	.short	0x0100
        /*06e2*/ 	.byte	0x08
	.zero		1


	//   ....[4]....
        /*06e4*/ 	.word	0x000002b0
        /*06e8*/ 	.word	0x000000ff
        /*06ec*/ 	.word	0x00032440
        /*06f0*/ 	.short	0x0100
        /*06f2*/ 	.byte	0x08
	.zero		1


	//   ....[5]....
        /*06f4*/ 	.word	0x000002c0
        /*06f8*/ 	.word	0x000000ff
        /*06fc*/ 	.word	0x00032438
        /*0700*/ 	.short	0x0100
        /*0702*/ 	.byte	0x08
	.zero		1


	//   ....[6]....
        /*0704*/ 	.word	0x000002d0
        /*0708*/ 	.word	0x000000ff
        /*070c*/ 	.word	0x00032448
        /*0710*/ 	.short	0x0100
        /*0712*/ 	.byte	0x08
	.zero		1


	//   ....[7]....
        /*0714*/ 	.word	0x00000400
        /*0718*/ 	.word	0x000000ff
        /*071c*/ 	.word	0x00032450
        /*0720*/ 	.short	0x0100
        /*0722*/ 	.byte	0x08
	.zero		1


	//   ....[8]....
        /*0724*/ 	.word	0x00000410
        /*0728*/ 	.word	0x000000ff
        /*072c*/ 	.word	0x00032460
        /*0730*/ 	.short	0x0100
        /*0732*/ 	.byte	0x08
	.zero		1


	//   ....[9]....
        /*0734*/ 	.word	0x00000420
        /*0738*/ 	.word	0x000000ff
        /*073c*/ 	.word	0x00032458
        /*0740*/ 	.short	0x0100
        /*0742*/ 	.byte	0x08
	.zero		1


	//   ....[10]....
        /*0744*/ 	.word	0x00000430
        /*0748*/ 	.word	0x000000ff
        /*074c*/ 	.word	0x00032468
        /*0750*/ 	.short	0x0100
        /*0752*/ 	.byte	0x08
	.zero		1


	//   ....[11]....
        /*0754*/ 	.word	0x00000520
        /*0758*/ 	.word	0x000000ff
        /*075c*/ 	.word	0x00032470
        /*0760*/ 	.short	0x0100
        /*0762*/ 	.byte	0x06
	.zero		1


	//   ....[12]....
        /*0764*/ 	.word	0x00000530
        /*0768*/ 	.word	0x000000ff
        /*076c*/ 	.word	0x00032480
        /*0770*/ 	.short	0x0100
        /*0772*/ 	.byte	0x06
	.zero		1


	//   ....[13]....
        /*0774*/ 	.word	0x00000540
        /*0778*/ 	.word	0x000000ff
        /*077c*/ 	.word	0x00032478
        /*0780*/ 	.short	0x0100
        /*0782*/ 	.byte	0x06
	.zero		1


	//   ....[14]....
        /*0784*/ 	.word	0x00000550
        /*0788*/ 	.word	0x000000ff
        /*078c*/ 	.word	0x00032488
        /*0790*/ 	.short	0x0100
        /*0792*/ 	.byte	0x06
	.zero		1


	//   ....[15]....
        /*0794*/ 	.word	0x00000680
        /*0798*/ 	.word	0x000000ff
        /*079c*/ 	.word	0x00032490
        /*07a0*/ 	.short	0x0100
        /*07a2*/ 	.byte	0x08
	.zero		1


	//   ....[16]....
        /*07a4*/ 	.word	0x00000690
        /*07a8*/ 	.word	0x000000ff
        /*07ac*/ 	.word	0x000324a0
        /*07b0*/ 	.short	0x0100
        /*07b2*/ 	.byte	0x08
	.zero		1


	//   ....[17]....
        /*07b4*/ 	.word	0x000006a0
        /*07b8*/ 	.word	0x000000ff
        /*07bc*/ 	.word	0x00032498
        /*07c0*/ 	.short	0x0100
        /*07c2*/ 	.byte	0x08
	.zero		1


	//   ....[18]....
        /*07c4*/ 	.word	0x000006b0
        /*07c8*/ 	.word	0x000000ff
        /*07cc*/ 	.word	0x000324a8
        /*07d0*/ 	.short	0x0100
        /*07d2*/ 	.byte	0x08
	.zero		1


	//   ....[19]....
        /*07d4*/ 	.word	0x000007f0
        /*07d8*/ 	.word	0x000000ff
        /*07dc*/ 	.word	0x000324b0
        /*07e0*/ 	.short	0x0100
        /*07e2*/ 	.byte	0x08
	.zero		1


	//   ....[20]....
        /*07e4*/ 	.word	0x00000800
        /*07e8*/ 	.word	0x000000ff
        /*07ec*/ 	.word	0x000324c0
        /*07f0*/ 	.short	0x0100
        /*07f2*/ 	.byte	0x08
	.zero		1


	//   ....[21]....
        /*07f4*/ 	.word	0x00000810
        /*07f8*/ 	.word	0x000000ff
        /*07fc*/ 	.word	0x000324b8
        /*0800*/ 	.short	0x0100
        /*0802*/ 	.byte	0x08
	.zero		1


	//   ....[22]....
        /*0804*/ 	.word	0x00000820
        /*0808*/ 	.word	0x000000ff
        /*080c*/ 	.word	0x000324c8
        /*0810*/ 	.short	0x0100
        /*0812*/ 	.byte	0x08
	.zero		1


	//   ....[23]....
        /*0814*/ 	.word	0x000014a0
        /*0818*/ 	.word	0x000000ff
        /*081c*/ 	.word	0x00032400
        /*0820*/ 	.short	0x010a
        /*0822*/ 	.byte	0x04
	.zero		1


	//   ....[24]....
        /*0824*/ 	.word	0x00001560
        /*0828*/ 	.word	0x000000ff
        /*082c*/ 	.word	0x00032430
        /*0830*/ 	.short	0x010a
        /*0832*/ 	.byte	0x04
	.zero		1


	//   ....[25]....
        /*0834*/ 	.word	0x000015b0
        /*0838*/ 	.word	0x000000ff
        /*083c*/ 	.word	0x00032430
        /*0840*/ 	.short	0x010a
        /*0842*/ 	.byte	0x04
	.zero		1


	//   ....[26]....
        /*0844*/ 	.word	0x00001930
        /*0848*/ 	.word	0x000000ff
        /*084c*/ 	.word	0x00032410
        /*0850*/ 	.short	0x010a
        /*0852*/ 	.byte	0x09
	.zero		1


	//   ....[27]....
        /*0854*/ 	.word	0x00001980
        /*0858*/ 	.word	0x000000ff
        /*085c*/ 	.word	0x00032450
        /*0860*/ 	.short	0x010a
        /*0862*/ 	.byte	0x04
	.zero		1


	//   ....[28]....
        /*0864*/ 	.word	0x000019d0
        /*0868*/ 	.word	0x000000ff
        /*086c*/ 	.word	0x00032450
        /*0870*/ 	.short	0x010a
        /*0872*/ 	.byte	0x04
	.zero		1


	//   ....[29]....
        /*0874*/ 	.word	0x00002430
        /*0878*/ 	.word	0x000000ff
        /*087c*/ 	.word	0x00000000
        /*0880*/ 	.short	0x0101
        /*0882*/ 	.byte	0x0a
	.zero		1


	//   ....[30]....
        /*0884*/ 	.word	0x00003920
        /*0888*/ 	.word	0x000000ff
        /*088c*/ 	.word	0x00000000
        /*0890*/ 	.short	0x0101
        /*0892*/ 	.byte	0x07
	.zero		1


	//   ....[31]....
        /*0894*/ 	.word	0x00003aa0
        /*0898*/ 	.word	0x000000ff
        /*089c*/ 	.word	0x00032430
        /*08a0*/ 	.short	0x010a
        /*08a2*/ 	.byte	0x3c
	.zero		1


	//   ....[32]....
        /*08a4*/ 	.word	0x00003ae0
        /*08a8*/ 	.word	0x000000ff
        /*08ac*/ 	.word	0x00032430
        /*08b0*/ 	.short	0x010a
        /*08b2*/ 	.byte	0x3c
	.zero		1


	//   ....[33]....
        /*08b4*/ 	.word	0x00003e30
        /*08b8*/ 	.word	0x000000ff
        /*08bc*/ 	.word	0x00032450
        /*08c0*/ 	.short	0x010a
        /*08c2*/ 	.byte	0x3c
	.zero		1


	//   ....[34]....
        /*08c4*/ 	.word	0x00003e70
        /*08c8*/ 	.word	0x000000ff
        /*08cc*/ 	.word	0x00032450
        /*08d0*/ 	.short	0x010a
        /*08d2*/ 	.byte	0x3c
	.zero		1


	//   ....[35]....
        /*08d4*/ 	.word	0x00004690
        /*08d8*/ 	.word	0x000000ff
        /*08dc*/ 	.word	0x00000000
        /*08e0*/ 	.short	0x0101
        /*08e2*/ 	.byte	0x0a
	.zero		1


	//   ....[36]....
        /*08e4*/ 	.word	0x00005ea0
        /*08e8*/ 	.word	0x000000ff
        /*08ec*/ 	.word	0x00000000
        /*08f0*/ 	.short	0x0101
        /*08f2*/ 	.byte	0x3c
	.zero		1


	//   ....[37]....
        /*08f4*/ 	.word	0x00007160
        /*08f8*/ 	.word	0x000000ff
        /*08fc*/ 	.word	0x00000000
        /*0900*/ 	.short	0x0101
        /*0902*/ 	.byte	0x04
	.zero		1


	//   ....[38]....
        /*0904*/ 	.word	0x00009d20
        /*0908*/ 	.word	0x000000ff
        /*090c*/ 	.word	0x00032440
        /*0910*/ 	.short	0x010a
        /*0912*/ 	.byte	0x2a
	.zero		1


	//   ....[39]....
        /*0914*/ 	.word	0x0000a240
        /*0918*/ 	.word	0x000000ff
        /*091c*/ 	.word	0x00032430
        /*0920*/ 	.short	0x0107
        /*0922*/ 	.byte	0x2a
	.zero		1


	//   ....[40]....
        /*0924*/ 	.word	0x0000a2b0
        /*0928*/ 	.word	0x000000ff
        /*092c*/ 	.word	0x00032430
        /*0930*/ 	.short	0x0101
        /*0932*/ 	.byte	0x2a
	.zero		1


	//   ....[41]....
        /*0934*/ 	.word	0x0000ad30
        /*0938*/ 	.word	0x000000ff
        /*093c*/ 	.word	0x00032400
        /*0940*/ 	.short	0x0107
        /*0942*/ 	.byte	0x2a
	.zero		1


	//   ....[42]....
        /*0944*/ 	.word	0x0000ad80
        /*0948*/ 	.word	0x000000ff
        /*094c*/ 	.word	0x00032400
        /*0950*/ 	.short	0x0101
        /*0952*/ 	.byte	0x2a
	.zero		1


	//   ....[43]....
        /*0954*/ 	.word	0x0000b810
        /*0958*/ 	.word	0x000000ff
        /*095c*/ 	.word	0x00032410
        /*0960*/ 	.short	0x0107
        /*0962*/ 	.byte	0x2a
	.zero		1


	//   ....[44]....
        /*0964*/ 	.word	0x0000b870
        /*0968*/ 	.word	0x000000ff
        /*096c*/ 	.word	0x00032410
        /*0970*/ 	.short	0x0101
        /*0972*/ 	.byte	0x2a
	.zero		1


	//   ....[45]....
        /*0974*/ 	.word	0x0000b880
        /*0978*/ 	.word	0x000000ff
        /*097c*/ 	.word	0x00032420
        /*0980*/ 	.short	0x010a
        /*0982*/ 	.byte	0x2a
	.zero		1


	//   ....[46]....
        /*0984*/ 	.word	0x0000b8d0
        /*0988*/ 	.word	0x000000ff
        /*098c*/ 	.word	0x00032460
        /*0990*/ 	.short	0x010a
        /*0992*/ 	.byte	0x2a
	.zero		1


	//   ....[47]....
        /*0994*/ 	.word	0x0000c000
        /*0998*/ 	.word	0x000000ff
        /*099c*/ 	.word	0x00032450
        /*09a0*/ 	.short	0x0107
        /*09a2*/ 	.byte	0x2a
	.zero		1


	//   ....[48]....
        /*09a4*/ 	.word	0x0000c080
        /*09a8*/ 	.word	0x000000ff
        /*09ac*/ 	.word	0x00032450
        /*09b0*/ 	.short	0x0101
        /*09b2*/ 	.byte	0x2a
	.zero		1


	//   ....[49]....
        /*09b4*/ 	.word	0x0000c3a0
        /*09b8*/ 	.word	0x00000013
        /*09bc*/ 	.word	0x00032440
        /*09c0*/ 	.short	0x010a
        /*09c2*/ 	.byte	0x3f
	.zero		1


	//   ....[50]....
        /*09c4*/ 	.word	0x0000c7d0
        /*09c8*/ 	.word	0x00000013
        /*09cc*/ 	.word	0x00032430
        /*09d0*/ 	.short	0x0107
        /*09d2*/ 	.byte	0x3f
	.zero		1


	//   ....[51]....
        /*09d4*/ 	.word	0x0000c880
        /*09d8*/ 	.word	0x00000013
        /*09dc*/ 	.word	0x00032430
        /*09e0*/ 	.short	0x0101
        /*09e2*/ 	.byte	0x3f
	.zero		1


	//   ....[52]....
        /*09e4*/ 	.word	0x0000c8b0
        /*09e8*/ 	.word	0x00000013
        /*09ec*/ 	.word	0x00032460
        /*09f0*/ 	.short	0x010a
        /*09f2*/ 	.byte	0x3f
	.zero		1


	//   ....[53]....
        /*09f4*/ 	.word	0x0000cdf0
        /*09f8*/ 	.word	0x00000013
        /*09fc*/ 	.word	0x00032450
        /*0a00*/ 	.short	0x0107
        /*0a02*/ 	.byte	0x3f
	.zero		1


	//   ....[54]....
        /*0a04*/ 	.word	0x0000ceb0
        /*0a08*/ 	.word	0x00000013
        /*0a0c*/ 	.word	0x00032450
        /*0a10*/ 	.short	0x0101
        /*0a12*/ 	.byte	0x3f
	.zero		1


	//   ....[55]....
        /*0a14*/ 	.word	0x0000cfa0
        /*0a18*/ 	.word	0x00000004
        /*0a1c*/ 	.word	0x00032420
        /*0a20*/ 	.short	0x010a
        /*0a22*/ 	.byte	0x3f
	.zero		1


	//   ....[56]....
        /*0a24*/ 	.word	0x0000d130
        /*0a28*/ 	.word	0x00000005
        /*0a2c*/ 	.word	0x00032440
        /*0a30*/ 	.short	0x010a
        /*0a32*/ 	.byte	0x3f
	.zero		1


	//   ....[57]....
        /*0a34*/ 	.word	0x0000d1d0
        /*0a38*/ 	.word	0x00000011
        /*0a3c*/ 	.word	0x00032440
        /*0a40*/ 	.short	0x010a
        /*0a42*/ 	.byte	0x3f
	.zero		1


	//   ....[58]....
        /*0a44*/ 	.word	0x0000d210
        /*0a48*/ 	.word	0x00000005
        /*0a4c*/ 	.word	0x00032460
        /*0a50*/ 	.short	0x010a
        /*0a52*/ 	.byte	0x3f
	.zero		1


	//   ....[59]....
        /*0a54*/ 	.word	0x0000d250
        /*0a58*/ 	.word	0x00000011
        /*0a5c*/ 	.word	0x00032460
        /*0a60*/ 	.short	0x010a
        /*0a62*/ 	.byte	0x3f
	.zero		1


	//   ....[60]....
        /*0a64*/ 	.word	0x0000d2d0
        /*0a68*/ 	.word	0x00000003
        /*0a6c*/ 	.word	0x00032400
        /*0a70*/ 	.short	0x010a
        /*0a72*/ 	.byte	0x3f
	.zero		1


	//   ....[61]....
        /*0a74*/ 	.word	0x0000d340
        /*0a78*/ 	.word	0x00000003
        /*0a7c*/ 	.word	0x00032430
        /*0a80*/ 	.short	0x010a
        /*0a82*/ 	.byte	0x3f
	.zero		1


	//   ....[62]....
        /*0a84*/ 	.word	0x0000d3b0
        /*0a88*/ 	.word	0x00000003
        /*0a8c*/ 	.word	0x00032410
        /*0a90*/ 	.short	0x010a
        /*0a92*/ 	.byte	0x3f
	.zero		1


	//   ....[63]....
        /*0a94*/ 	.word	0x0000d420
        /*0a98*/ 	.word	0x00000003
        /*0a9c*/ 	.word	0x00032450
        /*0aa0*/ 	.short	0x010a
        /*0aa2*/ 	.byte	0x3f
	.zero		1


	//   ....[64]....
        /*0aa4*/ 	.word	0x0000d480
        /*0aa8*/ 	.word	0x00000099
        /*0aac*/ 	.word	0x00032430
        /*0ab0*/ 	.short	0x010a
        /*0ab2*/ 	.byte	0x3f
	.zero		1


	//   ....[65]....
        /*0ab4*/ 	.word	0x0000d4e0
        /*0ab8*/ 	.word	0x000000cb
        /*0abc*/ 	.word	0x00032450
        /*0ac0*/ 	.short	0x010a
        /*0ac2*/ 	.byte	0x3f
	.zero		1


	//   ....[66]....
        /*0ac4*/ 	.word	0x0000d5c0
        /*0ac8*/ 	.word	0x00000003
        /*0acc*/ 	.word	0x00032440
        /*0ad0*/ 	.short	0x010a
        /*0ad2*/ 	.byte	0x3f
	.zero		1


	//   ....[67]....
        /*0ad4*/ 	.word	0x0000f340
        /*0ad8*/ 	.word	0x00000003
        /*0adc*/ 	.word	0x00032420
        /*0ae0*/ 	.short	0x010a
        /*0ae2*/ 	.byte	0x3f
	.zero		1


	//   ....[68]....
        /*0ae4*/ 	.word	0x0000f3a0
        /*0ae8*/ 	.word	0x00000003
        /*0aec*/ 	.word	0x00032460
        /*0af0*/ 	.short	0x010a
        /*0af2*/ 	.byte	0x3f
	.zero		1


	//   ....[69]....
        /*0af4*/ 	.word	0x0000fda0
        /*0af8*/ 	.word	0x00000013
        /*0afc*/ 	.word	0x00032440
        /*0b00*/ 	.short	0x010a
        /*0b02*/ 	.byte	0x3f
	.zero		1


	//   ....[70]....
        /*0b04*/ 	.word	0x00010420
        /*0b08*/ 	.word	0x00000013
        /*0b0c*/ 	.word	0x00032460
        /*0b10*/ 	.short	0x010a
        /*0b12*/ 	.byte	0x3f
	.zero		1


	//   ....[71]....
        /*0b14*/ 	.word	0x00010ba0
        /*0b18*/ 	.word	0x00000004
        /*0b1c*/ 	.word	0x00032420
        /*0b20*/ 	.short	0x010a
        /*0b22*/ 	.byte	0x3f
	.zero		1


	//   ....[72]....
        /*0b24*/ 	.word	0x00010d40
        /*0b28*/ 	.word	0x00000005
        /*0b2c*/ 	.word	0x00032440
        /*0b30*/ 	.short	0x010a
        /*0b32*/ 	.byte	0x3f
	.zero		1


	//   ....[73]....
        /*0b34*/ 	.word	0x00010d90
        /*0b38*/ 	.word	0x00000011
        /*0b3c*/ 	.word	0x00032440
        /*0b40*/ 	.short	0x010a
        /*0b42*/ 	.byte	0x3f
	.zero		1


	//   ....[74]....
        /*0b44*/ 	.word	0x00010de0
        /*0b48*/ 	.word	0x00000005
        /*0b4c*/ 	.word	0x00032460
        /*0b50*/ 	.short	0x010a
        /*0b52*/ 	.byte	0x3f
	.zero		1


	//----- nvinfo : EIATTR_NUM_MBARRIERS
	.align		4
.L_177:
        /*0b54*/ 	.byte	0x03, 0x38
        /*0b56*/ 	.short	0x0017


	//----- nvinfo : EIATTR_EXIT_INSTR_OFFSETS
	.align		4
        /*0b58*/ 	.byte	0x04, 0x1c
        /*0b5a*/ 	.short	(.L_179 - .L_178)


	//   ....[0]....
.L_178:
        /*0b5c*/ 	.word	0x0000d2a0


	//----- nvinfo : EIATTR_MAX_THREADS
	.align		4
.L_179:
        /*0b60*/ 	.byte	0x04, 0x05
        /*0b62*/ 	.short	(.L_181 - .L_180)
.L_180:
        /*0b64*/ 	.word	0x00000180
        /*0b68*/ 	.word	0x00000001
        /*0b6c*/ 	.word	0x00000001


	//----- nvinfo : EIATTR_CRS_STACK_SIZE
	.align		4
.L_181:
        /*0b70*/ 	.byte	0x04, 0x1e
        /*0b72*/ 	.short	(.L_183 - .L_182)
.L_182:
        /*0b74*/ 	.word	0x00000000


	//----- nvinfo : EIATTR_CBANK_PARAM_SIZE
	.align		4
.L_183:
        /*0b78*/ 	.byte	0x03, 0x19
        /*0b7a*/ 	.short	0x0b70


	//----- nvinfo : EIATTR_PARAM_CBANK
	.align		4
        /*0b7c*/ 	.byte	0x04, 0x0a
        /*0b7e*/ 	.short	(.L_185 - .L_184)
	.align		4
.L_184:
        /*0b80*/ 	.word	index@(.nv.constant0._ZN7cutlass13device_kernelIN5flash11enable_sm90INS1_16FlashAttnFwdSm90INS1_25CollectiveMainloopFwdSm90ILi2EN4cute5tupleIJNS5_1CILi1EEES8_S8_EEENS6_IJNS7_ILi128EEENS7_ILi96EEENS7_ILi64EEEEEELi256ENS_6half_tEfNS_4arch4Sm90ELb0ELb0ELb0ELb0ELb1ELb0ELb1ELb1ELb0ELb1ELb1ELb0EEENS1_21CollectiveEpilogueFwdINS6_IJSA_NS7_ILi256EEESB_EEES9_SE_SG_Li256ELb0ELb1ELb1ELb0EEENS1_19SingleTileSchedulerILb0ELb1ELb1ELi128EEEEEEEEEvNT_6ParamsE)
        /*0b84*/ 	.short	0x0210
        /*0b86*/ 	.short	0x0b70


	//----- nvinfo : EIATTR_SW_WAR
	.align		4
.L_185:
        /*0b88*/ 	.byte	0x04, 0x36
        /*0b8a*/ 	.short	(.L_187 - .L_186)
.L_186:
        /*0b8c*/ 	.word	0x00000008
.L_187:


//--------------------- .nv.info._ZN7cutlass13device_kernelIN5flash11enable_sm90INS1_16FlashAttnFwdSm90INS1_25CollectiveMainloopFwdSm90ILi2EN4cute5tupleIJNS5_1CILi1EEES8_S8_EEENS6_IJNS7_ILi128EEENS7_ILi96EEENS7_ILi64EEEEEELi256ENS_6half_tEfNS_4arch4Sm90ELb0ELb0ELb0ELb1ELb1ELb0ELb0ELb1ELb0ELb1ELb1ELb0EEENS1_21CollectiveEpilogueFwdINS6_IJSA_NS7_ILi256EEESB_EEES9_SE_SG_Li256ELb1ELb1ELb1ELb0EEENS1_36VarlenDynamicPersistentTileSchedulerILi128ELi96ELi256ELi128ELb1ELb1ELb1ELb0ELb1ELb1EEEEEEEEEvNT_6ParamsE --------------------------
	.section	.nv.info._ZN7cutlass13device_kernelIN5flash11enable_sm90INS1_16FlashAttnFwdSm90INS1_25CollectiveMainloopFwdSm90ILi2EN4cute5tupleIJNS5_1CILi1EEES8_S8_EEENS6_IJNS7_ILi128EEENS7_ILi96EEENS7_ILi64EEEEEELi256ENS_6half_tEfNS_4arch4Sm90ELb0ELb0ELb0ELb1ELb1ELb0ELb0ELb1ELb0ELb1ELb1ELb0EEENS1_21CollectiveEpilogueFwdINS6_IJSA_NS7_ILi256EEESB_EEES9_SE_SG_Li256ELb1ELb1ELb1ELb0EEENS1_36VarlenDynamicPersistentTileSchedulerILi128ELi96ELi256ELi128ELb1ELb1ELb1ELb0ELb1ELb1EEEEEEEEEvNT_6ParamsE,"",@"SHT_CUDA_INFO"
	.sectionflags	@""
	.align	4


	//----- nvinfo : EIATTR_CUDA_API_VERSION
	.align		4
        /*0000*/ 	.byte	0x04, 0x37
        /*0002*/ 	.short	(.L_189 - .L_188)
.L_188:
        /*0004*/ 	.word	0x00000082


	//----- nvinfo : EIATTR_KPARAM_INFO
	.align		4
.L_189:
        /*0008*/ 	.byte	0x04, 0x17
        /*000a*/ 	.short	(.L_191 - .L_190)
.L_190:
        /*000c*/ 	.word	0x00000000
        /*0010*/ 	.short	0x0000
        /*0012*/ 	.short	0x0070
        /*0014*/ 	.byte	0x00, 0xf0, 0x01, 0x2a


	//----- nvinfo : EIATTR_SPARSE_MMA_MASK
	.align		4
.L_191:
        /*0018*/ 	.byte	0x03, 0x50
        /*001a*/ 	.short	0x0000


	//----- nvinfo : EIATTR_MAXREG_COUNT
	.align		4
        /*001c*/ 	.byte	0x03, 0x1b
        /*001e*/ 	.short	0x00a8


	//----- nvinfo : EIATTR_NUM_BARRIERS
	.align		4
        /*0020*/ 	.byte	0x02, 0x4c
        /*0022*/ 	.byte	0x10
	.zero		1


	//----- nvinfo : EIATTR_EXTERNS
	.align		4
        /*0024*/ 	.byte	0x04, 0x0f
        /*0026*/ 	.short	(.L_193 - .L_192)


	//   ....[0]....
	.align		4
.L_192:
        /*0028*/ 	.word	index@(__assertfail)


	//----- nvinfo : EIATTR_ANNOTATIONS
	.align		4
.L_193:
        /*002c*/ 	.byte	0x04, 0x55
        /*002e*/ 	.short	(.L_195 - .L_194)


	//   ....[0]....
.L_194:
        /*0030*/ 	.word	0x00000001
        /*0034*/ 	.byte	0x70, 0x0c, 0x00, 0x00, 0x01, 0x00, 0x00, 0x00, 0xe0, 0x0c, 0x00, 0x00, 0x01, 0x00, 0x00, 0x00
        /* <DEDUP_REMOVED lines=13> */
        /*0114*/ 	.byte	0xe0, 0xfd, 0x00, 0x00


	//----- nvinfo : EIATTR_MERCURY_ISA_VERSION
	.align		4
.L_195:
        /*0118*/ 	.byte	0x03, 0x5f
        /*011a*/ 	.short	0x0101


	//----- nvinfo : EIATTR_UNUSED_LOAD_BYTE_OFFSET
	.align		4
        /*011c*/ 	.byte	0x04, 0x44
        /*011e*/ 	.short	(.L_197 - .L_196)


	//   ....[0]....
.L_196:
        /*0120*/ 	.word	0x00000960
        /*0124*/ 	.word	0x0000fff0


	//   ....[1]....
        /*0128*/ 	.word	0x000060d0
        /*012c*/ 	.word	0x0000fff0


	//----- nvinfo : EIATTR_INT_WARP_WIDE_INSTR_OFFSETS
	.align		4
.L_197:
        /*0130*/ 	.byte	0x04, 0x31
        /*0132*/ 	.short	(.L_199 - .L_198)


	//   ....[0]....
.L_198:
        /*0134*/ 	.word	0x000000c0


	//   ....[1]....
        /*0138*/ 	.word	0x000000d0


	//   ....[2]....
        /*013c*/ 	.word	0x00000170


	//   ....[3]....
        /*0140*/ 	.word	0x0000bd90


	//   ....[4]....
        /*0144*/ 	.word	0x0000be20


	//   ....[5]....
        /*0148*/ 	.word	0x0000f0c0


	//   ....[6]....
        /*014c*/ 	.word	0x0000f150


	//----- nvinfo : EIATTR_COOP_GROUP_MASK_REGIDS
	.align		4
.L_199:
        /*0150*/ 	.byte	0x04, 0x29
        /*0152*/ 	.short	(.L_201 - .L_200)


	//   ....[0]....
.L_200:
        /*0154*/ 	.word	0xffffffff


	//   ....[1]....
        /*0158*/ 	.word	0xffffffff


	//   ....[2]....
        /*015c*/ 	.word	0xffffffff


	//   ....[3]....
        /*0160*/ 	.word	0xffffffff


	//   ....[4]....
        /*0164*/ 	.word	0xffffffff


	//   ....[5]....
        /*0168*/ 	.word	0xffffffff


	//   ....[6]....
        /*016c*/ 	.word	0xffffffff


	//   ....[7]....
        /*0170*/ 	.word	0xffffffff


	//   ....[8]....
        /*0174*/ 	.word	0xffffffff


	//   ....[9]....
        /*0178*/ 	.word	0xffffffff


	//   ....[10]....
        /*017c*/ 	.word	0xffffffff


	//   ....[11]....
        /*0180*/ 	.word	0xffffffff


	//   ....[12]....
        /*0184*/ 	.word	0xffffffff


	//   ....[13]....
        /*0188*/ 	.word	0xffffffff


	//   ....[14]....
        /*018c*/ 	.word	0xffffffff


	//   ....[15]....
        /*0190*/ 	.word	0xffffffff


	//   ....[16]....
        /*0194*/ 	.word	0xffffffff


	//   ....[17]....
        /*0198*/ 	.word	0xffffffff


	//   ....[18]....
        /*019c*/ 	.word	0xffffffff


	//   ....[19]....
        /*01a0*/ 	.word	0xffffffff


	//   ....[20]....
        /*01a4*/ 	.word	0xffffffff


	//   ....[21]....
        /*01a8*/ 	.word	0xffffffff


	//   ....[22]....
        /*01ac*/ 	.word	0xffffffff


	//   ....[23]....
        /*01b0*/ 	.word	0xffffffff


	//   ....[24]....
        /*01b4*/ 	.word	0xffffffff


	//   ....[25]....
        /*01b8*/ 	.word	0xffffffff


	//   ....[26]....
        /*01bc*/ 	.word	0xffffffff


	//   ....[27]....
        /*01c0*/ 	.word	0xffffffff


	//   ....[28]....
        /*01c4*/ 	.word	0xffffffff


	//   ....[29]....
        /*01c8*/ 	.word	0xffffffff


	//   ....[30]....
        /*01cc*/ 	.word	0xffffffff


	//   ....[31]....
        /*01d0*/ 	.word	0xffffffff


	//   ....[32]....
        /*01d4*/ 	.word	0xffffffff


	//   ....[33]....
        /*01d8*/ 	.word	0xffffffff


	//   ....[34]....
        /*01dc*/ 	.word	0xffffffff


	//   ....[35]....
        /*01e0*/ 	.word	0xffffffff


	//   ....[36]....
        /*01e4*/ 	.word	0xffffffff


	//   ....[37]....
        /*01e8*/ 	.word	0xffffffff


	//   ....[38]....
        /*01ec*/ 	.word	0xffffffff


	//   ....[39]....
        /*01f0*/ 	.word	0xffffffff


	//   ....[40]....
        /*01f4*/ 	.word	0xffffffff


	//   ....[41]....
        /*01f8*/ 	.word	0xffffffff


	//   ....[42]....
        /*01fc*/ 	.word	0xffffffff


	//   ....[43]....
        /*0200*/ 	.word	0xffffffff


	//   ....[44]....
        /*0204*/ 	.word	0xffffffff


	//   ....[45]....
        /*0208*/ 	.word	0xffffffff


	//   ....[46]....
        /*020c*/ 	.word	0xffffffff


	//   ....[47]....
        /*0210*/ 	.word	0xffffffff


	//   ....[48]....
        /*0214*/ 	.word	0xffffffff


	//   ....[49]....
        /*0218*/ 	.word	0xffffffff


	//   ....[50]....
        /*021c*/ 	.word	0xffffffff


	//   ....[51]....
        /*0220*/ 	.word	0xffffffff


	//   ....[52]....
        /*0224*/ 	.word	0xffffffff


	//   ....[53]....
        /*0228*/ 	.word	0xffffffff


	//   ....[54]....
        /*022c*/ 	.word	0xffffffff


	//   ....[55]....
        /*0230*/ 	.word	0xffffffff


	//   ....[56]....
        /*0234*/ 	.word	0xffffffff


	//   ....[57]....
        /*0238*/ 	.word	0xffffffff


	//   ....[58]....
        /*023c*/ 	.word	0xffffffff


	//   ....[59]....
        /*0240*/ 	.word	0xffffffff


	//   ....[60]....
        /*0244*/ 	.word	0xffffffff


	//   ....[61]....
        /*0248*/ 	.word	0xffffffff


	//   ....[62]....
        /*024c*/ 	.word	0xffffffff


	//   ....[63]....
        /*0250*/ 	.word	0xffffffff


	//   ....[64]....
        /*0254*/ 	.word	0xffffffff


	//   ....[65]....
        /*0258*/ 	.word	0xffffffff


	//   ....[66]....
        /*025c*/ 	.word	0xffffffff


	//   ....[67]....
        /*0260*/ 	.word	0xffffffff


	//   ....[68]....
        /*0264*/ 	.word	0xffffffff


	//   ....[69]....
        /*0268*/ 	.word	0xffffffff


	//   ....[70]....
        /*026c*/ 	.word	0xffffffff


	//   ....[71]....
        /*0270*/ 	.word	0xffffffff


	//   ....[72]....
        /*0274*/ 	.word	0xffffffff


	//   ....[73]....
        /*0278*/ 	.word	0xffffffff


	//   ....[74]....
        /*027c*/ 	.word	0xffffffff


	//   ....[75]....
        /*0280*/ 	.word	0xffffffff


	//   ....[76]....
        /*0284*/ 	.word	0xffffffff


	//   ....[77]....
        /*0288*/ 	.word	0xffffffff


	//   ....[78]....
        /*028c*/ 	.word	0xffffffff


	//   ....[79]....
        /*0290*/ 	.word	0xffffffff


	//   ....[80]....
        /*0294*/ 	.word	0xffffffff


	//   ....[81]....
        /*0298*/ 	.word	0xffffffff


	//   ....[82]....
        /*029c*/ 	.word	0xffffffff


	//   ....[83]....
        /*02a0*/ 	.word	0xffffffff


	//   ....[84]....
        /*02a4*/ 	.word	0xffffffff


	//   ....[85]....
        /*02a8*/ 	.word	0xffffffff


	//   ....[86]....
        /*02ac*/ 	.word	0xffffffff


	//   ....[87]....
        /*02b0*/ 	.word	0xffffffff


	//   ....[88]....
        /*02b4*/ 	.word	0xffffffff


	//   ....[89]....
        /*02b8*/ 	.word	0xffffffff


	//   ....[90]....
        /*02bc*/ 	.word	0xffffffff


	//   ....[91]....
        /*02c0*/ 	.word	0xffffffff


	//   ....[92]....
        /*02c4*/ 	.word	0xffffffff


	//   ....[93]....
        /*02c8*/ 	.word	0xffffffff


	//   ....[94]....
        /*02cc*/ 	.word	0xffffffff


	//   ....[95]....
        /*02d0*/ 	.word	0xffffffff


	//   ....[96]....
        /*02d4*/ 	.word	0xffffffff


	//   ....[97]....
        /*02d8*/ 	.word	0xffffffff


	//   ....[98]....
        /*02dc*/ 	.word	0xffffffff


	//   ....[99]....
        /*02e0*/ 	.word	0xffffffff


	//   ....[100]....
        /*02e4*/ 	.word	0xffffffff


	//   ....[101]....
        /*02e8*/ 	.word	0xffffffff


	//   ....[102]....
        /*02ec*/ 	.word	0xffffffff


	//   ....[103]....
        /*02f0*/ 	.word	0xffffffff


	//   ....[104]....
        /*02f4*/ 	.word	0xffffffff


	//   ....[105]....
        /*02f8*/ 	.word	0xffffffff


	//   ....[106]....
        /*02fc*/ 	.word	0xffffffff


	//   ....[107]....
        /*0300*/ 	.word	0xffffffff


	//   ....[108]....
        /*0304*/ 	.word	0xffffffff


	//   ....[109]....
        /*0308*/ 	.word	0xffffffff


	//   ....[110]....
        /*030c*/ 	.word	0xffffffff


	//   ....[111]....
        /*0310*/ 	.word	0xffffffff


	//   ....[112]....
        /*0314*/ 	.word	0xffffffff


	//   ....[113]....
        /*0318*/ 	.word	0xffffffff


	//   ....[114]....
        /*031c*/ 	.word	0xffffffff


	//   ....[115]....
        /*0320*/ 	.word	0xffffffff


	//   ....[116]....
        /*0324*/ 	.word	0xffffffff


	//   ....[117]....
        /*0328*/ 	.word	0xffffffff


	//   ....[118]....
        /*032c*/ 	.word	0xffffffff


	//   ....[119]....
        /*0330*/ 	.word	0xffffffff


	//   ....[120]....
        /*0334*/ 	.word	0xffffffff


	//   ....[121]....
        /*0338*/ 	.word	0xffffffff


	//   ....[122]....
        /*033c*/ 	.word	0xffffffff


	//   ....[123]....
        /*0340*/ 	.word	0xffffffff


	//   ....[124]....
        /*0344*/ 	.word	0xffffffff


	//   ....[125]....
        /*0348*/ 	.word	0xffffffff


	//   ....[126]....
        /*034c*/ 	.word	0xffffffff


	//   ....[127]....
        /*0350*/ 	.word	0xffffffff


	//   ....[128]....
        /*0354*/ 	.word	0xffffffff


	//   ....[129]....
        /*0358*/ 	.word	0xffffffff


	//   ....[130]....
        /*035c*/ 	.word	0xffffffff


	//   ....[131]....
        /*0360*/ 	.word	0xffffffff


	//   ....[132]....
        /*0364*/ 	.word	0xffffffff


	//   ....[133]....
        /*0368*/ 	.word	0xffffffff


	//   ....[134]....
        /*036c*/ 	.word	0xffffffff


	//   ....[135]....
        /*0370*/ 	.word	0xffffffff


	//   ....[136]....
        /*0374*/ 	.word	0xffffffff


	//   ....[137]....
        /*0378*/ 	.word	0xffffffff


	//   ....[138]....
        /*037c*/ 	.word	0xffffffff


	//   ....[139]....
        /*0380*/ 	.word	0xffffffff


	//   ....[140]....
        /*0384*/ 	.word	0xffffffff


	//   ....[141]....
        /*0388*/ 	.word	0xffffffff


	//   ....[142]....
        /*038c*/ 	.word	0xffffffff


	//   ....[143]....
        /*0390*/ 	.word	0x0500000f


	//   ....[144]....
        /*0394*/ 	.word	0x0500000f


	//   ....[145]....
        /*0398*/ 	.word	0x0500000f


	//   ....[146]....
        /*039c*/ 	.word	0x0500000f


	//   ....[147]....
        /*03a0*/ 	.word	0x0500000f


	//   ....[148]....
        /*03a4*/ 	.word	0x0500000f


	//   ....[149]....
        /*03a8*/ 	.word	0x0500000f


	//   ....[150]....
        /*03ac*/ 	.word	0x0500000f


	//   ....[151]....
        /*03b0*/ 	.word	0x0500000f


	//   ....[152]....
        /*03b4*/ 	.word	0x0500000f


	//   ....[153]....
        /*03b8*/ 	.word	0x0500000f


	//   ....[154]....
        /*03bc*/ 	.word	0x0500000f


	//   ....[155]....
        /*03c0*/ 	.word	0x0500000f


	//   ....[156]....
        /*03c4*/ 	.word	0x0500000f


	//   ....[157]....
        /*03c8*/ 	.word	0x0500000f


	//   ....[158]....
        /*03cc*/ 	.word	0x0500000f


	//   ....[159]....
        /*03d0*/ 	.word	0x0500000f


	//   ....[160]....
        /*03d4*/ 	.word	0x0500000f


	//   ....[161]....
        /*03d8*/ 	.word	0x0500000f


	//   ....[162]....
        /*03dc*/ 	.word	0x0500000f


	//   ....[163]....
        /*03e0*/ 	.word	0x0500000f


	//   ....[164]....
        /*03e4*/ 	.word	0x0500000f


	//   ....[165]....
        /*03e8*/ 	.word	0x0500000f


	//   ....[166]....
        /*03ec*/ 	.word	0x0500000f


	//   ....[167]....
        /*03f0*/ 	.word	0x0500000f


	//   ....[168]....
        /*03f4*/ 	.word	0x0500000f


	//   ....[169]....
        /*03f8*/ 	.word	0x0500000f


	//   ....[170]....
        /*03fc*/ 	.word	0x0500000f


	//   ....[171]....
        /*0400*/ 	.word	0x0500000f


	//   ....[172]....
        /*0404*/ 	.word	0x0500000f


	//   ....[173]....
        /*0408*/ 	.word	0x0500000f


	//   ....[174]....
        /*040c*/ 	.word	0x0500000f


	//   ....[175]....
        /*0410*/ 	.word	0x0500000f


	//   ....[176]....
        /*0414*/ 	.word	0x0500000f


	//   ....[177]....
        /*0418*/ 	.word	0x0500000f


	//   ....[178]....
        /*041c*/ 	.word	0x0500000f


	//   ....[179]....
        /*0420*/ 	.word	0x0500000f


	//   ....[180]....
        /*0424*/ 	.word	0x0500000f


	//   ....[181]....
        /*0428*/ 	.word	0x0500000f


	//   ....[182]....
        /*042c*/ 	.word	0x0500000f


	//   ....[183]....
        /*0430*/ 	.word	0x0500000f


	//   ....[184]....
        /*0434*/ 	.word	0x0500000f


	//   ....[185]....
        /*0438*/ 	.word	0x0500000f


	//   ....[186]....
        /*043c*/ 	.word	0x0500000f


	//   ....[187]....
        /*0440*/ 	.word	0x0500000f


	//   ....[188]....
        /*0444*/ 	.word	0x0500000f


	//   ....[189]....
        /*0448*/ 	.word	0x0500000f


	//   ....[190]....
        /*044c*/ 	.word	0x0500000f


	//   ....[191]....
        /*0450*/ 	.word	0x0500000f


	//   ....[192]....
        /*0454*/ 	.word	0x0500000f


	//   ....[193]....
        /*0458*/ 	.word	0x0500000f


	//   ....[194]....
        /*045c*/ 	.word	0x0500000f


	//   ....[195]....
        /*0460*/ 	.word	0x0500000f


	//   ....[196]....
        /*0464*/ 	.word	0x0500000f


	//   ....[197]....
        /*0468*/ 	.word	0x0500000f


	//   ....[198]....
        /*046c*/ 	.word	0x0500000f


	//   ....[199]....
        /*0470*/ 	.word	0x0500000f


	//   ....[200]....
        /*0474*/ 	.word	0x0500000f


	//   ....[201]....
        /*0478*/ 	.word	0x0500000f


	//   ....[202]....
        /*047c*/ 	.word	0x0500000f


	//   ....[203]....
        /*0480*/ 	.word	0x0500000f


	//   ....[204]....
        /*0484*/ 	.word	0x0500000f


	//   ....[205]....
        /*0488*/ 	.word	0x0500000f


	//   ....[206]....
        /*048c*/ 	.word	0x0500000f


	//   ....[207]....
        /*0490*/ 	.word	0x0500000f


	//   ....[208]....
        /*0494*/ 	.word	0x0500000f


	//   ....[209]....
        /*0498*/ 	.word	0x0500000f


	//   ....[210]....
        /*049c*/ 	.word	0x0500000f


	//   ....[211]....
        /*04a0*/ 	.word	0x0500000f


	//   ....[212]....
        /*04a4*/ 	.word	0x0500000f


	//   ....[213]....
        /*04a8*/ 	.word	0x0500000f


	//   ....[214]....
        /*04ac*/ 	.word	0x0500000f


	//   ....[215]....
        /*04b0*/ 	.word	0x0500000f


	//   ....[216]....
        /*04b4*/ 	.word	0x0500000f


	//   ....[217]....
        /*04b8*/ 	.word	0x0500000f


	//   ....[218]....
        /*04bc*/ 	.word	0x0500000f


	//   ....[219]....
        /*04c0*/ 	.word	0x0500000f


	//   ....[220]....
        /*04c4*/ 	.word	0x0500000f


	//   ....[221]....
        /*04c8*/ 	.word	0x0500000f


	//   ....[222]....
        /*04cc*/ 	.word	0x0500000f


	//   ....[223]....
        /*04d0*/ 	.word	0x0500000f


	//   ....[224]....
        /*04d4*/ 	.word	0x0500000f


	//   ....[225]....
        /*04d8*/ 	.word	0x0500000f


	//   ....[226]....
        /*04dc*/ 	.word	0x0500000f


	//----- nvinfo : EIATTR_COOP_GROUP_INSTR_OFFSETS
	.align		4
.L_201:
        /*04e0*/ 	.byte	0x04, 0x28
        /*04e2*/ 	.short	(.L_203 - .L_202)


	//   ....[0]....
.L_202:
        /*04e4*/ 	.word	0x00000080


	//   ....[1]....
        /*04e8*/ 	.word	0x00000090


	//   ....[2]....
        /*04ec*/ 	.word	0x000002d0


	//   ....[3]....
        /*04f0*/ 	.word	0x00000430


	//   ....[4]....
        /*04f4*/ 	.word	0x00000550


	//   ....[5]....
        /*04f8*/ 	.word	0x000006b0


	//   ....[6]....
        /*04fc*/ 	.word	0x00001c00


	//   ....[7]....
        /*0500*/ 	.word	0x00002820


	//   ....[8]....
        /*0504*/ 	.word	0x00002880


	//   ....[9]....
        /*0508*/ 	.word	0x00002ce0


	//   ....[10]....
        /*050c*/ 	.word	0x00002d50


	//   ....[11]....
        /*0510*/ 	.word	0x00003dc0


	//   ....[12]....
        /*0514*/ 	.word	0x00003de0


	//   ....[13]....
        /*0518*/ 	.word	0x000046f0


	//   ....[14]....
        /*051c*/ 	.word	0x00004740


	//   ....[15]....
        /*0520*/ 	.word	0x00005650


	//   ....[16]....
        /*0524*/ 	.word	0x000056c0


	//   ....[17]....
        /*0528*/ 	.word	0x00005730


	//   ....[18]....
        /*052c*/ 	.word	0x00005750


	//   ....[19]....
        /*0530*/ 	.word	0x00007220


	//   ....[20]....
        /*0534*/ 	.word	0x00007240


	//   ....[21]....
        /*0538*/ 	.word	0x00007250


	//   ....[22]....
        /*053c*/ 	.word	0x00007260


	//   ....[23]....
        /*0540*/ 	.word	0x00007d30


	//   ....[24]....
        /*0544*/ 	.word	0x00007d50


	//   ....[25]....
        /*0548*/ 	.word	0x00007f00


	//   ....[26]....
        /*054c*/ 	.word	0x00007f20


	//   ....[27]....
        /*0550*/ 	.word	0x00008060


	//   ....[28]....
        /*0554*/ 	.word	0x00008080


	//   ....[29]....
        /*0558*/ 	.word	0x000081d0


	//   ....[30]....
        /*055c*/ 	.word	0x000081f0


	//   ....[31]....
        /*0560*/ 	.word	0x00008780


	//   ....[32]....
        /*0564*/ 	.word	0x00008790


	//   ....[33]....
        /*0568*/ 	.word	0x00009050


	//   ....[34]....
        /*056c*/ 	.word	0x00009060


	//   ....[35]....
        /*0570*/ 	.word	0x0000a2e0


	//   ....[36]....
        /*0574*/ 	.word	0x0000a310


	//   ....[37]....
        /*0578*/ 	.word	0x0000a480


	//   ....[38]....
        /*057c*/ 	.word	0x0000a4a0


	//   ....[39]....
        /*0580*/ 	.word	0x0000a5e0


	//   ....[40]....
        /*0584*/ 	.word	0x0000a600


	//   ....[41]....
        /*0588*/ 	.word	0x0000a750


	//   ....[42]....
        /*058c*/ 	.word	0x0000a770


	//   ....[43]....
        /*0590*/ 	.word	0x0000a950


	//   ....[44]....
        /*0594*/ 	.word	0x0000ab40


	//   ....[45]....
        /*0598*/ 	.word	0x0000ab70


	//   ....[46]....
        /*059c*/ 	.word	0x0000aba0


	//   ....[47]....
        /*05a0*/ 	.word	0x0000abd0


	//   ....[48]....
        /*05a4*/ 	.word	0x0000ac00


	//   ....[49]....
        /*05a8*/ 	.word	0x0000ac30


	//   ....[50]....
        /*05ac*/ 	.word	0x0000ada0


	//   ....[51]....
        /*05b0*/ 	.word	0x0000add0


	//   ....[52]....
        /*05b4*/ 	.word	0x0000ae00


	//   ....[53]....
        /*05b8*/ 	.word	0x0000ae30


	//   ....[54]....
        /*05bc*/ 	.word	0x0000ae60


	//   ....[55]....
        /*05c0*/ 	.word	0x0000ae90


	//   ....[56]....
        /*05c4*/ 	.word	0x0000af20


	//   ....[57]....
        /*05c8*/ 	.word	0x0000af50


	//   ....[58]....
        /*05cc*/ 	.word	0x0000af60


	//   ....[59]....
        /*05d0*/ 	.word	0x0000aff0


	//   ....[60]....
        /*05d4*/ 	.word	0x0000c910


	//   ....[61]....
        /*05d8*/ 	.word	0x0000c930


	//   ....[62]....
        /*05dc*/ 	.word	0x0000c9c0


	//   ....[63]....
        /*05e0*/ 	.word	0x0000c9e0


	//   ....[64]....
        /*05e4*/ 	.word	0x0000ca60


	//   ....[65]....
        /*05e8*/ 	.word	0x0000ca80


	//   ....[66]....
        /*05ec*/ 	.word	0x0000cb00


	//   ....[67]....
        /*05f0*/ 	.word	0x0000cb20


	//   ....[68]....
        /*05f4*/ 	.word	0x0000cba0


	//   ....[69]....
        /*05f8*/ 	.word	0x0000cbc0


	//   ....[70]....
        /*05fc*/ 	.word	0x0000cbd0


	//   ....[71]....
        /*0600*/ 	.word	0x0000cbe0


	//   ....[72]....
        /*0604*/ 	.word	0x0000d3e0


	//   ....[73]....
        /*0608*/ 	.word	0x0000d410


	//   ....[74]....
        /*060c*/ 	.word	0x0000d440


	//   ....[75]....
        /*0610*/ 	.word	0x0000d4d0


	//   ....[76]....
        /*0614*/ 	.word	0x0000d4e0


	//   ....[77]....
        /*0618*/ 	.word	0x0000d570


	//   ....[78]....
        /*061c*/ 	.word	0x0000d580


	//   ....[79]....
        /*0620*/ 	.word	0x0000d610


	//   ....[80]....
        /*0624*/ 	.word	0x0000d620


	//   ....[81]....
        /*0628*/ 	.word	0x0000d6b0


	//   ....[82]....
        /*062c*/ 	.word	0x0000d6c0


	//   ....[83]....
        /*0630*/ 	.word	0x0000d750


	//   ....[84]....
        /*0634*/ 	.word	0x0000d760


	//   ....[85]....
        /*0638*/ 	.word	0x0000d7e0


	//   ....[86]....
        /*063c*/ 	.word	0x0000d7f0


	//   ....[87]....
        /*0640*/ 	.word	0x0000d800


	//   ....[88]....
        /*0644*/ 	.word	0x0000dc60


	//   ....[89]....
        /*0648*/ 	.word	0x0000dc90


	//   ....[90]....
        /*064c*/ 	.word	0x0000dce0


	//   ....[91]....
        /*0650*/ 	.word	0x0000dd90


	//   ....[92]....
        /*0654*/ 	.word	0x0000ddb0


	//   ....[93]....
        /*0658*/ 	.word	0x0000de60


	//   ....[94]....
        /*065c*/ 	.word	0x0000de70


	//   ....[95]....
        /*0660*/ 	.word	0x0000dea0


	//   ....[96]....
        /*0664*/ 	.word	0x0000df30


	//   ....[97]....
        /*0668*/ 	.word	0x0000dfd0


	//   ....[98]....
        /*066c*/ 	.word	0x0000dff0


	//   ....[99]....
        /*0670*/ 	.word	0x0000e000


	//   ....[100]....
        /*0674*/ 	.word	0x0000e720


	//   ....[101]....
        /*0678*/ 	.word	0x0000e740


	//   ....[102]....
        /*067c*/ 	.word	0x0000e750


	//   ....[103]....
        /*0680*/ 	.word	0x0000e790


	//   ....[104]....
        /*0684*/ 	.word	0x0000e7a0


	//   ....[105]....
        /*0688*/ 	.word	0x0000e7e0


	//   ....[106]....
        /*068c*/ 	.word	0x0000e7f0


	//   ....[107]....
        /*0690*/ 	.word	0x0000e830


	//   ....[108]....
        /*0694*/ 	.word	0x0000e840


	//   ....[109]....
        /*0698*/ 	.word	0x0000e880


	//   ....[110]....
        /*069c*/ 	.word	0x0000e890


	//   ....[111]....
        /*06a0*/ 	.word	0x0000e8a0


	//   ....[112]....
        /*06a4*/ 	.word	0x0000ebf0


	//   ....[113]....
        /*06a8*/ 	.word	0x0000ec10


	//   ....[114]....
        /*06ac*/ 	.word	0x0000ec20


	//   ....[115]....
        /*06b0*/ 	.word	0x0000ec30


	//   ....[116]....
        /*06b4*/ 	.word	0x0000ec40


	//   ....[117]....
        /*06b8*/ 	.word	0x0000ec60


	//   ....[118]....
        /*06bc*/ 	.word	0x0000ecd0


	//   ....[119]....
        /*06c0*/ 	.word	0x0000ed00


	//   ....[120]....
        /*06c4*/ 	.word	0x0000ed10


	//   ....[121]....
        /*06c8*/ 	.word	0x0000ed80


	//   ....[122]....
        /*06cc*/ 	.word	0x0000ed90


	//   ....[123]....
        /*06d0*/ 	.word	0x0000ee90


	//   ....[124]....
        /*06d4*/ 	.word	0x0000f380


	//   ....[125]....
        /*06d8*/ 	.word	0x0000f3b0


	//   ....[126]....
        /*06dc*/ 	.word	0x0000f410


	//   ....[127]....
        /*06e0*/ 	.word	0x0000f440


	//   ....[128]....
        /*06e4*/ 	.word	0x0000f470


	//   ....[129]....
        /*06e8*/ 	.word	0x0000f4a0


	//   ....[130]....
        /*06ec*/ 	.word	0x0000f4d0


	//   ....[131]....
        /*06f0*/ 	.word	0x0000f500


	//   ....[132]....
        /*06f4*/ 	.word	0x0000f6a0


	//   ....[133]....
        /*06f8*/ 	.word	0x0000f6d0


	//   ....[134]....
        /*06fc*/ 	.word	0x0000f700


	//   ....[135]....
        /*0700*/ 	.word	0x0000f730


	//   ....[136]....
        /*0704*/ 	.word	0x0000f760


	//   ....[137]....
        /*0708*/ 	.word	0x0000f790


	//   ....[138]....
        /*070c*/ 	.word	0x0000f850


	//   ....[139]....
        /*0710*/ 	.word	0x0000f870


	//   ....[140]....
        /*0714*/ 	.word	0x0000f880


	//   ....[141]....
        /*0718*/ 	.word	0x0000f8e0


	//   ....[142]....
        /*071c*/ 	.word	0x0000ff00


	//   ....[143]....
        /*0720*/ 	.word	0x000103e0


	//   ....[144]....
        /*0724*/ 	.word	0x000104d0


	//   ....[145]....
        /*0728*/ 	.word	0x00010570


	//   ....[146]....
        /*072c*/ 	.word	0x000105d0


	//   ....[147]....
        /*0730*/ 	.word	0x000106c0


	//   ....[148]....
        /*0734*/ 	.word	0x00010730


	//   ....[149]....
        /*0738*/ 	.word	0x00010820


	//   ....[150]....
        /*073c*/ 	.word	0x00010890


	//   ....[151]....
        /*0740*/ 	.word	0x00010980


	//   ....[152]....
        /*0744*/ 	.word	0x000109f0


	//   ....[153]....
        /*0748*/ 	.word	0x00010ae0


	//   ....[154]....
        /*074c*/ 	.word	0x00010b50


	//   ....[155]....
        /*0750*/ 	.word	0x00010bf0


	//   ....[156]....
        /*0754*/ 	.word	0x00010ce0


	//   ....[157]....
        /*0758*/ 	.word	0x00010d50


	//   ....[158]....
        /*075c*/ 	.word	0x00010db0


	//   ....[159]....
        /*0760*/ 	.word	0x00010ea0


	//   ....[160]....
        /*0764*/ 	.word	0x00010f00


	//   ....[161]....
        /*0768*/ 	.word	0x00011000


	//   ....[162]....
        /*076c*/ 	.word	0x00011060


	//   ....[163]....
        /*0770*/ 	.word	0x00011160


	//   ....[164]....
        /*0774*/ 	.word	0x000111c0


	//   ....[165]....
        /*0778*/ 	.word	0x000112c0


	//   ....[166]....
        /*077c*/ 	.word	0x00011320


	//   ....[167]....
        /*0780*/ 	.word	0x00011420


	//   ....[168]....
        /*0784*/ 	.word	0x00011480


	//   ....[169]....
        /*0788*/ 	.word	0x00011580


	//   ....[170]....
        /*078c*/ 	.word	0x000115e0


	//   ....[171]....
        /*0790*/ 	.word	0x000116c0


	//   ....[172]....
        /*0794*/ 	.word	0x000117f0


	//   ....[173]....
        /*0798*/ 	.word	0x000118d0


	//   ....[174]....
        /*079c*/ 	.word	0x00011980


	//   ....[175]....
        /*07a0*/ 	.word	0x00011a90


	//   ....[176]....
        /*07a4*/ 	.word	0x00011af0


	//   ....[177]....
        /*07a8*/ 	.word	0x00011c00


	//   ....[178]....
        /*07ac*/ 	.word	0x00011c60


	//   ....[179]....
        /*07b0*/ 	.word	0x00011d70


	//   ....[180]....
        /*07b4*/ 	.word	0x00011dd0


	//   ....[181]....
        /*07b8*/ 	.word	0x00011ee0


	//   ....[182]....
        /*07bc*/ 	.word	0x00011f40


	//   ....[183]....
        /*07c0*/ 	.word	0x00012000


	//   ....[184]....
        /*07c4*/ 	.word	0x00012160


	//   ....[185]....
        /*07c8*/ 	.word	0x00012200


	//   ....[186]....
        /*07cc*/ 	.word	0x00012260


	//   ....[187]....
        /*07d0*/ 	.word	0x00012310


	//   ....[188]....
        /*07d4*/ 	.word	0x00012370


	//   ....[189]....
        /*07d8*/ 	.word	0x00012420


	//   ....[190]....
        /*07dc*/ 	.word	0x00012480


	//   ....[191]....
        /*07e0*/ 	.word	0x00012530


	//   ....[192]....
        /*07e4*/ 	.word	0x00012590


	//   ....[193]....
        /*07e8*/ 	.word	0x00012640


	//   ....[194]....
        /*07ec*/ 	.word	0x000126a0


	//   ....[195]....
        /*07f0*/ 	.word	0x00012750


	//   ....[196]....
        /*07f4*/ 	.word	0x00012830


	//   ....[197]....
        /*07f8*/ 	.word	0x000128d0


	//   ....[198]....
        /*07fc*/ 	.word	0x00012930


	//   ....[199]....
        /*0800*/ 	.word	0x00012a00


	//   ....[200]....
        /*0804*/ 	.word	0x00012a60


	//   ....[201]....
        /*0808*/ 	.word	0x00012b30


	//   ....[202]....
        /*080c*/ 	.word	0x00012b90


	//   ....[203]....
        /*0810*/ 	.word	0x00012c70


	//   ....[204]....
        /*0814*/ 	.word	0x00012cd0


	//   ....[205]....
        /*0818*/ 	.word	0x00012da0


	//   ....[206]....
        /*081c*/ 	.word	0x00012e00


	//   ....[207]....
        /*0820*/ 	.word	0x00012ed0


	//   ....[208]....
        /*0824*/ 	.word	0x00012f60


	//   ....[209]....
        /*0828*/ 	.word	0x00013000


	//   ....[210]....
        /*082c*/ 	.word	0x00013180


	//   ....[211]....
        /*0830*/ 	.word	0x000131f0


	//   ....[212]....
        /*0834*/ 	.word	0x00013260


	//   ....[213]....
        /*0838*/ 	.word	0x000132d0


	//   ....[214]....
        /*083c*/ 	.word	0x00013340


	//   ....[215]....
        /*0840*/ 	.word	0x000133c0


	//   ....[216]....
        /*0844*/ 	.word	0x00013440


	//   ....[217]....
        /*0848*/ 	.word	0x000134d0


	//   ....[218]....
        /*084c*/ 	.word	0x00013540


	//   ....[219]....
        /*0850*/ 	.word	0x000135b0


	//   ....[220]....
        /*0854*/ 	.word	0x00013620


	//   ....[221]....
        /*0858*/ 	.word	0x000136a0


	//   ....[222]....
        /*085c*/ 	.word	0x00013710


	//   ....[223]....
        /*0860*/ 	.word	0x000137b0


	//   ....[224]....
        /*0864*/ 	.word	0x00013800


	//   ....[225]....
        /*0868*/ 	.word	0x00013890


	//   ....[226]....
        /*086c*/ 	.word	0x000139c0


	//----- nvinfo : EIATTR_REG_RECONFIG
	.align		4
.L_203:
        /*0870*/ 	.byte	0x01, 0x54
	.zero		2


	//----- nvinfo : EIATTR_SYSCALL_OFFSETS
	.align		4
        /*0874*/ 	.byte	0x04, 0x46
        /*0876*/ 	.short	(.L_205 - .L_204)


	//   ....[0]....
.L_204:
        /*0878*/ 	.word	0x00001d80


	//   ....[1]....
        /*087c*/ 	.word	0x0000bf80


	//   ....[2]....
        /*0880*/ 	.word	0x0000c0d0


	//   ....[3]....
        /*0884*/ 	.word	0x0000c1c0


	//   ....[4]....
        /*0888*/ 	.word	0x0000d050


	//----- nvinfo : EIATTR_MBARRIER_INSTR_OFFSETS
	.align		4
.L_205:
        /*088c*/ 	.byte	0x04, 0x39
        /*088e*/ 	.short	(.L_207 - .L_206)


	//   ....[0]....
.L_206:
        /*0890*/ 	.word	0x00000180
        /*0894*/ 	.word	0x000000ff
        /*0898*/ 	.word	0x00022800
        /*089c*/ 	.short	0x0100
        /*089e*/ 	.byte	0x08
	.zero		1


	//   ....[1]....
        /*08a0*/ 	.word	0x00000190
        /*08a4*/ 	.word	0x000000ff
        /*08a8*/ 	.word	0x00022820
        /*08ac*/ 	.short	0x0100
        /*08ae*/ 	.byte	0x08
	.zero		1


	//   ....[2]....
        /*08b0*/ 	.word	0x00000280
        /*08b4*/ 	.word	0x000000ff
        /*08b8*/ 	.word	0x00022830
        /*08bc*/ 	.short	0x0100
        /*08be*/ 	.byte	0x08
	.zero		1


	//   ....[3]....
        /*08c0*/ 	.word	0x00000290
        /*08c4*/ 	.word	0x000000ff
        /*08c8*/ 	.word	0x00022840
        /*08cc*/ 	.short	0x0100
        /*08ce*/ 	.byte	0x08
	.zero		1


	//   ....[4]....
        /*08d0*/ 	.word	0x000002a0
        /*08d4*/ 	.word	0x000000ff
        /*08d8*/ 	.word	0x00022838
        /*08dc*/ 	.short	0x0100
        /*08de*/ 	.byte	0x08
	.zero		1


	//   ....[5]....
        /*08e0*/ 	.word	0x000002b0
        /*08e4*/ 	.word	0x000000ff
        /*08e8*/ 	.word	0x00022848
        /*08ec*/ 	.short	0x0100
        /*08ee*/ 	.byte	0x08
	.zero		1


	//   ....[6]....
        /*08f0*/ 	.word	0x000003e0
        /*08f4*/ 	.word	0x000000ff
        /*08f8*/ 	.word	0x00022850
        /*08fc*/ 	.short	0x0100
        /*08fe*/ 	.byte	0x08
	.zero		1


	//   ....[7]....
        /*0900*/ 	.word	0x000003f0
        /*0904*/ 	.word	0x000000ff
        /*0908*/ 	.word	0x00022860
        /*090c*/ 	.short	0x0100
        /*090e*/ 	.byte	0x08
	.zero		1


	//   ....[8]....
        /*0910*/ 	.word	0x00000400
        /*0914*/ 	.word	0x000000ff
        /*0918*/ 	.word	0x00022858
        /*091c*/ 	.short	0x0100
        /*091e*/ 	.byte	0x08
	.zero		1


	//   ....[9]....
        /*0920*/ 	.word	0x00000410
        /*0924*/ 	.word	0x000000ff
        /*0928*/ 	.word	0x00022868
        /*092c*/ 	.short	0x0100
        /*092e*/ 	.byte	0x08
	.zero		1


	//   ....[10]....
        /*0930*/ 	.word	0x00000500
        /*0934*/ 	.word	0x000000ff
        /*0938*/ 	.word	0x00022870
        /*093c*/ 	.short	0x0100
        /*093e*/ 	.byte	0x06
	.zero		1


	//   ....[11]....
        /*0940*/ 	.word	0x00000510
        /*0944*/ 	.word	0x000000ff
        /*0948*/ 	.word	0x00022880
        /*094c*/ 	.short	0x0100
        /*094e*/ 	.byte	0x06
	.zero		1


	//   ....[12]....
        /*0950*/ 	.word	0x00000520
        /*0954*/ 	.word	0x000000ff
        /*0958*/ 	.word	0x00022878
        /*095c*/ 	.short	0x0100
        /*095e*/ 	.byte	0x06
	.zero		1


	//   ....[13]....
        /*0960*/ 	.word	0x00000530
        /*0964*/ 	.word	0x000000ff
        /*0968*/ 	.word	0x00022888
        /*096c*/ 	.short	0x0100
        /*096e*/ 	.byte	0x06
	.zero		1


	//   ....[14]....
        /*0970*/ 	.word	0x00000660
        /*0974*/ 	.word	0x000000ff
        /*0978*/ 	.word	0x00022890
        /*097c*/ 	.short	0x0100
        /*097e*/ 	.byte	0x08
	.zero		1


	//   ....[15]....
        /*0980*/ 	.word	0x00000670
        /*0984*/ 	.word	0x000000ff
        /*0988*/ 	.word	0x000228a0
        /*098c*/ 	.short	0x0100
        /*098e*/ 	.byte	0x08
	.zero		1


	//   ....[16]....
        /*0990*/ 	.word	0x00000680
        /*0994*/ 	.word	0x000000ff
        /*0998*/ 	.word	0x00022898
        /*099c*/ 	.short	0x0100
        /*099e*/ 	.byte	0x08
	.zero		1


	//   ....[17]....
        /*09a0*/ 	.word	0x00000690
        /*09a4*/ 	.word	0x000000ff
        /*09a8*/ 	.word	0x000228a8
        /*09ac*/ 	.short	0x0100
        /*09ae*/ 	.byte	0x08
	.zero		1


	//   ....[18]....
        /*09b0*/ 	.word	0x000007d0
        /*09b4*/ 	.word	0x000000ff
        /*09b8*/ 	.word	0x000228b0
        /*09bc*/ 	.short	0x0100
        /*09be*/ 	.byte	0x08
	.zero		1


	//   ....[19]....
        /*09c0*/ 	.word	0x000007e0
        /*09c4*/ 	.word	0x000000ff
        /*09c8*/ 	.word	0x000228c0
        /*09cc*/ 	.short	0x0100
        /*09ce*/ 	.byte	0x08
	.zero		1


	//   ....[20]....
        /*09d0*/ 	.word	0x000007f0
        /*09d4*/ 	.word	0x000000ff
        /*09d8*/ 	.word	0x000228b8
        /*09dc*/ 	.short	0x0100
        /*09de*/ 	.byte	0x08
	.zero		1


	//   ....[21]....
        /*09e0*/ 	.word	0x00000800
        /*09e4*/ 	.word	0x000000ff
        /*09e8*/ 	.word	0x000228c8
        /*09ec*/ 	.short	0x0100
        /*09ee*/ 	.byte	0x08
	.zero		1


	//   ....[22]....
        /*09f0*/ 	.word	0x00001e30
        /*09f4*/ 	.word	0x00000007
        /*09f8*/ 	.word	0x00022800
        /*09fc*/ 	.short	0x010a
        /*09fe*/ 	.byte	0x3f
	.zero		1


	//   ....[23]....
        /*0a00*/ 	.word	0x00001f00
        /*0a04*/ 	.word	0x000000ff
        /*0a08*/ 	.word	0x00022830
        /*0a0c*/ 	.short	0x010a
        /*0a0e*/ 	.byte	0x16
	.zero		1


	//   ....[24]....
        /*0a10*/ 	.word	0x00001f40
        /*0a14*/ 	.word	0x000000ff
        /*0a18*/ 	.word	0x00022830
        /*0a1c*/ 	.short	0x010a
        /*0a1e*/ 	.byte	0x16
	.zero		1


	//   ....[25]....
        /*0a20*/ 	.word	0x00002310
        /*0a24*/ 	.word	0x000000ff
        /*0a28*/ 	.word	0x00000000
        /*0a2c*/ 	.short	0x0101
        /*0a2e*/ 	.byte	0x06
	.zero		1


	//   ....[26]....
        /*0a30*/ 	.word	0x00003530
        /*0a34*/ 	.word	0x000000ff
        /*0a38*/ 	.word	0x00022850
        /*0a3c*/ 	.short	0x010a
        /*0a3e*/ 	.byte	0x16
	.zero		1


	//   ....[27]....
        /*0a40*/ 	.word	0x00003570
        /*0a44*/ 	.word	0x000000ff
        /*0a48*/ 	.word	0x00022850
        /*0a4c*/ 	.short	0x010a
        /*0a4e*/ 	.byte	0x16
	.zero		1


	//   ....[28]....
        /*0a50*/ 	.word	0x00003880
        /*0a54*/ 	.word	0x000000ff
        /*0a58*/ 	.word	0x00000000
        /*0a5c*/ 	.short	0x0101
        /*0a5e*/ 	.byte	0x16
	.zero		1


	//   ....[29]....
        /*0a60*/ 	.word	0x00003a00
        /*0a64*/ 	.word	0x000000ff
        /*0a68*/ 	.word	0x00022830
        /*0a6c*/ 	.short	0x010a
        /*0a6e*/ 	.byte	0x19
	.zero		1


	//   ....[30]....
        /*0a70*/ 	.word	0x00003a40
        /*0a74*/ 	.word	0x000000ff
        /*0a78*/ 	.word	0x00022830
        /*0a7c*/ 	.short	0x010a
        /*0a7e*/ 	.byte	0x19
	.zero		1


	//   ....[31]....
        /*0a80*/ 	.word	0x00003c70
        /*0a84*/ 	.word	0x000000ff
        /*0a88*/ 	.word	0x00000000
        /*0a8c*/ 	.short	0x0101
        /*0a8e*/ 	.byte	0x06
	.zero		1


	//   ....[32]....
        /*0a90*/ 	.word	0x000052e0
        /*0a94*/ 	.word	0x000000ff
        /*0a98*/ 	.word	0x00022850
        /*0a9c*/ 	.short	0x010a
        /*0a9e*/ 	.byte	0x19
	.zero		1


	//   ....[33]....
        /*0aa0*/ 	.word	0x00005320
        /*0aa4*/ 	.word	0x000000ff
        /*0aa8*/ 	.word	0x00022850
        /*0aac*/ 	.short	0x010a
        /*0aae*/ 	.byte	0x19
	.zero		1


	//   ....[34]....
        /*0ab0*/ 	.word	0x00005630
        /*0ab4*/ 	.word	0x000000ff
        /*0ab8*/ 	.word	0x00000000
        /*0abc*/ 	.short	0x0101
        /*0abe*/ 	.byte	0x19
	.zero		1


	//   ....[35]....
        /*0ac0*/ 	.word	0x00007d60
        /*0ac4*/ 	.word	0x000000ff
        /*0ac8*/ 	.word	0x00000000
        /*0acc*/ 	.short	0x0101
        /*0ace*/ 	.byte	0x08
	.zero		1


	//   ....[36]....
        /*0ad0*/ 	.word	0x00008570
        /*0ad4*/ 	.word	0x000000ff
        /*0ad8*/ 	.word	0x00000000
        /*0adc*/ 	.short	0x0101
        /*0ade*/ 	.byte	0x08
	.zero		1


	//   ....[37]....
        /*0ae0*/ 	.word	0x0000c6b0
        /*0ae4*/ 	.word	0x00000021
        /*0ae8*/ 	.word	0x00022840
        /*0aec*/ 	.short	0x010a
        /*0aee*/ 	.byte	0x3f
	.zero		1


	//   ....[38]....
        /*0af0*/ 	.word	0x0000cce0
        /*0af4*/ 	.word	0x00000021
        /*0af8*/ 	.word	0x00022830
        /*0afc*/ 	.short	0x0107
        /*0afe*/ 	.byte	0x3f
	.zero		1


	//   ....[39]....
        /*0b00*/ 	.word	0x0000cdc0
        /*0b04*/ 	.word	0x00000021
        /*0b08*/ 	.word	0x00022830
        /*0b0c*/ 	.short	0x0101
        /*0b0e*/ 	.byte	0x3f
	.zero		1


	//   ....[40]....
        /*0b10*/ 	.word	0x0000d900
        /*0b14*/ 	.word	0x00000016
        /*0b18*/ 	.word	0x00022800
        /*0b1c*/ 	.short	0x0107
        /*0b1e*/ 	.byte	0x3f
	.zero		1


	//   ....[41]....
        /*0b20*/ 	.word	0x0000d9f0
        /*0b24*/ 	.word	0x00000016
        /*0b28*/ 	.word	0x00022800
        /*0b2c*/ 	.short	0x0101
        /*0b2e*/ 	.byte	0x3f
	.zero		1


	//   ....[42]....
        /*0b30*/ 	.word	0x0000da10
        /*0b34*/ 	.word	0x00000016
        /*0b38*/ 	.word	0x00022820
        /*0b3c*/ 	.short	0x010a
        /*0b3e*/ 	.byte	0x3f
	.zero		1


	//   ....[43]....
        /*0b40*/ 	.word	0x0000daa0
        /*0b44*/ 	.word	0x00000021
        /*0b48*/ 	.word	0x00022860
        /*0b4c*/ 	.short	0x010a
        /*0b4e*/ 	.byte	0x3f
	.zero		1


	//   ....[44]....
        /*0b50*/ 	.word	0x0000e180
        /*0b54*/ 	.word	0x00000021
        /*0b58*/ 	.word	0x00022850
        /*0b5c*/ 	.short	0x0107
        /*0b5e*/ 	.byte	0x3f
	.zero		1


	//   ....[45]....
        /*0b60*/ 	.word	0x0000e250
        /*0b64*/ 	.word	0x00000021
        /*0b68*/ 	.word	0x00022850
        /*0b6c*/ 	.short	0x0101
        /*0b6e*/ 	.byte	0x3f
	.zero		1


	//   ....[46]....
        /*0b70*/ 	.word	0x0000e5a0
        /*0b74*/ 	.word	0x0000000a
        /*0b78*/ 	.word	0x00022840
        /*0b7c*/ 	.short	0x010a
        /*0b7e*/ 	.byte	0x3f
	.zero		1


	//   ....[47]....
        /*0b80*/ 	.word	0x0000e950
        /*0b84*/ 	.word	0x0000000a
        /*0b88*/ 	.word	0x00022830
        /*0b8c*/ 	.short	0x0107
        /*0b8e*/ 	.byte	0x3f
	.zero		1


	//   ....[48]....
        /*0b90*/ 	.word	0x0000ea10
        /*0b94*/ 	.word	0x0000000a
        /*0b98*/ 	.word	0x00022830
        /*0b9c*/ 	.short	0x0101
        /*0b9e*/ 	.byte	0x3f
	.zero		1


	//   ....[49]....
        /*0ba0*/ 	.word	0x0000ea40
        /*0ba4*/ 	.word	0x0000000a
        /*0ba8*/ 	.word	0x00022860
        /*0bac*/ 	.short	0x010a
        /*0bae*/ 	.byte	0x3f
	.zero		1


	//   ....[50]....
        /*0bb0*/ 	.word	0x0000ef40
        /*0bb4*/ 	.word	0x0000000a
        /*0bb8*/ 	.word	0x00022850
        /*0bbc*/ 	.short	0x0107
        /*0bbe*/ 	.byte	0x3f
	.zero		1


	//   ....[51]....
        /*0bc0*/ 	.word	0x0000f000
        /*0bc4*/ 	.word	0x0000000a
        /*0bc8*/ 	.word	0x00022850
        /*0bcc*/ 	.short	0x0101
        /*0bce*/ 	.byte	0x3f
	.zero		1


	//   ....[52]....
        /*0bd0*/ 	.word	0x0000fe80
        /*0bd4*/ 	.word	0x00000007
        /*0bd8*/ 	.word	0x00022820
        /*0bdc*/ 	.short	0x010a
        /*0bde*/ 	.byte	0x3f
	.zero		1


	//   ....[53]....
        /*0be0*/ 	.word	0x00010000
        /*0be4*/ 	.word	0x00000005
        /*0be8*/ 	.word	0x00022840
        /*0bec*/ 	.short	0x010a
        /*0bee*/ 	.byte	0x3f
	.zero		1


	//   ....[54]....
        /*0bf0*/ 	.word	0x000100a0
        /*0bf4*/ 	.word	0x00000003
        /*0bf8*/ 	.word	0x00022840
        /*0bfc*/ 	.short	0x010a
        /*0bfe*/ 	.byte	0x3f
	.zero		1


	//   ....[55]....
        /*0c00*/ 	.word	0x000100e0
        /*0c04*/ 	.word	0x00000005
        /*0c08*/ 	.word	0x00022860
        /*0c0c*/ 	.short	0x010a
        /*0c0e*/ 	.byte	0x3f
	.zero		1


	//   ....[56]....
        /*0c10*/ 	.word	0x00010120
        /*0c14*/ 	.word	0x00000003
        /*0c18*/ 	.word	0x00022860
        /*0c1c*/ 	.short	0x010a
        /*0c1e*/ 	.byte	0x3f
	.zero		1


	//   ....[57]....
        /*0c20*/ 	.word	0x00010180
        /*0c24*/ 	.word	0x00000007
        /*0c28*/ 	.word	0x00022800
        /*0c2c*/ 	.short	0x010a
        /*0c2e*/ 	.byte	0x3f
	.zero		1


	//   ....[58]....
        /*0c30*/ 	.word	0x000101e0
        /*0c34*/ 	.word	0x00000000
        /*0c38*/ 	.word	0x00022830
        /*0c3c*/ 	.short	0x010a
        /*0c3e*/ 	.byte	0x3f
	.zero		1


	//   ....[59]....
        /*0c40*/ 	.word	0x00010240
        /*0c44*/ 	.word	0x0000000a
        /*0c48*/ 	.word	0x00022850
        /*0c4c*/ 	.short	0x010a
        /*0c4e*/ 	.byte	0x3f
	.zero		1


	//   ....[60]....
        /*0c50*/ 	.word	0x000102a0
        /*0c54*/ 	.word	0x00000000
        /*0c58*/ 	.word	0x00022830
        /*0c5c*/ 	.short	0x010a
        /*0c5e*/ 	.byte	0x3f
	.zero		1


	//   ....[61]....
        /*0c60*/ 	.word	0x00010300
        /*0c64*/ 	.word	0x00000008
        /*0c68*/ 	.word	0x00022850
        /*0c6c*/ 	.short	0x010a
        /*0c6e*/ 	.byte	0x3f
	.zero		1


	//   ....[62]....
        /*0c70*/ 	.word	0x00010420
        /*0c74*/ 	.word	0x00000021
        /*0c78*/ 	.word	0x00022840
        /*0c7c*/ 	.short	0x010a
        /*0c7e*/ 	.byte	0x3f
	.zero		1


	//   ....[63]....
        /*0c80*/ 	.word	0x000116f0
        /*0c84*/ 	.word	0x00000016
        /*0c88*/ 	.word	0x00022820
        /*0c8c*/ 	.short	0x010a
        /*0c8e*/ 	.byte	0x3f
	.zero		1


	//   ....[64]....
        /*0c90*/ 	.word	0x00011740
        /*0c94*/ 	.word	0x00000021
        /*0c98*/ 	.word	0x00022860
        /*0c9c*/ 	.short	0x010a
        /*0c9e*/ 	.byte	0x3f
	.zero		1


	//   ....[65]....
        /*0ca0*/ 	.word	0x000120b0
        /*0ca4*/ 	.word	0x0000000a
        /*0ca8*/ 	.word	0x00022840
        /*0cac*/ 	.short	0x010a
        /*0cae*/ 	.byte	0x3f
	.zero		1


	//   ....[66]....
        /*0cb0*/ 	.word	0x00012780
        /*0cb4*/ 	.word	0x0000000a
        /*0cb8*/ 	.word	0x00022860
        /*0cbc*/ 	.short	0x010a
        /*0cbe*/ 	.byte	0x3f
	.zero		1


	//   ....[67]....
        /*0cc0*/ 	.word	0x000138e0
        /*0cc4*/ 	.word	0x00000007
        /*0cc8*/ 	.word	0x00022820
        /*0ccc*/ 	.short	0x010a
        /*0cce*/ 	.byte	0x3f
	.zero		1


	//   ....[68]....
        /*0cd0*/ 	.word	0x00013a80
        /*0cd4*/ 	.word	0x00000005
        /*0cd8*/ 	.word	0x00022840
        /*0cdc*/ 	.short	0x010a
        /*0cde*/ 	.byte	0x3f
	.zero		1


	//   ....[69]....
        /*0ce0*/ 	.word	0x00013ad0
        /*0ce4*/ 	.word	0x00000003
        /*0ce8*/ 	.word	0x00022840
        /*0cec*/ 	.short	0x010a
        /*0cee*/ 	.byte	0x3f
	.zero		1


	//   ....[70]....
        /*0cf0*/ 	.word	0x00013b20
        /*0cf4*/ 	.word	0x00000005
        /*0cf8*/ 	.word	0x00022860
        /*0cfc*/ 	.short	0x010a
        /*0cfe*/ 	.byte	0x3f
	.zero		1


	//----- nvinfo : EIATTR_NUM_MBARRIERS
	.align		4
.L_207:
        /*0d00*/ 	.byte	0x03, 0x38
        /*0d02*/ 	.short	0x0016


	//----- nvinfo : EIATTR_EXIT_INSTR_OFFSETS
	.align		4
        /*0d04*/ 	.byte	0x04, 0x1c
        /*0d06*/ 	.short	(.L_209 - .L_208)


	//   ....[0]....
.L_208:
        /*0d08*/ 	.word	0x000009a0


	//   ....[1]....
        /*0d0c*/ 	.word	0x0000a8f0


	//   ....[2]....
        /*0d10*/ 	.word	0x00010170


	//----- nvinfo : EIATTR_MAX_THREADS
	.align		4
.L_209:
        /*0d14*/ 	.byte	0x04, 0x05
        /*0d16*/ 	.short	(.L_211 - .L_210)
.L_210:
        /*0d18*/ 	.word	0x00000180
        /*0d1c*/ 	.word	0x00000001
        /*0d20*/ 	.word	0x00000001


	//----- nvinfo : EIATTR_CRS_STACK_SIZE
	.align		4
.L_211:
        /*0d24*/ 	.byte	0x04, 0x1e
        /*0d26*/ 	.short	(.L_213 - .L_212)
.L_212:
        /*0d28*/ 	.word	0x00000000


	//----- nvinfo : EIATTR_CBANK_PARAM_SIZE
	.align		4
.L_213:
        /*0d2c*/ 	.byte	0x03, 0x19
        /*0d2e*/ 	.short	0x0af0


	//----- nvinfo : EIATTR_PARAM_CBANK
	.align		4
        /*0d30*/ 	.byte	0x04, 0x0a
        /*0d32*/ 	.short	(.L_215 - .L_214)
	.align		4
.L_214:
        /*0d34*/ 	.word	index@(.nv.constant0._ZN7cutlass13device_kernelIN5flash11enable_sm90INS1_16FlashAttnFwdSm90INS1_25CollectiveMainloopFwdSm90ILi2EN4cute5tupleIJNS5_1CILi1EEES8_S8_EEENS6_IJNS7_ILi128EEENS7_ILi96EEENS7_ILi64EEEEEELi256ENS_6half_tEfNS_4arch4Sm90ELb0ELb0ELb0ELb1ELb1ELb0ELb0ELb1ELb0ELb1ELb1ELb0EEENS1_21CollectiveEpilogueFwdINS6_IJSA_NS7_ILi256EEESB_EEES9_SE_SG_Li256ELb1ELb1ELb1ELb0EEENS1_36VarlenDynamicPersistentTileSchedulerILi128ELi96ELi256ELi128ELb1ELb1ELb1ELb0ELb1ELb1EEEEEEEEEvNT_6ParamsE)
        /*0d38*/ 	.short	0x0210
        /*0d3a*/ 	.short	0x0af0


	//----- nvinfo : EIATTR_SW_WAR
	.align		4
.L_215:
        /*0d3c*/ 	.byte	0x04, 0x36
        /*0d3e*/ 	.short	(.L_217 - .L_216)
.L_216:
        /*0d40*/ 	.word	0x00000008
.L_217:


//--------------------- .nv.info._ZN7cutlass13device_kernelIN5flash11enable_sm90INS1_16FlashAttnFwdSm90INS1_25CollectiveMainloopFwdSm90ILi2EN4cute5tupleIJNS5_1CILi1EEES8_S8_EEENS6_IJNS7_ILi128EEENS7_ILi96EEENS7_ILi64EEEEEELi256ENS_6half_tEfNS_4arch4Sm90ELb0ELb0ELb0ELb1ELb1ELb1ELb0ELb1ELb0ELb1ELb1ELb0EEENS1_21CollectiveEpilogueFwdINS6_IJSA_NS7_ILi256EEESB_EEES9_SE_SG_Li256ELb1ELb1ELb1ELb0EEENS1_36VarlenDynamicPersistentTileSchedulerILi128ELi96ELi256ELi128ELb1ELb1ELb1ELb0ELb1ELb1EEEEEEEEEvNT_6ParamsE --------------------------
	.section	.nv.info._ZN7cutlass13device_kernelIN5flash11enable_sm90INS1_16FlashAttnFwdSm90INS1_25CollectiveMainloopFwdSm90ILi2EN4cute5tupleIJNS5_1CILi1EEES8_S8_EEENS6_IJNS7_ILi128EEENS7_ILi96EEENS7_ILi64EEEEEELi256ENS_6half_tEfNS_4arch4Sm90ELb0ELb0ELb0ELb1ELb1ELb1ELb0ELb1ELb0ELb1ELb1ELb0EEENS1_21CollectiveEpilogueFwdINS6_IJSA_NS7_ILi256EEESB_EEES9_SE_SG_Li256ELb1ELb1ELb1ELb0EEENS1_36VarlenDynamicPersistentTileSchedulerILi128ELi96ELi256ELi128ELb1ELb1ELb1ELb0ELb1ELb1EEEEEEEEEvNT_6ParamsE,"",@"SHT_CUDA_INFO"
	.sectionflags	@""
	.align	4


	//----- nvinfo : EIATTR_CUDA_API_VERSION
	.align		4
        /*0000*/ 	.byte	0x04, 0x37
        /*0002*/ 	.short	(.L_219 - .L_218)
.L_218:
        /*0004*/ 	.word	0x00000082


	//----- nvinfo : EIATTR_KPARAM_INFO
	.align		4
.L_219:
        /*0008*/ 	.byte	0x04, 0x17
        /*000a*/ 	.short	(.L_221 - .L_220)
.L_220:
        /*000c*/ 	.word	0x00000000
        /*0010*/ 	.short	0x0000
        /*0012*/ 	.short	0x0070
        /*0014*/ 	.byte	0x00, 0xf0, 0x01, 0x2a


	//----- nvinfo : EIATTR_SPARSE_MMA_MASK
	.align		4
.L_221:
        /*0018*/ 	.byte	0x03, 0x50
        /*001a*/ 	.short	0x0000


	//----- nvinfo : EIATTR_MAXREG_COUNT
	.align		4
        /*001c*/ 	.byte	0x03, 0x1b
        /*001e*/ 	.short	0x00a8


	//----- nvinfo : EIATTR_NUM_BARRIERS
	.align		4
        /*0020*/ 	.byte	0x02, 0x4c
        /*0022*/ 	.byte	0x10
	.zero		1


	//----- nvinfo : EIATTR_EXTERNS
	.align		4
        /*0024*/ 	.byte	0x04, 0x0f
        /*0026*/ 	.short	(.L_223 - .L_222)


	//   ....[0]....
	.align		4
.L_222:
        /*0028*/ 	.word	index@(__assertfail)


	//----- nvinfo : EIATTR_ANNOTATIONS
	.align		4
.L_223:
        /*002c*/ 	.byte	0x04, 0x55
        /*002e*/ 	.short	(.L_225 - .L_224)


	//   ....[0]....
.L_224:
        /* <DEDUP_REMOVED lines=150> */
        /*0984*/ 	.byte	0xb0, 0x8e, 0x01, 0x00, 0x01, 0x00, 0x00, 0x00, 0xf0, 0x9a, 0x01, 0x00


	//----- nvinfo : EIATTR_MERCURY_ISA_VERSION
	.align		4
.L_225:
        /*0990*/ 	.byte	0x03, 0x5f
        /*0992*/ 	.short	0x0101


	//----- nvinfo : EIATTR_UNUSED_LOAD_BYTE_OFFSET
	.align		4
        /*0994*/ 	.byte	0x04, 0x44
        /*0996*/ 	.short	(.L_227 - .L_226)


	//   ....[0]....
.L_226:
        /*0998*/ 	.word	0x00000a40
        /*099c*/ 	.word	0x0000fff0


	//   ....[1]....
        /*09a0*/ 	.word	0x0000dc20
        /*09a4*/ 	.word	0x0000fff0


	//----- nvinfo : EIATTR_INT_WARP_WIDE_INSTR_OFFSETS
	.align		4
.L_227:
        /*09a8*/ 	.byte	0x04, 0x31
        /*09aa*/ 	.short	(.L_229 - .L_228)


	//   ....[0]....
.L_228:
        /*09ac*/ 	.word	0x00000120


	//   ....[1]....
        /*09b0*/ 	.word	0x000001c0


	//   ....[2]....
        /*09b4*/ 	.word	0x00000230


	//   ....[3]....
        /*09b8*/ 	.word	0x000159a0


	//   ....[4]....
        /*09bc*/ 	.word	0x00015a30


	//   ....[5]....
        /*09c0*/ 	.word	0x00018dd0


	//   ....[6]....
        /*09c4*/ 	.word	0x00018e60


	//----- nvinfo : EIATTR_COOP_GROUP_MASK_REGIDS
	.align		4
.L_229:
        /*09c8*/ 	.byte	0x04, 0x29
        /*09ca*/ 	.short	(.L_231 - .L_230)


	//   ....[0]....
.L_230:
        /*09cc*/ 	.word	0xffffffff


	//   ....[1]....
        /*09d0*/ 	.word	0xffffffff


	//   ....[2]....
        /*09d4*/ 	.word	0xffffffff


	//   ....[3]....
        /*09d8*/ 	.word	0xffffffff


	//   ....[4]....
        /*09dc*/ 	.word	0xffffffff


	//   ....[5]....
        /*09e0*/ 	.word	0xffffffff


	//   ....[6]....
        /*09e4*/ 	.word	0xffffffff


	//   ....[7]....
        /*09e8*/ 	.word	0xffffffff


	//   ....[8]....
        /*09ec*/ 	.word	0xffffffff


	//   ....[9]....
        /*09f0*/ 	.word	0xffffffff


	//   ....[10]....
        /*09f4*/ 	.word	0xffffffff


	//   ....[11]....
        /*09f8*/ 	.word	0xffffffff


	//   ....[12]....
        /*09fc*/ 	.word	0xffffffff


	//   ....[13]....
        /*0a00*/ 	.word	0xffffffff


	//   ....[14]....
        /*0a04*/ 	.word	0xffffffff


	//   ....[15]....
        /*0a08*/ 	.word	0xffffffff


	//   ....[16]....
        /*0a0c*/ 	.word	0xffffffff


	//   ....[17]....
        /*0a10*/ 	.word	0xffffffff


	//   ....[18]....
        /*0a14*/ 	.word	0xffffffff


	//   ....[19]....
        /*0a18*/ 	.word	0xffffffff


	//   ....[20]....
        /*0a1c*/ 	.word	0xffffffff


	//   ....[21]....
        /*0a20*/ 	.word	0xffffffff


	//   ....[22]....
        /*0a24*/ 	.word	0xffffffff


	//   ....[23]....
        /*0a28*/ 	.word	0xffffffff


	//   ....[24]....
        /*0a2c*/ 	.word	0xffffffff


	//   ....[25]....
        /*0a30*/ 	.word	0xffffffff


	//   ....[26]....
        /*0a34*/ 	.word	0xffffffff


	//   ....[27]....
        /*0a38*/ 	.word	0xffffffff


	//   ....[28]....
        /*0a3c*/ 	.word	0xffffffff


	//   ....[29]....
        /*0a40*/ 	.word	0xffffffff


	//   ....[30]....
        /*0a44*/ 	.word	0xffffffff


	//   ....[31]....
        /*0a48*/ 	.word	0xffffffff


	//   ....[32]....
        /*0a4c*/ 	.word	0xffffffff


	//   ....[33]....
        /*0a50*/ 	.word	0xffffffff


	//   ....[34]....
        /*0a54*/ 	.word	0xffffffff


	//   ....[35]....
        /*0a58*/ 	.word	0xffffffff


	//   ....[36]....
        /*0a5c*/ 	.word	0xffffffff


	//   ....[37]....
        /*0a60*/ 	.word	0xffffffff


	//   ....[38]....
        /*0a64*/ 	.word	0xffffffff


	//   ....[39]....
        /*0a68*/ 	.word	0xffffffff


	//   ....[40]....
        /*0a6c*/ 	.word	0xffffffff


	//   ....[41]....
        /*0a70*/ 	.word	0xffffffff


	//   ....[42]....
        /*0a74*/ 	.word	0xffffffff


	//   ....[43]....
        /*0a78*/ 	.word	0xffffffff


	//   ....[44]....
        /*0a7c*/ 	.word	0xffffffff


	//   ....[45]....
        /*0a80*/ 	.word	0xffffffff


	//   ....[46]....
        /*0a84*/ 	.word	0xffffffff


	//   ....[47]....
        /*0a88*/ 	.word	0xffffffff


	//   ....[48]....
        /*0a8c*/ 	.word	0xffffffff


	//   ....[49]....
        /*0a90*/ 	.word	0xffffffff


	//   ....[50]....
        /*0a94*/ 	.word	0xffffffff


	//   ....[51]....
        /*0a98*/ 	.word	0xffffffff


	//   ....[52]....
        /*0a9c*/ 	.word	0xffffffff


	//   ....[53]....
        /*0aa0*/ 	.word	0xffffffff


	//   ....[54]....
        /*0aa4*/ 	.word	0xffffffff


	//   ....[55]....
        /*0aa8*/ 	.word	0xffffffff


	//   ....[56]....
        /*0aac*/ 	.word	0xffffffff


	//   ....[57]....
        /*0ab0*/ 	.word	0xffffffff


	//   ....[58]....
        /*0ab4*/ 	.word	0xffffffff


	//   ....[59]....
        /*0ab8*/ 	.word	0xffffffff


	//   ....[60]....
        /*0abc*/ 	.word	0xffffffff


	//   ....[61]....
        /*0ac0*/ 	.word	0xffffffff


	//   ....[62]....
        /*0ac4*/ 	.word	0xffffffff


	//   ....[63]....
        /*0ac8*/ 	.word	0xffffffff


	//   ....[64]....
        /*0acc*/ 	.word	0xffffffff


	//   ....[65]....
        /*0ad0*/ 	.word	0xffffffff


	//   ....[66]....
        /*0ad4*/ 	.word	0xffffffff


	//   ....[67]....
        /*0ad8*/ 	.word	0xffffffff


	//   ....[68]....
        /*0adc*/ 	.word	0xffffffff


	//   ....[69]....
        /*0ae0*/ 	.word	0xffffffff


	//   ....[70]....
        /*0ae4*/ 	.word	0xffffffff


	//   ....[71]....
        /*0ae8*/ 	.word	0xffffffff


	//   ....[72]....
        /*0aec*/ 	.word	0xffffffff


	//   ....[73]....
        /*0af0*/ 	.word	0xffffffff


	//   ....[74]....
        /*0af4*/ 	.word	0xffffffff


	//   ....[75]....
        /*0af8*/ 	.word	0xffffffff


	//   ....[76]....
        /*0afc*/ 	.word	0xffffffff


	//   ....[77]....
        /*0b00*/ 	.word	0xffffffff


	//   ....[78]....
        /*0b04*/ 	.word	0xffffffff


	//   ....[79]....
        /*0b08*/ 	.word	0xffffffff


	//   ....[80]....
        /*0b0c*/ 	.word	0xffffffff


	//   ....[81]....
        /*0b10*/ 	.word	0xffffffff


	//   ....[82]....
        /*0b14*/ 	.word	0xffffffff


	//   ....[83]....
        /*0b18*/ 	.word	0xffffffff


	//   ....[84]....
        /*0b1c*/ 	.word	0xffffffff


	//   ....[85]....
        /*0b20*/ 	.word	0xffffffff


	//   ....[86]....
        /*0b24*/ 	.word	0xffffffff


	//   ....[87]....
        /*0b28*/ 	.word	0xffffffff


	//   ....[88]....
        /*0b2c*/ 	.word	0xffffffff


	//   ....[89]....
        /*0b30*/ 	.word	0xffffffff


	//   ....[90]....
        /*0b34*/ 	.word	0xffffffff


	//   ....[91]....
        /*0b38*/ 	.word	0xffffffff


	//   ....[92]....
        /*0b3c*/ 	.word	0xffffffff


	//   ....[93]....
        /*0b40*/ 	.word	0xffffffff


	//   ....[94]....
        /*0b44*/ 	.word	0xffffffff


	//   ....[95]....
        /*0b48*/ 	.word	0xffffffff


	//   ....[96]....
        /*0b4c*/ 	.word	0xffffffff


	//   ....[97]....
        /*0b50*/ 	.word	0xffffffff


	//   ....[98]....
        /*0b54*/ 	.word	0xffffffff


	//   ....[99]....
        /*0b58*/ 	.word	0xffffffff


	//   ....[100]....
        /*0b5c*/ 	.word	0xffffffff


	//   ....[101]....
        /*0b60*/ 	.word	0xffffffff


	//   ....[102]....
        /*0b64*/ 	.word	0xffffffff


	//   ....[103]....
        /*0b68*/ 	.word	0xffffffff


	//   ....[104]....
        /*0b6c*/ 	.word	0xffffffff


	//   ....[105]....
        /*0b70*/ 	.word	0xffffffff


	//   ....[106]....
        /*0b74*/ 	.word	0xffffffff


	//   ....[107]....
        /*0b78*/ 	.word	0xffffffff


	//   ....[108]....
        /*0b7c*/ 	.word	0xffffffff


	//   ....[109]....
        /*0b80*/ 	.word	0xffffffff


	//   ....[110]....
        /*0b84*/ 	.word	0xffffffff


	//   ....[111]....
        /*0b88*/ 	.word	0xffffffff


	//   ....[112]....
        /*0b8c*/ 	.word	0xffffffff


	//   ....[113]....
        /*0b90*/ 	.word	0xffffffff


	//   ....[114]....
        /*0b94*/ 	.word	0xffffffff


	//   ....[115]....
        /*0b98*/ 	.word	0xffffffff


	//   ....[116]....
        /*0b9c*/ 	.word	0xffffffff


	//   ....[117]....
        /*0ba0*/ 	.word	0xffffffff


	//   ....[118]....
        /*0ba4*/ 	.word	0xffffffff


	//   ....[119]....
        /*0ba8*/ 	.word	0xffffffff


	//   ....[120]....
        /*0bac*/ 	.word	0xffffffff


	//   ....[121]....
        /*0bb0*/ 	.word	0xffffffff


	//   ....[122]....
        /*0bb4*/ 	.word	0xffffffff


	//   ....[123]....
        /*0bb8*/ 	.word	0xffffffff


	//   ....[124]....
        /*0bbc*/ 	.word	0xffffffff


	//   ....[125]....
        /*0bc0*/ 	.word	0xffffffff


	//   ....[126]....
        /*0bc4*/ 	.word	0xffffffff


	//   ....[127]....
        /*0bc8*/ 	.word	0xffffffff


	//   ....[128]....
        /*0bcc*/ 	.word	0xffffffff


	//   ....[129]....
        /*0bd0*/ 	.word	0xffffffff


	//   ....[130]....
        /*0bd4*/ 	.word	0xffffffff


	//   ....[131]....
        /*0bd8*/ 	.word	0xffffffff


	//   ....[132]....
        /*0bdc*/ 	.word	0xffffffff


	//   ....[133]....
        /*0be0*/ 	.word	0xffffffff


	//   ....[134]....
        /*0be4*/ 	.word	0xffffffff


	//   ....[135]....
        /*0be8*/ 	.word	0xffffffff


	//   ....[136]....
        /*0bec*/ 	.word	0xffffffff


	//   ....[137]....
        /*0bf0*/ 	.word	0xffffffff


	//   ....[138]....
        /*0bf4*/ 	.word	0xffffffff


	//   ....[139]....
        /*0bf8*/ 	.word	0xffffffff


	//   ....[140]....
        /*0bfc*/ 	.word	0xffffffff


	//   ....[141]....
        /*0c00*/ 	.word	0xffffffff


	//   ....[142]....
        /*0c04*/ 	.word	0xffffffff


	//   ....[143]....
        /*0c08*/ 	.word	0xffffffff


	//   ....[144]....
        /*0c0c*/ 	.word	0xffffffff


	//   ....[145]....
        /*0c10*/ 	.word	0xffffffff


	//   ....[146]....
        /*0c14*/ 	.word	0xffffffff


	//   ....[147]....
        /*0c18*/ 	.word	0xffffffff


	//   ....[148]....
        /*0c1c*/ 	.word	0xffffffff


	//   ....[149]....
        /*0c20*/ 	.word	0xffffffff


	//   ....[150]....
        /*0c24*/ 	.word	0xffffffff


	//   ....[151]....
        /*0c28*/ 	.word	0xffffffff


	//   ....[152]....
        /*0c2c*/ 	.word	0xffffffff


	//   ....[153]....
        /*0c30*/ 	.word	0xffffffff


	//   ....[154]....
        /*0c34*/ 	.word	0xffffffff


	//   ....[155]....
        /*0c38*/ 	.word	0xffffffff


	//   ....[156]....
        /*0c3c*/ 	.word	0xffffffff


	//   ....[157]....
        /*0c40*/ 	.word	0xffffffff


	//   ....[158]....
        /*0c44*/ 	.word	0xffffffff


	//   ....[159]....
        /*0c48*/ 	.word	0xffffffff


	//   ....[160]....
        /*0c4c*/ 	.word	0xffffffff


	//   ....[161]....
        /*0c50*/ 	.word	0xffffffff


	//   ....[162]....
        /*0c54*/ 	.word	0xffffffff


	//   ....[163]....
        /*0c58*/ 	.word	0xffffffff


	//   ....[164]....
        /*0c5c*/ 	.word	0xffffffff


	//   ....[165]....
        /*0c60*/ 	.word	0xffffffff


	//   ....[166]....
        /*0c64*/ 	.word	0xffffffff


	//   ....[167]....
        /*0c68*/ 	.word	0xffffffff


	//   ....[168]....
        /*0c6c*/ 	.word	0xffffffff


	//   ....[169]....
        /*0c70*/ 	.word	0x0500000f


	//   ....[170]....
        /*0c74*/ 	.word	0x0500000f


	//   ....[171]....
        /*0c78*/ 	.word	0x0500000f


	//   ....[172]....
        /*0c7c*/ 	.word	0x0500000f


	//   ....[173]....
        /*0c80*/ 	.word	0x0500000f


	//   ....[174]....
        /*0c84*/ 	.word	0x0500000f


	//   ....[175]....
        /*0c88*/ 	.word	0x0500000f


	//   ....[176]....
        /*0c8c*/ 	.word	0x0500000f


	//   ....[177]....
        /*0c90*/ 	.word	0x0500000f


	//   ....[178]....
        /*0c94*/ 	.word	0x0500000f


	//   ....[179]....
        /*0c98*/ 	.word	0x0500000f


	//   ....[180]....
        /*0c9c*/ 	.word	0x0500000f


	//   ....[181]....
        /*0ca0*/ 	.word	0x0500000f


	//   ....[182]....
        /*0ca4*/ 	.word	0x0500000f


	//   ....[183]....
        /*0ca8*/ 	.word	0x0500000f


	//   ....[184]....
        /*0cac*/ 	.word	0x0500000f


	//   ....[185]....
        /*0cb0*/ 	.word	0x0500000f


	//   ....[186]....
        /*0cb4*/ 	.word	0x0500000f


	//   ....[187]....
        /*0cb8*/ 	.word	0x0500000f


	//   ....[188]....
        /*0cbc*/ 	.word	0x0500000f


	//   ....[189]....
        /*0cc0*/ 	.word	0x0500000f


	//   ....[190]....
        /*0cc4*/ 	.word	0x0500000f


	//   ....[191]....
        /*0cc8*/ 	.word	0x0500000f


	//   ....[192]....
        /*0ccc*/ 	.word	0x0500000f


	//   ....[193]....
        /*0cd0*/ 	.word	0x0500000f


	//   ....[194]....
        /*0cd4*/ 	.word	0x0500000f


	//   ....[195]....
        /*0cd8*/ 	.word	0x0500000f


	//   ....[196]....
        /*0cdc*/ 	.word	0x0500000f


	//   ....[197]....
        /*0ce0*/ 	.word	0x0500000f


	//   ....[198]....
        /*0ce4*/ 	.word	0x0500000f


	//   ....[199]....
        /*0ce8*/ 	.word	0x0500000f


	//   ....[200]....
        /*0cec*/ 	.word	0x0500000f


	//   ....[201]....
        /*0cf0*/ 	.word	0x0500000f


	//   ....[202]....
        /*0cf4*/ 	.word	0x0500000f


	//   ....[203]....
        /*0cf8*/ 	.word	0x0500000f


	//   ....[204]....
        /*0cfc*/ 	.word	0x0500000f


	//   ....[205]....
        /*0d00*/ 	.word	0x0500000f


	//   ....[206]....
        /*0d04*/ 	.word	0x0500000f


	//   ....[207]....
        /*0d08*/ 	.word	0x0500000f


	//   ....[208]....
        /*0d0c*/ 	.word	0x0500000f


	//   ....[209]....
        /*0d10*/ 	.word	0x0500000f


	//   ....[210]....
        /*0d14*/ 	.word	0x0500000f


	//   ....[211]....
        /*0d18*/ 	.word	0x0500000f


	//   ....[212]....
        /*0d1c*/ 	.word	0x0500000f


	//   ....[213]....
        /*0d20*/ 	.word	0x0500000f


	//   ....[214]....
        /*0d24*/ 	.word	0x0500000f


	//   ....[215]....
        /*0d28*/ 	.word	0x0500000f


	//   ....[216]....
        /*0d2c*/ 	.word	0x0500000f


	//   ....[217]....
        /*0d30*/ 	.word	0x0500000f


	//   ....[218]....
        /*0d34*/ 	.word	0x0500000f


	//   ....[219]....
        /*0d38*/ 	.word	0x0500000f


	//   ....[220]....
        /*0d3c*/ 	.word	0x0500000f


	//   ....[221]....
        /*0d40*/ 	.word	0x0500000f


	//   ....[222]....
        /*0d44*/ 	.word	0x0500000f


	//   ....[223]....
        /*0d48*/ 	.word	0x0500000f


	//   ....[224]....
        /*0d4c*/ 	.word	0x0500000f


	//   ....[225]....
        /*0d50*/ 	.word	0x0500000f


	//   ....[226]....
        /*0d54*/ 	.word	0x0500000f


	//   ....[227]....
        /*0d58*/ 	.word	0x0500000f


	//   ....[228]....
        /*0d5c*/ 	.word	0x0500000f


	//   ....[229]....
        /*0d60*/ 	.word	0x0500000f


	//   ....[230]....
        /*0d64*/ 	.word	0x0500000f


	//   ....[231]....
        /*0d68*/ 	.word	0x0500000f


	//   ....[232]....
        /*0d6c*/ 	.word	0x0500000f


	//   ....[233]....
        /*0d70*/ 	.word	0x0500000f


	//   ....[234]....
        /*0d74*/ 	.word	0x0500000f


	//   ....[235]....
        /*0d78*/ 	.word	0x0500000f


	//   ....[236]....
        /*0d7c*/ 	.word	0x0500000f


	//   ....[237]....
        /*0d80*/ 	.word	0x0500000f


	//   ....[238]....
        /*0d84*/ 	.word	0x0500000f


	//   ....[239]....
        /*0d88*/ 	.word	0x0500000f


	//   ....[240]....
        /*0d8c*/ 	.word	0x0500000f


	//   ....[241]....
        /*0d90*/ 	.word	0x0500000f


	//   ....[242]....
        /*0d94*/ 	.word	0x0500000f


	//   ....[243]....
        /*0d98*/ 	.word	0x0500000f


	//   ....[244]....
        /*0d9c*/ 	.word	0x0500000f


	//   ....[245]....
        /*0da0*/ 	.word	0x0500000f


	//   ....[246]....
        /*0da4*/ 	.word	0x0500000f


	//   ....[247]....
        /*0da8*/ 	.word	0x0500000f


	//   ....[248]....
        /*0dac*/ 	.word	0x0500000f


	//   ....[249]....
        /*0db0*/ 	.word	0x0500000f


	//   ....[250]....
        /*0db4*/ 	.word	0x0500000f


	//   ....[251]....
        /*0db8*/ 	.word	0x0500000f


	//   ....[252]....
        /*0dbc*/ 	.word	0x0500000f


	//   ....[253]....
        /*0dc0*/ 	.word	0x0500000f


	//   ....[254]....
        /*0dc4*/ 	.word	0x0500000f


	//   ....[255]....
        /*0dc8*/ 	.word	0x0500000f


	//   ....[0]....
        /*0dcc*/ 	.word	0x0500000f


	//   ....[1]....
        /*0dd0*/ 	.word	0x0500000f


	//   ....[2]....
        /*0dd4*/ 	.word	0x0500000f


	//   ....[3]....
        /*0dd8*/ 	.word	0x0500000f


	//   ....[4]....
        /*0ddc*/ 	.word	0x0500000f


	//   ....[5]....
        /*0de0*/ 	.word	0x0500000f


	//   ....[6]....
        /*0de4*/ 	.word	0x0500000f


	//   ....[7]....
        /*0de8*/ 	.word	0x0500000f


	//   ....[8]....
        /*0dec*/ 	.word	0x0500000f


	//   ....[9]....
        /*0df0*/ 	.word	0x0500000f


	//   ....[10]....
        /*0df4*/ 	.word	0x0500000f


	//   ....[11]....
        /*0df8*/ 	.word	0x0500000f


	//   ....[12]....
        /*0dfc*/ 	.word	0x0500000f


	//   ....[13]....
        /*0e00*/ 	.word	0x0500000f


	//   ....[14]....
        /*0e04*/ 	.word	0x0500000f


	//   ....[15]....
        /*0e08*/ 	.word	0x0500000f


	//   ....[16]....
        /*0e0c*/ 	.word	0x0500000f


	//   ....[17]....
        /*0e10*/ 	.word	0x0500000f


	//   ....[18]....
        /*0e14*/ 	.word	0x0500000f


	//   ....[19]....
        /*0e18*/ 	.word	0x0500000f


	//   ....[20]....
        /*0e1c*/ 	.word	0x0500000f


	//   ....[21]....
        /*0e20*/ 	.word	0x0500000f


	//   ....[22]....
        /*0e24*/ 	.word	0x0500000f


	//   ....[23]....
        /*0e28*/ 	.word	0x0500000f


	//   ....[24]....
        /*0e2c*/ 	.word	0x0500000f


	//   ....[25]....
        /*0e30*/ 	.word	0x0500000f


	//   ....[26]....
        /*0e34*/ 	.word	0x0500000f


	//   ....[27]....
        /*0e38*/ 	.word	0x0500000f


	//   ....[28]....
        /*0e3c*/ 	.word	0x0500000f


	//   ....[29]....
        /*0e40*/ 	.word	0x0500000f


	//   ....[30]....
        /*0e44*/ 	.word	0x0500000f


	//   ....[31]....
        /*0e48*/ 	.word	0x0500000f


	//   ....[32]....
        /*0e4c*/ 	.word	0x0500000f


	//   ....[33]....
        /*0e50*/ 	.word	0x0500000f


	//   ....[34]....
        /*0e54*/ 	.word	0x0500000f


	//   ....[35]....
        /*0e58*/ 	.word	0x0500000f


	//   ....[36]....
        /*0e5c*/ 	.word	0x0500000f


	//   ....[37]....
        /*0e60*/ 	.word	0x0500000f


	//   ....[38]....
        /*0e64*/ 	.word	0x0500000f


	//----- nvinfo : EIATTR_COOP_GROUP_INSTR_OFFSETS
	.align		4
.L_231:
        /*0e68*/ 	.byte	0x04, 0x28
        /*0e6a*/ 	.short	(.L_233 - .L_232)


	//   ....[0]....
.L_232:
        /*0e6c*/ 	.word	0x00000060


	//   ....[1]....
        /*0e70*/ 	.word	0x00000130


	//   ....[2]....
        /*0e74*/ 	.word	0x000001e0


	//   ....[3]....
        /*0e78*/ 	.word	0x000003a0


	//   ....[4]....
        /*0e7c*/ 	.word	0x00000500


	//   ....[5]....
        /*0e80*/ 	.word	0x00000620


	//   ....[6]....
        /*0e84*/ 	.word	0x00000780


	//   ....[7]....
        /*0e88*/ 	.word	0x00003780


	//   ....[8]....
        /*0e8c*/ 	.word	0x00003790


	//   ....[9]....
        /*0e90*/ 	.word	0x00003e90


	//   ....[10]....
        /*0e94*/ 	.word	0x00003ea0


	//   ....[11]....
        /*0e98*/ 	.word	0x00004a40


	//   ....[12]....
        /*0e9c*/ 	.word	0x00004a50


	//   ....[13]....
        /*0ea0*/ 	.word	0x000051d0


	//   ....[14]....
        /*0ea4*/ 	.word	0x000051e0


	//   ....[15]....
        /*0ea8*/ 	.word	0x00005b90


	//   ....[16]....
        /*0eac*/ 	.word	0x00005ba0


	//   ....[17]....
        /*0eb0*/ 	.word	0x00005cb0


	//   ....[18]....
        /*0eb4*/ 	.word	0x00005cc0


	//   ....[19]....
        /*0eb8*/ 	.word	0x00006060


	//   ....[20]....
        /*0ebc*/ 	.word	0x00006090


	//   ....[21]....
        /*0ec0*/ 	.word	0x00006360


	//   ....[22]....
        /*0ec4*/ 	.word	0x00006380


	//   ....[23]....
        /*0ec8*/ 	.word	0x00006f40


	//   ....[24]....
        /*0ecc*/ 	.word	0x000074f0


	//   ....[25]....
        /*0ed0*/ 	.word	0x00007500


	//   ....[26]....
        /*0ed4*/ 	.word	0x00007510


	//   ....[27]....
        /*0ed8*/ 	.word	0x00007520


	//   ....[28]....
        /*0edc*/ 	.word	0x00008590


	//   ....[29]....
        /*0ee0*/ 	.word	0x000085a0


	//   ....[30]....
        /*0ee4*/ 	.word	0x000085b0


	//   ....[31]....
        /*0ee8*/ 	.word	0x000085c0


	//   ....[32]....
        /*0eec*/ 	.word	0x0000a090


	//   ....[33]....
        /*0ef0*/ 	.word	0x0000a140


	//   ....[34]....
        /*0ef4*/ 	.word	0x0000a3e0


	//   ....[35]....
        /*0ef8*/ 	.word	0x0000a4b0


	//   ....[36]....
        /*0efc*/ 	.word	0x0000b7c0


	//   ....[37]....
        /*0f00*/ 	.word	0x0000b7e0


	//   ....[38]....
        /*0f04*/ 	.word	0x0000c0b0


	//   ....[39]....
        /*0f08*/ 	.word	0x0000c140


	//   ....[40]....
        /*0f0c*/ 	.word	0x0000d1a0


	//   ....[41]....
        /*0f10*/ 	.word	0x0000d230


	//   ....[42]....
        /*0f14*/ 	.word	0x0000d380


	//   ....[43]....
        /*0f18*/ 	.word	0x0000d550


	//   ....[44]....
        /*0f1c*/ 	.word	0x0000ecd0


	//   ....[45]....
        /*0f20*/ 	.word	0x0000ecf0


	//   ....[46]....
        /*0f24*/ 	.word	0x0000ed00


	//   ....[47]....
        /*0f28*/ 	.word	0x0000ed10


	//   ....[48]....
        /*0f2c*/ 	.word	0x0000f730


	//   ....[49]....
        /*0f30*/ 	.word	0x0000f740


	//   ....[50]....
        /*0f34*/ 	.word	0x0000f970


	//   ....[51]....
        /*0f38*/ 	.word	0x0000f980


	//   ....[52]....
        /*0f3c*/ 	.word	0x0000fbb0


	//   ....[53]....
        /*0f40*/ 	.word	0x0000fbc0


	//   ....[54]....
        /*0f44*/ 	.word	0x0000fdf0


	//   ....[55]....
        /*0f48*/ 	.word	0x0000fe00


	//   ....[56]....
        /*0f4c*/ 	.word	0x000102d0


	//   ....[57]....
        /*0f50*/ 	.word	0x000102e0


	//   ....[58]....
        /*0f54*/ 	.word	0x00010f60


	//   ....[59]....
        /*0f58*/ 	.word	0x00010f70


	//   ....[60]....
        /*0f5c*/ 	.word	0x00012530


	//   ....[61]....
        /*0f60*/ 	.word	0x00012540


	//   ....[62]....
        /*0f64*/ 	.word	0x00012780


	//   ....[63]....
        /*0f68*/ 	.word	0x00012790


	//   ....[64]....
        /*0f6c*/ 	.word	0x000129c0


	//   ....[65]....
        /*0f70*/ 	.word	0x000129d0


	//   ....[66]....
        /*0f74*/ 	.word	0x00012c00


	//   ....[67]....
        /*0f78*/ 	.word	0x00012c10


	//   ....[68]....
        /*0f7c*/ 	.word	0x00012ea0


	//   ....[69]....
        /*0f80*/ 	.word	0x000130b0


	//   ....[70]....
        /*0f84*/ 	.word	0x000130e0


	//   ....[71]....
        /*0f88*/ 	.word	0x00013110


	//   ....[72]....
        /*0f8c*/ 	.word	0x00013140


	//   ....[73]....
        /*0f90*/ 	.word	0x00013170


	//   ....[74]....
        /*0f94*/ 	.word	0x000131a0


	//   ....[75]....
        /*0f98*/ 	.word	0x00013330


	//   ....[76]....
        /*0f9c*/ 	.word	0x00013360


	//   ....[77]....
        /*0fa0*/ 	.word	0x00013390


	//   ....[78]....
        /*0fa4*/ 	.word	0x000133c0


	//   ....[79]....
        /*0fa8*/ 	.word	0x000133f0


	//   ....[80]....
        /*0fac*/ 	.word	0x00013420


	//   ....[81]....
        /*0fb0*/ 	.word	0x000134b0


	//   ....[82]....
        /*0fb4*/ 	.word	0x000134e0


	//   ....[83]....
        /*0fb8*/ 	.word	0x000134f0


	//   ....[84]....
        /*0fbc*/ 	.word	0x00013580


	//   ....[85]....
        /*0fc0*/ 	.word	0x00014520


	//   ....[86]....
        /*0fc4*/ 	.word	0x00016570


	//   ....[87]....
        /*0fc8*/ 	.word	0x00016590


	//   ....[88]....
        /*0fcc*/ 	.word	0x00016620


	//   ....[89]....
        /*0fd0*/ 	.word	0x00016640


	//   ....[90]....
        /*0fd4*/ 	.word	0x000166c0


	//   ....[91]....
        /*0fd8*/ 	.word	0x000166e0


	//   ....[92]....
        /*0fdc*/ 	.word	0x00016760


	//   ....[93]....
        /*0fe0*/ 	.word	0x00016780


	//   ....[94]....
        /*0fe4*/ 	.word	0x00016800


	//   ....[95]....
        /*0fe8*/ 	.word	0x00016820


	//   ....[96]....
        /*0fec*/ 	.word	0x00016830


	//   ....[97]....
        /*0ff0*/ 	.word	0x00016840


	//   ....[98]....
        /*0ff4*/ 	.word	0x000170b0


	//   ....[99]....
        /*0ff8*/ 	.word	0x000170e0


	//   ....[100]....
        /*0ffc*/ 	.word	0x000171a0


	//   ....[101]....
        /*1000*/ 	.word	0x000171b0


	//   ....[102]....
        /*1004*/ 	.word	0x00017240


	//   ....[103]....
        /*1008*/ 	.word	0x00017250


	//   ....[104]....
        /*100c*/ 	.word	0x000172e0


	//   ....[105]....
        /*1010*/ 	.word	0x000172f0


	//   ....[106]....
        /*1014*/ 	.word	0x00017380


	//   ....[107]....
        /*1018*/ 	.word	0x00017390


	//   ....[108]....
        /*101c*/ 	.word	0x00017420


	//   ....[109]....
        /*1020*/ 	.word	0x00017430


	//   ....[110]....
        /*1024*/ 	.word	0x000174b0


	//   ....[111]....
        /*1028*/ 	.word	0x000174c0


	//   ....[112]....
        /*102c*/ 	.word	0x000174d0


	//   ....[113]....
        /*1030*/ 	.word	0x000174e0


	//   ....[114]....
        /*1034*/ 	.word	0x00017940


	//   ....[115]....
        /*1038*/ 	.word	0x00017970


	//   ....[116]....
        /*103c*/ 	.word	0x000179d0


	//   ....[117]....
        /*1040*/ 	.word	0x00017a80


	//   ....[118]....
        /*1044*/ 	.word	0x00017a90


	//   ....[119]....
        /*1048*/ 	.word	0x00017ac0


	//   ....[120]....
        /*104c*/ 	.word	0x00017b50


	//   ....[121]....
        /*1050*/ 	.word	0x00017c00


	//   ....[122]....
        /*1054*/ 	.word	0x00017c10


	//   ....[123]....
        /*1058*/ 	.word	0x00017c40


	//   ....[124]....
        /*105c*/ 	.word	0x00017c50


	//   ....[125]....
        /*1060*/ 	.word	0x00017ce0


	//   ....[126]....
        /*1064*/ 	.word	0x00018400


	//   ....[127]....
        /*1068*/ 	.word	0x00018420


	//   ....[128]....
        /*106c*/ 	.word	0x00018470


	//   ....[129]....
        /*1070*/ 	.word	0x00018480


	//   ....[130]....
        /*1074*/ 	.word	0x000184c0


	//   ....[131]....
        /*1078*/ 	.word	0x000184d0


	//   ....[132]....
        /*107c*/ 	.word	0x00018510


	//   ....[133]....
        /*1080*/ 	.word	0x00018520


	//   ....[134]....
        /*1084*/ 	.word	0x00018560


	//   ....[135]....
        /*1088*/ 	.word	0x00018570


	//   ....[136]....
        /*108c*/ 	.word	0x00018580


	//   ....[137]....
        /*1090*/ 	.word	0x000185c0


	//   ....[138]....
        /*1094*/ 	.word	0x000188f0


	//   ....[139]....
        /*1098*/ 	.word	0x00018910


	//   ....[140]....
        /*109c*/ 	.word	0x00018920


	//   ....[141]....
        /*10a0*/ 	.word	0x00018940


	//   ....[142]....
        /*10a4*/ 	.word	0x000189b0


	//   ....[143]....
        /*10a8*/ 	.word	0x000189d0


	//   ....[144]....
        /*10ac*/ 	.word	0x00018a30


	//   ....[145]....
        /*10b0*/ 	.word	0x00018a50


	//   ....[146]....
        /*10b4*/ 	.word	0x00018ab0


	//   ....[147]....
        /*10b8*/ 	.word	0x00018ad0


	//   ....[148]....
        /*10bc*/ 	.word	0x00018b30


	//   ....[149]....
        /*10c0*/ 	.word	0x00018b50


	//   ....[150]....
        /*10c4*/ 	.word	0x00019080


	//   ....[151]....
        /*10c8*/ 	.word	0x000190b0


	//   ....[152]....
        /*10cc*/ 	.word	0x00019120


	//   ....[153]....
        /*10d0*/ 	.word	0x00019150


	//   ....[154]....
        /*10d4*/ 	.word	0x00019180


	//   ....[155]....
        /*10d8*/ 	.word	0x000191b0


	//   ....[156]....
        /*10dc*/ 	.word	0x000191e0


	//   ....[157]....
        /*10e0*/ 	.word	0x00019210


	//   ....[158]....
        /*10e4*/ 	.word	0x000193b0


	//   ....[159]....
        /*10e8*/ 	.word	0x000193e0


	//   ....[160]....
        /*10ec*/ 	.word	0x00019410


	//   ....[161]....
        /*10f0*/ 	.word	0x00019440


	//   ....[162]....
        /*10f4*/ 	.word	0x00019470


	//   ....[163]....
        /*10f8*/ 	.word	0x000194a0


	//   ....[164]....
        /*10fc*/ 	.word	0x00019560


	//   ....[165]....
        /*1100*/ 	.word	0x00019580


	//   ....[166]....
        /*1104*/ 	.word	0x00019590


	//   ....[167]....
        /*1108*/ 	.word	0x000195f0


	//   ....[168]....
        /*110c*/ 	.word	0x00019c10


	//   ....[169]....
        /*1110*/ 	.word	0x00019f20


	//   ....[170]....
        /*1114*/ 	.word	0x00019fb0


	//   ....[171]....
        /*1118*/ 	.word	0x0001a040


	//   ....[172]....
        /*111c*/ 	.word	0x0001a0d0


	//   ....[173]....
        /*1120*/ 	.word	0x0001a1b0


	//   ....[174]....
        /*1124*/ 	.word	0x0001a240


	//   ....[175]....
        /*1128*/ 	.word	0x0001a2e0


	//   ....[176]....
        /*112c*/ 	.word	0x0001a370


	//   ....[177]....
        /*1130*/ 	.word	0x0001a460


	//   ....[178]....
        /*1134*/ 	.word	0x0001a4f0


	//   ....[179]....
        /*1138*/ 	.word	0x0001a590


	//   ....[180]....
        /*113c*/ 	.word	0x0001a620


	//   ....[181]....
        /*1140*/ 	.word	0x0001a700


	//   ....[182]....
        /*1144*/ 	.word	0x0001a7a0


	//   ....[183]....
        /*1148*/ 	.word	0x0001a830


	//   ....[184]....
        /*114c*/ 	.word	0x0001a880


	//   ....[185]....
        /*1150*/ 	.word	0x0001a8d0


	//   ....[186]....
        /*1154*/ 	.word	0x0001a9c0


	//   ....[187]....
        /*1158*/ 	.word	0x0001aa50


	//   ....[188]....
        /*115c*/ 	.word	0x0001aaa0


	//   ....[189]....
        /*1160*/ 	.word	0x0001aaf0


	//   ....[190]....
        /*1164*/ 	.word	0x0001ad00


	//   ....[191]....
        /*1168*/ 	.word	0x0001ad50


	//   ....[192]....
        /*116c*/ 	.word	0x0001ade0


	//   ....[193]....
        /*1170*/ 	.word	0x0001ae70


	//   ....[194]....
        /*1174*/ 	.word	0x0001af00


	//   ....[195]....
        /*1178*/ 	.word	0x0001af90


	//   ....[196]....
        /*117c*/ 	.word	0x0001b020


	//   ....[197]....
        /*1180*/ 	.word	0x0001b0b0


	//   ....[198]....
        /*1184*/ 	.word	0x0001b130


	//   ....[199]....
        /*1188*/ 	.word	0x0001b180


	//   ....[200]....
        /*118c*/ 	.word	0x0001b220


	//   ....[201]....
        /*1190*/ 	.word	0x0001b2b0


	//   ....[202]....
        /*1194*/ 	.word	0x0001b340


	//   ....[203]....
        /*1198*/ 	.word	0x0001b390


	//   ....[204]....
        /*119c*/ 	.word	0x0001b420


	//   ....[205]....
        /*11a0*/ 	.word	0x0001b4b0


	//   ....[206]....
        /*11a4*/ 	.word	0x0001b540


	//   ....[207]....
        /*11a8*/ 	.word	0x0001b5d0


	//   ....[208]....
        /*11ac*/ 	.word	0x0001b660


	//   ....[209]....
        /*11b0*/ 	.word	0x0001b6f0


	//   ....[210]....
        /*11b4*/ 	.word	0x0001b7b0


	//   ....[211]....
        /*11b8*/ 	.word	0x0001ba90


	//   ....[212]....
        /*11bc*/ 	.word	0x0001bb80


	//   ....[213]....
        /*11c0*/ 	.word	0x0001bc20


	//   ....[214]....
        /*11c4*/ 	.word	0x0001bc80


	//   ....[215]....
        /*11c8*/ 	.word	0x0001bd70


	//   ....[216]....
        /*11cc*/ 	.word	0x0001bde0


	//   ....[217]....
        /*11d0*/ 	.word	0x0001bed0


	//   ....[218]....
        /*11d4*/ 	.word	0x0001bf40


	//   ....[219]....
        /*11d8*/ 	.word	0x0001c030


	//   ....[220]....
        /*11dc*/ 	.word	0x0001c0a0


	//   ....[221]....
        /*11e0*/ 	.word	0x0001c190


	//   ....[222]....
        /*11e4*/ 	.word	0x0001c200


	//   ....[223]....
        /*11e8*/ 	.word	0x0001c2a0


	//   ....[224]....
        /*11ec*/ 	.word	0x0001c3a0


	//   ....[225]....
        /*11f0*/ 	.word	0x0001c400


	//   ....[226]....
        /*11f4*/ 	.word	0x0001c460


	//   ....[227]....
        /*11f8*/ 	.word	0x0001c550


	//   ....[228]....
        /*11fc*/ 	.word	0x0001c5b0


	//   ....[229]....
        /*1200*/ 	.word	0x0001c6b0


	//   ....[230]....
        /*1204*/ 	.word	0x0001c710


	//   ....[231]....
        /*1208*/ 	.word	0x0001c810


	//   ....[232]....
        /*120c*/ 	.word	0x0001c870


	//   ....[233]....
        /*1210*/ 	.word	0x0001c970


	//   ....[234]....
        /*1214*/ 	.word	0x0001c9d0


	//   ....[235]....
        /*1218*/ 	.word	0x0001cad0


	//   ....[236]....
        /*121c*/ 	.word	0x0001cb30


	//   ....[237]....
        /*1220*/ 	.word	0x0001cc30


	//   ....[238]....
        /*1224*/ 	.word	0x0001cc90


	//   ....[239]....
        /*1228*/ 	.word	0x0001cd30


	//   ....[240]....
        /*122c*/ 	.word	0x0001ceb0


	//   ....[241]....
        /*1230*/ 	.word	0x0001cf90


	//   ....[242]....
        /*1234*/ 	.word	0x0001d040


	//   ....[243]....
        /*1238*/ 	.word	0x0001d150


	//   ....[244]....
        /*123c*/ 	.word	0x0001d1b0


	//   ....[245]....
        /*1240*/ 	.word	0x0001d2c0


	//   ....[246]....
        /*1244*/ 	.word	0x0001d320


	//   ....[247]....
        /*1248*/ 	.word	0x0001d430


	//   ....[248]....
        /*124c*/ 	.word	0x0001d490


	//   ....[249]....
        /*1250*/ 	.word	0x0001d5a0


	//   ....[250]....
        /*1254*/ 	.word	0x0001d600


	//   ....[251]....
        /*1258*/ 	.word	0x0001d6c0


	//   ....[252]....
        /*125c*/ 	.word	0x0001d820


	//   ....[253]....
        /*1260*/ 	.word	0x0001d8c0


	//   ....[254]....
        /*1264*/ 	.word	0x0001d920


	//   ....[255]....
        /*1268*/ 	.word	0x0001d9d0


	//   ....[0]....
        /*126c*/ 	.word	0x0001da30


	//   ....[1]....
        /*1270*/ 	.word	0x0001dae0


	//   ....[2]....
        /*1274*/ 	.word	0x0001db40


	//   ....[3]....
        /*1278*/ 	.word	0x0001dbf0


	//   ....[4]....
        /*127c*/ 	.word	0x0001dc50


	//   ....[5]....
        /*1280*/ 	.word	0x0001dd00


	//   ....[6]....
        /*1284*/ 	.word	0x0001dd60


	//   ....[7]....
        /*1288*/ 	.word	0x0001de10


	//   ....[8]....
        /*128c*/ 	.word	0x0001df00


	//   ....[9]....
        /*1290*/ 	.word	0x0001dfa0


	//   ....[10]....
        /*1294*/ 	.word	0x0001e000


	//   ....[11]....
        /*1298*/ 	.word	0x0001e0d0


	//   ....[12]....
        /*129c*/ 	.word	0x0001e130


	//   ....[13]....
        /*12a0*/ 	.word	0x0001e200


	//   ....[14]....
        /*12a4*/ 	.word	0x0001e260


	//   ....[15]....
        /*12a8*/ 	.word	0x0001e330


	//   ....[16]....
        /*12ac*/ 	.word	0x0001e390


	//   ....[17]....
        /*12b0*/ 	.word	0x0001e460


	//   ....[18]....
        /*12b4*/ 	.word	0x0001e4c0


	//   ....[19]....
        /*12b8*/ 	.word	0x0001e590


	//   ....[20]....
        /*12bc*/ 	.word	0x0001e620


	//   ....[21]....
        /*12c0*/ 	.word	0x0001e6c0


	//   ....[22]....
        /*12c4*/ 	.word	0x0001e840


	//   ....[23]....
        /*12c8*/ 	.word	0x0001e8b0


	//   ....[24]....
        /*12cc*/ 	.word	0x0001e920


	//   ....[25]....
        /*12d0*/ 	.word	0x0001e990


	//   ....[26]....
        /*12d4*/ 	.word	0x0001ea00


	//   ....[27]....
        /*12d8*/ 	.word	0x0001ea80


	//   ....[28]....
        /*12dc*/ 	.word	0x0001eb00


	//   ....[29]....
        /*12e0*/ 	.word	0x0001eb90


	//   ....[30]....
        /*12e4*/ 	.word	0x0001ec00


	//   ....[31]....
        /*12e8*/ 	.word	0x0001ec70


	//   ....[32]....
        /*12ec*/ 	.word	0x0001ece0


	//   ....[33]....
        /*12f0*/ 	.word	0x0001ed60


	//   ....[34]....
        /*12f4*/ 	.word	0x0001edd0


	//   ....[35]....
        /*12f8*/ 	.word	0x0001ee70


	//   ....[36]....
        /*12fc*/ 	.word	0x0001eec0


	//   ....[37]....
        /*1300*/ 	.word	0x0001ef50


	//   ....[38]....
        /*1304*/ 	.word	0x0001f080


	//----- nvinfo : EIATTR_REG_RECONFIG
	.align		4
.L_233:
        /*1308*/ 	.byte	0x01, 0x54
	.zero		2


	//----- nvinfo : EIATTR_SYSCALL_OFFSETS
	.align		4
        /*130c*/ 	.byte	0x04, 0x46
        /*130e*/ 	.short	(.L_235 - .L_234)


	//   ....[0]....
.L_234:
        /*1310*/ 	.word	0x00002320


	//   ....[1]....
        /*1314*/ 	.word	0x00002470


	//   ....[2]....
        /*1318*/ 	.word	0x000070e0


	//   ....[3]....
        /*131c*/ 	.word	0x00007460


	//   ....[4]....
        /*1320*/ 	.word	0x00015b90


	//   ....[5]....
        /*1324*/ 	.word	0x00015ce0


	//   ....[6]....
        /*1328*/ 	.word	0x00015dd0


	//   ....[7]....
        /*132c*/ 	.word	0x00016d00


	//----- nvinfo : EIATTR_MBARRIER_INSTR_OFFSETS
	.align		4
.L_235:
        /*1330*/ 	.byte	0x04, 0x39
        /*1332*/ 	.short	(.L_237 - .L_236)


	//   ....[0]....
.L_236:
        /*1334*/ 	.word	0x00000250
        /*1338*/ 	.word	0x000000ff
        /*133c*/ 	.word	0x00022800
        /*1340*/ 	.short	0x0100
        /*1342*/ 	.byte	0x08
	.zero		1


	//   ....[1]....
        /*1344*/ 	.word	0x00000260
        /*1348*/ 	.word	0x000000ff
        /*134c*/ 	.word	0x00022820
        /*1350*/ 	.short	0x0100
        /*1352*/ 	.byte	0x08
	.zero		1


	//   ....[2]....
        /*1354*/ 	.word	0x00000350
        /*1358*/ 	.word	0x000000ff
        /*135c*/ 	.word	0x00022830
        /*1360*/ 	.short	0x0100
        /*1362*/ 	.byte	0x08
	.zero		1


	//   ....[3]....
        /*1364*/ 	.word	0x00000360
        /*1368*/ 	.word	0x000000ff
        /*136c*/ 	.word	0x00022840
        /*1370*/ 	.short	0x0100
        /*1372*/ 	.byte	0x08
	.zero		1


	//   ....[4]....
        /*1374*/ 	.word	0x00000370
        /*1378*/ 	.word	0x000000ff
        /*137c*/ 	.word	0x00022838
        /*1380*/ 	.short	0x0100
        /*1382*/ 	.byte	0x08
	.zero		1


	//   ....[5]....
        /*1384*/ 	.word	0x00000380
        /*1388*/ 	.word	0x000000ff
        /*138c*/ 	.word	0x00022848
        /*1390*/ 	.short	0x0100
        /*1392*/ 	.byte	0x08
	.zero		1


	//   ....[6]....
        /*1394*/ 	.word	0x000004b0
        /*1398*/ 	.word	0x000000ff
        /*139c*/ 	.word	0x00022850
        /*13a0*/ 	.short	0x0100
        /*13a2*/ 	.byte	0x08
	.zero		1


	//   ....[7]....
        /*13a4*/ 	.word	0x000004c0
        /*13a8*/ 	.word	0x000000ff
        /*13ac*/ 	.word	0x00022860
        /*13b0*/ 	.short	0x0100
        /*13b2*/ 	.byte	0x08
	.zero		1


	//   ....[8]....
        /*13b4*/ 	.word	0x000004d0
        /*13b8*/ 	.word	0x000000ff
        /*13bc*/ 	.word	0x00022858
        /*13c0*/ 	.short	0x0100
        /*13c2*/ 	.byte	0x08
	.zero		1


	//   ....[9]....
        /*13c4*/ 	.word	0x000004e0
        /*13c8*/ 	.word	0x000000ff
        /*13cc*/ 	.word	0x00022868
        /*13d0*/ 	.short	0x0100
        /*13d2*/ 	.byte	0x08
	.zero		1


	//   ....[10]....
        /*13d4*/ 	.word	0x000005d0
        /*13d8*/ 	.word	0x000000ff
        /*13dc*/ 	.word	0x00022870
        /*13e0*/ 	.short	0x0100
        /*13e2*/ 	.byte	0x06
	.zero		1


	//   ....[11]....
        /*13e4*/ 	.word	0x000005e0
        /*13e8*/ 	.word	0x000000ff
        /*13ec*/ 	.word	0x00022880
        /*13f0*/ 	.short	0x0100
        /*13f2*/ 	.byte	0x06
	.zero		1


	//   ....[12]....
        /*13f4*/ 	.word	0x000005f0
        /*13f8*/ 	.word	0x000000ff
        /*13fc*/ 	.word	0x00022878
        /*1400*/ 	.short	0x0100
        /*1402*/ 	.byte	0x06
	.zero		1


	//   ....[13]....
        /*1404*/ 	.word	0x00000600
        /*1408*/ 	.word	0x000000ff
        /*140c*/ 	.word	0x00022888
        /*1410*/ 	.short	0x0100
        /*1412*/ 	.byte	0x06
	.zero		1


	//   ....[14]....
        /*1414*/ 	.word	0x00000730
        /*1418*/ 	.word	0x000000ff
        /*141c*/ 	.word	0x00022890
        /*1420*/ 	.short	0x0100
        /*1422*/ 	.byte	0x08
	.zero		1


	//   ....[15]....
        /*1424*/ 	.word	0x00000740
        /*1428*/ 	.word	0x000000ff
        /*142c*/ 	.word	0x000228a0
        /*1430*/ 	.short	0x0100
        /*1432*/ 	.byte	0x08
	.zero		1


	//   ....[16]....
        /*1434*/ 	.word	0x00000750
        /*1438*/ 	.word	0x000000ff
        /*143c*/ 	.word	0x00022898
        /*1440*/ 	.short	0x0100
        /*1442*/ 	.byte	0x08
	.zero		1


	//   ....[17]....
        /*1444*/ 	.word	0x00000760
        /*1448*/ 	.word	0x000000ff
        /*144c*/ 	.word	0x000228a8
        /*1450*/ 	.short	0x0100
        /*1452*/ 	.byte	0x08
	.zero		1


	//   ....[18]....
        /*1454*/ 	.word	0x00000890
        /*1458*/ 	.word	0x000000ff
        /*145c*/ 	.word	0x000228b0
        /*1460*/ 	.short	0x0100
        /*1462*/ 	.byte	0x08
	.zero		1


	//   ....[19]....
        /*1464*/ 	.word	0x000008a0
        /*1468*/ 	.word	0x000000ff
        /*146c*/ 	.word	0x000228c0
        /*1470*/ 	.short	0x0100
        /*1472*/ 	.byte	0x08
	.zero		1


	//   ....[20]....
        /*1474*/ 	.word	0x000008b0
        /*1478*/ 	.word	0x000000ff
        /*147c*/ 	.word	0x000228b8
        /*1480*/ 	.short	0x0100
        /*1482*/ 	.byte	0x08
	.zero		1


	//   ....[21]....
        /*1484*/ 	.word	0x000008c0
        /*1488*/ 	.word	0x000000ff
        /*148c*/ 	.word	0x000228c8
        /*1490*/ 	.short	0x0100
        /*1492*/ 	.byte	0x08
	.zero		1


	//   ....[22]....
        /*1494*/ 	.word	0x00003730
        /*1498*/ 	.word	0x00000057
        /*149c*/ 	.word	0x00022890
        /*14a0*/ 	.short	0x010a
        /*14a2*/ 	.byte	0x3f
	.zero		1


	//   ....[23]....
        /*14a4*/ 	.word	0x000049e0
        /*14a8*/ 	.word	0x00000057
        /*14ac*/ 	.word	0x00022890
        /*14b0*/ 	.short	0x010a
        /*14b2*/ 	.byte	0x3f
	.zero		1


	//   ....[24]....
        /*14b4*/ 	.word	0x000059f0
        /*14b8*/ 	.word	0x00000057
        /*14bc*/ 	.word	0x00022890
        /*14c0*/ 	.short	0x010a
        /*14c2*/ 	.byte	0x3f
	.zero		1


	//   ....[25]....
        /*14c4*/ 	.word	0x00005e90
        /*14c8*/ 	.word	0x00000004
        /*14cc*/ 	.word	0x00000000
        /*14d0*/ 	.short	0x0101
        /*14d2*/ 	.byte	0x3f
	.zero		1


	//   ....[26]....
        /*14d4*/ 	.word	0x00005ed0
        /*14d8*/ 	.word	0x00000057
        /*14dc*/ 	.word	0x000228b0
        /*14e0*/ 	.short	0x010a
        /*14e2*/ 	.byte	0x3f
	.zero		1


	//   ....[27]....
        /*14e4*/ 	.word	0x000066f0
        /*14e8*/ 	.word	0x00000057
        /*14ec*/ 	.word	0x00000000
        /*14f0*/ 	.short	0x0101
        /*14f2*/ 	.byte	0x3f
	.zero		1


	//   ....[28]....
        /*14f4*/ 	.word	0x00007180
        /*14f8*/ 	.word	0x00000013
        /*14fc*/ 	.word	0x00022800
        /*1500*/ 	.short	0x010a
        /*1502*/ 	.byte	0x3f
	.zero		1


	//   ....[29]....
        /*1504*/ 	.word	0x000071d0
        /*1508*/ 	.word	0x00000013
        /*150c*/ 	.word	0x00022800
        /*1510*/ 	.short	0x010a
        /*1512*/ 	.byte	0x3f
	.zero		1


	//   ....[30]....
        /*1514*/ 	.word	0x00007810
        /*1518*/ 	.word	0x00000013
        /*151c*/ 	.word	0x00022800
        /*1520*/ 	.short	0x010a
        /*1522*/ 	.byte	0x3f
	.zero		1


	//   ....[31]....
        /*1524*/ 	.word	0x00008790
        /*1528*/ 	.word	0x00000013
        /*152c*/ 	.word	0x00022800
        /*1530*/ 	.short	0x010a
        /*1532*/ 	.byte	0x3f
	.zero		1


	//   ....[32]....
        /*1534*/ 	.word	0x00009680
        /*1538*/ 	.word	0x00000004
        /*153c*/ 	.word	0x00022830
        /*1540*/ 	.short	0x010a
        /*1542*/ 	.byte	0x3f
	.zero		1


	//   ....[33]....
        /*1544*/ 	.word	0x00009730
        /*1548*/ 	.word	0x00000004
        /*154c*/ 	.word	0x00022830
        /*1550*/ 	.short	0x010a
        /*1552*/ 	.byte	0x3f
	.zero		1


	//   ....[34]....
        /*1554*/ 	.word	0x0000a8d0
        /*1558*/ 	.word	0x0000000a
        /*155c*/ 	.word	0x00000000
        /*1560*/ 	.short	0x0101
        /*1562*/ 	.byte	0x3f
	.zero		1


	//   ....[35]....
        /*1564*/ 	.word	0x0000adc0
        /*1568*/ 	.word	0x00000004
        /*156c*/ 	.word	0x00022850
        /*1570*/ 	.short	0x010a
        /*1572*/ 	.byte	0x3f
	.zero		1


	//   ....[36]....
        /*1574*/ 	.word	0x0000ae10
        /*1578*/ 	.word	0x00000004
        /*157c*/ 	.word	0x00022850
        /*1580*/ 	.short	0x010a
        /*1582*/ 	.byte	0x3f
	.zero		1


	//   ....[37]....
        /*1584*/ 	.word	0x0000b1e0
        /*1588*/ 	.word	0x00000004
        /*158c*/ 	.word	0x00000000
        /*1590*/ 	.short	0x0101
        /*1592*/ 	.byte	0x3f
	.zero		1


	//   ....[38]....
        /*1594*/ 	.word	0x0000b320
        /*1598*/ 	.word	0x00000005
        /*159c*/ 	.word	0x00022830
        /*15a0*/ 	.short	0x010a
        /*15a2*/ 	.byte	0x3f
	.zero		1


	//   ....[39]....
        /*15a4*/ 	.word	0x0000b390
        /*15a8*/ 	.word	0x00000005
        /*15ac*/ 	.word	0x00022830
        /*15b0*/ 	.short	0x010a
        /*15b2*/ 	.byte	0x3f
	.zero		1


	//   ....[40]....
        /*15b4*/ 	.word	0x0000c4a0
        /*15b8*/ 	.word	0x000000a2
        /*15bc*/ 	.word	0x00000000
        /*15c0*/ 	.short	0x0101
        /*15c2*/ 	.byte	0x3f
	.zero		1


	//   ....[41]....
        /*15c4*/ 	.word	0x0000cd30
        /*15c8*/ 	.word	0x00000005
        /*15cc*/ 	.word	0x00022850
        /*15d0*/ 	.short	0x010a
        /*15d2*/ 	.byte	0x3f
	.zero		1


	//   ....[42]....
        /*15d4*/ 	.word	0x0000cd80
        /*15d8*/ 	.word	0x00000005
        /*15dc*/ 	.word	0x00022850
        /*15e0*/ 	.short	0x010a
        /*15e2*/ 	.byte	0x3f
	.zero		1


	//   ....[43]....
        /*15e4*/ 	.word	0x0000d160
        /*15e8*/ 	.word	0x00000005
        /*15ec*/ 	.word	0x00000000
        /*15f0*/ 	.short	0x0101
        /*15f2*/ 	.byte	0x3f
	.zero		1


	//   ....[44]....
        /*15f4*/ 	.word	0x0000f6d0
        /*15f8*/ 	.word	0x00000003
        /*15fc*/ 	.word	0x00000000
        /*1600*/ 	.short	0x0101
        /*1602*/ 	.byte	0x3f
	.zero		1


	//   ....[45]....
        /*1604*/ 	.word	0x00010230
        /*1608*/ 	.word	0x00000006
        /*160c*/ 	.word	0x00000000
        /*1610*/ 	.short	0x0101
        /*1612*/ 	.byte	0x3f
	.zero		1


	//   ....[46]....
        /*1614*/ 	.word	0x00014600
        /*1618*/ 	.word	0x00000016
        /*161c*/ 	.word	0x00022820
        /*1620*/ 	.short	0x010a
        /*1622*/ 	.byte	0x3f
	.zero		1


	//   ....[47]....
        /*1624*/ 	.word	0x00014690
        /*1628*/ 	.word	0x00000003
        /*162c*/ 	.word	0x000228a0
        /*1630*/ 	.short	0x010a
        /*1632*/ 	.byte	0x3f
	.zero		1


	//   ....[48]....
        /*1634*/ 	.word	0x000148e0
        /*1638*/ 	.word	0x00000003
        /*163c*/ 	.word	0x000228c0
        /*1640*/ 	.short	0x010a
        /*1642*/ 	.byte	0x3f
	.zero		1


	//   ....[49]....
        /*1644*/ 	.word	0x00014ef0
        /*1648*/ 	.word	0x00000008
        /*164c*/ 	.word	0x000228a0
        /*1650*/ 	.short	0x010a
        /*1652*/ 	.byte	0x3f
	.zero		1


	//   ....[50]....
        /*1654*/ 	.word	0x00015130
        /*1658*/ 	.word	0x00000008
        /*165c*/ 	.word	0x000228c0
        /*1660*/ 	.short	0x010a
        /*1662*/ 	.byte	0x3f
	.zero		1


	//   ....[51]....
        /*1664*/ 	.word	0x000162f0
        /*1668*/ 	.word	0x0000001f
        /*166c*/ 	.word	0x00022840
        /*1670*/ 	.short	0x010a
        /*1672*/ 	.byte	0x3f
	.zero		1


	//   ....[52]....
        /*1674*/ 	.word	0x00016940
        /*1678*/ 	.word	0x0000001f
        /*167c*/ 	.word	0x00022830
        /*1680*/ 	.short	0x0107
        /*1682*/ 	.byte	0x3f
	.zero		1


	//   ....[53]....
        /*1684*/ 	.word	0x00016a10
        /*1688*/ 	.word	0x0000001f
        /*168c*/ 	.word	0x00022830
        /*1690*/ 	.short	0x0101
        /*1692*/ 	.byte	0x3f
	.zero		1


	//   ....[54]....
        /*1694*/ 	.word	0x000175e0
        /*1698*/ 	.word	0x00000016
        /*169c*/ 	.word	0x00022800
        /*16a0*/ 	.short	0x0107
        /*16a2*/ 	.byte	0x3f
	.zero		1


	//   ....[55]....
        /*16a4*/ 	.word	0x000176d0
        /*16a8*/ 	.word	0x00000016
        /*16ac*/ 	.word	0x00022800
        /*16b0*/ 	.short	0x0101
        /*16b2*/ 	.byte	0x3f
	.zero		1


	//   ....[56]....
        /*16b4*/ 	.word	0x000176f0
        /*16b8*/ 	.word	0x00000016
        /*16bc*/ 	.word	0x00022820
        /*16c0*/ 	.short	0x010a
        /*16c2*/ 	.byte	0x3f
	.zero		1


	//   ....[57]....
        /*16c4*/ 	.word	0x00017780
        /*16c8*/ 	.word	0x0000001f
        /*16cc*/ 	.word	0x00022860
        /*16d0*/ 	.short	0x010a
        /*16d2*/ 	.byte	0x3f
	.zero		1


	//   ....[58]....
        /*16d4*/ 	.word	0x00017e60
        /*16d8*/ 	.word	0x0000001f
        /*16dc*/ 	.word	0x00022850
        /*16e0*/ 	.short	0x0107
        /*16e2*/ 	.byte	0x3f
	.zero		1


	//   ....[59]....
        /*16e4*/ 	.word	0x00017f30
        /*16e8*/ 	.word	0x0000001f
        /*16ec*/ 	.word	0x00022850
        /*16f0*/ 	.short	0x0101
        /*16f2*/ 	.byte	0x3f
	.zero		1


	//   ....[60]....
        /*16f4*/ 	.word	0x00018270
        /*16f8*/ 	.word	0x00000004
        /*16fc*/ 	.word	0x00022840
        /*1700*/ 	.short	0x010a
        /*1702*/ 	.byte	0x3f
	.zero		1


	//   ....[61]....
        /*1704*/ 	.word	0x00018640
        /*1708*/ 	.word	0x00000004
        /*170c*/ 	.word	0x00022830
        /*1710*/ 	.short	0x0107
        /*1712*/ 	.byte	0x3f
	.zero		1


	//   ....[62]....
        /*1714*/ 	.word	0x00018700
        /*1718*/ 	.word	0x00000004
        /*171c*/ 	.word	0x00022830
        /*1720*/ 	.short	0x0101
        /*1722*/ 	.byte	0x3f
	.zero		1


	//   ....[63]....
        /*1724*/ 	.word	0x00018730
        /*1728*/ 	.word	0x00000004
        /*172c*/ 	.word	0x00022860
        /*1730*/ 	.short	0x010a
        /*1732*/ 	.byte	0x3f
	.zero		1


	//   ....[64]....
        /*1734*/ 	.word	0x00018c40
        /*1738*/ 	.word	0x00000004
        /*173c*/ 	.word	0x00022850
        /*1740*/ 	.short	0x0107
        /*1742*/ 	.byte	0x3f
	.zero		1


	//   ....[65]....
        /*1744*/ 	.word	0x00018d00
        /*1748*/ 	.word	0x00000004
        /*174c*/ 	.word	0x00022850
        /*1750*/ 	.short	0x0101
        /*1752*/ 	.byte	0x3f
	.zero		1


	//   ....[66]....
        /*1754*/ 	.word	0x00019b90
        /*1758*/ 	.word	0x00000005
        /*175c*/ 	.word	0x00022820
        /*1760*/ 	.short	0x010a
        /*1762*/ 	.byte	0x3f
	.zero		1


	//   ....[67]....
        /*1764*/ 	.word	0x00019cf0
        /*1768*/ 	.word	0x00000003
        /*176c*/ 	.word	0x00022840
        /*1770*/ 	.short	0x010a
        /*1772*/ 	.byte	0x3f
	.zero		1


	//   ....[68]....
        /*1774*/ 	.word	0x00019d90
        /*1778*/ 	.word	0x00000005
        /*177c*/ 	.word	0x00022840
        /*1780*/ 	.short	0x010a
        /*1782*/ 	.byte	0x3f
	.zero		1


	//   ....[69]....
        /*1784*/ 	.word	0x00019dd0
        /*1788*/ 	.word	0x00000003
        /*178c*/ 	.word	0x00022860
        /*1790*/ 	.short	0x010a
        /*1792*/ 	.byte	0x3f
	.zero		1


	//   ....[70]....
        /*1794*/ 	.word	0x00019e10
        /*1798*/ 	.word	0x00000005
        /*179c*/ 	.word	0x00022860
        /*17a0*/ 	.short	0x010a
        /*17a2*/ 	.byte	0x3f
	.zero		1


	//   ....[71]....
        /*17a4*/ 	.word	0x00019e70
        /*17a8*/ 	.word	0x00000057
        /*17ac*/ 	.word	0x00022890
        /*17b0*/ 	.short	0x010a
        /*17b2*/ 	.byte	0x3f
	.zero		1


	//   ....[72]....
        /*17b4*/ 	.word	0x0001a100
        /*17b8*/ 	.word	0x00000057
        /*17bc*/ 	.word	0x00022890
        /*17c0*/ 	.short	0x010a
        /*17c2*/ 	.byte	0x3f
	.zero		1


	//   ....[73]....
        /*17c4*/ 	.word	0x0001a3b0
        /*17c8*/ 	.word	0x00000057
        /*17cc*/ 	.word	0x00022890
        /*17d0*/ 	.short	0x010a
        /*17d2*/ 	.byte	0x3f
	.zero		1


	//   ....[74]....
        /*17d4*/ 	.word	0x0001a660
        /*17d8*/ 	.word	0x00000057
        /*17dc*/ 	.word	0x000228b0
        /*17e0*/ 	.short	0x010a
        /*17e2*/ 	.byte	0x3f
	.zero		1


	//   ....[75]....
        /*17e4*/ 	.word	0x0001a910
        /*17e8*/ 	.word	0x00000013
        /*17ec*/ 	.word	0x00022800
        /*17f0*/ 	.short	0x010a
        /*17f2*/ 	.byte	0x3f
	.zero		1


	//   ....[76]....
        /*17f4*/ 	.word	0x0001ab20
        /*17f8*/ 	.word	0x00000013
        /*17fc*/ 	.word	0x00022800
        /*1800*/ 	.short	0x010a
        /*1802*/ 	.byte	0x3f
	.zero		1


	//   ....[77]....
        /*1804*/ 	.word	0x0001ab70
        /*1808*/ 	.word	0x00000004
        /*180c*/ 	.word	0x00022830
        /*1810*/ 	.short	0x010a
        /*1812*/ 	.byte	0x3f
	.zero		1


	//   ....[78]....
        /*1814*/ 	.word	0x0001abc0
        /*1818*/ 	.word	0x00000004
        /*181c*/ 	.word	0x00022850
        /*1820*/ 	.short	0x010a
        /*1822*/ 	.byte	0x3f
	.zero		1


	//   ....[79]....
        /*1824*/ 	.word	0x0001ac10
        /*1828*/ 	.word	0x00000005
        /*182c*/ 	.word	0x00022830
        /*1830*/ 	.short	0x010a
        /*1832*/ 	.byte	0x3f
	.zero		1


	//   ....[80]....
        /*1834*/ 	.word	0x0001ac60
        /*1838*/ 	.word	0x00000005
        /*183c*/ 	.word	0x00022850
        /*1840*/ 	.short	0x010a
        /*1842*/ 	.byte	0x3f
	.zero		1


	//   ....[81]....
        /*1844*/ 	.word	0x0001b870
        /*1848*/ 	.word	0x00000016
        /*184c*/ 	.word	0x00022820
        /*1850*/ 	.short	0x010a
        /*1852*/ 	.byte	0x3f
	.zero		1


	//   ....[82]....
        /*1854*/ 	.word	0x0001b8c0
        /*1858*/ 	.word	0x00000003
        /*185c*/ 	.word	0x000228a0
        /*1860*/ 	.short	0x010a
        /*1862*/ 	.byte	0x3f
	.zero		1


	//   ....[83]....
        /*1864*/ 	.word	0x0001b910
        /*1868*/ 	.word	0x00000003
        /*186c*/ 	.word	0x000228c0
        /*1870*/ 	.short	0x010a
        /*1872*/ 	.byte	0x3f
	.zero		1


	//   ....[84]....
        /*1874*/ 	.word	0x0001b960
        /*1878*/ 	.word	0x00000008
        /*187c*/ 	.word	0x000228a0
        /*1880*/ 	.short	0x010a
        /*1882*/ 	.byte	0x3f
	.zero		1


	//   ....[85]....
        /*1884*/ 	.word	0x0001b9b0
        /*1888*/ 	.word	0x00000008
        /*188c*/ 	.word	0x000228c0
        /*1890*/ 	.short	0x010a
        /*1892*/ 	.byte	0x3f
	.zero		1


	//   ....[86]....
        /*1894*/ 	.word	0x0001bad0
        /*1898*/ 	.word	0x0000001f
        /*189c*/ 	.word	0x00022840
        /*18a0*/ 	.short	0x010a
        /*18a2*/ 	.byte	0x3f
	.zero		1


	//   ....[87]....
        /*18a4*/ 	.word	0x0001cdb0
        /*18a8*/ 	.word	0x00000016
        /*18ac*/ 	.word	0x00022820
        /*18b0*/ 	.short	0x010a
        /*18b2*/ 	.byte	0x3f
	.zero		1


	//   ....[88]....
        /*18b4*/ 	.word	0x0001ce00
        /*18b8*/ 	.word	0x0000001f
        /*18bc*/ 	.word	0x00022860
        /*18c0*/ 	.short	0x010a
        /*18c2*/ 	.byte	0x3f
	.zero		1


	//   ....[89]....
        /*18c4*/ 	.word	0x0001d770
        /*18c8*/ 	.word	0x00000004
        /*18cc*/ 	.word	0x00022840
        /*18d0*/ 	.short	0x010a
        /*18d2*/ 	.byte	0x3f
	.zero		1


	//   ....[90]....
        /*18d4*/ 	.word	0x0001de50
        /*18d8*/ 	.word	0x00000004
        /*18dc*/ 	.word	0x00022860
        /*18e0*/ 	.short	0x010a
        /*18e2*/ 	.byte	0x3f
	.zero		1


	//   ....[91]....
        /*18e4*/ 	.word	0x0001efa0
        /*18e8*/ 	.word	0x00000005
        /*18ec*/ 	.word	0x00022820
        /*18f0*/ 	.short	0x010a
        /*18f2*/ 	.byte	0x3f
	.zero		1


	//   ....[92]....
        /*18f4*/ 	.word	0x0001f140
        /*18f8*/ 	.word	0x00000003
        /*18fc*/ 	.word	0x00022840
        /*1900*/ 	.short	0x010a
        /*1902*/ 	.byte	0x3f
	.zero		1


	//   ....[93]....
        /*1904*/ 	.word	0x0001f190
        /*1908*/ 	.word	0x00000005
        /*190c*/ 	.word	0x00022840
        /*1910*/ 	.short	0x010a
        /*1912*/ 	.byte	0x3f
	.zero		1


	//   ....[94]....
        /*1914*/ 	.word	0x0001f1e0
        /*1918*/ 	.word	0x00000003
        /*191c*/ 	.word	0x00022860
        /*1920*/ 	.short	0x010a
        /*1922*/ 	.byte	0x3f
	.zero		1


	//----- nvinfo : EIATTR_NUM_MBARRIERS
	.align		4
.L_237:
        /*1924*/ 	.byte	0x03, 0x38
        /*1926*/ 	.short	0x0016


	//----- nvinfo : EIATTR_EXIT_INSTR_OFFSETS
	.align		4
        /*1928*/ 	.byte	0x04, 0x1c
        /*192a*/ 	.short	(.L_239 - .L_238)


	//   ....[0]....
.L_238:
        /*192c*/ 	.word	0x00019e60


	//----- nvinfo : EIATTR_MAX_THREADS
	.align		4
.L_239:
        /*1930*/ 	.byte	0x04, 0x05
        /*1932*/ 	.short	(.L_241 - .L_240)
.L_240:
        /*1934*/ 	.word	0x00000180
        /*1938*/ 	.word	0x00000001
        /*193c*/ 	.word	0x00000001


	//----- nvinfo : EIATTR_CRS_STACK_SIZE
	.align		4
.L_241:
        /*1940*/ 	.byte	0x04, 0x1e
        /*1942*/ 	.short	(.L_243 - .L_242)
.L_242:
        /*1944*/ 	.word	0x00000000


	//----- nvinfo : EIATTR_CBANK_PARAM_SIZE
	.align		4
.L_243:
        /*1948*/ 	.byte	0x03, 0x19
        /*194a*/ 	.short	0x0af0


	//----- nvinfo : EIATTR_PARAM_CBANK
	.align		4
        /*194c*/ 	.byte	0x04, 0x0a
        /*194e*/ 	.short	(.L_245 - .L_244)
	.align		4
.L_244:
        /*1950*/ 	.word	index@(.nv.constant0._ZN7cutlass13device_kernelIN5flash11enable_sm90INS1_16FlashAttnFwdSm90INS1_25CollectiveMainloopFwdSm90ILi2EN4cute5tupleIJNS5_1CILi1EEES8_S8_EEENS6_IJNS7_ILi128EEENS7_ILi96EEENS7_ILi64EEEEEELi256ENS_6half_tEfNS_4arch4Sm90ELb0ELb0ELb0ELb1ELb1ELb1ELb0ELb1ELb0ELb1ELb1ELb0EEENS1_21CollectiveEpilogueFwdINS6_IJSA_NS7_ILi256EEESB_EEES9_SE_SG_Li256ELb1ELb1ELb1ELb0EEENS1_36VarlenDynamicPersistentTileSchedulerILi128ELi96ELi256ELi128ELb1ELb1ELb1ELb0ELb1ELb1EEEEEEEEEvNT_6ParamsE)
        /*1954*/ 	.short	0x0210
        /*1956*/ 	.short	0x0af0


	//----- nvinfo : EIATTR_SW_WAR
	.align		4
.L_245:
        /*1958*/ 	.byte	0x04, 0x36
        /*195a*/ 	.short	(.L_247 - .L_246)
.L_246:
        /*195c*/ 	.word	0x00000008
.L_247:


//--------------------- .nv.info._ZN7cutlass13device_kernelIN5flash11enable_sm90INS1_16FlashAttnFwdSm90INS1_25CollectiveMainloopFwdSm90ILi2EN4cute5tupleIJNS5_1CILi1EEES8_S8_EEENS6_IJNS7_ILi128EEENS7_ILi96EEENS7_ILi64EEEEEELi256ENS_6half_tEfNS_4arch4Sm90ELb0ELb0ELb0ELb1ELb1ELb0ELb1ELb1ELb0ELb1ELb1ELb0EEENS1_21CollectiveEpilogueFwdINS6_IJSA_NS7_ILi256EEESB_EEES9_SE_SG_Li256ELb1ELb1ELb1ELb0EEENS1_36VarlenDynamicPersistentTileSchedulerILi128ELi96ELi256ELi128ELb1ELb1ELb1ELb0ELb1ELb1EEEEEEEEEvNT_6ParamsE --------------------------
	.section	.nv.info._ZN7cutlass13device_kernelIN5flash11enable_sm90INS1_16FlashAttnFwdSm90INS1_25CollectiveMainloopFwdSm90ILi2EN4cute5tupleIJNS5_1CILi1EEES8_S8_EEENS6_IJNS7_ILi128EEENS7_ILi96EEENS7_ILi64EEEEEELi256ENS_6half_tEfNS_4arch4Sm90ELb0ELb0ELb0ELb1ELb1ELb0ELb1ELb1ELb0ELb1ELb1ELb0EEENS1_21CollectiveEpilogueFwdINS6_IJSA_NS7_ILi256EEESB_EEES9_SE_SG_Li256ELb1ELb1ELb1ELb0EEENS1_36VarlenDynamicPersistentTileSchedulerILi128ELi96ELi256ELi128ELb1ELb1ELb1ELb0ELb1ELb1EEEEEEEEEvNT_6ParamsE,"",@"SHT_CUDA_INFO"
	.sectionflags	@""
	.align	4


	//----- nvinfo : EIATTR_CUDA_API_VERSION
	.align		4
        /*0000*/ 	.byte	0x04, 0x37
        /*0002*/ 	.short	(.L_249 - .L_248)
.L_248:
        /*0004*/ 	.word	0x00000082


	//----- nvinfo : EIATTR_KPARAM_INFO
	.align		4
.L_249:
        /*0008*/ 	.byte	0x04, 0x17
        /*000a*/ 	.short	(.L_251 - .L_250)
.L_250:
        /*000c*/ 	.word	0x00000000
        /*0010*/ 	.short	0x0000
        /*0012*/ 	.short	0x0070
        /*0014*/ 	.byte	0x00, 0xf0, 0x01, 0x2e


	//----- nvinfo : EIATTR_SPARSE_MMA_MASK
	.align		4
.L_251:
        /*0018*/ 	.byte	0x03, 0x50
        /*001a*/ 	.short	0x0000


	//----- nvinfo : EIATTR_MAXREG_COUNT
	.align		4
        /*001c*/ 	.byte	0x03, 0x1b
        /*001e*/ 	.short	0x00a8


	//----- nvinfo : EIATTR_NUM_BARRIERS
	.align		4
        /*0020*/ 	.byte	0x02, 0x4c
        /*0022*/ 	.byte	0x10
	.zero		1


	//----- nvinfo : EIATTR_EXTERNS
	.align		4
        /*0024*/ 	.byte	0x04, 0x0f
        /*0026*/ 	.short	(.L_253 - .L_252)


	//   ....[0]....
	.align		4
.L_252:
        /*0028*/ 	.word	index@(__assertfail)


	//----- nvinfo : EIATTR_ANNOTATIONS
	.align		4
.L_253:
        /*002c*/ 	.byte	0x04, 0x55
        /*002e*/ 	.short	(.L_255 - .L_254)


	//   ....[0]....
.L_254:
        /* <DEDUP_REMOVED lines=29> */


	//----- nvinfo : EIATTR_MERCURY_ISA_VERSION
	.align		4
.L_255:
        /*01e8*/ 	.byte	0x03, 0x5f
        /*01ea*/ 	.short	0x0101


	//----- nvinfo : EIATTR_UNUSED_LOAD_BYTE_OFFSET
	.align		4
        /*01ec*/ 	.byte	0x04, 0x44
        /*01ee*/ 	.short	(.L_257 - .L_256)


	//   ....[0]....
.L_256:
        /*01f0*/ 	.word	0x000009a0
        /*01f4*/ 	.word	0x0000fff0


	//   ....[1]....
        /*01f8*/ 	.word	0x00007010
        /*01fc*/ 	.word	0x0000fff0


	//----- nvinfo : EIATTR_INT_WARP_WIDE_INSTR_OFFSETS
	.align		4
.L_257:
        /*0200*/ 	.byte	0x04, 0x31
        /*0202*/ 	.short	(.L_259 - .L_258)


	//   ....[0]....
.L_258:
        /*0204*/ 	.word	0x000000c0


	//   ....[1]....
        /*0208*/ 	.word	0x000000d0


	//   ....[2]....
        /*020c*/ 	.word	0x000000e0


	//   ....[3]....
        /*0210*/ 	.word	0x00000180


	//   ....[4]....
        /*0214*/ 	.word	0x0000cd40


	//   ....[5]....
        /*0218*/ 	.word	0x0000cdd0


	//   ....[6]....
        /*021c*/ 	.word	0x00010c60


	//   ....[7]....
        /*0220*/ 	.word	0x00010cf0


	//----- nvinfo : EIATTR_COOP_GROUP_MASK_REGIDS
	.align		4
.L_259:
        /*0224*/ 	.byte	0x04, 0x29
        /*0226*/ 	.short	(.L_261 - .L_260)


	//   ....[0]....
.L_260:
        /*0228*/ 	.word	0xffffffff


	//   ....[1]....
        /*022c*/ 	.word	0xffffffff


	//   ....[2]....
        /*0230*/ 	.word	0xffffffff


	//   ....[3]....
        /*0234*/ 	.word	0xffffffff


	//   ....[4]....
        /*0238*/ 	.word	0xffffffff


	//   ....[5]....
        /*023c*/ 	.word	0xffffffff


	//   ....[6]....
        /*0240*/ 	.word	0xffffffff


	//   ....[7]....
        /*0244*/ 	.word	0xffffffff


	//   ....[8]....
        /*0248*/ 	.word	0xffffffff


	//   ....[9]....
        /*024c*/ 	.word	0xffffffff


	//   ....[10]....
        /*0250*/ 	.word	0xffffffff


	//   ....[11]....
        /*0254*/ 	.word	0xffffffff


	//   ....[12]....
        /*0258*/ 	.word	0xffffffff


	//   ....[13]....
        /*025c*/ 	.word	0xffffffff


	//   ....[14]....
        /*0260*/ 	.word	0xffffffff


	//   ....[15]....
        /*0264*/ 	.word	0xffffffff


	//   ....[16]....
        /*0268*/ 	.word	0xffffffff


	//   ....[17]....
        /*026c*/ 	.word	0xffffffff


	//   ....[18]....
        /*0270*/ 	.word	0xffffffff


	//   ....[19]....
        /*0274*/ 	.word	0xffffffff


	//   ....[20]....
        /*0278*/ 	.word	0xffffffff


	//   ....[21]....
        /*027c*/ 	.word	0xffffffff


	//   ....[22]....
        /*0280*/ 	.word	0xffffffff


	//   ....[23]....
        /*0284*/ 	.word	0xffffffff


	//   ....[24]....
        /*0288*/ 	.word	0xffffffff


	//   ....[25]....
        /*028c*/ 	.word	0xffffffff


	//   ....[26]....
        /*0290*/ 	.word	0xffffffff


	//   ....[27]....
        /*0294*/ 	.word	0xffffffff


	//   ....[28]....
        /*0298*/ 	.word	0xffffffff


	//   ....[29]....
        /*029c*/ 	.word	0xffffffff


	//   ....[30]....
        /*02a0*/ 	.word	0xffffffff


	//   ....[31]....
        /*02a4*/ 	.word	0xffffffff


	//   ....[32]....
        /*02a8*/ 	.word	0xffffffff


	//   ....[33]....
        /*02ac*/ 	.word	0xffffffff


	//   ....[34]....
        /*02b0*/ 	.word	0xffffffff


	//   ....[35]....
        /*02b4*/ 	.word	0xffffffff


	//   ....[36]....
        /*02b8*/ 	.word	0xffffffff


	//   ....[37]....
        /*02bc*/ 	.word	0xffffffff


	//   ....[38]....
        /*02c0*/ 	.word	0xffffffff


	//   ....[39]....
        /*02c4*/ 	.word	0xffffffff


	//   ....[40]....
        /*02c8*/ 	.word	0xffffffff


	//   ....[41]....
        /*02cc*/ 	.word	0xffffffff


	//   ....[42]....
        /*02d0*/ 	.word	0xffffffff


	//   ....[43]....
        /*02d4*/ 	.word	0xffffffff


	//   ....[44]....
        /*02d8*/ 	.word	0xffffffff


	//   ....[45]....
        /*02dc*/ 	.word	0xffffffff


	//   ....[46]....
        /*02e0*/ 	.word	0xffffffff


	//   ....[47]....
        /*02e4*/ 	.word	0xffffffff


	//   ....[48]....
        /*02e8*/ 	.word	0xffffffff


	//   ....[49]....
        /*02ec*/ 	.word	0xffffffff


	//   ....[50]....
        /*02f0*/ 	.word	0xffffffff


	//   ....[51]....
        /*02f4*/ 	.word	0xffffffff


	//   ....[52]....
        /*02f8*/ 	.word	0xffffffff


	//   ....[53]....
        /*02fc*/ 	.word	0xffffffff


	//   ....[54]....
        /*0300*/ 	.word	0xffffffff


	//   ....[55]....
        /*0304*/ 	.word	0xffffffff


	//   ....[56]....
        /*0308*/ 	.word	0xffffffff


	//   ....[57]....
        /*030c*/ 	.word	0xffffffff


	//   ....[58]....
        /*0310*/ 	.word	0xffffffff


	//   ....[59]....
        /*0314*/ 	.word	0xffffffff


	//   ....[60]....
        /*0318*/ 	.word	0xffffffff


	//   ....[61]....
        /*031c*/ 	.word	0xffffffff


	//   ....[62]....
        /*0320*/ 	.word	0xffffffff


	//   ....[63]....
        /*0324*/ 	.word	0xffffffff


	//   ....[64]....
        /*0328*/ 	.word	0xffffffff


	//   ....[65]....
        /*032c*/ 	.word	0xffffffff


	//   ....[66]....
        /*0330*/ 	.word	0xffffffff


	//   ....[67]....
        /*0334*/ 	.word	0xffffffff


	//   ....[68]....
        /*0338*/ 	.word	0xffffffff


	//   ....[69]....
        /*033c*/ 	.word	0xffffffff


	//   ....[70]....
        /*0340*/ 	.word	0xffffffff


	//   ....[71]....
        /*0344*/ 	.word	0xffffffff


	//   ....[72]....
        /*0348*/ 	.word	0xffffffff


	//   ....[73]....
        /*034c*/ 	.word	0xffffffff


	//   ....[74]....
        /*0350*/ 	.word	0xffffffff


	//   ....[75]....
        /*0354*/ 	.word	0xffffffff


	//   ....[76]....
        /*0358*/ 	.word	0xffffffff


	//   ....[77]....
        /*035c*/ 	.word	0xffffffff


	//   ....[78]....
        /*0360*/ 	.word	0xffffffff


	//   ....[79]....
        /*0364*/ 	.word	0xffffffff


	//   ....[80]....
        /*0368*/ 	.word	0xffffffff


	//   ....[81]....
        /*036c*/ 	.word	0xffffffff


	//   ....[82]....
        /*0370*/ 	.word	0xffffffff


	//   ....[83]....
        /*0374*/ 	.word	0xffffffff


	//   ....[84]....
        /*0378*/ 	.word	0xffffffff


	//   ....[85]....
        /*037c*/ 	.word	0xffffffff


	//   ....[86]....
        /*0380*/ 	.word	0xffffffff


	//   ....[87]....
        /*0384*/ 	.word	0xffffffff


	//   ....[88]....
        /*0388*/ 	.word	0xffffffff


	//   ....[89]....
        /*038c*/ 	.word	0xffffffff


	//   ....[90]....
        /*0390*/ 	.word	0xffffffff


	//   ....[91]....
        /*0394*/ 	.word	0xffffffff


	//   ....[92]....
        /*0398*/ 	.word	0xffffffff


	//   ....[93]....
        /*039c*/ 	.word	0xffffffff


	//   ....[94]....
        /*03a0*/ 	.word	0xffffffff


	//   ....[95]....
        /*03a4*/ 	.word	0xffffffff


	//   ....[96]....
        /*03a8*/ 	.word	0xffffffff


	//   ....[97]....
        /*03ac*/ 	.word	0xffffffff


	//   ....[98]....
        /*03b0*/ 	.word	0xffffffff


	//   ....[99]....
        /*03b4*/ 	.word	0xffffffff


	//   ....[100]....
        /*03b8*/ 	.word	0xffffffff


	//   ....[101]....
        /*03bc*/ 	.word	0xffffffff


	//   ....[102]....
        /*03c0*/ 	.word	0xffffffff


	//   ....[103]....
        /*03c4*/ 	.word	0xffffffff


	//   ....[104]....
        /*03c8*/ 	.word	0xffffffff


	//   ....[105]....
        /*03cc*/ 	.word	0xffffffff


	//   ....[106]....
        /*03d0*/ 	.word	0xffffffff


	//   ....[107]....
        /*03d4*/ 	.word	0xffffffff


	//   ....[108]....
        /*03d8*/ 	.word	0xffffffff


	//   ....[109]....
        /*03dc*/ 	.word	0xffffffff


	//   ....[110]....
        /*03e0*/ 	.word	0xffffffff


	//   ....[111]....
        /*03e4*/ 	.word	0xffffffff


	//   ....[112]....
        /*03e8*/ 	.word	0xffffffff


	//   ....[113]....
        /*03ec*/ 	.word	0xffffffff


	//   ....[114]....
        /*03f0*/ 	.word	0xffffffff


	//   ....[115]....
        /*03f4*/ 	.word	0xffffffff


	//   ....[116]....
        /*03f8*/ 	.word	0xffffffff


	//   ....[117]....
        /*03fc*/ 	.word	0xffffffff


	//   ....[118]....
        /*0400*/ 	.word	0xffffffff


	//   ....[119]....
        /*0404*/ 	.word	0xffffffff


	//   ....[120]....
        /*0408*/ 	.word	0xffffffff


	//   ....[121]....
        /*040c*/ 	.word	0xffffffff


	//   ....[122]....
        /*0410*/ 	.word	0xffffffff


	//   ....[123]....
        /*0414*/ 	.word	0xffffffff


	//   ....[124]....
        /*0418*/ 	.word	0xffffffff


	//   ....[125]....
        /*041c*/ 	.word	0xffffffff


	//   ....[126]....
        /*0420*/ 	.word	0xffffffff


	//   ....[127]....
        /*0424*/ 	.word	0xffffffff


	//   ....[128]....
        /*0428*/ 	.word	0xffffffff


	//   ....[129]....
        /*042c*/ 	.word	0xffffffff


	//   ....[130]....
        /*0430*/ 	.word	0xffffffff


	//   ....[131]....
        /*0434*/ 	.word	0xffffffff


	//   ....[132]....
        /*0438*/ 	.word	0xffffffff


	//   ....[133]....
        /*043c*/ 	.word	0xffffffff


	//   ....[134]....
        /*0440*/ 	.word	0xffffffff


	//   ....[135]....
        /*0444*/ 	.word	0xffffffff


	//   ....[136]....
        /*0448*/ 	.word	0xffffffff


	//   ....[137]....
        /*044c*/ 	.word	0xffffffff


	//   ....[138]....
        /*0450*/ 	.word	0xffffffff


	//   ....[139]....
        /*0454*/ 	.word	0xffffffff


	//   ....[140]....
        /*0458*/ 	.word	0xffffffff


	//   ....[141]....
        /*045c*/ 	.word	0xffffffff


	//   ....[142]....
        /*0460*/ 	.word	0xffffffff


	//   ....[143]....
        /*0464*/ 	.word	0xffffffff


	//   ....[144]....
        /*0468*/ 	.word	0xffffffff


	//   ....[145]....
        /*046c*/ 	.word	0xffffffff


	//   ....[146]....
        /*0470*/ 	.word	0xffffffff


	//   ....[147]....
        /*0474*/ 	.word	0xffffffff


	//   ....[148]....
        /*0478*/ 	.word	0xffffffff


	//   ....[149]....
        /*047c*/ 	.word	0xffffffff


	//   ....[150]....
        /*0480*/ 	.word	0xffffffff


	//   ....[151]....
        /*0484*/ 	.word	0xffffffff


	//   ....[152]....
        /*0488*/ 	.word	0xffffffff


	//   ....[153]....
        /*048c*/ 	.word	0xffffffff


	//   ....[154]....
        /*0490*/ 	.word	0xffffffff


	//   ....[155]....
        /*0494*/ 	.word	0xffffffff


	//   ....[156]....
        /*0498*/ 	.word	0xffffffff


	//   ....[157]....
        /*049c*/ 	.word	0xffffffff


	//   ....[158]....
        /*04a0*/ 	.word	0xffffffff


	//   ....[159]....
        /*04a4*/ 	.word	0x0500000f


	//   ....[160]....
        /*04a8*/ 	.word	0x0500000f


	//   ....[161]....
        /*04ac*/ 	.word	0x0500000f


	//   ....[162]....
        /*04b0*/ 	.word	0x0500000f


	//   ....[163]....
        /*04b4*/ 	.word	0x0500000f


	//   ....[164]....
        /*04b8*/ 	.word	0x0500000f


	//   ....[165]....
        /*04bc*/ 	.word	0x0500000f


	//   ....[166]....
        /*04c0*/ 	.word	0x0500000f


	//   ....[167]....
        /*04c4*/ 	.word	0x0500000f


	//   ....[168]....
        /*04c8*/ 	.word	0x0500000f


	//   ....[169]....
        /*04cc*/ 	.word	0x0500000f


	//   ....[170]....
        /*04d0*/ 	.word	0x0500000f


	//   ....[171]....
        /*04d4*/ 	.word	0x0500000f


	//   ....[172]....
        /*04d8*/ 	.word	0x0500000f


	//   ....[173]....
        /*04dc*/ 	.word	0x0500000f


	//   ....[174]....
        /*04e0*/ 	.word	0x0500000f


	//   ....[175]....
        /*04e4*/ 	.word	0x0500000f


	//   ....[176]....
        /*04e8*/ 	.word	0x0500000f


	//   ....[177]....
        /*04ec*/ 	.word	0x0500000f


	//   ....[178]....
        /*04f0*/ 	.word	0x0500000f


	//   ....[179]....
        /*04f4*/ 	.word	0x0500000f


	//   ....[180]....
        /*04f8*/ 	.word	0x0500000f


	//   ....[181]....
        /*04fc*/ 	.word	0x0500000f


	//   ....[182]....
        /*0500*/ 	.word	0x0500000f


	//   ....[183]....
        /*0504*/ 	.word	0x0500000f


	//   ....[184]....
        /*0508*/ 	.word	0x0500000f


	//   ....[185]....
        /*050c*/ 	.word	0x0500000f


	//   ....[186]....
        /*0510*/ 	.word	0x0500000f


	//   ....[187]....
        /*0514*/ 	.word	0x0500000f


	//   ....[188]....
        /*0518*/ 	.word	0x0500000f


	//   ....[189]....
        /*051c*/ 	.word	0x0500000f


	//   ....[190]....
        /*0520*/ 	.word	0x0500000f


	//   ....[191]....
        /*0524*/ 	.word	0x0500000f


	//   ....[192]....
        /*0528*/ 	.word	0x0500000f


	//   ....[193]....
        /*052c*/ 	.word	0x0500000f


	//   ....[194]....
        /*0530*/ 	.word	0x0500000f


	//   ....[195]....
        /*0534*/ 	.word	0x0500000f


	//   ....[196]....
        /*0538*/ 	.word	0x0500000f


	//   ....[197]....
        /*053c*/ 	.word	0x0500000f


	//   ....[198]....
        /*0540*/ 	.word	0x0500000f


	//   ....[199]....
        /*0544*/ 	.word	0x0500000f


	//   ....[200]....
        /*0548*/ 	.word	0x0500000f


	//   ....[201]....
        /*054c*/ 	.word	0x0500000f


	//   ....[202]....
        /*0550*/ 	.word	0x0500000f


	//   ....[203]....
        /*0554*/ 	.word	0x0500000f


	//   ....[204]....
        /*0558*/ 	.word	0x0500000f


	//   ....[205]....
        /*055c*/ 	.word	0x0500000f


	//   ....[206]....
        /*0560*/ 	.word	0x0500000f


	//   ....[207]....
        /*0564*/ 	.word	0x0500000f


	//   ....[208]....
        /*0568*/ 	.word	0x0500000f


	//   ....[209]....
        /*056c*/ 	.word	0x0500000f


	//   ....[210]....
        /*0570*/ 	.word	0x0500000f


	//   ....[211]....
        /*0574*/ 	.word	0x0500000f


	//   ....[212]....
        /*0578*/ 	.word	0x0500000f


	//   ....[213]....
        /*057c*/ 	.word	0x0500000f


	//   ....[214]....
        /*0580*/ 	.word	0x0500000f


	//   ....[215]....
        /*0584*/ 	.word	0x0500000f


	//   ....[216]....
        /*0588*/ 	.word	0x0500000f


	//   ....[217]....
        /*058c*/ 	.word	0x0500000f


	//   ....[218]....
        /*0590*/ 	.word	0x0500000f


	//   ....[219]....
        /*0594*/ 	.word	0x0500000f


	//   ....[220]....
        /*0598*/ 	.word	0x0500000f


	//   ....[221]....
        /*059c*/ 	.word	0x0500000f


	//   ....[222]....
        /*05a0*/ 	.word	0x0500000f


	//   ....[223]....
        /*05a4*/ 	.word	0x0500000f


	//   ....[224]....
        /*05a8*/ 	.word	0x0500000f


	//   ....[225]....
        /*05ac*/ 	.word	0x0500000f


	//   ....[226]....
        /*05b0*/ 	.word	0x0500000f


	//   ....[227]....
        /*05b4*/ 	.word	0x0500000f


	//   ....[228]....
        /*05b8*/ 	.word	0x0500000f


	//   ....[229]....
        /*05bc*/ 	.word	0x0500000f


	//   ....[230]....
        /*05c0*/ 	.word	0x0500000f


	//   ....[231]....
        /*05c4*/ 	.word	0x0500000f


	//   ....[232]....
        /*05c8*/ 	.word	0x0500000f


	//   ....[233]....
        /*05cc*/ 	.word	0x0500000f


	//   ....[234]....
        /*05d0*/ 	.word	0x0500000f


	//   ....[235]....
        /*05d4*/ 	.word	0x0500000f


	//   ....[236]....
        /*05d8*/ 	.word	0x0500000f


	//   ....[237]....
        /*05dc*/ 	.word	0x0500000f


	//   ....[238]....
        /*05e0*/ 	.word	0x0500000f


	//   ....[239]....
        /*05e4*/ 	.word	0x0500000f


	//   ....[240]....
        /*05e8*/ 	.word	0x0500000f


	//   ....[241]....
        /*05ec*/ 	.word	0x0500000f


	//   ....[242]....
        /*05f0*/ 	.word	0x0500000f


	//   ....[243]....
        /*05f4*/ 	.word	0x0500000f


	//   ....[244]....
        /*05f8*/ 	.word	0x0500000f


	//   ....[245]....
        /*05fc*/ 	.word	0x0500000f


	//   ....[246]....
        /*0600*/ 	.word	0x0500000f


	//   ....[247]....
        /*0604*/ 	.word	0x0500000f


	//   ....[248]....
        /*0608*/ 	.word	0x0500000f


	//   ....[249]....
        /*060c*/ 	.word	0x0500000f


	//   ....[250]....
        /*0610*/ 	.word	0x0500000f


	//   ....[251]....
        /*0614*/ 	.word	0x0500000f


	//   ....[252]....
        /*0618*/ 	.word	0x0500000f


	//   ....[253]....
        /*061c*/ 	.word	0x0500000f


	//   ....[254]....
        /*0620*/ 	.word	0x0500000f


	//   ....[255]....
        /*0624*/ 	.word	0x0500000f


	//   ....[0]....
        /*0628*/ 	.word	0x0500000f


	//   ....[1]....
        /*062c*/ 	.word	0x0500000f


	//   ....[2]....
        /*0630*/ 	.word	0x0500000f


	//----- nvinfo : EIATTR_COOP_GROUP_INSTR_OFFSETS
	.align		4
.L_261:
        /*0634*/ 	.byte	0x04, 0x28
        /*0636*/ 	.short	(.L_263 - .L_262)


	//   ....[0]....
.L_262:
        /*0638*/ 	.word	0x00000080


	//   ....[1]....
        /*063c*/ 	.word	0x00000090


	//   ....[2]....
        /*0640*/ 	.word	0x000002f0


	//   ....[3]....
        /*0644*/ 	.word	0x00000450


	//   ....[4]....
        /*0648*/ 	.word	0x00000570


	//   ....[5]....
        /*064c*/ 	.word	0x000006d0


	//   ....[6]....
        /*0650*/ 	.word	0x00001b50


	//   ....[7]....
        /*0654*/ 	.word	0x000032f0


	//   ....[8]....
        /*0658*/ 	.word	0x000033d0


	//   ....[9]....
        /*065c*/ 	.word	0x00003450


	//   ....[10]....
        /*0660*/ 	.word	0x00003590


	//   ....[11]....
        /*0664*/ 	.word	0x00004dc0


	//   ....[12]....
        /*0668*/ 	.word	0x00004de0


	//   ....[13]....
        /*066c*/ 	.word	0x00005620


	//   ....[14]....
        /*0670*/ 	.word	0x00005680


	//   ....[15]....
        /*0674*/ 	.word	0x000065c0


	//   ....[16]....
        /*0678*/ 	.word	0x000065d0


	//   ....[17]....
        /*067c*/ 	.word	0x00006600


	//   ....[18]....
        /*0680*/ 	.word	0x00006620


	//   ....[19]....
        /*0684*/ 	.word	0x00008130


	//   ....[20]....
        /*0688*/ 	.word	0x00008140


	//   ....[21]....
        /*068c*/ 	.word	0x00008150


	//   ....[22]....
        /*0690*/ 	.word	0x00008170


	//   ....[23]....
        /*0694*/ 	.word	0x00008c40


	//   ....[24]....
        /*0698*/ 	.word	0x00008c60


	//   ....[25]....
        /*069c*/ 	.word	0x00008e00


	//   ....[26]....
        /*06a0*/ 	.word	0x00008e20


	//   ....[27]....
        /*06a4*/ 	.word	0x00008f60


	//   ....[28]....
        /*06a8*/ 	.word	0x00008f80


	//   ....[29]....
        /*06ac*/ 	.word	0x000090d0


	//   ....[30]....
        /*06b0*/ 	.word	0x000090f0


	//   ....[31]....
        /*06b4*/ 	.word	0x00009650


	//   ....[32]....
        /*06b8*/ 	.word	0x00009690


	//   ....[33]....
        /*06bc*/ 	.word	0x0000a040


	//   ....[34]....
        /*06c0*/ 	.word	0x0000a050


	//   ....[35]....
        /*06c4*/ 	.word	0x0000b250


	//   ....[36]....
        /*06c8*/ 	.word	0x0000b280


	//   ....[37]....
        /*06cc*/ 	.word	0x0000b3f0


	//   ....[38]....
        /*06d0*/ 	.word	0x0000b410


	//   ....[39]....
        /*06d4*/ 	.word	0x0000b550


	//   ....[40]....
        /*06d8*/ 	.word	0x0000b570


	//   ....[41]....
        /*06dc*/ 	.word	0x0000b6c0


	//   ....[42]....
        /*06e0*/ 	.word	0x0000b6e0


	//   ....[43]....
        /*06e4*/ 	.word	0x0000b8c0


	//   ....[44]....
        /*06e8*/ 	.word	0x0000bab0


	//   ....[45]....
        /*06ec*/ 	.word	0x0000bae0


	//   ....[46]....
        /*06f0*/ 	.word	0x0000bb10


	//   ....[47]....
        /*06f4*/ 	.word	0x0000bb40


	//   ....[48]....
        /*06f8*/ 	.word	0x0000bb70


	//   ....[49]....
        /*06fc*/ 	.word	0x0000bba0


	//   ....[50]....
        /*0700*/ 	.word	0x0000bd10


	//   ....[51]....
        /*0704*/ 	.word	0x0000bd40


	//   ....[52]....
        /*0708*/ 	.word	0x0000bd70


	//   ....[53]....
        /*070c*/ 	.word	0x0000bda0


	//   ....[54]....
        /*0710*/ 	.word	0x0000bdd0


	//   ....[55]....
        /*0714*/ 	.word	0x0000be00


	//   ....[56]....
        /*0718*/ 	.word	0x0000be90


	//   ....[57]....
        /*071c*/ 	.word	0x0000bec0


	//   ....[58]....
        /*0720*/ 	.word	0x0000bed0


	//   ....[59]....
        /*0724*/ 	.word	0x0000bf60


	//   ....[60]....
        /*0728*/ 	.word	0x0000d8e0


	//   ....[61]....
        /*072c*/ 	.word	0x0000d900


	//   ....[62]....
        /*0730*/ 	.word	0x0000d990


	//   ....[63]....
        /*0734*/ 	.word	0x0000d9b0


	//   ....[64]....
        /*0738*/ 	.word	0x0000da30


	//   ....[65]....
        /*073c*/ 	.word	0x0000da50


	//   ....[66]....
        /*0740*/ 	.word	0x0000dad0


	//   ....[67]....
        /*0744*/ 	.word	0x0000daf0


	//   ....[68]....
        /*0748*/ 	.word	0x0000db70


	//   ....[69]....
        /*074c*/ 	.word	0x0000db90


	//   ....[70]....
        /*0750*/ 	.word	0x0000dba0


	//   ....[71]....
        /*0754*/ 	.word	0x0000dbb0


	//   ....[72]....
        /*0758*/ 	.word	0x0000e320


	//   ....[73]....
        /*075c*/ 	.word	0x0000e340


	//   ....[74]....
        /*0760*/ 	.word	0x0000e360


	//   ....[75]....
        /*0764*/ 	.word	0x0000e370


	//   ....[76]....
        /*0768*/ 	.word	0x0000e3a0


	//   ....[77]....
        /*076c*/ 	.word	0x0000e3c0


	//   ....[78]....
        /*0770*/ 	.word	0x0000e430


	//   ....[79]....
        /*0774*/ 	.word	0x0000e4b0


	//   ....[80]....
        /*0778*/ 	.word	0x0000e4d0


	//   ....[81]....
        /*077c*/ 	.word	0x0000e4f0


	//   ....[82]....
        /*0780*/ 	.word	0x0000e5b0


	//   ....[83]....
        /*0784*/ 	.word	0x0000e600


	//   ....[84]....
        /*0788*/ 	.word	0x0000e620


	//   ....[85]....
        /*078c*/ 	.word	0x0000e690


	//   ....[86]....
        /*0790*/ 	.word	0x0000e770


	//   ....[87]....
        /*0794*/ 	.word	0x0000e7a0


	//   ....[88]....
        /*0798*/ 	.word	0x0000ee20


	//   ....[89]....
        /*079c*/ 	.word	0x0000ee50


	//   ....[90]....
        /*07a0*/ 	.word	0x0000ee70


	//   ....[91]....
        /*07a4*/ 	.word	0x0000eea0


	//   ....[92]....
        /*07a8*/ 	.word	0x0000ef10


	//   ....[93]....
        /*07ac*/ 	.word	0x0000ef40


	//   ....[94]....
        /*07b0*/ 	.word	0x0000f050


	//   ....[95]....
        /*07b4*/ 	.word	0x0000f070


	//   ....[96]....
        /*07b8*/ 	.word	0x0000f100


	//   ....[97]....
        /*07bc*/ 	.word	0x0000f120


	//   ....[98]....
        /*07c0*/ 	.word	0x0000f190


	//   ....[99]....
        /*07c4*/ 	.word	0x0000f1b0


	//   ....[100]....
        /*07c8*/ 	.word	0x0000f210


	//   ....[101]....
        /*07cc*/ 	.word	0x0000f240


	//   ....[102]....
        /*07d0*/ 	.word	0x0000f2c0


	//   ....[103]....
        /*07d4*/ 	.word	0x0000f320


	//   ....[104]....
        /*07d8*/ 	.word	0x0000f850


	//   ....[105]....
        /*07dc*/ 	.word	0x0000f870


	//   ....[106]....
        /*07e0*/ 	.word	0x0000f8c0


	//   ....[107]....
        /*07e4*/ 	.word	0x0000f980


	//   ....[108]....
        /*07e8*/ 	.word	0x0000f990


	//   ....[109]....
        /*07ec*/ 	.word	0x0000f9c0


	//   ....[110]....
        /*07f0*/ 	.word	0x0000fa50


	//   ....[111]....
        /*07f4*/ 	.word	0x0000fb00


	//   ....[112]....
        /*07f8*/ 	.word	0x0000fb10


	//   ....[113]....
        /*07fc*/ 	.word	0x0000fb40


	//   ....[114]....
        /*0800*/ 	.word	0x0000fb50


	//   ....[115]....
        /*0804*/ 	.word	0x0000fbe0


	//   ....[116]....
        /*0808*/ 	.word	0x000102e0


	//   ....[117]....
        /*080c*/ 	.word	0x00010300


	//   ....[118]....
        /*0810*/ 	.word	0x00010310


	//   ....[119]....
        /*0814*/ 	.word	0x00010350


	//   ....[120]....
        /*0818*/ 	.word	0x00010360


	//   ....[121]....
        /*081c*/ 	.word	0x000103a0


	//   ....[122]....
        /*0820*/ 	.word	0x000103b0


	//   ....[123]....
        /*0824*/ 	.word	0x000103f0


	//   ....[124]....
        /*0828*/ 	.word	0x00010400


	//   ....[125]....
        /*082c*/ 	.word	0x00010440


	//   ....[126]....
        /*0830*/ 	.word	0x00010450


	//   ....[127]....
        /*0834*/ 	.word	0x00010460


	//   ....[128]....
        /*0838*/ 	.word	0x000107a0


	//   ....[129]....
        /*083c*/ 	.word	0x000107c0


	//   ....[130]....
        /*0840*/ 	.word	0x000107d0


	//   ....[131]....
        /*0844*/ 	.word	0x000107e0


	//   ....[132]....
        /*0848*/ 	.word	0x000107f0


	//   ....[133]....
        /*084c*/ 	.word	0x00010810


	//   ....[134]....
        /*0850*/ 	.word	0x00010880


	//   ....[135]....
        /*0854*/ 	.word	0x000108b0


	//   ....[136]....
        /*0858*/ 	.word	0x000108c0


	//   ....[137]....
        /*085c*/ 	.word	0x00010930


	//   ....[138]....
        /*0860*/ 	.word	0x00010940


	//   ....[139]....
        /*0864*/ 	.word	0x00010a40


	//   ....[140]....
        /*0868*/ 	.word	0x00010f20


	//   ....[141]....
        /*086c*/ 	.word	0x00010f50


	//   ....[142]....
        /*0870*/ 	.word	0x00010fb0


	//   ....[143]....
        /*0874*/ 	.word	0x00010fe0


	//   ....[144]....
        /*0878*/ 	.word	0x00011010


	//   ....[145]....
        /*087c*/ 	.word	0x00011040


	//   ....[146]....
        /*0880*/ 	.word	0x00011070


	//   ....[147]....
        /*0884*/ 	.word	0x000110a0


	//   ....[148]....
        /*0888*/ 	.word	0x00011240


	//   ....[149]....
        /*088c*/ 	.word	0x00011270


	//   ....[150]....
        /*0890*/ 	.word	0x000112a0


	//   ....[151]....
        /*0894*/ 	.word	0x000112d0


	//   ....[152]....
        /*0898*/ 	.word	0x00011300


	//   ....[153]....
        /*089c*/ 	.word	0x00011330


	//   ....[154]....
        /*08a0*/ 	.word	0x000113f0


	//   ....[155]....
        /*08a4*/ 	.word	0x00011410


	//   ....[156]....
        /*08a8*/ 	.word	0x00011420


	//   ....[157]....
        /*08ac*/ 	.word	0x00011480


	//   ....[158]....
        /*08b0*/ 	.word	0x00011aa0


	//   ....[159]....
        /*08b4*/ 	.word	0x00011ff0


	//   ....[160]....
        /*08b8*/ 	.word	0x000120e0


	//   ....[161]....
        /*08bc*/ 	.word	0x00012180


	//   ....[162]....
        /*08c0*/ 	.word	0x000121e0


	//   ....[163]....
        /*08c4*/ 	.word	0x000122d0


	//   ....[164]....
        /*08c8*/ 	.word	0x00012340


	//   ....[165]....
        /*08cc*/ 	.word	0x00012430


	//   ....[166]....
        /*08d0*/ 	.word	0x000124a0


	//   ....[167]....
        /*08d4*/ 	.word	0x00012590


	//   ....[168]....
        /*08d8*/ 	.word	0x00012600


	//   ....[169]....
        /*08dc*/ 	.word	0x000126f0


	//   ....[170]....
        /*08e0*/ 	.word	0x00012760


	//   ....[171]....
        /*08e4*/ 	.word	0x00012800


	//   ....[172]....
        /*08e8*/ 	.word	0x00012900


	//   ....[173]....
        /*08ec*/ 	.word	0x00012950


	//   ....[174]....
        /*08f0*/ 	.word	0x000129b0


	//   ....[175]....
        /*08f4*/ 	.word	0x00012ad0


	//   ....[176]....
        /*08f8*/ 	.word	0x00012b50


	//   ....[177]....
        /*08fc*/ 	.word	0x00012c40


	//   ....[178]....
        /*0900*/ 	.word	0x00012d10


	//   ....[179]....
        /*0904*/ 	.word	0x00012dc0


	//   ....[180]....
        /*0908*/ 	.word	0x00012ec0


	//   ....[181]....
        /*090c*/ 	.word	0x00012f30


	//   ....[182]....
        /*0910*/ 	.word	0x00013040


	//   ....[183]....
        /*0914*/ 	.word	0x000130b0


	//   ....[184]....
        /*0918*/ 	.word	0x00013130


	//   ....[185]....
        /*091c*/ 	.word	0x00013200


	//   ....[186]....
        /*0920*/ 	.word	0x00013290


	//   ....[187]....
        /*0924*/ 	.word	0x00013360


	//   ....[188]....
        /*0928*/ 	.word	0x00013400


	//   ....[189]....
        /*092c*/ 	.word	0x000134a0


	//   ....[190]....
        /*0930*/ 	.word	0x00013500


	//   ....[191]....
        /*0934*/ 	.word	0x000135f0


	//   ....[192]....
        /*0938*/ 	.word	0x00013700


	//   ....[193]....
        /*093c*/ 	.word	0x00013750


	//   ....[194]....
        /*0940*/ 	.word	0x000137b0


	//   ....[195]....
        /*0944*/ 	.word	0x000138b0


	//   ....[196]....
        /*0948*/ 	.word	0x000139c0


	//   ....[197]....
        /*094c*/ 	.word	0x00013a10


	//   ....[198]....
        /*0950*/ 	.word	0x00013a70


	//   ....[199]....
        /*0954*/ 	.word	0x00013b70


	//   ....[200]....
        /*0958*/ 	.word	0x00013c80


	//   ....[201]....
        /*095c*/ 	.word	0x00013cd0


	//   ....[202]....
        /*0960*/ 	.word	0x00013d30


	//   ....[203]....
        /*0964*/ 	.word	0x00013e20


	//   ....[204]....
        /*0968*/ 	.word	0x00013f50


	//   ....[205]....
        /*096c*/ 	.word	0x00014030


	//   ....[206]....
        /*0970*/ 	.word	0x000140c0


	//   ....[207]....
        /*0974*/ 	.word	0x000141d0


	//   ....[208]....
        /*0978*/ 	.word	0x00014230


	//   ....[209]....
        /*097c*/ 	.word	0x00014340


	//   ....[210]....
        /*0980*/ 	.word	0x000143a0


	//   ....[211]....
        /*0984*/ 	.word	0x000144b0


	//   ....[212]....
        /*0988*/ 	.word	0x00014510


	//   ....[213]....
        /*098c*/ 	.word	0x00014620


	//   ....[214]....
        /*0990*/ 	.word	0x00014680


	//   ....[215]....
        /*0994*/ 	.word	0x00014740


	//   ....[216]....
        /*0998*/ 	.word	0x000148a0


	//   ....[217]....
        /*099c*/ 	.word	0x00014940


	//   ....[218]....
        /*09a0*/ 	.word	0x000149a0


	//   ....[219]....
        /*09a4*/ 	.word	0x00014a50


	//   ....[220]....
        /*09a8*/ 	.word	0x00014ab0


	//   ....[221]....
        /*09ac*/ 	.word	0x00014b60


	//   ....[222]....
        /*09b0*/ 	.word	0x00014bc0


	//   ....[223]....
        /*09b4*/ 	.word	0x00014c70


	//   ....[224]....
        /*09b8*/ 	.word	0x00014cd0


	//   ....[225]....
        /*09bc*/ 	.word	0x00014d80


	//   ....[226]....
        /*09c0*/ 	.word	0x00014de0


	//   ....[227]....
        /*09c4*/ 	.word	0x00014e90


	//   ....[228]....
        /*09c8*/ 	.word	0x00014f70


	//   ....[229]....
        /*09cc*/ 	.word	0x00015010


	//   ....[230]....
        /*09d0*/ 	.word	0x00015070


	//   ....[231]....
        /*09d4*/ 	.word	0x00015140


	//   ....[232]....
        /*09d8*/ 	.word	0x000151a0


	//   ....[233]....
        /*09dc*/ 	.word	0x00015270


	//   ....[234]....
        /*09e0*/ 	.word	0x000152d0


	//   ....[235]....
        /*09e4*/ 	.word	0x000153b0


	//   ....[236]....
        /*09e8*/ 	.word	0x00015410


	//   ....[237]....
        /*09ec*/ 	.word	0x000154e0


	//   ....[238]....
        /*09f0*/ 	.word	0x00015540


	//   ....[239]....
        /*09f4*/ 	.word	0x00015610


	//   ....[240]....
        /*09f8*/ 	.word	0x000156a0


	//   ....[241]....
        /*09fc*/ 	.word	0x00015740


	//   ....[242]....
        /*0a00*/ 	.word	0x000158c0


	//   ....[243]....
        /*0a04*/ 	.word	0x00015930


	//   ....[244]....
        /*0a08*/ 	.word	0x000159a0


	//   ....[245]....
        /*0a0c*/ 	.word	0x00015a10


	//   ....[246]....
        /*0a10*/ 	.word	0x00015a80


	//   ....[247]....
        /*0a14*/ 	.word	0x00015b00


	//   ....[248]....
        /*0a18*/ 	.word	0x00015b80


	//   ....[249]....
        /*0a1c*/ 	.word	0x00015c10


	//   ....[250]....
        /*0a20*/ 	.word	0x00015c80


	//   ....[251]....
        /*0a24*/ 	.word	0x00015cf0


	//   ....[252]....
        /*0a28*/ 	.word	0x00015d60


	//   ....[253]....
        /*0a2c*/ 	.word	0x00015de0


	//   ....[254]....
        /*0a30*/ 	.word	0x00015e50


	//   ....[255]....
        /*0a34*/ 	.word	0x00015ef0


	//   ....[0]....
        /*0a38*/ 	.word	0x00015f40


	//   ....[1]....
        /*0a3c*/ 	.word	0x00015fd0


	//   ....[2]....
        /*0a40*/ 	.word	0x00016100


	//----- nvinfo : EIATTR_REG_RECONFIG
	.align		4
.L_263:
        /*0a44*/ 	.byte	0x01, 0x54
	.zero		2


	//----- nvinfo : EIATTR_SYSCALL_OFFSETS
	.align		4
        /*0a48*/ 	.byte	0x04, 0x46
        /*0a4a*/ 	.short	(.L_265 - .L_264)


	//   ....[0]....
.L_264:
        /*0a4c*/ 	.word	0x00001cd0


	//   ....[1]....
        /*0a50*/ 	.word	0x0000cf30


	//   ....[2]....
        /*0a54*/ 	.word	0x0000d080


	//   ....[3]....
        /*0a58*/ 	.word	0x0000d170


	//   ....[4]....
        /*0a5c*/ 	.word	0x0000df30


	//   ....[5]....
        /*0a60*/ 	.word	0x0000ea80


	//----- nvinfo : EIATTR_MBARRIER_INSTR_OFFSETS
	.align		4
.L_265:
        /*0a64*/ 	.byte	0x04, 0x39
        /*0a66*/ 	.short	(.L_267 - .L_266)


	//   ....[0]....
.L_266:
        /*0a68*/ 	.word	0x00000190
        /*0a6c*/ 	.word	0x000000ff
        /*0a70*/ 	.word	0x00032400
        /*0a74*/ 	.short	0x0100
        /*0a76*/ 	.byte	0x08
	.zero		1


	//   ....[1]....
        /*0a78*/ 	.word	0x000001a0
        /*0a7c*/ 	.word	0x000000ff
        /*0a80*/ 	.word	0x00032410
        /*0a84*/ 	.short	0x0100
        /*0a86*/ 	.byte	0x08
	.zero		1


	//   ....[2]....
        /*0a88*/ 	.word	0x000001b0
        /*0a8c*/ 	.word	0x000000ff
        /*0a90*/ 	.word	0x00032420
        /*0a94*/ 	.short	0x0100
        /*0a96*/ 	.byte	0x08
	.zero		1


	//   ....[3]....
        /*0a98*/ 	.word	0x000002a0
        /*0a9c*/ 	.word	0x000000ff
        /*0aa0*/ 	.word	0x00032430
        /*0aa4*/ 	.short	0x0100
        /*0aa6*/ 	.byte	0x08
	.zero		1


	//   ....[4]....
        /*0aa8*/ 	.word	0x000002b0
        /*0aac*/ 	.word	0x000000ff
        /*0ab0*/ 	.word	0x00032440
        /*0ab4*/ 	.short	0x0100
        /*0ab6*/ 	.byte	0x08
	.zero		1


	//   ....[5]....
        /*0ab8*/ 	.word	0x000002c0
        /*0abc*/ 	.word	0x000000ff
        /*0ac0*/ 	.word	0x00032438
        /*0ac4*/ 	.short	0x0100
        /*0ac6*/ 	.byte	0x08
	.zero		1


	//   ....[6]....
        /*0ac8*/ 	.word	0x000002d0
        /*0acc*/ 	.word	0x000000ff
        /*0ad0*/ 	.word	0x00032448
        /*0ad4*/ 	.short	0x0100
        /*0ad6*/ 	.byte	0x08
	.zero		1


	//   ....[7]....
        /*0ad8*/ 	.word	0x00000400
        /*0adc*/ 	.word	0x000000ff
        /*0ae0*/ 	.word	0x00032450
        /*0ae4*/ 	.short	0x0100
        /*0ae6*/ 	.byte	0x08
	.zero		1


	//   ....[8]....
        /*0ae8*/ 	.word	0x00000410
        /*0aec*/ 	.word	0x000000ff
        /*0af0*/ 	.word	0x00032460
        /*0af4*/ 	.short	0x0100
        /*0af6*/ 	.byte	0x08
	.zero		1


	//   ....[9]....
        /*0af8*/ 	.word	0x00000420
        /*0afc*/ 	.word	0x000000ff
        /*0b00*/ 	.word	0x00032458
        /*0b04*/ 	.short	0x0100
        /*0b06*/ 	.byte	0x08
	.zero		1


	//   ....[10]....
        /*0b08*/ 	.word	0x00000430
        /*0b0c*/ 	.word	0x000000ff
        /*0b10*/ 	.word	0x00032468
        /*0b14*/ 	.short	0x0100
        /*0b16*/ 	.byte	0x08
	.zero		1


	//   ....[11]....
        /*0b18*/ 	.word	0x00000520
        /*0b1c*/ 	.word	0x000000ff
        /*0b20*/ 	.word	0x00032470
        /*0b24*/ 	.short	0x0100
        /*0b26*/ 	.byte	0x06
	.zero		1


	//   ....[12]....
        /*0b28*/ 	.word	0x00000530
        /*0b2c*/ 	.word	0x000000ff
        /*0b30*/ 	.word	0x00032480
        /*0b34*/ 	.short	0x0100
        /*0b36*/ 	.byte	0x06
	.zero		1


	//   ....[13]....
        /*0b38*/ 	.word	0x00000540
        /*0b3c*/ 	.word	0x000000ff
        /*0b40*/ 	.word	0x00032478
        /*0b44*/ 	.short	0x0100
        /*0b46*/ 	.byte	0x06
	.zero		1


	//   ....[14]....
        /*0b48*/ 	.word	0x00000550
        /*0b4c*/ 	.word	0x000000ff
        /*0b50*/ 	.word	0x00032488
        /*0b54*/ 	.short	0x0100
        /*0b56*/ 	.byte	0x06
	.zero		1


	//   ....[15]....
        /*0b58*/ 	.word	0x00000680
        /*0b5c*/ 	.word	0x000000ff
        /*0b60*/ 	.word	0x00032490
        /*0b64*/ 	.short	0x0100
        /*0b66*/ 	.byte	0x08
	.zero		1


	//   ....[16]....
        /*0b68*/ 	.word	0x00000690
        /*0b6c*/ 	.word	0x000000ff
        /*0b70*/ 	.word	0x000324a0
        /*0b74*/ 	.short	0x0100
        /*0b76*/ 	.byte	0x08
	.zero		1


	//   ....[17]....
        /*0b78*/ 	.word	0x000006a0
        /*0b7c*/ 	.word	0x000000ff
        /*0b80*/ 	.word	0x00032498
        /*0b84*/ 	.short	0x0100
        /*0b86*/ 	.byte	0x08
	.zero		1


	//   ....[18]....
        /*0b88*/ 	.word	0x000006b0
        /*0b8c*/ 	.word	0x000000ff
        /*0b90*/ 	.word	0x000324a8
        /*0b94*/ 	.short	0x0100
        /*0b96*/ 	.byte	0x08
	.zero		1


	//   ....[19]....
        /*0b98*/ 	.word	0x000007f0
        /*0b9c*/ 	.word	0x000000ff
        /*0ba0*/ 	.word	0x000324b0
        /*0ba4*/ 	.short	0x0100
        /*0ba6*/ 	.byte	0x08
	.zero		1


	//   ....[20]....
        /*0ba8*/ 	.word	0x00000800
        /*0bac*/ 	.word	0x000000ff
        /*0bb0*/ 	.word	0x000324c0
        /*0bb4*/ 	.short	0x0100
        /*0bb6*/ 	.byte	0x08
	.zero		1


	//   ....[21]....
        /*0bb8*/ 	.word	0x00000810
        /*0bbc*/ 	.word	0x000000ff
        /*0bc0*/ 	.word	0x000324b8
        /*0bc4*/ 	.short	0x0100
        /*0bc6*/ 	.byte	0x08
	.zero		1


	//   ....[22]....
        /*0bc8*/ 	.word	0x00000820
        /*0bcc*/ 	.word	0x000000ff
        /*0bd0*/ 	.word	0x000324c8
        /*0bd4*/ 	.short	0x0100
        /*0bd6*/ 	.byte	0x08
	.zero		1


	//   ....[23]....
        /*0bd8*/ 	.word	0x00001db0
        /*0bdc*/ 	.word	0x00000003
        /*0be0*/ 	.word	0x00032400
        /*0be4*/ 	.short	0x010a
        /*0be6*/ 	.byte	0x3f
	.zero		1


	//   ....[24]....
        /*0be8*/ 	.word	0x00001e90
        /*0bec*/ 	.word	0x000000ff
        /*0bf0*/ 	.word	0x00032430
        /*0bf4*/ 	.short	0x010a
        /*0bf6*/ 	.byte	0x06
	.zero		1


	//   ....[25]....
        /*0bf8*/ 	.word	0x00001ed0
        /*0bfc*/ 	.word	0x000000ff
        /*0c00*/ 	.word	0x00032430
        /*0c04*/ 	.short	0x010a
        /*0c06*/ 	.byte	0x06
	.zero		1


	//   ....[26]....
        /*0c08*/ 	.word	0x00002200
        /*0c0c*/ 	.word	0x00000003
        /*0c10*/ 	.word	0x00032410
        /*0c14*/ 	.short	0x010a
        /*0c16*/ 	.byte	0x3f
	.zero		1


	//   ....[27]....
        /*0c18*/ 	.word	0x00002240
        /*0c1c*/ 	.word	0x000000ff
        /*0c20*/ 	.word	0x00032450
        /*0c24*/ 	.short	0x010a
        /*0c26*/ 	.byte	0x06
	.zero		1


	//   ....[28]....
        /*0c28*/ 	.word	0x00002280
        /*0c2c*/ 	.word	0x000000ff
        /*0c30*/ 	.word	0x00032450
        /*0c34*/ 	.short	0x010a
        /*0c36*/ 	.byte	0x06
	.zero		1


	//   ....[29]....
        /*0c38*/ 	.word	0x00002d60
        /*0c3c*/ 	.word	0x000000ff
        /*0c40*/ 	.word	0x00000000
        /*0c44*/ 	.short	0x0101
        /*0c46*/ 	.byte	0x04
	.zero		1


	//   ....[30]....
        /*0c48*/ 	.word	0x00004180
        /*0c4c*/ 	.word	0x000000ff
        /*0c50*/ 	.word	0x00000000
        /*0c54*/ 	.short	0x0101
        /*0c56*/ 	.byte	0x06
	.zero		1


	//   ....[31]....
        /*0c58*/ 	.word	0x000042d0
        /*0c5c*/ 	.word	0x000000ff
        /*0c60*/ 	.word	0x00032430
        /*0c64*/ 	.short	0x010a
        /*0c66*/ 	.byte	0x05
	.zero		1


	//   ....[32]....
        /*0c68*/ 	.word	0x00004310
        /*0c6c*/ 	.word	0x000000ff
        /*0c70*/ 	.word	0x00032430
        /*0c74*/ 	.short	0x010a
        /*0c76*/ 	.byte	0x05
	.zero		1


	//   ....[33]....
        /*0c78*/ 	.word	0x00004520
        /*0c7c*/ 	.word	0x000000ff
        /*0c80*/ 	.word	0x00032450
        /*0c84*/ 	.short	0x010a
        /*0c86*/ 	.byte	0x05
	.zero		1


	//   ....[34]....
        /*0c88*/ 	.word	0x00004560
        /*0c8c*/ 	.word	0x000000ff
        /*0c90*/ 	.word	0x00032450
        /*0c94*/ 	.short	0x010a
        /*0c96*/ 	.byte	0x05
	.zero		1


	//   ....[35]....
        /*0c98*/ 	.word	0x00004c60
        /*0c9c*/ 	.word	0x000000ff
        /*0ca0*/ 	.word	0x00000000
        /*0ca4*/ 	.short	0x0101
        /*0ca6*/ 	.byte	0x0b
	.zero		1


	//   ....[36]....
        /*0ca8*/ 	.word	0x00006530
        /*0cac*/ 	.word	0x000000ff
        /*0cb0*/ 	.word	0x00000000
        /*0cb4*/ 	.short	0x0101
        /*0cb6*/ 	.byte	0x05
	.zero		1


	//   ....[37]....
        /*0cb8*/ 	.word	0x00008c30
        /*0cbc*/ 	.word	0x000000ff
        /*0cc0*/ 	.word	0x00000000
        /*0cc4*/ 	.short	0x0101
        /*0cc6*/ 	.byte	0x06
	.zero		1


	//   ....[38]....
        /*0cc8*/ 	.word	0x00009380
        /*0ccc*/ 	.word	0x000000ff
        /*0cd0*/ 	.word	0x00000000
        /*0cd4*/ 	.short	0x0101
        /*0cd6*/ 	.byte	0x09
	.zero		1


	//   ....[39]....
        /*0cd8*/ 	.word	0x0000d680
        /*0cdc*/ 	.word	0x00000019
        /*0ce0*/ 	.word	0x00032440
        /*0ce4*/ 	.short	0x010a
        /*0ce6*/ 	.byte	0x3f
	.zero		1


	//   ....[40]....
        /*0ce8*/ 	.word	0x0000dcb0
        /*0cec*/ 	.word	0x00000019
        /*0cf0*/ 	.word	0x00032430
        /*0cf4*/ 	.short	0x0107
        /*0cf6*/ 	.byte	0x3f
	.zero		1


	//   ....[41]....
        /*0cf8*/ 	.word	0x0000dd80
        /*0cfc*/ 	.word	0x00000019
        /*0d00*/ 	.word	0x00032430
        /*0d04*/ 	.short	0x0101
        /*0d06*/ 	.byte	0x3f
	.zero		1


	//   ....[42]....
        /*0d08*/ 	.word	0x0000e8c0
        /*0d0c*/ 	.word	0x00000016
        /*0d10*/ 	.word	0x00032400
        /*0d14*/ 	.short	0x0107
        /*0d16*/ 	.byte	0x3f
	.zero		1


	//   ....[43]....
        /*0d18*/ 	.word	0x0000e950
        /*0d1c*/ 	.word	0x00000016
        /*0d20*/ 	.word	0x00032400
        /*0d24*/ 	.short	0x0101
        /*0d26*/ 	.byte	0x3f
	.zero		1


	//   ....[44]....
        /*0d28*/ 	.word	0x0000f460
        /*0d2c*/ 	.word	0x00000016
        /*0d30*/ 	.word	0x00032410
        /*0d34*/ 	.short	0x0107
        /*0d36*/ 	.byte	0x3f
	.zero		1


	//   ....[45]....
        /*0d38*/ 	.word	0x0000f560
        /*0d3c*/ 	.word	0x00000016
        /*0d40*/ 	.word	0x00032410
        /*0d44*/ 	.short	0x0101
        /*0d46*/ 	.byte	0x3f
	.zero		1


	//   ....[46]....
        /*0d48*/ 	.word	0x0000f580
        /*0d4c*/ 	.word	0x00000016
        /*0d50*/ 	.word	0x00032420
        /*0d54*/ 	.short	0x010a
        /*0d56*/ 	.byte	0x3f
	.zero		1


	//   ....[47]....
        /*0d58*/ 	.word	0x0000f600
        /*0d5c*/ 	.word	0x00000019
        /*0d60*/ 	.word	0x00032460
        /*0d64*/ 	.short	0x010a
        /*0d66*/ 	.byte	0x3f
	.zero		1


	//   ....[48]....
        /*0d68*/ 	.word	0x0000fd60
        /*0d6c*/ 	.word	0x00000019
        /*0d70*/ 	.word	0x00032450
        /*0d74*/ 	.short	0x0107
        /*0d76*/ 	.byte	0x3f
	.zero		1


	//   ....[49]....
        /*0d78*/ 	.word	0x0000fe20
        /*0d7c*/ 	.word	0x00000019
        /*0d80*/ 	.word	0x00032450
        /*0d84*/ 	.short	0x0101
        /*0d86*/ 	.byte	0x3f
	.zero		1


	//   ....[50]....
        /*0d88*/ 	.word	0x00010160
        /*0d8c*/ 	.word	0x0000000a
        /*0d90*/ 	.word	0x00032440
        /*0d94*/ 	.short	0x010a
        /*0d96*/ 	.byte	0x3f
	.zero		1


	//   ....[51]....
        /*0d98*/ 	.word	0x00010510
        /*0d9c*/ 	.word	0x0000000a
        /*0da0*/ 	.word	0x00032430
        /*0da4*/ 	.short	0x0107
        /*0da6*/ 	.byte	0x3f
	.zero		1


	//   ....[52]....
        /*0da8*/ 	.word	0x000105c0
        /*0dac*/ 	.word	0x0000000a
        /*0db0*/ 	.word	0x00032430
        /*0db4*/ 	.short	0x0101
        /*0db6*/ 	.byte	0x3f
	.zero		1


	//   ....[53]....
        /*0db8*/ 	.word	0x000105f0
        /*0dbc*/ 	.word	0x0000000a
        /*0dc0*/ 	.word	0x00032460
        /*0dc4*/ 	.short	0x010a
        /*0dc6*/ 	.byte	0x3f
	.zero		1


	//   ....[54]....
        /*0dc8*/ 	.word	0x00010af0
        /*0dcc*/ 	.word	0x0000000a
        /*0dd0*/ 	.word	0x00032450
        /*0dd4*/ 	.short	0x0107
        /*0dd6*/ 	.byte	0x3f
	.zero		1


	//   ....[55]....
        /*0dd8*/ 	.word	0x00010ba0
        /*0ddc*/ 	.word	0x0000000a
        /*0de0*/ 	.word	0x00032450
        /*0de4*/ 	.short	0x0101
        /*0de6*/ 	.byte	0x3f
	.zero		1


	//   ....[56]....
        /*0de8*/ 	.word	0x00011a20
        /*0dec*/ 	.word	0x00000005
        /*0df0*/ 	.word	0x00032420
        /*0df4*/ 	.short	0x010a
        /*0df6*/ 	.byte	0x3f
	.zero		1


	//   ....[57]....
        /*0df8*/ 	.word	0x00011bc0
        /*0dfc*/ 	.word	0x00000003
        /*0e00*/ 	.word	0x00032440
        /*0e04*/ 	.short	0x010a
        /*0e06*/ 	.byte	0x3f
	.zero		1


	//   ....[58]....
        /*0e08*/ 	.word	0x00011c60
        /*0e0c*/ 	.word	0x00000005
        /*0e10*/ 	.word	0x00032440
        /*0e14*/ 	.short	0x010a
        /*0e16*/ 	.byte	0x3f
	.zero		1


	//   ....[59]....
        /*0e18*/ 	.word	0x00011ca0
        /*0e1c*/ 	.word	0x00000003
        /*0e20*/ 	.word	0x00032460
        /*0e24*/ 	.short	0x010a
        /*0e26*/ 	.byte	0x3f
	.zero		1


	//   ....[60]....
        /*0e28*/ 	.word	0x00011ce0
        /*0e2c*/ 	.word	0x00000005
        /*0e30*/ 	.word	0x00032460
        /*0e34*/ 	.short	0x010a
        /*0e36*/ 	.byte	0x3f
	.zero		1


	//   ....[61]....
        /*0e38*/ 	.word	0x00011d40
        /*0e3c*/ 	.word	0x00000003
        /*0e40*/ 	.word	0x00032400
        /*0e44*/ 	.short	0x010a
        /*0e46*/ 	.byte	0x3f
	.zero		1


	//   ....[62]....
        /*0e48*/ 	.word	0x00011da0
        /*0e4c*/ 	.word	0x00000005
        /*0e50*/ 	.word	0x00032430
        /*0e54*/ 	.short	0x010a
        /*0e56*/ 	.byte	0x3f
	.zero		1


	//   ....[63]....
        /*0e58*/ 	.word	0x00011df0
        /*0e5c*/ 	.word	0x00000003
        /*0e60*/ 	.word	0x00032410
        /*0e64*/ 	.short	0x010a
        /*0e66*/ 	.byte	0x3f
	.zero		1


	//   ....[64]....
        /*0e68*/ 	.word	0x00011e50
        /*0e6c*/ 	.word	0x00000005
        /*0e70*/ 	.word	0x00032450
        /*0e74*/ 	.short	0x010a
        /*0e76*/ 	.byte	0x3f
	.zero		1


	//   ....[65]....
        /*0e78*/ 	.word	0x00011eb0
        /*0e7c*/ 	.word	0x00000099
        /*0e80*/ 	.word	0x00032430
        /*0e84*/ 	.short	0x010a
        /*0e86*/ 	.byte	0x3f
	.zero		1


	//   ....[66]....
        /*0e88*/ 	.word	0x00011f10
        /*0e8c*/ 	.word	0x00000014
        /*0e90*/ 	.word	0x00032450
        /*0e94*/ 	.short	0x010a
        /*0e96*/ 	.byte	0x3f
	.zero		1


	//   ....[67]....
        /*0e98*/ 	.word	0x00012030
        /*0e9c*/ 	.word	0x00000019
        /*0ea0*/ 	.word	0x00032440
        /*0ea4*/ 	.short	0x010a
        /*0ea6*/ 	.byte	0x3f
	.zero		1


	//   ....[68]....
        /*0ea8*/ 	.word	0x00013e50
        /*0eac*/ 	.word	0x00000016
        /*0eb0*/ 	.word	0x00032420
        /*0eb4*/ 	.short	0x010a
        /*0eb6*/ 	.byte	0x3f
	.zero		1


	//   ....[69]....
        /*0eb8*/ 	.word	0x00013ea0
        /*0ebc*/ 	.word	0x00000019
        /*0ec0*/ 	.word	0x00032460
        /*0ec4*/ 	.short	0x010a
        /*0ec6*/ 	.byte	0x3f
	.zero		1


	//   ....[70]....
        /*0ec8*/ 	.word	0x000147f0
        /*0ecc*/ 	.word	0x0000000a
        /*0ed0*/ 	.word	0x00032440
        /*0ed4*/ 	.short	0x010a
        /*0ed6*/ 	.byte	0x3f
	.zero		1


	//   ....[71]....
        /*0ed8*/ 	.word	0x00014ec0
        /*0edc*/ 	.word	0x0000000a
        /*0ee0*/ 	.word	0x00032460
        /*0ee4*/ 	.short	0x010a
        /*0ee6*/ 	.byte	0x3f
	.zero		1


	//   ....[72]....
        /*0ee8*/ 	.word	0x00016020
        /*0eec*/ 	.word	0x00000005
        /*0ef0*/ 	.word	0x00032420
        /*0ef4*/ 	.short	0x010a
        /*0ef6*/ 	.byte	0x3f
	.zero		1


	//   ....[73]....
        /*0ef8*/ 	.word	0x000161c0
        /*0efc*/ 	.word	0x00000003
        /*0f00*/ 	.word	0x00032440
        /*0f04*/ 	.short	0x010a
        /*0f06*/ 	.byte	0x3f
	.zero		1


	//   ....[74]....
        /*0f08*/ 	.word	0x00016210
        /*0f0c*/ 	.word	0x00000005
        /*0f10*/ 	.word	0x00032440
        /*0f14*/ 	.short	0x010a
        /*0f16*/ 	.byte	0x3f
	.zero		1


	//   ....[75]....
        /*0f18*/ 	.word	0x00016260
        /*0f1c*/ 	.word	0x00000003
        /*0f20*/ 	.word	0x00032460
        /*0f24*/ 	.short	0x010a
        /*0f26*/ 	.byte	0x3f
	.zero		1


	//----- nvinfo : EIATTR_NUM_MBARRIERS
	.align		4
.L_267:
        /*0f28*/ 	.byte	0x03, 0x38
        /*0f2a*/ 	.short	0x0017


	//----- nvinfo : EIATTR_EXIT_INSTR_OFFSETS
	.align		4
        /*0f2c*/ 	.byte	0x04, 0x1c
        /*0f2e*/ 	.short	(.L_269 - .L_268)


	//   ....[0]....
.L_268:
        /*0f30*/ 	.word	0x000009e0


	//   ....[1]....
        /*0f34*/ 	.word	0x0000b860


	//   ....[2]....
        /*0f38*/ 	.word	0x00011d30


	//----- nvinfo : EIATTR_MAX_THREADS
	.align		4
.L_269:
        /*0f3c*/ 	.byte	0x04, 0x05
        /*0f3e*/ 	.short	(.L_271 - .L_270)
.L_270:
        /*0f40*/ 	.word	0x00000180
        /*0f44*/ 	.word	0x00000001
        /*0f48*/ 	.word	0x00000001


	//----- nvinfo : EIATTR_CRS_STACK_SIZE
	.align		4
.L_271:
        /*0f4c*/ 	.byte	0x04, 0x1e
        /*0f4e*/ 	.short	(.L_273 - .L_272)
.L_272:
        /*0f50*/ 	.word	0x00000000


	//----- nvinfo : EIATTR_CBANK_PARAM_SIZE
	.align		4
.L_273:
        /*0f54*/ 	.byte	0x03, 0x19
        /*0f56*/ 	.short	0x0bf0


	//----- nvinfo : EIATTR_PARAM_CBANK
	.align		4
        /*0f58*/ 	.byte	0x04, 0x0a
        /*0f5a*/ 	.short	(.L_275 - .L_274)
	.align		4
.L_274:
        /*0f5c*/ 	.word	index@(.nv.constant0._ZN7cutlass13device_kernelIN5flash11enable_sm90INS1_16FlashAttnFwdSm90INS1_25CollectiveMainloopFwdSm90ILi2EN4cute5tupleIJNS5_1CILi1EEES8_S8_EEENS6_IJNS7_ILi128EEENS7_ILi96EEENS7_ILi64EEEEEELi256ENS_6half_tEfNS_4arch4Sm90ELb0ELb0ELb0ELb1ELb1ELb0ELb1ELb1ELb0ELb1ELb1ELb0EEENS1_21CollectiveEpilogueFwdINS6_IJSA_NS7_ILi256EEESB_EEES9_SE_SG_Li256ELb1ELb1ELb1ELb0EEENS1_36VarlenDynamicPersistentTileSchedulerILi128ELi96ELi256ELi128ELb1ELb1ELb1ELb0ELb1ELb1EEEEEEEEEvNT_6ParamsE)
        /*0f60*/ 	.short	0x0210
        /*0f62*/ 	.short	0x0bf0


	//----- nvinfo : EIATTR_SW_WAR
	.align		4
.L_275:
        /*0f64*/ 	.byte	0x04, 0x36
        /*0f66*/ 	.short	(.L_277 - .L_276)
.L_276:
        /*0f68*/ 	.word	0x00000008
.L_277:


//--------------------- .nv.info._ZN7cutlass13device_kernelIN5flash11enable_sm90INS1_16FlashAttnFwdSm90INS1_25CollectiveMainloopFwdSm90ILi2EN4cute5tupleIJNS5_1CILi1EEES8_S8_EEENS6_IJNS7_ILi128EEENS7_ILi96EEENS7_ILi64EEEEEELi256ENS_6half_tEfNS_4arch4Sm90ELb0ELb0ELb0ELb1ELb1ELb1ELb1ELb1ELb0ELb1ELb1ELb0EEENS1_21CollectiveEpilogueFwdINS6_IJSA_NS7_ILi256EEESB_EEES9_SE_SG_Li256ELb1ELb1ELb1ELb0EEENS1_36VarlenDynamicPersistentTileSchedulerILi128ELi96ELi256ELi128ELb1ELb1ELb1ELb0ELb1ELb1EEEEEEEEEvNT_6ParamsE --------------------------
	.section	.nv.info._ZN7cutlass13device_kernelIN5flash11enable_sm90INS1_16FlashAttnFwdSm90INS1_25CollectiveMainloopFwdSm90ILi2EN4cute5tupleIJNS5_1CILi1EEES8_S8_EEENS6_IJNS7_ILi128EEENS7_ILi96EEENS7_ILi64EEEEEELi256ENS_6half_tEfNS_4arch4Sm90ELb0ELb0ELb0ELb1ELb1ELb1ELb1ELb1ELb0ELb1ELb1ELb0EEENS1_21CollectiveEpilogueFwdINS6_IJSA_NS7_ILi256EEESB_EEES9_SE_SG_Li256ELb1ELb1ELb1ELb0EEENS1_36VarlenDynamicPersistentTileSchedulerILi128ELi96ELi256ELi128ELb1ELb1ELb1ELb0ELb1ELb1EEEEEEEEEvNT_6ParamsE,"",@"SHT_CUDA_INFO"
	.sectionflags	@""
	.align	4


	//----- nvinfo : EIATTR_CUDA_API_VERSION
	.align		4
        /*0000*/ 	.byte	0x04, 0x37
        /*0002*/ 	.short	(.L_279 - .L_278)
.L_278:
        /*0004*/ 	.word	0x00000082


	//----- nvinfo : EIATTR_KPARAM_INFO
	.align		4
.L_279:
        /*0008*/ 	.byte	0x04, 0x17
        /*000a*/ 	.short	(.L_281 - .L_280)
.L_280:
        /*000c*/ 	.word	0x00000000
        /*0010*/ 	.short	0x0000
        /*0012*/ 	.short	0x0070
        /*0014*/ 	.byte	0x00, 0xf0, 0x01, 0x2e


	//----- nvinfo : EIATTR_SPARSE_MMA_MASK
	.align		4
.L_281:
        /*0018*/ 	.byte	0x03, 0x50
        /*001a*/ 	.short	0x0000


	//----- nvinfo : EIATTR_MAXREG_COUNT
	.align		4
        /*001c*/ 	.byte	0x03, 0x1b
        /*001e*/ 	.short	0x00a8


	//----- nvinfo : EIATTR_NUM_BARRIERS
	.align		4
        /*0020*/ 	.byte	0x02, 0x4c
        /*0022*/ 	.byte	0x10
	.zero		1


	//----- nvinfo : EIATTR_EXTERNS
	.align		4
        /*0024*/ 	.byte	0x04, 0x0f
        /*0026*/ 	.short	(.L_283 - .L_282)


	//   ....[0]....
	.align		4
.L_282:
        /*0028*/ 	.word	index@(__assertfail)


	//----- nvinfo : EIATTR_ANNOTATIONS
	.align		4
.L_283:
        /*002c*/ 	.byte	0x04, 0x55
        /*002e*/ 	.short	(.L_285 - .L_284)


	//   ....[0]....
.L_284:
        /* <DEDUP_REMOVED lines=188> */


	//----- nvinfo : EIATTR_MERCURY_ISA_VERSION
	.align		4
.L_285:
        /*0bd8*/ 	.byte	0x03, 0x5f
        /*0bda*/ 	.short	0x0101


	//----- nvinfo : EIATTR_UNUSED_LOAD_BYTE_OFFSET
	.align		4
        /*0bdc*/ 	.byte	0x04, 0x44
        /*0bde*/ 	.short	(.L_287 - .L_286)


	//   ....[0]....
.L_286:
        /*0be0*/ 	.word	0x00000a70
        /*0be4*/ 	.word	0x0000fff0


	//   ....[1]....
        /*0be8*/ 	.word	0x0000f180
        /*0bec*/ 	.word	0x0000fff0


	//----- nvinfo : EIATTR_INT_WARP_WIDE_INSTR_OFFSETS
	.align		4
.L_287:
        /*0bf0*/ 	.byte	0x04, 0x31
        /*0bf2*/ 	.short	(.L_289 - .L_288)


	//   ....[0]....
.L_288:
        /*0bf4*/ 	.word	0x00000120


	//   ....[1]....
        /*0bf8*/ 	.word	0x00000160


	//   ....[2]....
        /*0bfc*/ 	.word	0x000001d0


	//   ....[3]....
        /*0c00*/ 	.word	0x00000240


	//   ....[4]....
        /*0c04*/ 	.word	0x00016f80


	//   ....[5]....
        /*0c08*/ 	.word	0x00017010


	//   ....[6]....
        /*0c0c*/ 	.word	0x0001af60


	//   ....[7]....
        /*0c10*/ 	.word	0x0001aff0


	//----- nvinfo : EIATTR_COOP_GROUP_MASK_REGIDS
	.align		4
.L_289:
        /*0c14*/ 	.byte	0x04, 0x29
        /*0c16*/ 	.short	(.L_291 - .L_290)


	//   ....[0]....
.L_290:
        /*0c18*/ 	.word	0xffffffff


	//   ....[1]....
        /*0c1c*/ 	.word	0xffffffff


	//   ....[2]....
        /*0c20*/ 	.word	0xffffffff


	//   ....[3]....
        /*0c24*/ 	.word	0xffffffff


	//   ....[4]....
        /*0c28*/ 	.word	0xffffffff


	//   ....[5]....
        /*0c2c*/ 	.word	0xffffffff


	//   ....[6]....
        /*0c30*/ 	.word	0xffffffff


	//   ....[7]....
        /*0c34*/ 	.word	0xffffffff


	//   ....[8]....
        /*0c38*/ 	.word	0xffffffff


	//   ....[9]....
        /*0c3c*/ 	.word	0xffffffff


	//   ....[10]....
        /*0c40*/ 	.word	0xffffffff


	//   ....[11]....
        /*0c44*/ 	.word	0xffffffff


	//   ....[12]....
        /*0c48*/ 	.word	0xffffffff


	//   ....[13]....
        /*0c4c*/ 	.word	0xffffffff


	//   ....[14]....
        /*0c50*/ 	.word	0xffffffff


	//   ....[15]....
        /*0c54*/ 	.word	0xffffffff


	//   ....[16]....
        /*0c58*/ 	.word	0xffffffff


	//   ....[17]....
        /*0c5c*/ 	.word	0xffffffff


	//   ....[18]....
        /*0c60*/ 	.word	0xffffffff


	//   ....[19]....
        /*0c64*/ 	.word	0xffffffff


	//   ....[20]....
        /*0c68*/ 	.word	0xffffffff


	//   ....[21]....
        /*0c6c*/ 	.word	0xffffffff


	//   ....[22]....
        /*0c70*/ 	.word	0xffffffff


	//   ....[23]....
        /*0c74*/ 	.word	0xffffffff


	//   ....[24]....
        /*0c78*/ 	.word	0xffffffff


	//   ....[25]....
        /*0c7c*/ 	.word	0xffffffff


	//   ....[26]....
        /*0c80*/ 	.word	0xffffffff


	//   ....[27]....
        /*0c84*/ 	.word	0xffffffff


	//   ....[28]....
        /*0c88*/ 	.word	0xffffffff


	//   ....[29]....
        /*0c8c*/ 	.word	0xffffffff


	//   ....[30]....
        /*0c90*/ 	.word	0xffffffff


	//   ....[31]....
        /*0c94*/ 	.word	0xffffffff


	//   ....[32]....
        /*0c98*/ 	.word	0xffffffff


	//   ....[33]....
        /*0c9c*/ 	.word	0xffffffff


	//   ....[34]....
        /*0ca0*/ 	.word	0xffffffff


	//   ....[35]....
        /*0ca4*/ 	.word	0xffffffff


	//   ....[36]....
        /*0ca8*/ 	.word	0xffffffff


	//   ....[37]....
        /*0cac*/ 	.word	0xffffffff


	//   ....[38]....
        /*0cb0*/ 	.word	0xffffffff


	//   ....[39]....
        /*0cb4*/ 	.word	0xffffffff


	//   ....[40]....
        /*0cb8*/ 	.word	0xffffffff


	//   ....[41]....
        /*0cbc*/ 	.word	0xffffffff


	//   ....[42]....
        /*0cc0*/ 	.word	0xffffffff


	//   ....[43]....
        /*0cc4*/ 	.word	0xffffffff


	//   ....[44]....
        /*0cc8*/ 	.word	0xffffffff


	//   ....[45]....
        /*0ccc*/ 	.word	0xffffffff


	//   ....[46]....
        /*0cd0*/ 	.word	0xffffffff


	//   ....[47]....
        /*0cd4*/ 	.word	0xffffffff


	//   ....[48]....
        /*0cd8*/ 	.word	0xffffffff


	//   ....[49]....
        /*0cdc*/ 	.word	0xffffffff


	//   ....[50]....
        /*0ce0*/ 	.word	0xffffffff


	//   ....[51]....
        /*0ce4*/ 	.word	0xffffffff


	//   ....[52]....
        /*0ce8*/ 	.word	0xffffffff


	//   ....[53]....
        /*0cec*/ 	.word	0xffffffff


	//   ....[54]....
        /*0cf0*/ 	.word	0xffffffff


	//   ....[55]....
        /*0cf4*/ 	.word	0xffffffff


	//   ....[56]....
        /*0cf8*/ 	.word	0xffffffff


	//   ....[57]....
        /*0cfc*/ 	.word	0xffffffff


	//   ....[58]....
        /*0d00*/ 	.word	0xffffffff


	//   ....[59]....
        /*0d04*/ 	.word	0xffffffff


	//   ....[60]....
        /*0d08*/ 	.word	0xffffffff


	//   ....[61]....
        /*0d0c*/ 	.word	0xffffffff


	//   ....[62]....
        /*0d10*/ 	.word	0xffffffff


	//   ....[63]....
        /*0d14*/ 	.word	0xffffffff


	//   ....[64]....
        /*0d18*/ 	.word	0xffffffff


	//   ....[65]....
        /*0d1c*/ 	.word	0xffffffff


	//   ....[66]....
        /*0d20*/ 	.word	0xffffffff


	//   ....[67]....
        /*0d24*/ 	.word	0xffffffff


	//   ....[68]....
        /*0d28*/ 	.word	0xffffffff


	//   ....[69]....
        /*0d2c*/ 	.word	0xffffffff


	//   ....[70]....
        /*0d30*/ 	.word	0xffffffff


	//   ....[71]....
        /*0d34*/ 	.word	0xffffffff


	//   ....[72]....
        /*0d38*/ 	.word	0xffffffff


	//   ....[73]....
        /*0d3c*/ 	.word	0xffffffff


	//   ....[74]....
        /*0d40*/ 	.word	0xffffffff


	//   ....[75]....
        /*0d44*/ 	.word	0xffffffff


	//   ....[76]....
        /*0d48*/ 	.word	0xffffffff


	//   ....[77]....
        /*0d4c*/ 	.word	0xffffffff


	//   ....[78]....
        /*0d50*/ 	.word	0xffffffff


	//   ....[79]....
        /*0d54*/ 	.word	0xffffffff


	//   ....[80]....
        /*0d58*/ 	.word	0xffffffff


	//   ....[81]....
        /*0d5c*/ 	.word	0xffffffff


	//   ....[82]....
        /*0d60*/ 	.word	0xffffffff


	//   ....[83]....
        /*0d64*/ 	.word	0xffffffff


	//   ....[84]....
        /*0d68*/ 	.word	0xffffffff


	//   ....[85]....
        /*0d6c*/ 	.word	0xffffffff


	//   ....[86]....
        /*0d70*/ 	.word	0xffffffff


	//   ....[87]....
        /*0d74*/ 	.word	0xffffffff


	//   ....[88]....
        /*0d78*/ 	.word	0xffffffff


	//   ....[89]....
        /*0d7c*/ 	.word	0xffffffff


	//   ....[90]....
        /*0d80*/ 	.word	0xffffffff


	//   ....[91]....
        /*0d84*/ 	.word	0xffffffff


	//   ....[92]....
        /*0d88*/ 	.word	0xffffffff


	//   ....[93]....
        /*0d8c*/ 	.word	0xffffffff


	//   ....[94]....
        /*0d90*/ 	.word	0xffffffff


	//   ....[95]....
        /*0d94*/ 	.word	0xffffffff


	//   ....[96]....
        /*0d98*/ 	.word	0xffffffff


	//   ....[97]....
        /*0d9c*/ 	.word	0xffffffff


	//   ....[98]....
        /*0da0*/ 	.word	0xffffffff


	//   ....[99]....
        /*0da4*/ 	.word	0xffffffff


	//   ....[100]....
        /*0da8*/ 	.word	0xffffffff


	//   ....[101]....
        /*0dac*/ 	.word	0xffffffff


	//   ....[102]....
        /*0db0*/ 	.word	0xffffffff


	//   ....[103]....
        /*0db4*/ 	.word	0xffffffff


	//   ....[104]....
        /*0db8*/ 	.word	0xffffffff


	//   ....[105]....
        /*0dbc*/ 	.word	0xffffffff


	//   ....[106]....
        /*0dc0*/ 	.word	0xffffffff


	//   ....[107]....
        /*0dc4*/ 	.word	0xffffffff


	//   ....[108]....
        /*0dc8*/ 	.word	0xffffffff


	//   ....[109]....
        /*0dcc*/ 	.word	0xffffffff


	//   ....[110]....
        /*0dd0*/ 	.word	0xffffffff


	//   ....[111]....
        /*0dd4*/ 	.word	0xffffffff


	//   ....[112]....
        /*0dd8*/ 	.word	0xffffffff


	//   ....[113]....
        /*0ddc*/ 	.word	0xffffffff


	//   ....[114]....
        /*0de0*/ 	.word	0xffffffff


	//   ....[115]....
        /*0de4*/ 	.word	0xffffffff


	//   ....[116]....
        /*0de8*/ 	.word	0xffffffff


	//   ....[117]....
        /*0dec*/ 	.word	0xffffffff


	//   ....[118]....
        /*0df0*/ 	.word	0xffffffff


	//   ....[119]....
        /*0df4*/ 	.word	0xffffffff


	//   ....[120]....
        /*0df8*/ 	.word	0xffffffff


	//   ....[121]....
        /*0dfc*/ 	.word	0xffffffff


	//   ....[122]....
        /*0e00*/ 	.word	0xffffffff


	//   ....[123]....
        /*0e04*/ 	.word	0xffffffff


	//   ....[124]....
        /*0e08*/ 	.word	0xffffffff


	//   ....[125]....
        /*0e0c*/ 	.word	0xffffffff


	//   ....[126]....
        /*0e10*/ 	.word	0xffffffff


	//   ....[127]....
        /*0e14*/ 	.word	0xffffffff


	//   ....[128]....
        /*0e18*/ 	.word	0xffffffff


	//   ....[129]....
        /*0e1c*/ 	.word	0xffffffff


	//   ....[130]....
        /*0e20*/ 	.word	0xffffffff


	//   ....[131]....
        /*0e24*/ 	.word	0xffffffff


	//   ....[132]....
        /*0e28*/ 	.word	0xffffffff


	//   ....[133]....
        /*0e2c*/ 	.word	0xffffffff


	//   ....[134]....
        /*0e30*/ 	.word	0xffffffff


	//   ....[135]....
        /*0e34*/ 	.word	0xffffffff


	//   ....[136]....
        /*0e38*/ 	.word	0xffffffff


	//   ....[137]....
        /*0e3c*/ 	.word	0xffffffff


	//   ....[138]....
        /*0e40*/ 	.word	0xffffffff


	//   ....[139]....
        /*0e44*/ 	.word	0xffffffff


	//   ....[140]....
        /*0e48*/ 	.word	0xffffffff


	//   ....[141]....
        /*0e4c*/ 	.word	0xffffffff


	//   ....[142]....
        /*0e50*/ 	.word	0xffffffff


	//   ....[143]....
        /*0e54*/ 	.word	0xffffffff


	//   ....[144]....
        /*0e58*/ 	.word	0xffffffff


	//   ....[145]....
        /*0e5c*/ 	.word	0xffffffff


	//   ....[146]....
        /*0e60*/ 	.word	0xffffffff


	//   ....[147]....
        /*0e64*/ 	.word	0xffffffff


	//   ....[148]....
        /*0e68*/ 	.word	0xffffffff


	//   ....[149]....
        /*0e6c*/ 	.word	0xffffffff


	//   ....[150]....
        /*0e70*/ 	.word	0xffffffff


	//   ....[151]....
        /*0e74*/ 	.word	0xffffffff


	//   ....[152]....
        /*0e78*/ 	.word	0xffffffff


	//   ....[153]....
        /*0e7c*/ 	.word	0xffffffff


	//   ....[154]....
        /*0e80*/ 	.word	0xffffffff


	//   ....[155]....
        /*0e84*/ 	.word	0xffffffff


	//   ....[156]....
        /*0e88*/ 	.word	0xffffffff


	//   ....[157]....
        /*0e8c*/ 	.word	0xffffffff


	//   ....[158]....
        /*0e90*/ 	.word	0xffffffff


	//   ....[159]....
        /*0e94*/ 	.word	0xffffffff


	//   ....[160]....
        /*0e98*/ 	.word	0xffffffff


	//   ....[161]....
        /*0e9c*/ 	.word	0xffffffff


	//   ....[162]....
        /*0ea0*/ 	.word	0xffffffff


	//   ....[163]....
        /*0ea4*/ 	.word	0xffffffff


	//   ....[164]....
        /*0ea8*/ 	.word	0xffffffff


	//   ....[165]....
        /*0eac*/ 	.word	0xffffffff


	//   ....[166]....
        /*0eb0*/ 	.word	0xffffffff


	//   ....[167]....
        /*0eb4*/ 	.word	0xffffffff


	//   ....[168]....
        /*0eb8*/ 	.word	0xffffffff


	//   ....[169]....
        /*0ebc*/ 	.word	0xffffffff


	//   ....[170]....
        /*0ec0*/ 	.word	0xffffffff


	//   ....[171]....
        /*0ec4*/ 	.word	0xffffffff


	//   ....[172]....
        /*0ec8*/ 	.word	0xffffffff


	//   ....[173]....
        /*0ecc*/ 	.word	0xffffffff


	//   ....[174]....
        /*0ed0*/ 	.word	0xffffffff


	//   ....[175]....
        /*0ed4*/ 	.word	0xffffffff


	//   ....[176]....
        /*0ed8*/ 	.word	0xffffffff


	//   ....[177]....
        /*0edc*/ 	.word	0xffffffff


	//   ....[178]....
        /*0ee0*/ 	.word	0xffffffff


	//   ....[179]....
        /*0ee4*/ 	.word	0xffffffff


	//   ....[180]....
        /*0ee8*/ 	.word	0xffffffff


	//   ....[181]....
        /*0eec*/ 	.word	0xffffffff


	//   ....[182]....
        /*0ef0*/ 	.word	0xffffffff


	//   ....[183]....
        /*0ef4*/ 	.word	0xffffffff


	//   ....[184]....
        /*0ef8*/ 	.word	0xffffffff


	//   ....[185]....
        /*0efc*/ 	.word	0x0500000f


	//   ....[186]....
        /*0f00*/ 	.word	0x0500000f


	//   ....[187]....
        /*0f04*/ 	.word	0x0500000f


	//   ....[188]....
        /*0f08*/ 	.word	0x0500000f


	//   ....[189]....
        /*0f0c*/ 	.word	0x0500000f


	//   ....[190]....
        /*0f10*/ 	.word	0x0500000f


	//   ....[191]....
        /*0f14*/ 	.word	0x0500000f


	//   ....[192]....
        /*0f18*/ 	.word	0x0500000f


	//   ....[193]....
        /*0f1c*/ 	.word	0x0500000f


	//   ....[194]....
        /*0f20*/ 	.word	0x0500000f


	//   ....[195]....
        /*0f24*/ 	.word	0x0500000f


	//   ....[196]....
        /*0f28*/ 	.word	0x0500000f


	//   ....[197]....
        /*0f2c*/ 	.word	0x0500000f


	//   ....[198]....
        /*0f30*/ 	.word	0x0500000f


	//   ....[199]....
        /*0f34*/ 	.word	0x0500000f


	//   ....[200]....
        /*0f38*/ 	.word	0x0500000f


	//   ....[201]....
        /*0f3c*/ 	.word	0x0500000f


	//   ....[202]....
        /*0f40*/ 	.word	0x0500000f


	//   ....[203]....
        /*0f44*/ 	.word	0x0500000f


	//   ....[204]....
        /*0f48*/ 	.word	0x0500000f


	//   ....[205]....
        /*0f4c*/ 	.word	0x0500000f


	//   ....[206]....
        /*0f50*/ 	.word	0x0500000f


	//   ....[207]....
        /*0f54*/ 	.word	0x0500000f


	//   ....[208]....
        /*0f58*/ 	.word	0x0500000f


	//   ....[209]....
        /*0f5c*/ 	.word	0x0500000f


	//   ....[210]....
        /*0f60*/ 	.word	0x0500000f


	//   ....[211]....
        /*0f64*/ 	.word	0x0500000f


	//   ....[212]....
        /*0f68*/ 	.word	0x0500000f


	//   ....[213]....
        /*0f6c*/ 	.word	0x0500000f


	//   ....[214]....
        /*0f70*/ 	.word	0x0500000f


	//   ....[215]....
        /*0f74*/ 	.word	0x0500000f


	//   ....[216]....
        /*0f78*/ 	.word	0x0500000f


	//   ....[217]....
        /*0f7c*/ 	.word	0x0500000f


	//   ....[218]....
        /*0f80*/ 	.word	0x0500000f


	//   ....[219]....
        /*0f84*/ 	.word	0x0500000f


	//   ....[220]....
        /*0f88*/ 	.word	0x0500000f


	//   ....[221]....
        /*0f8c*/ 	.word	0x0500000f


	//   ....[222]....
        /*0f90*/ 	.word	0x0500000f


	//   ....[223]....
        /*0f94*/ 	.word	0x0500000f


	//   ....[224]....
        /*0f98*/ 	.word	0x0500000f


	//   ....[225]....
        /*0f9c*/ 	.word	0x0500000f


	//   ....[226]....
        /*0fa0*/ 	.word	0x0500000f


	//   ....[227]....
        /*0fa4*/ 	.word	0x0500000f


	//   ....[228]....
        /*0fa8*/ 	.word	0x0500000f


	//   ....[229]....
        /*0fac*/ 	.word	0x0500000f


	//   ....[230]....
        /*0fb0*/ 	.word	0x0500000f


	//   ....[231]....
        /*0fb4*/ 	.word	0x0500000f


	//   ....[232]....
        /*0fb8*/ 	.word	0x0500000f


	//   ....[233]....
        /*0fbc*/ 	.word	0x0500000f


	//   ....[234]....
        /*0fc0*/ 	.word	0x0500000f


	//   ....[235]....
        /*0fc4*/ 	.word	0x0500000f


	//   ....[236]....
        /*0fc8*/ 	.word	0x0500000f


	//   ....[237]....
        /*0fcc*/ 	.word	0x0500000f


	//   ....[238]....
        /*0fd0*/ 	.word	0x0500000f


	//   ....[239]....
        /*0fd4*/ 	.word	0x0500000f


	//   ....[240]....
        /*0fd8*/ 	.word	0x0500000f


	//   ....[241]....
        /*0fdc*/ 	.word	0x0500000f


	//   ....[242]....
        /*0fe0*/ 	.word	0x0500000f


	//   ....[243]....
        /*0fe4*/ 	.word	0x0500000f


	//   ....[244]....
        /*0fe8*/ 	.word	0x0500000f


	//   ....[245]....
        /*0fec*/ 	.word	0x0500000f


	//   ....[246]....
        /*0ff0*/ 	.word	0x0500000f


	//   ....[247]....
        /*0ff4*/ 	.word	0x0500000f


	//   ....[248]....
        /*0ff8*/ 	.word	0x0500000f


	//   ....[249]....
        /*0ffc*/ 	.word	0x0500000f


	//   ....[250]....
        /*1000*/ 	.word	0x0500000f


	//   ....[251]....
        /*1004*/ 	.word	0x0500000f


	//   ....[252]....
        /*1008*/ 	.word	0x0500000f


	//   ....[253]....
        /*100c*/ 	.word	0x0500000f


	//   ....[254]....
        /*1010*/ 	.word	0x0500000f


	//   ....[255]....
        /*1014*/ 	.word	0x0500000f


	//   ....[0]....
        /*1018*/ 	.word	0x0500000f


	//   ....[1]....
        /*101c*/ 	.word	0x0500000f


	//   ....[2]....
        /*1020*/ 	.word	0x0500000f


	//   ....[3]....
        /*1024*/ 	.word	0x0500000f


	//   ....[4]....
        /*1028*/ 	.word	0x0500000f


	//   ....[5]....
        /*102c*/ 	.word	0x0500000f


	//   ....[6]....
        /*1030*/ 	.word	0x0500000f


	//   ....[7]....
        /*1034*/ 	.word	0x0500000f


	//   ....[8]....
        /*1038*/ 	.word	0x0500000f


	//   ....[9]....
        /*103c*/ 	.word	0x0500000f


	//   ....[10]....
        /*1040*/ 	.word	0x0500000f


	//   ....[11]....
        /*1044*/ 	.word	0x0500000f


	//   ....[12]....
        /*1048*/ 	.word	0x0500000f


	//   ....[13]....
        /*104c*/ 	.word	0x0500000f


	//   ....[14]....
        /*1050*/ 	.word	0x0500000f


	//   ....[15]....
        /*1054*/ 	.word	0x0500000f


	//   ....[16]....
        /*1058*/ 	.word	0x0500000f


	//   ....[17]....
        /*105c*/ 	.word	0x0500000f


	//   ....[18]....
        /*1060*/ 	.word	0x0500000f


	//   ....[19]....
        /*1064*/ 	.word	0x0500000f


	//   ....[20]....
        /*1068*/ 	.word	0x0500000f


	//   ....[21]....
        /*106c*/ 	.word	0x0500000f


	//   ....[22]....
        /*1070*/ 	.word	0x0500000f


	//   ....[23]....
        /*1074*/ 	.word	0x0500000f


	//   ....[24]....
        /*1078*/ 	.word	0x0500000f


	//   ....[25]....
        /*107c*/ 	.word	0x0500000f


	//   ....[26]....
        /*1080*/ 	.word	0x0500000f


	//   ....[27]....
        /*1084*/ 	.word	0x0500000f


	//   ....[28]....
        /*1088*/ 	.word	0x0500000f


	//   ....[29]....
        /*108c*/ 	.word	0x0500000f


	//   ....[30]....
        /*1090*/ 	.word	0x0500000f


	//   ....[31]....
        /*1094*/ 	.word	0x0500000f


	//   ....[32]....
        /*1098*/ 	.word	0x0500000f


	//   ....[33]....
        /*109c*/ 	.word	0x0500000f


	//   ....[34]....
        /*10a0*/ 	.word	0x0500000f


	//   ....[35]....
        /*10a4*/ 	.word	0x0500000f


	//   ....[36]....
        /*10a8*/ 	.word	0x0500000f


	//   ....[37]....
        /*10ac*/ 	.word	0x0500000f


	//   ....[38]....
        /*10b0*/ 	.word	0x0500000f


	//   ....[39]....
        /*10b4*/ 	.word	0x0500000f


	//   ....[40]....
        /*10b8*/ 	.word	0x0500000f


	//   ....[41]....
        /*10bc*/ 	.word	0x0500000f


	//   ....[42]....
        /*10c0*/ 	.word	0x0500000f


	//   ....[43]....
        /*10c4*/ 	.word	0x0500000f


	//   ....[44]....
        /*10c8*/ 	.word	0x0500000f


	//   ....[45]....
        /*10cc*/ 	.word	0x0500000f


	//   ....[46]....
        /*10d0*/ 	.word	0x0500000f


	//   ....[47]....
        /*10d4*/ 	.word	0x0500000f


	//   ....[48]....
        /*10d8*/ 	.word	0x0500000f


	//   ....[49]....
        /*10dc*/ 	.word	0x0500000f


	//   ....[50]....
        /*10e0*/ 	.word	0x0500000f


	//   ....[51]....
        /*10e4*/ 	.word	0x0500000f


	//   ....[52]....
        /*10e8*/ 	.word	0x0500000f


	//   ....[53]....
        /*10ec*/ 	.word	0x0500000f


	//   ....[54]....
        /*10f0*/ 	.word	0x0500000f


	//   ....[55]....
        /*10f4*/ 	.word	0x0500000f


	//   ....[56]....
        /*10f8*/ 	.word	0x0500000f


	//   ....[57]....
        /*10fc*/ 	.word	0x0500000f


	//   ....[58]....
        /*1100*/ 	.word	0x0500000f


	//   ....[59]....
        /*1104*/ 	.word	0x0500000f


	//   ....[60]....
        /*1108*/ 	.word	0x0500000f


	//   ....[61]....
        /*110c*/ 	.word	0x0500000f


	//   ....[62]....
        /*1110*/ 	.word	0x0500000f


	//   ....[63]....
        /*1114*/ 	.word	0x0500000f


	//   ....[64]....
        /*1118*/ 	.word	0x0500000f


	//   ....[65]....
        /*111c*/ 	.word	0x0500000f


	//   ....[66]....
        /*1120*/ 	.word	0x0500000f


	//   ....[67]....
        /*1124*/ 	.word	0x0500000f


	//   ....[68]....
        /*1128*/ 	.word	0x0500000f


	//   ....[69]....
        /*112c*/ 	.word	0x0500000f


	//   ....[70]....
        /*1130*/ 	.word	0x0500000f


	//----- nvinfo : EIATTR_COOP_GROUP_INSTR_OFFSETS
	.align		4
.L_291:
        /*1134*/ 	.byte	0x04, 0x28
        /*1136*/ 	.short	(.L_293 - .L_292)


	//   ....[0]....
.L_292:
        /*1138*/ 	.word	0x00000060


	//   ....[1]....
        /*113c*/ 	.word	0x00000130


	//   ....[2]....
        /*1140*/ 	.word	0x000001f0


	//   ....[3]....
        /*1144*/ 	.word	0x000003c0


	//   ....[4]....
        /*1148*/ 	.word	0x00000520


	//   ....[5]....
        /*114c*/ 	.word	0x00000640


	//   ....[6]....
        /*1150*/ 	.word	0x000007a0


	//   ....[7]....
        /*1154*/ 	.word	0x000037f0


	//   ....[8]....
        /*1158*/ 	.word	0x00003800


	//   ....[9]....
        /*115c*/ 	.word	0x00003f10


	//   ....[10]....
        /*1160*/ 	.word	0x00003f20


	//   ....[11]....
        /*1164*/ 	.word	0x00004af0


	//   ....[12]....
        /*1168*/ 	.word	0x00004b00


	//   ....[13]....
        /*116c*/ 	.word	0x000052b0


	//   ....[14]....
        /*1170*/ 	.word	0x000052c0


	//   ....[15]....
        /*1174*/ 	.word	0x00005c90


	//   ....[16]....
        /*1178*/ 	.word	0x00005ca0


	//   ....[17]....
        /*117c*/ 	.word	0x00005db0


	//   ....[18]....
        /*1180*/ 	.word	0x00005dc0


	//   ....[19]....
        /*1184*/ 	.word	0x00006190


	//   ....[20]....
        /*1188*/ 	.word	0x000061c0


	//   ....[21]....
        /*118c*/ 	.word	0x00006490


	//   ....[22]....
        /*1190*/ 	.word	0x000064b0


	//   ....[23]....
        /*1194*/ 	.word	0x00007060


	//   ....[24]....
        /*1198*/ 	.word	0x00007660


	//   ....[25]....
        /*119c*/ 	.word	0x00007670


	//   ....[26]....
        /*11a0*/ 	.word	0x00007680


	//   ....[27]....
        /*11a4*/ 	.word	0x00007690


	//   ....[28]....
        /*11a8*/ 	.word	0x000086b0


	//   ....[29]....
        /*11ac*/ 	.word	0x000086c0


	//   ....[30]....
        /*11b0*/ 	.word	0x000086d0


	//   ....[31]....
        /*11b4*/ 	.word	0x000086e0


	//   ....[32]....
        /*11b8*/ 	.word	0x0000af90


	//   ....[33]....
        /*11bc*/ 	.word	0x0000b030


	//   ....[34]....
        /*11c0*/ 	.word	0x0000b070


	//   ....[35]....
        /*11c4*/ 	.word	0x0000b120


	//   ....[36]....
        /*11c8*/ 	.word	0x0000ce30


	//   ....[37]....
        /*11cc*/ 	.word	0x0000ce50


	//   ....[38]....
        /*11d0*/ 	.word	0x0000d6f0


	//   ....[39]....
        /*11d4*/ 	.word	0x0000d750


	//   ....[40]....
        /*11d8*/ 	.word	0x0000e700


	//   ....[41]....
        /*11dc*/ 	.word	0x0000e790


	//   ....[42]....
        /*11e0*/ 	.word	0x0000e8e0


	//   ....[43]....
        /*11e4*/ 	.word	0x0000eab0


	//   ....[44]....
        /*11e8*/ 	.word	0x00010230


	//   ....[45]....
        /*11ec*/ 	.word	0x00010250


	//   ....[46]....
        /*11f0*/ 	.word	0x00010260


	//   ....[47]....
        /*11f4*/ 	.word	0x00010270


	//   ....[48]....
        /*11f8*/ 	.word	0x00010c90


	//   ....[49]....
        /*11fc*/ 	.word	0x00010ca0


	//   ....[50]....
        /*1200*/ 	.word	0x00010ed0


	//   ....[51]....
        /*1204*/ 	.word	0x00010ee0


	//   ....[52]....
        /*1208*/ 	.word	0x00011110


	//   ....[53]....
        /*120c*/ 	.word	0x00011120


	//   ....[54]....
        /*1210*/ 	.word	0x00011350


	//   ....[55]....
        /*1214*/ 	.word	0x00011360


	//   ....[56]....
        /*1218*/ 	.word	0x00011830


	//   ....[57]....
        /*121c*/ 	.word	0x00011840


	//   ....[58]....
        /*1220*/ 	.word	0x000124c0


	//   ....[59]....
        /*1224*/ 	.word	0x000124d0


	//   ....[60]....
        /*1228*/ 	.word	0x00013b10


	//   ....[61]....
        /*122c*/ 	.word	0x00013b20


	//   ....[62]....
        /*1230*/ 	.word	0x00013d60


	//   ....[63]....
        /*1234*/ 	.word	0x00013d70


	//   ....[64]....
        /*1238*/ 	.word	0x00013fa0


	//   ....[65]....
        /*123c*/ 	.word	0x00013fb0


	//   ....[66]....
        /*1240*/ 	.word	0x000141e0


	//   ....[67]....
        /*1244*/ 	.word	0x000141f0


	//   ....[68]....
        /*1248*/ 	.word	0x00014480


	//   ....[69]....
        /*124c*/ 	.word	0x00014690


	//   ....[70]....
        /*1250*/ 	.word	0x000146c0


	//   ....[71]....
        /*1254*/ 	.word	0x000146f0


	//   ....[72]....
        /*1258*/ 	.word	0x00014720


	//   ....[73]....
        /*125c*/ 	.word	0x00014750


	//   ....[74]....
        /*1260*/ 	.word	0x00014780


	//   ....[75]....
        /*1264*/ 	.word	0x00014910


	//   ....[76]....
        /*1268*/ 	.word	0x00014940


	//   ....[77]....
        /*126c*/ 	.word	0x00014970


	//   ....[78]....
        /*1270*/ 	.word	0x000149a0


	//   ....[79]....
        /*1274*/ 	.word	0x000149d0


	//   ....[80]....
        /*1278*/ 	.word	0x00014a00


	//   ....[81]....
        /*127c*/ 	.word	0x00014a90


	//   ....[82]....
        /*1280*/ 	.word	0x00014ac0


	//   ....[83]....
        /*1284*/ 	.word	0x00014ad0


	//   ....[84]....
        /*1288*/ 	.word	0x00014b60


	//   ....[85]....
        /*128c*/ 	.word	0x00015b00


	//   ....[86]....
        /*1290*/ 	.word	0x00017b90


	//   ....[87]....
        /*1294*/ 	.word	0x00017bb0


	//   ....[88]....
        /*1298*/ 	.word	0x00017c40


	//   ....[89]....
        /*129c*/ 	.word	0x00017c60


	//   ....[90]....
        /*12a0*/ 	.word	0x00017ce0


	//   ....[91]....
        /*12a4*/ 	.word	0x00017d00


	//   ....[92]....
        /*12a8*/ 	.word	0x00017d80


	//   ....[93]....
        /*12ac*/ 	.word	0x00017da0


	//   ....[94]....
        /*12b0*/ 	.word	0x00017e20


	//   ....[95]....
        /*12b4*/ 	.word	0x00017e40


	//   ....[96]....
        /*12b8*/ 	.word	0x00017e50


	//   ....[97]....
        /*12bc*/ 	.word	0x00017e60


	//   ....[98]....
        /*12c0*/ 	.word	0x00018600


	//   ....[99]....
        /*12c4*/ 	.word	0x00018630


	//   ....[100]....
        /*12c8*/ 	.word	0x00018730


	//   ....[101]....
        /*12cc*/ 	.word	0x00018740


	//   ....[102]....
        /*12d0*/ 	.word	0x000187c0


	//   ....[103]....
        /*12d4*/ 	.word	0x000187d0


	//   ....[104]....
        /*12d8*/ 	.word	0x000187e0


	//   ....[105]....
        /*12dc*/ 	.word	0x00018880


	//   ....[106]....
        /*12e0*/ 	.word	0x000188b0


	//   ....[107]....
        /*12e4*/ 	.word	0x00018930


	//   ....[108]....
        /*12e8*/ 	.word	0x00018960


	//   ....[109]....
        /*12ec*/ 	.word	0x000189e0


	//   ....[110]....
        /*12f0*/ 	.word	0x00018a10


	//   ....[111]....
        /*12f4*/ 	.word	0x00018a30


	//   ....[112]....
        /*12f8*/ 	.word	0x00018a80


	//   ....[113]....
        /*12fc*/ 	.word	0x00018a90


	//   ....[114]....
        /*1300*/ 	.word	0x00019150


	//   ....[115]....
        /*1304*/ 	.word	0x00019180


	//   ....[116]....
        /*1308*/ 	.word	0x000191a0


	//   ....[117]....
        /*130c*/ 	.word	0x00019270


	//   ....[118]....
        /*1310*/ 	.word	0x000192a0


	//   ....[119]....
        /*1314*/ 	.word	0x00019310


	//   ....[120]....
        /*1318*/ 	.word	0x00019380


	//   ....[121]....
        /*131c*/ 	.word	0x00019390


	//   ....[122]....
        /*1320*/ 	.word	0x00019410


	//   ....[123]....
        /*1324*/ 	.word	0x00019420


	//   ....[124]....
        /*1328*/ 	.word	0x000194a0


	//   ....[125]....
        /*132c*/ 	.word	0x000194b0


	//   ....[126]....
        /*1330*/ 	.word	0x00019530


	//   ....[127]....
        /*1334*/ 	.word	0x00019540


	//   ....[128]....
        /*1338*/ 	.word	0x000195c0


	//   ....[129]....
        /*133c*/ 	.word	0x000195d0


	//   ....[130]....
        /*1340*/ 	.word	0x00019ae0


	//   ....[131]....
        /*1344*/ 	.word	0x00019b00


	//   ....[132]....
        /*1348*/ 	.word	0x00019b60


	//   ....[133]....
        /*134c*/ 	.word	0x00019c10


	//   ....[134]....
        /*1350*/ 	.word	0x00019c20


	//   ....[135]....
        /*1354*/ 	.word	0x00019c50


	//   ....[136]....
        /*1358*/ 	.word	0x00019ce0


	//   ....[137]....
        /*135c*/ 	.word	0x00019d90


	//   ....[138]....
        /*1360*/ 	.word	0x00019da0


	//   ....[139]....
        /*1364*/ 	.word	0x00019dd0


	//   ....[140]....
        /*1368*/ 	.word	0x00019de0


	//   ....[141]....
        /*136c*/ 	.word	0x00019e70


	//   ....[142]....
        /*1370*/ 	.word	0x0001a590


	//   ....[143]....
        /*1374*/ 	.word	0x0001a5b0


	//   ....[144]....
        /*1378*/ 	.word	0x0001a600


	//   ....[145]....
        /*137c*/ 	.word	0x0001a610


	//   ....[146]....
        /*1380*/ 	.word	0x0001a650


	//   ....[147]....
        /*1384*/ 	.word	0x0001a660


	//   ....[148]....
        /*1388*/ 	.word	0x0001a6a0


	//   ....[149]....
        /*138c*/ 	.word	0x0001a6b0


	//   ....[150]....
        /*1390*/ 	.word	0x0001a6f0


	//   ....[151]....
        /*1394*/ 	.word	0x0001a700


	//   ....[152]....
        /*1398*/ 	.word	0x0001a710


	//   ....[153]....
        /*139c*/ 	.word	0x0001a750


	//   ....[154]....
        /*13a0*/ 	.word	0x0001aa80


	//   ....[155]....
        /*13a4*/ 	.word	0x0001aaa0


	//   ....[156]....
        /*13a8*/ 	.word	0x0001aab0


	//   ....[157]....
        /*13ac*/ 	.word	0x0001aad0


	//   ....[158]....
        /*13b0*/ 	.word	0x0001ab40


	//   ....[159]....
        /*13b4*/ 	.word	0x0001ab60


	//   ....[160]....
        /*13b8*/ 	.word	0x0001abc0


	//   ....[161]....
        /*13bc*/ 	.word	0x0001abe0


	//   ....[162]....
        /*13c0*/ 	.word	0x0001ac40


	//   ....[163]....
        /*13c4*/ 	.word	0x0001ac60


	//   ....[164]....
        /*13c8*/ 	.word	0x0001acc0


	//   ....[165]....
        /*13cc*/ 	.word	0x0001ace0


	//   ....[166]....
        /*13d0*/ 	.word	0x0001b220


	//   ....[167]....
        /*13d4*/ 	.word	0x0001b250


	//   ....[168]....
        /*13d8*/ 	.word	0x0001b2b0


	//   ....[169]....
        /*13dc*/ 	.word	0x0001b2e0


	//   ....[170]....
        /*13e0*/ 	.word	0x0001b310


	//   ....[171]....
        /*13e4*/ 	.word	0x0001b340


	//   ....[172]....
        /*13e8*/ 	.word	0x0001b370


	//   ....[173]....
        /*13ec*/ 	.word	0x0001b3a0


	//   ....[174]....
        /*13f0*/ 	.word	0x0001b540


	//   ....[175]....
        /*13f4*/ 	.word	0x0001b570


	//   ....[176]....
        /*13f8*/ 	.word	0x0001b5a0


	//   ....[177]....
        /*13fc*/ 	.word	0x0001b5d0


	//   ....[178]....
        /*1400*/ 	.word	0x0001b600


	//   ....[179]....
        /*1404*/ 	.word	0x0001b630


	//   ....[180]....
        /*1408*/ 	.word	0x0001b6f0


	//   ....[181]....
        /*140c*/ 	.word	0x0001b710


	//   ....[182]....
        /*1410*/ 	.word	0x0001b720


	//   ....[183]....
        /*1414*/ 	.word	0x0001b780


	//   ....[184]....
        /*1418*/ 	.word	0x0001bda0


	//   ....[185]....
        /*141c*/ 	.word	0x0001c0c0


	//   ....[186]....
        /*1420*/ 	.word	0x0001c150


	//   ....[187]....
        /*1424*/ 	.word	0x0001c1f0


	//   ....[188]....
        /*1428*/ 	.word	0x0001c280


	//   ....[189]....
        /*142c*/ 	.word	0x0001c370


	//   ....[190]....
        /*1430*/ 	.word	0x0001c400


	//   ....[191]....
        /*1434*/ 	.word	0x0001c4a0


	//   ....[192]....
        /*1438*/ 	.word	0x0001c530


	//   ....[193]....
        /*143c*/ 	.word	0x0001c620


	//   ....[194]....
        /*1440*/ 	.word	0x0001c6b0


	//   ....[195]....
        /*1444*/ 	.word	0x0001c740


	//   ....[196]....
        /*1448*/ 	.word	0x0001c7d0


	//   ....[197]....
        /*144c*/ 	.word	0x0001c8a0


	//   ....[198]....
        /*1450*/ 	.word	0x0001c940


	//   ....[199]....
        /*1454*/ 	.word	0x0001c9d0


	//   ....[200]....
        /*1458*/ 	.word	0x0001ca20


	//   ....[201]....
        /*145c*/ 	.word	0x0001ca70


	//   ....[202]....
        /*1460*/ 	.word	0x0001cb60


	//   ....[203]....
        /*1464*/ 	.word	0x0001cbf0


	//   ....[204]....
        /*1468*/ 	.word	0x0001cc40


	//   ....[205]....
        /*146c*/ 	.word	0x0001cc90


	//   ....[206]....
        /*1470*/ 	.word	0x0001cef0


	//   ....[207]....
        /*1474*/ 	.word	0x0001cf40


	//   ....[208]....
        /*1478*/ 	.word	0x0001cfd0


	//   ....[209]....
        /*147c*/ 	.word	0x0001d060


	//   ....[210]....
        /*1480*/ 	.word	0x0001d0f0


	//   ....[211]....
        /*1484*/ 	.word	0x0001d180


	//   ....[212]....
        /*1488*/ 	.word	0x0001d210


	//   ....[213]....
        /*148c*/ 	.word	0x0001d2a0


	//   ....[214]....
        /*1490*/ 	.word	0x0001d320


	//   ....[215]....
        /*1494*/ 	.word	0x0001d370


	//   ....[216]....
        /*1498*/ 	.word	0x0001d410


	//   ....[217]....
        /*149c*/ 	.word	0x0001d4a0


	//   ....[218]....
        /*14a0*/ 	.word	0x0001d530


	//   ....[219]....
        /*14a4*/ 	.word	0x0001d580


	//   ....[220]....
        /*14a8*/ 	.word	0x0001d610


	//   ....[221]....
        /*14ac*/ 	.word	0x0001d6a0


	//   ....[222]....
        /*14b0*/ 	.word	0x0001d730


	//   ....[223]....
        /*14b4*/ 	.word	0x0001d7c0


	//   ....[224]....
        /*14b8*/ 	.word	0x0001d850


	//   ....[225]....
        /*14bc*/ 	.word	0x0001d8e0


	//   ....[226]....
        /*14c0*/ 	.word	0x0001d9a0


	//   ....[227]....
        /*14c4*/ 	.word	0x0001dc80


	//   ....[228]....
        /*14c8*/ 	.word	0x0001dd70


	//   ....[229]....
        /*14cc*/ 	.word	0x0001de10


	//   ....[230]....
        /*14d0*/ 	.word	0x0001de70


	//   ....[231]....
        /*14d4*/ 	.word	0x0001df60


	//   ....[232]....
        /*14d8*/ 	.word	0x0001dfd0


	//   ....[233]....
        /*14dc*/ 	.word	0x0001e0c0


	//   ....[234]....
        /*14e0*/ 	.word	0x0001e130


	//   ....[235]....
        /*14e4*/ 	.word	0x0001e220


	//   ....[236]....
        /*14e8*/ 	.word	0x0001e290


	//   ....[237]....
        /*14ec*/ 	.word	0x0001e380


	//   ....[238]....
        /*14f0*/ 	.word	0x0001e3f0


	//   ....[239]....
        /*14f4*/ 	.word	0x0001e4d0


	//   ....[240]....
        /*14f8*/ 	.word	0x0001e580


	//   ....[241]....
        /*14fc*/ 	.word	0x0001e640


	//   ....[242]....
        /*1500*/ 	.word	0x0001e6a0


	//   ....[243]....
        /*1504*/ 	.word	0x0001e790


	//   ....[244]....
        /*1508*/ 	.word	0x0001e7f0


	//   ....[245]....
        /*150c*/ 	.word	0x0001e8e0


	//   ....[246]....
        /*1510*/ 	.word	0x0001e940


	//   ....[247]....
        /*1514*/ 	.word	0x0001e9e0


	//   ....[248]....
        /*1518*/ 	.word	0x0001eab0


	//   ....[249]....
        /*151c*/ 	.word	0x0001ebb0


	//   ....[250]....
        /*1520*/ 	.word	0x0001ec20


	//   ....[251]....
        /*1524*/ 	.word	0x0001ecc0


	//   ....[252]....
        /*1528*/ 	.word	0x0001ed90


	//   ....[253]....
        /*152c*/ 	.word	0x0001ee80


	//   ....[254]....
        /*1530*/ 	.word	0x0001eee0


	//   ....[255]....
        /*1534*/ 	.word	0x0001ef80


	//   ....[0]....
        /*1538*/ 	.word	0x0001f210


	//   ....[1]....
        /*153c*/ 	.word	0x0001f2d0


	//   ....[2]....
        /*1540*/ 	.word	0x0001f3a0


	//   ....[3]....
        /*1544*/ 	.word	0x0001f490


	//   ....[4]....
        /*1548*/ 	.word	0x0001f550


	//   ....[5]....
        /*154c*/ 	.word	0x0001f610


	//   ....[6]....
        /*1550*/ 	.word	0x0001f6d0


	//   ....[7]....
        /*1554*/ 	.word	0x0001f790


	//   ....[8]....
        /*1558*/ 	.word	0x0001f850


	//   ....[9]....
        /*155c*/ 	.word	0x0001f910


	//   ....[10]....
        /*1560*/ 	.word	0x0001f9d0


	//   ....[11]....
        /*1564*/ 	.word	0x0001fa90


	//   ....[12]....
        /*1568*/ 	.word	0x0001fb50


	//   ....[13]....
        /*156c*/ 	.word	0x0001fc00


	//   ....[14]....
        /*1570*/ 	.word	0x0001fc60


	//   ....[15]....
        /*1574*/ 	.word	0x0001fd40


	//   ....[16]....
        /*1578*/ 	.word	0x0001fe80


	//   ....[17]....
        /*157c*/ 	.word	0x0001ff60


	//   ....[18]....
        /*1580*/ 	.word	0x0001fff0


	//   ....[19]....
        /*1584*/ 	.word	0x00020100


	//   ....[20]....
        /*1588*/ 	.word	0x00020160


	//   ....[21]....
        /*158c*/ 	.word	0x00020270


	//   ....[22]....
        /*1590*/ 	.word	0x000202d0


	//   ....[23]....
        /*1594*/ 	.word	0x000203e0


	//   ....[24]....
        /*1598*/ 	.word	0x00020440


	//   ....[25]....
        /*159c*/ 	.word	0x00020550


	//   ....[26]....
        /*15a0*/ 	.word	0x000205b0


	//   ....[27]....
        /*15a4*/ 	.word	0x00020670


	//   ....[28]....
        /*15a8*/ 	.word	0x000207d0


	//   ....[29]....
        /*15ac*/ 	.word	0x00020870


	//   ....[30]....
        /*15b0*/ 	.word	0x000208d0


	//   ....[31]....
        /*15b4*/ 	.word	0x00020980


	//   ....[32]....
        /*15b8*/ 	.word	0x000209e0


	//   ....[33]....
        /*15bc*/ 	.word	0x00020a90


	//   ....[34]....
        /*15c0*/ 	.word	0x00020af0


	//   ....[35]....
        /*15c4*/ 	.word	0x00020ba0


	//   ....[36]....
        /*15c8*/ 	.word	0x00020c00


	//   ....[37]....
        /*15cc*/ 	.word	0x00020cb0


	//   ....[38]....
        /*15d0*/ 	.word	0x00020d10


	//   ....[39]....
        /*15d4*/ 	.word	0x00020dc0


	//   ....[40]....
        /*15d8*/ 	.word	0x00020eb0


	//   ....[41]....
        /*15dc*/ 	.word	0x00020f50


	//   ....[42]....
        /*15e0*/ 	.word	0x00020fb0


	//   ....[43]....
        /*15e4*/ 	.word	0x00021080


	//   ....[44]....
        /*15e8*/ 	.word	0x000210e0


	//   ....[45]....
        /*15ec*/ 	.word	0x000211b0


	//   ....[46]....
        /*15f0*/ 	.word	0x00021210


	//   ....[47]....
        /*15f4*/ 	.word	0x000212e0


	//   ....[48]....
        /*15f8*/ 	.word	0x00021340


	//   ....[49]....
        /*15fc*/ 	.word	0x00021410


	//   ....[50]....
        /*1600*/ 	.word	0x00021470


	//   ....[51]....
        /*1604*/ 	.word	0x00021540


	//   ....[52]....
        /*1608*/ 	.word	0x000215d0


	//   ....[53]....
        /*160c*/ 	.word	0x00021670


	//   ....[54]....
        /*1610*/ 	.word	0x000217f0


	//   ....[55]....
        /*1614*/ 	.word	0x00021860


	//   ....[56]....
        /*1618*/ 	.word	0x000218d0


	//   ....[57]....
        /*161c*/ 	.word	0x00021940


	//   ....[58]....
        /*1620*/ 	.word	0x000219b0


	//   ....[59]....
        /*1624*/ 	.word	0x00021a30


	//   ....[60]....
        /*1628*/ 	.word	0x00021ab0


	//   ....[61]....
        /*162c*/ 	.word	0x00021b40


	//   ....[62]....
        /*1630*/ 	.word	0x00021bb0


	//   ....[63]....
        /*1634*/ 	.word	0x00021c20


	//   ....[64]....
        /*1638*/ 	.word	0x00021c90


	//   ....[65]....
        /*163c*/ 	.word	0x00021d10


	//   ....[66]....
        /*1640*/ 	.word	0x00021d80


	//   ....[67]....
        /*1644*/ 	.word	0x00021e20


	//   ....[68]....
        /*1648*/ 	.word	0x00021e70


	//   ....[69]....
        /*164c*/ 	.word	0x00021f00


	//   ....[70]....
        /*1650*/ 	.word	0x00022030


	//----- nvinfo : EIATTR_REG_RECONFIG
	.align		4
.L_293:
        /*1654*/ 	.byte	0x01, 0x54
	.zero		2


	//----- nvinfo : EIATTR_SYSCALL_OFFSETS
	.align		4
        /*1658*/ 	.byte	0x04, 0x46
        /*165a*/ 	.short	(.L_295 - .L_294)


	//   ....[0]....
.L_294:
        /*165c*/ 	.word	0x00002390


	//   ....[1]....
        /*1660*/ 	.word	0x000024e0


	//   ....[2]....
        /*1664*/ 	.word	0x00007200


	//   ....[3]....
        /*1668*/ 	.word	0x00007580


	//   ....[4]....
        /*166c*/ 	.word	0x00017170


	//   ....[5]....
        /*1670*/ 	.word	0x000172c0


	//   ....[6]....
        /*1674*/ 	.word	0x000173b0


	//   ....[7]....
        /*1678*/ 	.word	0x00018220


	//   ....[8]....
        /*167c*/ 	.word	0x00018d60


	//----- nvinfo : EIATTR_MBARRIER_INSTR_OFFSETS
	.align		4
.L_295:
        /*1680*/ 	.byte	0x04, 0x39
        /*1682*/ 	.short	(.L_297 - .L_296)


	//   ....[0]....
.L_296:
        /*1684*/ 	.word	0x00000260
        /*1688*/ 	.word	0x000000ff
        /*168c*/ 	.word	0x00032400
        /*1690*/ 	.short	0x0100
        /*1692*/ 	.byte	0x08
	.zero		1


	//   ....[1]....
        /*1694*/ 	.word	0x00000270
        /*1698*/ 	.word	0x000000ff
        /*169c*/ 	.word	0x00032410
        /*16a0*/ 	.short	0x0100
        /*16a2*/ 	.byte	0x08
	.zero		1


	//   ....[2]....
        /*16a4*/ 	.word	0x00000280
        /*16a8*/ 	.word	0x000000ff
        /*16ac*/ 	.word	0x00032420
        /*16b0*/ 	.short	0x0100
        /*16b2*/ 	.byte	0x08
	.zero		1


	//   ....[3]....
        /*16b4*/ 	.word	0x00000370
        /*16b8*/ 	.word	0x000000ff
        /*16bc*/ 	.word	0x00032430
        /*16c0*/ 	.short	0x0100
        /*16c2*/ 	.byte	0x08
	.zero		1


	//   ....[4]....
        /*16c4*/ 	.word	0x00000380
        /*16c8*/ 	.word	0x000000ff
        /*16cc*/ 	.word	0x00032440
        /*16d0*/ 	.short	0x0100
        /*16d2*/ 	.byte	0x08
	.zero		1


	//   ....[5]....
        /*16d4*/ 	.word	0x00000390
        /*16d8*/ 	.word	0x000000ff
        /*16dc*/ 	.word	0x00032438
        /*16e0*/ 	.short	0x0100
        /*16e2*/ 	.byte	0x08
	.zero		1


	//   ....[6]....
        /*16e4*/ 	.word	0x000003a0
        /*16e8*/ 	.word	0x000000ff
        /*16ec*/ 	.word	0x00032448
        /*16f0*/ 	.short	0x0100
        /*16f2*/ 	.byte	0x08
	.zero		1


	//   ....[7]....
        /*16f4*/ 	.word	0x000004d0
        /*16f8*/ 	.word	0x000000ff
        /*16fc*/ 	.word	0x00032450
        /*1700*/ 	.short	0x0100
        /*1702*/ 	.byte	0x08
	.zero		1


	//   ....[8]....
        /*1704*/ 	.word	0x000004e0
        /*1708*/ 	.word	0x000000ff
        /*170c*/ 	.word	0x00032460
        /*1710*/ 	.short	0x0100
        /*1712*/ 	.byte	0x08
	.zero		1


	//   ....[9]....
        /*1714*/ 	.word	0x000004f0
        /*1718*/ 	.word	0x000000ff
        /*171c*/ 	.word	0x00032458
        /*1720*/ 	.short	0x0100
        /*1722*/ 	.byte	0x08
	.zero		1


	//   ....[10]....
        /*1724*/ 	.word	0x00000500
        /*1728*/ 	.word	0x000000ff
        /*172c*/ 	.word	0x00032468
        /*1730*/ 	.short	0x0100
        /*1732*/ 	.byte	0x08
	.zero		1


	//   ....[11]....
        /*1734*/ 	.word	0x000005f0
        /*1738*/ 	.word	0x000000ff
        /*173c*/ 	.word	0x00032470
        /*1740*/ 	.short	0x0100
        /*1742*/ 	.byte	0x06
	.zero		1


	//   ....[12]....
        /*1744*/ 	.word	0x00000600
        /*1748*/ 	.word	0x000000ff
        /*174c*/ 	.word	0x00032480
        /*1750*/ 	.short	0x0100
        /*1752*/ 	.byte	0x06
	.zero		1


	//   ....[13]....
        /*1754*/ 	.word	0x00000610
        /*1758*/ 	.word	0x000000ff
        /*175c*/ 	.word	0x00032478
        /*1760*/ 	.short	0x0100
        /*1762*/ 	.byte	0x06
	.zero		1


	//   ....[14]....
        /*1764*/ 	.word	0x00000620
        /*1768*/ 	.word	0x000000ff
        /*176c*/ 	.word	0x00032488
        /*1770*/ 	.short	0x0100
        /*1772*/ 	.byte	0x06
	.zero		1


	//   ....[15]....
        /*1774*/ 	.word	0x00000750
        /*1778*/ 	.word	0x000000ff
        /*177c*/ 	.word	0x00032490
        /*1780*/ 	.short	0x0100
        /*1782*/ 	.byte	0x08
	.zero		1


	//   ....[16]....
        /*1784*/ 	.word	0x00000760
        /*1788*/ 	.word	0x000000ff
        /*178c*/ 	.word	0x000324a0
        /*1790*/ 	.short	0x0100
        /*1792*/ 	.byte	0x08
	.zero		1


	//   ....[17]....
        /*1794*/ 	.word	0x00000770
        /*1798*/ 	.word	0x000000ff
        /*179c*/ 	.word	0x00032498
        /*17a0*/ 	.short	0x0100
        /*17a2*/ 	.byte	0x08
	.zero		1


	//   ....[18]....
        /*17a4*/ 	.word	0x00000780
        /*17a8*/ 	.word	0x000000ff
        /*17ac*/ 	.word	0x000324a8
        /*17b0*/ 	.short	0x0100
        /*17b2*/ 	.byte	0x08
	.zero		1


	//   ....[19]....
        /*17b4*/ 	.word	0x000008b0
        /*17b8*/ 	.word	0x000000ff
        /*17bc*/ 	.word	0x000324b0
        /*17c0*/ 	.short	0x0100
        /*17c2*/ 	.byte	0x08
	.zero		1


	//   ....[20]....
        /*17c4*/ 	.word	0x000008c0
        /*17c8*/ 	.word	0x000000ff
        /*17cc*/ 	.word	0x000324c0
        /*17d0*/ 	.short	0x0100
        /*17d2*/ 	.byte	0x08
	.zero		1


	//   ....[21]....
        /*17d4*/ 	.word	0x000008d0
        /*17d8*/ 	.word	0x000000ff
        /*17dc*/ 	.word	0x000324b8
        /*17e0*/ 	.short	0x0100
        /*17e2*/ 	.byte	0x08
	.zero		1


	//   ....[22]....
        /*17e4*/ 	.word	0x000008e0
        /*17e8*/ 	.word	0x000000ff
        /*17ec*/ 	.word	0x000324c8
        /*17f0*/ 	.short	0x0100
        /*17f2*/ 	.byte	0x08
	.zero		1


	//   ....[23]....
        /*17f4*/ 	.word	0x000037a0
        /*17f8*/ 	.word	0x00000000
        /*17fc*/ 	.word	0x00032490
        /*1800*/ 	.short	0x010a
        /*1802*/ 	.byte	0x3f
	.zero		1


	//   ....[24]....
        /*1804*/ 	.word	0x00004a90
        /*1808*/ 	.word	0x00000000
        /*180c*/ 	.word	0x00032490
        /*1810*/ 	.short	0x010a
        /*1812*/ 	.byte	0x3f
	.zero		1


	//   ....[25]....
        /*1814*/ 	.word	0x00005af0
        /*1818*/ 	.word	0x00000000
        /*181c*/ 	.word	0x00032490
        /*1820*/ 	.short	0x010a
        /*1822*/ 	.byte	0x3f
	.zero		1


	//   ....[26]....
        /*1824*/ 	.word	0x00005f90
        /*1828*/ 	.word	0x0000000b
        /*182c*/ 	.word	0x00000000
        /*1830*/ 	.short	0x0101
        /*1832*/ 	.byte	0x3f
	.zero		1


	//   ....[27]....
        /*1834*/ 	.word	0x00005fd0
        /*1838*/ 	.word	0x00000000
        /*183c*/ 	.word	0x000324b0
        /*1840*/ 	.short	0x010a
        /*1842*/ 	.byte	0x3f
	.zero		1


	//   ....[28]....
        /*1844*/ 	.word	0x00006820
        /*1848*/ 	.word	0x00000000
        /*184c*/ 	.word	0x00000000
        /*1850*/ 	.short	0x0101
        /*1852*/ 	.byte	0x3f
	.zero		1


	//   ....[29]....
        /*1854*/ 	.word	0x000072a0
        /*1858*/ 	.word	0x00000013
        /*185c*/ 	.word	0x00032400
        /*1860*/ 	.short	0x010a
        /*1862*/ 	.byte	0x3f
	.zero		1


	//   ....[30]....
        /*1864*/ 	.word	0x000072f0
        /*1868*/ 	.word	0x00000013
        /*186c*/ 	.word	0x00032400
        /*1870*/ 	.short	0x010a
        /*1872*/ 	.byte	0x3f
	.zero		1


	//   ....[31]....
        /*1874*/ 	.word	0x00007990
        /*1878*/ 	.word	0x00000013
        /*187c*/ 	.word	0x00032400
        /*1880*/ 	.short	0x010a
        /*1882*/ 	.byte	0x3f
	.zero		1


	//   ....[32]....
        /*1884*/ 	.word	0x000088b0
        /*1888*/ 	.word	0x00000013
        /*188c*/ 	.word	0x00032400
        /*1890*/ 	.short	0x010a
        /*1892*/ 	.byte	0x3f
	.zero		1


	//   ....[33]....
        /*1894*/ 	.word	0x00009750
        /*1898*/ 	.word	0x00000004
        /*189c*/ 	.word	0x00032430
        /*18a0*/ 	.short	0x010a
        /*18a2*/ 	.byte	0x3f
	.zero		1


	//   ....[34]....
        /*18a4*/ 	.word	0x00009800
        /*18a8*/ 	.word	0x00000004
        /*18ac*/ 	.word	0x00032430
        /*18b0*/ 	.short	0x010a
        /*18b2*/ 	.byte	0x3f
	.zero		1


	//   ....[35]....
        /*18b4*/ 	.word	0x00009b00
        /*18b8*/ 	.word	0x00000013
        /*18bc*/ 	.word	0x00032410
        /*18c0*/ 	.short	0x010a
        /*18c2*/ 	.byte	0x3f
	.zero		1


	//   ....[36]....
        /*18c4*/ 	.word	0x00009b50
        /*18c8*/ 	.word	0x00000004
        /*18cc*/ 	.word	0x00032450
        /*18d0*/ 	.short	0x010a
        /*18d2*/ 	.byte	0x3f
	.zero		1


	//   ....[37]....
        /*18d4*/ 	.word	0x00009b90
        /*18d8*/ 	.word	0x00000004
        /*18dc*/ 	.word	0x00032450
        /*18e0*/ 	.short	0x010a
        /*18e2*/ 	.byte	0x3f
	.zero		1


	//   ....[38]....
        /*18e4*/ 	.word	0x0000b510
        /*18e8*/ 	.word	0x0000000b
        /*18ec*/ 	.word	0x00000000
        /*18f0*/ 	.short	0x0101
        /*18f2*/ 	.byte	0x3f
	.zero		1


	//   ....[39]....
        /*18f4*/ 	.word	0x0000bed0
        /*18f8*/ 	.word	0x00000004
        /*18fc*/ 	.word	0x00000000
        /*1900*/ 	.short	0x0101
        /*1902*/ 	.byte	0x3f
	.zero		1


	//   ....[40]....
        /*1904*/ 	.word	0x0000c000
        /*1908*/ 	.word	0x00000004
        /*190c*/ 	.word	0x00032430
        /*1910*/ 	.short	0x010a
        /*1912*/ 	.byte	0x3f
	.zero		1


	//   ....[41]....
        /*1914*/ 	.word	0x0000c070
        /*1918*/ 	.word	0x00000004
        /*191c*/ 	.word	0x00032430
        /*1920*/ 	.short	0x010a
        /*1922*/ 	.byte	0x3f
	.zero		1


	//   ....[42]....
        /*1924*/ 	.word	0x0000c2e0
        /*1928*/ 	.word	0x00000004
        /*192c*/ 	.word	0x00032450
        /*1930*/ 	.short	0x010a
        /*1932*/ 	.byte	0x3f
	.zero		1


	//   ....[43]....
        /*1934*/ 	.word	0x0000c320
        /*1938*/ 	.word	0x00000004
        /*193c*/ 	.word	0x00032450
        /*1940*/ 	.short	0x010a
        /*1942*/ 	.byte	0x3f
	.zero		1


	//   ....[44]....
        /*1944*/ 	.word	0x0000db20
        /*1948*/ 	.word	0x00000007
        /*194c*/ 	.word	0x00000000
        /*1950*/ 	.short	0x0101
        /*1952*/ 	.byte	0x3f
	.zero		1


	//   ....[45]....
        /*1954*/ 	.word	0x0000e6c0
        /*1958*/ 	.word	0x00000004
        /*195c*/ 	.word	0x00000000
        /*1960*/ 	.short	0x0101
        /*1962*/ 	.byte	0x3f
	.zero		1


	//   ....[46]....
        /*1964*/ 	.word	0x00010c30
        /*1968*/ 	.word	0x00000003
        /*196c*/ 	.word	0x00000000
        /*1970*/ 	.short	0x0101
        /*1972*/ 	.byte	0x3f
	.zero		1


	//   ....[47]....
        /*1974*/ 	.word	0x00011690
        /*1978*/ 	.word	0x00000009
        /*197c*/ 	.word	0x00000000
        /*1980*/ 	.short	0x0101
        /*1982*/ 	.byte	0x3f
	.zero		1


	//   ....[48]....
        /*1984*/ 	.word	0x00015be0
        /*1988*/ 	.word	0x00000016
        /*198c*/ 	.word	0x00032420
        /*1990*/ 	.short	0x010a
        /*1992*/ 	.byte	0x3f
	.zero		1


	//   ....[49]....
        /*1994*/ 	.word	0x00015c70
        /*1998*/ 	.word	0x00000007
        /*199c*/ 	.word	0x000324a0
        /*19a0*/ 	.short	0x010a
        /*19a2*/ 	.byte	0x3f
	.zero		1


	//   ....[50]....
        /*19a4*/ 	.word	0x00015ec0
        /*19a8*/ 	.word	0x00000007
        /*19ac*/ 	.word	0x000324c0
        /*19b0*/ 	.short	0x010a
        /*19b2*/ 	.byte	0x3f
	.zero		1


	//   ....[51]....
        /*19b4*/ 	.word	0x000164d0
        /*19b8*/ 	.word	0x00000006
        /*19bc*/ 	.word	0x000324a0
        /*19c0*/ 	.short	0x010a
        /*19c2*/ 	.byte	0x3f
	.zero		1


	//   ....[52]....
        /*19c4*/ 	.word	0x00016710
        /*19c8*/ 	.word	0x00000006
        /*19cc*/ 	.word	0x000324c0
        /*19d0*/ 	.short	0x010a
        /*19d2*/ 	.byte	0x3f
	.zero		1


	//   ....[53]....
        /*19d4*/ 	.word	0x00017900
        /*19d8*/ 	.word	0x0000001d
        /*19dc*/ 	.word	0x00032440
        /*19e0*/ 	.short	0x010a
        /*19e2*/ 	.byte	0x3f
	.zero		1


	//   ....[54]....
        /*19e4*/ 	.word	0x00017f60
        /*19e8*/ 	.word	0x0000001d
        /*19ec*/ 	.word	0x00032430
        /*19f0*/ 	.short	0x0107
        /*19f2*/ 	.byte	0x3f
	.zero		1


	//   ....[55]....
        /*19f4*/ 	.word	0x00018030
        /*19f8*/ 	.word	0x0000001d
        /*19fc*/ 	.word	0x00032430
        /*1a00*/ 	.short	0x0101
        /*1a02*/ 	.byte	0x3f
	.zero		1


	//   ....[56]....
        /*1a04*/ 	.word	0x00018ba0
        /*1a08*/ 	.word	0x00000016
        /*1a0c*/ 	.word	0x00032400
        /*1a10*/ 	.short	0x0107
        /*1a12*/ 	.byte	0x3f
	.zero		1


	//   ....[57]....
        /*1a14*/ 	.word	0x00018c30
        /*1a18*/ 	.word	0x00000016
        /*1a1c*/ 	.word	0x00032400
        /*1a20*/ 	.short	0x0101
        /*1a22*/ 	.byte	0x3f
	.zero		1


	//   ....[58]....
        /*1a24*/ 	.word	0x000196c0
        /*1a28*/ 	.word	0x00000016
        /*1a2c*/ 	.word	0x00032410
        /*1a30*/ 	.short	0x0107
        /*1a32*/ 	.byte	0x3f
	.zero		1


	//   ....[59]....
        /*1a34*/ 	.word	0x000197c0
        /*1a38*/ 	.word	0x00000016
        /*1a3c*/ 	.word	0x00032410
        /*1a40*/ 	.short	0x0101
        /*1a42*/ 	.byte	0x3f
	.zero		1


	//   ....[60]....
        /*1a44*/ 	.word	0x000197e0
        /*1a48*/ 	.word	0x00000016
        /*1a4c*/ 	.word	0x00032420
        /*1a50*/ 	.short	0x010a
        /*1a52*/ 	.byte	0x3f
	.zero		1


	//   ....[61]....
        /*1a54*/ 	.word	0x00019870
        /*1a58*/ 	.word	0x0000001d
        /*1a5c*/ 	.word	0x00032460
        /*1a60*/ 	.short	0x010a
        /*1a62*/ 	.byte	0x3f
	.zero		1


	//   ....[62]....
        /*1a64*/ 	.word	0x00019ff0
        /*1a68*/ 	.word	0x0000001d
        /*1a6c*/ 	.word	0x00032450
        /*1a70*/ 	.short	0x0107
        /*1a72*/ 	.byte	0x3f
	.zero		1


	//   ....[63]....
        /*1a74*/ 	.word	0x0001a0c0
        /*1a78*/ 	.word	0x0000001d
        /*1a7c*/ 	.word	0x00032450
        /*1a80*/ 	.short	0x0101
        /*1a82*/ 	.byte	0x3f
	.zero		1


	//   ....[64]....
        /*1a84*/ 	.word	0x0001a400
        /*1a88*/ 	.word	0x00000004
        /*1a8c*/ 	.word	0x00032440
        /*1a90*/ 	.short	0x010a
        /*1a92*/ 	.byte	0x3f
	.zero		1


	//   ....[65]....
        /*1a94*/ 	.word	0x0001a7d0
        /*1a98*/ 	.word	0x00000004
        /*1a9c*/ 	.word	0x00032430
        /*1aa0*/ 	.short	0x0107
        /*1aa2*/ 	.byte	0x3f
	.zero		1


	//   ....[66]....
        /*1aa4*/ 	.word	0x0001a890
        /*1aa8*/ 	.word	0x00000004
        /*1aac*/ 	.word	0x00032430
        /*1ab0*/ 	.short	0x0101
        /*1ab2*/ 	.byte	0x3f
	.zero		1


	//   ....[67]....
        /*1ab4*/ 	.word	0x0001a8c0
        /*1ab8*/ 	.word	0x00000004
        /*1abc*/ 	.word	0x00032460
        /*1ac0*/ 	.short	0x010a
        /*1ac2*/ 	.byte	0x3f
	.zero		1


	//   ....[68]....
        /*1ac4*/ 	.word	0x0001add0
        /*1ac8*/ 	.word	0x00000004
        /*1acc*/ 	.word	0x00032450
        /*1ad0*/ 	.short	0x0107
        /*1ad2*/ 	.byte	0x3f
	.zero		1


	//   ....[69]....
        /*1ad4*/ 	.word	0x0001ae90
        /*1ad8*/ 	.word	0x00000004
        /*1adc*/ 	.word	0x00032450
        /*1ae0*/ 	.short	0x0101
        /*1ae2*/ 	.byte	0x3f
	.zero		1


	//   ....[70]....
        /*1ae4*/ 	.word	0x0001bd20
        /*1ae8*/ 	.word	0x00000007
        /*1aec*/ 	.word	0x00032420
        /*1af0*/ 	.short	0x010a
        /*1af2*/ 	.byte	0x3f
	.zero		1


	//   ....[71]....
        /*1af4*/ 	.word	0x0001be90
        /*1af8*/ 	.word	0x00000005
        /*1afc*/ 	.word	0x00032440
        /*1b00*/ 	.short	0x010a
        /*1b02*/ 	.byte	0x3f
	.zero		1


	//   ....[72]....
        /*1b04*/ 	.word	0x0001bf30
        /*1b08*/ 	.word	0x00000003
        /*1b0c*/ 	.word	0x00032440
        /*1b10*/ 	.short	0x010a
        /*1b12*/ 	.byte	0x3f
	.zero		1


	//   ....[73]....
        /*1b14*/ 	.word	0x0001bf70
        /*1b18*/ 	.word	0x00000005
        /*1b1c*/ 	.word	0x00032460
        /*1b20*/ 	.short	0x010a
        /*1b22*/ 	.byte	0x3f
	.zero		1


	//   ....[74]....
        /*1b24*/ 	.word	0x0001bfb0
        /*1b28*/ 	.word	0x00000003
        /*1b2c*/ 	.word	0x00032460
        /*1b30*/ 	.short	0x010a
        /*1b32*/ 	.byte	0x3f
	.zero		1


	//   ....[75]....
        /*1b34*/ 	.word	0x0001c010
        /*1b38*/ 	.word	0x00000000
        /*1b3c*/ 	.word	0x00032490
        /*1b40*/ 	.short	0x010a
        /*1b42*/ 	.byte	0x3f
	.zero		1


	//   ....[76]....
        /*1b44*/ 	.word	0x0001c2c0
        /*1b48*/ 	.word	0x00000000
        /*1b4c*/ 	.word	0x00032490
        /*1b50*/ 	.short	0x010a
        /*1b52*/ 	.byte	0x3f
	.zero		1


	//   ....[77]....
        /*1b54*/ 	.word	0x0001c570
        /*1b58*/ 	.word	0x00000000
        /*1b5c*/ 	.word	0x00032490
        /*1b60*/ 	.short	0x010a
        /*1b62*/ 	.byte	0x3f
	.zero		1


	//   ....[78]....
        /*1b64*/ 	.word	0x0001c800
        /*1b68*/ 	.word	0x00000000
        /*1b6c*/ 	.word	0x000324b0
        /*1b70*/ 	.short	0x010a
        /*1b72*/ 	.byte	0x3f
	.zero		1


	//   ....[79]....
        /*1b74*/ 	.word	0x0001cab0
        /*1b78*/ 	.word	0x00000013
        /*1b7c*/ 	.word	0x00032400
        /*1b80*/ 	.short	0x010a
        /*1b82*/ 	.byte	0x3f
	.zero		1


	//   ....[80]....
        /*1b84*/ 	.word	0x0001ccc0
        /*1b88*/ 	.word	0x00000013
        /*1b8c*/ 	.word	0x00032400
        /*1b90*/ 	.short	0x010a
        /*1b92*/ 	.byte	0x3f
	.zero		1


	//   ....[81]....
        /*1b94*/ 	.word	0x0001cd10
        /*1b98*/ 	.word	0x00000004
        /*1b9c*/ 	.word	0x00032430
        /*1ba0*/ 	.short	0x010a
        /*1ba2*/ 	.byte	0x3f
	.zero		1


	//   ....[82]....
        /*1ba4*/ 	.word	0x0001cd60
        /*1ba8*/ 	.word	0x00000013
        /*1bac*/ 	.word	0x00032410
        /*1bb0*/ 	.short	0x010a
        /*1bb2*/ 	.byte	0x3f
	.zero		1


	//   ....[83]....
        /*1bb4*/ 	.word	0x0001cdb0
        /*1bb8*/ 	.word	0x00000004
        /*1bbc*/ 	.word	0x00032450
        /*1bc0*/ 	.short	0x010a
        /*1bc2*/ 	.byte	0x3f
	.zero		1


	//   ....[84]....
        /*1bc4*/ 	.word	0x0001ce00
        /*1bc8*/ 	.word	0x00000004
        /*1bcc*/ 	.word	0x00032430
        /*1bd0*/ 	.short	0x010a
        /*1bd2*/ 	.byte	0x3f
	.zero		1


	//   ....[85]....
        /*1bd4*/ 	.word	0x0001ce50
        /*1bd8*/ 	.word	0x00000004
        /*1bdc*/ 	.word	0x00032450
        /*1be0*/ 	.short	0x010a
        /*1be2*/ 	.byte	0x3f
	.zero		1


	//   ....[86]....
        /*1be4*/ 	.word	0x0001da60
        /*1be8*/ 	.word	0x00000016
        /*1bec*/ 	.word	0x00032420
        /*1bf0*/ 	.short	0x010a
        /*1bf2*/ 	.byte	0x3f
	.zero		1


	//   ....[87]....
        /*1bf4*/ 	.word	0x0001dab0
        /*1bf8*/ 	.word	0x00000007
        /*1bfc*/ 	.word	0x000324a0
        /*1c00*/ 	.short	0x010a
        /*1c02*/ 	.byte	0x3f
	.zero		1


	//   ....[88]....
        /*1c04*/ 	.word	0x0001db00
        /*1c08*/ 	.word	0x00000007
        /*1c0c*/ 	.word	0x000324c0
        /*1c10*/ 	.short	0x010a
        /*1c12*/ 	.byte	0x3f
	.zero		1


	//   ....[89]....
        /*1c14*/ 	.word	0x0001db50
        /*1c18*/ 	.word	0x00000006
        /*1c1c*/ 	.word	0x000324a0
        /*1c20*/ 	.short	0x010a
        /*1c22*/ 	.byte	0x3f
	.zero		1


	//   ....[90]....
        /*1c24*/ 	.word	0x0001dba0
        /*1c28*/ 	.word	0x00000006
        /*1c2c*/ 	.word	0x000324c0
        /*1c30*/ 	.short	0x010a
        /*1c32*/ 	.byte	0x3f
	.zero		1


	//   ....[91]....
        /*1c34*/ 	.word	0x0001dcc0
        /*1c38*/ 	.word	0x0000001d
        /*1c3c*/ 	.word	0x00032440
        /*1c40*/ 	.short	0x010a
        /*1c42*/ 	.byte	0x3f
	.zero		1


	//   ....[92]....
        /*1c44*/ 	.word	0x0001fd80
        /*1c48*/ 	.word	0x00000016
        /*1c4c*/ 	.word	0x00032420
        /*1c50*/ 	.short	0x010a
        /*1c52*/ 	.byte	0x3f
	.zero		1


	//   ....[93]....
        /*1c54*/ 	.word	0x0001fdd0
        /*1c58*/ 	.word	0x0000001d
        /*1c5c*/ 	.word	0x00032460
        /*1c60*/ 	.short	0x010a
        /*1c62*/ 	.byte	0x3f
	.zero		1


	//   ....[94]....
        /*1c64*/ 	.word	0x00020720
        /*1c68*/ 	.word	0x00000004
        /*1c6c*/ 	.word	0x00032440
        /*1c70*/ 	.short	0x010a
        /*1c72*/ 	.byte	0x3f
	.zero		1


	//   ....[95]....
        /*1c74*/ 	.word	0x00020e00
        /*1c78*/ 	.word	0x00000004
        /*1c7c*/ 	.word	0x00032460
        /*1c80*/ 	.short	0x010a
        /*1c82*/ 	.byte	0x3f
	.zero		1


	//   ....[96]....
        /*1c84*/ 	.word	0x00021f50
        /*1c88*/ 	.word	0x00000007
        /*1c8c*/ 	.word	0x00032420
        /*1c90*/ 	.short	0x010a
        /*1c92*/ 	.byte	0x3f
	.zero		1


	//   ....[97]....
        /*1c94*/ 	.word	0x000220f0
        /*1c98*/ 	.word	0x00000005
        /*1c9c*/ 	.word	0x00032440
        /*1ca0*/ 	.short	0x010a
        /*1ca2*/ 	.byte	0x3f
	.zero		1


	//   ....[98]....
        /*1ca4*/ 	.word	0x00022140
        /*1ca8*/ 	.word	0x00000003
        /*1cac*/ 	.word	0x00032440
        /*1cb0*/ 	.short	0x010a
        /*1cb2*/ 	.byte	0x3f
	.zero		1


	//   ....[99]....
        /*1cb4*/ 	.word	0x00022190
        /*1cb8*/ 	.word	0x00000005
        /*1cbc*/ 	.word	0x00032460
        /*1cc0*/ 	.short	0x010a
        /*1cc2*/ 	.byte	0x3f
	.zero		1


	//----- nvinfo : EIATTR_NUM_MBARRIERS
	.align		4
.L_297:
        /*1cc4*/ 	.byte	0x03, 0x38
        /*1cc6*/ 	.short	0x0017


	//----- nvinfo : EIATTR_EXIT_INSTR_OFFSETS
	.align		4
        /*1cc8*/ 	.byte	0x04, 0x1c
        /*1cca*/ 	.short	(.L_299 - .L_298)


	//   ....[0]....
.L_298:
        /*1ccc*/ 	.word	0x0001c000


	//----- nvinfo : EIATTR_MAX_THREADS
	.align		4
.L_299:
        /*1cd0*/ 	.byte	0x04, 0x05
        /*1cd2*/ 	.short	(.L_301 - .L_300)
.L_300:
        /*1cd4*/ 	.word	0x00000180
        /*1cd8*/ 	.word	0x00000001
        /*1cdc*/ 	.word	0x00000001


	//----- nvinfo : EIATTR_CRS_STACK_SIZE
	.align		4
.L_301:
        /*1ce0*/ 	.byte	0x04, 0x1e
        /*1ce2*/ 	.short	(.L_303 - .L_302)
.L_302:
        /*1ce4*/ 	.word	0x00000000


	//----- nvinfo : EIATTR_CBANK_PARAM_SIZE
	.align		4
.L_303:
        /*1ce8*/ 	.byte	0x03, 0x19
        /*1cea*/ 	.short	0x0bf0


	//----- nvinfo : EIATTR_PARAM_CBANK
	.align		4
        /*1cec*/ 	.byte	0x04, 0x0a
        /*1cee*/ 	.short	(.L_305 - .L_304)
	.align		4
.L_304:
        /*1cf0*/ 	.word	index@(.nv.constant0._ZN7cutlass13device_kernelIN5flash11enable_sm90INS1_16FlashAttnFwdSm90INS1_25CollectiveMainloopFwdSm90ILi2EN4cute5tupleIJNS5_1CILi1EEES8_S8_EEENS6_IJNS7_ILi128EEENS7_ILi96EEENS7_ILi64EEEEEELi256ENS_6half_tEfNS_4arch4Sm90ELb0ELb0ELb0ELb1ELb1ELb1ELb1ELb1ELb0ELb1ELb1ELb0EEENS1_21CollectiveEpilogueFwdINS6_IJSA_NS7_ILi256EEESB_EEES9_SE_SG_Li256ELb1ELb1ELb1ELb0EEENS1_36VarlenDynamicPersistentTileSchedulerILi128ELi96ELi256ELi128ELb1ELb1ELb1ELb0ELb1ELb1EEEEEEEEEvNT_6ParamsE)
        /*1cf4*/ 	.short	0x0210
        /*1cf6*/ 	.short	0x0bf0


	//----- nvinfo : EIATTR_SW_WAR
	.align		4
.L_305:
        /*1cf8*/ 	.byte	0x04, 0x36
        /*1cfa*/ 	.short	(.L_307 - .L_306)
.L_306:
        /*1cfc*/ 	.word	0x00000008
.L_307:


//--------------------- .nv.info._ZN7cutlass13device_kernelIN5flash11enable_sm90INS1_16FlashAttnFwdSm90INS1_25CollectiveMainloopFwdSm90ILi2EN4cute5tupleIJNS5_1CILi1EEES8_S8_EEENS6_IJNS7_ILi128EEENS7_ILi96EEENS7_ILi64EEEEEELi256ENS_6half_tEfNS_4arch4Sm90ELb0ELb1ELb0ELb0ELb1ELb0ELb0ELb1ELb0ELb1ELb1ELb0EEENS1_21CollectiveEpilogueFwdINS6_IJSA_NS7_ILi256EEESB_EEES9_SE_SG_Li256ELb0ELb1ELb1ELb0EEENS1_19SingleTileSchedulerILb0ELb1ELb1ELi128EEEEEEEEEvNT_6ParamsE --------------------------
	.section	.nv.info._ZN7cutlass13device_kernelIN5flash11enable_sm90INS1_16FlashAttnFwdSm90INS1_25CollectiveMainloopFwdSm90ILi2EN4cute5tupleIJNS5_1CILi1EEES8_S8_EEENS6_IJNS7_ILi128EEENS7_ILi96EEENS7_ILi64EEEEEELi256ENS_6half_tEfNS_4arch4Sm90ELb0ELb1ELb0ELb0ELb1ELb0ELb0ELb1ELb0ELb1ELb1ELb0EEENS1_21CollectiveEpilogueFwdINS6_IJSA_NS7_ILi256EEESB_EEES9_SE_SG_Li256ELb0ELb1ELb1ELb0EEENS1_19SingleTileSchedulerILb0ELb1ELb1ELi128EEEEEEEEEvNT_6ParamsE,"",@"SHT_CUDA_INFO"
	.sectionflags	@""
	.align	4


	//----- nvinfo : EIATTR_CUDA_API_VERSION
	.align		4
        /*0000*/ 	.byte	0x04, 0x37
        /*0002*/ 	.short	(.L_309 - .L_308)
.L_308:
        /*0004*/ 	.word	0x00000082


	//----- nvinfo : EIATTR_KPARAM_INFO
	.align		4
.L_309:
        /*0008*/ 	.byte	0x04, 0x17
        /*000a*/ 	.short	(.L_311 - .L_310)
.L_310:
        /*000c*/ 	.word	0x00000000
        /*0010*/ 	.short	0x0000
        /*0012*/ 	.short	0x0070
        /*0014*/ 	.byte	0x00, 0xf0, 0x01, 0x28


	//----- nvinfo : EIATTR_SPARSE_MMA_MASK
	.align		4
.L_311:
        /*0018*/ 	.byte	0x03, 0x50
        /*001a*/ 	.short	0x0000


	//----- nvinfo : EIATTR_MAXREG_COUNT
	.align		4
        /*001c*/ 	.byte	0x03, 0x1b
        /*001e*/ 	.short	0x00a8


	//----- nvinfo : EIATTR_NUM_BARRIERS
	.align		4
        /*0020*/ 	.byte	0x02, 0x4c
        /*0022*/ 	.byte	0x10
	.zero		1


	//----- nvinfo : EIATTR_EXTERNS
	.align		4
        /*0024*/ 	.byte	0x04, 0x0f
        /*0026*/ 	.short	(.L_313 - .L_312)


	//   ....[0]....
	.align		4
.L_312:
        /*0028*/ 	.word	index@(__assertfail)


	//----- nvinfo : EIATTR_MERCURY_ISA_VERSION
	.align		4
.L_313:
        /*002c*/ 	.byte	0x03, 0x5f
        /*002e*/ 	.short	0x0101


	//----- nvinfo : EIATTR_INT_WARP_WIDE_INSTR_OFFSETS
	.align		4
        /*0030*/ 	.byte	0x04, 0x31
        /*0032*/ 	.short	(.L_315 - .L_314)


	//   ....[0]....
.L_314:
        /*0034*/ 	.word	0x000000b0


	//   ....[1]....
        /*0038*/ 	.word	0x000000c0


	//   ....[2]....
        /*003c*/ 	.word	0x00000160


	//----- nvinfo : EIATTR_COOP_GROUP_MASK_REGIDS
	.align		4
.L_315:
        /*0040*/ 	.byte	0x04, 0x29
        /*0042*/ 	.short	(.L_317 - .L_316)


	//   ....[0]....
.L_316:
        /*0044*/ 	.word	0xffffffff


	//   ....[1]....
        /*0048*/ 	.word	0xffffffff


	//   ....[2]....
        /*004c*/ 	.word	0xffffffff


	//   ....[3]....
        /*0050*/ 	.word	0xffffffff


	//   ....[4]....
        /*0054*/ 	.word	0xffffffff


	//   ....[5]....
        /*0058*/ 	.word	0xffffffff


	//   ....[6]....
        /*005c*/ 	.word	0xffffffff


	//   ....[7]....
        /*0060*/ 	.word	0xffffffff


	//   ....[8]....
        /*0064*/ 	.word	0xffffffff


	//   ....[9]....
        /*0068*/ 	.word	0xffffffff


	//   ....[10]....
        /*006c*/ 	.word	0xffffffff


	//   ....[11]....
        /*0070*/ 	.word	0xffffffff


	//   ....[12]....
        /*0074*/ 	.word	0xffffffff


	//   ....[13]....
        /*0078*/ 	.word	0xffffffff


	//   ....[14]....
        /*007c*/ 	.word	0xffffffff


	//   ....[15]....
        /*0080*/ 	.word	0xffffffff


	//   ....[16]....
        /*0084*/ 	.word	0xffffffff


	//   ....[17]....
        /*0088*/ 	.word	0xffffffff


	//   ....[18]....
        /*008c*/ 	.word	0xffffffff


	//   ....[19]....
        /*0090*/ 	.word	0xffffffff


	//   ....[20]....
        /*0094*/ 	.word	0xffffffff


	//   ....[21]....
        /*0098*/ 	.word	0xffffffff


	//   ....[22]....
        /*009c*/ 	.word	0xffffffff


	//   ....[23]....
        /*00a0*/ 	.word	0xffffffff


	//   ....[24]....
        /*00a4*/ 	.word	0xffffffff


	//   ....[25]....
        /*00a8*/ 	.word	0xffffffff


	//   ....[26]....
        /*00ac*/ 	.word	0xffffffff


	//   ....[27]....
        /*00b0*/ 	.word	0xffffffff


	//   ....[28]....
        /*00b4*/ 	.word	0xffffffff


	//   ....[29]....
        /*00b8*/ 	.word	0xffffffff


	//   ....[30]....
        /*00bc*/ 	.word	0xffffffff


	//   ....[31]....
        /*00c0*/ 	.word	0xffffffff


	//   ....[32]....
        /*00c4*/ 	.word	0xffffffff


	//   ....[33]....
        /*00c8*/ 	.word	0xffffffff


	//   ....[34]....
        /*00cc*/ 	.word	0xffffffff


	//   ....[35]....
        /*00d0*/ 	.word	0xffffffff


	//   ....[36]....
        /*00d4*/ 	.word	0xffffffff


	//   ....[37]....
        /*00d8*/ 	.word	0xffffffff


	//   ....[38]....
        /*00dc*/ 	.word	0xffffffff


	//   ....[39]....
        /*00e0*/ 	.word	0xffffffff


	//   ....[40]....
        /*00e4*/ 	.word	0xffffffff


	//   ....[41]....
        /*00e8*/ 	.word	0xffffffff


	//   ....[42]....
        /*00ec*/ 	.word	0xffffffff


	//   ....[43]....
        /*00f0*/ 	.word	0xffffffff


	//   ....[44]....
        /*00f4*/ 	.word	0xffffffff


	//   ....[45]....
        /*00f8*/ 	.word	0xffffffff


	//   ....[46]....
        /*00fc*/ 	.word	0xffffffff


	//   ....[47]....
        /*0100*/ 	.word	0xffffffff


	//   ....[48]....
        /*0104*/ 	.word	0xffffffff


	//   ....[49]....
        /*0108*/ 	.word	0xffffffff


	//   ....[50]....
        /*010c*/ 	.word	0xffffffff


	//   ....[51]....
        /*0110*/ 	.word	0xffffffff


	//   ....[52]....
        /*0114*/ 	.word	0xffffffff


	//   ....[53]....
        /*0118*/ 	.word	0xffffffff


	//   ....[54]....
        /*011c*/ 	.word	0xffffffff


	//   ....[55]....
        /*0120*/ 	.word	0xffffffff


	//   ....[56]....
        /*0124*/ 	.word	0xffffffff


	//   ....[57]....
        /*0128*/ 	.word	0xffffffff


	//   ....[58]....
        /*012c*/ 	.word	0xffffffff


	//   ....[59]....
        /*0130*/ 	.word	0xffffffff


	//   ....[60]....
        /*0134*/ 	.word	0xffffffff


	//   ....[61]....
        /*0138*/ 	.word	0xffffffff


	//   ....[62]....
        /*013c*/ 	.word	0xffffffff


	//   ....[63]....
        /*0140*/ 	.word	0xffffffff


	//   ....[64]....
        /*0144*/ 	.word	0xffffffff


	//   ....[65]....
        /*0148*/ 	.word	0xffffffff


	//   ....[66]....
        /*014c*/ 	.word	0xffffffff


	//   ....[67]....
        /*0150*/ 	.word	0xffffffff


	//   ....[68]....
        /*0154*/ 	.word	0xffffffff


	//   ....[69]....
        /*0158*/ 	.word	0xffffffff


	//   ....[70]....
        /*015c*/ 	.word	0xffffffff


	//   ....[71]....
        /*0160*/ 	.word	0xffffffff


	//   ....[72]....
        /*0164*/ 	.word	0xffffffff


	//   ....[73]....
        /*0168*/ 	.word	0xffffffff


	//   ....[74]....
        /*016c*/ 	.word	0xffffffff


	//   ....[75]....
        /*0170*/ 	.word	0xffffffff


	//   ....[76]....
        /*0174*/ 	.word	0xffffffff


	//   ....[77]....
        /*0178*/ 	.word	0xffffffff


	//   ....[78]....
        /*017c*/ 	.word	0xffffffff


	//   ....[79]....
        /*0180*/ 	.word	0xffffffff


	//   ....[80]....
        /*0184*/ 	.word	0xffffffff


	//   ....[81]....
        /*0188*/ 	.word	0xffffffff


	//   ....[82]....
        /*018c*/ 	.word	0xffffffff


	//   ....[83]....
        /*0190*/ 	.word	0xffffffff


	//   ....[84]....
        /*0194*/ 	.word	0xffffffff


	//   ....[85]....
        /*0198*/ 	.word	0xffffffff


	//   ....[86]....
        /*019c*/ 	.word	0xffffffff


	//   ....[87]....
        /*01a0*/ 	.word	0xffffffff


	//   ....[88]....
        /*01a4*/ 	.word	0xffffffff


	//   ....[89]....
        /*01a8*/ 	.word	0xffffffff


	//   ....[90]....
        /*01ac*/ 	.word	0xffffffff


	//   ....[91]....
        /*01b0*/ 	.word	0xffffffff


	//   ....[92]....
        /*01b4*/ 	.word	0xffffffff


	//   ....[93]....
        /*01b8*/ 	.word	0xffffffff


	//   ....[94]....
        /*01bc*/ 	.word	0xffffffff


	//   ....[95]....
        /*01c0*/ 	.word	0xffffffff


	//   ....[96]....
        /*01c4*/ 	.word	0xffffffff


	//   ....[97]....
        /*01c8*/ 	.word	0xffffffff


	//   ....[98]....
        /*01cc*/ 	.word	0xffffffff


	//   ....[99]....
        /*01d0*/ 	.word	0xffffffff


	//   ....[100]....
        /*01d4*/ 	.word	0xffffffff


	//   ....[101]....
        /*01d8*/ 	.word	0xffffffff


	//   ....[102]....
        /*01dc*/ 	.word	0xffffffff


	//   ....[103]....
        /*01e0*/ 	.word	0xffffffff


	//   ....[104]....
        /*01e4*/ 	.word	0xffffffff


	//   ....[105]....
        /*01e8*/ 	.word	0xffffffff


	//   ....[106]....
        /*01ec*/ 	.word	0xffffffff


	//   ....[107]....
        /*01f0*/ 	.word	0x0500000f


	//   ....[108]....
        /*01f4*/ 	.word	0x0500000f


	//   ....[109]....
        /*01f8*/ 	.word	0x0500000f


	//   ....[110]....
        /*01fc*/ 	.word	0x0500000f


	//   ....[111]....
        /*0200*/ 	.word	0x0500000f


	//   ....[112]....
        /*0204*/ 	.word	0x0500000f


	//   ....[113]....
        /*0208*/ 	.word	0x0500000f


	//   ....[114]....
        /*020c*/ 	.word	0x0500000f


	//   ....[115]....
        /*0210*/ 	.word	0x0500000f


	//   ....[116]....
        /*0214*/ 	.word	0x0500000f


	//   ....[117]....
        /*0218*/ 	.word	0x0500000f


	//   ....[118]....
        /*021c*/ 	.word	0x0500000f


	//   ....[119]....
        /*0220*/ 	.word	0x0500000f


	//   ....[120]....
        /*0224*/ 	.word	0x0500000f


	//   ....[121]....
        /*0228*/ 	.word	0x0500000f


	//   ....[122]....
        /*022c*/ 	.word	0x0500000f


	//   ....[123]....
        /*0230*/ 	.word	0x0500000f


	//   ....[124]....
        /*0234*/ 	.word	0x0500000f


	//   ....[125]....
        /*0238*/ 	.word	0x0500000f


	//   ....[126]....
        /*023c*/ 	.word	0x0500000f


	//   ....[127]....
        /*0240*/ 	.word	0x0500000f


	//   ....[128]....
        /*0244*/ 	.word	0x0500000f


	//   ....[129]....
        /*0248*/ 	.word	0x0500000f


	//   ....[130]....
        /*024c*/ 	.word	0x0500000f


	//   ....[131]....
        /*0250*/ 	.word	0x0500000f


	//   ....[132]....
        /*0254*/ 	.word	0x0500000f


	//   ....[133]....
        /*0258*/ 	.word	0x0500000f


	//   ....[134]....
        /*025c*/ 	.word	0x0500000f


	//   ....[135]....
        /*0260*/ 	.word	0x0500000f


	//   ....[136]....
        /*0264*/ 	.word	0x0500000f


	//   ....[137]....
        /*0268*/ 	.word	0x0500000f


	//   ....[138]....
        /*026c*/ 	.word	0x0500000f


	//   ....[139]....
        /*0270*/ 	.word	0x0500000f


	//   ....[140]....
        /*0274*/ 	.word	0x0500000f


	//   ....[141]....
        /*0278*/ 	.word	0x0500000f


	//   ....[142]....
        /*027c*/ 	.word	0x0500000f


	//   ....[143]....
        /*0280*/ 	.word	0x0500000f


	//   ....[144]....
        /*0284*/ 	.word	0x0500000f


	//   ....[145]....
        /*0288*/ 	.word	0x0500000f


	//   ....[146]....
        /*028c*/ 	.word	0x0500000f


	//   ....[147]....
        /*0290*/ 	.word	0x0500000f


	//   ....[148]....
        /*0294*/ 	.word	0x0500000f


	//   ....[149]....
        /*0298*/ 	.word	0x0500000f


	//   ....[150]....
        /*029c*/ 	.word	0x0500000f


	//   ....[151]....
        /*02a0*/ 	.word	0x0500000f


	//   ....[152]....
        /*02a4*/ 	.word	0x0500000f


	//   ....[153]....
        /*02a8*/ 	.word	0x0500000f


	//   ....[154]....
        /*02ac*/ 	.word	0x0500000f


	//   ....[155]....
        /*02b0*/ 	.word	0x0500000f


	//   ....[156]....
        /*02b4*/ 	.word	0x0500000f


	//   ....[157]....
        /*02b8*/ 	.word	0x0500000f


	//   ....[158]....
        /*02bc*/ 	.word	0x0500000f


	//   ....[159]....
        /*02c0*/ 	.word	0x0500000f


	//   ....[160]....
        /*02c4*/ 	.word	0x0500000f


	//   ....[161]....
        /*02c8*/ 	.word	0x0500000f


	//   ....[162]....
        /*02cc*/ 	.word	0x0500000f


	//   ....[163]....
        /*02d0*/ 	.word	0x0500000f


	//   ....[164]....
        /*02d4*/ 	.word	0x0500000f


	//   ....[165]....
        /*02d8*/ 	.word	0x0500000f


	//   ....[166]....
        /*02dc*/ 	.word	0x0500000f


	//   ....[167]....
        /*02e0*/ 	.word	0x0500000f


	//   ....[168]....
        /*02e4*/ 	.word	0x0500000f


	//   ....[169]....
        /*02e8*/ 	.word	0x0500000f


	//   ....[170]....
        /*02ec*/ 	.word	0x0500000f


	//   ....[171]....
        /*02f0*/ 	.word	0x0500000f


	//   ....[172]....
        /*02f4*/ 	.word	0x0500000f


	//----- nvinfo : EIATTR_COOP_GROUP_INSTR_OFFSETS
	.align		4
.L_317:
        /*02f8*/ 	.byte	0x04, 0x28
        /*02fa*/ 	.short	(.L_319 - .L_318)


	//   ....[0]....
.L_318:
        /*02fc*/ 	.word	0x00000070


	//   ....[1]....
        /*0300*/ 	.word	0x00000080


	//   ....[2]....
        /*0304*/ 	.word	0x000002c0


	//   ....[3]....
        /*0308*/ 	.word	0x00000420


	//   ....[4]....
        /*030c*/ 	.word	0x00000540


	//   ....[5]....
        /*0310*/ 	.word	0x000006a0


	//   ....[6]....
        /*0314*/ 	.word	0x000016f0


	//   ....[7]....
        /*0318*/ 	.word	0x00001f20


	//   ....[8]....
        /*031c*/ 	.word	0x00002160


	//   ....[9]....
        /*0320*/ 	.word	0x00002df0


	//   ....[10]....
        /*0324*/ 	.word	0x00002f00


	//   ....[11]....
        /*0328*/ 	.word	0x00003590


	//   ....[12]....
        /*032c*/ 	.word	0x00003610


	//   ....[13]....
        /*0330*/ 	.word	0x00004880


	//   ....[14]....
        /*0334*/ 	.word	0x000052c0


	//   ....[15]....
        /*0338*/ 	.word	0x00005890


	//   ....[16]....
        /*033c*/ 	.word	0x000059a0


	//   ....[17]....
        /*0340*/ 	.word	0x000061c0


	//   ....[18]....
        /*0344*/ 	.word	0x00006390


	//   ....[19]....
        /*0348*/ 	.word	0x00007c70


	//   ....[20]....
        /*034c*/ 	.word	0x00007ca0


	//   ....[21]....
        /*0350*/ 	.word	0x00008100


	//   ....[22]....
        /*0354*/ 	.word	0x000082d0


	//   ....[23]....
        /*0358*/ 	.word	0x000098e0


	//   ....[24]....
        /*035c*/ 	.word	0x0000a300


	//   ....[25]....
        /*0360*/ 	.word	0x0000a8f0


	//   ....[26]....
        /*0364*/ 	.word	0x0000aa00


	//   ....[27]....
        /*0368*/ 	.word	0x0000b220


	//   ....[28]....
        /*036c*/ 	.word	0x0000b3f0


	//   ....[29]....
        /*0370*/ 	.word	0x0000c520


	//   ....[30]....
        /*0374*/ 	.word	0x0000c570


	//   ....[31]....
        /*0378*/ 	.word	0x0000c5a0


	//   ....[32]....
        /*037c*/ 	.word	0x0000c5c0


	//   ....[33]....
        /*0380*/ 	.word	0x0000d680


	//   ....[34]....
        /*0384*/ 	.word	0x0000d6e0


	//   ....[35]....
        /*0388*/ 	.word	0x0000d720


	//   ....[36]....
        /*038c*/ 	.word	0x0000d750


	//   ....[37]....
        /*0390*/ 	.word	0x0000d780


	//   ....[38]....
        /*0394*/ 	.word	0x0000d7a0


	//   ....[39]....
        /*0398*/ 	.word	0x0000e410


	//   ....[40]....
        /*039c*/ 	.word	0x0000e420


	//   ....[41]....
        /*03a0*/ 	.word	0x0000f450


	//   ....[42]....
        /*03a4*/ 	.word	0x000109a0


	//   ....[43]....
        /*03a8*/ 	.word	0x000109c0


	//   ....[44]....
        /*03ac*/ 	.word	0x000109d0


	//   ....[45]....
        /*03b0*/ 	.word	0x00010a10


	//   ....[46]....
        /*03b4*/ 	.word	0x00010a60


	//   ....[47]....
        /*03b8*/ 	.word	0x00010a80


	//   ....[48]....
        /*03bc*/ 	.word	0x00010ad0


	//   ....[49]....
        /*03c0*/ 	.word	0x00010af0


	//   ....[50]....
        /*03c4*/ 	.word	0x00010b40


	//   ....[51]....
        /*03c8*/ 	.word	0x00010b60


	//   ....[52]....
        /*03cc*/ 	.word	0x00010bb0


	//   ....[53]....
        /*03d0*/ 	.word	0x00010bd0


	//   ....[54]....
        /*03d4*/ 	.word	0x00011140


	//   ....[55]....
        /*03d8*/ 	.word	0x00011170


	//   ....[56]....
        /*03dc*/ 	.word	0x000111a0


	//   ....[57]....
        /*03e0*/ 	.word	0x00011200


	//   ....[58]....
        /*03e4*/ 	.word	0x00011260


	//   ....[59]....
        /*03e8*/ 	.word	0x00011280


	//   ....[60]....
        /*03ec*/ 	.word	0x000112e0


	//   ....[61]....
        /*03f0*/ 	.word	0x00011300


	//   ....[62]....
        /*03f4*/ 	.word	0x00011360


	//   ....[63]....
        /*03f8*/ 	.word	0x00011380


	//   ....[64]....
        /*03fc*/ 	.word	0x000113e0


	//   ....[65]....
        /*0400*/ 	.word	0x00011400


	//   ....[66]....
        /*0404*/ 	.word	0x00011460


	//   ....[67]....
        /*0408*/ 	.word	0x00011480


	//   ....[68]....
        /*040c*/ 	.word	0x000114d0


	//   ....[69]....
        /*0410*/ 	.word	0x000114f0


	//   ....[70]....
        /*0414*/ 	.word	0x00011870


	//   ....[71]....
        /*0418*/ 	.word	0x000118a0


	//   ....[72]....
        /*041c*/ 	.word	0x000118e0


	//   ....[73]....
        /*0420*/ 	.word	0x00011900


	//   ....[74]....
        /*0424*/ 	.word	0x00011920


	//   ....[75]....
        /*0428*/ 	.word	0x00011950


	//   ....[76]....
        /*042c*/ 	.word	0x000119f0


	//   ....[77]....
        /*0430*/ 	.word	0x00011a20


	//   ....[78]....
        /*0434*/ 	.word	0x00011ab0


	//   ....[79]....
        /*0438*/ 	.word	0x00011ae0


	//   ....[80]....
        /*043c*/ 	.word	0x00011af0


	//   ....[81]....
        /*0440*/ 	.word	0x00011b80


	//   ....[82]....
        /*0444*/ 	.word	0x00012300


	//   ....[83]....
        /*0448*/ 	.word	0x00012320


	//   ....[84]....
        /*044c*/ 	.word	0x00012330


	//   ....[85]....
        /*0450*/ 	.word	0x00012340


	//   ....[86]....
        /*0454*/ 	.word	0x00012350


	//   ....[87]....
        /*0458*/ 	.word	0x00012360


	//   ....[88]....
        /*045c*/ 	.word	0x00012380


	//   ....[89]....
        /*0460*/ 	.word	0x000123a0


	//   ....[90]....
        /*0464*/ 	.word	0x000123d0


	//   ....[91]....
        /*0468*/ 	.word	0x00012410


	//   ....[92]....
        /*046c*/ 	.word	0x00012450


	//   ....[93]....
        /*0470*/ 	.word	0x000124a0


	//   ....[94]....
        /*0474*/ 	.word	0x000127f0


	//   ....[95]....
        /*0478*/ 	.word	0x00012810


	//   ....[96]....
        /*047c*/ 	.word	0x00012820


	//   ....[97]....
        /*0480*/ 	.word	0x00012830


	//   ....[98]....
        /*0484*/ 	.word	0x00012840


	//   ....[99]....
        /*0488*/ 	.word	0x00012860


	//   ....[100]....
        /*048c*/ 	.word	0x000128d0


	//   ....[101]....
        /*0490*/ 	.word	0x000128f0


	//   ....[102]....
        /*0494*/ 	.word	0x00012950


	//   ....[103]....
        /*0498*/ 	.word	0x00012960


	//   ....[104]....
        /*049c*/ 	.word	0x000129d0


	//   ....[105]....
        /*04a0*/ 	.word	0x00012a50


	//   ....[106]....
        /*04a4*/ 	.word	0x00012d50


	//   ....[107]....
        /*04a8*/ 	.word	0x00013370


	//   ....[108]....
        /*04ac*/ 	.word	0x00013460


	//   ....[109]....
        /*04b0*/ 	.word	0x00013500


	//   ....[110]....
        /*04b4*/ 	.word	0x00013580


	//   ....[111]....
        /*04b8*/ 	.word	0x00013630


	//   ....[112]....
        /*04bc*/ 	.word	0x00013690


	//   ....[113]....
        /*04c0*/ 	.word	0x00013750


	//   ....[114]....
        /*04c4*/ 	.word	0x000137b0


	//   ....[115]....
        /*04c8*/ 	.word	0x00013870


	//   ....[116]....
        /*04cc*/ 	.word	0x000138d0


	//   ....[117]....
        /*04d0*/ 	.word	0x00013990


	//   ....[118]....
        /*04d4*/ 	.word	0x000139f0


	//   ....[119]....
        /*04d8*/ 	.word	0x00013a90


	//   ....[120]....
        /*04dc*/ 	.word	0x00013b20


	//   ....[121]....
        /*04e0*/ 	.word	0x00013b80


	//   ....[122]....
        /*04e4*/ 	.word	0x00013c40


	//   ....[123]....
        /*04e8*/ 	.word	0x00013cf0


	//   ....[124]....
        /*04ec*/ 	.word	0x00013d50


	//   ....[125]....
        /*04f0*/ 	.word	0x00013e20


	//   ....[126]....
        /*04f4*/ 	.word	0x00013e80


	//   ....[127]....
        /*04f8*/ 	.word	0x00013f50


	//   ....[128]....
        /*04fc*/ 	.word	0x00013fb0


	//   ....[129]....
        /*0500*/ 	.word	0x00014080


	//   ....[130]....
        /*0504*/ 	.word	0x000140e0


	//   ....[131]....
        /*0508*/ 	.word	0x000141b0


	//   ....[132]....
        /*050c*/ 	.word	0x00014210


	//   ....[133]....
        /*0510*/ 	.word	0x000142d0


	//   ....[134]....
        /*0514*/ 	.word	0x00014340


	//   ....[135]....
        /*0518*/ 	.word	0x000143e0


	//   ....[136]....
        /*051c*/ 	.word	0x00014530


	//   ....[137]....
        /*0520*/ 	.word	0x00014610


	//   ....[138]....
        /*0524*/ 	.word	0x00014670


	//   ....[139]....
        /*0528*/ 	.word	0x00014730


	//   ....[140]....
        /*052c*/ 	.word	0x00014820


	//   ....[141]....
        /*0530*/ 	.word	0x000148e0


	//   ....[142]....
        /*0534*/ 	.word	0x000149c0


	//   ....[143]....
        /*0538*/ 	.word	0x00014a80


	//   ....[144]....
        /*053c*/ 	.word	0x00014b60


	//   ....[145]....
        /*0540*/ 	.word	0x00014c20


	//   ....[146]....
        /*0544*/ 	.word	0x00014d00


	//   ....[147]....
        /*0548*/ 	.word	0x00014dd0


	//   ....[148]....
        /*054c*/ 	.word	0x00014f30


	//   ....[149]....
        /*0550*/ 	.word	0x00014fd0


	//   ....[150]....
        /*0554*/ 	.word	0x00015030


	//   ....[151]....
        /*0558*/ 	.word	0x000150d0


	//   ....[152]....
        /*055c*/ 	.word	0x00015130


	//   ....[153]....
        /*0560*/ 	.word	0x000151d0


	//   ....[154]....
        /*0564*/ 	.word	0x00015230


	//   ....[155]....
        /*0568*/ 	.word	0x000152d0


	//   ....[156]....
        /*056c*/ 	.word	0x00015330


	//   ....[157]....
        /*0570*/ 	.word	0x000153d0


	//   ....[158]....
        /*0574*/ 	.word	0x00015430


	//   ....[159]....
        /*0578*/ 	.word	0x000154d0


	//   ....[160]....
        /*057c*/ 	.word	0x000155c0


	//   ....[161]....
        /*0580*/ 	.word	0x00015660


	//   ....[162]....
        /*0584*/ 	.word	0x000156d0


	//   ....[163]....
        /*0588*/ 	.word	0x000157a0


	//   ....[164]....
        /*058c*/ 	.word	0x00015800


	//   ....[165]....
        /*0590*/ 	.word	0x000158d0


	//   ....[166]....
        /*0594*/ 	.word	0x00015930


	//   ....[167]....
        /*0598*/ 	.word	0x00015a00


	//   ....[168]....
        /*059c*/ 	.word	0x00015a60


	//   ....[169]....
        /*05a0*/ 	.word	0x00015b30


	//   ....[170]....
        /*05a4*/ 	.word	0x00015b90


	//   ....[171]....
        /*05a8*/ 	.word	0x00015c60


	//   ....[172]....
        /*05ac*/ 	.word	0x00015d40


	//----- nvinfo : EIATTR_REG_RECONFIG
	.align		4
.L_319:
        /*05b0*/ 	.byte	0x01, 0x54
	.zero		2


	//----- nvinfo : EIATTR_SYSCALL_OFFSETS
	.align		4
        /*05b4*/ 	.byte	0x04, 0x46
        /*05b6*/ 	.short	(.L_321 - .L_320)


	//   ....[0]....
.L_320:
        /*05b8*/ 	.word	0x000018b0


	//   ....[1]....
        /*05bc*/ 	.word	0x00010010


	//   ....[2]....
        /*05c0*/ 	.word	0x00010150


	//   ....[3]....
        /*05c4*/ 	.word	0x00010240


	//   ....[4]....
        /*05c8*/ 	.word	0x00010e40


	//----- nvinfo : EIATTR_MBARRIER_INSTR_OFFSETS
	.align		4
.L_321:
        /*05cc*/ 	.byte	0x04, 0x39
        /*05ce*/ 	.short	(.L_323 - .L_322)


	//   ....[0]....
.L_322:
        /*05d0*/ 	.word	0x00000170
        /*05d4*/ 	.word	0x000000ff
        /*05d8*/ 	.word	0x00022800
        /*05dc*/ 	.short	0x0100
        /*05de*/ 	.byte	0x08
	.zero		1


	//   ....[1]....
        /*05e0*/ 	.word	0x00000180
        /*05e4*/ 	.word	0x000000ff
        /*05e8*/ 	.word	0x00022820
        /*05ec*/ 	.short	0x0100
        /*05ee*/ 	.byte	0x08
	.zero		1


	//   ....[2]....
        /*05f0*/ 	.word	0x00000270
        /*05f4*/ 	.word	0x000000ff
        /*05f8*/ 	.word	0x00022830
        /*05fc*/ 	.short	0x0100
        /*05fe*/ 	.byte	0x08
	.zero		1


	//   ....[3]....
        /*0600*/ 	.word	0x00000280
        /*0604*/ 	.word	0x000000ff
        /*0608*/ 	.word	0x00022840
        /*060c*/ 	.short	0x0100
        /*060e*/ 	.byte	0x08
	.zero		1


	//   ....[4]....
        /*0610*/ 	.word	0x00000290
        /*0614*/ 	.word	0x000000ff
        /*0618*/ 	.word	0x00022838
        /*061c*/ 	.short	0x0100
        /*061e*/ 	.byte	0x08
	.zero		1


	//   ....[5]....
        /*0620*/ 	.word	0x000002a0
        /*0624*/ 	.word	0x000000ff
        /*0628*/ 	.word	0x00022848
        /*062c*/ 	.short	0x0100
        /*062e*/ 	.byte	0x08
	.zero		1


	//   ....[6]....
        /*0630*/ 	.word	0x000003d0
        /*0634*/ 	.word	0x000000ff
        /*0638*/ 	.word	0x00022850
        /*063c*/ 	.short	0x0100
        /*063e*/ 	.byte	0x08
	.zero		1


	//   ....[7]....
        /*0640*/ 	.word	0x000003e0
        /*0644*/ 	.word	0x000000ff
        /*0648*/ 	.word	0x00022860
        /*064c*/ 	.short	0x0100
        /*064e*/ 	.byte	0x08
	.zero		1


	//   ....[8]....
        /*0650*/ 	.word	0x000003f0
        /*0654*/ 	.word	0x000000ff
        /*0658*/ 	.word	0x00022858
        /*065c*/ 	.short	0x0100
        /*065e*/ 	.byte	0x08
	.zero		1


	//   ....[9]....
        /*0660*/ 	.word	0x00000400
        /*0664*/ 	.word	0x000000ff
        /*0668*/ 	.word	0x00022868
        /*066c*/ 	.short	0x0100
        /*066e*/ 	.byte	0x08
	.zero		1


	//   ....[10]....
        /*0670*/ 	.word	0x000004f0
        /*0674*/ 	.word	0x000000ff
        /*0678*/ 	.word	0x00022870
        /*067c*/ 	.short	0x0100
        /*067e*/ 	.byte	0x06
	.zero		1


	//   ....[11]....
        /*0680*/ 	.word	0x00000500
        /*0684*/ 	.word	0x000000ff
        /*0688*/ 	.word	0x00022880
        /*068c*/ 	.short	0x0100
        /*068e*/ 	.byte	0x06
	.zero		1


	//   ....[12]....
        /*0690*/ 	.word	0x00000510
        /*0694*/ 	.word	0x000000ff
        /*0698*/ 	.word	0x00022878
        /*069c*/ 	.short	0x0100
        /*069e*/ 	.byte	0x06
	.zero		1


	//   ....[13]....
        /*06a0*/ 	.word	0x00000520
        /*06a4*/ 	.word	0x000000ff
        /*06a8*/ 	.word	0x00022888
        /*06ac*/ 	.short	0x0100
        /*06ae*/ 	.byte	0x06
	.zero		1


	//   ....[14]....
        /*06b0*/ 	.word	0x00000650
        /*06b4*/ 	.word	0x000000ff
        /*06b8*/ 	.word	0x00022890
        /*06bc*/ 	.short	0x0100
        /*06be*/ 	.byte	0x08
	.zero		1


	//   ....[15]....
        /*06c0*/ 	.word	0x00000660
        /*06c4*/ 	.word	0x000000ff
        /*06c8*/ 	.word	0x000228a0
        /*06cc*/ 	.short	0x0100
        /*06ce*/ 	.byte	0x08
	.zero		1


	//   ....[16]....
        /*06d0*/ 	.word	0x00000670
        /*06d4*/ 	.word	0x000000ff
        /*06d8*/ 	.word	0x00022898
        /*06dc*/ 	.short	0x0100
        /*06de*/ 	.byte	0x08
	.zero		1


	//   ....[17]....
        /*06e0*/ 	.word	0x00000680
        /*06e4*/ 	.word	0x000000ff
        /*06e8*/ 	.word	0x000228a8
        /*06ec*/ 	.short	0x0100
        /*06ee*/ 	.byte	0x08
	.zero		1


	//   ....[18]....
        /*06f0*/ 	.word	0x000007c0
        /*06f4*/ 	.word	0x000000ff
        /*06f8*/ 	.word	0x000228b0
        /*06fc*/ 	.short	0x0100
        /*06fe*/ 	.byte	0x08
	.zero		1


	//   ....[19]....
        /*0700*/ 	.word	0x000007d0
        /*0704*/ 	.word	0x000000ff
        /*0708*/ 	.word	0x000228c0
        /*070c*/ 	.short	0x0100
        /*070e*/ 	.byte	0x08
	.zero		1


	//   ....[20]....
        /*0710*/ 	.word	0x000007e0
        /*0714*/ 	.word	0x000000ff
        /*0718*/ 	.word	0x000228b8
        /*071c*/ 	.short	0x0100
        /*071e*/ 	.byte	0x08
	.zero		1


	//   ....[21]....
        /*0720*/ 	.word	0x000007f0
        /*0724*/ 	.word	0x000000ff
        /*0728*/ 	.word	0x000228c8
        /*072c*/ 	.short	0x0100
        /*072e*/ 	.byte	0x08
	.zero		1


	//   ....[22]....
        /*0730*/ 	.word	0x000018e0
        /*0734*/ 	.word	0x000000ff
        /*0738*/ 	.word	0x00022800
        /*073c*/ 	.short	0x010a
        /*073e*/ 	.byte	0x26
	.zero		1


	//   ....[23]....
        /*0740*/ 	.word	0x00001980
        /*0744*/ 	.word	0x000000ff
        /*0748*/ 	.word	0x00022830
        /*074c*/ 	.short	0x010a
        /*074e*/ 	.byte	0x26
	.zero		1


	//   ....[24]....
        /*0750*/ 	.word	0x000019c0
        /*0754*/ 	.word	0x000000ff
        /*0758*/ 	.word	0x00022830
        /*075c*/ 	.short	0x010a
        /*075e*/ 	.byte	0x26
	.zero		1


	//   ....[25]....
        /*0760*/ 	.word	0x00001f50
        /*0764*/ 	.word	0x000000ff
        /*0768*/ 	.word	0x00000000
        /*076c*/ 	.short	0x0101
        /*076e*/ 	.byte	0x06
	.zero		1


	//   ....[26]....
        /*0770*/ 	.word	0x00003e50
        /*0774*/ 	.word	0x000000ff
        /*0778*/ 	.word	0x00022850
        /*077c*/ 	.short	0x010a
        /*077e*/ 	.byte	0x26
	.zero		1


	//   ....[27]....
        /*0780*/ 	.word	0x00003e90
        /*0784*/ 	.word	0x000000ff
        /*0788*/ 	.word	0x00022850
        /*078c*/ 	.short	0x010a
        /*078e*/ 	.byte	0x26
	.zero		1


	//   ....[28]....
        /*0790*/ 	.word	0x00004250
        /*0794*/ 	.word	0x000000ff
        /*0798*/ 	.word	0x00000000
        /*079c*/ 	.short	0x0101
        /*079e*/ 	.byte	0x07
	.zero		1


	//   ....[29]....
        /*07a0*/ 	.word	0x00004590
        /*07a4*/ 	.word	0x000000ff
        /*07a8*/ 	.word	0x00022830
        /*07ac*/ 	.short	0x010a
        /*07ae*/ 	.byte	0x1e
	.zero		1


	//   ....[30]....
        /*07b0*/ 	.word	0x000045d0
        /*07b4*/ 	.word	0x000000ff
        /*07b8*/ 	.word	0x00022830
        /*07bc*/ 	.short	0x010a
        /*07be*/ 	.byte	0x1e
	.zero		1


	//   ....[31]....
        /*07c0*/ 	.word	0x000048b0
        /*07c4*/ 	.word	0x000000ff
        /*07c8*/ 	.word	0x00000000
        /*07cc*/ 	.short	0x0101
        /*07ce*/ 	.byte	0x0a
	.zero		1


	//   ....[32]....
        /*07d0*/ 	.word	0x00007160
        /*07d4*/ 	.word	0x000000ff
        /*07d8*/ 	.word	0x00022850
        /*07dc*/ 	.short	0x010a
        /*07de*/ 	.byte	0x1e
	.zero		1


	//   ....[33]....
        /*07e0*/ 	.word	0x000071a0
        /*07e4*/ 	.word	0x000000ff
        /*07e8*/ 	.word	0x00022850
        /*07ec*/ 	.short	0x010a
        /*07ee*/ 	.byte	0x1e
	.zero		1


	//   ....[34]....
        /*07f0*/ 	.word	0x000074a0
        /*07f4*/ 	.word	0x000000ff
        /*07f8*/ 	.word	0x00000000
        /*07fc*/ 	.short	0x0101
        /*07fe*/ 	.byte	0x1e
	.zero		1


	//   ....[35]....
        /*0800*/ 	.word	0x000078a0
        /*0804*/ 	.word	0x000000ff
        /*0808*/ 	.word	0x00022830
        /*080c*/ 	.short	0x010a
        /*080e*/ 	.byte	0x1c
	.zero		1


	//   ....[36]....
        /*0810*/ 	.word	0x000078e0
        /*0814*/ 	.word	0x000000ff
        /*0818*/ 	.word	0x00022830
        /*081c*/ 	.short	0x010a
        /*081e*/ 	.byte	0x1c
	.zero		1


	//   ....[37]....
        /*0820*/ 	.word	0x00007b30
        /*0824*/ 	.word	0x000000ff
        /*0828*/ 	.word	0x00000000
        /*082c*/ 	.short	0x0101
        /*082e*/ 	.byte	0x0a
	.zero		1


	//   ....[38]....
        /*0830*/ 	.word	0x00009190
        /*0834*/ 	.word	0x000000ff
        /*0838*/ 	.word	0x00022850
        /*083c*/ 	.short	0x010a
        /*083e*/ 	.byte	0x1c
	.zero		1


	//   ....[39]....
        /*0840*/ 	.word	0x000091d0
        /*0844*/ 	.word	0x000000ff
        /*0848*/ 	.word	0x00022850
        /*084c*/ 	.short	0x010a
        /*084e*/ 	.byte	0x1c
	.zero		1


	//   ....[40]....
        /*0850*/ 	.word	0x000094b0
        /*0854*/ 	.word	0x000000ff
        /*0858*/ 	.word	0x00000000
        /*085c*/ 	.short	0x0101
        /*085e*/ 	.byte	0x1c
	.zero		1


	//   ....[41]....
        /*0860*/ 	.word	0x00009630
        /*0864*/ 	.word	0x000000ff
        /*0868*/ 	.word	0x00022830
        /*086c*/ 	.short	0x010a
        /*086e*/ 	.byte	0x1a
	.zero		1


	//   ....[42]....
        /*0870*/ 	.word	0x00009670
        /*0874*/ 	.word	0x000000ff
        /*0878*/ 	.word	0x00022830
        /*087c*/ 	.short	0x010a
        /*087e*/ 	.byte	0x1a
	.zero		1


	//   ....[43]....
        /*0880*/ 	.word	0x00009910
        /*0884*/ 	.word	0x000000ff
        /*0888*/ 	.word	0x00000000
        /*088c*/ 	.short	0x0101
        /*088e*/ 	.byte	0x0a
	.zero		1


	//   ....[44]....
        /*0890*/ 	.word	0x0000c1c0
        /*0894*/ 	.word	0x000000ff
        /*0898*/ 	.word	0x00022850
        /*089c*/ 	.short	0x010a
        /*089e*/ 	.byte	0x1a
	.zero		1


	//   ....[45]....
        /*08a0*/ 	.word	0x0000c200
        /*08a4*/ 	.word	0x000000ff
        /*08a8*/ 	.word	0x00022850
        /*08ac*/ 	.short	0x010a
        /*08ae*/ 	.byte	0x1a
	.zero		1


	//   ....[46]....
        /*08b0*/ 	.word	0x0000c500
        /*08b4*/ 	.word	0x000000ff
        /*08b8*/ 	.word	0x00000000
        /*08bc*/ 	.short	0x0101
        /*08be*/ 	.byte	0x1a
	.zero		1


	//   ....[47]....
        /*08c0*/ 	.word	0x0000d7b0
        /*08c4*/ 	.word	0x000000ff
        /*08c8*/ 	.word	0x00000000
        /*08cc*/ 	.short	0x0101
        /*08ce*/ 	.byte	0x04
	.zero		1


	//   ....[48]....
        /*08d0*/ 	.word	0x00010740
        /*08d4*/ 	.word	0x000000ff
        /*08d8*/ 	.word	0x00022840
        /*08dc*/ 	.short	0x010a
        /*08de*/ 	.byte	0x2f
	.zero		1


	//   ....[49]....
        /*08e0*/ 	.word	0x00010c70
        /*08e4*/ 	.word	0x000000ff
        /*08e8*/ 	.word	0x00022830
        /*08ec*/ 	.short	0x0107
        /*08ee*/ 	.byte	0x2f
	.zero		1


	//   ....[50]....
        /*08f0*/ 	.word	0x00010ce0
        /*08f4*/ 	.word	0x000000ff
        /*08f8*/ 	.word	0x00022830
        /*08fc*/ 	.short	0x0101
        /*08fe*/ 	.byte	0x2f
	.zero		1


	//   ....[51]....
        /*0900*/ 	.word	0x000115c0
        /*0904*/ 	.word	0x000000ff
        /*0908*/ 	.word	0x00022800
        /*090c*/ 	.short	0x0107
        /*090e*/ 	.byte	0x2f
	.zero		1


	//   ....[52]....
        /*0910*/ 	.word	0x00011600
        /*0914*/ 	.word	0x000000ff
        /*0918*/ 	.word	0x00022800
        /*091c*/ 	.short	0x0101
        /*091e*/ 	.byte	0x2f
	.zero		1


	//   ....[53]....
        /*0920*/ 	.word	0x00011610
        /*0924*/ 	.word	0x000000ff
        /*0928*/ 	.word	0x00022820
        /*092c*/ 	.short	0x010a
        /*092e*/ 	.byte	0x2f
	.zero		1


	//   ....[54]....
        /*0930*/ 	.word	0x00011660
        /*0934*/ 	.word	0x000000ff
        /*0938*/ 	.word	0x00022860
        /*093c*/ 	.short	0x010a
        /*093e*/ 	.byte	0x2f
	.zero		1


	//   ....[55]....
        /*0940*/ 	.word	0x00011d90
        /*0944*/ 	.word	0x000000ff
        /*0948*/ 	.word	0x00022850
        /*094c*/ 	.short	0x0107
        /*094e*/ 	.byte	0x2f
	.zero		1


	//   ....[56]....
        /*0950*/ 	.word	0x00011e10
        /*0954*/ 	.word	0x000000ff
        /*0958*/ 	.word	0x00022850
        /*095c*/ 	.short	0x0101
        /*095e*/ 	.byte	0x2f
	.zero		1


	//   ....[57]....
        /*0960*/ 	.word	0x00012100
        /*0964*/ 	.word	0x00000020
        /*0968*/ 	.word	0x00022840
        /*096c*/ 	.short	0x010a
        /*096e*/ 	.byte	0x3f
	.zero		1


	//   ....[58]....
        /*0970*/ 	.word	0x00012530
        /*0974*/ 	.word	0x00000020
        /*0978*/ 	.word	0x00022830
        /*097c*/ 	.short	0x0107
        /*097e*/ 	.byte	0x3f
	.zero		1


	//   ....[59]....
        /*0980*/ 	.word	0x000125e0
        /*0984*/ 	.word	0x00000020
        /*0988*/ 	.word	0x00022830
        /*098c*/ 	.short	0x0101
        /*098e*/ 	.byte	0x3f
	.zero		1


	//   ....[60]....
        /*0990*/ 	.word	0x00012610
        /*0994*/ 	.word	0x00000020
        /*0998*/ 	.word	0x00022860
        /*099c*/ 	.short	0x010a
        /*099e*/ 	.byte	0x3f
	.zero		1


	//   ....[61]....
        /*09a0*/ 	.word	0x00012b50
        /*09a4*/ 	.word	0x00000020
        /*09a8*/ 	.word	0x00022850
        /*09ac*/ 	.short	0x0107
        /*09ae*/ 	.byte	0x3f
	.zero		1


	//   ....[62]....
        /*09b0*/ 	.word	0x00012c10
        /*09b4*/ 	.word	0x00000020
        /*09b8*/ 	.word	0x00022850
        /*09bc*/ 	.short	0x0101
        /*09be*/ 	.byte	0x3f
	.zero		1


	//   ....[63]....
        /*09c0*/ 	.word	0x00012d00
        /*09c4*/ 	.word	0x00000004
        /*09c8*/ 	.word	0x00022820
        /*09cc*/ 	.short	0x010a
        /*09ce*/ 	.byte	0x3f
	.zero		1


	//   ....[64]....
        /*09d0*/ 	.word	0x00012e40
        /*09d4*/ 	.word	0x00000005
        /*09d8*/ 	.word	0x00022840
        /*09dc*/ 	.short	0x010a
        /*09de*/ 	.byte	0x3f
	.zero		1


	//   ....[65]....
        /*09e0*/ 	.word	0x00012ee0
        /*09e4*/ 	.word	0x00000015
        /*09e8*/ 	.word	0x00022840
        /*09ec*/ 	.short	0x010a
        /*09ee*/ 	.byte	0x3f
	.zero		1


	//   ....[66]....
        /*09f0*/ 	.word	0x00012f20
        /*09f4*/ 	.word	0x00000005
        /*09f8*/ 	.word	0x00022860
        /*09fc*/ 	.short	0x010a
        /*09fe*/ 	.byte	0x3f
	.zero		1


	//   ....[67]....
        /*0a00*/ 	.word	0x00012f60
        /*0a04*/ 	.word	0x00000015
        /*0a08*/ 	.word	0x00022860
        /*0a0c*/ 	.short	0x010a
        /*0a0e*/ 	.byte	0x3f
	.zero		1


	//   ....[68]....
        /*0a10*/ 	.word	0x00012fd0
        /*0a14*/ 	.word	0x00000003
        /*0a18*/ 	.word	0x00022800
        /*0a1c*/ 	.short	0x010a
        /*0a1e*/ 	.byte	0x3f
	.zero		1


	//   ....[69]....
        /*0a20*/ 	.word	0x00013030
        /*0a24*/ 	.word	0x00000003
        /*0a28*/ 	.word	0x00022830
        /*0a2c*/ 	.short	0x010a
        /*0a2e*/ 	.byte	0x3f
	.zero		1


	//   ....[70]....
        /*0a30*/ 	.word	0x00013090
        /*0a34*/ 	.word	0x0000000b
        /*0a38*/ 	.word	0x00022850
        /*0a3c*/ 	.short	0x010a
        /*0a3e*/ 	.byte	0x3f
	.zero		1


	//   ....[71]....
        /*0a40*/ 	.word	0x000130f0
        /*0a44*/ 	.word	0x00000009
        /*0a48*/ 	.word	0x00022830
        /*0a4c*/ 	.short	0x010a
        /*0a4e*/ 	.byte	0x3f
	.zero		1


	//   ....[72]....
        /*0a50*/ 	.word	0x00013150
        /*0a54*/ 	.word	0x0000000d
        /*0a58*/ 	.word	0x00022850
        /*0a5c*/ 	.short	0x010a
        /*0a5e*/ 	.byte	0x3f
	.zero		1


	//   ....[73]....
        /*0a60*/ 	.word	0x000131b0
        /*0a64*/ 	.word	0x00000004
        /*0a68*/ 	.word	0x00022830
        /*0a6c*/ 	.short	0x010a
        /*0a6e*/ 	.byte	0x3f
	.zero		1


	//   ....[74]....
        /*0a70*/ 	.word	0x00013210
        /*0a74*/ 	.word	0x0000000a
        /*0a78*/ 	.word	0x00022850
        /*0a7c*/ 	.short	0x010a
        /*0a7e*/ 	.byte	0x3f
	.zero		1


	//   ....[75]....
        /*0a80*/ 	.word	0x00013270
        /*0a84*/ 	.word	0x00000009
        /*0a88*/ 	.word	0x00022830
        /*0a8c*/ 	.short	0x010a
        /*0a8e*/ 	.byte	0x3f
	.zero		1


	//   ....[76]....
        /*0a90*/ 	.word	0x000132d0
        /*0a94*/ 	.word	0x0000000d
        /*0a98*/ 	.word	0x00022850
        /*0a9c*/ 	.short	0x010a
        /*0a9e*/ 	.byte	0x3f
	.zero		1


	//   ....[77]....
        /*0aa0*/ 	.word	0x000133b0
        /*0aa4*/ 	.word	0x00000003
        /*0aa8*/ 	.word	0x00022840
        /*0aac*/ 	.short	0x010a
        /*0aae*/ 	.byte	0x3f
	.zero		1


	//   ....[78]....
        /*0ab0*/ 	.word	0x00014420
        /*0ab4*/ 	.word	0x00000003
        /*0ab8*/ 	.word	0x00022820
        /*0abc*/ 	.short	0x010a
        /*0abe*/ 	.byte	0x3f
	.zero		1


	//   ....[79]....
        /*0ac0*/ 	.word	0x00014480
        /*0ac4*/ 	.word	0x00000003
        /*0ac8*/ 	.word	0x00022860
        /*0acc*/ 	.short	0x010a
        /*0ace*/ 	.byte	0x3f
	.zero		1


	//   ....[80]....
        /*0ad0*/ 	.word	0x00014e80
        /*0ad4*/ 	.word	0x00000020
        /*0ad8*/ 	.word	0x00022840
        /*0adc*/ 	.short	0x010a
        /*0ade*/ 	.byte	0x3f
	.zero		1


	//   ....[81]....
        /*0ae0*/ 	.word	0x00015510
        /*0ae4*/ 	.word	0x00000020
        /*0ae8*/ 	.word	0x00022860
        /*0aec*/ 	.short	0x010a
        /*0aee*/ 	.byte	0x3f
	.zero		1


	//   ....[82]....
        /*0af0*/ 	.word	0x00015c90
        /*0af4*/ 	.word	0x00000004
        /*0af8*/ 	.word	0x00022820
        /*0afc*/ 	.short	0x010a
        /*0afe*/ 	.byte	0x3f
	.zero		1


	//   ....[83]....
        /*0b00*/ 	.word	0x00015e00
        /*0b04*/ 	.word	0x00000005
        /*0b08*/ 	.word	0x00022840
        /*0b0c*/ 	.short	0x010a
        /*0b0e*/ 	.byte	0x3f
	.zero		1


	//   ....[84]....
        /*0b10*/ 	.word	0x00015e50
        /*0b14*/ 	.word	0x00000015
        /*0b18*/ 	.word	0x00022840
        /*0b1c*/ 	.short	0x010a
        /*0b1e*/ 	.byte	0x3f
	.zero		1


	//   ....[85]....
        /*0b20*/ 	.word	0x00015ea0
        /*0b24*/ 	.word	0x00000005
        /*0b28*/ 	.word	0x00022860
        /*0b2c*/ 	.short	0x010a
        /*0b2e*/ 	.byte	0x3f
	.zero		1


	//----- nvinfo : EIATTR_NUM_MBARRIERS
	.align		4
.L_323:
        /*0b30*/ 	.byte	0x03, 0x38
        /*0b32*/ 	.short	0x0016


	//----- nvinfo : EIATTR_EXIT_INSTR_OFFSETS
	.align		4
        /*0b34*/ 	.byte	0x04, 0x1c
        /*0b36*/ 	.short	(.L_325 - .L_324)


	//   ....[0]....
.L_324:
        /*0b38*/ 	.word	0x00012fb0


	//----- nvinfo : EIATTR_MAX_THREADS
	.align		4
.L_325:
        /*0b3c*/ 	.byte	0x04, 0x05
        /*0b3e*/ 	.short	(.L_327 - .L_326)
.L_326:
        /*0b40*/ 	.word	0x00000180
        /*0b44*/ 	.word	0x00000001
        /*0b48*/ 	.word	0x00000001


	//----- nvinfo : EIATTR_CRS_STACK_SIZE
	.align		4
.L_327:
        /*0b4c*/ 	.byte	0x04, 0x1e
        /*0b4e*/ 	.short	(.L_329 - .L_328)
.L_328:
        /*0b50*/ 	.word	0x00000000


	//----- nvinfo : EIATTR_CBANK_PARAM_SIZE
	.align		4
.L_329:
        /*0b54*/ 	.byte	0x03, 0x19
        /*0b56*/ 	.short	0x0a70


	//----- nvinfo : EIATTR_PARAM_CBANK
	.align		4
        /*0b58*/ 	.byte	0x04, 0x0a
        /*0b5a*/ 	.short	(.L_331 - .L_330)
	.align		4
.L_330:
        /*0b5c*/ 	.word	index@(.nv.constant0._ZN7cutlass13device_kernelIN5flash11enable_sm90INS1_16FlashAttnFwdSm90INS1_25CollectiveMainloopFwdSm90ILi2EN4cute5tupleIJNS5_1CILi1EEES8_S8_EEENS6_IJNS7_ILi128EEENS7_ILi96EEENS7_ILi64EEEEEELi256ENS_6half_tEfNS_4arch4Sm90ELb0ELb1ELb0ELb0ELb1ELb0ELb0ELb1ELb0ELb1ELb1ELb0EEENS1_21CollectiveEpilogueFwdINS6_IJSA_NS7_ILi256EEESB_EEES9_SE_SG_Li256ELb0ELb1ELb1ELb0EEENS1_19SingleTileSchedulerILb0ELb1ELb1ELi128EEEEEEEEEvNT_6ParamsE)
        /*0b60*/ 	.short	0x0210
        /*0b62*/ 	.short	0x0a70


	//----- nvinfo : EIATTR_SW_WAR
	.align		4
.L_331:
        /*0b64*/ 	.byte	0x04, 0x36
        /*0b66*/ 	.short	(.L_333 - .L_332)
.L_332:
        /*0b68*/ 	.word	0x00000008
.L_333:


//--------------------- .nv.info._ZN7cutlass13device_kernelIN5flash11enable_sm90INS1_16FlashAttnFwdSm90INS1_25CollectiveMainloopFwdSm90ILi2EN4cute5tupleIJNS5_1CILi1EEES8_S8_EEENS6_IJNS7_ILi128EEENS7_ILi96EEENS7_ILi64EEEEEELi256ENS_6half_tEfNS_4arch4Sm90ELb0ELb1ELb0ELb0ELb1ELb0ELb1ELb1ELb0ELb1ELb1ELb0EEENS1_21CollectiveEpilogueFwdINS6_IJSA_NS7_ILi256EEESB_EEES9_SE_SG_Li256ELb0ELb1ELb1ELb0EEENS1_19SingleTileSchedulerILb0ELb1ELb1ELi128EEEEEEEEEvNT_6ParamsE --------------------------
	.section	.nv.info._ZN7cutlass13device_kernelIN5flash11enable_sm90INS1_16FlashAttnFwdSm90INS1_25CollectiveMainloopFwdSm90ILi2EN4cute5tupleIJNS5_1CILi1EEES8_S8_EEENS6_IJNS7_ILi128EEENS7_ILi96EEENS7_ILi64EEEEEELi256ENS_6half_tEfNS_4arch4Sm90ELb0ELb1ELb0ELb0ELb1ELb0ELb1ELb1ELb0ELb1ELb1ELb0EEENS1_21CollectiveEpilogueFwdINS6_IJSA_NS7_ILi256EEESB_EEES9_SE_SG_Li256ELb0ELb1ELb1ELb0EEENS1_19SingleTileSchedulerILb0ELb1ELb1ELi128EEEEEEEEEvNT_6ParamsE,"",@"SHT_CUDA_INFO"
	.sectionflags	@""
	.align	4


	//----- nvinfo : EIATTR_CUDA_API_VERSION
	.align		4
        /*0000*/ 	.byte	0x04, 0x37
        /*0002*/ 	.short	(.L_335 - .L_334)
.L_334:
        /*0004*/ 	.word	0x00000082


	//----- nvinfo : EIATTR_KPARAM_INFO
	.align		4
.L_335:
        /*0008*/ 	.byte	0x04, 0x17
        /*000a*/ 	.short	(.L_337 - .L_336)
.L_336:
        /*000c*/ 	.word	0x00000000
        /*0010*/ 	.short	0x0000
        /*0012*/ 	.short	0x0070
        /*0014*/ 	.byte	0x00, 0xf0, 0x01, 0x2c


	//----- nvinfo : EIATTR_SPARSE_MMA_MASK
	.align		4
.L_337:
        /*0018*/ 	.byte	0x03, 0x50
        /*001a*/ 	.short	0x0000


	//----- nvinfo : EIATTR_MAXREG_COUNT
	.align		4
        /*001c*/ 	.byte	0x03, 0x1b
        /*001e*/ 	.short	0x00a8


	//----- nvinfo : EIATTR_NUM_BARRIERS
	.align		4
        /*0020*/ 	.byte	0x02, 0x4c
        /*0022*/ 	.byte	0x10
	.zero		1


	//----- nvinfo : EIATTR_EXTERNS
	.align		4
        /*0024*/ 	.byte	0x04, 0x0f
        /*0026*/ 	.short	(.L_339 - .L_338)


	//   ....[0]....
	.align		4
.L_338:
        /*0028*/ 	.word	index@(__assertfail)


	//----- nvinfo : EIATTR_ANNOTATIONS
	.align		4
.L_339:
        /*002c*/ 	.byte	0x04, 0x55
        /*002e*/ 	.short	(.L_341 - .L_340)


	//   ....[0]....
.L_340:
        /* <DEDUP_REMOVED lines=1827> */


	//----- nvinfo : EIATTR_MERCURY_ISA_VERSION
	.align		4
.L_341:
        /*7250*/ 	.byte	0x03, 0x5f
        /*7252*/ 	.short	0x0101


	//----- nvinfo : EIATTR_INT_WARP_WIDE_INSTR_OFFSETS
	.align		4
        /*7254*/ 	.byte	0x04, 0x31
        /*7256*/ 	.short	(.L_343 - .L_342)


	//   ....[0]....
.L_342:
        /*7258*/ 	.word	0x000000c0


	//   ....[1]....
        /*725c*/ 	.word	0x000000d0


	//   ....[2]....
        /*7260*/ 	.word	0x000000e0


	//   ....[3]....
        /*7264*/ 	.word	0x00000180


	//----- nvinfo : EIATTR_COOP_GROUP_MASK_REGIDS
	.align		4
.L_343:
        /*7268*/ 	.byte	0x04, 0x29
        /*726a*/ 	.short	(.L_345 - .L_344)


	//   ....[0]....
.L_344:
        /*726c*/ 	.word	0xffffffff


	//   ....[1]....
        /*7270*/ 	.word	0xffffffff


	//   ....[2]....
        /*7274*/ 	.word	0xffffffff


	//   ....[3]....
        /*7278*/ 	.word	0xffffffff


	//   ....[4]....
        /*727c*/ 	.word	0xffffffff


	//   ....[5]....
        /*7280*/ 	.word	0xffffffff


	//   ....[6]....
        /*7284*/ 	.word	0xffffffff


	//   ....[7]....
        /*7288*/ 	.word	0xffffffff


	//   ....[8]....
        /*728c*/ 	.word	0xffffffff


	//   ....[9]....
        /*7290*/ 	.word	0xffffffff


	//   ....[10]....
        /*7294*/ 	.word	0xffffffff


	//   ....[11]....
        /*7298*/ 	.word	0xffffffff


	//   ....[12]....
        /*729c*/ 	.word	0xffffffff


	//   ....[13]....
        /*72a0*/ 	.word	0xffffffff


	//   ....[14]....
        /*72a4*/ 	.word	0xffffffff


	//   ....[15]....
        /*72a8*/ 	.word	0xffffffff


	//   ....[16]....
        /*72ac*/ 	.word	0xffffffff


	//   ....[17]....
        /*72b0*/ 	.word	0xffffffff


	//   ....[18]....
        /*72b4*/ 	.word	0xffffffff


	//   ....[19]....
        /*72b8*/ 	.word	0xffffffff


	//   ....[20]....
        /*72bc*/ 	.word	0xffffffff


	//   ....[21]....
        /*72c0*/ 	.word	0xffffffff


	//   ....[22]....
        /*72c4*/ 	.word	0xffffffff


	//   ....[23]....
        /*72c8*/ 	.word	0xffffffff


	//   ....[24]....
        /*72cc*/ 	.word	0xffffffff


	//   ....[25]....
        /*72d0*/ 	.word	0xffffffff


	//   ....[26]....
        /*72d4*/ 	.word	0xffffffff


	//   ....[27]....
        /*72d8*/ 	.word	0xffffffff


	//   ....[28]....
        /*72dc*/ 	.word	0xffffffff


	//   ....[29]....
        /*72e0*/ 	.word	0xffffffff


	//   ....[30]....
        /*72e4*/ 	.word	0xffffffff


	//   ....[31]....
        /*72e8*/ 	.word	0xffffffff


	//   ....[32]....
        /*72ec*/ 	.word	0xffffffff


	//   ....[33]....
        /*72f0*/ 	.word	0xffffffff


	//   ....[34]....
        /*72f4*/ 	.word	0xffffffff


	//   ....[35]....
        /*72f8*/ 	.word	0xffffffff


	//   ....[36]....
        /*72fc*/ 	.word	0xffffffff


	//   ....[37]....
        /*7300*/ 	.word	0xffffffff


	//   ....[38]....
        /*7304*/ 	.word	0xffffffff


	//   ....[39]....
        /*7308*/ 	.word	0xffffffff


	//   ....[40]....
        /*730c*/ 	.word	0xffffffff


	//   ....[41]....
        /*7310*/ 	.word	0xffffffff


	//   ....[42]....
        /*7314*/ 	.word	0xffffffff


	//   ....[43]....
        /*7318*/ 	.word	0xffffffff


	//   ....[44]....
        /*731c*/ 	.word	0xffffffff


	//   ....[45]....
        /*7320*/ 	.word	0xffffffff


	//   ....[46]....
        /*7324*/ 	.word	0xffffffff


	//   ....[47]....
        /*7328*/ 	.word	0xffffffff


	//   ....[48]....
        /*732c*/ 	.word	0xffffffff


	//   ....[49]....
        /*7330*/ 	.word	0xffffffff


	//   ....[50]....
        /*7334*/ 	.word	0xffffffff


	//   ....[51]....
        /*7338*/ 	.word	0xffffffff


	//   ....[52]....
        /*733c*/ 	.word	0xffffffff


	//   ....[53]....
        /*7340*/ 	.word	0xffffffff


	//   ....[54]....
        /*7344*/ 	.word	0xffffffff


	//   ....[55]....
        /*7348*/ 	.word	0xffffffff


	//   ....[56]....
        /*734c*/ 	.word	0xffffffff


	//   ....[57]....
        /*7350*/ 	.word	0xffffffff


	//   ....[58]....
        /*7354*/ 	.word	0xffffffff


	//   ....[59]....
        /*7358*/ 	.word	0xffffffff


	//   ....[60]....
        /*735c*/ 	.word	0xffffffff


	//   ....[61]....
        /*7360*/ 	.word	0xffffffff


	//   ....[62]....
        /*7364*/ 	.word	0xffffffff


	//   ....[63]....
        /*7368*/ 	.word	0xffffffff


	//   ....[64]....
        /*736c*/ 	.word	0xffffffff


	//   ....[65]....
        /*7370*/ 	.word	0xffffffff


	//   ....[66]....
        /*7374*/ 	.word	0xffffffff


	//   ....[67]....
        /*7378*/ 	.word	0xffffffff


	//   ....[68]....
        /*737c*/ 	.word	0xffffffff


	//   ....[69]....
        /*7380*/ 	.word	0xffffffff


	//   ....[70]....
        /*7384*/ 	.word	0xffffffff


	//   ....[71]....
        /*7388*/ 	.word	0xffffffff


	//   ....[72]....
        /*738c*/ 	.word	0xffffffff


	//   ....[73]....
        /*7390*/ 	.word	0xffffffff


	//   ....[74]....
        /*7394*/ 	.word	0xffffffff


	//   ....[75]....
        /*7398*/ 	.word	0xffffffff


	//   ....[76]....
        /*739c*/ 	.word	0xffffffff


	//   ....[77]....
        /*73a0*/ 	.word	0xffffffff


	//   ....[78]....
        /*73a4*/ 	.word	0xffffffff


	//   ....[79]....
        /*73a8*/ 	.word	0xffffffff


	//   ....[80]....
        /*73ac*/ 	.word	0xffffffff


	//   ....[81]....
        /*73b0*/ 	.word	0xffffffff


	//   ....[82]....
        /*73b4*/ 	.word	0xffffffff


	//   ....[83]....
        /*73b8*/ 	.word	0xffffffff


	//   ....[84]....
        /*73bc*/ 	.word	0xffffffff


	//   ....[85]....
        /*73c0*/ 	.word	0xffffffff


	//   ....[86]....
        /*73c4*/ 	.word	0xffffffff


	//   ....[87]....
        /*73c8*/ 	.word	0xffffffff


	//   ....[88]....
        /*73cc*/ 	.word	0xffffffff


	//   ....[89]....
        /*73d0*/ 	.word	0xffffffff


	//   ....[90]....
        /*73d4*/ 	.word	0xffffffff


	//   ....[91]....
        /*73d8*/ 	.word	0xffffffff


	//   ....[92]....
        /*73dc*/ 	.word	0xffffffff


	//   ....[93]....
        /*73e0*/ 	.word	0xffffffff


	//   ....[94]....
        /*73e4*/ 	.word	0xffffffff


	//   ....[95]....
        /*73e8*/ 	.word	0xffffffff


	//   ....[96]....
        /*73ec*/ 	.word	0xffffffff


	//   ....[97]....
        /*73f0*/ 	.word	0xffffffff


	//   ....[98]....
        /*73f4*/ 	.word	0xffffffff


	//   ....[99]....
        /*73f8*/ 	.word	0xffffffff


	//   ....[100]....
        /*73fc*/ 	.word	0xffffffff


	//   ....[101]....
        /*7400*/ 	.word	0xffffffff


	//   ....[102]....
        /*7404*/ 	.word	0xffffffff


	//   ....[103]....
        /*7408*/ 	.word	0xffffffff


	//   ....[104]....
        /*740c*/ 	.word	0xffffffff


	//   ....[105]....
        /*7410*/ 	.word	0xffffffff


	//   ....[106]....
        /*7414*/ 	.word	0xffffffff


	//   ....[107]....
        /*7418*/ 	.word	0xffffffff


	//   ....[108]....
        /*741c*/ 	.word	0xffffffff


	//   ....[109]....
        /*7420*/ 	.word	0xffffffff


	//   ....[110]....
        /*7424*/ 	.word	0xffffffff


	//   ....[111]....
        /*7428*/ 	.word	0xffffffff


	//   ....[112]....
        /*742c*/ 	.word	0xffffffff


	//   ....[113]....
        /*7430*/ 	.word	0xffffffff


	//   ....[114]....
        /*7434*/ 	.word	0xffffffff


	//   ....[115]....
        /*7438*/ 	.word	0xffffffff


	//   ....[116]....
        /*743c*/ 	.word	0xffffffff


	//   ....[117]....
        /*7440*/ 	.word	0x0500000f


	//   ....[118]....
        /*7444*/ 	.word	0x0500000f


	//   ....[119]....
        /*7448*/ 	.word	0x0500000f


	//   ....[120]....
        /*744c*/ 	.word	0x0500000f


	//   ....[121]....
        /*7450*/ 	.word	0x0500000f


	//   ....[122]....
        /*7454*/ 	.word	0x0500000f


	//   ....[123]....
        /*7458*/ 	.word	0x0500000f


	//   ....[124]....
        /*745c*/ 	.word	0x0500000f


	//   ....[125]....
        /*7460*/ 	.word	0x0500000f


	//   ....[126]....
        /*7464*/ 	.word	0x0500000f


	//   ....[127]....
        /*7468*/ 	.word	0x0500000f


	//   ....[128]....
        /*746c*/ 	.word	0x0500000f


	//   ....[129]....
        /*7470*/ 	.word	0x0500000f


	//   ....[130]....
        /*7474*/ 	.word	0x0500000f


	//   ....[131]....
        /*7478*/ 	.word	0x0500000f


	//   ....[132]....
        /*747c*/ 	.word	0x0500000f


	//   ....[133]....
        /*7480*/ 	.word	0x0500000f


	//   ....[134]....
        /*7484*/ 	.word	0x0500000f


	//   ....[135]....
        /*7488*/ 	.word	0x0500000f


	//   ....[136]....
        /*748c*/ 	.word	0x0500000f


	//   ....[137]....
        /*7490*/ 	.word	0x0500000f


	//   ....[138]....
        /*7494*/ 	.word	0x0500000f


	//   ....[139]....
        /*7498*/ 	.word	0x0500000f


	//   ....[140]....
        /*749c*/ 	.word	0x0500000f


	//   ....[141]....
        /*74a0*/ 	.word	0x0500000f


	//   ....[142]....
        /*74a4*/ 	.word	0x0500000f


	//   ....[143]....
        /*74a8*/ 	.word	0x0500000f


	//   ....[144]....
        /*74ac*/ 	.word	0x0500000f


	//   ....[145]....
        /*74b0*/ 	.word	0x0500000f


	//   ....[146]....
        /*74b4*/ 	.word	0x0500000f


	//   ....[147]....
        /*74b8*/ 	.word	0x0500000f


	//   ....[148]....
        /*74bc*/ 	.word	0x0500000f


	//   ....[149]....
        /*74c0*/ 	.word	0x0500000f


	//   ....[150]....
        /*74c4*/ 	.word	0x0500000f


	//   ....[151]....
        /*74c8*/ 	.word	0x0500000f


	//   ....[152]....
        /*74cc*/ 	.word	0x0500000f


	//   ....[153]....
        /*74d0*/ 	.word	0x0500000f


	//   ....[154]....
        /*74d4*/ 	.word	0x0500000f


	//   ....[155]....
        /*74d8*/ 	.word	0x0500000f


	//   ....[156]....
        /*74dc*/ 	.word	0x0500000f


	//   ....[157]....
        /*74e0*/ 	.word	0x0500000f


	//   ....[158]....
        /*74e4*/ 	.word	0x0500000f


	//   ....[159]....
        /*74e8*/ 	.word	0x0500000f


	//   ....[160]....
        /*74ec*/ 	.word	0x0500000f


	//   ....[161]....
        /*74f0*/ 	.word	0x0500000f


	//   ....[162]....
        /*74f4*/ 	.word	0x0500000f


	//   ....[163]....
        /*74f8*/ 	.word	0x0500000f


	//   ....[164]....
        /*74fc*/ 	.word	0x0500000f


	//   ....[165]....
        /*7500*/ 	.word	0x0500000f


	//   ....[166]....
        /*7504*/ 	.word	0x0500000f


	//   ....[167]....
        /*7508*/ 	.word	0x0500000f


	//   ....[168]....
        /*750c*/ 	.word	0x0500000f


	//   ....[169]....
        /*7510*/ 	.word	0x0500000f


	//   ....[170]....
        /*7514*/ 	.word	0x0500000f


	//   ....[171]....
        /*7518*/ 	.word	0x0500000f


	//   ....[172]....
        /*751c*/ 	.word	0x0500000f


	//   ....[173]....
        /*7520*/ 	.word	0x0500000f


	//   ....[174]....
        /*7524*/ 	.word	0x0500000f


	//   ....[175]....
        /*7528*/ 	.word	0x0500000f


	//   ....[176]....
        /*752c*/ 	.word	0x0500000f


	//   ....[177]....
        /*7530*/ 	.word	0x0500000f


	//   ....[178]....
        /*7534*/ 	.word	0x0500000f


	//   ....[179]....
        /*7538*/ 	.word	0x0500000f


	//   ....[180]....
        /*753c*/ 	.word	0x0500000f


	//   ....[181]....
        /*7540*/ 	.word	0x0500000f


	//   ....[182]....
        /*7544*/ 	.word	0x0500000f


	//   ....[183]....
        /*7548*/ 	.word	0x0500000f


	//   ....[184]....
        /*754c*/ 	.word	0x0500000f


	//   ....[185]....
        /*7550*/ 	.word	0x0500000f


	//   ....[186]....
        /*7554*/ 	.word	0x0500000f


	//   ....[187]....
        /*7558*/ 	.word	0x0500000f


	//   ....[188]....
        /*755c*/ 	.word	0x0500000f


	//   ....[189]....
        /*7560*/ 	.word	0x0500000f


	//   ....[190]....
        /*7564*/ 	.word	0x0500000f


	//   ....[191]....
        /*7568*/ 	.word	0x0500000f


	//   ....[192]....
        /*756c*/ 	.word	0x0500000f


	//   ....[193]....
        /*7570*/ 	.word	0x0500000f


	//   ....[194]....
        /*7574*/ 	.word	0x0500000f


	//   ....[195]....
        /*7578*/ 	.word	0x0500000f


	//   ....[196]....
        /*757c*/ 	.word	0x0500000f


	//   ....[197]....
        /*7580*/ 	.word	0x0500000f


	//   ....[198]....
        /*7584*/ 	.word	0x0500000f


	//   ....[199]....
        /*7588*/ 	.word	0xffffffff


	//   ....[200]....
        /*758c*/ 	.word	0xffffffff


	//   ....[201]....
        /*7590*/ 	.word	0xffffffff


	//   ....[202]....
        /*7594*/ 	.word	0xffffffff


	//   ....[203]....
        /*7598*/ 	.word	0xffffffff


	//   ....[204]....
        /*759c*/ 	.word	0xffffffff


	//----- nvinfo : EIATTR_COOP_GROUP_INSTR_OFFSETS
	.align		4
.L_345:
        /*75a0*/ 	.byte	0x04, 0x28
        /*75a2*/ 	.short	(.L_347 - .L_346)


	//   ....[0]....
.L_346:
        /*75a4*/ 	.word	0x00000080


	//   ....[1]....
        /*75a8*/ 	.word	0x00000090


	//   ....[2]....
        /*75ac*/ 	.word	0x000002f0


	//   ....[3]....
        /*75b0*/ 	.word	0x00000450


	//   ....[4]....
        /*75b4*/ 	.word	0x00000570


	//   ....[5]....
        /*75b8*/ 	.word	0x000006d0


	//   ....[6]....
        /*75bc*/ 	.word	0x00001ba0


	//   ....[7]....
        /*75c0*/ 	.word	0x00003b60


	//   ....[8]....
        /*75c4*/ 	.word	0x00003db0


	//   ....[9]....
        /*75c8*/ 	.word	0x00005370


	//   ....[10]....
        /*75cc*/ 	.word	0x00005400


	//   ....[11]....
        /*75d0*/ 	.word	0x00005780


	//   ....[12]....
        /*75d4*/ 	.word	0x000057a0


	//   ....[13]....
        /*75d8*/ 	.word	0x0000adb0


	//   ....[14]....
        /*75dc*/ 	.word	0x0000ae20


	//   ....[15]....
        /*75e0*/ 	.word	0x0000ae70


	//   ....[16]....
        /*75e4*/ 	.word	0x0000ae90


	//   ....[17]....
        /*75e8*/ 	.word	0x00025480


	//   ....[18]....
        /*75ec*/ 	.word	0x00025690


	//   ....[19]....
        /*75f0*/ 	.word	0x00026650


	//   ....[20]....
        /*75f4*/ 	.word	0x00026780


	//   ....[21]....
        /*75f8*/ 	.word	0x00026890


	//   ....[22]....
        /*75fc*/ 	.word	0x00026900


	//   ....[23]....
        /*7600*/ 	.word	0x0002edb0


	//   ....[24]....
        /*7604*/ 	.word	0x0002edd0


	//   ....[25]....
        /*7608*/ 	.word	0x0002ee30


	//   ....[26]....
        /*760c*/ 	.word	0x0002ee70


	//   ....[27]....
        /*7610*/ 	.word	0x00030240


	//   ....[28]....
        /*7614*/ 	.word	0x00030280


	//   ....[29]....
        /*7618*/ 	.word	0x00030500


	//   ....[30]....
        /*761c*/ 	.word	0x00030540


	//   ....[31]....
        /*7620*/ 	.word	0x00030560


	//   ....[32]....
        /*7624*/ 	.word	0x00030570


	//   ....[33]....
        /*7628*/ 	.word	0x000313a0


	//   ....[34]....
        /*762c*/ 	.word	0x000313b0


	//   ....[35]....
        /*7630*/ 	.word	0x00032590


	//   ....[36]....
        /*7634*/ 	.word	0x00033af0


	//   ....[37]....
        /*7638*/ 	.word	0x00033b10


	//   ....[38]....
        /*763c*/ 	.word	0x00033b30


	//   ....[39]....
        /*7640*/ 	.word	0x00033b50


	//   ....[40]....
        /*7644*/ 	.word	0x00033ba0


	//   ....[41]....
        /*7648*/ 	.word	0x00033bc0


	//   ....[42]....
        /*764c*/ 	.word	0x00033c10


	//   ....[43]....
        /*7650*/ 	.word	0x00033c30


	//   ....[44]....
        /*7654*/ 	.word	0x00033c80


	//   ....[45]....
        /*7658*/ 	.word	0x00033ca0


	//   ....[46]....
        /*765c*/ 	.word	0x00033cf0


	//   ....[47]....
        /*7660*/ 	.word	0x00033d10


	//   ....[48]....
        /*7664*/ 	.word	0x000342d0


	//   ....[49]....
        /*7668*/ 	.word	0x00034320


	//   ....[50]....
        /*766c*/ 	.word	0x00034360


	//   ....[51]....
        /*7670*/ 	.word	0x00034390


	//   ....[52]....
        /*7674*/ 	.word	0x000343d0


	//   ....[53]....
        /*7678*/ 	.word	0x00034470


	//   ....[54]....
        /*767c*/ 	.word	0x000344a0


	//   ....[55]....
        /*7680*/ 	.word	0x00034540


	//   ....[56]....
        /*7684*/ 	.word	0x00034570


	//   ....[57]....
        /*7688*/ 	.word	0x000345d0


	//   ....[58]....
        /*768c*/ 	.word	0x00034600


	//   ....[59]....
        /*7690*/ 	.word	0x00034650


	//   ....[60]....
        /*7694*/ 	.word	0x000346a0


	//   ....[61]....
        /*7698*/ 	.word	0x00034710


	//   ....[62]....
        /*769c*/ 	.word	0x00034750


	//   ....[63]....
        /*76a0*/ 	.word	0x00034780


	//   ....[64]....
        /*76a4*/ 	.word	0x00034da0


	//   ....[65]....
        /*76a8*/ 	.word	0x00034dd0


	//   ....[66]....
        /*76ac*/ 	.word	0x00034e50


	//   ....[67]....
        /*76b0*/ 	.word	0x00034eb0


	//   ....[68]....
        /*76b4*/ 	.word	0x00034ef0


	//   ....[69]....
        /*76b8*/ 	.word	0x00034f20


	//   ....[70]....
        /*76bc*/ 	.word	0x00034fd0


	//   ....[71]....
        /*76c0*/ 	.word	0x00034ff0


	//   ....[72]....
        /*76c4*/ 	.word	0x000350a0


	//   ....[73]....
        /*76c8*/ 	.word	0x000350d0


	//   ....[74]....
        /*76cc*/ 	.word	0x00035170


	//   ....[75]....
        /*76d0*/ 	.word	0x00035190


	//   ....[76]....
        /*76d4*/ 	.word	0x00035230


	//   ....[77]....
        /*76d8*/ 	.word	0x00035260


	//   ....[78]....
        /*76dc*/ 	.word	0x000352f0


	//   ....[79]....
        /*76e0*/ 	.word	0x00035340


	//   ....[80]....
        /*76e4*/ 	.word	0x00035700


	//   ....[81]....
        /*76e8*/ 	.word	0x00035730


	//   ....[82]....
        /*76ec*/ 	.word	0x00035760


	//   ....[83]....
        /*76f0*/ 	.word	0x00035790


	//   ....[84]....
        /*76f4*/ 	.word	0x000357c0


	//   ....[85]....
        /*76f8*/ 	.word	0x00035850


	//   ....[86]....
        /*76fc*/ 	.word	0x00035890


	//   ....[87]....
        /*7700*/ 	.word	0x000358c0


	//   ....[88]....
        /*7704*/ 	.word	0x00035950


	//   ....[89]....
        /*7708*/ 	.word	0x00035980


	//   ....[90]....
        /*770c*/ 	.word	0x00035990


	//   ....[91]....
        /*7710*/ 	.word	0x00035a20


	//   ....[92]....
        /*7714*/ 	.word	0x00036200


	//   ....[93]....
        /*7718*/ 	.word	0x00036220


	//   ....[94]....
        /*771c*/ 	.word	0x00036230


	//   ....[95]....
        /*7720*/ 	.word	0x00036240


	//   ....[96]....
        /*7724*/ 	.word	0x00036260


	//   ....[97]....
        /*7728*/ 	.word	0x00036280


	//   ....[98]....
        /*772c*/ 	.word	0x000362b0


	//   ....[99]....
        /*7730*/ 	.word	0x000362f0


	//   ....[100]....
        /*7734*/ 	.word	0x00036310


	//   ....[101]....
        /*7738*/ 	.word	0x00036340


	//   ....[102]....
        /*773c*/ 	.word	0x00036360


	//   ....[103]....
        /*7740*/ 	.word	0x00036390


	//   ....[104]....
        /*7744*/ 	.word	0x000366f0


	//   ....[105]....
        /*7748*/ 	.word	0x00036710


	//   ....[106]....
        /*774c*/ 	.word	0x00036720


	//   ....[107]....
        /*7750*/ 	.word	0x00036730


	//   ....[108]....
        /*7754*/ 	.word	0x00036740


	//   ....[109]....
        /*7758*/ 	.word	0x00036760


	//   ....[110]....
        /*775c*/ 	.word	0x000367d0


	//   ....[111]....
        /*7760*/ 	.word	0x000367f0


	//   ....[112]....
        /*7764*/ 	.word	0x00036850


	//   ....[113]....
        /*7768*/ 	.word	0x00036860


	//   ....[114]....
        /*776c*/ 	.word	0x000368e0


	//   ....[115]....
        /*7770*/ 	.word	0x00036950


	//   ....[116]....
        /*7774*/ 	.word	0x00036c80


	//   ....[117]....
        /*7778*/ 	.word	0x000371c0


	//   ....[118]....
        /*777c*/ 	.word	0x000372b0


	//   ....[119]....
        /*7780*/ 	.word	0x00037350


	//   ....[120]....
        /*7784*/ 	.word	0x000373b0


	//   ....[121]....
        /*7788*/ 	.word	0x00037470


	//   ....[122]....
        /*778c*/ 	.word	0x000374d0


	//   ....[123]....
        /*7790*/ 	.word	0x00037590


	//   ....[124]....
        /*7794*/ 	.word	0x000375f0


	//   ....[125]....
        /*7798*/ 	.word	0x000376b0


	//   ....[126]....
        /*779c*/ 	.word	0x00037710


	//   ....[127]....
        /*77a0*/ 	.word	0x000377d0


	//   ....[128]....
        /*77a4*/ 	.word	0x00037830


	//   ....[129]....
        /*77a8*/ 	.word	0x000378d0


	//   ....[130]....
        /*77ac*/ 	.word	0x00037970


	//   ....[131]....
        /*77b0*/ 	.word	0x000379d0


	//   ....[132]....
        /*77b4*/ 	.word	0x00037a80


	//   ....[133]....
        /*77b8*/ 	.word	0x00037b60


	//   ....[134]....
        /*77bc*/ 	.word	0x00037c80


	//   ....[135]....
        /*77c0*/ 	.word	0x00037ce0


	//   ....[136]....
        /*77c4*/ 	.word	0x00037df0


	//   ....[137]....
        /*77c8*/ 	.word	0x00037e50


	//   ....[138]....
        /*77cc*/ 	.word	0x00037f70


	//   ....[139]....
        /*77d0*/ 	.word	0x00037fd0


	//   ....[140]....
        /*77d4*/ 	.word	0x000380f0


	//   ....[141]....
        /*77d8*/ 	.word	0x00038150


	//   ....[142]....
        /*77dc*/ 	.word	0x00038240


	//   ....[143]....
        /*77e0*/ 	.word	0x000382b0


	//   ....[144]....
        /*77e4*/ 	.word	0x00038310


	//   ....[145]....
        /*77e8*/ 	.word	0x000383d0


	//   ....[146]....
        /*77ec*/ 	.word	0x00038460


	//   ....[147]....
        /*77f0*/ 	.word	0x00038500


	//   ....[148]....
        /*77f4*/ 	.word	0x00038590


	//   ....[149]....
        /*77f8*/ 	.word	0x00038660


	//   ....[150]....
        /*77fc*/ 	.word	0x00038790


	//   ....[151]....
        /*7800*/ 	.word	0x000387e0


	//   ....[152]....
        /*7804*/ 	.word	0x00038850


	//   ....[153]....
        /*7808*/ 	.word	0x00038940


	//   ....[154]....
        /*780c*/ 	.word	0x00038a70


	//   ....[155]....
        /*7810*/ 	.word	0x00038ac0


	//   ....[156]....
        /*7814*/ 	.word	0x00038b30


	//   ....[157]....
        /*7818*/ 	.word	0x00038c20


	//   ....[158]....
        /*781c*/ 	.word	0x00038d50


	//   ....[159]....
        /*7820*/ 	.word	0x00038da0


	//   ....[160]....
        /*7824*/ 	.word	0x00038e10


	//   ....[161]....
        /*7828*/ 	.word	0x00038ef0


	//   ....[162]....
        /*782c*/ 	.word	0x00039040


	//   ....[163]....
        /*7830*/ 	.word	0x00039120


	//   ....[164]....
        /*7834*/ 	.word	0x00039190


	//   ....[165]....
        /*7838*/ 	.word	0x00039250


	//   ....[166]....
        /*783c*/ 	.word	0x00039330


	//   ....[167]....
        /*7840*/ 	.word	0x000393f0


	//   ....[168]....
        /*7844*/ 	.word	0x000394d0


	//   ....[169]....
        /*7848*/ 	.word	0x00039590


	//   ....[170]....
        /*784c*/ 	.word	0x00039670


	//   ....[171]....
        /*7850*/ 	.word	0x00039730


	//   ....[172]....
        /*7854*/ 	.word	0x00039810


	//   ....[173]....
        /*7858*/ 	.word	0x000398e0


	//   ....[174]....
        /*785c*/ 	.word	0x00039a40


	//   ....[175]....
        /*7860*/ 	.word	0x00039ae0


	//   ....[176]....
        /*7864*/ 	.word	0x00039b40


	//   ....[177]....
        /*7868*/ 	.word	0x00039be0


	//   ....[178]....
        /*786c*/ 	.word	0x00039c40


	//   ....[179]....
        /*7870*/ 	.word	0x00039ce0


	//   ....[180]....
        /*7874*/ 	.word	0x00039d40


	//   ....[181]....
        /*7878*/ 	.word	0x00039de0


	//   ....[182]....
        /*787c*/ 	.word	0x00039e40


	//   ....[183]....
        /*7880*/ 	.word	0x00039ee0


	//   ....[184]....
        /*7884*/ 	.word	0x00039f40


	//   ....[185]....
        /*7888*/ 	.word	0x00039fe0


	//   ....[186]....
        /*788c*/ 	.word	0x0003a0c0


	//   ....[187]....
        /*7890*/ 	.word	0x0003a160


	//   ....[188]....
        /*7894*/ 	.word	0x0003a1d0


	//   ....[189]....
        /*7898*/ 	.word	0x0003a2a0


	//   ....[190]....
        /*789c*/ 	.word	0x0003a300


	//   ....[191]....
        /*78a0*/ 	.word	0x0003a3d0


	//   ....[192]....
        /*78a4*/ 	.word	0x0003a430


	//   ....[193]....
        /*78a8*/ 	.word	0x0003a500


	//   ....[194]....
        /*78ac*/ 	.word	0x0003a560


	//   ....[195]....
        /*78b0*/ 	.word	0x0003a630


	//   ....[196]....
        /*78b4*/ 	.word	0x0003a690


	//   ....[197]....
        /*78b8*/ 	.word	0x0003a760


	//   ....[198]....
        /*78bc*/ 	.word	0x0003a870


	//   ....[199]....
        /*78c0*/ 	.word	0x0003cc80


	//   ....[200]....
        /*78c4*/ 	.word	0x0003cf70


	//   ....[201]....
        /*78c8*/ 	.word	0x0003e210


	//   ....[202]....
        /*78cc*/ 	.word	0x0003e270


	//   ....[203]....
        /*78d0*/ 	.word	0x0003e2d0


	//   ....[204]....
        /*78d4*/ 	.word	0x0003e2f0


	//----- nvinfo : EIATTR_REG_RECONFIG
	.align		4
.L_347:
        /*78d8*/ 	.byte	0x01, 0x54
	.zero		2


	//----- nvinfo : EIATTR_SYSCALL_OFFSETS
	.align		4
        /*78dc*/ 	.byte	0x04, 0x46
        /*78de*/ 	.short	(.L_349 - .L_348)


	//   ....[0]....
.L_348:
        /*78e0*/ 	.word	0x00001ef0


	//   ....[1]....
        /*78e4*/ 	.word	0x00033150


	//   ....[2]....
        /*78e8*/ 	.word	0x00033290


	//   ....[3]....
        /*78ec*/ 	.word	0x00033380


	//   ....[4]....
        /*78f0*/ 	.word	0x00033f80


	//   ....[5]....
        /*78f4*/ 	.word	0x00034a60


	//----- nvinfo : EIATTR_MBARRIER_INSTR_OFFSETS
	.align		4
.L_349:
        /*78f8*/ 	.byte	0x04, 0x39
        /*78fa*/ 	.short	(.L_351 - .L_350)


	//   ....[0]....
.L_350:
        /*78fc*/ 	.word	0x00000190
        /*7900*/ 	.word	0x000000ff
        /*7904*/ 	.word	0x00032400
        /*7908*/ 	.short	0x0100
        /*790a*/ 	.byte	0x08
	.zero		1


	//   ....[1]....
        /*790c*/ 	.word	0x000001a0
        /*7910*/ 	.word	0x000000ff
        /*7914*/ 	.word	0x00032410
        /*7918*/ 	.short	0x0100
        /*791a*/ 	.byte	0x08
	.zero		1


	//   ....[2]....
        /*791c*/ 	.word	0x000001b0
        /*7920*/ 	.word	0x000000ff
        /*7924*/ 	.word	0x00032420
        /*7928*/ 	.short	0x0100
        /*792a*/ 	.byte	0x08
	.zero		1


	//   ....[3]....
        /*792c*/ 	.word	0x000002a0
        /*7930*/ 	.word	0x000000ff
        /*7934*/ 	.word	0x00032430
        /*7938*/ 	.short	0x0100
        /*793a*/ 	.byte	0x08
	.zero		1


	//   ....[4]....
        /*793c*/ 	.word	0x000002b0
        /*7940*/ 	.word	0x000000ff
        /*7944*/ 	.word	0x00032440
        /*7948*/ 	.short	0x0100
        /*794a*/ 	.byte	0x08
	.zero		1


	//   ....[5]....
        /*794c*/ 	.word	0x000002c0
        /*7950*/ 	.word	0x000000ff
        /*7954*/ 	.word	0x00032438
        /*7958*/ 	.short	0x0100
        /*795a*/ 	.byte	0x08
	.zero		1


	//   ....[6]....
        /*795c*/ 	.word	0x000002d0
        /*7960*/ 	.word	0x000000ff
        /*7964*/ 	.word	0x00032448
        /*7968*/ 	.short	0x0100
        /*796a*/ 	.byte	0x08
	.zero		1


	//   ....[7]....
        /*796c*/ 	.word	0x00000400
        /*7970*/ 	.word	0x000000ff
        /*7974*/ 	.word	0x00032450
        /*7978*/ 	.short	0x0100
        /*797a*/ 	.byte	0x08
	.zero		1


	//   ....[8]....
        /*797c*/ 	.word	0x00000410
        /*7980*/ 	.word	0x000000ff
        /*7984*/ 	.word	0x00032460
        /*7988*/ 	.short	0x0100
        /*798a*/ 	.byte	0x08
	.zero		1


	//   ....[9]....
        /*798c*/ 	.word	0x00000420
        /*7990*/ 	.word	0x000000ff
        /*7994*/ 	.word	0x00032458
        /*7998*/ 	.short	0x0100
        /*799a*/ 	.byte	0x08
	.zero		1


	//   ....[10]....
        /*799c*/ 	.word	0x00000430
        /*79a0*/ 	.word	0x000000ff
        /*79a4*/ 	.word	0x00032468
        /*79a8*/ 	.short	0x0100
        /*79aa*/ 	.byte	0x08
	.zero		1


	//   ....[11]....
        /*79ac*/ 	.word	0x00000520
        /*79b0*/ 	.word	0x000000ff
        /*79b4*/ 	.word	0x00032470
        /*79b8*/ 	.short	0x0100
        /*79ba*/ 	.byte	0x06
	.zero		1


	//   ....[12]....
        /*79bc*/ 	.word	0x00000530
        /*79c0*/ 	.word	0x000000ff
        /*79c4*/ 	.word	0x00032480
        /*79c8*/ 	.short	0x0100
        /*79ca*/ 	.byte	0x06
	.zero		1


	//   ....[13]....
        /*79cc*/ 	.word	0x00000540
        /*79d0*/ 	.word	0x000000ff
        /*79d4*/ 	.word	0x00032478
        /*79d8*/ 	.short	0x0100
        /*79da*/ 	.byte	0x06
	.zero		1


	//   ....[14]....
        /*79dc*/ 	.word	0x00000550
        /*79e0*/ 	.word	0x000000ff
        /*79e4*/ 	.word	0x00032488
        /*79e8*/ 	.short	0x0100
        /*79ea*/ 	.byte	0x06
	.zero		1


	//   ....[15]....
        /*79ec*/ 	.word	0x00000680
        /*79f0*/ 	.word	0x000000ff
        /*79f4*/ 	.word	0x00032490
        /*79f8*/ 	.short	0x0100
        /*79fa*/ 	.byte	0x08
	.zero		1


	//   ....[16]....
        /*79fc*/ 	.word	0x00000690
        /*7a00*/ 	.word	0x000000ff
        /*7a04*/ 	.word	0x000324a0
        /*7a08*/ 	.short	0x0100
        /*7a0a*/ 	.byte	0x08
	.zero		1


	//   ....[17]....
        /*7a0c*/ 	.word	0x000006a0
        /*7a10*/ 	.word	0x000000ff
        /*7a14*/ 	.word	0x00032498
        /*7a18*/ 	.short	0x0100
        /*7a1a*/ 	.byte	0x08
	.zero		1


	//   ....[18]....
        /*7a1c*/ 	.word	0x000006b0
        /*7a20*/ 	.word	0x000000ff
        /*7a24*/ 	.word	0x000324a8
        /*7a28*/ 	.short	0x0100
        /*7a2a*/ 	.byte	0x08
	.zero		1


	//   ....[19]....
        /*7a2c*/ 	.word	0x000007f0
        /*7a30*/ 	.word	0x000000ff
        /*7a34*/ 	.word	0x000324b0
        /*7a38*/ 	.short	0x0100
        /*7a3a*/ 	.byte	0x08
	.zero		1


	//   ....[20]....
        /*7a3c*/ 	.word	0x00000800
        /*7a40*/ 	.word	0x000000ff
        /*7a44*/ 	.word	0x000324c0
        /*7a48*/ 	.short	0x0100
        /*7a4a*/ 	.byte	0x08
	.zero		1


	//   ....[21]....
        /*7a4c*/ 	.word	0x00000810
        /*7a50*/ 	.word	0x000000ff
        /*7a54*/ 	.word	0x000324b8
        /*7a58*/ 	.short	0x0100
        /*7a5a*/ 	.byte	0x08
	.zero		1


	//   ....[22]....
        /*7a5c*/ 	.word	0x00000820
        /*7a60*/ 	.word	0x000000ff
        /*7a64*/ 	.word	0x000324c8
        /*7a68*/ 	.short	0x0100
        /*7a6a*/ 	.byte	0x08
	.zero		1


	//   ....[23]....
        /*7a6c*/ 	.word	0x00002200
        /*7a70*/ 	.word	0x00000048
        /*7a74*/ 	.word	0x00032400
        /*7a78*/ 	.short	0x010a
        /*7a7a*/ 	.byte	0x3f
	.zero		1


	//   ....[24]....
        /*7a7c*/ 	.word	0x00002600
        /*7a80*/ 	.word	0x00000006
        /*7a84*/ 	.word	0x00000000
        /*7a88*/ 	.short	0x010a
        /*7a8a*/ 	.byte	0x3f
	.zero		1


	//   ....[25]....
        /*7a8c*/ 	.word	0x00002660
        /*7a90*/ 	.word	0x00000006
        /*7a94*/ 	.word	0x00000000
        /*7a98*/ 	.short	0x010a
        /*7a9a*/ 	.byte	0x3f
	.zero		1


	//   ....[26]....
        /*7a9c*/ 	.word	0x00002a10
        /*7aa0*/ 	.word	0x00000048
        /*7aa4*/ 	.word	0x00032410
        /*7aa8*/ 	.short	0x010a
        /*7aaa*/ 	.byte	0x3f
	.zero		1


	//   ....[27]....
        /*7aac*/ 	.word	0x00002b10
        /*7ab0*/ 	.word	0x00000006
        /*7ab4*/ 	.word	0x00000000
        /*7ab8*/ 	.short	0x010a
        /*7aba*/ 	.byte	0x3f
	.zero		1


	//   ....[28]....
        /*7abc*/ 	.word	0x00002b70
        /*7ac0*/ 	.word	0x00000006
        /*7ac4*/ 	.word	0x00000000
        /*7ac8*/ 	.short	0x010a
        /*7aca*/ 	.byte	0x3f
	.zero		1


	//   ....[29]....
        /*7acc*/ 	.word	0x000038c0
        /*7ad0*/ 	.word	0x00000000
        /*7ad4*/ 	.word	0x00000000
        /*7ad8*/ 	.short	0x0101
        /*7ada*/ 	.byte	0x3f
	.zero		1


	//   ....[30]....
        /*7adc*/ 	.word	0x00008a80
        /*7ae0*/ 	.word	0x00000000
        /*7ae4*/ 	.word	0x00000000
        /*7ae8*/ 	.short	0x0101
        /*7aea*/ 	.byte	0x3f
	.zero		1


	//   ....[31]....
        /*7aec*/ 	.word	0x00009220
        /*7af0*/ 	.word	0x00000002
        /*7af4*/ 	.word	0x00000000
        /*7af8*/ 	.short	0x010a
        /*7afa*/ 	.byte	0x3f
	.zero		1


	//   ....[32]....
        /*7afc*/ 	.word	0x000092c0
        /*7b00*/ 	.word	0x00000006
        /*7b04*/ 	.word	0x00000000
        /*7b08*/ 	.short	0x010a
        /*7b0a*/ 	.byte	0x3f
	.zero		1


	//   ....[33]....
        /*7b0c*/ 	.word	0x000096d0
        /*7b10*/ 	.word	0x00000000
        /*7b14*/ 	.word	0x00000000
        /*7b18*/ 	.short	0x010a
        /*7b1a*/ 	.byte	0x3f
	.zero		1


	//   ....[34]....
        /*7b1c*/ 	.word	0x000097a0
        /*7b20*/ 	.word	0x0000000c
        /*7b24*/ 	.word	0x00000000
        /*7b28*/ 	.short	0x010a
        /*7b2a*/ 	.byte	0x3f
	.zero		1


	//   ....[35]....
        /*7b2c*/ 	.word	0x0000a540
        /*7b30*/ 	.word	0x00000000
        /*7b34*/ 	.word	0x00000000
        /*7b38*/ 	.short	0x0101
        /*7b3a*/ 	.byte	0x3f
	.zero		1


	//   ....[36]....
        /*7b3c*/ 	.word	0x00023c70
        /*7b40*/ 	.word	0x00000003
        /*7b44*/ 	.word	0x00000000
        /*7b48*/ 	.short	0x0101
        /*7b4a*/ 	.byte	0x3f
	.zero		1


	//   ....[37]....
        /*7b4c*/ 	.word	0x00023e60
        /*7b50*/ 	.word	0x00000000
        /*7b54*/ 	.word	0x00000000
        /*7b58*/ 	.short	0x010a
        /*7b5a*/ 	.byte	0x3f
	.zero		1


	//   ....[38]....
        /*7b5c*/ 	.word	0x00023f60
        /*7b60*/ 	.word	0x00000004
        /*7b64*/ 	.word	0x00000000
        /*7b68*/ 	.short	0x010a
        /*7b6a*/ 	.byte	0x3f
	.zero		1


	//   ....[39]....
        /*7b6c*/ 	.word	0x000243a0
        /*7b70*/ 	.word	0x00000005
        /*7b74*/ 	.word	0x00000000
        /*7b78*/ 	.short	0x010a
        /*7b7a*/ 	.byte	0x3f
	.zero		1


	//   ....[40]....
        /*7b7c*/ 	.word	0x000244a0
        /*7b80*/ 	.word	0x00000002
        /*7b84*/ 	.word	0x00000000
        /*7b88*/ 	.short	0x010a
        /*7b8a*/ 	.byte	0x3f
	.zero		1


	//   ....[41]....
        /*7b8c*/ 	.word	0x00025200
        /*7b90*/ 	.word	0x00000002
        /*7b94*/ 	.word	0x00000000
        /*7b98*/ 	.short	0x0101
        /*7b9a*/ 	.byte	0x3f
	.zero		1


	//   ....[42]....
        /*7b9c*/ 	.word	0x0002e970
        /*7ba0*/ 	.word	0x00000003
        /*7ba4*/ 	.word	0x00000000
        /*7ba8*/ 	.short	0x0101
        /*7baa*/ 	.byte	0x3f
	.zero		1


	//   ....[43]....
        /*7bac*/ 	.word	0x0002fdf0
        /*7bb0*/ 	.word	0x000000ff
        /*7bb4*/ 	.word	0x00000000
        /*7bb8*/ 	.short	0x0101
        /*7bba*/ 	.byte	0x04
	.zero		1


	//   ....[44]....
        /*7bbc*/ 	.word	0x00033880
        /*7bc0*/ 	.word	0x000000ff
        /*7bc4*/ 	.word	0x00032440
        /*7bc8*/ 	.short	0x010a
        /*7bca*/ 	.byte	0x2e
	.zero		1


	//   ....[45]....
        /*7bcc*/ 	.word	0x00033db0
        /*7bd0*/ 	.word	0x000000ff
        /*7bd4*/ 	.word	0x00032430
        /*7bd8*/ 	.short	0x0107
        /*7bda*/ 	.byte	0x2e
	.zero		1


	//   ....[46]....
        /*7bdc*/ 	.word	0x00033e20
        /*7be0*/ 	.word	0x000000ff
        /*7be4*/ 	.word	0x00032430
        /*7be8*/ 	.short	0x0101
        /*7bea*/ 	.byte	0x2e
	.zero		1


	//   ....[47]....
        /*7bec*/ 	.word	0x000348e0
        /*7bf0*/ 	.word	0x000000ff
        /*7bf4*/ 	.word	0x00032400
        /*7bf8*/ 	.short	0x0107
        /*7bfa*/ 	.byte	0x2e
	.zero		1


	//   ....[48]....
        /*7bfc*/ 	.word	0x00034930
        /*7c00*/ 	.word	0x000000ff
        /*7c04*/ 	.word	0x00032400
        /*7c08*/ 	.short	0x0101
        /*7c0a*/ 	.byte	0x2e
	.zero		1


	//   ....[49]....
        /*7c0c*/ 	.word	0x00035430
        /*7c10*/ 	.word	0x000000ff
        /*7c14*/ 	.word	0x00032410
        /*7c18*/ 	.short	0x0107
        /*7c1a*/ 	.byte	0x2e
	.zero		1


	//   ....[50]....
        /*7c1c*/ 	.word	0x00035490
        /*7c20*/ 	.word	0x000000ff
        /*7c24*/ 	.word	0x00032410
        /*7c28*/ 	.short	0x0101
        /*7c2a*/ 	.byte	0x2e
	.zero		1


	//   ....[51]....
        /*7c2c*/ 	.word	0x000354a0
        /*7c30*/ 	.word	0x000000ff
        /*7c34*/ 	.word	0x00032420
        /*7c38*/ 	.short	0x010a
        /*7c3a*/ 	.byte	0x2e
	.zero		1


	//   ....[52]....
        /*7c3c*/ 	.word	0x000354f0
        /*7c40*/ 	.word	0x000000ff
        /*7c44*/ 	.word	0x00032460
        /*7c48*/ 	.short	0x010a
        /*7c4a*/ 	.byte	0x2e
	.zero		1


	//   ....[53]....
        /*7c4c*/ 	.word	0x00035c20
        /*7c50*/ 	.word	0x000000ff
        /*7c54*/ 	.word	0x00032450
        /*7c58*/ 	.short	0x0107
        /*7c5a*/ 	.byte	0x2e
	.zero		1


	//   ....[54]....
        /*7c5c*/ 	.word	0x00035ca0
        /*7c60*/ 	.word	0x000000ff
        /*7c64*/ 	.word	0x00032450
        /*7c68*/ 	.short	0x0101
        /*7c6a*/ 	.byte	0x2e
	.zero		1


	//   ....[55]....
        /*7c6c*/ 	.word	0x00036000
        /*7c70*/ 	.word	0x00000013
        /*7c74*/ 	.word	0x00032440
        /*7c78*/ 	.short	0x010a
        /*7c7a*/ 	.byte	0x3f
	.zero		1


	//   ....[56]....
        /*7c7c*/ 	.word	0x00036430
        /*7c80*/ 	.word	0x00000013
        /*7c84*/ 	.word	0x00032430
        /*7c88*/ 	.short	0x0107
        /*7c8a*/ 	.byte	0x3f
	.zero		1


	//   ....[57]....
        /*7c8c*/ 	.word	0x000364e0
        /*7c90*/ 	.word	0x00000013
        /*7c94*/ 	.word	0x00032430
        /*7c98*/ 	.short	0x0101
        /*7c9a*/ 	.byte	0x3f
	.zero		1


	//   ....[58]....
        /*7c9c*/ 	.word	0x00036510
        /*7ca0*/ 	.word	0x00000013
        /*7ca4*/ 	.word	0x00032460
        /*7ca8*/ 	.short	0x010a
        /*7caa*/ 	.byte	0x3f
	.zero		1


	//   ....[59]....
        /*7cac*/ 	.word	0x00036a50
        /*7cb0*/ 	.word	0x00000013
        /*7cb4*/ 	.word	0x00032450
        /*7cb8*/ 	.short	0x0107
        /*7cba*/ 	.byte	0x3f
	.zero		1


	//   ....[60]....
        /*7cbc*/ 	.word	0x00036b10
        /*7cc0*/ 	.word	0x00000013
        /*7cc4*/ 	.word	0x00032450
        /*7cc8*/ 	.short	0x0101
        /*7cca*/ 	.byte	0x3f
	.zero		1


	//   ....[61]....
        /*7ccc*/ 	.word	0x00036c00
        /*7cd0*/ 	.word	0x00000004
        /*7cd4*/ 	.word	0x00032420
        /*7cd8*/ 	.short	0x010a
        /*7cda*/ 	.byte	0x3f
	.zero		1


	//   ....[62]....
        /*7cdc*/ 	.word	0x00036d70
        /*7ce0*/ 	.word	0x00000005
        /*7ce4*/ 	.word	0x00032440
        /*7ce8*/ 	.short	0x010a
        /*7cea*/ 	.byte	0x3f
	.zero		1


	//   ....[63]....
        /*7cec*/ 	.word	0x00036e10
        /*7cf0*/ 	.word	0x00000011
        /*7cf4*/ 	.word	0x00032440
        /*7cf8*/ 	.short	0x010a
        /*7cfa*/ 	.byte	0x3f
	.zero		1


	//   ....[64]....
        /*7cfc*/ 	.word	0x00036e50
        /*7d00*/ 	.word	0x00000005
        /*7d04*/ 	.word	0x00032460
        /*7d08*/ 	.short	0x010a
        /*7d0a*/ 	.byte	0x3f
	.zero		1


	//   ....[65]....
        /*7d0c*/ 	.word	0x00036e90
        /*7d10*/ 	.word	0x00000011
        /*7d14*/ 	.word	0x00032460
        /*7d18*/ 	.short	0x010a
        /*7d1a*/ 	.byte	0x3f
	.zero		1


	//   ....[66]....
        /*7d1c*/ 	.word	0x00036ef0
        /*7d20*/ 	.word	0x00000048
        /*7d24*/ 	.word	0x00032400
        /*7d28*/ 	.short	0x010a
        /*7d2a*/ 	.byte	0x3f
	.zero		1


	//   ....[67]....
        /*7d2c*/ 	.word	0x00036f40
        /*7d30*/ 	.word	0x00000006
        /*7d34*/ 	.word	0x00000000
        /*7d38*/ 	.short	0x010a
        /*7d3a*/ 	.byte	0x3f
	.zero		1


	//   ....[68]....
        /*7d3c*/ 	.word	0x00036f90
        /*7d40*/ 	.word	0x00000048
        /*7d44*/ 	.word	0x00032410
        /*7d48*/ 	.short	0x010a
        /*7d4a*/ 	.byte	0x3f
	.zero		1


	//   ....[69]....
        /*7d4c*/ 	.word	0x00036fe0
        /*7d50*/ 	.word	0x00000006
        /*7d54*/ 	.word	0x00000000
        /*7d58*/ 	.short	0x010a
        /*7d5a*/ 	.byte	0x3f
	.zero		1


	//   ....[70]....
        /*7d5c*/ 	.word	0x00037030
        /*7d60*/ 	.word	0x00000006
        /*7d64*/ 	.word	0x00000000
        /*7d68*/ 	.short	0x010a
        /*7d6a*/ 	.byte	0x3f
	.zero		1


	//   ....[71]....
        /*7d6c*/ 	.word	0x00037080
        /*7d70*/ 	.word	0x0000000c
        /*7d74*/ 	.word	0x00000000
        /*7d78*/ 	.short	0x010a
        /*7d7a*/ 	.byte	0x3f
	.zero		1


	//   ....[72]....
        /*7d7c*/ 	.word	0x000370d0
        /*7d80*/ 	.word	0x00000004
        /*7d84*/ 	.word	0x00000000
        /*7d88*/ 	.short	0x010a
        /*7d8a*/ 	.byte	0x3f
	.zero		1


	//   ....[73]....
        /*7d8c*/ 	.word	0x00037120
        /*7d90*/ 	.word	0x00000002
        /*7d94*/ 	.word	0x00000000
        /*7d98*/ 	.short	0x010a
        /*7d9a*/ 	.byte	0x3f
	.zero		1


	//   ....[74]....
        /*7d9c*/ 	.word	0x00037200
        /*7da0*/ 	.word	0x00000003
        /*7da4*/ 	.word	0x00032440
        /*7da8*/ 	.short	0x010a
        /*7daa*/ 	.byte	0x3f
	.zero		1


	//   ....[75]....
        /*7dac*/ 	.word	0x00038f30
        /*7db0*/ 	.word	0x00000003
        /*7db4*/ 	.word	0x00032420
        /*7db8*/ 	.short	0x010a
        /*7dba*/ 	.byte	0x3f
	.zero		1


	//   ....[76]....
        /*7dbc*/ 	.word	0x00038f90
        /*7dc0*/ 	.word	0x00000003
        /*7dc4*/ 	.word	0x00032460
        /*7dc8*/ 	.short	0x010a
        /*7dca*/ 	.byte	0x3f
	.zero		1


	//   ....[77]....
        /*7dcc*/ 	.word	0x00039990
        /*7dd0*/ 	.word	0x00000013
        /*7dd4*/ 	.word	0x00032440
        /*7dd8*/ 	.short	0x010a
        /*7dda*/ 	.byte	0x3f
	.zero		1


	//   ....[78]....
        /*7ddc*/ 	.word	0x0003a010
        /*7de0*/ 	.word	0x00000013
        /*7de4*/ 	.word	0x00032460
        /*7de8*/ 	.short	0x010a
        /*7dea*/ 	.byte	0x3f
	.zero		1


	//   ....[79]....
        /*7dec*/ 	.word	0x0003a790
        /*7df0*/ 	.word	0x00000004
        /*7df4*/ 	.word	0x00032420
        /*7df8*/ 	.short	0x010a
        /*7dfa*/ 	.byte	0x3f
	.zero		1


	//   ....[80]....
        /*7dfc*/ 	.word	0x0003a930
        /*7e00*/ 	.word	0x00000005
        /*7e04*/ 	.word	0x00032440
        /*7e08*/ 	.short	0x010a
        /*7e0a*/ 	.byte	0x3f
	.zero		1


	//   ....[81]....
        /*7e0c*/ 	.word	0x0003a980
        /*7e10*/ 	.word	0x00000011
        /*7e14*/ 	.word	0x00032440
        /*7e18*/ 	.short	0x010a
        /*7e1a*/ 	.byte	0x3f
	.zero		1


	//   ....[82]....
        /*7e1c*/ 	.word	0x0003a9d0
        /*7e20*/ 	.word	0x00000005
        /*7e24*/ 	.word	0x00032460
        /*7e28*/ 	.short	0x010a
        /*7e2a*/ 	.byte	0x3f
	.zero		1


	//   ....[83]....
        /*7e2c*/ 	.word	0x0003ad90
        /*7e30*/ 	.word	0x00000000
        /*7e34*/ 	.word	0x00000000
        /*7e38*/ 	.short	0x010a
        /*7e3a*/ 	.byte	0x3f
	.zero		1


	//   ....[84]....
        /*7e3c*/ 	.word	0x0003aed0
        /*7e40*/ 	.word	0x0000000b
        /*7e44*/ 	.word	0x00000000
        /*7e48*/ 	.short	0x010a
        /*7e4a*/ 	.byte	0x3f
	.zero		1


	//   ....[85]....
        /*7e4c*/ 	.word	0x0003b530
        /*7e50*/ 	.word	0x00000000
        /*7e54*/ 	.word	0x00000000
        /*7e58*/ 	.short	0x010a
        /*7e5a*/ 	.byte	0x3f
	.zero		1


	//   ....[86]....
        /*7e5c*/ 	.word	0x0003b670
        /*7e60*/ 	.word	0x0000000b
        /*7e64*/ 	.word	0x00000000
        /*7e68*/ 	.short	0x010a
        /*7e6a*/ 	.byte	0x3f
	.zero		1


	//   ....[87]....
        /*7e6c*/ 	.word	0x0003c870
        /*7e70*/ 	.word	0x00000000
        /*7e74*/ 	.word	0x00000000
        /*7e78*/ 	.short	0x0101
        /*7e7a*/ 	.byte	0x3f
	.zero		1


	//   ....[88]....
        /*7e7c*/ 	.word	0x00055fe0
        /*7e80*/ 	.word	0x00000000
        /*7e84*/ 	.word	0x00000000
        /*7e88*/ 	.short	0x0101
        /*7e8a*/ 	.byte	0x3f
	.zero		1


	//   ....[89]....
        /*7e8c*/ 	.word	0x00056000
        /*7e90*/ 	.word	0x0000000b
        /*7e94*/ 	.word	0x00000000
        /*7e98*/ 	.short	0x010a
        /*7e9a*/ 	.byte	0x3f
	.zero		1


	//   ....[90]....
        /*7e9c*/ 	.word	0x00056050
        /*7ea0*/ 	.word	0x0000000b
        /*7ea4*/ 	.word	0x00000000
        /*7ea8*/ 	.short	0x010a
        /*7eaa*/ 	.byte	0x3f
	.zero		1


	//----- nvinfo : EIATTR_NUM_MBARRIERS
	.align		4
.L_351:
        /*7eac*/ 	.byte	0x03, 0x38
        /*7eae*/ 	.short	0x0017


	//----- nvinfo : EIATTR_EXIT_INSTR_OFFSETS
	.align		4
        /*7eb0*/ 	.byte	0x04, 0x1c
        /*7eb2*/ 	.short	(.L_353 - .L_352)


	//   ....[0]....
.L_352:
        /*7eb4*/ 	.word	0x00036ee0


	//----- nvinfo : EIATTR_MAX_THREADS
	.align		4
.L_353:
        /*7eb8*/ 	.byte	0x04, 0x05
        /*7eba*/ 	.short	(.L_355 - .L_354)
.L_354:
        /*7ebc*/ 	.word	0x00000180
        /*7ec0*/ 	.word	0x00000001
        /*7ec4*/ 	.word	0x00000001


	//----- nvinfo : EIATTR_CRS_STACK_SIZE
	.align		4
.L_355:
        /*7ec8*/ 	.byte	0x04, 0x1e
        /*7eca*/ 	.short	(.L_357 - .L_356)
.L_356:
        /*7ecc*/ 	.word	0x00000000


	//----- nvinfo : EIATTR_CBANK_PARAM_SIZE
	.align		4
.L_357:
        /*7ed0*/ 	.byte	0x03, 0x19
        /*7ed2*/ 	.short	0x0b70


	//----- nvinfo : EIATTR_PARAM_CBANK
	.align		4
        /*7ed4*/ 	.byte	0x04, 0x0a
        /*7ed6*/ 	.short	(.L_359 - .L_358)
	.align		4
.L_358:
        /*7ed8*/ 	.word	index@(.nv.constant0._ZN7cutlass13device_kernelIN5flash11enable_sm90INS1_16FlashAttnFwdSm90INS1_25CollectiveMainloopFwdSm90ILi2EN4cute5tupleIJNS5_1CILi1EEES8_S8_EEENS6_IJNS7_ILi128EEENS7_ILi96EEENS7_ILi64EEEEEELi256ENS_6half_tEfNS_4arch4Sm90ELb0ELb1ELb0ELb0ELb1ELb0ELb1ELb1ELb0ELb1ELb1ELb0EEENS1_21CollectiveEpilogueFwdINS6_IJSA_NS7_ILi256EEESB_EEES9_SE_SG_Li256ELb0ELb1ELb1ELb0EEENS1_19SingleTileSchedulerILb0ELb1ELb1ELi128EEEEEEEEEvNT_6ParamsE)
        /*7edc*/ 	.short	0x0210
        /*7ede*/ 	.short	0x0b70


	//----- nvinfo : EIATTR_SW_WAR
	.align		4
.L_359:
        /*7ee0*/ 	.byte	0x04, 0x36
        /*7ee2*/ 	.short	(.L_361 - .L_360)
.L_360:
        /*7ee4*/ 	.word	0x00000008
.L_361:


//--------------------- .nv.info._ZN7cutlass13device_kernelIN5flash11enable_sm90INS1_16FlashAttnFwdSm90INS1_25CollectiveMainloopFwdSm90ILi2EN4cute5tupleIJNS5_1CILi1EEES8_S8_EEENS6_IJNS7_ILi128EEENS7_ILi96EEENS7_ILi64EEEEEELi256ENS_6half_tEfNS_4arch4Sm90ELb0ELb1ELb0ELb1ELb1ELb0ELb0ELb1ELb0ELb1ELb1ELb0EEENS1_21CollectiveEpilogueFwdINS6_IJSA_NS7_ILi256EEESB_EEES9_SE_SG_Li256ELb1ELb1ELb1ELb0EEENS1_36VarlenDynamicPersistentTileSchedulerILi128ELi96ELi256ELi128ELb1ELb1ELb1ELb1ELb0ELb1EEEEEEEEEvNT_6ParamsE --------------------------
	.section	.nv.info._ZN7cutlass13device_kernelIN5flash11enable_sm90INS1_16FlashAttnFwdSm90INS1_25CollectiveMainloopFwdSm90ILi2EN4cute5tupleIJNS5_1CILi1EEES8_S8_EEENS6_IJNS7_ILi128EEENS7_ILi96EEENS7_ILi64EEEEEELi256ENS_6half_tEfNS_4arch4Sm90ELb0ELb1ELb0ELb1ELb1ELb0ELb0ELb1ELb0ELb1ELb1ELb0EEENS1_21CollectiveEpilogueFwdINS6_IJSA_NS7_ILi256EEESB_EEES9_SE_SG_Li256ELb1ELb1ELb1ELb0EEENS1_36VarlenDynamicPersistentTileSchedulerILi128ELi96ELi256ELi128ELb1ELb1ELb1ELb1ELb0ELb1EEEEEEEEEvNT_6ParamsE,"",@"SHT_CUDA_INFO"
	.sectionflags	@""
	.align	4


	//----- nvinfo : EIATTR_CUDA_API_VERSION
	.align		4
        /*0000*/ 	.byte	0x04, 0x37
        /*0002*/ 	.short	(.L_363 - .L_362)
.L_362:
        /*0004*/ 	.word	0x00000082


	//----- nvinfo : EIATTR_KPARAM_INFO
	.align		4
.L_363:
        /*0008*/ 	.byte	0x04, 0x17
        /*000a*/ 	.short	(.L_365 - .L_364)
.L_364:
        /*000c*/ 	.word	0x00000000
        /*0010*/ 	.short	0x0000
        /*0012*/ 	.short	0x0070
        /*0014*/ 	.byte	0x00, 0xf0, 0x01, 0x2a


	//----- nvinfo : EIATTR_SPARSE_MMA_MASK
	.align		4
.L_365:
        /*0018*/ 	.byte	0x03, 0x50
        /*001a*/ 	.short	0x0000


	//----- nvinfo : EIATTR_MAXREG_COUNT
	.align		4
        /*001c*/ 	.byte	0x03, 0x1b
        /*001e*/ 	.short	0x00a8


	//----- nvinfo : EIATTR_NUM_BARRIERS
	.align		4
        /*0020*/ 	.byte	0x02, 0x4c
        /*0022*/ 	.byte	0x10
	.zero		1


	//----- nvinfo : EIATTR_EXTERNS
	.align		4
        /*0024*/ 	.byte	0x04, 0x0f
        /*0026*/ 	.short	(.L_367 - .L_366)


	//   ....[0]....
	.align		4
.L_366:
        /*0028*/ 	.word	index@(__assertfail)


	//----- nvinfo : EIATTR_ANNOTATIONS
	.align		4
.L_367:
        /*002c*/ 	.byte	0x04, 0x55
        /*002e*/ 	.short	(.L_369 - .L_368)


	//   ....[0]....
.L_368:
        /* <DEDUP_REMOVED lines=11> */


	//----- nvinfo : EIATTR_MERCURY_ISA_VERSION
	.align		4
.L_369:
        /*00c8*/ 	.byte	0x03, 0x5f
        /*00ca*/ 	.short	0x0101


	//----- nvinfo : EIATTR_UNUSED_LOAD_BYTE_OFFSET
	.align		4
        /*00cc*/ 	.byte	0x04, 0x44
        /*00ce*/ 	.short	(.L_371 - .L_370)


	//   ....[0]....
.L_370:
        /*00d0*/ 	.word	0x00000960
        /*00d4*/ 	.word	0x0000fff0


	//   ....[1]....
        /*00d8*/ 	.word	0x0000d8e0
        /*00dc*/ 	.word	0x0000fff0


	//----- nvinfo : EIATTR_INT_WARP_WIDE_INSTR_OFFSETS
	.align		4
.L_371:
        /*00e0*/ 	.byte	0x04, 0x31
        /*00e2*/ 	.short	(.L_373 - .L_372)


	//   ....[0]....
.L_372:
        /*00e4*/ 	.word	0x000000c0


	//   ....[1]....
        /*00e8*/ 	.word	0x000000d0


	//   ....[2]....
        /*00ec*/ 	.word	0x00000170


	//   ....[3]....
        /*00f0*/ 	.word	0x00013d90


	//   ....[4]....
        /*00f4*/ 	.word	0x00013e20


	//   ....[5]....
        /*00f8*/ 	.word	0x00017090


	//   ....[6]....
        /*00fc*/ 	.word	0x00017120


	//----- nvinfo : EIATTR_COOP_GROUP_MASK_REGIDS
	.align		4
.L_373:
        /*0100*/ 	.byte	0x04, 0x29
        /*0102*/ 	.short	(.L_375 - .L_374)


	//   ....[0]....
.L_374:
        /*0104*/ 	.word	0xffffffff


	//   ....[1]....
        /*0108*/ 	.word	0xffffffff


	//   ....[2]....
        /*010c*/ 	.word	0xffffffff


	//   ....[3]....
        /*0110*/ 	.word	0xffffffff


	//   ....[4]....
        /*0114*/ 	.word	0xffffffff


	//   ....[5]....
        /*0118*/ 	.word	0xffffffff


	//   ....[6]....
        /*011c*/ 	.word	0xffffffff


	//   ....[7]....
        /*0120*/ 	.word	0xffffffff


	//   ....[8]....
        /*0124*/ 	.word	0xffffffff


	//   ....[9]....
        /*0128*/ 	.word	0xffffffff


	//   ....[10]....
        /*012c*/ 	.word	0xffffffff


	//   ....[11]....
        /*0130*/ 	.word	0xffffffff


	//   ....[12]....
        /*0134*/ 	.word	0xffffffff


	//   ....[13]....
        /*0138*/ 	.word	0xffffffff


	//   ....[14]....
        /*013c*/ 	.word	0xffffffff


	//   ....[15]....
        /*0140*/ 	.word	0xffffffff


	//   ....[16]....
        /*0144*/ 	.word	0xffffffff


	//   ....[17]....
        /*0148*/ 	.word	0xffffffff


	//   ....[18]....
        /*014c*/ 	.word	0xffffffff


	//   ....[19]....
        /*0150*/ 	.word	0xffffffff


	//   ....[20]....
        /*0154*/ 	.word	0xffffffff


	//   ....[21]....
        /*0158*/ 	.word	0xffffffff


	//   ....[22]....
        /*015c*/ 	.word	0xffffffff


	//   ....[23]....
        /*0160*/ 	.word	0xffffffff


	//   ....[24]....
        /*0164*/ 	.word	0xffffffff


	//   ....[25]....
        /*0168*/ 	.word	0xffffffff


	//   ....[26]....
        /*016c*/ 	.word	0xffffffff


	//   ....[27]....
        /*0170*/ 	.word	0xffffffff


	//   ....[28]....
        /*0174*/ 	.word	0xffffffff


	//   ....[29]....
        /*0178*/ 	.word	0xffffffff


	//   ....[30]....
        /*017c*/ 	.word	0xffffffff


	//   ....[31]....
        /*0180*/ 	.word	0xffffffff


	//   ....[32]....
        /*0184*/ 	.word	0xffffffff


	//   ....[33]....
        /*0188*/ 	.word	0xffffffff


	//   ....[34]....
        /*018c*/ 	.word	0xffffffff


	//   ....[35]....
        /*0190*/ 	.word	0xffffffff


	//   ....[36]....
        /*0194*/ 	.word	0xffffffff


	//   ....[37]....
        /*0198*/ 	.word	0xffffffff


	//   ....[38]....
        /*019c*/ 	.word	0xffffffff


	//   ....[39]....
        /*01a0*/ 	.word	0xffffffff


	//   ....[40]....
        /*01a4*/ 	.word	0xffffffff


	//   ....[41]....
        /*01a8*/ 	.word	0xffffffff


	//   ....[42]....
        /*01ac*/ 	.word	0xffffffff


	//   ....[43]....
        /*01b0*/ 	.word	0xffffffff


	//   ....[44]....
        /*01b4*/ 	.word	0xffffffff


	//   ....[45]....
        /*01b8*/ 	.word	0xffffffff


	//   ....[46]....
        /*01bc*/ 	.word	0xffffffff


	//   ....[47]....
        /*01c0*/ 	.word	0xffffffff


	//   ....[48]....
        /*01c4*/ 	.word	0xffffffff


	//   ....[49]....
        /*01c8*/ 	.word	0xffffffff


	//   ....[50]....
        /*01cc*/ 	.word	0xffffffff


	//   ....[51]....
        /*01d0*/ 	.word	0xffffffff


	//   ....[52]....
        /*01d4*/ 	.word	0xffffffff


	//   ....[53]....
        /*01d8*/ 	.word	0xffffffff


	//   ....[54]....
        /*01dc*/ 	.word	0xffffffff


	//   ....[55]....
        /*01e0*/ 	.word	0xffffffff


	//   ....[56]....
        /*01e4*/ 	.word	0xffffffff


	//   ....[57]....
        /*01e8*/ 	.word	0xffffffff


	//   ....[58]....
        /*01ec*/ 	.word	0xffffffff


	//   ....[59]....
        /*01f0*/ 	.word	0xffffffff


	//   ....[60]....
        /*01f4*/ 	.word	0xffffffff


	//   ....[61]....
        /*01f8*/ 	.word	0xffffffff


	//   ....[62]....
        /*01fc*/ 	.word	0xffffffff


	//   ....[63]....
        /*0200*/ 	.word	0xffffffff


	//   ....[64]....
        /*0204*/ 	.word	0xffffffff


	//   ....[65]....
        /*0208*/ 	.word	0xffffffff


	//   ....[66]....
        /*020c*/ 	.word	0xffffffff


	//   ....[67]....
        /*0210*/ 	.word	0xffffffff


	//   ....[68]....
        /*0214*/ 	.word	0xffffffff


	//   ....[69]....
        /*0218*/ 	.word	0xffffffff


	//   ....[70]....
        /*021c*/ 	.word	0xffffffff


	//   ....[71]....
        /*0220*/ 	.word	0xffffffff


	//   ....[72]....
        /*0224*/ 	.word	0xffffffff


	//   ....[73]....
        /*0228*/ 	.word	0xffffffff


	//   ....[74]....
        /*022c*/ 	.word	0xffffffff


	//   ....[75]....
        /*0230*/ 	.word	0xffffffff


	//   ....[76]....
        /*0234*/ 	.word	0xffffffff


	//   ....[77]....
        /*0238*/ 	.word	0xffffffff


	//   ....[78]....
        /*023c*/ 	.word	0xffffffff


	//   ....[79]....
        /*0240*/ 	.word	0xffffffff


	//   ....[80]....
        /*0244*/ 	.word	0xffffffff


	//   ....[81]....
        /*0248*/ 	.word	0xffffffff


	//   ....[82]....
        /*024c*/ 	.word	0xffffffff


	//   ....[83]....
        /*0250*/ 	.word	0xffffffff


	//   ....[84]....
        /*0254*/ 	.word	0xffffffff


	//   ....[85]....
        /*0258*/ 	.word	0xffffffff


	//   ....[86]....
        /*025c*/ 	.word	0xffffffff


	//   ....[87]....
        /*0260*/ 	.word	0xffffffff


	//   ....[88]....
        /*0264*/ 	.word	0xffffffff


	//   ....[89]....
        /*0268*/ 	.word	0xffffffff


	//   ....[90]....
        /*026c*/ 	.word	0xffffffff


	//   ....[91]....
        /*0270*/ 	.word	0xffffffff


	//   ....[92]....
        /*0274*/ 	.word	0xffffffff


	//   ....[93]....
        /*0278*/ 	.word	0xffffffff


	//   ....[94]....
        /*027c*/ 	.word	0xffffffff


	//   ....[95]....
        /*0280*/ 	.word	0xffffffff


	//   ....[96]....
        /*0284*/ 	.word	0xffffffff


	//   ....[97]....
        /*0288*/ 	.word	0xffffffff


	//   ....[98]....
        /*028c*/ 	.word	0xffffffff


	//   ....[99]....
        /*0290*/ 	.word	0xffffffff


	//   ....[100]....
        /*0294*/ 	.word	0xffffffff


	//   ....[101]....
        /*0298*/ 	.word	0xffffffff


	//   ....[102]....
        /*029c*/ 	.word	0xffffffff


	//   ....[103]....
        /*02a0*/ 	.word	0xffffffff


	//   ....[104]....
        /*02a4*/ 	.word	0xffffffff


	//   ....[105]....
        /*02a8*/ 	.word	0xffffffff


	//   ....[106]....
        /*02ac*/ 	.word	0xffffffff


	//   ....[107]....
        /*02b0*/ 	.word	0xffffffff


	//   ....[108]....
        /*02b4*/ 	.word	0xffffffff


	//   ....[109]....
        /*02b8*/ 	.word	0xffffffff


	//   ....[110]....
        /*02bc*/ 	.word	0xffffffff


	//   ....[111]....
        /*02c0*/ 	.word	0xffffffff


	//   ....[112]....
        /*02c4*/ 	.word	0xffffffff


	//   ....[113]....
        /*02c8*/ 	.word	0xffffffff


	//   ....[114]....
        /*02cc*/ 	.word	0xffffffff


	//   ....[115]....
        /*02d0*/ 	.word	0xffffffff


	//   ....[116]....
        /*02d4*/ 	.word	0xffffffff


	//   ....[117]....
        /*02d8*/ 	.word	0xffffffff


	//   ....[118]....
        /*02dc*/ 	.word	0xffffffff


	//   ....[119]....
        /*02e0*/ 	.word	0xffffffff


	//   ....[120]....
        /*02e4*/ 	.word	0xffffffff


	//   ....[121]....
        /*02e8*/ 	.word	0xffffffff


	//   ....[122]....
        /*02ec*/ 	.word	0xffffffff


	//   ....[123]....
        /*02f0*/ 	.word	0xffffffff


	//   ....[124]....
        /*02f4*/ 	.word	0xffffffff


	//   ....[125]....
        /*02f8*/ 	.word	0xffffffff


	//   ....[126]....
        /*02fc*/ 	.word	0xffffffff


	//   ....[127]....
        /*0300*/ 	.word	0xffffffff


	//   ....[128]....
        /*0304*/ 	.word	0xffffffff


	//   ....[129]....
        /*0308*/ 	.word	0xffffffff


	//   ....[130]....
        /*030c*/ 	.word	0xffffffff


	//   ....[131]....
        /*0310*/ 	.word	0xffffffff


	//   ....[132]....
        /*0314*/ 	.word	0xffffffff


	//   ....[133]....
        /*0318*/ 	.word	0xffffffff


	//   ....[134]....
        /*031c*/ 	.word	0xffffffff


	//   ....[135]....
        /*0320*/ 	.word	0xffffffff


	//   ....[136]....
        /*0324*/ 	.word	0xffffffff


	//   ....[137]....
        /*0328*/ 	.word	0xffffffff


	//   ....[138]....
        /*032c*/ 	.word	0xffffffff


	//   ....[139]....
        /*0330*/ 	.word	0xffffffff


	//   ....[140]....
        /*0334*/ 	.word	0xffffffff


	//   ....[141]....
        /*0338*/ 	.word	0xffffffff


	//   ....[142]....
        /*033c*/ 	.word	0xffffffff


	//   ....[143]....
        /*0340*/ 	.word	0xffffffff


	//   ....[144]....
        /*0344*/ 	.word	0xffffffff


	//   ....[145]....
        /*0348*/ 	.word	0xffffffff


	//   ....[146]....
        /*034c*/ 	.word	0xffffffff


	//   ....[147]....
        /*0350*/ 	.word	0xffffffff


	//   ....[148]....
        /*0354*/ 	.word	0xffffffff


	//   ....[149]....
        /*0358*/ 	.word	0xffffffff


	//   ....[150]....
        /*035c*/ 	.word	0xffffffff


	//   ....[151]....
        /*0360*/ 	.word	0xffffffff


	//   ....[152]....
        /*0364*/ 	.word	0xffffffff


	//   ....[153]....
        /*0368*/ 	.word	0xffffffff


	//   ....[154]....
        /*036c*/ 	.word	0xffffffff


	//   ....[155]....
        /*0370*/ 	.word	0xffffffff


	//   ....[156]....
        /*0374*/ 	.word	0xffffffff


	//   ....[157]....
        /*0378*/ 	.word	0x0500000f


	//   ....[158]....
        /*037c*/ 	.word	0x0500000f


	//   ....[159]....
        /*0380*/ 	.word	0x0500000f


	//   ....[160]....
        /*0384*/ 	.word	0x0500000f


	//   ....[161]....
        /*0388*/ 	.word	0x0500000f


	//   ....[162]....
        /*038c*/ 	.word	0x0500000f


	//   ....[163]....
        /*0390*/ 	.word	0x0500000f


	//   ....[164]....
        /*0394*/ 	.word	0x0500000f


	//   ....[165]....
        /*0398*/ 	.word	0x0500000f


	//   ....[166]....
        /*039c*/ 	.word	0x0500000f


	//   ....[167]....
        /*03a0*/ 	.word	0x0500000f


	//   ....[168]....
        /*03a4*/ 	.word	0x0500000f


	//   ....[169]....
        /*03a8*/ 	.word	0x0500000f


	//   ....[170]....
        /*03ac*/ 	.word	0x0500000f


	//   ....[171]....
        /*03b0*/ 	.word	0x0500000f


	//   ....[172]....
        /*03b4*/ 	.word	0x0500000f


	//   ....[173]....
        /*03b8*/ 	.word	0x0500000f


	//   ....[174]....
        /*03bc*/ 	.word	0x0500000f


	//   ....[175]....
        /*03c0*/ 	.word	0x0500000f


	//   ....[176]....
        /*03c4*/ 	.word	0x0500000f


	//   ....[177]....
        /*03c8*/ 	.word	0x0500000f


	//   ....[178]....
        /*03cc*/ 	.word	0x0500000f


	//   ....[179]....
        /*03d0*/ 	.word	0x0500000f


	//   ....[180]....
        /*03d4*/ 	.word	0x0500000f


	//   ....[181]....
        /*03d8*/ 	.word	0x0500000f


	//   ....[182]....
        /*03dc*/ 	.word	0x0500000f


	//   ....[183]....
        /*03e0*/ 	.word	0x0500000f


	//   ....[184]....
        /*03e4*/ 	.word	0x0500000f


	//   ....[185]....
        /*03e8*/ 	.word	0x0500000f


	//   ....[186]....
        /*03ec*/ 	.word	0x0500000f


	//   ....[187]....
        /*03f0*/ 	.word	0x0500000f


	//   ....[188]....
        /*03f4*/ 	.word	0x0500000f


	//   ....[189]....
        /*03f8*/ 	.word	0x0500000f


	//   ....[190]....
        /*03fc*/ 	.word	0x0500000f


	//   ....[191]....
        /*0400*/ 	.word	0x0500000f


	//   ....[192]....
        /*0404*/ 	.word	0x0500000f


	//   ....[193]....
        /*0408*/ 	.word	0x0500000f


	//   ....[194]....
        /*040c*/ 	.word	0x0500000f


	//   ....[195]....
        /*0410*/ 	.word	0x0500000f


	//   ....[196]....
        /*0414*/ 	.word	0x0500000f


	//   ....[197]....
        /*0418*/ 	.word	0x0500000f


	//   ....[198]....
        /*041c*/ 	.word	0x0500000f


	//   ....[199]....
        /*0420*/ 	.word	0x0500000f


	//   ....[200]....
        /*0424*/ 	.word	0x0500000f


	//   ....[201]....
        /*0428*/ 	.word	0x0500000f


	//   ....[202]....
        /*042c*/ 	.word	0x0500000f


	//   ....[203]....
        /*0430*/ 	.word	0x0500000f


	//   ....[204]....
        /*0434*/ 	.word	0x0500000f


	//   ....[205]....
        /*0438*/ 	.word	0x0500000f


	//   ....[206]....
        /*043c*/ 	.word	0x0500000f


	//   ....[207]....
        /*0440*/ 	.word	0x0500000f


	//   ....[208]....
        /*0444*/ 	.word	0x0500000f


	//   ....[209]....
        /*0448*/ 	.word	0x0500000f


	//   ....[210]....
        /*044c*/ 	.word	0x0500000f


	//   ....[211]....
        /*0450*/ 	.word	0x0500000f


	//   ....[212]....
        /*0454*/ 	.word	0x0500000f


	//   ....[213]....
        /*0458*/ 	.word	0x0500000f


	//   ....[214]....
        /*045c*/ 	.word	0x0500000f


	//   ....[215]....
        /*0460*/ 	.word	0x0500000f


	//   ....[216]....
        /*0464*/ 	.word	0x0500000f


	//   ....[217]....
        /*0468*/ 	.word	0x0500000f


	//   ....[218]....
        /*046c*/ 	.word	0x0500000f


	//   ....[219]....
        /*0470*/ 	.word	0x0500000f


	//   ....[220]....
        /*0474*/ 	.word	0x0500000f


	//   ....[221]....
        /*0478*/ 	.word	0x0500000f


	//   ....[222]....
        /*047c*/ 	.word	0x0500000f


	//   ....[223]....
        /*0480*/ 	.word	0x0500000f


	//   ....[224]....
        /*0484*/ 	.word	0x0500000f


	//   ....[225]....
        /*0488*/ 	.word	0x0500000f


	//   ....[226]....
        /*048c*/ 	.word	0x0500000f


	//   ....[227]....
        /*0490*/ 	.word	0x0500000f


	//   ....[228]....
        /*0494*/ 	.word	0x0500000f


	//   ....[229]....
        /*0498*/ 	.word	0x0500000f


	//   ....[230]....
        /*049c*/ 	.word	0x0500000f


	//   ....[231]....
        /*04a0*/ 	.word	0x0500000f


	//   ....[232]....
        /*04a4*/ 	.word	0x0500000f


	//   ....[233]....
        /*04a8*/ 	.word	0x0500000f


	//   ....[234]....
        /*04ac*/ 	.word	0x0500000f


	//   ....[235]....
        /*04b0*/ 	.word	0x0500000f


	//   ....[236]....
        /*04b4*/ 	.word	0x0500000f


	//   ....[237]....
        /*04b8*/ 	.word	0x0500000f


	//   ....[238]....
        /*04bc*/ 	.word	0x0500000f


	//   ....[239]....
        /*04c0*/ 	.word	0x0500000f


	//   ....[240]....
        /*04c4*/ 	.word	0x0500000f


	//----- nvinfo : EIATTR_COOP_GROUP_INSTR_OFFSETS
	.align		4
.L_375:
        /*04c8*/ 	.byte	0x04, 0x28
        /*04ca*/ 	.short	(.L_377 - .L_376)


	//   ....[0]....
.L_376:
        /*04cc*/ 	.word	0x00000080


	//   ....[1]....
        /*04d0*/ 	.word	0x00000090


	//   ....[2]....
        /*04d4*/ 	.word	0x000002d0


	//   ....[3]....
        /*04d8*/ 	.word	0x00000430


	//   ....[4]....
        /*04dc*/ 	.word	0x00000550


	//   ....[5]....
        /*04e0*/ 	.word	0x000006b0


	//   ....[6]....
        /*04e4*/ 	.word	0x00002150


	//   ....[7]....
        /*04e8*/ 	.word	0x00002860


	//   ....[8]....
        /*04ec*/ 	.word	0x00002a80


	//   ....[9]....
        /*04f0*/ 	.word	0x000037c0


	//   ....[10]....
        /*04f4*/ 	.word	0x000038d0


	//   ....[11]....
        /*04f8*/ 	.word	0x00003ed0


	//   ....[12]....
        /*04fc*/ 	.word	0x00003f30


	//   ....[13]....
        /*0500*/ 	.word	0x000051c0


	//   ....[14]....
        /*0504*/ 	.word	0x00005bb0


	//   ....[15]....
        /*0508*/ 	.word	0x00006150


	//   ....[16]....
        /*050c*/ 	.word	0x00006270


	//   ....[17]....
        /*0510*/ 	.word	0x00006c10


	//   ....[18]....
        /*0514*/ 	.word	0x00006de0


	//   ....[19]....
        /*0518*/ 	.word	0x00008560


	//   ....[20]....
        /*051c*/ 	.word	0x00008580


	//   ....[21]....
        /*0520*/ 	.word	0x00008c80


	//   ....[22]....
        /*0524*/ 	.word	0x00008e50


	//   ....[23]....
        /*0528*/ 	.word	0x0000a260


	//   ....[24]....
        /*052c*/ 	.word	0x0000ac50


	//   ....[25]....
        /*0530*/ 	.word	0x0000b1f0


	//   ....[26]....
        /*0534*/ 	.word	0x0000b310


	//   ....[27]....
        /*0538*/ 	.word	0x0000bcb0


	//   ....[28]....
        /*053c*/ 	.word	0x0000be80


	//   ....[29]....
        /*0540*/ 	.word	0x0000ce60


	//   ....[30]....
        /*0544*/ 	.word	0x0000ced0


	//   ....[31]....
        /*0548*/ 	.word	0x0000cf30


	//   ....[32]....
        /*054c*/ 	.word	0x0000cf60


	//   ....[33]....
        /*0550*/ 	.word	0x0000e9d0


	//   ....[34]....
        /*0554*/ 	.word	0x0000e9e0


	//   ....[35]....
        /*0558*/ 	.word	0x0000e9f0


	//   ....[36]....
        /*055c*/ 	.word	0x0000ea00


	//   ....[37]....
        /*0560*/ 	.word	0x0000f4e0


	//   ....[38]....
        /*0564*/ 	.word	0x0000f500


	//   ....[39]....
        /*0568*/ 	.word	0x0000f6a0


	//   ....[40]....
        /*056c*/ 	.word	0x0000f6c0


	//   ....[41]....
        /*0570*/ 	.word	0x0000f800


	//   ....[42]....
        /*0574*/ 	.word	0x0000f820


	//   ....[43]....
        /*0578*/ 	.word	0x0000f970


	//   ....[44]....
        /*057c*/ 	.word	0x0000f990


	//   ....[45]....
        /*0580*/ 	.word	0x0000ff20


	//   ....[46]....
        /*0584*/ 	.word	0x0000ff50


	//   ....[47]....
        /*0588*/ 	.word	0x00010830


	//   ....[48]....
        /*058c*/ 	.word	0x00010840


	//   ....[49]....
        /*0590*/ 	.word	0x00011b20


	//   ....[50]....
        /*0594*/ 	.word	0x00011b50


	//   ....[51]....
        /*0598*/ 	.word	0x00011cc0


	//   ....[52]....
        /*059c*/ 	.word	0x00011ce0


	//   ....[53]....
        /*05a0*/ 	.word	0x00011e20


	//   ....[54]....
        /*05a4*/ 	.word	0x00011e40


	//   ....[55]....
        /*05a8*/ 	.word	0x00011f90


	//   ....[56]....
        /*05ac*/ 	.word	0x00011fb0


	//   ....[57]....
        /*05b0*/ 	.word	0x00012190


	//   ....[58]....
        /*05b4*/ 	.word	0x00012380


	//   ....[59]....
        /*05b8*/ 	.word	0x000123b0


	//   ....[60]....
        /*05bc*/ 	.word	0x000123e0


	//   ....[61]....
        /*05c0*/ 	.word	0x00012410


	//   ....[62]....
        /*05c4*/ 	.word	0x00012440


	//   ....[63]....
        /*05c8*/ 	.word	0x00012470


	//   ....[64]....
        /*05cc*/ 	.word	0x000125e0


	//   ....[65]....
        /*05d0*/ 	.word	0x00012610


	//   ....[66]....
        /*05d4*/ 	.word	0x00012640


	//   ....[67]....
        /*05d8*/ 	.word	0x00012670


	//   ....[68]....
        /*05dc*/ 	.word	0x000126a0


	//   ....[69]....
        /*05e0*/ 	.word	0x000126d0


	//   ....[70]....
        /*05e4*/ 	.word	0x00012760


	//   ....[71]....
        /*05e8*/ 	.word	0x00012790


	//   ....[72]....
        /*05ec*/ 	.word	0x000127a0


	//   ....[73]....
        /*05f0*/ 	.word	0x000127e0


	//   ....[74]....
        /*05f4*/ 	.word	0x00014960


	//   ....[75]....
        /*05f8*/ 	.word	0x00014980


	//   ....[76]....
        /*05fc*/ 	.word	0x00014a10


	//   ....[77]....
        /*0600*/ 	.word	0x00014a30


	//   ....[78]....
        /*0604*/ 	.word	0x00014ab0


	//   ....[79]....
        /*0608*/ 	.word	0x00014ad0


	//   ....[80]....
        /*060c*/ 	.word	0x00014b50


	//   ....[81]....
        /*0610*/ 	.word	0x00014b70


	//   ....[82]....
        /*0614*/ 	.word	0x00014bf0


	//   ....[83]....
        /*0618*/ 	.word	0x00014c10


	//   ....[84]....
        /*061c*/ 	.word	0x00014c20


	//   ....[85]....
        /*0620*/ 	.word	0x00014c30


	//   ....[86]....
        /*0624*/ 	.word	0x00015330


	//   ....[87]....
        /*0628*/ 	.word	0x00015360


	//   ....[88]....
        /*062c*/ 	.word	0x00015390


	//   ....[89]....
        /*0630*/ 	.word	0x00015420


	//   ....[90]....
        /*0634*/ 	.word	0x00015430


	//   ....[91]....
        /*0638*/ 	.word	0x000154c0


	//   ....[92]....
        /*063c*/ 	.word	0x000154d0


	//   ....[93]....
        /*0640*/ 	.word	0x00015560


	//   ....[94]....
        /*0644*/ 	.word	0x00015570


	//   ....[95]....
        /*0648*/ 	.word	0x00015600


	//   ....[96]....
        /*064c*/ 	.word	0x00015610


	//   ....[97]....
        /*0650*/ 	.word	0x000156a0


	//   ....[98]....
        /*0654*/ 	.word	0x000156b0


	//   ....[99]....
        /*0658*/ 	.word	0x00015730


	//   ....[100]....
        /*065c*/ 	.word	0x00015740


	//   ....[101]....
        /*0660*/ 	.word	0x00015750


	//   ....[102]....
        /*0664*/ 	.word	0x00015c40


	//   ....[103]....
        /*0668*/ 	.word	0x00015c60


	//   ....[104]....
        /*066c*/ 	.word	0x00015cb0


	//   ....[105]....
        /*0670*/ 	.word	0x00015d60


	//   ....[106]....
        /*0674*/ 	.word	0x00015d80


	//   ....[107]....
        /*0678*/ 	.word	0x00015e30


	//   ....[108]....
        /*067c*/ 	.word	0x00015e40


	//   ....[109]....
        /*0680*/ 	.word	0x00015e70


	//   ....[110]....
        /*0684*/ 	.word	0x00015f00


	//   ....[111]....
        /*0688*/ 	.word	0x00015fa0


	//   ....[112]....
        /*068c*/ 	.word	0x00015fc0


	//   ....[113]....
        /*0690*/ 	.word	0x00015fd0


	//   ....[114]....
        /*0694*/ 	.word	0x000166f0


	//   ....[115]....
        /*0698*/ 	.word	0x00016710


	//   ....[116]....
        /*069c*/ 	.word	0x00016720


	//   ....[117]....
        /*06a0*/ 	.word	0x00016760


	//   ....[118]....
        /*06a4*/ 	.word	0x00016770


	//   ....[119]....
        /*06a8*/ 	.word	0x000167b0


	//   ....[120]....
        /*06ac*/ 	.word	0x000167c0


	//   ....[121]....
        /*06b0*/ 	.word	0x00016800


	//   ....[122]....
        /*06b4*/ 	.word	0x00016810


	//   ....[123]....
        /*06b8*/ 	.word	0x00016850


	//   ....[124]....
        /*06bc*/ 	.word	0x00016860


	//   ....[125]....
        /*06c0*/ 	.word	0x00016870


	//   ....[126]....
        /*06c4*/ 	.word	0x00016bc0


	//   ....[127]....
        /*06c8*/ 	.word	0x00016be0


	//   ....[128]....
        /*06cc*/ 	.word	0x00016bf0


	//   ....[129]....
        /*06d0*/ 	.word	0x00016c00


	//   ....[130]....
        /*06d4*/ 	.word	0x00016c10


	//   ....[131]....
        /*06d8*/ 	.word	0x00016c30


	//   ....[132]....
        /*06dc*/ 	.word	0x00016ca0


	//   ....[133]....
        /*06e0*/ 	.word	0x00016cd0


	//   ....[134]....
        /*06e4*/ 	.word	0x00016ce0


	//   ....[135]....
        /*06e8*/ 	.word	0x00016d50


	//   ....[136]....
        /*06ec*/ 	.word	0x00016d60


	//   ....[137]....
        /*06f0*/ 	.word	0x00016e60


	//   ....[138]....
        /*06f4*/ 	.word	0x00017350


	//   ....[139]....
        /*06f8*/ 	.word	0x00017380


	//   ....[140]....
        /*06fc*/ 	.word	0x000173e0


	//   ....[141]....
        /*0700*/ 	.word	0x00017410


	//   ....[142]....
        /*0704*/ 	.word	0x00017440


	//   ....[143]....
        /*0708*/ 	.word	0x00017470


	//   ....[144]....
        /*070c*/ 	.word	0x000174a0


	//   ....[145]....
        /*0710*/ 	.word	0x000174d0


	//   ....[146]....
        /*0714*/ 	.word	0x00017670


	//   ....[147]....
        /*0718*/ 	.word	0x000176a0


	//   ....[148]....
        /*071c*/ 	.word	0x000176d0


	//   ....[149]....
        /*0720*/ 	.word	0x00017700


	//   ....[150]....
        /*0724*/ 	.word	0x00017730


	//   ....[151]....
        /*0728*/ 	.word	0x00017760


	//   ....[152]....
        /*072c*/ 	.word	0x00017820


	//   ....[153]....
        /*0730*/ 	.word	0x00017840


	//   ....[154]....
        /*0734*/ 	.word	0x00017860


	//   ....[155]....
        /*0738*/ 	.word	0x000178c0


	//   ....[156]....
        /*073c*/ 	.word	0x000182e0


	//   ....[157]....
        /*0740*/ 	.word	0x00018940


	//   ....[158]....
        /*0744*/ 	.word	0x00018a30


	//   ....[159]....
        /*0748*/ 	.word	0x00018ad0


	//   ....[160]....
        /*074c*/ 	.word	0x00018b30


	//   ....[161]....
        /*0750*/ 	.word	0x00018c20


	//   ....[162]....
        /*0754*/ 	.word	0x00018c90


	//   ....[163]....
        /*0758*/ 	.word	0x00018d80


	//   ....[164]....
        /*075c*/ 	.word	0x00018df0


	//   ....[165]....
        /*0760*/ 	.word	0x00018ee0


	//   ....[166]....
        /*0764*/ 	.word	0x00018f50


	//   ....[167]....
        /*0768*/ 	.word	0x00019040


	//   ....[168]....
        /*076c*/ 	.word	0x000190b0


	//   ....[169]....
        /*0770*/ 	.word	0x00019150


	//   ....[170]....
        /*0774*/ 	.word	0x00019240


	//   ....[171]....
        /*0778*/ 	.word	0x000192b0


	//   ....[172]....
        /*077c*/ 	.word	0x00019310


	//   ....[173]....
        /*0780*/ 	.word	0x00019400


	//   ....[174]....
        /*0784*/ 	.word	0x00019460


	//   ....[175]....
        /*0788*/ 	.word	0x00019560


	//   ....[176]....
        /*078c*/ 	.word	0x000195c0


	//   ....[177]....
        /*0790*/ 	.word	0x000196c0


	//   ....[178]....
        /*0794*/ 	.word	0x00019720


	//   ....[179]....
        /*0798*/ 	.word	0x00019820


	//   ....[180]....
        /*079c*/ 	.word	0x00019880


	//   ....[181]....
        /*07a0*/ 	.word	0x00019980


	//   ....[182]....
        /*07a4*/ 	.word	0x000199e0


	//   ....[183]....
        /*07a8*/ 	.word	0x00019ae0


	//   ....[184]....
        /*07ac*/ 	.word	0x00019b40


	//   ....[185]....
        /*07b0*/ 	.word	0x00019c20


	//   ....[186]....
        /*07b4*/ 	.word	0x00019d50


	//   ....[187]....
        /*07b8*/ 	.word	0x00019e30


	//   ....[188]....
        /*07bc*/ 	.word	0x00019ec0


	//   ....[189]....
        /*07c0*/ 	.word	0x00019fd0


	//   ....[190]....
        /*07c4*/ 	.word	0x0001a030


	//   ....[191]....
        /*07c8*/ 	.word	0x0001a140


	//   ....[192]....
        /*07cc*/ 	.word	0x0001a1a0


	//   ....[193]....
        /*07d0*/ 	.word	0x0001a2b0


	//   ....[194]....
        /*07d4*/ 	.word	0x0001a310


	//   ....[195]....
        /*07d8*/ 	.word	0x0001a420


	//   ....[196]....
        /*07dc*/ 	.word	0x0001a480


	//   ....[197]....
        /*07e0*/ 	.word	0x0001a540


	//   ....[198]....
        /*07e4*/ 	.word	0x0001a6a0


	//   ....[199]....
        /*07e8*/ 	.word	0x0001a740


	//   ....[200]....
        /*07ec*/ 	.word	0x0001a7a0


	//   ....[201]....
        /*07f0*/ 	.word	0x0001a850


	//   ....[202]....
        /*07f4*/ 	.word	0x0001a8b0


	//   ....[203]....
        /*07f8*/ 	.word	0x0001a960


	//   ....[204]....
        /*07fc*/ 	.word	0x0001a9c0


	//   ....[205]....
        /*0800*/ 	.word	0x0001aa70


	//   ....[206]....
        /*0804*/ 	.word	0x0001aad0


	//   ....[207]....
        /*0808*/ 	.word	0x0001ab80


	//   ....[208]....
        /*080c*/ 	.word	0x0001abe0


	//   ....[209]....
        /*0810*/ 	.word	0x0001ac90


	//   ....[210]....
        /*0814*/ 	.word	0x0001ad70


	//   ....[211]....
        /*0818*/ 	.word	0x0001ae10


	//   ....[212]....
        /*081c*/ 	.word	0x0001ae70


	//   ....[213]....
        /*0820*/ 	.word	0x0001af40


	//   ....[214]....
        /*0824*/ 	.word	0x0001afa0


	//   ....[215]....
        /*0828*/ 	.word	0x0001b070


	//   ....[216]....
        /*082c*/ 	.word	0x0001b0d0


	//   ....[217]....
        /*0830*/ 	.word	0x0001b1b0


	//   ....[218]....
        /*0834*/ 	.word	0x0001b210


	//   ....[219]....
        /*0838*/ 	.word	0x0001b2e0


	//   ....[220]....
        /*083c*/ 	.word	0x0001b340


	//   ....[221]....
        /*0840*/ 	.word	0x0001b410


	//   ....[222]....
        /*0844*/ 	.word	0x0001b4a0


	//   ....[223]....
        /*0848*/ 	.word	0x0001b540


	//   ....[224]....
        /*084c*/ 	.word	0x0001b6c0


	//   ....[225]....
        /*0850*/ 	.word	0x0001b730


	//   ....[226]....
        /*0854*/ 	.word	0x0001b7a0


	//   ....[227]....
        /*0858*/ 	.word	0x0001b810


	//   ....[228]....
        /*085c*/ 	.word	0x0001b880


	//   ....[229]....
        /*0860*/ 	.word	0x0001b900


	//   ....[230]....
        /*0864*/ 	.word	0x0001b980


	//   ....[231]....
        /*0868*/ 	.word	0x0001ba10


	//   ....[232]....
        /*086c*/ 	.word	0x0001ba80


	//   ....[233]....
        /*0870*/ 	.word	0x0001baf0


	//   ....[234]....
        /*0874*/ 	.word	0x0001bb60


	//   ....[235]....
        /*0878*/ 	.word	0x0001bbe0


	//   ....[236]....
        /*087c*/ 	.word	0x0001bc50


	//   ....[237]....
        /*0880*/ 	.word	0x0001bce0


	//   ....[238]....
        /*0884*/ 	.word	0x0001bd40


	//   ....[239]....
        /*0888*/ 	.word	0x0001bdd0


	//   ....[240]....
        /*088c*/ 	.word	0x0001bf00


	//----- nvinfo : EIATTR_REG_RECONFIG
	.align		4
.L_377:
        /*0890*/ 	.byte	0x01, 0x54
	.zero		2


	//----- nvinfo : EIATTR_SYSCALL_OFFSETS
	.align		4
        /*0894*/ 	.byte	0x04, 0x46
        /*0896*/ 	.short	(.L_379 - .L_378)


	//   ....[0]....
.L_378:
        /*0898*/ 	.word	0x000022d0


	//   ....[1]....
        /*089c*/ 	.word	0x00013f80


	//   ....[2]....
        /*08a0*/ 	.word	0x000140d0


	//   ....[3]....
        /*08a4*/ 	.word	0x000141c0


	//   ....[4]....
        /*08a8*/ 	.word	0x00014f50


	//----- nvinfo : EIATTR_MBARRIER_INSTR_OFFSETS
	.align		4
.L_379:
        /*08ac*/ 	.byte	0x04, 0x39
        /*08ae*/ 	.short	(.L_381 - .L_380)


	//   ....[0]....
.L_380:
        /*08b0*/ 	.word	0x00000180
        /*08b4*/ 	.word	0x000000ff
        /*08b8*/ 	.word	0x00022800
        /*08bc*/ 	.short	0x0100
        /*08be*/ 	.byte	0x08
	.zero		1


	//   ....[1]....
        /*08c0*/ 	.word	0x00000190
        /*08c4*/ 	.word	0x000000ff
        /*08c8*/ 	.word	0x00022820
        /*08cc*/ 	.short	0x0100
        /*08ce*/ 	.byte	0x08
	.zero		1


	//   ....[2]....
        /*08d0*/ 	.word	0x00000280
        /*08d4*/ 	.word	0x000000ff
        /*08d8*/ 	.word	0x00022830
        /*08dc*/ 	.short	0x0100
        /*08de*/ 	.byte	0x08
	.zero		1


	//   ....[3]....
        /*08e0*/ 	.word	0x00000290
        /*08e4*/ 	.word	0x000000ff
        /*08e8*/ 	.word	0x00022840
        /*08ec*/ 	.short	0x0100
        /*08ee*/ 	.byte	0x08
	.zero		1


	//   ....[4]....
        /*08f0*/ 	.word	0x000002a0
        /*08f4*/ 	.word	0x000000ff
        /*08f8*/ 	.word	0x00022838
        /*08fc*/ 	.short	0x0100
        /*08fe*/ 	.byte	0x08
	.zero		1


	//   ....[5]....
        /*0900*/ 	.word	0x000002b0
        /*0904*/ 	.word	0x000000ff
        /*0908*/ 	.word	0x00022848
        /*090c*/ 	.short	0x0100
        /*090e*/ 	.byte	0x08
	.zero		1


	//   ....[6]....
        /*0910*/ 	.word	0x000003e0
        /*0914*/ 	.word	0x000000ff
        /*0918*/ 	.word	0x00022850
        /*091c*/ 	.short	0x0100
        /*091e*/ 	.byte	0x08
	.zero		1


	//   ....[7]....
        /*0920*/ 	.word	0x000003f0
        /*0924*/ 	.word	0x000000ff
        /*0928*/ 	.word	0x00022860
        /*092c*/ 	.short	0x0100
        /*092e*/ 	.byte	0x08
	.zero		1


	//   ....[8]....
        /*0930*/ 	.word	0x00000400
        /*0934*/ 	.word	0x000000ff
        /*0938*/ 	.word	0x00022858
        /*093c*/ 	.short	0x0100
        /*093e*/ 	.byte	0x08
	.zero		1


	//   ....[9]....
        /*0940*/ 	.word	0x00000410
        /*0944*/ 	.word	0x000000ff
        /*0948*/ 	.word	0x00022868
        /*094c*/ 	.short	0x0100
        /*094e*/ 	.byte	0x08
	.zero		1


	//   ....[10]....
        /*0950*/ 	.word	0x00000500
        /*0954*/ 	.word	0x000000ff
        /*0958*/ 	.word	0x00022870
        /*095c*/ 	.short	0x0100
        /*095e*/ 	.byte	0x06
	.zero		1


	//   ....[11]....
        /*0960*/ 	.word	0x00000510
        /*0964*/ 	.word	0x000000ff
        /*0968*/ 	.word	0x00022880
        /*096c*/ 	.short	0x0100
        /*096e*/ 	.byte	0x06
	.zero		1


	//   ....[12]....
        /*0970*/ 	.word	0x00000520
        /*0974*/ 	.word	0x000000ff
        /*0978*/ 	.word	0x00022878
        /*097c*/ 	.short	0x0100
        /*097e*/ 	.byte	0x06
	.zero		1


	//   ....[13]....
        /*0980*/ 	.word	0x00000530
        /*0984*/ 	.word	0x000000ff
        /*0988*/ 	.word	0x00022888
        /*098c*/ 	.short	0x0100
        /*098e*/ 	.byte	0x06
	.zero		1


	//   ....[14]....
        /*0990*/ 	.word	0x00000660
        /*0994*/ 	.word	0x000000ff
        /*0998*/ 	.word	0x00022890
        /*099c*/ 	.short	0x0100
        /*099e*/ 	.byte	0x08
	.zero		1


	//   ....[15]....
        /*09a0*/ 	.word	0x00000670
        /*09a4*/ 	.word	0x000000ff
        /*09a8*/ 	.word	0x000228a0
        /*09ac*/ 	.short	0x0100
        /*09ae*/ 	.byte	0x08
	.zero		1


	//   ....[16]....
        /*09b0*/ 	.word	0x00000680
        /*09b4*/ 	.word	0x000000ff
        /*09b8*/ 	.word	0x00022898
        /*09bc*/ 	.short	0x0100
        /*09be*/ 	.byte	0x08
	.zero		1


	//   ....[17]....
        /*09c0*/ 	.word	0x00000690
        /*09c4*/ 	.word	0x000000ff
        /*09c8*/ 	.word	0x000228a8
        /*09cc*/ 	.short	0x0100
        /*09ce*/ 	.byte	0x08
	.zero		1


	//   ....[18]....
        /*09d0*/ 	.word	0x000007d0
        /*09d4*/ 	.word	0x000000ff
        /*09d8*/ 	.word	0x000228b0
        /*09dc*/ 	.short	0x0100
        /*09de*/ 	.byte	0x08
	.zero		1


	//   ....[19]....
        /*09e0*/ 	.word	0x000007e0
        /*09e4*/ 	.word	0x000000ff
        /*09e8*/ 	.word	0x000228c0
        /*09ec*/ 	.short	0x0100
        /*09ee*/ 	.byte	0x08
	.zero		1


	//   ....[20]....
        /*09f0*/ 	.word	0x000007f0
        /*09f4*/ 	.word	0x000000ff
        /*09f8*/ 	.word	0x000228b8
        /*09fc*/ 	.short	0x0100
        /*09fe*/ 	.byte	0x08
	.zero		1


	//   ....[21]....
        /*0a00*/ 	.word	0x00000800
        /*0a04*/ 	.word	0x000000ff
        /*0a08*/ 	.word	0x000228c8
        /*0a0c*/ 	.short	0x0100
        /*0a0e*/ 	.byte	0x08
	.zero		1


	//   ....[22]....
        /*0a10*/ 	.word	0x00002380
        /*0a14*/ 	.word	0x00000006
        /*0a18*/ 	.word	0x00022800
        /*0a1c*/ 	.short	0x010a
        /*0a1e*/ 	.byte	0x3f
	.zero		1


	//   ....[23]....
        /*0a20*/ 	.word	0x00002450
        /*0a24*/ 	.word	0x000000ff
        /*0a28*/ 	.word	0x00022830
        /*0a2c*/ 	.short	0x010a
        /*0a2e*/ 	.byte	0x16
	.zero		1


	//   ....[24]....
        /*0a30*/ 	.word	0x00002490
        /*0a34*/ 	.word	0x000000ff
        /*0a38*/ 	.word	0x00022830
        /*0a3c*/ 	.short	0x010a
        /*0a3e*/ 	.byte	0x16
	.zero		1


	//   ....[25]....
        /*0a40*/ 	.word	0x000027e0
        /*0a44*/ 	.word	0x000000ff
        /*0a48*/ 	.word	0x00000000
        /*0a4c*/ 	.short	0x0101
        /*0a4e*/ 	.byte	0x06
	.zero		1


	//   ....[26]....
        /*0a50*/ 	.word	0x00004770
        /*0a54*/ 	.word	0x000000ff
        /*0a58*/ 	.word	0x00022850
        /*0a5c*/ 	.short	0x010a
        /*0a5e*/ 	.byte	0x16
	.zero		1


	//   ....[27]....
        /*0a60*/ 	.word	0x000047b0
        /*0a64*/ 	.word	0x000000ff
        /*0a68*/ 	.word	0x00022850
        /*0a6c*/ 	.short	0x010a
        /*0a6e*/ 	.byte	0x16
	.zero		1


	//   ....[28]....
        /*0a70*/ 	.word	0x00004b10
        /*0a74*/ 	.word	0x000000ff
        /*0a78*/ 	.word	0x00000000
        /*0a7c*/ 	.short	0x0101
        /*0a7e*/ 	.byte	0x16
	.zero		1


	//   ....[29]....
        /*0a80*/ 	.word	0x00004ea0
        /*0a84*/ 	.word	0x000000ff
        /*0a88*/ 	.word	0x00022830
        /*0a8c*/ 	.short	0x010a
        /*0a8e*/ 	.byte	0x1a
	.zero		1


	//   ....[30]....
        /*0a90*/ 	.word	0x00004ee0
        /*0a94*/ 	.word	0x000000ff
        /*0a98*/ 	.word	0x00022830
        /*0a9c*/ 	.short	0x010a
        /*0a9e*/ 	.byte	0x1a
	.zero		1


	//   ....[31]....
        /*0aa0*/ 	.word	0x00005120
        /*0aa4*/ 	.word	0x000000ff
        /*0aa8*/ 	.word	0x00000000
        /*0aac*/ 	.short	0x0101
        /*0aae*/ 	.byte	0x06
	.zero		1


	//   ....[32]....
        /*0ab0*/ 	.word	0x00007a40
        /*0ab4*/ 	.word	0x000000ff
        /*0ab8*/ 	.word	0x00022850
        /*0abc*/ 	.short	0x010a
        /*0abe*/ 	.byte	0x1a
	.zero		1


	//   ....[33]....
        /*0ac0*/ 	.word	0x00007a80
        /*0ac4*/ 	.word	0x000000ff
        /*0ac8*/ 	.word	0x00022850
        /*0acc*/ 	.short	0x010a
        /*0ace*/ 	.byte	0x1a
	.zero		1


	//   ....[34]....
        /*0ad0*/ 	.word	0x00007da0
        /*0ad4*/ 	.word	0x000000ff
        /*0ad8*/ 	.word	0x00000000
        /*0adc*/ 	.short	0x0101
        /*0ade*/ 	.byte	0x1a
	.zero		1


	//   ....[35]....
        /*0ae0*/ 	.word	0x000081a0
        /*0ae4*/ 	.word	0x000000ff
        /*0ae8*/ 	.word	0x00022830
        /*0aec*/ 	.short	0x010a
        /*0aee*/ 	.byte	0x18
	.zero		1


	//   ....[36]....
        /*0af0*/ 	.word	0x000081e0
        /*0af4*/ 	.word	0x000000ff
        /*0af8*/ 	.word	0x00022830
        /*0afc*/ 	.short	0x010a
        /*0afe*/ 	.byte	0x18
	.zero		1


	//   ....[37]....
        /*0b00*/ 	.word	0x00008410
        /*0b04*/ 	.word	0x000000ff
        /*0b08*/ 	.word	0x00000000
        /*0b0c*/ 	.short	0x0101
        /*0b0e*/ 	.byte	0x06
	.zero		1


	//   ....[38]....
        /*0b10*/ 	.word	0x00009a80
        /*0b14*/ 	.word	0x000000ff
        /*0b18*/ 	.word	0x00022850
        /*0b1c*/ 	.short	0x010a
        /*0b1e*/ 	.byte	0x18
	.zero		1


	//   ....[39]....
        /*0b20*/ 	.word	0x00009ac0
        /*0b24*/ 	.word	0x000000ff
        /*0b28*/ 	.word	0x00022850
        /*0b2c*/ 	.short	0x010a
        /*0b2e*/ 	.byte	0x18
	.zero		1


	//   ....[40]....
        /*0b30*/ 	.word	0x00009dc0
        /*0b34*/ 	.word	0x000000ff
        /*0b38*/ 	.word	0x00000000
        /*0b3c*/ 	.short	0x0101
        /*0b3e*/ 	.byte	0x18
	.zero		1


	//   ....[41]....
        /*0b40*/ 	.word	0x00009f40
        /*0b44*/ 	.word	0x000000ff
        /*0b48*/ 	.word	0x00022830
        /*0b4c*/ 	.short	0x010a
        /*0b4e*/ 	.byte	0x17
	.zero		1


	//   ....[42]....
        /*0b50*/ 	.word	0x00009f80
        /*0b54*/ 	.word	0x000000ff
        /*0b58*/ 	.word	0x00022830
        /*0b5c*/ 	.short	0x010a
        /*0b5e*/ 	.byte	0x17
	.zero		1


	//   ....[43]....
        /*0b60*/ 	.word	0x0000a1c0
        /*0b64*/ 	.word	0x000000ff
        /*0b68*/ 	.word	0x00000000
        /*0b6c*/ 	.short	0x0101
        /*0b6e*/ 	.byte	0x06
	.zero		1


	//   ....[44]....
        /*0b70*/ 	.word	0x0000cae0
        /*0b74*/ 	.word	0x000000ff
        /*0b78*/ 	.word	0x00022850
        /*0b7c*/ 	.short	0x010a
        /*0b7e*/ 	.byte	0x17
	.zero		1


	//   ....[45]....
        /*0b80*/ 	.word	0x0000cb20
        /*0b84*/ 	.word	0x000000ff
        /*0b88*/ 	.word	0x00022850
        /*0b8c*/ 	.short	0x010a
        /*0b8e*/ 	.byte	0x17
	.zero		1


	//   ....[46]....
        /*0b90*/ 	.word	0x0000ce40
        /*0b94*/ 	.word	0x000000ff
        /*0b98*/ 	.word	0x00000000
        /*0b9c*/ 	.short	0x0101
        /*0b9e*/ 	.byte	0x17
	.zero		1


	//   ....[47]....
        /*0ba0*/ 	.word	0x0000f4d0
        /*0ba4*/ 	.word	0x000000ff
        /*0ba8*/ 	.word	0x00000000
        /*0bac*/ 	.short	0x0101
        /*0bae*/ 	.byte	0x08
	.zero		1


	//   ....[48]....
        /*0bb0*/ 	.word	0x0000fd70
        /*0bb4*/ 	.word	0x000000ff
        /*0bb8*/ 	.word	0x00000000
        /*0bbc*/ 	.short	0x0101
        /*0bbe*/ 	.byte	0x08
	.zero		1


	//   ....[49]....
        /*0bc0*/ 	.word	0x00014700
        /*0bc4*/ 	.word	0x00000013
        /*0bc8*/ 	.word	0x00022840
        /*0bcc*/ 	.short	0x010a
        /*0bce*/ 	.byte	0x3f
	.zero		1


	//   ....[50]....
        /*0bd0*/ 	.word	0x00014d30
        /*0bd4*/ 	.word	0x00000013
        /*0bd8*/ 	.word	0x00022830
        /*0bdc*/ 	.short	0x0107
        /*0bde*/ 	.byte	0x3f
	.zero		1


	//   ....[51]....
        /*0be0*/ 	.word	0x00014e00
        /*0be4*/ 	.word	0x00000013
        /*0be8*/ 	.word	0x00022830
        /*0bec*/ 	.short	0x0101
        /*0bee*/ 	.byte	0x3f
	.zero		1


	//   ....[52]....
        /*0bf0*/ 	.word	0x00015850
        /*0bf4*/ 	.word	0x00000011
        /*0bf8*/ 	.word	0x00022800
        /*0bfc*/ 	.short	0x0107
        /*0bfe*/ 	.byte	0x3f
	.zero		1


	//   ....[53]....
        /*0c00*/ 	.word	0x00015940
        /*0c04*/ 	.word	0x00000011
        /*0c08*/ 	.word	0x00022800
        /*0c0c*/ 	.short	0x0101
        /*0c0e*/ 	.byte	0x3f
	.zero		1


	//   ....[54]....
        /*0c10*/ 	.word	0x00015960
        /*0c14*/ 	.word	0x00000011
        /*0c18*/ 	.word	0x00022820
        /*0c1c*/ 	.short	0x010a
        /*0c1e*/ 	.byte	0x3f
	.zero		1


	//   ....[55]....
        /*0c20*/ 	.word	0x000159f0
        /*0c24*/ 	.word	0x00000013
        /*0c28*/ 	.word	0x00022860
        /*0c2c*/ 	.short	0x010a
        /*0c2e*/ 	.byte	0x3f
	.zero		1


	//   ....[56]....
        /*0c30*/ 	.word	0x00016150
        /*0c34*/ 	.word	0x00000013
        /*0c38*/ 	.word	0x00022850
        /*0c3c*/ 	.short	0x0107
        /*0c3e*/ 	.byte	0x3f
	.zero		1


	//   ....[57]....
        /*0c40*/ 	.word	0x00016220
        /*0c44*/ 	.word	0x00000013
        /*0c48*/ 	.word	0x00022850
        /*0c4c*/ 	.short	0x0101
        /*0c4e*/ 	.byte	0x3f
	.zero		1


	//   ....[58]....
        /*0c50*/ 	.word	0x00016570
        /*0c54*/ 	.word	0x0000000a
        /*0c58*/ 	.word	0x00022840
        /*0c5c*/ 	.short	0x010a
        /*0c5e*/ 	.byte	0x3f
	.zero		1


	//   ....[59]....
        /*0c60*/ 	.word	0x00016920
        /*0c64*/ 	.word	0x0000000a
        /*0c68*/ 	.word	0x00022830
        /*0c6c*/ 	.short	0x0107
        /*0c6e*/ 	.byte	0x3f
	.zero		1


	//   ....[60]....
        /*0c70*/ 	.word	0x000169e0
        /*0c74*/ 	.word	0x0000000a
        /*0c78*/ 	.word	0x00022830
        /*0c7c*/ 	.short	0x0101
        /*0c7e*/ 	.byte	0x3f
	.zero		1


	//   ....[61]....
        /*0c80*/ 	.word	0x00016a10
        /*0c84*/ 	.word	0x0000000a
        /*0c88*/ 	.word	0x00022860
        /*0c8c*/ 	.short	0x010a
        /*0c8e*/ 	.byte	0x3f
	.zero		1


	//   ....[62]....
        /*0c90*/ 	.word	0x00016f10
        /*0c94*/ 	.word	0x0000000a
        /*0c98*/ 	.word	0x00022850
        /*0c9c*/ 	.short	0x0107
        /*0c9e*/ 	.byte	0x3f
	.zero		1


	//   ....[63]....
        /*0ca0*/ 	.word	0x00016fd0
        /*0ca4*/ 	.word	0x0000000a
        /*0ca8*/ 	.word	0x00022850
        /*0cac*/ 	.short	0x0101
        /*0cae*/ 	.byte	0x3f
	.zero		1


	//   ....[64]....
        /*0cb0*/ 	.word	0x00018260
        /*0cb4*/ 	.word	0x00000005
        /*0cb8*/ 	.word	0x00022820
        /*0cbc*/ 	.short	0x010a
        /*0cbe*/ 	.byte	0x3f
	.zero		1


	//   ....[65]....
        /*0cc0*/ 	.word	0x000183e0
        /*0cc4*/ 	.word	0x00000003
        /*0cc8*/ 	.word	0x00022840
        /*0ccc*/ 	.short	0x010a
        /*0cce*/ 	.byte	0x3f
	.zero		1


	//   ....[66]....
        /*0cd0*/ 	.word	0x00018480
        /*0cd4*/ 	.word	0x00000005
        /*0cd8*/ 	.word	0x00022840
        /*0cdc*/ 	.short	0x010a
        /*0cde*/ 	.byte	0x3f
	.zero		1


	//   ....[67]....
        /*0ce0*/ 	.word	0x000184c0
        /*0ce4*/ 	.word	0x00000003
        /*0ce8*/ 	.word	0x00022860
        /*0cec*/ 	.short	0x010a
        /*0cee*/ 	.byte	0x3f
	.zero		1


	//   ....[68]....
        /*0cf0*/ 	.word	0x00018500
        /*0cf4*/ 	.word	0x00000005
        /*0cf8*/ 	.word	0x00022860
        /*0cfc*/ 	.short	0x010a
        /*0cfe*/ 	.byte	0x3f
	.zero		1


	//   ....[69]....
        /*0d00*/ 	.word	0x00018560
        /*0d04*/ 	.word	0x00000006
        /*0d08*/ 	.word	0x00022800
        /*0d0c*/ 	.short	0x010a
        /*0d0e*/ 	.byte	0x3f
	.zero		1


	//   ....[70]....
        /*0d10*/ 	.word	0x000185c0
        /*0d14*/ 	.word	0x00000003
        /*0d18*/ 	.word	0x00022830
        /*0d1c*/ 	.short	0x010a
        /*0d1e*/ 	.byte	0x3f
	.zero		1


	//   ....[71]....
        /*0d20*/ 	.word	0x00018620
        /*0d24*/ 	.word	0x00000009
        /*0d28*/ 	.word	0x00022850
        /*0d2c*/ 	.short	0x010a
        /*0d2e*/ 	.byte	0x3f
	.zero		1


	//   ....[72]....
        /*0d30*/ 	.word	0x00018680
        /*0d34*/ 	.word	0x00000004
        /*0d38*/ 	.word	0x00022830
        /*0d3c*/ 	.short	0x010a
        /*0d3e*/ 	.byte	0x3f
	.zero		1


	//   ....[73]....
        /*0d40*/ 	.word	0x000186e0
        /*0d44*/ 	.word	0x00000008
        /*0d48*/ 	.word	0x00022850
        /*0d4c*/ 	.short	0x010a
        /*0d4e*/ 	.byte	0x3f
	.zero		1


	//   ....[74]....
        /*0d50*/ 	.word	0x00018740
        /*0d54*/ 	.word	0x00000003
        /*0d58*/ 	.word	0x00022830
        /*0d5c*/ 	.short	0x010a
        /*0d5e*/ 	.byte	0x3f
	.zero		1


	//   ....[75]....
        /*0d60*/ 	.word	0x000187a0
        /*0d64*/ 	.word	0x00000009
        /*0d68*/ 	.word	0x00022850
        /*0d6c*/ 	.short	0x010a
        /*0d6e*/ 	.byte	0x3f
	.zero		1


	//   ....[76]....
        /*0d70*/ 	.word	0x00018800
        /*0d74*/ 	.word	0x00000004
        /*0d78*/ 	.word	0x00022830
        /*0d7c*/ 	.short	0x010a
        /*0d7e*/ 	.byte	0x3f
	.zero		1


	//   ....[77]....
        /*0d80*/ 	.word	0x00018860
        /*0d84*/ 	.word	0x00000008
        /*0d88*/ 	.word	0x00022850
        /*0d8c*/ 	.short	0x010a
        /*0d8e*/ 	.byte	0x3f
	.zero		1


	//   ....[78]....
        /*0d90*/ 	.word	0x00018980
        /*0d94*/ 	.word	0x00000013
        /*0d98*/ 	.word	0x00022840
        /*0d9c*/ 	.short	0x010a
        /*0d9e*/ 	.byte	0x3f
	.zero		1


	//   ....[79]....
        /*0da0*/ 	.word	0x00019c50
        /*0da4*/ 	.word	0x00000011
        /*0da8*/ 	.word	0x00022820
        /*0dac*/ 	.short	0x010a
        /*0dae*/ 	.byte	0x3f
	.zero		1


	//   ....[80]....
        /*0db0*/ 	.word	0x00019ca0
        /*0db4*/ 	.word	0x00000013
        /*0db8*/ 	.word	0x00022860
        /*0dbc*/ 	.short	0x010a
        /*0dbe*/ 	.byte	0x3f
	.zero		1


	//   ....[81]....
        /*0dc0*/ 	.word	0x0001a5f0
        /*0dc4*/ 	.word	0x0000000a
        /*0dc8*/ 	.word	0x00022840
        /*0dcc*/ 	.short	0x010a
        /*0dce*/ 	.byte	0x3f
	.zero		1


	//   ....[82]....
        /*0dd0*/ 	.word	0x0001acc0
        /*0dd4*/ 	.word	0x0000000a
        /*0dd8*/ 	.word	0x00022860
        /*0ddc*/ 	.short	0x010a
        /*0dde*/ 	.byte	0x3f
	.zero		1


	//   ....[83]....
        /*0de0*/ 	.word	0x0001be20
        /*0de4*/ 	.word	0x00000005
        /*0de8*/ 	.word	0x00022820
        /*0dec*/ 	.short	0x010a
        /*0dee*/ 	.byte	0x3f
	.zero		1


	//   ....[84]....
        /*0df0*/ 	.word	0x0001bfc0
        /*0df4*/ 	.word	0x00000003
        /*0df8*/ 	.word	0x00022840
        /*0dfc*/ 	.short	0x010a
        /*0dfe*/ 	.byte	0x3f
	.zero		1


	//   ....[85]....
        /*0e00*/ 	.word	0x0001c010
        /*0e04*/ 	.word	0x00000005
        /*0e08*/ 	.word	0x00022840
        /*0e0c*/ 	.short	0x010a
        /*0e0e*/ 	.byte	0x3f
	.zero		1


	//   ....[86]....
        /*0e10*/ 	.word	0x0001c060
        /*0e14*/ 	.word	0x00000003
        /*0e18*/ 	.word	0x00022860
        /*0e1c*/ 	.short	0x010a
        /*0e1e*/ 	.byte	0x3f
	.zero		1


	//----- nvinfo : EIATTR_NUM_MBARRIERS
	.align		4
.L_381:
        /*0e20*/ 	.byte	0x03, 0x38
        /*0e22*/ 	.short	0x0016


	//----- nvinfo : EIATTR_EXIT_INSTR_OFFSETS
	.align		4
        /*0e24*/ 	.byte	0x04, 0x1c
        /*0e26*/ 	.short	(.L_383 - .L_382)


	//   ....[0]....
.L_382:
        /*0e28*/ 	.word	0x000009a0


	//   ....[1]....
        /*0e2c*/ 	.word	0x00012130


	//   ....[2]....
        /*0e30*/ 	.word	0x00018550


	//----- nvinfo : EIATTR_MAX_THREADS
	.align		4
.L_383:
        /*0e34*/ 	.byte	0x04, 0x05
        /*0e36*/ 	.short	(.L_385 - .L_384)
.L_384:
        /*0e38*/ 	.word	0x00000180
        /*0e3c*/ 	.word	0x00000001
        /*0e40*/ 	.word	0x00000001


	//----- nvinfo : EIATTR_CRS_STACK_SIZE
	.align		4
.L_385:
        /*0e44*/ 	.byte	0x04, 0x1e
        /*0e46*/ 	.short	(.L_387 - .L_386)
.L_386:
        /*0e48*/ 	.word	0x00000000


	//----- nvinfo : EIATTR_CBANK_PARAM_SIZE
	.align		4
.L_387:
        /*0e4c*/ 	.byte	0x03, 0x19
        /*0e4e*/ 	.short	0x0af0


	//----- nvinfo : EIATTR_PARAM_CBANK
	.align		4
        /*0e50*/ 	.byte	0x04, 0x0a
        /*0e52*/ 	.short	(.L_389 - .L_388)
	.align		4
.L_388:
        /*0e54*/ 	.word	index@(.nv.constant0._ZN7cutlass13device_kernelIN5flash11enable_sm90INS1_16FlashAttnFwdSm90INS1_25CollectiveMainloopFwdSm90ILi2EN4cute5tupleIJNS5_1CILi1EEES8_S8_EEENS6_IJNS7_ILi128EEENS7_ILi96EEENS7_ILi64EEEEEELi256ENS_6half_tEfNS_4arch4Sm90ELb0ELb1ELb0ELb1ELb1ELb0ELb0ELb1ELb0ELb1ELb1ELb0EEENS1_21CollectiveEpilogueFwdINS6_IJSA_NS7_ILi256EEESB_EEES9_SE_SG_Li256ELb1ELb1ELb1ELb0EEENS1_36VarlenDynamicPersistentTileSchedulerILi128ELi96ELi256ELi128ELb1ELb1ELb1ELb1ELb0ELb1EEEEEEEEEvNT_6ParamsE)
        /*0e58*/ 	.short	0x0210
        /*0e5a*/ 	.short	0x0af0


	//----- nvinfo : EIATTR_SW_WAR
	.align		4
.L_389:
        /*0e5c*/ 	.byte	0x04, 0x36
        /*0e5e*/ 	.short	(.L_391 - .L_390)
.L_390:
        /*0e60*/ 	.word	0x00000008
.L_391:


//--------------------- .nv.info._ZN7cutlass13device_kernelIN5flash11enable_sm90INS1_16FlashAttnFwdSm90INS1_25CollectiveMainloopFwdSm90ILi2EN4cute5tupleIJNS5_1CILi1EEES8_S8_EEENS6_IJNS7_ILi128EEENS7_ILi96EEENS7_ILi64EEEEEELi256ENS_6half_tEfNS_4arch4Sm90ELb0ELb1ELb0ELb1ELb1ELb1ELb0ELb1ELb0ELb1ELb1ELb0EEENS1_21CollectiveEpilogueFwdINS6_IJSA_NS7_ILi256EEESB_EEES9_SE_SG_Li256ELb1ELb1ELb1ELb0EEENS1_36VarlenDynamicPersistentTileSchedulerILi128ELi96ELi256ELi128ELb1ELb1ELb1ELb1ELb0ELb1EEEEEEEEEvNT_6ParamsE --------------------------
	.section	.nv.info._ZN7cutlass13device_kernelIN5flash11enable_sm90INS1_16FlashAttnFwdSm90INS1_25CollectiveMainloopFwdSm90ILi2EN4cute5tupleIJNS5_1CILi1EEES8_S8_EEENS6_IJNS7_ILi128EEENS7_ILi96EEENS7_ILi64EEEEEELi256ENS_6half_tEfNS_4arch4Sm90ELb0ELb1ELb0ELb1ELb1ELb1ELb0ELb1ELb0ELb1ELb1ELb0EEENS1_21CollectiveEpilogueFwdINS6_IJSA_NS7_ILi256EEESB_EEES9_SE_SG_Li256ELb1ELb1ELb1ELb0EEENS1_36VarlenDynamicPersistentTileSchedulerILi128ELi96ELi256ELi128ELb1ELb1ELb1ELb1ELb0ELb1EEEEEEEEEvNT_6ParamsE,"",@"SHT_CUDA_INFO"
	.sectionflags	@""
	.align	4


	//----- nvinfo : EIATTR_CUDA_API_VERSION
	.align		4
        /*0000*/ 	.byte	0x04, 0x37
        /*0002*/ 	.short	(.L_393 - .L_392)
.L_392:
        /*0004*/ 	.word	0x00000082


	//----- nvinfo : EIATTR_KPARAM_INFO
	.align		4
.L_393:
        /*0008*/ 	.byte	0x04, 0x17
        /*000a*/ 	.short	(.L_395 - .L_394)
.L_394:
        /*000c*/ 	.word	0x00000000
        /*0010*/ 	.short	0x0000
        /*0012*/ 	.short	0x0070
        /*0014*/ 	.byte	0x00, 0xf0, 0x01, 0x2a


	//----- nvinfo : EIATTR_SPARSE_MMA_MASK
	.align		4
.L_395:
        /*0018*/ 	.byte	0x03, 0x50
        /*001a*/ 	.short	0x0000


	//----- nvinfo : EIATTR_MAXREG_COUNT
	.align		4
        /*001c*/ 	.byte	0x03, 0x1b
        /*001e*/ 	.short	0x00a8


	//----- nvinfo : EIATTR_NUM_BARRIERS
	.align		4
        /*0020*/ 	.byte	0x02, 0x4c
        /*0022*/ 	.byte	0x10
	.zero		1


	//----- nvinfo : EIATTR_EXTERNS
	.align		4
        /*0024*/ 	.byte	0x04, 0x0f
        /*0026*/ 	.short	(.L_397 - .L_396)


	//   ....[0]....
	.align		4
.L_396:
        /*0028*/ 	.word	index@(__assertfail)


	//----- nvinfo : EIATTR_ANNOTATIONS
	.align		4
.L_397:
        /*002c*/ 	.byte	0x04, 0x55
        /*002e*/ 	.short	(.L_399 - .L_398)


	//   ....[0]....
.L_398:
        /* <DEDUP_REMOVED lines=44> */


	//----- nvinfo : EIATTR_MERCURY_ISA_VERSION
	.align		4
.L_399:
        /*02e0*/ 	.byte	0x03, 0x5f
        /*02e2*/ 	.short	0x0101


	//----- nvinfo : EIATTR_UNUSED_LOAD_BYTE_OFFSET
	.align		4
        /*02e4*/ 	.byte	0x04, 0x44
        /*02e6*/ 	.short	(.L_401 - .L_400)


	//   ....[0]....
.L_400:
        /*02e8*/ 	.word	0x00000a80
        /*02ec*/ 	.word	0x0000fff0


	//   ....[1]....
        /*02f0*/ 	.word	0x00016240
        /*02f4*/ 	.word	0x0000fff0


	//----- nvinfo : EIATTR_INT_WARP_WIDE_INSTR_OFFSETS
	.align		4
.L_401:
        /*02f8*/ 	.byte	0x04, 0x31
        /*02fa*/ 	.short	(.L_403 - .L_402)


	//   ....[0]....
.L_402:
        /*02fc*/ 	.word	0x00000130


	//   ....[1]....
        /*0300*/ 	.word	0x00000170


	//   ....[2]....
        /*0304*/ 	.word	0x000001e0


	//   ....[3]....
        /*0308*/ 	.word	0x0001ee00


	//   ....[4]....
        /*030c*/ 	.word	0x0001ee90


	//   ....[5]....
        /*0310*/ 	.word	0x00022170


	//   ....[6]....
        /*0314*/ 	.word	0x00022200


	//----- nvinfo : EIATTR_COOP_GROUP_MASK_REGIDS
	.align		4
.L_403:
        /*0318*/ 	.byte	0x04, 0x29
        /*031a*/ 	.short	(.L_405 - .L_404)


	//   ....[0]....
.L_404:
        /*031c*/ 	.word	0xffffffff


	//   ....[1]....
        /*0320*/ 	.word	0xffffffff


	//   ....[2]....
        /*0324*/ 	.word	0xffffffff


	//   ....[3]....
        /*0328*/ 	.word	0xffffffff


	//   ....[4]....
        /*032c*/ 	.word	0xffffffff


	//   ....[5]....
        /*0330*/ 	.word	0xffffffff


	//   ....[6]....
        /*0334*/ 	.word	0xffffffff


	//   ....[7]....
        /*0338*/ 	.word	0xffffffff


	//   ....[8]....
        /*033c*/ 	.word	0xffffffff


	//   ....[9]....
        /*0340*/ 	.word	0xffffffff


	//   ....[10]....
        /*0344*/ 	.word	0xffffffff


	//   ....[11]....
        /*0348*/ 	.word	0xffffffff


	//   ....[12]....
        /*034c*/ 	.word	0xffffffff


	//   ....[13]....
        /*0350*/ 	.word	0xffffffff


	//   ....[14]....
        /*0354*/ 	.word	0xffffffff


	//   ....[15]....
        /*0358*/ 	.word	0xffffffff


	//   ....[16]....
        /*035c*/ 	.word	0xffffffff


	//   ....[17]....
        /*0360*/ 	.word	0xffffffff


	//   ....[18]....
        /*0364*/ 	.word	0xffffffff


	//   ....[19]....
        /*0368*/ 	.word	0xffffffff


	//   ....[20]....
        /*036c*/ 	.word	0xffffffff


	//   ....[21]....
        /*0370*/ 	.word	0xffffffff


	//   ....[22]....
        /*0374*/ 	.word	0xffffffff


	//   ....[23]....
        /*0378*/ 	.word	0xffffffff


	//   ....[24]....
        /*037c*/ 	.word	0xffffffff


	//   ....[25]....
        /*0380*/ 	.word	0xffffffff


	//   ....[26]....
        /*0384*/ 	.word	0xffffffff


	//   ....[27]....
        /*0388*/ 	.word	0xffffffff


	//   ....[28]....
        /*038c*/ 	.word	0xffffffff


	//   ....[29]....
        /*0390*/ 	.word	0xffffffff


	//   ....[30]....
        /*0394*/ 	.word	0xffffffff


	//   ....[31]....
        /*0398*/ 	.word	0xffffffff


	//   ....[32]....
        /*039c*/ 	.word	0xffffffff


	//   ....[33]....
        /*03a0*/ 	.word	0xffffffff


	//   ....[34]....
        /*03a4*/ 	.word	0xffffffff


	//   ....[35]....
        /*03a8*/ 	.word	0xffffffff


	//   ....[36]....
        /*03ac*/ 	.word	0xffffffff


	//   ....[37]....
        /*03b0*/ 	.word	0xffffffff


	//   ....[38]....
        /*03b4*/ 	.word	0xffffffff


	//   ....[39]....
        /*03b8*/ 	.word	0xffffffff


	//   ....[40]....
        /*03bc*/ 	.word	0xffffffff


	//   ....[41]....
        /*03c0*/ 	.word	0xffffffff


	//   ....[42]....
        /*03c4*/ 	.word	0xffffffff


	//   ....[43]....
        /*03c8*/ 	.word	0xffffffff


	//   ....[44]....
        /*03cc*/ 	.word	0xffffffff


	//   ....[45]....
        /*03d0*/ 	.word	0xffffffff


	//   ....[46]....
        /*03d4*/ 	.word	0xffffffff


	//   ....[47]....
        /*03d8*/ 	.word	0xffffffff


	//   ....[48]....
        /*03dc*/ 	.word	0xffffffff


	//   ....[49]....
        /*03e0*/ 	.word	0xffffffff


	//   ....[50]....
        /*03e4*/ 	.word	0xffffffff


	//   ....[51]....
        /*03e8*/ 	.word	0xffffffff


	//   ....[52]....
        /*03ec*/ 	.word	0xffffffff


	//   ....[53]....
        /*03f0*/ 	.word	0xffffffff


	//   ....[54]....
        /*03f4*/ 	.word	0xffffffff


	//   ....[55]....
        /*03f8*/ 	.word	0xffffffff


	//   ....[56]....
        /*03fc*/ 	.word	0xffffffff


	//   ....[57]....
        /*0400*/ 	.word	0xffffffff


	//   ....[58]....
        /*0404*/ 	.word	0xffffffff


	//   ....[59]....
        /*0408*/ 	.word	0xffffffff


	//   ....[60]....
        /*040c*/ 	.word	0xffffffff


	//   ....[61]....
        /*0410*/ 	.word	0xffffffff


	//   ....[62]....
        /*0414*/ 	.word	0xffffffff


	//   ....[63]....
        /*0418*/ 	.word	0xffffffff


	//   ....[64]....
        /*041c*/ 	.word	0xffffffff


	//   ....[65]....
        /*0420*/ 	.word	0xffffffff


	//   ....[66]....
        /*0424*/ 	.word	0xffffffff


	//   ....[67]....
        /*0428*/ 	.word	0xffffffff


	//   ....[68]....
        /*042c*/ 	.word	0xffffffff


	//   ....[69]....
        /*0430*/ 	.word	0xffffffff


	//   ....[70]....
        /*0434*/ 	.word	0xffffffff


	//   ....[71]....
        /*0438*/ 	.word	0xffffffff


	//   ....[72]....
        /*043c*/ 	.word	0xffffffff


	//   ....[73]....
        /*0440*/ 	.word	0xffffffff


	//   ....[74]....
        /*0444*/ 	.word	0xffffffff


	//   ....[75]....
        /*0448*/ 	.word	0xffffffff


	//   ....[76]....
        /*044c*/ 	.word	0xffffffff


	//   ....[77]....
        /*0450*/ 	.word	0xffffffff


	//   ....[78]....
        /*0454*/ 	.word	0xffffffff


	//   ....[79]....
        /*0458*/ 	.word	0xffffffff


	//   ....[80]....
        /*045c*/ 	.word	0xffffffff


	//   ....[81]....
        /*0460*/ 	.word	0xffffffff


	//   ....[82]....
        /*0464*/ 	.word	0xffffffff


	//   ....[83]....
        /*0468*/ 	.word	0xffffffff


	//   ....[84]....
        /*046c*/ 	.word	0xffffffff


	//   ....[85]....
        /*0470*/ 	.word	0xffffffff


	//   ....[86]....
        /*0474*/ 	.word	0xffffffff


	//   ....[87]....
        /*0478*/ 	.word	0xffffffff


	//   ....[88]....
        /*047c*/ 	.word	0xffffffff


	//   ....[89]....
        /*0480*/ 	.word	0xffffffff


	//   ....[90]....
        /*0484*/ 	.word	0xffffffff


	//   ....[91]....
        /*0488*/ 	.word	0xffffffff


	//   ....[92]....
        /*048c*/ 	.word	0xffffffff


	//   ....[93]....
        /*0490*/ 	.word	0xffffffff


	//   ....[94]....
        /*0494*/ 	.word	0xffffffff


	//   ....[95]....
        /*0498*/ 	.word	0xffffffff


	//   ....[96]....
        /*049c*/ 	.word	0xffffffff


	//   ....[97]....
        /*04a0*/ 	.word	0xffffffff


	//   ....[98]....
        /*04a4*/ 	.word	0xffffffff


	//   ....[99]....
        /*04a8*/ 	.word	0xffffffff


	//   ....[100]....
        /*04ac*/ 	.word	0xffffffff


	//   ....[101]....
        /*04b0*/ 	.word	0xffffffff


	//   ....[102]....
        /*04b4*/ 	.word	0xffffffff


	//   ....[103]....
        /*04b8*/ 	.word	0xffffffff


	//   ....[104]....
        /*04bc*/ 	.word	0xffffffff


	//   ....[105]....
        /*04c0*/ 	.word	0xffffffff


	//   ....[106]....
        /*04c4*/ 	.word	0xffffffff


	//   ....[107]....
        /*04c8*/ 	.word	0xffffffff


	//   ....[108]....
        /*04cc*/ 	.word	0xffffffff


	//   ....[109]....
        /*04d0*/ 	.word	0xffffffff


	//   ....[110]....
        /*04d4*/ 	.word	0xffffffff


	//   ....[111]....
        /*04d8*/ 	.word	0xffffffff


	//   ....[112]....
        /*04dc*/ 	.word	0xffffffff


	//   ....[113]....
        /*04e0*/ 	.word	0xffffffff


	//   ....[114]....
        /*04e4*/ 	.word	0xffffffff


	//   ....[115]....
        /*04e8*/ 	.word	0xffffffff


	//   ....[116]....
        /*04ec*/ 	.word	0xffffffff


	//   ....[117]....
        /*04f0*/ 	.word	0xffffffff


	//   ....[118]....
        /*04f4*/ 	.word	0xffffffff


	//   ....[119]....
        /*04f8*/ 	.word	0xffffffff


	//   ....[120]....
        /*04fc*/ 	.word	0xffffffff


	//   ....[121]....
        /*0500*/ 	.word	0xffffffff


	//   ....[122]....
        /*0504*/ 	.word	0xffffffff


	//   ....[123]....
        /*0508*/ 	.word	0xffffffff


	//   ....[124]....
        /*050c*/ 	.word	0xffffffff


	//   ....[125]....
        /*0510*/ 	.word	0xffffffff


	//   ....[126]....
        /*0514*/ 	.word	0xffffffff


	//   ....[127]....
        /*0518*/ 	.word	0xffffffff


	//   ....[128]....
        /*051c*/ 	.word	0xffffffff


	//   ....[129]....
        /*0520*/ 	.word	0xffffffff


	//   ....[130]....
        /*0524*/ 	.word	0xffffffff


	//   ....[131]....
        /*0528*/ 	.word	0xffffffff


	//   ....[132]....
        /*052c*/ 	.word	0xffffffff


	//   ....[133]....
        /*0530*/ 	.word	0xffffffff


	//   ....[134]....
        /*0534*/ 	.word	0xffffffff


	//   ....[135]....
        /*0538*/ 	.word	0xffffffff


	//   ....[136]....
        /*053c*/ 	.word	0xffffffff


	//   ....[137]....
        /*0540*/ 	.word	0xffffffff


	//   ....[138]....
        /*0544*/ 	.word	0xffffffff


	//   ....[139]....
        /*0548*/ 	.word	0xffffffff


	//   ....[140]....
        /*054c*/ 	.word	0xffffffff


	//   ....[141]....
        /*0550*/ 	.word	0xffffffff


	//   ....[142]....
        /*0554*/ 	.word	0xffffffff


	//   ....[143]....
        /*0558*/ 	.word	0xffffffff


	//   ....[144]....
        /*055c*/ 	.word	0xffffffff


	//   ....[145]....
        /*0560*/ 	.word	0xffffffff


	//   ....[146]....
        /*0564*/ 	.word	0xffffffff


	//   ....[147]....
        /*0568*/ 	.word	0xffffffff


	//   ....[148]....
        /*056c*/ 	.word	0xffffffff


	//   ....[149]....
        /*0570*/ 	.word	0xffffffff


	//   ....[150]....
        /*0574*/ 	.word	0xffffffff


	//   ....[151]....
        /*0578*/ 	.word	0xffffffff


	//   ....[152]....
        /*057c*/ 	.word	0xffffffff


	//   ....[153]....
        /*0580*/ 	.word	0xffffffff


	//   ....[154]....
        /*0584*/ 	.word	0xffffffff


	//   ....[155]....
        /*0588*/ 	.word	0xffffffff


	//   ....[156]....
        /*058c*/ 	.word	0xffffffff


	//   ....[157]....
        /*0590*/ 	.word	0xffffffff


	//   ....[158]....
        /*0594*/ 	.word	0xffffffff


	//   ....[159]....
        /*0598*/ 	.word	0xffffffff


	//   ....[160]....
        /*059c*/ 	.word	0xffffffff


	//   ....[161]....
        /*05a0*/ 	.word	0xffffffff


	//   ....[162]....
        /*05a4*/ 	.word	0xffffffff


	//   ....[163]....
        /*05a8*/ 	.word	0xffffffff


	//   ....[164]....
        /*05ac*/ 	.word	0xffffffff


	//   ....[165]....
        /*05b0*/ 	.word	0xffffffff


	//   ....[166]....
        /*05b4*/ 	.word	0xffffffff


	//   ....[167]....
        /*05b8*/ 	.word	0xffffffff


	//   ....[168]....
        /*05bc*/ 	.word	0xffffffff


	//   ....[169]....
        /*05c0*/ 	.word	0xffffffff


	//   ....[170]....
        /*05c4*/ 	.word	0xffffffff


	//   ....[171]....
        /*05c8*/ 	.word	0xffffffff


	//   ....[172]....
        /*05cc*/ 	.word	0xffffffff


	//   ....[173]....
        /*05d0*/ 	.word	0xffffffff


	//   ....[174]....
        /*05d4*/ 	.word	0xffffffff


	//   ....[175]....
        /*05d8*/ 	.word	0xffffffff


	//   ....[176]....
        /*05dc*/ 	.word	0xffffffff


	//   ....[177]....
        /*05e0*/ 	.word	0xffffffff


	//   ....[178]....
        /*05e4*/ 	.word	0xffffffff


	//   ....[179]....
        /*05e8*/ 	.word	0xffffffff


	//   ....[180]....
        /*05ec*/ 	.word	0xffffffff


	//   ....[181]....
        /*05f0*/ 	.word	0xffffffff


	//   ....[182]....
        /*05f4*/ 	.word	0xffffffff


	//   ....[183]....
        /*05f8*/ 	.word	0xffffffff


	//   ....[184]....
        /*05fc*/ 	.word	0xffffffff


	//   ....[185]....
        /*0600*/ 	.word	0xffffffff


	//   ....[186]....
        /*0604*/ 	.word	0xffffffff


	//   ....[187]....
        /*0608*/ 	.word	0xffffffff


	//   ....[188]....
        /*060c*/ 	.word	0xffffffff


	//   ....[189]....
        /*0610*/ 	.word	0xffffffff


	//   ....[190]....
        /*0614*/ 	.word	0xffffffff


	//   ....[191]....
        /*0618*/ 	.word	0x0500000f


	//   ....[192]....
        /*061c*/ 	.word	0x0500000f


	//   ....[193]....
        /*0620*/ 	.word	0x0500000f


	//   ....[194]....
        /*0624*/ 	.word	0x0500000f


	//   ....[195]....
        /*0628*/ 	.word	0x0500000f


	//   ....[196]....
        /*062c*/ 	.word	0x0500000f


	//   ....[197]....
        /*0630*/ 	.word	0x0500000f


	//   ....[198]....
        /*0634*/ 	.word	0x0500000f


	//   ....[199]....
        /*0638*/ 	.word	0x0500000f


	//   ....[200]....
        /*063c*/ 	.word	0x0500000f


	//   ....[201]....
        /*0640*/ 	.word	0x0500000f


	//   ....[202]....
        /*0644*/ 	.word	0x0500000f


	//   ....[203]....
        /*0648*/ 	.word	0x0500000f


	//   ....[204]....
        /*064c*/ 	.word	0x0500000f


	//   ....[205]....
        /*0650*/ 	.word	0x0500000f


	//   ....[206]....
        /*0654*/ 	.word	0x0500000f


	//   ....[207]....
        /*0658*/ 	.word	0x0500000f


	//   ....[208]....
        /*065c*/ 	.word	0x0500000f


	//   ....[209]....
        /*0660*/ 	.word	0x0500000f


	//   ....[210]....
        /*0664*/ 	.word	0x0500000f


	//   ....[211]....
        /*0668*/ 	.word	0x0500000f


	//   ....[212]....
        /*066c*/ 	.word	0x0500000f


	//   ....[213]....
        /*0670*/ 	.word	0x0500000f


	//   ....[214]....
        /*0674*/ 	.word	0x0500000f


	//   ....[215]....
        /*0678*/ 	.word	0x0500000f


	//   ....[216]....
        /*067c*/ 	.word	0x0500000f


	//   ....[217]....
        /*0680*/ 	.word	0x0500000f


	//   ....[218]....
        /*0684*/ 	.word	0x0500000f


	//   ....[219]....
        /*0688*/ 	.word	0x0500000f


	//   ....[220]....
        /*068c*/ 	.word	0x0500000f


	//   ....[221]....
        /*0690*/ 	.word	0x0500000f


	//   ....[222]....
        /*0694*/ 	.word	0x0500000f


	//   ....[223]....
        /*0698*/ 	.word	0x0500000f


	//   ....[224]....
        /*069c*/ 	.word	0x0500000f


	//   ....[225]....
        /*06a0*/ 	.word	0x0500000f


	//   ....[226]....
        /*06a4*/ 	.word	0x0500000f


	//   ....[227]....
        /*06a8*/ 	.word	0x0500000f


	//   ....[228]....
        /*06ac*/ 	.word	0x0500000f


	//   ....[229]....
        /*06b0*/ 	.word	0x0500000f


	//   ....[230]....
        /*06b4*/ 	.word	0x0500000f


	//   ....[231]....
        /*06b8*/ 	.word	0x0500000f


	//   ....[232]....
        /*06bc*/ 	.word	0x0500000f


	//   ....[233]....
        /*06c0*/ 	.word	0x0500000f


	//   ....[234]....
        /*06c4*/ 	.word	0x0500000f


	//   ....[235]....
        /*06c8*/ 	.word	0x0500000f


	//   ....[236]....
        /*06cc*/ 	.word	0x0500000f


	//   ....[237]....
        /*06d0*/ 	.word	0x0500000f


	//   ....[238]....
        /*06d4*/ 	.word	0x0500000f


	//   ....[239]....
        /*06d8*/ 	.word	0x0500000f


	//   ....[240]....
        /*06dc*/ 	.word	0x0500000f


	//   ....[241]....
        /*06e0*/ 	.word	0x0500000f


	//   ....[242]....
        /*06e4*/ 	.word	0x0500000f


	//   ....[243]....
        /*06e8*/ 	.word	0x0500000f


	//   ....[244]....
        /*06ec*/ 	.word	0x0500000f


	//   ....[245]....
        /*06f0*/ 	.word	0x0500000f


	//   ....[246]....
        /*06f4*/ 	.word	0x0500000f


	//   ....[247]....
        /*06f8*/ 	.word	0x0500000f


	//   ....[248]....
        /*06fc*/ 	.word	0x0500000f


	//   ....[249]....
        /*0700*/ 	.word	0x0500000f


	//   ....[250]....
        /*0704*/ 	.word	0x0500000f


	//   ....[251]....
        /*0708*/ 	.word	0x0500000f


	//   ....[252]....
        /*070c*/ 	.word	0x0500000f


	//   ....[253]....
        /*0710*/ 	.word	0x0500000f


	//   ....[254]....
        /*0714*/ 	.word	0x0500000f


	//   ....[255]....
        /*0718*/ 	.word	0x0500000f


	//   ....[0]....
        /*071c*/ 	.word	0x0500000f


	//   ....[1]....
        /*0720*/ 	.word	0x0500000f


	//   ....[2]....
        /*0724*/ 	.word	0x0500000f


	//   ....[3]....
        /*0728*/ 	.word	0x0500000f


	//   ....[4]....
        /*072c*/ 	.word	0x0500000f


	//   ....[5]....
        /*0730*/ 	.word	0x0500000f


	//   ....[6]....
        /*0734*/ 	.word	0x0500000f


	//   ....[7]....
        /*0738*/ 	.word	0x0500000f


	//   ....[8]....
        /*073c*/ 	.word	0x0500000f


	//   ....[9]....
        /*0740*/ 	.word	0x0500000f


	//   ....[10]....
        /*0744*/ 	.word	0x0500000f


	//   ....[11]....
        /*0748*/ 	.word	0x0500000f


	//   ....[12]....
        /*074c*/ 	.word	0x0500000f


	//   ....[13]....
        /*0750*/ 	.word	0x0500000f


	//   ....[14]....
        /*0754*/ 	.word	0x0500000f


	//   ....[15]....
        /*0758*/ 	.word	0x0500000f


	//   ....[16]....
        /*075c*/ 	.word	0x0500000f


	//   ....[17]....
        /*0760*/ 	.word	0x0500000f


	//   ....[18]....
        /*0764*/ 	.word	0x0500000f


	//   ....[19]....
        /*0768*/ 	.word	0x0500000f


	//   ....[20]....
        /*076c*/ 	.word	0x0500000f


	//   ....[21]....
        /*0770*/ 	.word	0x0500000f


	//   ....[22]....
        /*0774*/ 	.word	0x0500000f


	//   ....[23]....
        /*0778*/ 	.word	0x0500000f


	//   ....[24]....
        /*077c*/ 	.word	0x0500000f


	//   ....[25]....
        /*0780*/ 	.word	0x0500000f


	//   ....[26]....
        /*0784*/ 	.word	0x0500000f


	//   ....[27]....
        /*0788*/ 	.word	0x0500000f


	//   ....[28]....
        /*078c*/ 	.word	0x0500000f


	//   ....[29]....
        /*0790*/ 	.word	0x0500000f


	//   ....[30]....
        /*0794*/ 	.word	0x0500000f


	//   ....[31]....
        /*0798*/ 	.word	0x0500000f


	//   ....[32]....
        /*079c*/ 	.word	0x0500000f


	//   ....[33]....
        /*07a0*/ 	.word	0x0500000f


	//   ....[34]....
        /*07a4*/ 	.word	0x0500000f


	//   ....[35]....
        /*07a8*/ 	.word	0x0500000f


	//   ....[36]....
        /*07ac*/ 	.word	0x0500000f


	//   ....[37]....
        /*07b0*/ 	.word	0x0500000f


	//   ....[38]....
        /*07b4*/ 	.word	0x0500000f


	//   ....[39]....
        /*07b8*/ 	.word	0x0500000f


	//   ....[40]....
        /*07bc*/ 	.word	0x0500000f


	//   ....[41]....
        /*07c0*/ 	.word	0x0500000f


	//   ....[42]....
        /*07c4*/ 	.word	0x0500000f


	//   ....[43]....
        /*07c8*/ 	.word	0x0500000f


	//   ....[44]....
        /*07cc*/ 	.word	0x0500000f


	//   ....[45]....
        /*07d0*/ 	.word	0x0500000f


	//   ....[46]....
        /*07d4*/ 	.word	0x0500000f


	//   ....[47]....
        /*07d8*/ 	.word	0x0500000f


	//   ....[48]....
        /*07dc*/ 	.word	0x0500000f


	//   ....[49]....
        /*07e0*/ 	.word	0x0500000f


	//   ....[50]....
        /*07e4*/ 	.word	0x0500000f


	//   ....[51]....
        /*07e8*/ 	.word	0x0500000f


	//   ....[52]....
        /*07ec*/ 	.word	0x0500000f


	//   ....[53]....
        /*07f0*/ 	.word	0x0500000f


	//   ....[54]....
        /*07f4*/ 	.word	0x0500000f


	//   ....[55]....
        /*07f8*/ 	.word	0x0500000f


	//   ....[56]....
        /*07fc*/ 	.word	0x0500000f


	//   ....[57]....
        /*0800*/ 	.word	0x0500000f


	//   ....[58]....
        /*0804*/ 	.word	0x0500000f


	//   ....[59]....
        /*0808*/ 	.word	0x0500000f


	//   ....[60]....
        /*080c*/ 	.word	0x0500000f


	//   ....[61]....
        /*0810*/ 	.word	0x0500000f


	//   ....[62]....
        /*0814*/ 	.word	0x0500000f


	//   ....[63]....
        /*0818*/ 	.word	0x0500000f


	//   ....[64]....
        /*081c*/ 	.word	0x0500000f


	//   ....[65]....
        /*0820*/ 	.word	0x0500000f


	//   ....[66]....
        /*0824*/ 	.word	0x0500000f


	//   ....[67]....
        /*0828*/ 	.word	0x0500000f


	//   ....[68]....
        /*082c*/ 	.word	0x0500000f


	//----- nvinfo : EIATTR_COOP_GROUP_INSTR_OFFSETS
	.align		4
.L_405:
        /*0830*/ 	.byte	0x04, 0x28
        /*0832*/ 	.short	(.L_407 - .L_406)


	//   ....[0]....
.L_406:
        /*0834*/ 	.word	0x00000070


	//   ....[1]....
        /*0838*/ 	.word	0x00000140


	//   ....[2]....
        /*083c*/ 	.word	0x00000190


	//   ....[3]....
        /*0840*/ 	.word	0x000003c0


	//   ....[4]....
        /*0844*/ 	.word	0x00000520


	//   ....[5]....
        /*0848*/ 	.word	0x00000640


	//   ....[6]....
        /*084c*/ 	.word	0x000007a0


	//   ....[7]....
        /*0850*/ 	.word	0x00003770


	//   ....[8]....
        /*0854*/ 	.word	0x00003780


	//   ....[9]....
        /*0858*/ 	.word	0x00003e80


	//   ....[10]....
        /*085c*/ 	.word	0x00003e90


	//   ....[11]....
        /*0860*/ 	.word	0x00004a60


	//   ....[12]....
        /*0864*/ 	.word	0x00004a70


	//   ....[13]....
        /*0868*/ 	.word	0x000051e0


	//   ....[14]....
        /*086c*/ 	.word	0x000051f0


	//   ....[15]....
        /*0870*/ 	.word	0x00005bc0


	//   ....[16]....
        /*0874*/ 	.word	0x00005bd0


	//   ....[17]....
        /*0878*/ 	.word	0x00005ce0


	//   ....[18]....
        /*087c*/ 	.word	0x00005cf0


	//   ....[19]....
        /*0880*/ 	.word	0x000060f0


	//   ....[20]....
        /*0884*/ 	.word	0x00006120


	//   ....[21]....
        /*0888*/ 	.word	0x000063f0


	//   ....[22]....
        /*088c*/ 	.word	0x00006410


	//   ....[23]....
        /*0890*/ 	.word	0x000073e0


	//   ....[24]....
        /*0894*/ 	.word	0x00007b50


	//   ....[25]....
        /*0898*/ 	.word	0x00007b60


	//   ....[26]....
        /*089c*/ 	.word	0x00007b70


	//   ....[27]....
        /*08a0*/ 	.word	0x00007b80


	//   ....[28]....
        /*08a4*/ 	.word	0x00007e90


	//   ....[29]....
        /*08a8*/ 	.word	0x00007ea0


	//   ....[30]....
        /*08ac*/ 	.word	0x00007eb0


	//   ....[31]....
        /*08b0*/ 	.word	0x00007ec0


	//   ....[32]....
        /*08b4*/ 	.word	0x000090c0


	//   ....[33]....
        /*08b8*/ 	.word	0x000090e0


	//   ....[34]....
        /*08bc*/ 	.word	0x000090f0


	//   ....[35]....
        /*08c0*/ 	.word	0x00009100


	//   ....[36]....
        /*08c4*/ 	.word	0x000091f0


	//   ....[37]....
        /*08c8*/ 	.word	0x00009210


	//   ....[38]....
        /*08cc*/ 	.word	0x00009290


	//   ....[39]....
        /*08d0*/ 	.word	0x000092f0


	//   ....[40]....
        /*08d4*/ 	.word	0x0000a9a0


	//   ....[41]....
        /*08d8*/ 	.word	0x0000b2b0


	//   ....[42]....
        /*08dc*/ 	.word	0x0000b8e0


	//   ....[43]....
        /*08e0*/ 	.word	0x0000b9f0


	//   ....[44]....
        /*08e4*/ 	.word	0x0000bfd0


	//   ....[45]....
        /*08e8*/ 	.word	0x0000c030


	//   ....[46]....
        /*08ec*/ 	.word	0x0000d4b0


	//   ....[47]....
        /*08f0*/ 	.word	0x0000df20


	//   ....[48]....
        /*08f4*/ 	.word	0x0000e610


	//   ....[49]....
        /*08f8*/ 	.word	0x0000e730


	//   ....[50]....
        /*08fc*/ 	.word	0x0000f040


	//   ....[51]....
        /*0900*/ 	.word	0x0000f1c0


	//   ....[52]....
        /*0904*/ 	.word	0x00010b00


	//   ....[53]....
        /*0908*/ 	.word	0x00010b20


	//   ....[54]....
        /*090c*/ 	.word	0x00011400


	//   ....[55]....
        /*0910*/ 	.word	0x00011450


	//   ....[56]....
        /*0914*/ 	.word	0x000129e0


	//   ....[57]....
        /*0918*/ 	.word	0x00013430


	//   ....[58]....
        /*091c*/ 	.word	0x00013b60


	//   ....[59]....
        /*0920*/ 	.word	0x00013c90


	//   ....[60]....
        /*0924*/ 	.word	0x00014100


	//   ....[61]....
        /*0928*/ 	.word	0x00014160


	//   ....[62]....
        /*092c*/ 	.word	0x00015790


	//   ....[63]....
        /*0930*/ 	.word	0x00015820


	//   ....[64]....
        /*0934*/ 	.word	0x000158d0


	//   ....[65]....
        /*0938*/ 	.word	0x00015aa0


	//   ....[66]....
        /*093c*/ 	.word	0x000172c0


	//   ....[67]....
        /*0940*/ 	.word	0x000172e0


	//   ....[68]....
        /*0944*/ 	.word	0x000172f0


	//   ....[69]....
        /*0948*/ 	.word	0x00017300


	//   ....[70]....
        /*094c*/ 	.word	0x00017d20


	//   ....[71]....
        /*0950*/ 	.word	0x00017d30


	//   ....[72]....
        /*0954*/ 	.word	0x00017f60


	//   ....[73]....
        /*0958*/ 	.word	0x00017f70


	//   ....[74]....
        /*095c*/ 	.word	0x000181a0


	//   ....[75]....
        /*0960*/ 	.word	0x000181b0


	//   ....[76]....
        /*0964*/ 	.word	0x000183e0


	//   ....[77]....
        /*0968*/ 	.word	0x000183f0


	//   ....[78]....
        /*096c*/ 	.word	0x000188c0


	//   ....[79]....
        /*0970*/ 	.word	0x000188d0


	//   ....[80]....
        /*0974*/ 	.word	0x00019730


	//   ....[81]....
        /*0978*/ 	.word	0x00019740


	//   ....[82]....
        /*097c*/ 	.word	0x0001ade0


	//   ....[83]....
        /*0980*/ 	.word	0x0001adf0


	//   ....[84]....
        /*0984*/ 	.word	0x0001b030


	//   ....[85]....
        /*0988*/ 	.word	0x0001b040


	//   ....[86]....
        /*098c*/ 	.word	0x0001b270


	//   ....[87]....
        /*0990*/ 	.word	0x0001b280


	//   ....[88]....
        /*0994*/ 	.word	0x0001b4b0


	//   ....[89]....
        /*0998*/ 	.word	0x0001b4c0


	//   ....[90]....
        /*099c*/ 	.word	0x0001b750


	//   ....[91]....
        /*09a0*/ 	.word	0x0001b940


	//   ....[92]....
        /*09a4*/ 	.word	0x0001b970


	//   ....[93]....
        /*09a8*/ 	.word	0x0001b9a0


	//   ....[94]....
        /*09ac*/ 	.word	0x0001b9d0


	//   ....[95]....
        /*09b0*/ 	.word	0x0001ba00


	//   ....[96]....
        /*09b4*/ 	.word	0x0001ba30


	//   ....[97]....
        /*09b8*/ 	.word	0x0001bbc0


	//   ....[98]....
        /*09bc*/ 	.word	0x0001bbf0


	//   ....[99]....
        /*09c0*/ 	.word	0x0001bc20


	//   ....[100]....
        /*09c4*/ 	.word	0x0001bc50


	//   ....[101]....
        /*09c8*/ 	.word	0x0001bc80


	//   ....[102]....
        /*09cc*/ 	.word	0x0001bcb0


	//   ....[103]....
        /*09d0*/ 	.word	0x0001bd40


	//   ....[104]....
        /*09d4*/ 	.word	0x0001bd70


	//   ....[105]....
        /*09d8*/ 	.word	0x0001bd80


	//   ....[106]....
        /*09dc*/ 	.word	0x0001bdc0


	//   ....[107]....
        /*09e0*/ 	.word	0x0001d550


	//   ....[108]....
        /*09e4*/ 	.word	0x0001f960


	//   ....[109]....
        /*09e8*/ 	.word	0x0001f980


	//   ....[110]....
        /*09ec*/ 	.word	0x0001fa10


	//   ....[111]....
        /*09f0*/ 	.word	0x0001fa30


	//   ....[112]....
        /*09f4*/ 	.word	0x0001fab0


	//   ....[113]....
        /*09f8*/ 	.word	0x0001fad0


	//   ....[114]....
        /*09fc*/ 	.word	0x0001fb50


	//   ....[115]....
        /*0a00*/ 	.word	0x0001fb70


	//   ....[116]....
        /*0a04*/ 	.word	0x0001fbf0


	//   ....[117]....
        /*0a08*/ 	.word	0x0001fc10


	//   ....[118]....
        /*0a0c*/ 	.word	0x0001fc20


	//   ....[119]....
        /*0a10*/ 	.word	0x0001fc30


	//   ....[120]....
        /*0a14*/ 	.word	0x00020480


	//   ....[121]....
        /*0a18*/ 	.word	0x000204b0


	//   ....[122]....
        /*0a1c*/ 	.word	0x00020570


	//   ....[123]....
        /*0a20*/ 	.word	0x00020580


	//   ....[124]....
        /*0a24*/ 	.word	0x00020610


	//   ....[125]....
        /*0a28*/ 	.word	0x00020620


	//   ....[126]....
        /*0a2c*/ 	.word	0x000206b0


	//   ....[127]....
        /*0a30*/ 	.word	0x000206c0


	//   ....[128]....
        /*0a34*/ 	.word	0x00020750


	//   ....[129]....
        /*0a38*/ 	.word	0x00020760


	//   ....[130]....
        /*0a3c*/ 	.word	0x000207f0


	//   ....[131]....
        /*0a40*/ 	.word	0x00020800


	//   ....[132]....
        /*0a44*/ 	.word	0x00020880


	//   ....[133]....
        /*0a48*/ 	.word	0x00020890


	//   ....[134]....
        /*0a4c*/ 	.word	0x000208a0


	//   ....[135]....
        /*0a50*/ 	.word	0x000208b0


	//   ....[136]....
        /*0a54*/ 	.word	0x00020d10


	//   ....[137]....
        /*0a58*/ 	.word	0x00020d40


	//   ....[138]....
        /*0a5c*/ 	.word	0x00020d90


	//   ....[139]....
        /*0a60*/ 	.word	0x00020e50


	//   ....[140]....
        /*0a64*/ 	.word	0x00020e60


	//   ....[141]....
        /*0a68*/ 	.word	0x00020e90


	//   ....[142]....
        /*0a6c*/ 	.word	0x00020f20


	//   ....[143]....
        /*0a70*/ 	.word	0x00020fd0


	//   ....[144]....
        /*0a74*/ 	.word	0x00020fe0


	//   ....[145]....
        /*0a78*/ 	.word	0x00021010


	//   ....[146]....
        /*0a7c*/ 	.word	0x00021020


	//   ....[147]....
        /*0a80*/ 	.word	0x000210b0


	//   ....[148]....
        /*0a84*/ 	.word	0x000217c0


	//   ....[149]....
        /*0a88*/ 	.word	0x000217e0


	//   ....[150]....
        /*0a8c*/ 	.word	0x00021830


	//   ....[151]....
        /*0a90*/ 	.word	0x00021840


	//   ....[152]....
        /*0a94*/ 	.word	0x00021880


	//   ....[153]....
        /*0a98*/ 	.word	0x00021890


	//   ....[154]....
        /*0a9c*/ 	.word	0x000218d0


	//   ....[155]....
        /*0aa0*/ 	.word	0x000218e0


	//   ....[156]....
        /*0aa4*/ 	.word	0x00021920


	//   ....[157]....
        /*0aa8*/ 	.word	0x00021930


	//   ....[158]....
        /*0aac*/ 	.word	0x00021940


	//   ....[159]....
        /*0ab0*/ 	.word	0x00021980


	//   ....[160]....
        /*0ab4*/ 	.word	0x00021ca0


	//   ....[161]....
        /*0ab8*/ 	.word	0x00021cc0


	//   ....[162]....
        /*0abc*/ 	.word	0x00021cd0


	//   ....[163]....
        /*0ac0*/ 	.word	0x00021ce0


	//   ....[164]....
        /*0ac4*/ 	.word	0x00021d00


	//   ....[165]....
        /*0ac8*/ 	.word	0x00021d70


	//   ....[166]....
        /*0acc*/ 	.word	0x00021de0


	//   ....[167]....
        /*0ad0*/ 	.word	0x00021e00


	//   ....[168]....
        /*0ad4*/ 	.word	0x00021e10


	//   ....[169]....
        /*0ad8*/ 	.word	0x00021e70


	//   ....[170]....
        /*0adc*/ 	.word	0x00021e90


	//   ....[171]....
        /*0ae0*/ 	.word	0x00021ef0


	//   ....[172]....
        /*0ae4*/ 	.word	0x00022430


	//   ....[173]....
        /*0ae8*/ 	.word	0x00022460


	//   ....[174]....
        /*0aec*/ 	.word	0x000224c0


	//   ....[175]....
        /*0af0*/ 	.word	0x000224f0


	//   ....[176]....
        /*0af4*/ 	.word	0x00022520


	//   ....[177]....
        /*0af8*/ 	.word	0x00022550


	//   ....[178]....
        /*0afc*/ 	.word	0x00022580


	//   ....[179]....
        /*0b00*/ 	.word	0x000225b0


	//   ....[180]....
        /*0b04*/ 	.word	0x00022750


	//   ....[181]....
        /*0b08*/ 	.word	0x00022780


	//   ....[182]....
        /*0b0c*/ 	.word	0x000227b0


	//   ....[183]....
        /*0b10*/ 	.word	0x000227e0


	//   ....[184]....
        /*0b14*/ 	.word	0x00022810


	//   ....[185]....
        /*0b18*/ 	.word	0x00022840


	//   ....[186]....
        /*0b1c*/ 	.word	0x00022900


	//   ....[187]....
        /*0b20*/ 	.word	0x00022920


	//   ....[188]....
        /*0b24*/ 	.word	0x00022940


	//   ....[189]....
        /*0b28*/ 	.word	0x000229a0


	//   ....[190]....
        /*0b2c*/ 	.word	0x000233c0


	//   ....[191]....
        /*0b30*/ 	.word	0x000236e0


	//   ....[192]....
        /*0b34*/ 	.word	0x00023770


	//   ....[193]....
        /*0b38*/ 	.word	0x00023800


	//   ....[194]....
        /*0b3c*/ 	.word	0x00023890


	//   ....[195]....
        /*0b40*/ 	.word	0x00023970


	//   ....[196]....
        /*0b44*/ 	.word	0x00023a00


	//   ....[197]....
        /*0b48*/ 	.word	0x00023aa0


	//   ....[198]....
        /*0b4c*/ 	.word	0x00023b30


	//   ....[199]....
        /*0b50*/ 	.word	0x00023c20


	//   ....[200]....
        /*0b54*/ 	.word	0x00023cb0


	//   ....[201]....
        /*0b58*/ 	.word	0x00023d50


	//   ....[202]....
        /*0b5c*/ 	.word	0x00023de0


	//   ....[203]....
        /*0b60*/ 	.word	0x00023ec0


	//   ....[204]....
        /*0b64*/ 	.word	0x00023f60


	//   ....[205]....
        /*0b68*/ 	.word	0x00023ff0


	//   ....[206]....
        /*0b6c*/ 	.word	0x00024040


	//   ....[207]....
        /*0b70*/ 	.word	0x00024090


	//   ....[208]....
        /*0b74*/ 	.word	0x00024130


	//   ....[209]....
        /*0b78*/ 	.word	0x000241c0


	//   ....[210]....
        /*0b7c*/ 	.word	0x00024210


	//   ....[211]....
        /*0b80*/ 	.word	0x00024260


	//   ....[212]....
        /*0b84*/ 	.word	0x00024360


	//   ....[213]....
        /*0b88*/ 	.word	0x00024410


	//   ....[214]....
        /*0b8c*/ 	.word	0x00024490


	//   ....[215]....
        /*0b90*/ 	.word	0x00024500


	//   ....[216]....
        /*0b94*/ 	.word	0x00024620


	//   ....[217]....
        /*0b98*/ 	.word	0x00024740


	//   ....[218]....
        /*0b9c*/ 	.word	0x00024820


	//   ....[219]....
        /*0ba0*/ 	.word	0x00024870


	//   ....[220]....
        /*0ba4*/ 	.word	0x00024bc0


	//   ....[221]....
        /*0ba8*/ 	.word	0x00024c10


	//   ....[222]....
        /*0bac*/ 	.word	0x00024ca0


	//   ....[223]....
        /*0bb0*/ 	.word	0x00024d30


	//   ....[224]....
        /*0bb4*/ 	.word	0x00024dc0


	//   ....[225]....
        /*0bb8*/ 	.word	0x00024e50


	//   ....[226]....
        /*0bbc*/ 	.word	0x00024ee0


	//   ....[227]....
        /*0bc0*/ 	.word	0x00024f70


	//   ....[228]....
        /*0bc4*/ 	.word	0x00024ff0


	//   ....[229]....
        /*0bc8*/ 	.word	0x00025040


	//   ....[230]....
        /*0bcc*/ 	.word	0x000250e0


	//   ....[231]....
        /*0bd0*/ 	.word	0x00025170


	//   ....[232]....
        /*0bd4*/ 	.word	0x00025200


	//   ....[233]....
        /*0bd8*/ 	.word	0x00025250


	//   ....[234]....
        /*0bdc*/ 	.word	0x000252e0


	//   ....[235]....
        /*0be0*/ 	.word	0x00025370


	//   ....[236]....
        /*0be4*/ 	.word	0x00025400


	//   ....[237]....
        /*0be8*/ 	.word	0x00025490


	//   ....[238]....
        /*0bec*/ 	.word	0x00025520


	//   ....[239]....
        /*0bf0*/ 	.word	0x000255b0


	//   ....[240]....
        /*0bf4*/ 	.word	0x00025670


	//   ....[241]....
        /*0bf8*/ 	.word	0x00025950


	//   ....[242]....
        /*0bfc*/ 	.word	0x00025a40


	//   ....[243]....
        /*0c00*/ 	.word	0x00025ae0


	//   ....[244]....
        /*0c04*/ 	.word	0x00025b40


	//   ....[245]....
        /*0c08*/ 	.word	0x00025c30


	//   ....[246]....
        /*0c0c*/ 	.word	0x00025ca0


	//   ....[247]....
        /*0c10*/ 	.word	0x00025d90


	//   ....[248]....
        /*0c14*/ 	.word	0x00025e00


	//   ....[249]....
        /*0c18*/ 	.word	0x00025ef0


	//   ....[250]....
        /*0c1c*/ 	.word	0x00025f60


	//   ....[251]....
        /*0c20*/ 	.word	0x00026050


	//   ....[252]....
        /*0c24*/ 	.word	0x000260c0


	//   ....[253]....
        /*0c28*/ 	.word	0x00026160


	//   ....[254]....
        /*0c2c*/ 	.word	0x00026250


	//   ....[255]....
        /*0c30*/ 	.word	0x000262c0


	//   ....[0]....
        /*0c34*/ 	.word	0x00026320


	//   ....[1]....
        /*0c38*/ 	.word	0x00026410


	//   ....[2]....
        /*0c3c*/ 	.word	0x00026470


	//   ....[3]....
        /*0c40*/ 	.word	0x00026570


	//   ....[4]....
        /*0c44*/ 	.word	0x000265d0


	//   ....[5]....
        /*0c48*/ 	.word	0x000266d0


	//   ....[6]....
        /*0c4c*/ 	.word	0x00026730


	//   ....[7]....
        /*0c50*/ 	.word	0x00026830


	//   ....[8]....
        /*0c54*/ 	.word	0x00026890


	//   ....[9]....
        /*0c58*/ 	.word	0x00026990


	//   ....[10]....
        /*0c5c*/ 	.word	0x000269f0


	//   ....[11]....
        /*0c60*/ 	.word	0x00026af0


	//   ....[12]....
        /*0c64*/ 	.word	0x00026b50


	//   ....[13]....
        /*0c68*/ 	.word	0x00026bf0


	//   ....[14]....
        /*0c6c*/ 	.word	0x00026d70


	//   ....[15]....
        /*0c70*/ 	.word	0x00026e50


	//   ....[16]....
        /*0c74*/ 	.word	0x00026f00


	//   ....[17]....
        /*0c78*/ 	.word	0x00027010


	//   ....[18]....
        /*0c7c*/ 	.word	0x00027070


	//   ....[19]....
        /*0c80*/ 	.word	0x00027180


	//   ....[20]....
        /*0c84*/ 	.word	0x000271e0


	//   ....[21]....
        /*0c88*/ 	.word	0x000272f0


	//   ....[22]....
        /*0c8c*/ 	.word	0x00027350


	//   ....[23]....
        /*0c90*/ 	.word	0x00027460


	//   ....[24]....
        /*0c94*/ 	.word	0x000274c0


	//   ....[25]....
        /*0c98*/ 	.word	0x00027580


	//   ....[26]....
        /*0c9c*/ 	.word	0x000276e0


	//   ....[27]....
        /*0ca0*/ 	.word	0x00027780


	//   ....[28]....
        /*0ca4*/ 	.word	0x000277e0


	//   ....[29]....
        /*0ca8*/ 	.word	0x00027890


	//   ....[30]....
        /*0cac*/ 	.word	0x000278f0


	//   ....[31]....
        /*0cb0*/ 	.word	0x000279a0


	//   ....[32]....
        /*0cb4*/ 	.word	0x00027a00


	//   ....[33]....
        /*0cb8*/ 	.word	0x00027ab0


	//   ....[34]....
        /*0cbc*/ 	.word	0x00027b10


	//   ....[35]....
        /*0cc0*/ 	.word	0x00027bc0


	//   ....[36]....
        /*0cc4*/ 	.word	0x00027c20


	//   ....[37]....
        /*0cc8*/ 	.word	0x00027cd0


	//   ....[38]....
        /*0ccc*/ 	.word	0x00027dc0


	//   ....[39]....
        /*0cd0*/ 	.word	0x00027e60


	//   ....[40]....
        /*0cd4*/ 	.word	0x00027ec0


	//   ....[41]....
        /*0cd8*/ 	.word	0x00027f90


	//   ....[42]....
        /*0cdc*/ 	.word	0x00027ff0


	//   ....[43]....
        /*0ce0*/ 	.word	0x000280c0


	//   ....[44]....
        /*0ce4*/ 	.word	0x00028120


	//   ....[45]....
        /*0ce8*/ 	.word	0x000281f0


	//   ....[46]....
        /*0cec*/ 	.word	0x00028250


	//   ....[47]....
        /*0cf0*/ 	.word	0x00028320


	//   ....[48]....
        /*0cf4*/ 	.word	0x00028380


	//   ....[49]....
        /*0cf8*/ 	.word	0x00028450


	//   ....[50]....
        /*0cfc*/ 	.word	0x000284e0


	//   ....[51]....
        /*0d00*/ 	.word	0x00028580


	//   ....[52]....
        /*0d04*/ 	.word	0x00028700


	//   ....[53]....
        /*0d08*/ 	.word	0x00028770


	//   ....[54]....
        /*0d0c*/ 	.word	0x000287e0


	//   ....[55]....
        /*0d10*/ 	.word	0x00028850


	//   ....[56]....
        /*0d14*/ 	.word	0x000288c0


	//   ....[57]....
        /*0d18*/ 	.word	0x00028940


	//   ....[58]....
        /*0d1c*/ 	.word	0x000289c0


	//   ....[59]....
        /*0d20*/ 	.word	0x00028a50


	//   ....[60]....
        /*0d24*/ 	.word	0x00028ac0


	//   ....[61]....
        /*0d28*/ 	.word	0x00028b30


	//   ....[62]....
        /*0d2c*/ 	.word	0x00028ba0


	//   ....[63]....
        /*0d30*/ 	.word	0x00028c20


	//   ....[64]....
        /*0d34*/ 	.word	0x00028c90


	//   ....[65]....
        /*0d38*/ 	.word	0x00028d20


	//   ....[66]....
        /*0d3c*/ 	.word	0x00028d80


	//   ....[67]....
        /*0d40*/ 	.word	0x00028e10


	//   ....[68]....
        /*0d44*/ 	.word	0x00028f40


	//----- nvinfo : EIATTR_REG_RECONFIG
	.align		4
.L_407:
        /*0d48*/ 	.byte	0x01, 0x54
	.zero		2


	//----- nvinfo : EIATTR_SYSCALL_OFFSETS
	.align		4
        /*0d4c*/ 	.byte	0x04, 0x46
        /*0d4e*/ 	.short	(.L_409 - .L_408)


	//   ....[0]....
.L_408:
        /*0d50*/ 	.word	0x00002320


	//   ....[1]....
        /*0d54*/ 	.word	0x00002470


	//   ....[2]....
        /*0d58*/ 	.word	0x00007580


	//   ....[3]....
        /*0d5c*/ 	.word	0x000078a0


	//   ....[4]....
        /*0d60*/ 	.word	0x0001eff0


	//   ....[5]....
        /*0d64*/ 	.word	0x0001f140


	//   ....[6]....
        /*0d68*/ 	.word	0x0001f230


	//   ....[7]....
        /*0d6c*/ 	.word	0x000200e0


	//----- nvinfo : EIATTR_MBARRIER_INSTR_OFFSETS
	.align		4
.L_409:
        /*0d70*/ 	.byte	0x04, 0x39
        /*0d72*/ 	.short	(.L_411 - .L_410)


	//   ....[0]....
.L_410:
        /*0d74*/ 	.word	0x00000270
        /*0d78*/ 	.word	0x000000ff
        /*0d7c*/ 	.word	0x00022800
        /*0d80*/ 	.short	0x0100
        /*0d82*/ 	.byte	0x08
	.zero		1


	//   ....[1]....
        /*0d84*/ 	.word	0x00000280
        /*0d88*/ 	.word	0x000000ff
        /*0d8c*/ 	.word	0x00022820
        /*0d90*/ 	.short	0x0100
        /*0d92*/ 	.byte	0x08
	.zero		1


	//   ....[2]....
        /*0d94*/ 	.word	0x00000370
        /*0d98*/ 	.word	0x000000ff
        /*0d9c*/ 	.word	0x00022830
        /*0da0*/ 	.short	0x0100
        /*0da2*/ 	.byte	0x08
	.zero		1


	//   ....[3]....
        /*0da4*/ 	.word	0x00000380
        /*0da8*/ 	.word	0x000000ff
        /*0dac*/ 	.word	0x00022840
        /*0db0*/ 	.short	0x0100
        /*0db2*/ 	.byte	0x08
	.zero		1


	//   ....[4]....
        /*0db4*/ 	.word	0x00000390
        /*0db8*/ 	.word	0x000000ff
        /*0dbc*/ 	.word	0x00022838
        /*0dc0*/ 	.short	0x0100
        /*0dc2*/ 	.byte	0x08
	.zero		1


	//   ....[5]....
        /*0dc4*/ 	.word	0x000003a0
        /*0dc8*/ 	.word	0x000000ff
        /*0dcc*/ 	.word	0x00022848
        /*0dd0*/ 	.short	0x0100
        /*0dd2*/ 	.byte	0x08
	.zero		1


	//   ....[6]....
        /*0dd4*/ 	.word	0x000004d0
        /*0dd8*/ 	.word	0x000000ff
        /*0ddc*/ 	.word	0x00022850
        /*0de0*/ 	.short	0x0100
        /*0de2*/ 	.byte	0x08
	.zero		1


	//   ....[7]....
        /*0de4*/ 	.word	0x000004e0
        /*0de8*/ 	.word	0x000000ff
        /*0dec*/ 	.word	0x00022860
        /*0df0*/ 	.short	0x0100
        /*0df2*/ 	.byte	0x08
	.zero		1


	//   ....[8]....
        /*0df4*/ 	.word	0x000004f0
        /*0df8*/ 	.word	0x000000ff
        /*0dfc*/ 	.word	0x00022858
        /*0e00*/ 	.short	0x0100
        /*0e02*/ 	.byte	0x08
	.zero		1


	//   ....[9]....
        /*0e04*/ 	.word	0x00000500
        /*0e08*/ 	.word	0x000000ff
        /*0e0c*/ 	.word	0x00022868
        /*0e10*/ 	.short	0x0100
        /*0e12*/ 	.byte	0x08
	.zero		1


	//   ....[10]....
        /*0e14*/ 	.word	0x000005f0
        /*0e18*/ 	.word	0x000000ff
        /*0e1c*/ 	.word	0x00022870
        /*0e20*/ 	.short	0x0100
        /*0e22*/ 	.byte	0x06
	.zero		1


	//   ....[11]....
        /*0e24*/ 	.word	0x00000600
        /*0e28*/ 	.word	0x000000ff
        /*0e2c*/ 	.word	0x00022880
        /*0e30*/ 	.short	0x0100
        /*0e32*/ 	.byte	0x06
	.zero		1


	//   ....[12]....
        /*0e34*/ 	.word	0x00000610
        /*0e38*/ 	.word	0x000000ff
        /*0e3c*/ 	.word	0x00022878
        /*0e40*/ 	.short	0x0100
        /*0e42*/ 	.byte	0x06
	.zero		1


	//   ....[13]....
        /*0e44*/ 	.word	0x00000620
        /*0e48*/ 	.word	0x000000ff
        /*0e4c*/ 	.word	0x00022888
        /*0e50*/ 	.short	0x0100
        /*0e52*/ 	.byte	0x06
	.zero		1


	//   ....[14]....
        /*0e54*/ 	.word	0x00000750
        /*0e58*/ 	.word	0x000000ff
        /*0e5c*/ 	.word	0x00022890
        /*0e60*/ 	.short	0x0100
        /*0e62*/ 	.byte	0x08
	.zero		1


	//   ....[15]....
        /*0e64*/ 	.word	0x00000760
        /*0e68*/ 	.word	0x000000ff
        /*0e6c*/ 	.word	0x000228a0
        /*0e70*/ 	.short	0x0100
        /*0e72*/ 	.byte	0x08
	.zero		1


	//   ....[16]....
        /*0e74*/ 	.word	0x00000770
        /*0e78*/ 	.word	0x000000ff
        /*0e7c*/ 	.word	0x00022898
        /*0e80*/ 	.short	0x0100
        /*0e82*/ 	.byte	0x08
	.zero		1


	//   ....[17]....
        /*0e84*/ 	.word	0x00000780
        /*0e88*/ 	.word	0x000000ff
        /*0e8c*/ 	.word	0x000228a8
        /*0e90*/ 	.short	0x0100
        /*0e92*/ 	.byte	0x08
	.zero		1


	//   ....[18]....
        /*0e94*/ 	.word	0x000008b0
        /*0e98*/ 	.word	0x000000ff
        /*0e9c*/ 	.word	0x000228b0
        /*0ea0*/ 	.short	0x0100
        /*0ea2*/ 	.byte	0x08
	.zero		1


	//   ....[19]....
        /*0ea4*/ 	.word	0x000008c0
        /*0ea8*/ 	.word	0x000000ff
        /*0eac*/ 	.word	0x000228c0
        /*0eb0*/ 	.short	0x0100
        /*0eb2*/ 	.byte	0x08
	.zero		1


	//   ....[20]....
        /*0eb4*/ 	.word	0x000008d0
        /*0eb8*/ 	.word	0x000000ff
        /*0ebc*/ 	.word	0x000228b8
        /*0ec0*/ 	.short	0x0100
        /*0ec2*/ 	.byte	0x08
	.zero		1


	//   ....[21]....
        /*0ec4*/ 	.word	0x000008e0
        /*0ec8*/ 	.word	0x000000ff
        /*0ecc*/ 	.word	0x000228c8
        /*0ed0*/ 	.short	0x0100
        /*0ed2*/ 	.byte	0x08
	.zero		1


	//   ....[22]....
        /*0ed4*/ 	.word	0x00003720
        /*0ed8*/ 	.word	0x00000057
        /*0edc*/ 	.word	0x00022890
        /*0ee0*/ 	.short	0x010a
        /*0ee2*/ 	.byte	0x3f
	.zero		1


	//   ....[23]....
        /*0ee4*/ 	.word	0x00004a00
        /*0ee8*/ 	.word	0x00000057
        /*0eec*/ 	.word	0x00022890
        /*0ef0*/ 	.short	0x010a
        /*0ef2*/ 	.byte	0x3f
	.zero		1


	//   ....[24]....
        /*0ef4*/ 	.word	0x00005a20
        /*0ef8*/ 	.word	0x00000057
        /*0efc*/ 	.word	0x00022890
        /*0f00*/ 	.short	0x010a
        /*0f02*/ 	.byte	0x3f
	.zero		1


	//   ....[25]....
        /*0f04*/ 	.word	0x00005ec0
        /*0f08*/ 	.word	0x00000004
        /*0f0c*/ 	.word	0x00000000
        /*0f10*/ 	.short	0x0101
        /*0f12*/ 	.byte	0x3f
	.zero		1


	//   ....[26]....
        /*0f14*/ 	.word	0x00005f00
        /*0f18*/ 	.word	0x00000057
        /*0f1c*/ 	.word	0x000228b0
        /*0f20*/ 	.short	0x010a
        /*0f22*/ 	.byte	0x3f
	.zero		1


	//   ....[27]....
        /*0f24*/ 	.word	0x00006780
        /*0f28*/ 	.word	0x00000057
        /*0f2c*/ 	.word	0x00000000
        /*0f30*/ 	.short	0x0101
        /*0f32*/ 	.byte	0x3f
	.zero		1


	//   ....[28]....
        /*0f34*/ 	.word	0x00007620
        /*0f38*/ 	.word	0x00000017
        /*0f3c*/ 	.word	0x00022800
        /*0f40*/ 	.short	0x010a
        /*0f42*/ 	.byte	0x3f
	.zero		1


	//   ....[29]....
        /*0f44*/ 	.word	0x00007670
        /*0f48*/ 	.word	0x00000017
        /*0f4c*/ 	.word	0x00022800
        /*0f50*/ 	.short	0x010a
        /*0f52*/ 	.byte	0x3f
	.zero		1


	//   ....[30]....
        /*0f54*/ 	.word	0x00008120
        /*0f58*/ 	.word	0x00000017
        /*0f5c*/ 	.word	0x00022800
        /*0f60*/ 	.short	0x010a
        /*0f62*/ 	.byte	0x3f
	.zero		1


	//   ....[31]....
        /*0f64*/ 	.word	0x00009560
        /*0f68*/ 	.word	0x00000017
        /*0f6c*/ 	.word	0x00022800
        /*0f70*/ 	.short	0x010a
        /*0f72*/ 	.byte	0x3f
	.zero		1


	//   ....[32]....
        /*0f74*/ 	.word	0x0000a450
        /*0f78*/ 	.word	0x00000003
        /*0f7c*/ 	.word	0x00022830
        /*0f80*/ 	.short	0x010a
        /*0f82*/ 	.byte	0x3f
	.zero		1


	//   ....[33]....
        /*0f84*/ 	.word	0x0000a4f0
        /*0f88*/ 	.word	0x00000003
        /*0f8c*/ 	.word	0x00022830
        /*0f90*/ 	.short	0x010a
        /*0f92*/ 	.byte	0x3f
	.zero		1


	//   ....[34]....
        /*0f94*/ 	.word	0x0000a9c0
        /*0f98*/ 	.word	0x00000004
        /*0f9c*/ 	.word	0x00000000
        /*0fa0*/ 	.short	0x0101
        /*0fa2*/ 	.byte	0x3f
	.zero		1


	//   ....[35]....
        /*0fa4*/ 	.word	0x0000c890
        /*0fa8*/ 	.word	0x00000003
        /*0fac*/ 	.word	0x00022850
        /*0fb0*/ 	.short	0x010a
        /*0fb2*/ 	.byte	0x3f
	.zero		1


	//   ....[36]....
        /*0fb4*/ 	.word	0x0000c8e0
        /*0fb8*/ 	.word	0x00000003
        /*0fbc*/ 	.word	0x00022850
        /*0fc0*/ 	.short	0x010a
        /*0fc2*/ 	.byte	0x3f
	.zero		1


	//   ....[37]....
        /*0fc4*/ 	.word	0x0000cd10
        /*0fc8*/ 	.word	0x00000003
        /*0fcc*/ 	.word	0x00000000
        /*0fd0*/ 	.short	0x0101
        /*0fd2*/ 	.byte	0x3f
	.zero		1


	//   ....[38]....
        /*0fd4*/ 	.word	0x0000d0d0
        /*0fd8*/ 	.word	0x00000009
        /*0fdc*/ 	.word	0x00022830
        /*0fe0*/ 	.short	0x010a
        /*0fe2*/ 	.byte	0x3f
	.zero		1


	//   ....[39]....
        /*0fe4*/ 	.word	0x0000d130
        /*0fe8*/ 	.word	0x00000009
        /*0fec*/ 	.word	0x00022830
        /*0ff0*/ 	.short	0x010a
        /*0ff2*/ 	.byte	0x3f
	.zero		1


	//   ....[40]....
        /*0ff4*/ 	.word	0x0000d540
        /*0ff8*/ 	.word	0x000000c8
        /*0ffc*/ 	.word	0x00000000
        /*1000*/ 	.short	0x0101
        /*1002*/ 	.byte	0x3f
	.zero		1


	//   ....[41]....
        /*1004*/ 	.word	0x0000fdc0
        /*1008*/ 	.word	0x00000009
        /*100c*/ 	.word	0x00022850
        /*1010*/ 	.short	0x010a
        /*1012*/ 	.byte	0x3f
	.zero		1


	//   ....[42]....
        /*1014*/ 	.word	0x0000fe10
        /*1018*/ 	.word	0x00000009
        /*101c*/ 	.word	0x00022850
        /*1020*/ 	.short	0x010a
        /*1022*/ 	.byte	0x3f
	.zero		1


	//   ....[43]....
        /*1024*/ 	.word	0x00010200
        /*1028*/ 	.word	0x00000000
        /*102c*/ 	.word	0x00000000
        /*1030*/ 	.short	0x0101
        /*1032*/ 	.byte	0x3f
	.zero		1


	//   ....[44]....
        /*1034*/ 	.word	0x00010640
        /*1038*/ 	.word	0x00000003
        /*103c*/ 	.word	0x00022830
        /*1040*/ 	.short	0x010a
        /*1042*/ 	.byte	0x3f
	.zero		1


	//   ....[45]....
        /*1044*/ 	.word	0x000106a0
        /*1048*/ 	.word	0x00000003
        /*104c*/ 	.word	0x00022830
        /*1050*/ 	.short	0x010a
        /*1052*/ 	.byte	0x3f
	.zero		1


	//   ....[46]....
        /*1054*/ 	.word	0x000118c0
        /*1058*/ 	.word	0x000000a2
        /*105c*/ 	.word	0x00000000
        /*1060*/ 	.short	0x0101
        /*1062*/ 	.byte	0x3f
	.zero		1


	//   ....[47]....
        /*1064*/ 	.word	0x00012060
        /*1068*/ 	.word	0x00000003
        /*106c*/ 	.word	0x00022850
        /*1070*/ 	.short	0x010a
        /*1072*/ 	.byte	0x3f
	.zero		1


	//   ....[48]....
        /*1074*/ 	.word	0x000120b0
        /*1078*/ 	.word	0x00000003
        /*107c*/ 	.word	0x00022850
        /*1080*/ 	.short	0x010a
        /*1082*/ 	.byte	0x3f
	.zero		1


	//   ....[49]....
        /*1084*/ 	.word	0x000124b0
        /*1088*/ 	.word	0x00000003
        /*108c*/ 	.word	0x00000000
        /*1090*/ 	.short	0x0101
        /*1092*/ 	.byte	0x3f
	.zero		1


	//   ....[50]....
        /*1094*/ 	.word	0x000125f0
        /*1098*/ 	.word	0x00000009
        /*109c*/ 	.word	0x00022830
        /*10a0*/ 	.short	0x010a
        /*10a2*/ 	.byte	0x3f
	.zero		1


	//   ....[51]....
        /*10a4*/ 	.word	0x00012650
        /*10a8*/ 	.word	0x00000009
        /*10ac*/ 	.word	0x00022830
        /*10b0*/ 	.short	0x010a
        /*10b2*/ 	.byte	0x3f
	.zero		1


	//   ....[52]....
        /*10b4*/ 	.word	0x00012a00
        /*10b8*/ 	.word	0x00000000
        /*10bc*/ 	.word	0x00000000
        /*10c0*/ 	.short	0x0101
        /*10c2*/ 	.byte	0x3f
	.zero		1


	//   ....[53]....
        /*10c4*/ 	.word	0x000152d0
        /*10c8*/ 	.word	0x00000009
        /*10cc*/ 	.word	0x00022850
        /*10d0*/ 	.short	0x010a
        /*10d2*/ 	.byte	0x3f
	.zero		1


	//   ....[54]....
        /*10d4*/ 	.word	0x00015320
        /*10d8*/ 	.word	0x00000009
        /*10dc*/ 	.word	0x00022850
        /*10e0*/ 	.short	0x010a
        /*10e2*/ 	.byte	0x3f
	.zero		1


	//   ....[55]....
        /*10e4*/ 	.word	0x00015730
        /*10e8*/ 	.word	0x00000009
        /*10ec*/ 	.word	0x00000000
        /*10f0*/ 	.short	0x0101
        /*10f2*/ 	.byte	0x3f
	.zero		1


	//   ....[56]....
        /*10f4*/ 	.word	0x00017cc0
        /*10f8*/ 	.word	0x00000003
        /*10fc*/ 	.word	0x00000000
        /*1100*/ 	.short	0x0101
        /*1102*/ 	.byte	0x3f
	.zero		1


	//   ....[57]....
        /*1104*/ 	.word	0x00018720
        /*1108*/ 	.word	0x00000009
        /*110c*/ 	.word	0x00000000
        /*1110*/ 	.short	0x0101
        /*1112*/ 	.byte	0x3f
	.zero		1


	//   ....[58]....
        /*1114*/ 	.word	0x0001d630
        /*1118*/ 	.word	0x00000011
        /*111c*/ 	.word	0x00022820
        /*1120*/ 	.short	0x010a
        /*1122*/ 	.byte	0x3f
	.zero		1


	//   ....[59]....
        /*1124*/ 	.word	0x0001d6c0
        /*1128*/ 	.word	0x0000000c
        /*112c*/ 	.word	0x000228a0
        /*1130*/ 	.short	0x010a
        /*1132*/ 	.byte	0x3f
	.zero		1


	//   ....[60]....
        /*1134*/ 	.word	0x0001d910
        /*1138*/ 	.word	0x0000000c
        /*113c*/ 	.word	0x000228c0
        /*1140*/ 	.short	0x010a
        /*1142*/ 	.byte	0x3f
	.zero		1


	//   ....[61]....
        /*1144*/ 	.word	0x0001df20
        /*1148*/ 	.word	0x0000000a
        /*114c*/ 	.word	0x000228a0
        /*1150*/ 	.short	0x010a
        /*1152*/ 	.byte	0x3f
	.zero		1


	//   ....[62]....
        /*1154*/ 	.word	0x0001e160
        /*1158*/ 	.word	0x0000000a
        /*115c*/ 	.word	0x000228c0
        /*1160*/ 	.short	0x010a
        /*1162*/ 	.byte	0x3f
	.zero		1


	//   ....[63]....
        /*1164*/ 	.word	0x0001f700
        /*1168*/ 	.word	0x00000021
        /*116c*/ 	.word	0x00022840
        /*1170*/ 	.short	0x010a
        /*1172*/ 	.byte	0x3f
	.zero		1


	//   ....[64]....
        /*1174*/ 	.word	0x0001fd30
        /*1178*/ 	.word	0x00000021
        /*117c*/ 	.word	0x00022830
        /*1180*/ 	.short	0x0107
        /*1182*/ 	.byte	0x3f
	.zero		1


	//   ....[65]....
        /*1184*/ 	.word	0x0001fe10
        /*1188*/ 	.word	0x00000021
        /*118c*/ 	.word	0x00022830
        /*1190*/ 	.short	0x0101
        /*1192*/ 	.byte	0x3f
	.zero		1


	//   ....[66]....
        /*1194*/ 	.word	0x000209b0
        /*1198*/ 	.word	0x00000011
        /*119c*/ 	.word	0x00022800
        /*11a0*/ 	.short	0x0107
        /*11a2*/ 	.byte	0x3f
	.zero		1


	//   ....[67]....
        /*11a4*/ 	.word	0x00020aa0
        /*11a8*/ 	.word	0x00000011
        /*11ac*/ 	.word	0x00022800
        /*11b0*/ 	.short	0x0101
        /*11b2*/ 	.byte	0x3f
	.zero		1


	//   ....[68]....
        /*11b4*/ 	.word	0x00020ac0
        /*11b8*/ 	.word	0x00000011
        /*11bc*/ 	.word	0x00022820
        /*11c0*/ 	.short	0x010a
        /*11c2*/ 	.byte	0x3f
	.zero		1


	//   ....[69]....
        /*11c4*/ 	.word	0x00020b50
        /*11c8*/ 	.word	0x00000021
        /*11cc*/ 	.word	0x00022860
        /*11d0*/ 	.short	0x010a
        /*11d2*/ 	.byte	0x3f
	.zero		1


	//   ....[70]....
        /*11d4*/ 	.word	0x00021230
        /*11d8*/ 	.word	0x00000021
        /*11dc*/ 	.word	0x00022850
        /*11e0*/ 	.short	0x0107
        /*11e2*/ 	.byte	0x3f
	.zero		1


	//   ....[71]....
        /*11e4*/ 	.word	0x00021300
        /*11e8*/ 	.word	0x00000021
        /*11ec*/ 	.word	0x00022850
        /*11f0*/ 	.short	0x0101
        /*11f2*/ 	.byte	0x3f
	.zero		1


	//   ....[72]....
        /*11f4*/ 	.word	0x00021640
        /*11f8*/ 	.word	0x00000006
        /*11fc*/ 	.word	0x00022840
        /*1200*/ 	.short	0x010a
        /*1202*/ 	.byte	0x3f
	.zero		1


	//   ....[73]....
        /*1204*/ 	.word	0x00021a00
        /*1208*/ 	.word	0x00000006
        /*120c*/ 	.word	0x00022830
        /*1210*/ 	.short	0x0107
        /*1212*/ 	.byte	0x3f
	.zero		1


	//   ....[74]....
        /*1214*/ 	.word	0x00021ac0
        /*1218*/ 	.word	0x00000006
        /*121c*/ 	.word	0x00022830
        /*1220*/ 	.short	0x0101
        /*1222*/ 	.byte	0x3f
	.zero		1


	//   ....[75]....
        /*1224*/ 	.word	0x00021af0
        /*1228*/ 	.word	0x00000006
        /*122c*/ 	.word	0x00022860
        /*1230*/ 	.short	0x010a
        /*1232*/ 	.byte	0x3f
	.zero		1


	//   ....[76]....
        /*1234*/ 	.word	0x00021ff0
        /*1238*/ 	.word	0x00000006
        /*123c*/ 	.word	0x00022850
        /*1240*/ 	.short	0x0107
        /*1242*/ 	.byte	0x3f
	.zero		1


	//   ....[77]....
        /*1244*/ 	.word	0x000220b0
        /*1248*/ 	.word	0x00000006
        /*124c*/ 	.word	0x00022850
        /*1250*/ 	.short	0x0101
        /*1252*/ 	.byte	0x3f
	.zero		1


	//   ....[78]....
        /*1254*/ 	.word	0x00023340
        /*1258*/ 	.word	0x00000005
        /*125c*/ 	.word	0x00022820
        /*1260*/ 	.short	0x010a
        /*1262*/ 	.byte	0x3f
	.zero		1


	//   ....[79]....
        /*1264*/ 	.word	0x000234b0
        /*1268*/ 	.word	0x00000003
        /*126c*/ 	.word	0x00022840
        /*1270*/ 	.short	0x010a
        /*1272*/ 	.byte	0x3f
	.zero		1


	//   ....[80]....
        /*1274*/ 	.word	0x00023550
        /*1278*/ 	.word	0x00000013
        /*127c*/ 	.word	0x00022840
        /*1280*/ 	.short	0x010a
        /*1282*/ 	.byte	0x3f
	.zero		1


	//   ....[81]....
        /*1284*/ 	.word	0x00023590
        /*1288*/ 	.word	0x00000003
        /*128c*/ 	.word	0x00022860
        /*1290*/ 	.short	0x010a
        /*1292*/ 	.byte	0x3f
	.zero		1


	//   ....[82]....
        /*1294*/ 	.word	0x000235d0
        /*1298*/ 	.word	0x00000013
        /*129c*/ 	.word	0x00022860
        /*12a0*/ 	.short	0x010a
        /*12a2*/ 	.byte	0x3f
	.zero		1


	//   ....[83]....
        /*12a4*/ 	.word	0x00023630
        /*12a8*/ 	.word	0x00000057
        /*12ac*/ 	.word	0x00022890
        /*12b0*/ 	.short	0x010a
        /*12b2*/ 	.byte	0x3f
	.zero		1


	//   ....[84]....
        /*12b4*/ 	.word	0x000238c0
        /*12b8*/ 	.word	0x00000057
        /*12bc*/ 	.word	0x00022890
        /*12c0*/ 	.short	0x010a
        /*12c2*/ 	.byte	0x3f
	.zero		1


	//   ....[85]....
        /*12c4*/ 	.word	0x00023b70
        /*12c8*/ 	.word	0x00000057
        /*12cc*/ 	.word	0x00022890
        /*12d0*/ 	.short	0x010a
        /*12d2*/ 	.byte	0x3f
	.zero		1


	//   ....[86]....
        /*12d4*/ 	.word	0x00023e20
        /*12d8*/ 	.word	0x00000057
        /*12dc*/ 	.word	0x000228b0
        /*12e0*/ 	.short	0x010a
        /*12e2*/ 	.byte	0x3f
	.zero		1


	//   ....[87]....
        /*12e4*/ 	.word	0x000242a0
        /*12e8*/ 	.word	0x00000017
        /*12ec*/ 	.word	0x00022800
        /*12f0*/ 	.short	0x010a
        /*12f2*/ 	.byte	0x3f
	.zero		1


	//   ....[88]....
        /*12f4*/ 	.word	0x000248a0
        /*12f8*/ 	.word	0x00000017
        /*12fc*/ 	.word	0x00022800
        /*1300*/ 	.short	0x010a
        /*1302*/ 	.byte	0x3f
	.zero		1


	//   ....[89]....
        /*1304*/ 	.word	0x000248f0
        /*1308*/ 	.word	0x00000003
        /*130c*/ 	.word	0x00022830
        /*1310*/ 	.short	0x010a
        /*1312*/ 	.byte	0x3f
	.zero		1


	//   ....[90]....
        /*1314*/ 	.word	0x00024940
        /*1318*/ 	.word	0x00000003
        /*131c*/ 	.word	0x00022850
        /*1320*/ 	.short	0x010a
        /*1322*/ 	.byte	0x3f
	.zero		1


	//   ....[91]....
        /*1324*/ 	.word	0x00024990
        /*1328*/ 	.word	0x00000009
        /*132c*/ 	.word	0x00022830
        /*1330*/ 	.short	0x010a
        /*1332*/ 	.byte	0x3f
	.zero		1


	//   ....[92]....
        /*1334*/ 	.word	0x000249e0
        /*1338*/ 	.word	0x00000009
        /*133c*/ 	.word	0x00022850
        /*1340*/ 	.short	0x010a
        /*1342*/ 	.byte	0x3f
	.zero		1


	//   ....[93]....
        /*1344*/ 	.word	0x00024a30
        /*1348*/ 	.word	0x00000003
        /*134c*/ 	.word	0x00022830
        /*1350*/ 	.short	0x010a
        /*1352*/ 	.byte	0x3f
	.zero		1


	//   ....[94]....
        /*1354*/ 	.word	0x00024a80
        /*1358*/ 	.word	0x00000003
        /*135c*/ 	.word	0x00022850
        /*1360*/ 	.short	0x010a
        /*1362*/ 	.byte	0x3f
	.zero		1


	//   ....[95]....
        /*1364*/ 	.word	0x00024ad0
        /*1368*/ 	.word	0x00000009
        /*136c*/ 	.word	0x00022830
        /*1370*/ 	.short	0x010a
        /*1372*/ 	.byte	0x3f
	.zero		1


	//   ....[96]....
        /*1374*/ 	.word	0x00024b20
        /*1378*/ 	.word	0x00000009
        /*137c*/ 	.word	0x00022850
        /*1380*/ 	.short	0x010a
        /*1382*/ 	.byte	0x3f
	.zero		1


	//   ....[97]....
        /*1384*/ 	.word	0x00025730
        /*1388*/ 	.word	0x00000011
        /*138c*/ 	.word	0x00022820
        /*1390*/ 	.short	0x010a
        /*1392*/ 	.byte	0x3f
	.zero		1


	//   ....[98]....
        /*1394*/ 	.word	0x00025780
        /*1398*/ 	.word	0x0000000c
        /*139c*/ 	.word	0x000228a0
        /*13a0*/ 	.short	0x010a
        /*13a2*/ 	.byte	0x3f
	.zero		1


	//   ....[99]....
        /*13a4*/ 	.word	0x000257d0
        /*13a8*/ 	.word	0x0000000c
        /*13ac*/ 	.word	0x000228c0
        /*13b0*/ 	.short	0x010a
        /*13b2*/ 	.byte	0x3f
	.zero		1


	//   ....[100]....
        /*13b4*/ 	.word	0x00025820
        /*13b8*/ 	.word	0x0000000a
        /*13bc*/ 	.word	0x000228a0
        /*13c0*/ 	.short	0x010a
        /*13c2*/ 	.byte	0x3f
	.zero		1


	//   ....[101]....
        /*13c4*/ 	.word	0x00025870
        /*13c8*/ 	.word	0x0000000a
        /*13cc*/ 	.word	0x000228c0
        /*13d0*/ 	.short	0x010a
        /*13d2*/ 	.byte	0x3f
	.zero		1


	//   ....[102]....
        /*13d4*/ 	.word	0x00025990
        /*13d8*/ 	.word	0x00000021
        /*13dc*/ 	.word	0x00022840
        /*13e0*/ 	.short	0x010a
        /*13e2*/ 	.byte	0x3f
	.zero		1


	//   ....[103]....
        /*13e4*/ 	.word	0x00026c70
        /*13e8*/ 	.word	0x00000011
        /*13ec*/ 	.word	0x00022820
        /*13f0*/ 	.short	0x010a
        /*13f2*/ 	.byte	0x3f
	.zero		1


	//   ....[104]....
        /*13f4*/ 	.word	0x00026cc0
        /*13f8*/ 	.word	0x00000021
        /*13fc*/ 	.word	0x00022860
        /*1400*/ 	.short	0x010a
        /*1402*/ 	.byte	0x3f
	.zero		1


	//   ....[105]....
        /*1404*/ 	.word	0x00027630
        /*1408*/ 	.word	0x00000006
        /*140c*/ 	.word	0x00022840
        /*1410*/ 	.short	0x010a
        /*1412*/ 	.byte	0x3f
	.zero		1


	//   ....[106]....
        /*1414*/ 	.word	0x00027d10
        /*1418*/ 	.word	0x00000006
        /*141c*/ 	.word	0x00022860
        /*1420*/ 	.short	0x010a
        /*1422*/ 	.byte	0x3f
	.zero		1


	//   ....[107]....
        /*1424*/ 	.word	0x00028e60
        /*1428*/ 	.word	0x00000005
        /*142c*/ 	.word	0x00022820
        /*1430*/ 	.short	0x010a
        /*1432*/ 	.byte	0x3f
	.zero		1


	//   ....[108]....
        /*1434*/ 	.word	0x00029000
        /*1438*/ 	.word	0x00000003
        /*143c*/ 	.word	0x00022840
        /*1440*/ 	.short	0x010a
        /*1442*/ 	.byte	0x3f
	.zero		1


	//   ....[109]....
        /*1444*/ 	.word	0x00029050
        /*1448*/ 	.word	0x00000013
        /*144c*/ 	.word	0x00022840
        /*1450*/ 	.short	0x010a
        /*1452*/ 	.byte	0x3f
	.zero		1


	//   ....[110]....
        /*1454*/ 	.word	0x000290a0
        /*1458*/ 	.word	0x00000003
        /*145c*/ 	.word	0x00022860
        /*1460*/ 	.short	0x010a
        /*1462*/ 	.byte	0x3f
	.zero		1


	//----- nvinfo : EIATTR_NUM_MBARRIERS
	.align		4
.L_411:
        /*1464*/ 	.byte	0x03, 0x38
        /*1466*/ 	.short	0x0016


	//----- nvinfo : EIATTR_EXIT_INSTR_OFFSETS
	.align		4
        /*1468*/ 	.byte	0x04, 0x1c
        /*146a*/ 	.short	(.L_413 - .L_412)


	//   ....[0]....
.L_412:
        /*146c*/ 	.word	0x00023620


	//----- nvinfo : EIATTR_MAX_THREADS
	.align		4
.L_413:
        /*1470*/ 	.byte	0x04, 0x05
        /*1472*/ 	.short	(.L_415 - .L_414)
.L_414:
        /*1474*/ 	.word	0x00000180
        /*1478*/ 	.word	0x00000001
        /*147c*/ 	.word	0x00000001


	//----- nvinfo : EIATTR_CRS_STACK_SIZE
	.align		4
.L_415:
        /*1480*/ 	.byte	0x04, 0x1e
        /*1482*/ 	.short	(.L_417 - .L_416)
.L_416:
        /*1484*/ 	.word	0x00000000


	//----- nvinfo : EIATTR_CBANK_PARAM_SIZE
	.align		4
.L_417:
        /*1488*/ 	.byte	0x03, 0x19
        /*148a*/ 	.short	0x0af0


	//----- nvinfo : EIATTR_PARAM_CBANK
	.align		4
        /*148c*/ 	.byte	0x04, 0x0a
        /*148e*/ 	.short	(.L_419 - .L_418)
	.align		4
.L_418:
        /*1490*/ 	.word	index@(.nv.constant0._ZN7cutlass13device_kernelIN5flash11enable_sm90INS1_16FlashAttnFwdSm90INS1_25CollectiveMainloopFwdSm90ILi2EN4cute5tupleIJNS5_1CILi1EEES8_S8_EEENS6_IJNS7_ILi128EEENS7_ILi96EEENS7_ILi64EEEEEELi256ENS_6half_tEfNS_4arch4Sm90ELb0ELb1ELb0ELb1ELb1ELb1ELb0ELb1ELb0ELb1ELb1ELb0EEENS1_21CollectiveEpilogueFwdINS6_IJSA_NS7_ILi256EEESB_EEES9_SE_SG_Li256ELb1ELb1ELb1ELb0EEENS1_36VarlenDynamicPersistentTileSchedulerILi128ELi96ELi256ELi128ELb1ELb1ELb1ELb1ELb0ELb1EEEEEEEEEvNT_6ParamsE)
        /*1494*/ 	.short	0x0210
        /*1496*/ 	.short	0x0af0


	//----- nvinfo : EIATTR_SW_WAR
	.align		4
.L_419:
        /*1498*/ 	.byte	0x04, 0x36
        /*149a*/ 	.short	(.L_421 - .L_420)
.L_420:
        /*149c*/ 	.word	0x00000008
.L_421:


//--------------------- .nv.info._ZN7cutlass13device_kernelIN5flash11enable_sm90INS1_16FlashAttnFwdSm90INS1_25CollectiveMainloopFwdSm90ILi2EN4cute5tupleIJNS5_1CILi1EEES8_S8_EEENS6_IJNS7_ILi128EEENS7_ILi96EEENS7_ILi64EEEEEELi256ENS_6half_tEfNS_4arch4Sm90ELb0ELb1ELb0ELb1ELb1ELb0ELb1ELb1ELb0ELb1ELb1ELb0EEENS1_21CollectiveEpilogueFwdINS6_IJSA_NS7_ILi256EEESB_EEES9_SE_SG_Li256ELb1ELb1ELb1ELb0EEENS1_36VarlenDynamicPersistentTileSchedulerILi128ELi96ELi256ELi128ELb1ELb1ELb1ELb1ELb0ELb1EEEEEEEEEvNT_6ParamsE --------------------------
	.section	.nv.info._ZN7cutlass13device_kernelIN5flash11enable_sm90INS1_16FlashAttnFwdSm90INS1_25CollectiveMainloopFwdSm90ILi2EN4cute5tupleIJNS5_1CILi1EEES8_S8_EEENS6_IJNS7_ILi128EEENS7_ILi96EEENS7_ILi64EEEEEELi256ENS_6half_tEfNS_4arch4Sm90ELb0ELb1ELb0ELb1ELb1ELb0ELb1ELb1ELb0ELb1ELb1ELb0EEENS1_21CollectiveEpilogueFwdINS6_IJSA_NS7_ILi256EEESB_EEES9_SE_SG_Li256ELb1ELb1ELb1ELb0EEENS1_36VarlenDynamicPersistentTileSchedulerILi128ELi96ELi256ELi128ELb1ELb1ELb1ELb1ELb0ELb1EEEEEEEEEvNT_6ParamsE,"",@"SHT_CUDA_INFO"
	.sectionflags	@""
	.align	4


	//----- nvinfo : EIATTR_CUDA_API_VERSION
	.align		4
        /*0000*/ 	.byte	0x04, 0x37
        /*0002*/ 	.short	(.L_423 - .L_422)
.L_422:
        /*0004*/ 	.word	0x00000082


	//----- nvinfo : EIATTR_KPARAM_INFO
	.align		4
.L_423:
        /*0008*/ 	.byte	0x04, 0x17
        /*000a*/ 	.short	(.L_425 - .L_424)
.L_424:
        /*000c*/ 	.word	0x00000000
        /*0010*/ 	.short	0x0000
        /*0012*/ 	.short	0x0070
        /*0014*/ 	.byte	0x00, 0xf0, 0x01, 0x2e


	//----- nvinfo : EIATTR_SPARSE_MMA_MASK
	.align		4
.L_425:
        /*0018*/ 	.byte	0x03, 0x50
        /*001a*/ 	.short	0x0000


	//----- nvinfo : EIATTR_MAXREG_COUNT
	.align		4
        /*001c*/ 	.byte	0x03, 0x1b
        /*001e*/ 	.short	0x00a8


	//----- nvinfo : EIATTR_NUM_BARRIERS
	.align		4
        /*0020*/ 	.byte	0x02, 0x4c
        /*0022*/ 	.byte	0x10
	.zero		1


	//----- nvinfo : EIATTR_EXTERNS
	.align		4
        /*0024*/ 	.byte	0x04, 0x0f
        /*0026*/ 	.short	(.L_427 - .L_426)


	//   ....[0]....
	.align		4
.L_426:
        /*0028*/ 	.word	index@(__assertfail)


	//----- nvinfo : EIATTR_ANNOTATIONS
	.align		4
.L_427:
        /*002c*/ 	.byte	0x04, 0x55
        /*002e*/ 	.short	(.L_429 - .L_428)


	//   ....[0]....
.L_428:
        /* <DEDUP_REMOVED lines=50> */


	//----- nvinfo : EIATTR_MERCURY_ISA_VERSION
	.align		4
.L_429:
        /*0340*/ 	.byte	0x03, 0x5f
        /*0342*/ 	.short	0x0101


	//----- nvinfo : EIATTR_UNUSED_LOAD_BYTE_OFFSET
	.align		4
        /*0344*/ 	.byte	0x04, 0x44
        /*0346*/ 	.short	(.L_431 - .L_430)


	//   ....[0]....
.L_430:
        /*0348*/ 	.word	0x00000a90
        /*034c*/ 	.word	0x0000fff0


	//   ....[1]....
        /*0350*/ 	.word	0x0001f4e0
        /*0354*/ 	.word	0x0000fff0


	//----- nvinfo : EIATTR_INT_WARP_WIDE_INSTR_OFFSETS
	.align		4
.L_431:
        /*0358*/ 	.byte	0x04, 0x31
        /*035a*/ 	.short	(.L_433 - .L_432)


	//   ....[0]....
.L_432:
        /*035c*/ 	.word	0x000000c0


	//   ....[1]....
        /*0360*/ 	.word	0x000000d0


	//   ....[2]....
        /*0364*/ 	.word	0x000000e0


	//   ....[3]....
        /*0368*/ 	.word	0x00000180


	//   ....[4]....
        /*036c*/ 	.word	0x00025cf0


	//   ....[5]....
        /*0370*/ 	.word	0x00025d80


	//   ....[6]....
        /*0374*/ 	.word	0x00029c40


	//   ....[7]....
        /*0378*/ 	.word	0x00029cd0


	//----- nvinfo : EIATTR_COOP_GROUP_MASK_REGIDS
	.align		4
.L_433:
        /*037c*/ 	.byte	0x04, 0x29
        /*037e*/ 	.short	(.L_435 - .L_434)


	//   ....[0]....
.L_434:
        /*0380*/ 	.word	0xffffffff


	//   ....[1]....
        /*0384*/ 	.word	0xffffffff


	//   ....[2]....
        /*0388*/ 	.word	0xffffffff


	//   ....[3]....
        /*038c*/ 	.word	0xffffffff


	//   ....[4]....
        /*0390*/ 	.word	0xffffffff


	//   ....[5]....
        /*0394*/ 	.word	0xffffffff


	//   ....[6]....
        /*0398*/ 	.word	0xffffffff


	//   ....[7]....
        /*039c*/ 	.word	0xffffffff


	//   ....[8]....
        /*03a0*/ 	.word	0xffffffff


	//   ....[9]....
        /*03a4*/ 	.word	0xffffffff


	//   ....[10]....
        /*03a8*/ 	.word	0xffffffff


	//   ....[11]....
        /*03ac*/ 	.word	0xffffffff


	//   ....[12]....
        /*03b0*/ 	.word	0xffffffff


	//   ....[13]....
        /*03b4*/ 	.word	0xffffffff


	//   ....[14]....
        /*03b8*/ 	.word	0xffffffff


	//   ....[15]....
        /*03bc*/ 	.word	0xffffffff


	//   ....[16]....
        /*03c0*/ 	.word	0xffffffff


	//   ....[17]....
        /*03c4*/ 	.word	0xffffffff


	//   ....[18]....
        /*03c8*/ 	.word	0xffffffff


	//   ....[19]....
        /*03cc*/ 	.word	0xffffffff


	//   ....[20]....
        /*03d0*/ 	.word	0xffffffff


	//   ....[21]....
        /*03d4*/ 	.word	0xffffffff


	//   ....[22]....
        /*03d8*/ 	.word	0xffffffff


	//   ....[23]....
        /*03dc*/ 	.word	0xffffffff


	//   ....[24]....
        /*03e0*/ 	.word	0xffffffff


	//   ....[25]....
        /*03e4*/ 	.word	0xffffffff


	//   ....[26]....
        /*03e8*/ 	.word	0xffffffff


	//   ....[27]....
        /*03ec*/ 	.word	0xffffffff


	//   ....[28]....
        /*03f0*/ 	.word	0xffffffff


	//   ....[29]....
        /*03f4*/ 	.word	0xffffffff


	//   ....[30]....
        /*03f8*/ 	.word	0xffffffff


	//   ....[31]....
        /*03fc*/ 	.word	0xffffffff


	//   ....[32]....
        /*0400*/ 	.word	0xffffffff


	//   ....[33]....
        /*0404*/ 	.word	0xffffffff


	//   ....[34]....
        /*0408*/ 	.word	0xffffffff


	//   ....[35]....
        /*040c*/ 	.word	0xffffffff


	//   ....[36]....
        /*0410*/ 	.word	0xffffffff


	//   ....[37]....
        /*0414*/ 	.word	0xffffffff


	//   ....[38]....
        /*0418*/ 	.word	0xffffffff


	//   ....[39]....
        /*041c*/ 	.word	0xffffffff


	//   ....[40]....
        /*0420*/ 	.word	0xffffffff


	//   ....[41]....
        /*0424*/ 	.word	0xffffffff


	//   ....[42]....
        /*0428*/ 	.word	0xffffffff


	//   ....[43]....
        /*042c*/ 	.word	0xffffffff


	//   ....[44]....
        /*0430*/ 	.word	0xffffffff


	//   ....[45]....
        /*0434*/ 	.word	0xffffffff


	//   ....[46]....
        /*0438*/ 	.word	0xffffffff


	//   ....[47]....
        /*043c*/ 	.word	0xffffffff


	//   ....[48]....
        /*0440*/ 	.word	0xffffffff


	//   ....[49]....
        /*0444*/ 	.word	0xffffffff


	//   ....[50]....
        /*0448*/ 	.word	0xffffffff


	//   ....[51]....
        /*044c*/ 	.word	0xffffffff


	//   ....[52]....
        /*0450*/ 	.word	0xffffffff


	//   ....[53]....
        /*0454*/ 	.word	0xffffffff


	//   ....[54]....
        /*0458*/ 	.word	0xffffffff


	//   ....[55]....
        /*045c*/ 	.word	0xffffffff


	//   ....[56]....
        /*0460*/ 	.word	0xffffffff


	//   ....[57]....
        /*0464*/ 	.word	0xffffffff


	//   ....[58]....
        /*0468*/ 	.word	0xffffffff


	//   ....[59]....
        /*046c*/ 	.word	0xffffffff


	//   ....[60]....
        /*0470*/ 	.word	0xffffffff


	//   ....[61]....
        /*0474*/ 	.word	0xffffffff


	//   ....[62]....
        /*0478*/ 	.word	0xffffffff


	//   ....[63]....
        /*047c*/ 	.word	0xffffffff


	//   ....[64]....
        /*0480*/ 	.word	0xffffffff


	//   ....[65]....
        /*0484*/ 	.word	0xffffffff


	//   ....[66]....
        /*0488*/ 	.word	0xffffffff


	//   ....[67]....
        /*048c*/ 	.word	0xffffffff


	//   ....[68]....
        /*0490*/ 	.word	0xffffffff


	//   ....[69]....
        /*0494*/ 	.word	0xffffffff


	//   ....[70]....
        /*0498*/ 	.word	0xffffffff


	//   ....[71]....
        /*049c*/ 	.word	0xffffffff


	//   ....[72]....
        /*04a0*/ 	.word	0xffffffff


	//   ....[73]....
        /*04a4*/ 	.word	0xffffffff


	//   ....[74]....
        /*04a8*/ 	.word	0xffffffff


	//   ....[75]....
        /*04ac*/ 	.word	0xffffffff


	//   ....[76]....
        /*04b0*/ 	.word	0xffffffff


	//   ....[77]....
        /*04b4*/ 	.word	0xffffffff


	//   ....[78]....
        /*04b8*/ 	.word	0xffffffff


	//   ....[79]....
        /*04bc*/ 	.word	0xffffffff


	//   ....[80]....
        /*04c0*/ 	.word	0xffffffff


	//   ....[81]....
        /*04c4*/ 	.word	0xffffffff


	//   ....[82]....
        /*04c8*/ 	.word	0xffffffff


	//   ....[83]....
        /*04cc*/ 	.word	0xffffffff


	//   ....[84]....
        /*04d0*/ 	.word	0xffffffff


	//   ....[85]....
        /*04d4*/ 	.word	0xffffffff


	//   ....[86]....
        /*04d8*/ 	.word	0xffffffff


	//   ....[87]....
        /*04dc*/ 	.word	0xffffffff


	//   ....[88]....
        /*04e0*/ 	.word	0xffffffff


	//   ....[89]....
        /*04e4*/ 	.word	0xffffffff


	//   ....[90]....
        /*04e8*/ 	.word	0xffffffff


	//   ....[91]....
        /*04ec*/ 	.word	0xffffffff


	//   ....[92]....
        /*04f0*/ 	.word	0xffffffff


	//   ....[93]....
        /*04f4*/ 	.word	0xffffffff


	//   ....[94]....
        /*04f8*/ 	.word	0xffffffff


	//   ....[95]....
        /*04fc*/ 	.word	0xffffffff


	//   ....[96]....
        /*0500*/ 	.word	0xffffffff


	//   ....[97]....
        /*0504*/ 	.word	0xffffffff


	//   ....[98]....
        /*0508*/ 	.word	0xffffffff


	//   ....[99]....
        /*050c*/ 	.word	0xffffffff


	//   ....[100]....
        /*0510*/ 	.word	0xffffffff


	//   ....[101]....
        /*0514*/ 	.word	0xffffffff


	//   ....[102]....
        /*0518*/ 	.word	0xffffffff


	//   ....[103]....
        /*051c*/ 	.word	0xffffffff


	//   ....[104]....
        /*0520*/ 	.word	0xffffffff


	//   ....[105]....
        /*0524*/ 	.word	0xffffffff


	//   ....[106]....
        /*0528*/ 	.word	0xffffffff


	//   ....[107]....
        /*052c*/ 	.word	0xffffffff


	//   ....[108]....
        /*0530*/ 	.word	0xffffffff


	//   ....[109]....
        /*0534*/ 	.word	0xffffffff


	//   ....[110]....
        /*0538*/ 	.word	0xffffffff


	//   ....[111]....
        /*053c*/ 	.word	0xffffffff


	//   ....[112]....
        /*0540*/ 	.word	0xffffffff


	//   ....[113]....
        /*0544*/ 	.word	0xffffffff


	//   ....[114]....
        /*0548*/ 	.word	0xffffffff


	//   ....[115]....
        /*054c*/ 	.word	0xffffffff


	//   ....[116]....
        /*0550*/ 	.word	0xffffffff


	//   ....[117]....
        /*0554*/ 	.word	0xffffffff


	//   ....[118]....
        /*0558*/ 	.word	0xffffffff


	//   ....[119]....
        /*055c*/ 	.word	0xffffffff


	//   ....[120]....
        /*0560*/ 	.word	0xffffffff


	//   ....[121]....
        /*0564*/ 	.word	0xffffffff


	//   ....[122]....
        /*0568*/ 	.word	0xffffffff


	//   ....[123]....
        /*056c*/ 	.word	0xffffffff


	//   ....[124]....
        /*0570*/ 	.word	0xffffffff


	//   ....[125]....
        /*0574*/ 	.word	0xffffffff


	//   ....[126]....
        /*0578*/ 	.word	0xffffffff


	//   ....[127]....
        /*057c*/ 	.word	0xffffffff


	//   ....[128]....
        /*0580*/ 	.word	0xffffffff


	//   ....[129]....
        /*0584*/ 	.word	0xffffffff


	//   ....[130]....
        /*0588*/ 	.word	0xffffffff


	//   ....[131]....
        /*058c*/ 	.word	0xffffffff


	//   ....[132]....
        /*0590*/ 	.word	0xffffffff


	//   ....[133]....
        /*0594*/ 	.word	0xffffffff


	//   ....[134]....
        /*0598*/ 	.word	0xffffffff


	//   ....[135]....
        /*059c*/ 	.word	0xffffffff


	//   ....[136]....
        /*05a0*/ 	.word	0xffffffff


	//   ....[137]....
        /*05a4*/ 	.word	0xffffffff


	//   ....[138]....
        /*05a8*/ 	.word	0xffffffff


	//   ....[139]....
        /*05ac*/ 	.word	0xffffffff


	//   ....[140]....
        /*05b0*/ 	.word	0xffffffff


	//   ....[141]....
        /*05b4*/ 	.word	0xffffffff


	//   ....[142]....
        /*05b8*/ 	.word	0xffffffff


	//   ....[143]....
        /*05bc*/ 	.word	0xffffffff


	//   ....[144]....
        /*05c0*/ 	.word	0xffffffff


	//   ....[145]....
        /*05c4*/ 	.word	0xffffffff


	//   ....[146]....
        /*05c8*/ 	.word	0xffffffff


	//   ....[147]....
        /*05cc*/ 	.word	0xffffffff


	//   ....[148]....
        /*05d0*/ 	.word	0xffffffff


	//   ....[149]....
        /*05d4*/ 	.word	0xffffffff


	//   ....[150]....
        /*05d8*/ 	.word	0xffffffff


	//   ....[151]....
        /*05dc*/ 	.word	0xffffffff


	//   ....[152]....
        /*05e0*/ 	.word	0xffffffff


	//   ....[153]....
        /*05e4*/ 	.word	0xffffffff


	//   ....[154]....
        /*05e8*/ 	.word	0xffffffff


	//   ....[155]....
        /*05ec*/ 	.word	0xffffffff


	//   ....[156]....
        /*05f0*/ 	.word	0xffffffff


	//   ....[157]....
        /*05f4*/ 	.word	0xffffffff


	//   ....[158]....
        /*05f8*/ 	.word	0xffffffff


	//   ....[159]....
        /*05fc*/ 	.word	0xffffffff


	//   ....[160]....
        /*0600*/ 	.word	0xffffffff


	//   ....[161]....
        /*0604*/ 	.word	0xffffffff


	//   ....[162]....
        /*0608*/ 	.word	0xffffffff


	//   ....[163]....
        /*060c*/ 	.word	0xffffffff


	//   ....[164]....
        /*0610*/ 	.word	0xffffffff


	//   ....[165]....
        /*0614*/ 	.word	0xffffffff


	//   ....[166]....
        /*0618*/ 	.word	0xffffffff


	//   ....[167]....
        /*061c*/ 	.word	0x0500000f


	//   ....[168]....
        /*0620*/ 	.word	0x0500000f


	//   ....[169]....
        /*0624*/ 	.word	0x0500000f


	//   ....[170]....
        /*0628*/ 	.word	0x0500000f


	//   ....[171]....
        /*062c*/ 	.word	0x0500000f


	//   ....[172]....
        /*0630*/ 	.word	0x0500000f


	//   ....[173]....
        /*0634*/ 	.word	0x0500000f


	//   ....[174]....
        /*0638*/ 	.word	0x0500000f


	//   ....[175]....
        /*063c*/ 	.word	0x0500000f


	//   ....[176]....
        /*0640*/ 	.word	0x0500000f


	//   ....[177]....
        /*0644*/ 	.word	0x0500000f


	//   ....[178]....
        /*0648*/ 	.word	0x0500000f


	//   ....[179]....
        /*064c*/ 	.word	0x0500000f


	//   ....[180]....
        /*0650*/ 	.word	0x0500000f


	//   ....[181]....
        /*0654*/ 	.word	0x0500000f


	//   ....[182]....
        /*0658*/ 	.word	0x0500000f


	//   ....[183]....
        /*065c*/ 	.word	0x0500000f


	//   ....[184]....
        /*0660*/ 	.word	0x0500000f


	//   ....[185]....
        /*0664*/ 	.word	0x0500000f


	//   ....[186]....
        /*0668*/ 	.word	0x0500000f


	//   ....[187]....
        /*066c*/ 	.word	0x0500000f


	//   ....[188]....
        /*0670*/ 	.word	0x0500000f


	//   ....[189]....
        /*0674*/ 	.word	0x0500000f


	//   ....[190]....
        /*0678*/ 	.word	0x0500000f


	//   ....[191]....
        /*067c*/ 	.word	0x0500000f


	//   ....[192]....
        /*0680*/ 	.word	0x0500000f


	//   ....[193]....
        /*0684*/ 	.word	0x0500000f


	//   ....[194]....
        /*0688*/ 	.word	0x0500000f


	//   ....[195]....
        /*068c*/ 	.word	0x0500000f


	//   ....[196]....
        /*0690*/ 	.word	0x0500000f


	//   ....[197]....
        /*0694*/ 	.word	0x0500000f


	//   ....[198]....
        /*0698*/ 	.word	0x0500000f


	//   ....[199]....
        /*069c*/ 	.word	0x0500000f


	//   ....[200]....
        /*06a0*/ 	.word	0x0500000f


	//   ....[201]....
        /*06a4*/ 	.word	0x0500000f


	//   ....[202]....
        /*06a8*/ 	.word	0x0500000f


	//   ....[203]....
        /*06ac*/ 	.word	0x0500000f


	//   ....[204]....
        /*06b0*/ 	.word	0x0500000f


	//   ....[205]....
        /*06b4*/ 	.word	0x0500000f


	//   ....[206]....
        /*06b8*/ 	.word	0x0500000f


	//   ....[207]....
        /*06bc*/ 	.word	0x0500000f


	//   ....[208]....
        /*06c0*/ 	.word	0x0500000f


	//   ....[209]....
        /*06c4*/ 	.word	0x0500000f


	//   ....[210]....
        /*06c8*/ 	.word	0x0500000f


	//   ....[211]....
        /*06cc*/ 	.word	0x0500000f


	//   ....[212]....
        /*06d0*/ 	.word	0x0500000f


	//   ....[213]....
        /*06d4*/ 	.word	0x0500000f


	//   ....[214]....
        /*06d8*/ 	.word	0x0500000f


	//   ....[215]....
        /*06dc*/ 	.word	0x0500000f


	//   ....[216]....
        /*06e0*/ 	.word	0x0500000f


	//   ....[217]....
        /*06e4*/ 	.word	0x0500000f


	//   ....[218]....
        /*06e8*/ 	.word	0x0500000f


	//   ....[219]....
        /*06ec*/ 	.word	0x0500000f


	//   ....[220]....
        /*06f0*/ 	.word	0x0500000f


	//   ....[221]....
        /*06f4*/ 	.word	0x0500000f


	//   ....[222]....
        /*06f8*/ 	.word	0x0500000f


	//   ....[223]....
        /*06fc*/ 	.word	0x0500000f


	//   ....[224]....
        /*0700*/ 	.word	0x0500000f


	//   ....[225]....
        /*0704*/ 	.word	0x0500000f


	//   ....[226]....
        /*0708*/ 	.word	0x0500000f


	//   ....[227]....
        /*070c*/ 	.word	0x0500000f


	//   ....[228]....
        /*0710*/ 	.word	0x0500000f


	//   ....[229]....
        /*0714*/ 	.word	0x0500000f


	//   ....[230]....
        /*0718*/ 	.word	0x0500000f


	//   ....[231]....
        /*071c*/ 	.word	0x0500000f


	//   ....[232]....
        /*0720*/ 	.word	0x0500000f


	//   ....[233]....
        /*0724*/ 	.word	0x0500000f


	//   ....[234]....
        /*0728*/ 	.word	0x0500000f


	//   ....[235]....
        /*072c*/ 	.word	0x0500000f


	//   ....[236]....
        /*0730*/ 	.word	0x0500000f


	//   ....[237]....
        /*0734*/ 	.word	0x0500000f


	//   ....[238]....
        /*0738*/ 	.word	0x0500000f


	//   ....[239]....
        /*073c*/ 	.word	0x0500000f


	//   ....[240]....
        /*0740*/ 	.word	0x0500000f


	//   ....[241]....
        /*0744*/ 	.word	0x0500000f


	//   ....[242]....
        /*0748*/ 	.word	0x0500000f


	//   ....[243]....
        /*074c*/ 	.word	0x0500000f


	//   ....[244]....
        /*0750*/ 	.word	0x0500000f


	//   ....[245]....
        /*0754*/ 	.word	0x0500000f


	//   ....[246]....
        /*0758*/ 	.word	0x0500000f


	//   ....[247]....
        /*075c*/ 	.word	0x0500000f


	//   ....[248]....
        /*0760*/ 	.word	0x0500000f


	//   ....[249]....
        /*0764*/ 	.word	0x0500000f


	//   ....[250]....
        /*0768*/ 	.word	0x0500000f


	//   ....[251]....
        /*076c*/ 	.word	0x0500000f


	//   ....[252]....
        /*0770*/ 	.word	0x0500000f


	//   ....[253]....
        /*0774*/ 	.word	0x0500000f


	//   ....[254]....
        /*0778*/ 	.word	0x0500000f


	//   ....[255]....
        /*077c*/ 	.word	0x0500000f


	//   ....[0]....
        /*0780*/ 	.word	0x0500000f


	//   ....[1]....
        /*0784*/ 	.word	0x0500000f


	//   ....[2]....
        /*0788*/ 	.word	0x0500000f


	//   ....[3]....
        /*078c*/ 	.word	0x0500000f


	//   ....[4]....
        /*0790*/ 	.word	0x0500000f


	//   ....[5]....
        /*0794*/ 	.word	0x0500000f


	//   ....[6]....
        /*0798*/ 	.word	0x0500000f


	//   ....[7]....
        /*079c*/ 	.word	0x0500000f


	//   ....[8]....
        /*07a0*/ 	.word	0x0500000f


	//   ....[9]....
        /*07a4*/ 	.word	0x0500000f


	//   ....[10]....
        /*07a8*/ 	.word	0x0500000f


	//   ....[11]....
        /*07ac*/ 	.word	0xffffffff


	//   ....[12]....
        /*07b0*/ 	.word	0xffffffff


	//   ....[13]....
        /*07b4*/ 	.word	0xffffffff


	//   ....[14]....
        /*07b8*/ 	.word	0xffffffff


	//   ....[15]....
        /*07bc*/ 	.word	0xffffffff


	//   ....[16]....
        /*07c0*/ 	.word	0xffffffff


	//----- nvinfo : EIATTR_COOP_GROUP_INSTR_OFFSETS
	.align		4
.L_435:
        /*07c4*/ 	.byte	0x04, 0x28
        /*07c6*/ 	.short	(.L_437 - .L_436)


	//   ....[0]....
.L_436:
        /*07c8*/ 	.word	0x00000080


	//   ....[1]....
        /*07cc*/ 	.word	0x00000090


	//   ....[2]....
        /*07d0*/ 	.word	0x000002f0


	//   ....[3]....
        /*07d4*/ 	.word	0x00000450


	//   ....[4]....
        /*07d8*/ 	.word	0x00000570


	//   ....[5]....
        /*07dc*/ 	.word	0x000006d0


	//   ....[6]....
        /*07e0*/ 	.word	0x000028e0


	//   ....[7]....
        /*07e4*/ 	.word	0x000047a0


	//   ....[8]....
        /*07e8*/ 	.word	0x000049f0


	//   ....[9]....
        /*07ec*/ 	.word	0x00005e00


	//   ....[10]....
        /*07f0*/ 	.word	0x00005ff0


	//   ....[11]....
        /*07f4*/ 	.word	0x000062e0


	//   ....[12]....
        /*07f8*/ 	.word	0x00006300


	//   ....[13]....
        /*07fc*/ 	.word	0x0000b380


	//   ....[14]....
        /*0800*/ 	.word	0x0000b420


	//   ....[15]....
        /*0804*/ 	.word	0x0000b500


	//   ....[16]....
        /*0808*/ 	.word	0x0000b520


	//   ....[17]....
        /*080c*/ 	.word	0x00014c50


	//   ....[18]....
        /*0810*/ 	.word	0x00014e60


	//   ....[19]....
        /*0814*/ 	.word	0x00015f10


	//   ....[20]....
        /*0818*/ 	.word	0x00015fa0


	//   ....[21]....
        /*081c*/ 	.word	0x00016050


	//   ....[22]....
        /*0820*/ 	.word	0x000160c0


	//   ....[23]....
        /*0824*/ 	.word	0x0001e580


	//   ....[24]....
        /*0828*/ 	.word	0x0001e5a0


	//   ....[25]....
        /*082c*/ 	.word	0x0001e5e0


	//   ....[26]....
        /*0830*/ 	.word	0x0001e620


	//   ....[27]....
        /*0834*/ 	.word	0x00020850


	//   ....[28]....
        /*0838*/ 	.word	0x00020870


	//   ....[29]....
        /*083c*/ 	.word	0x000208c0


	//   ....[30]....
        /*0840*/ 	.word	0x000208d0


	//   ....[31]....
        /*0844*/ 	.word	0x00021280


	//   ....[32]....
        /*0848*/ 	.word	0x000212b0


	//   ....[33]....
        /*084c*/ 	.word	0x000213f0


	//   ....[34]....
        /*0850*/ 	.word	0x00021410


	//   ....[35]....
        /*0854*/ 	.word	0x00021550


	//   ....[36]....
        /*0858*/ 	.word	0x00021570


	//   ....[37]....
        /*085c*/ 	.word	0x000216c0


	//   ....[38]....
        /*0860*/ 	.word	0x000216e0


	//   ....[39]....
        /*0864*/ 	.word	0x00021ca0


	//   ....[40]....
        /*0868*/ 	.word	0x00021cd0


	//   ....[41]....
        /*086c*/ 	.word	0x00022700


	//   ....[42]....
        /*0870*/ 	.word	0x00022710


	//   ....[43]....
        /*0874*/ 	.word	0x00023a80


	//   ....[44]....
        /*0878*/ 	.word	0x00023aa0


	//   ....[45]....
        /*087c*/ 	.word	0x00023be0


	//   ....[46]....
        /*0880*/ 	.word	0x00023c00


	//   ....[47]....
        /*0884*/ 	.word	0x00023d40


	//   ....[48]....
        /*0888*/ 	.word	0x00023d60


	//   ....[49]....
        /*088c*/ 	.word	0x00023eb0


	//   ....[50]....
        /*0890*/ 	.word	0x00023ed0


	//   ....[51]....
        /*0894*/ 	.word	0x000240a0


	//   ....[52]....
        /*0898*/ 	.word	0x000242b0


	//   ....[53]....
        /*089c*/ 	.word	0x000242e0


	//   ....[54]....
        /*08a0*/ 	.word	0x00024310


	//   ....[55]....
        /*08a4*/ 	.word	0x00024340


	//   ....[56]....
        /*08a8*/ 	.word	0x00024370


	//   ....[57]....
        /*08ac*/ 	.word	0x000243a0


	//   ....[58]....
        /*08b0*/ 	.word	0x00024510


	//   ....[59]....
        /*08b4*/ 	.word	0x00024540


	//   ....[60]....
        /*08b8*/ 	.word	0x00024570


	//   ....[61]....
        /*08bc*/ 	.word	0x000245a0


	//   ....[62]....
        /*08c0*/ 	.word	0x000245d0


	//   ....[63]....
        /*08c4*/ 	.word	0x00024600


	//   ....[64]....
        /*08c8*/ 	.word	0x00024690


	//   ....[65]....
        /*08cc*/ 	.word	0x000246c0


	//   ....[66]....
        /*08d0*/ 	.word	0x000246d0


	//   ....[67]....
        /*08d4*/ 	.word	0x00024710


	//   ....[68]....
        /*08d8*/ 	.word	0x000268d0


	//   ....[69]....
        /*08dc*/ 	.word	0x000268f0


	//   ....[70]....
        /*08e0*/ 	.word	0x00026980


	//   ....[71]....
        /*08e4*/ 	.word	0x000269a0


	//   ....[72]....
        /*08e8*/ 	.word	0x00026a20


	//   ....[73]....
        /*08ec*/ 	.word	0x00026a40


	//   ....[74]....
        /*08f0*/ 	.word	0x00026ac0


	//   ....[75]....
        /*08f4*/ 	.word	0x00026ae0


	//   ....[76]....
        /*08f8*/ 	.word	0x00026b60


	//   ....[77]....
        /*08fc*/ 	.word	0x00026b80


	//   ....[78]....
        /*0900*/ 	.word	0x00026b90


	//   ....[79]....
        /*0904*/ 	.word	0x00026ba0


	//   ....[80]....
        /*0908*/ 	.word	0x000272f0


	//   ....[81]....
        /*090c*/ 	.word	0x00027330


	//   ....[82]....
        /*0910*/ 	.word	0x00027350


	//   ....[83]....
        /*0914*/ 	.word	0x00027360


	//   ....[84]....
        /*0918*/ 	.word	0x00027370


	//   ....[85]....
        /*091c*/ 	.word	0x00027380


	//   ....[86]....
        /*0920*/ 	.word	0x000273b0


	//   ....[87]....
        /*0924*/ 	.word	0x00027490


	//   ....[88]....
        /*0928*/ 	.word	0x000274e0


	//   ....[89]....
        /*092c*/ 	.word	0x00027540


	//   ....[90]....
        /*0930*/ 	.word	0x000275b0


	//   ....[91]....
        /*0934*/ 	.word	0x000275f0


	//   ....[92]....
        /*0938*/ 	.word	0x00027630


	//   ....[93]....
        /*093c*/ 	.word	0x00027650


	//   ....[94]....
        /*0940*/ 	.word	0x000276d0


	//   ....[95]....
        /*0944*/ 	.word	0x00027710


	//   ....[96]....
        /*0948*/ 	.word	0x00027e00


	//   ....[97]....
        /*094c*/ 	.word	0x00027e30


	//   ....[98]....
        /*0950*/ 	.word	0x00027e50


	//   ....[99]....
        /*0954*/ 	.word	0x00027e80


	//   ....[100]....
        /*0958*/ 	.word	0x00027ef0


	//   ....[101]....
        /*095c*/ 	.word	0x00027f20


	//   ....[102]....
        /*0960*/ 	.word	0x00028030


	//   ....[103]....
        /*0964*/ 	.word	0x00028050


	//   ....[104]....
        /*0968*/ 	.word	0x000280e0


	//   ....[105]....
        /*096c*/ 	.word	0x00028100


	//   ....[106]....
        /*0970*/ 	.word	0x00028170


	//   ....[107]....
        /*0974*/ 	.word	0x00028190


	//   ....[108]....
        /*0978*/ 	.word	0x000281f0


	//   ....[109]....
        /*097c*/ 	.word	0x00028220


	//   ....[110]....
        /*0980*/ 	.word	0x000282a0


	//   ....[111]....
        /*0984*/ 	.word	0x00028300


	//   ....[112]....
        /*0988*/ 	.word	0x00028840


	//   ....[113]....
        /*098c*/ 	.word	0x00028860


	//   ....[114]....
        /*0990*/ 	.word	0x000288b0


	//   ....[115]....
        /*0994*/ 	.word	0x00028970


	//   ....[116]....
        /*0998*/ 	.word	0x00028980


	//   ....[117]....
        /*099c*/ 	.word	0x000289b0


	//   ....[118]....
        /*09a0*/ 	.word	0x00028a40


	//   ....[119]....
        /*09a4*/ 	.word	0x00028af0


	//   ....[120]....
        /*09a8*/ 	.word	0x00028b00


	//   ....[121]....
        /*09ac*/ 	.word	0x00028b30


	//   ....[122]....
        /*09b0*/ 	.word	0x00028b40


	//   ....[123]....
        /*09b4*/ 	.word	0x00028bd0


	//   ....[124]....
        /*09b8*/ 	.word	0x000292c0


	//   ....[125]....
        /*09bc*/ 	.word	0x000292e0


	//   ....[126]....
        /*09c0*/ 	.word	0x000292f0


	//   ....[127]....
        /*09c4*/ 	.word	0x00029330


	//   ....[128]....
        /*09c8*/ 	.word	0x00029340


	//   ....[129]....
        /*09cc*/ 	.word	0x00029380


	//   ....[130]....
        /*09d0*/ 	.word	0x00029390


	//   ....[131]....
        /*09d4*/ 	.word	0x000293d0


	//   ....[132]....
        /*09d8*/ 	.word	0x000293e0


	//   ....[133]....
        /*09dc*/ 	.word	0x00029420


	//   ....[134]....
        /*09e0*/ 	.word	0x00029430


	//   ....[135]....
        /*09e4*/ 	.word	0x00029440


	//   ....[136]....
        /*09e8*/ 	.word	0x00029780


	//   ....[137]....
        /*09ec*/ 	.word	0x000297a0


	//   ....[138]....
        /*09f0*/ 	.word	0x000297b0


	//   ....[139]....
        /*09f4*/ 	.word	0x000297c0


	//   ....[140]....
        /*09f8*/ 	.word	0x000297d0


	//   ....[141]....
        /*09fc*/ 	.word	0x000297f0


	//   ....[142]....
        /*0a00*/ 	.word	0x00029860


	//   ....[143]....
        /*0a04*/ 	.word	0x00029890


	//   ....[144]....
        /*0a08*/ 	.word	0x000298a0


	//   ....[145]....
        /*0a0c*/ 	.word	0x00029910


	//   ....[146]....
        /*0a10*/ 	.word	0x00029920


	//   ....[147]....
        /*0a14*/ 	.word	0x00029a20


	//   ....[148]....
        /*0a18*/ 	.word	0x00029f00


	//   ....[149]....
        /*0a1c*/ 	.word	0x00029f30


	//   ....[150]....
        /*0a20*/ 	.word	0x00029f90


	//   ....[151]....
        /*0a24*/ 	.word	0x00029fc0


	//   ....[152]....
        /*0a28*/ 	.word	0x00029ff0


	//   ....[153]....
        /*0a2c*/ 	.word	0x0002a020


	//   ....[154]....
        /*0a30*/ 	.word	0x0002a050


	//   ....[155]....
        /*0a34*/ 	.word	0x0002a080


	//   ....[156]....
        /*0a38*/ 	.word	0x0002a220


	//   ....[157]....
        /*0a3c*/ 	.word	0x0002a250


	//   ....[158]....
        /*0a40*/ 	.word	0x0002a280


	//   ....[159]....
        /*0a44*/ 	.word	0x0002a2b0


	//   ....[160]....
        /*0a48*/ 	.word	0x0002a2e0


	//   ....[161]....
        /*0a4c*/ 	.word	0x0002a310


	//   ....[162]....
        /*0a50*/ 	.word	0x0002a3d0


	//   ....[163]....
        /*0a54*/ 	.word	0x0002a3f0


	//   ....[164]....
        /*0a58*/ 	.word	0x0002a410


	//   ....[165]....
        /*0a5c*/ 	.word	0x0002a470


	//   ....[166]....
        /*0a60*/ 	.word	0x0002ae90


	//   ....[167]....
        /*0a64*/ 	.word	0x0002b430


	//   ....[168]....
        /*0a68*/ 	.word	0x0002b520


	//   ....[169]....
        /*0a6c*/ 	.word	0x0002b5c0


	//   ....[170]....
        /*0a70*/ 	.word	0x0002b620


	//   ....[171]....
        /*0a74*/ 	.word	0x0002b710


	//   ....[172]....
        /*0a78*/ 	.word	0x0002b780


	//   ....[173]....
        /*0a7c*/ 	.word	0x0002b870


	//   ....[174]....
        /*0a80*/ 	.word	0x0002b8e0


	//   ....[175]....
        /*0a84*/ 	.word	0x0002b9d0


	//   ....[176]....
        /*0a88*/ 	.word	0x0002ba40


	//   ....[177]....
        /*0a8c*/ 	.word	0x0002bb30


	//   ....[178]....
        /*0a90*/ 	.word	0x0002bba0


	//   ....[179]....
        /*0a94*/ 	.word	0x0002bc40


	//   ....[180]....
        /*0a98*/ 	.word	0x0002bd40


	//   ....[181]....
        /*0a9c*/ 	.word	0x0002bdc0


	//   ....[182]....
        /*0aa0*/ 	.word	0x0002be20


	//   ....[183]....
        /*0aa4*/ 	.word	0x0002bef0


	//   ....[184]....
        /*0aa8*/ 	.word	0x0002bfd0


	//   ....[185]....
        /*0aac*/ 	.word	0x0002c090


	//   ....[186]....
        /*0ab0*/ 	.word	0x0002c110


	//   ....[187]....
        /*0ab4*/ 	.word	0x0002c200


	//   ....[188]....
        /*0ab8*/ 	.word	0x0002c2c0


	//   ....[189]....
        /*0abc*/ 	.word	0x0002c370


	//   ....[190]....
        /*0ac0*/ 	.word	0x0002c430


	//   ....[191]....
        /*0ac4*/ 	.word	0x0002c4e0


	//   ....[192]....
        /*0ac8*/ 	.word	0x0002c560


	//   ....[193]....
        /*0acc*/ 	.word	0x0002c650


	//   ....[194]....
        /*0ad0*/ 	.word	0x0002c6c0


	//   ....[195]....
        /*0ad4*/ 	.word	0x0002c790


	//   ....[196]....
        /*0ad8*/ 	.word	0x0002c830


	//   ....[197]....
        /*0adc*/ 	.word	0x0002c8d0


	//   ....[198]....
        /*0ae0*/ 	.word	0x0002c930


	//   ....[199]....
        /*0ae4*/ 	.word	0x0002ca20


	//   ....[200]....
        /*0ae8*/ 	.word	0x0002cb30


	//   ....[201]....
        /*0aec*/ 	.word	0x0002cb80


	//   ....[202]....
        /*0af0*/ 	.word	0x0002cbe0


	//   ....[203]....
        /*0af4*/ 	.word	0x0002cce0


	//   ....[204]....
        /*0af8*/ 	.word	0x0002cdf0


	//   ....[205]....
        /*0afc*/ 	.word	0x0002ce40


	//   ....[206]....
        /*0b00*/ 	.word	0x0002cea0


	//   ....[207]....
        /*0b04*/ 	.word	0x0002cfa0


	//   ....[208]....
        /*0b08*/ 	.word	0x0002d0b0


	//   ....[209]....
        /*0b0c*/ 	.word	0x0002d100


	//   ....[210]....
        /*0b10*/ 	.word	0x0002d160


	//   ....[211]....
        /*0b14*/ 	.word	0x0002d250


	//   ....[212]....
        /*0b18*/ 	.word	0x0002d380


	//   ....[213]....
        /*0b1c*/ 	.word	0x0002d460


	//   ....[214]....
        /*0b20*/ 	.word	0x0002d4f0


	//   ....[215]....
        /*0b24*/ 	.word	0x0002d600


	//   ....[216]....
        /*0b28*/ 	.word	0x0002d660


	//   ....[217]....
        /*0b2c*/ 	.word	0x0002d770


	//   ....[218]....
        /*0b30*/ 	.word	0x0002d7d0


	//   ....[219]....
        /*0b34*/ 	.word	0x0002d8e0


	//   ....[220]....
        /*0b38*/ 	.word	0x0002d940


	//   ....[221]....
        /*0b3c*/ 	.word	0x0002da50


	//   ....[222]....
        /*0b40*/ 	.word	0x0002dab0


	//   ....[223]....
        /*0b44*/ 	.word	0x0002db70


	//   ....[224]....
        /*0b48*/ 	.word	0x0002dcd0


	//   ....[225]....
        /*0b4c*/ 	.word	0x0002dd70


	//   ....[226]....
        /*0b50*/ 	.word	0x0002ddd0


	//   ....[227]....
        /*0b54*/ 	.word	0x0002de80


	//   ....[228]....
        /*0b58*/ 	.word	0x0002dee0


	//   ....[229]....
        /*0b5c*/ 	.word	0x0002df90


	//   ....[230]....
        /*0b60*/ 	.word	0x0002dff0


	//   ....[231]....
        /*0b64*/ 	.word	0x0002e0a0


	//   ....[232]....
        /*0b68*/ 	.word	0x0002e100


	//   ....[233]....
        /*0b6c*/ 	.word	0x0002e1b0


	//   ....[234]....
        /*0b70*/ 	.word	0x0002e210


	//   ....[235]....
        /*0b74*/ 	.word	0x0002e2c0


	//   ....[236]....
        /*0b78*/ 	.word	0x0002e3a0


	//   ....[237]....
        /*0b7c*/ 	.word	0x0002e440


	//   ....[238]....
        /*0b80*/ 	.word	0x0002e4a0


	//   ....[239]....
        /*0b84*/ 	.word	0x0002e570


	//   ....[240]....
        /*0b88*/ 	.word	0x0002e5d0


	//   ....[241]....
        /*0b8c*/ 	.word	0x0002e6a0


	//   ....[242]....
        /*0b90*/ 	.word	0x0002e700


	//   ....[243]....
        /*0b94*/ 	.word	0x0002e7e0


	//   ....[244]....
        /*0b98*/ 	.word	0x0002e840


	//   ....[245]....
        /*0b9c*/ 	.word	0x0002e910


	//   ....[246]....
        /*0ba0*/ 	.word	0x0002e970


	//   ....[247]....
        /*0ba4*/ 	.word	0x0002ea40


	//   ....[248]....
        /*0ba8*/ 	.word	0x0002ead0


	//   ....[249]....
        /*0bac*/ 	.word	0x0002eb70


	//   ....[250]....
        /*0bb0*/ 	.word	0x0002ecf0


	//   ....[251]....
        /*0bb4*/ 	.word	0x0002ed60


	//   ....[252]....
        /*0bb8*/ 	.word	0x0002edd0


	//   ....[253]....
        /*0bbc*/ 	.word	0x0002ee40


	//   ....[254]....
        /*0bc0*/ 	.word	0x0002eeb0


	//   ....[255]....
        /*0bc4*/ 	.word	0x0002ef30


	//   ....[0]....
        /*0bc8*/ 	.word	0x0002efb0


	//   ....[1]....
        /*0bcc*/ 	.word	0x0002f040


	//   ....[2]....
        /*0bd0*/ 	.word	0x0002f0b0


	//   ....[3]....
        /*0bd4*/ 	.word	0x0002f120


	//   ....[4]....
        /*0bd8*/ 	.word	0x0002f190


	//   ....[5]....
        /*0bdc*/ 	.word	0x0002f210


	//   ....[6]....
        /*0be0*/ 	.word	0x0002f280


	//   ....[7]....
        /*0be4*/ 	.word	0x0002f310


	//   ....[8]....
        /*0be8*/ 	.word	0x0002f370


	//   ....[9]....
        /*0bec*/ 	.word	0x0002f400


	//   ....[10]....
        /*0bf0*/ 	.word	0x0002f530


	//   ....[11]....
        /*0bf4*/ 	.word	0x00031a20


	//   ....[12]....
        /*0bf8*/ 	.word	0x00031cc0


	//   ....[13]....
        /*0bfc*/ 	.word	0x00032f60


	//   ....[14]....
        /*0c00*/ 	.word	0x00032fb0


	//   ....[15]....
        /*0c04*/ 	.word	0x00033020


	//   ....[16]....
        /*0c08*/ 	.word	0x00033040


	//----- nvinfo : EIATTR_REG_RECONFIG
	.align		4
.L_437:
        /*0c0c*/ 	.byte	0x01, 0x54
	.zero		2


	//----- nvinfo : EIATTR_SYSCALL_OFFSETS
	.align		4
        /*0c10*/ 	.byte	0x04, 0x46
        /*0c12*/ 	.short	(.L_439 - .L_438)


	//   ....[0]....
.L_438:
        /*0c14*/ 	.word	0x00002b60


	//   ....[1]....
        /*0c18*/ 	.word	0x00025ee0


	//   ....[2]....
        /*0c1c*/ 	.word	0x00026030


	//   ....[3]....
        /*0c20*/ 	.word	0x00026120


	//   ....[4]....
        /*0c24*/ 	.word	0x00026f30


	//   ....[5]....
        /*0c28*/ 	.word	0x00027a60


	//----- nvinfo : EIATTR_MBARRIER_INSTR_OFFSETS
	.align		4
.L_439:
        /*0c2c*/ 	.byte	0x04, 0x39
        /*0c2e*/ 	.short	(.L_441 - .L_440)


	//   ....[0]....
.L_440:
        /*0c30*/ 	.word	0x00000190
        /*0c34*/ 	.word	0x000000ff
        /*0c38*/ 	.word	0x00032400
        /*0c3c*/ 	.short	0x0100
        /*0c3e*/ 	.byte	0x08
	.zero		1


	//   ....[1]....
        /*0c40*/ 	.word	0x000001a0
        /*0c44*/ 	.word	0x000000ff
        /*0c48*/ 	.word	0x00032410
        /*0c4c*/ 	.short	0x0100
        /*0c4e*/ 	.byte	0x08
	.zero		1


	//   ....[2]....
        /*0c50*/ 	.word	0x000001b0
        /*0c54*/ 	.word	0x000000ff
        /*0c58*/ 	.word	0x00032420
        /*0c5c*/ 	.short	0x0100
        /*0c5e*/ 	.byte	0x08
	.zero		1


	//   ....[3]....
        /*0c60*/ 	.word	0x000002a0
        /*0c64*/ 	.word	0x000000ff
        /*0c68*/ 	.word	0x00032430
        /*0c6c*/ 	.short	0x0100
        /*0c6e*/ 	.byte	0x08
	.zero		1


	//   ....[4]....
        /*0c70*/ 	.word	0x000002b0
        /*0c74*/ 	.word	0x000000ff
        /*0c78*/ 	.word	0x00032440
        /*0c7c*/ 	.short	0x0100
        /*0c7e*/ 	.byte	0x08
	.zero		1


	//   ....[5]....
        /*0c80*/ 	.word	0x000002c0
        /*0c84*/ 	.word	0x000000ff
        /*0c88*/ 	.word	0x00032438
        /*0c8c*/ 	.short	0x0100
        /*0c8e*/ 	.byte	0x08
	.zero		1


	//   ....[6]....
        /*0c90*/ 	.word	0x000002d0
        /*0c94*/ 	.word	0x000000ff
        /*0c98*/ 	.word	0x00032448
        /*0c9c*/ 	.short	0x0100
        /*0c9e*/ 	.byte	0x08
	.zero		1


	//   ....[7]....
        /*0ca0*/ 	.word	0x00000400
        /*0ca4*/ 	.word	0x000000ff
        /*0ca8*/ 	.word	0x00032450
        /*0cac*/ 	.short	0x0100
        /*0cae*/ 	.byte	0x08
	.zero		1


	//   ....[8]....
        /*0cb0*/ 	.word	0x00000410
        /*0cb4*/ 	.word	0x000000ff
        /*0cb8*/ 	.word	0x00032460
        /*0cbc*/ 	.short	0x0100
        /*0cbe*/ 	.byte	0x08
	.zero		1


	//   ....[9]....
        /*0cc0*/ 	.word	0x00000420
        /*0cc4*/ 	.word	0x000000ff
        /*0cc8*/ 	.word	0x00032458
        /*0ccc*/ 	.short	0x0100
        /*0cce*/ 	.byte	0x08
	.zero		1


	//   ....[10]....
        /*0cd0*/ 	.word	0x00000430
        /*0cd4*/ 	.word	0x000000ff
        /*0cd8*/ 	.word	0x00032468
        /*0cdc*/ 	.short	0x0100
        /*0cde*/ 	.byte	0x08
	.zero		1


	//   ....[11]....
        /*0ce0*/ 	.word	0x00000520
        /*0ce4*/ 	.word	0x000000ff
        /*0ce8*/ 	.word	0x00032470
        /*0cec*/ 	.short	0x0100
        /*0cee*/ 	.byte	0x06
	.zero		1


	//   ....[12]....
        /*0cf0*/ 	.word	0x00000530
        /*0cf4*/ 	.word	0x000000ff
        /*0cf8*/ 	.word	0x00032480
        /*0cfc*/ 	.short	0x0100
        /*0cfe*/ 	.byte	0x06
	.zero		1


	//   ....[13]....
        /*0d00*/ 	.word	0x00000540
        /*0d04*/ 	.word	0x000000ff
        /*0d08*/ 	.word	0x00032478
        /*0d0c*/ 	.short	0x0100
        /*0d0e*/ 	.byte	0x06
	.zero		1


	//   ....[14]....
        /*0d10*/ 	.word	0x00000550
        /*0d14*/ 	.word	0x000000ff
        /*0d18*/ 	.word	0x00032488
        /*0d1c*/ 	.short	0x0100
        /*0d1e*/ 	.byte	0x06
	.zero		1


	//   ....[15]....
        /*0d20*/ 	.word	0x00000680
        /*0d24*/ 	.word	0x000000ff
        /*0d28*/ 	.word	0x00032490
        /*0d2c*/ 	.short	0x0100
        /*0d2e*/ 	.byte	0x08
	.zero		1


	//   ....[16]....
        /*0d30*/ 	.word	0x00000690
        /*0d34*/ 	.word	0x000000ff
        /*0d38*/ 	.word	0x000324a0
        /*0d3c*/ 	.short	0x0100
        /*0d3e*/ 	.byte	0x08
	.zero		1


	//   ....[17]....
        /*0d40*/ 	.word	0x000006a0
        /*0d44*/ 	.word	0x000000ff
        /*0d48*/ 	.word	0x00032498
        /*0d4c*/ 	.short	0x0100
        /*0d4e*/ 	.byte	0x08
	.zero		1


	//   ....[18]....
        /*0d50*/ 	.word	0x000006b0
        /*0d54*/ 	.word	0x000000ff
        /*0d58*/ 	.word	0x000324a8
        /*0d5c*/ 	.short	0x0100
        /*0d5e*/ 	.byte	0x08
	.zero		1


	//   ....[19]....
        /*0d60*/ 	.word	0x000007f0
        /*0d64*/ 	.word	0x000000ff
        /*0d68*/ 	.word	0x000324b0
        /*0d6c*/ 	.short	0x0100
        /*0d6e*/ 	.byte	0x08
	.zero		1


	//   ....[20]....
        /*0d70*/ 	.word	0x00000800
        /*0d74*/ 	.word	0x000000ff
        /*0d78*/ 	.word	0x000324c0
        /*0d7c*/ 	.short	0x0100
        /*0d7e*/ 	.byte	0x08
	.zero		1


	//   ....[21]....
        /*0d80*/ 	.word	0x00000810
        /*0d84*/ 	.word	0x000000ff
        /*0d88*/ 	.word	0x000324b8
        /*0d8c*/ 	.short	0x0100
        /*0d8e*/ 	.byte	0x08
	.zero		1


	//   ....[22]....
        /*0d90*/ 	.word	0x00000820
        /*0d94*/ 	.word	0x000000ff
        /*0d98*/ 	.word	0x000324c8
        /*0d9c*/ 	.short	0x0100
        /*0d9e*/ 	.byte	0x08
	.zero		1


	//   ....[23]....
        /*0da0*/ 	.word	0x00002d70
        /*0da4*/ 	.word	0x00000048
        /*0da8*/ 	.word	0x00032400
        /*0dac*/ 	.short	0x010a
        /*0dae*/ 	.byte	0x3f
	.zero		1


	//   ....[24]....
        /*0db0*/ 	.word	0x00003220
        /*0db4*/ 	.word	0x0000000c
        /*0db8*/ 	.word	0x00000000
        /*0dbc*/ 	.short	0x010a
        /*0dbe*/ 	.byte	0x3f
	.zero		1


	//   ....[25]....
        /*0dc0*/ 	.word	0x00003280
        /*0dc4*/ 	.word	0x0000000c
        /*0dc8*/ 	.word	0x00000000
        /*0dcc*/ 	.short	0x010a
        /*0dce*/ 	.byte	0x3f
	.zero		1


	//   ....[26]....
        /*0dd0*/ 	.word	0x00003630
        /*0dd4*/ 	.word	0x00000048
        /*0dd8*/ 	.word	0x00032410
        /*0ddc*/ 	.short	0x010a
        /*0dde*/ 	.byte	0x3f
	.zero		1


	//   ....[27]....
        /*0de0*/ 	.word	0x00003730
        /*0de4*/ 	.word	0x00000008
        /*0de8*/ 	.word	0x00000000
        /*0dec*/ 	.short	0x010a
        /*0dee*/ 	.byte	0x3f
	.zero		1


	//   ....[28]....
        /*0df0*/ 	.word	0x00003790
        /*0df4*/ 	.word	0x00000008
        /*0df8*/ 	.word	0x00000000
        /*0dfc*/ 	.short	0x010a
        /*0dfe*/ 	.byte	0x3f
	.zero		1


	//   ....[29]....
        /*0e00*/ 	.word	0x00004500
        /*0e04*/ 	.word	0x00000048
        /*0e08*/ 	.word	0x00000000
        /*0e0c*/ 	.short	0x0101
        /*0e0e*/ 	.byte	0x3f
	.zero		1


	//   ....[30]....
        /*0e10*/ 	.word	0x000096d0
        /*0e14*/ 	.word	0x00000000
        /*0e18*/ 	.word	0x00000000
        /*0e1c*/ 	.short	0x0101
        /*0e1e*/ 	.byte	0x3f
	.zero		1


	//   ....[31]....
        /*0e20*/ 	.word	0x00009e40
        /*0e24*/ 	.word	0x00000004
        /*0e28*/ 	.word	0x00000000
        /*0e2c*/ 	.short	0x010a
        /*0e2e*/ 	.byte	0x3f
	.zero		1


	//   ....[32]....
        /*0e30*/ 	.word	0x00009ee0
        /*0e34*/ 	.word	0x00000006
        /*0e38*/ 	.word	0x00000000
        /*0e3c*/ 	.short	0x010a
        /*0e3e*/ 	.byte	0x3f
	.zero		1


	//   ....[33]....
        /*0e40*/ 	.word	0x0000a2f0
        /*0e44*/ 	.word	0x00000003
        /*0e48*/ 	.word	0x00000000
        /*0e4c*/ 	.short	0x010a
        /*0e4e*/ 	.byte	0x3f
	.zero		1


	//   ....[34]....
        /*0e50*/ 	.word	0x0000a3c0
        /*0e54*/ 	.word	0x00000006
        /*0e58*/ 	.word	0x00000000
        /*0e5c*/ 	.short	0x010a
        /*0e5e*/ 	.byte	0x3f
	.zero		1


	//   ....[35]....
        /*0e60*/ 	.word	0x0000b130
        /*0e64*/ 	.word	0x00000003
        /*0e68*/ 	.word	0x00000000
        /*0e6c*/ 	.short	0x0101
        /*0e6e*/ 	.byte	0x3f
	.zero		1


	//   ....[36]....
        /*0e70*/ 	.word	0x000134f0
        /*0e74*/ 	.word	0x00000000
        /*0e78*/ 	.word	0x00000000
        /*0e7c*/ 	.short	0x0101
        /*0e7e*/ 	.byte	0x3f
	.zero		1


	//   ....[37]....
        /*0e80*/ 	.word	0x000136e0
        /*0e84*/ 	.word	0x00000002
        /*0e88*/ 	.word	0x00000000
        /*0e8c*/ 	.short	0x010a
        /*0e8e*/ 	.byte	0x3f
	.zero		1


	//   ....[38]....
        /*0e90*/ 	.word	0x00013780
        /*0e94*/ 	.word	0x00000006
        /*0e98*/ 	.word	0x00000000
        /*0e9c*/ 	.short	0x010a
        /*0e9e*/ 	.byte	0x3f
	.zero		1


	//   ....[39]....
        /*0ea0*/ 	.word	0x00013b90
        /*0ea4*/ 	.word	0x00000002
        /*0ea8*/ 	.word	0x00000000
        /*0eac*/ 	.short	0x010a
        /*0eae*/ 	.byte	0x3f
	.zero		1


	//   ....[40]....
        /*0eb0*/ 	.word	0x00013c60
        /*0eb4*/ 	.word	0x00000004
        /*0eb8*/ 	.word	0x00000000
        /*0ebc*/ 	.short	0x010a
        /*0ebe*/ 	.byte	0x3f
	.zero		1


	//   ....[41]....
        /*0ec0*/ 	.word	0x000149d0
        /*0ec4*/ 	.word	0x0000000b
        /*0ec8*/ 	.word	0x00000000
        /*0ecc*/ 	.short	0x0101
        /*0ece*/ 	.byte	0x3f
	.zero		1


	//   ....[42]....
        /*0ed0*/ 	.word	0x0001e0f0
        /*0ed4*/ 	.word	0x00000003
        /*0ed8*/ 	.word	0x00000000
        /*0edc*/ 	.short	0x0101
        /*0ede*/ 	.byte	0x3f
	.zero		1


	//   ....[43]....
        /*0ee0*/ 	.word	0x00021270
        /*0ee4*/ 	.word	0x00000000
        /*0ee8*/ 	.word	0x00000000
        /*0eec*/ 	.short	0x0101
        /*0eee*/ 	.byte	0x3f
	.zero		1


	//   ....[44]....
        /*0ef0*/ 	.word	0x00021cc0
        /*0ef4*/ 	.word	0x00000004
        /*0ef8*/ 	.word	0x00000000
        /*0efc*/ 	.short	0x0101
        /*0efe*/ 	.byte	0x3f
	.zero		1


	//   ....[45]....
        /*0f00*/ 	.word	0x00026660
        /*0f04*/ 	.word	0x00000011
        /*0f08*/ 	.word	0x00032440
        /*0f0c*/ 	.short	0x010a
        /*0f0e*/ 	.byte	0x3f
	.zero		1


	//   ....[46]....
        /*0f10*/ 	.word	0x00026ca0
        /*0f14*/ 	.word	0x00000011
        /*0f18*/ 	.word	0x00032430
        /*0f1c*/ 	.short	0x0107
        /*0f1e*/ 	.byte	0x3f
	.zero		1


	//   ....[47]....
        /*0f20*/ 	.word	0x00026d70
        /*0f24*/ 	.word	0x00000011
        /*0f28*/ 	.word	0x00032430
        /*0f2c*/ 	.short	0x0101
        /*0f2e*/ 	.byte	0x3f
	.zero		1


	//   ....[48]....
        /*0f30*/ 	.word	0x000278a0
        /*0f34*/ 	.word	0x00000016
        /*0f38*/ 	.word	0x00032400
        /*0f3c*/ 	.short	0x0107
        /*0f3e*/ 	.byte	0x3f
	.zero		1


	//   ....[49]....
        /*0f40*/ 	.word	0x00027930
        /*0f44*/ 	.word	0x00000016
        /*0f48*/ 	.word	0x00032400
        /*0f4c*/ 	.short	0x0101
        /*0f4e*/ 	.byte	0x3f
	.zero		1


	//   ....[50]....
        /*0f50*/ 	.word	0x00028440
        /*0f54*/ 	.word	0x00000016
        /*0f58*/ 	.word	0x00032410
        /*0f5c*/ 	.short	0x0107
        /*0f5e*/ 	.byte	0x3f
	.zero		1


	//   ....[51]....
        /*0f60*/ 	.word	0x00028540
        /*0f64*/ 	.word	0x00000016
        /*0f68*/ 	.word	0x00032410
        /*0f6c*/ 	.short	0x0101
        /*0f6e*/ 	.byte	0x3f
	.zero		1


	//   ....[52]....
        /*0f70*/ 	.word	0x00028560
        /*0f74*/ 	.word	0x00000016
        /*0f78*/ 	.word	0x00032420
        /*0f7c*/ 	.short	0x010a
        /*0f7e*/ 	.byte	0x3f
	.zero		1


	//   ....[53]....
        /*0f80*/ 	.word	0x000285e0
        /*0f84*/ 	.word	0x00000011
        /*0f88*/ 	.word	0x00032460
        /*0f8c*/ 	.short	0x010a
        /*0f8e*/ 	.byte	0x3f
	.zero		1


	//   ....[54]....
        /*0f90*/ 	.word	0x00028d50
        /*0f94*/ 	.word	0x00000011
        /*0f98*/ 	.word	0x00032450
        /*0f9c*/ 	.short	0x0107
        /*0f9e*/ 	.byte	0x3f
	.zero		1


	//   ....[55]....
        /*0fa0*/ 	.word	0x00028e10
        /*0fa4*/ 	.word	0x00000011
        /*0fa8*/ 	.word	0x00032450
        /*0fac*/ 	.short	0x0101
        /*0fae*/ 	.byte	0x3f
	.zero		1


	//   ....[56]....
        /*0fb0*/ 	.word	0x00029140
        /*0fb4*/ 	.word	0x0000000a
        /*0fb8*/ 	.word	0x00032440
        /*0fbc*/ 	.short	0x010a
        /*0fbe*/ 	.byte	0x3f
	.zero		1


	//   ....[57]....
        /*0fc0*/ 	.word	0x000294f0
        /*0fc4*/ 	.word	0x0000000a
        /*0fc8*/ 	.word	0x00032430
        /*0fcc*/ 	.short	0x0107
        /*0fce*/ 	.byte	0x3f
	.zero		1


	//   ....[58]....
        /*0fd0*/ 	.word	0x000295a0
        /*0fd4*/ 	.word	0x0000000a
        /*0fd8*/ 	.word	0x00032430
        /*0fdc*/ 	.short	0x0101
        /*0fde*/ 	.byte	0x3f
	.zero		1


	//   ....[59]....
        /*0fe0*/ 	.word	0x000295d0
        /*0fe4*/ 	.word	0x0000000a
        /*0fe8*/ 	.word	0x00032460
        /*0fec*/ 	.short	0x010a
        /*0fee*/ 	.byte	0x3f
	.zero		1


	//   ....[60]....
        /*0ff0*/ 	.word	0x00029ad0
        /*0ff4*/ 	.word	0x0000000a
        /*0ff8*/ 	.word	0x00032450
        /*0ffc*/ 	.short	0x0107
        /*0ffe*/ 	.byte	0x3f
	.zero		1


	//   ....[61]....
        /*1000*/ 	.word	0x00029b80
        /*1004*/ 	.word	0x0000000a
        /*1008*/ 	.word	0x00032450
        /*100c*/ 	.short	0x0101
        /*100e*/ 	.byte	0x3f
	.zero		1


	//   ....[62]....
        /*1010*/ 	.word	0x0002ae10
        /*1014*/ 	.word	0x00000005
        /*1018*/ 	.word	0x00032420
        /*101c*/ 	.short	0x010a
        /*101e*/ 	.byte	0x3f
	.zero		1


	//   ....[63]....
        /*1020*/ 	.word	0x0002afb0
        /*1024*/ 	.word	0x00000003
        /*1028*/ 	.word	0x00032440
        /*102c*/ 	.short	0x010a
        /*102e*/ 	.byte	0x3f
	.zero		1


	//   ....[64]....
        /*1030*/ 	.word	0x0002b050
        /*1034*/ 	.word	0x00000005
        /*1038*/ 	.word	0x00032440
        /*103c*/ 	.short	0x010a
        /*103e*/ 	.byte	0x3f
	.zero		1


	//   ....[65]....
        /*1040*/ 	.word	0x0002b090
        /*1044*/ 	.word	0x00000003
        /*1048*/ 	.word	0x00032460
        /*104c*/ 	.short	0x010a
        /*104e*/ 	.byte	0x3f
	.zero		1


	//   ....[66]....
        /*1050*/ 	.word	0x0002b0d0
        /*1054*/ 	.word	0x00000005
        /*1058*/ 	.word	0x00032460
        /*105c*/ 	.short	0x010a
        /*105e*/ 	.byte	0x3f
	.zero		1


	//   ....[67]....
        /*1060*/ 	.word	0x0002b130
        /*1064*/ 	.word	0x00000048
        /*1068*/ 	.word	0x00032400
        /*106c*/ 	.short	0x010a
        /*106e*/ 	.byte	0x3f
	.zero		1


	//   ....[68]....
        /*1070*/ 	.word	0x0002b180
        /*1074*/ 	.word	0x0000000c
        /*1078*/ 	.word	0x00000000
        /*107c*/ 	.short	0x010a
        /*107e*/ 	.byte	0x3f
	.zero		1


	//   ....[69]....
        /*1080*/ 	.word	0x0002b1d0
        /*1084*/ 	.word	0x00000048
        /*1088*/ 	.word	0x00032410
        /*108c*/ 	.short	0x010a
        /*108e*/ 	.byte	0x3f
	.zero		1


	//   ....[70]....
        /*1090*/ 	.word	0x0002b220
        /*1094*/ 	.word	0x00000008
        /*1098*/ 	.word	0x00000000
        /*109c*/ 	.short	0x010a
        /*109e*/ 	.byte	0x3f
	.zero		1


	//   ....[71]....
        /*10a0*/ 	.word	0x0002b270
        /*10a4*/ 	.word	0x00000006
        /*10a8*/ 	.word	0x00000000
        /*10ac*/ 	.short	0x010a
        /*10ae*/ 	.byte	0x3f
	.zero		1


	//   ....[72]....
        /*10b0*/ 	.word	0x0002b2c0
        /*10b4*/ 	.word	0x00000006
        /*10b8*/ 	.word	0x00000000
        /*10bc*/ 	.short	0x010a
        /*10be*/ 	.byte	0x3f
	.zero		1


	//   ....[73]....
        /*10c0*/ 	.word	0x0002b310
        /*10c4*/ 	.word	0x00000006
        /*10c8*/ 	.word	0x00000000
        /*10cc*/ 	.short	0x010a
        /*10ce*/ 	.byte	0x3f
	.zero		1


	//   ....[74]....
        /*10d0*/ 	.word	0x0002b360
        /*10d4*/ 	.word	0x00000004
        /*10d8*/ 	.word	0x00000000
        /*10dc*/ 	.short	0x010a
        /*10de*/ 	.byte	0x3f
	.zero		1


	//   ....[75]....
        /*10e0*/ 	.word	0x0002b470
        /*10e4*/ 	.word	0x00000011
        /*10e8*/ 	.word	0x00032440
        /*10ec*/ 	.short	0x010a
        /*10ee*/ 	.byte	0x3f
	.zero		1


	//   ....[76]....
        /*10f0*/ 	.word	0x0002d280
        /*10f4*/ 	.word	0x00000016
        /*10f8*/ 	.word	0x00032420
        /*10fc*/ 	.short	0x010a
        /*10fe*/ 	.byte	0x3f
	.zero		1


	//   ....[77]....
        /*1100*/ 	.word	0x0002d2d0
        /*1104*/ 	.word	0x00000011
        /*1108*/ 	.word	0x00032460
        /*110c*/ 	.short	0x010a
        /*110e*/ 	.byte	0x3f
	.zero		1


	//   ....[78]....
        /*1110*/ 	.word	0x0002dc20
        /*1114*/ 	.word	0x0000000a
        /*1118*/ 	.word	0x00032440
        /*111c*/ 	.short	0x010a
        /*111e*/ 	.byte	0x3f
	.zero		1


	//   ....[79]....
        /*1120*/ 	.word	0x0002e2f0
        /*1124*/ 	.word	0x0000000a
        /*1128*/ 	.word	0x00032460
        /*112c*/ 	.short	0x010a
        /*112e*/ 	.byte	0x3f
	.zero		1


	//   ....[80]....
        /*1130*/ 	.word	0x0002f450
        /*1134*/ 	.word	0x00000005
        /*1138*/ 	.word	0x00032420
        /*113c*/ 	.short	0x010a
        /*113e*/ 	.byte	0x3f
	.zero		1


	//   ....[81]....
        /*1140*/ 	.word	0x0002f5f0
        /*1144*/ 	.word	0x00000003
        /*1148*/ 	.word	0x00032440
        /*114c*/ 	.short	0x010a
        /*114e*/ 	.byte	0x3f
	.zero		1


	//   ....[82]....
        /*1150*/ 	.word	0x0002f640
        /*1154*/ 	.word	0x00000005
        /*1158*/ 	.word	0x00032440
        /*115c*/ 	.short	0x010a
        /*115e*/ 	.byte	0x3f
	.zero		1


	//   ....[83]....
        /*1160*/ 	.word	0x0002f690
        /*1164*/ 	.word	0x00000003
        /*1168*/ 	.word	0x00032460
        /*116c*/ 	.short	0x010a
        /*116e*/ 	.byte	0x3f
	.zero		1


	//   ....[84]....
        /*1170*/ 	.word	0x0002fa50
        /*1174*/ 	.word	0x00000014
        /*1178*/ 	.word	0x00000000
        /*117c*/ 	.short	0x010a
        /*117e*/ 	.byte	0x3f
	.zero		1


	//   ....[85]....
        /*1180*/ 	.word	0x0002fb90
        /*1184*/ 	.word	0x00000006
        /*1188*/ 	.word	0x00000000
        /*118c*/ 	.short	0x010a
        /*118e*/ 	.byte	0x3f
	.zero		1


	//   ....[86]....
        /*1190*/ 	.word	0x000301f0
        /*1194*/ 	.word	0x0000000d
        /*1198*/ 	.word	0x00000000
        /*119c*/ 	.short	0x010a
        /*119e*/ 	.byte	0x3f
	.zero		1


	//   ....[87]....
        /*11a0*/ 	.word	0x00030330
        /*11a4*/ 	.word	0x00000014
        /*11a8*/ 	.word	0x00000000
        /*11ac*/ 	.short	0x010a
        /*11ae*/ 	.byte	0x3f
	.zero		1


	//   ....[88]....
        /*11b0*/ 	.word	0x000315e0
        /*11b4*/ 	.word	0x00000007
        /*11b8*/ 	.word	0x00000000
        /*11bc*/ 	.short	0x0101
        /*11be*/ 	.byte	0x3f
	.zero		1


	//   ....[89]....
        /*11c0*/ 	.word	0x0004ad30
        /*11c4*/ 	.word	0x00000000
        /*11c8*/ 	.word	0x00000000
        /*11cc*/ 	.short	0x0101
        /*11ce*/ 	.byte	0x3f
	.zero		1


	//   ....[90]....
        /*11d0*/ 	.word	0x0004ad50
        /*11d4*/ 	.word	0x00000006
        /*11d8*/ 	.word	0x00000000
        /*11dc*/ 	.short	0x010a
        /*11de*/ 	.byte	0x3f
	.zero		1


	//   ....[91]....
        /*11e0*/ 	.word	0x0004ada0
        /*11e4*/ 	.word	0x00000014
        /*11e8*/ 	.word	0x00000000
        /*11ec*/ 	.short	0x010a
        /*11ee*/ 	.byte	0x3f
	.zero		1


	//----- nvinfo : EIATTR_NUM_MBARRIERS
	.align		4
.L_441:
        /*11f0*/ 	.byte	0x03, 0x38
        /*11f2*/ 	.short	0x0017


	//----- nvinfo : EIATTR_EXIT_INSTR_OFFSETS
	.align		4
        /*11f4*/ 	.byte	0x04, 0x1c
        /*11f6*/ 	.short	(.L_443 - .L_442)


	//   ....[0]....
.L_442:
        /*11f8*/ 	.word	0x00000b00


	//   ....[1]....
        /*11fc*/ 	.word	0x00024050


	//   ....[2]....
        /*1200*/ 	.word	0x0002b120


	//----- nvinfo : EIATTR_MAX_THREADS
	.align		4
.L_443:
        /*1204*/ 	.byte	0x04, 0x05
        /*1206*/ 	.short	(.L_445 - .L_444)
.L_444:
        /*1208*/ 	.word	0x00000180
        /*120c*/ 	.word	0x00000001
        /*1210*/ 	.word	0x00000001


	//----- nvinfo : EIATTR_CRS_STACK_SIZE
	.align		4
.L_445:
        /*1214*/ 	.byte	0x04, 0x1e
        /*1216*/ 	.short	(.L_447 - .L_446)
.L_446:
        /*1218*/ 	.word	0x00000000


	//----- nvinfo : EIATTR_CBANK_PARAM_SIZE
	.align		4
.L_447:
        /*121c*/ 	.byte	0x03, 0x19
        /*121e*/ 	.short	0x0bf0


	//----- nvinfo : EIATTR_PARAM_CBANK
	.align		4
        /*1220*/ 	.byte	0x04, 0x0a
        /*1222*/ 	.short	(.L_449 - .L_448)
	.align		4
.L_448:
        /*1224*/ 	.word	index@(.nv.constant0._ZN7cutlass13device_kernelIN5flash11enable_sm90INS1_16FlashAttnFwdSm90INS1_25CollectiveMainloopFwdSm90ILi2EN4cute5tupleIJNS5_1CILi1EEES8_S8_EEENS6_IJNS7_ILi128EEENS7_ILi96EEENS7_ILi64EEEEEELi256ENS_6half_tEfNS_4arch4Sm90ELb0ELb1ELb0ELb1ELb1ELb0ELb1ELb1ELb0ELb1ELb1ELb0EEENS1_21CollectiveEpilogueFwdINS6_IJSA_NS7_ILi256EEESB_EEES9_SE_SG_Li256ELb1ELb1ELb1ELb0EEENS1_36VarlenDynamicPersistentTileSchedulerILi128ELi96ELi256ELi128ELb1ELb1ELb1ELb1ELb0ELb1EEEEEEEEEvNT_6ParamsE)
        /*1228*/ 	.short	0x0210
        /*122a*/ 	.short	0x0bf0


	//----- nvinfo : EIATTR_SW_WAR
	.align		4
.L_449:
        /*122c*/ 	.byte	0x04, 0x36
        /*122e*/ 	.short	(.L_451 - .L_450)
.L_450:
        /*1230*/ 	.word	0x00000008
.L_451:


//--------------------- .nv.info._ZN7cutlass13device_kernelIN5flash11enable_sm90INS1_16FlashAttnFwdSm90INS1_25CollectiveMainloopFwdSm90ILi2EN4cute5tupleIJNS5_1CILi1EEES8_S8_EEENS6_IJNS7_ILi128EEENS7_ILi96EEENS7_ILi64EEEEEELi256ENS_6half_tEfNS_4arch4Sm90ELb0ELb1ELb0ELb1ELb1ELb1ELb1ELb1ELb0ELb1ELb1ELb0EEENS1_21CollectiveEpilogueFwdINS6_IJSA_NS7_ILi256EEESB_EEES9_SE_SG_Li256ELb1ELb1ELb1ELb0EEENS1_36VarlenDynamicPersistentTileSchedulerILi128ELi96ELi256ELi128ELb1ELb1ELb1ELb1ELb0ELb1EEEEEEEEEvNT_6ParamsE --------------------------
	.section	.nv.info._ZN7cutlass13device_kernelIN5flash11enable_sm90INS1_16FlashAttnFwdSm90INS1_25CollectiveMainloopFwdSm90ILi2EN4cute5tupleIJNS5_1CILi1EEES8_S8_EEENS6_IJNS7_ILi128EEENS7_ILi96EEENS7_ILi64EEEEEELi256ENS_6half_tEfNS_4arch4Sm90ELb0ELb1ELb0ELb1ELb1ELb1ELb1ELb1ELb0ELb1ELb1ELb0EEENS1_21CollectiveEpilogueFwdINS6_IJSA_NS7_ILi256EEESB_EEES9_SE_SG_Li256ELb1ELb1ELb1ELb0EEENS1_36VarlenDynamicPersistentTileSchedulerILi128ELi96ELi256ELi128ELb1ELb1ELb1ELb1ELb0ELb1EEEEEEEEEvNT_6ParamsE,"",@"SHT_CUDA_INFO"
	.sectionflags	@""
	.align	4


	//----- nvinfo : EIATTR_CUDA_API_VERSION
	.align		4
        /*0000*/ 	.byte	0x04, 0x37
        /*0002*/ 	.short	(.L_453 - .L_452)
.L_452:
        /*0004*/ 	.word	0x00000082


	//----- nvinfo : EIATTR_KPARAM_INFO
	.align		4
.L_453:
        /*0008*/ 	.byte	0x04, 0x17
        /*000a*/ 	.short	(.L_455 - .L_454)
.L_454:
        /*000c*/ 	.word	0x00000000
        /*0010*/ 	.short	0x0000
        /*0012*/ 	.short	0x0070
        /*0014*/ 	.byte	0x00, 0xf0, 0x01, 0x2e


	//----- nvinfo : EIATTR_SPARSE_MMA_MASK
	.align		4
.L_455:
        /*0018*/ 	.byte	0x03, 0x50
        /*001a*/ 	.short	0x0000


	//----- nvinfo : EIATTR_MAXREG_COUNT
	.align		4
        /*001c*/ 	.byte	0x03, 0x1b
        /*001e*/ 	.short	0x00a8


	//----- nvinfo : EIATTR_NUM_BARRIERS
	.align		4
        /*0020*/ 	.byte	0x02, 0x4c
        /*0022*/ 	.byte	0x10
	.zero		1


	//----- nvinfo : EIATTR_EXTERNS
	.align		4
        /*0024*/ 	.byte	0x04, 0x0f
        /*0026*/ 	.short	(.L_457 - .L_456)


	//   ....[0]....
	.align		4
.L_456:
        /*0028*/ 	.word	index@(__assertfail)


	//----- nvinfo : EIATTR_ANNOTATIONS
	.align		4
.L_457:
        /*002c*/ 	.byte	0x04, 0x55
        /*002e*/ 	.short	(.L_459 - .L_458)


	//   ....[0]....
.L_458:
        /* <DEDUP_REMOVED lines=114> */


	//----- nvinfo : EIATTR_MERCURY_ISA_VERSION
	.align		4
.L_459:
        /*0740*/ 	.byte	0x03, 0x5f
        /*0742*/ 	.short	0x0101


	//----- nvinfo : EIATTR_UNUSED_LOAD_BYTE_OFFSET
	.align		4
        /*0744*/ 	.byte	0x04, 0x44
        /*0746*/ 	.short	(.L_461 - .L_460)


	//   ....[0]....
.L_460:
        /*0748*/ 	.word	0x00000b70
        /*074c*/ 	.word	0x0000fff0


	//   ....[1]....
        /*0750*/ 	.word	0x0002bac0
        /*0754*/ 	.word	0x0000fff0


	//----- nvinfo : EIATTR_INT_WARP_WIDE_INSTR_OFFSETS
	.align		4
.L_461:
        /*0758*/ 	.byte	0x04, 0x31
        /*075a*/ 	.short	(.L_463 - .L_462)


	//   ....[0]....
.L_462:
        /*075c*/ 	.word	0x00000180


	//   ....[1]....
        /*0760*/ 	.word	0x000001c0


	//   ....[2]....
        /*0764*/ 	.word	0x00000230


	//   ....[3]....
        /*0768*/ 	.word	0x00000240


	//   ....[4]....
        /*076c*/ 	.word	0x000342d0


	//   ....[5]....
        /*0770*/ 	.word	0x00034360


	//   ....[6]....
        /*0774*/ 	.word	0x00038200


	//   ....[7]....
        /*0778*/ 	.word	0x00038290


	//----- nvinfo : EIATTR_COOP_GROUP_MASK_REGIDS
	.align		4
.L_463:
        /*077c*/ 	.byte	0x04, 0x29
        /*077e*/ 	.short	(.L_465 - .L_464)


	//   ....[0]....
.L_464:
        /*0780*/ 	.word	0xffffffff


	//   ....[1]....
        /*0784*/ 	.word	0xffffffff


	//   ....[2]....
        /*0788*/ 	.word	0xffffffff


	//   ....[3]....
        /*078c*/ 	.word	0xffffffff


	//   ....[4]....
        /*0790*/ 	.word	0xffffffff


	//   ....[5]....
        /*0794*/ 	.word	0xffffffff


	//   ....[6]....
        /*0798*/ 	.word	0xffffffff


	//   ....[7]....
        /*079c*/ 	.word	0xffffffff


	//   ....[8]....
        /*07a0*/ 	.word	0xffffffff


	//   ....[9]....
        /*07a4*/ 	.word	0xffffffff


	//   ....[10]....
        /*07a8*/ 	.word	0xffffffff


	//   ....[11]....
        /*07ac*/ 	.word	0xffffffff


	//   ....[12]....
        /*07b0*/ 	.word	0xffffffff


	//   ....[13]....
        /*07b4*/ 	.word	0xffffffff


	//   ....[14]....
        /*07b8*/ 	.word	0xffffffff


	//   ....[15]....
        /*07bc*/ 	.word	0xffffffff


	//   ....[16]....
        /*07c0*/ 	.word	0xffffffff


	//   ....[17]....
        /*07c4*/ 	.word	0xffffffff


	//   ....[18]....
        /*07c8*/ 	.word	0xffffffff


	//   ....[19]....
        /*07cc*/ 	.word	0xffffffff


	//   ....[20]....
        /*07d0*/ 	.word	0xffffffff


	//   ....[21]....
        /*07d4*/ 	.word	0xffffffff


	//   ....[22]....
        /*07d8*/ 	.word	0xffffffff


	//   ....[23]....
        /*07dc*/ 	.word	0xffffffff


	//   ....[24]....
        /*07e0*/ 	.word	0xffffffff


	//   ....[25]....
        /*07e4*/ 	.word	0xffffffff


	//   ....[26]....
        /*07e8*/ 	.word	0xffffffff


	//   ....[27]....
        /*07ec*/ 	.word	0xffffffff


	//   ....[28]....
        /*07f0*/ 	.word	0xffffffff


	//   ....[29]....
        /*07f4*/ 	.word	0xffffffff


	//   ....[30]....
        /*07f8*/ 	.word	0xffffffff


	//   ....[31]....
        /*07fc*/ 	.word	0xffffffff


	//   ....[32]....
        /*0800*/ 	.word	0xffffffff


	//   ....[33]....
        /*0804*/ 	.word	0xffffffff


	//   ....[34]....
        /*0808*/ 	.word	0xffffffff


	//   ....[35]....
        /*080c*/ 	.word	0xffffffff


	//   ....[36]....
        /*0810*/ 	.word	0xffffffff


	//   ....[37]....
        /*0814*/ 	.word	0xffffffff


	//   ....[38]....
        /*0818*/ 	.word	0xffffffff


	//   ....[39]....
        /*081c*/ 	.word	0xffffffff


	//   ....[40]....
        /*0820*/ 	.word	0xffffffff


	//   ....[41]....
        /*0824*/ 	.word	0xffffffff


	//   ....[42]....
        /*0828*/ 	.word	0xffffffff


	//   ....[43]....
        /*082c*/ 	.word	0xffffffff


	//   ....[44]....
        /*0830*/ 	.word	0xffffffff


	//   ....[45]....
        /*0834*/ 	.word	0xffffffff


	//   ....[46]....
        /*0838*/ 	.word	0xffffffff


	//   ....[47]....
        /*083c*/ 	.word	0xffffffff


	//   ....[48]....
        /*0840*/ 	.word	0xffffffff


	//   ....[49]....
        /*0844*/ 	.word	0xffffffff


	//   ....[50]....
        /*0848*/ 	.word	0xffffffff


	//   ....[51]....
        /*084c*/ 	.word	0xffffffff


	//   ....[52]....
        /*0850*/ 	.word	0xffffffff


	//   ....[53]....
        /*0854*/ 	.word	0xffffffff


	//   ....[54]....
        /*0858*/ 	.word	0xffffffff


	//   ....[55]....
        /*085c*/ 	.word	0xffffffff


	//   ....[56]....
        /*0860*/ 	.word	0xffffffff


	//   ....[57]....
        /*0864*/ 	.word	0xffffffff


	//   ....[58]....
        /*0868*/ 	.word	0xffffffff


	//   ....[59]....
        /*086c*/ 	.word	0xffffffff


	//   ....[60]....
        /*0870*/ 	.word	0xffffffff


	//   ....[61]....
        /*0874*/ 	.word	0xffffffff


	//   ....[62]....
        /*0878*/ 	.word	0xffffffff


	//   ....[63]....
        /*087c*/ 	.word	0xffffffff


	//   ....[64]....
        /*0880*/ 	.word	0xffffffff


	//   ....[65]....
        /*0884*/ 	.word	0xffffffff


	//   ....[66]....
        /*0888*/ 	.word	0xffffffff


	//   ....[67]....
        /*088c*/ 	.word	0xffffffff


	//   ....[68]....
        /*0890*/ 	.word	0xffffffff


	//   ....[69]....
        /*0894*/ 	.word	0xffffffff


	//   ....[70]....
        /*0898*/ 	.word	0xffffffff


	//   ....[71]....
        /*089c*/ 	.word	0xffffffff


	//   ....[72]....
        /*08a0*/ 	.word	0xffffffff


	//   ....[73]....
        /*08a4*/ 	.word	0xffffffff


	//   ....[74]....
        /*08a8*/ 	.word	0xffffffff


	//   ....[75]....
        /*08ac*/ 	.word	0xffffffff


	//   ....[76]....
        /*08b0*/ 	.word	0xffffffff


	//   ....[77]....
        /*08b4*/ 	.word	0xffffffff


	//   ....[78]....
        /*08b8*/ 	.word	0xffffffff


	//   ....[79]....
        /*08bc*/ 	.word	0xffffffff


	//   ....[80]....
        /*08c0*/ 	.word	0xffffffff


	//   ....[81]....
        /*08c4*/ 	.word	0xffffffff


	//   ....[82]....
        /*08c8*/ 	.word	0xffffffff


	//   ....[83]....
        /*08cc*/ 	.word	0xffffffff


	//   ....[84]....
        /*08d0*/ 	.word	0xffffffff


	//   ....[85]....
        /*08d4*/ 	.word	0xffffffff


	//   ....[86]....
        /*08d8*/ 	.word	0xffffffff


	//   ....[87]....
        /*08dc*/ 	.word	0xffffffff


	//   ....[88]....
        /*08e0*/ 	.word	0xffffffff


	//   ....[89]....
        /*08e4*/ 	.word	0xffffffff


	//   ....[90]....
        /*08e8*/ 	.word	0xffffffff


	//   ....[91]....
        /*08ec*/ 	.word	0xffffffff


	//   ....[92]....
        /*08f0*/ 	.word	0xffffffff


	//   ....[93]....
        /*08f4*/ 	.word	0xffffffff


	//   ....[94]....
        /*08f8*/ 	.word	0xffffffff


	//   ....[95]....
        /*08fc*/ 	.word	0xffffffff


	//   ....[96]....
        /*0900*/ 	.word	0xffffffff


	//   ....[97]....
        /*0904*/ 	.word	0xffffffff


	//   ....[98]....
        /*0908*/ 	.word	0xffffffff


	//   ....[99]....
        /*090c*/ 	.word	0xffffffff


	//   ....[100]....
        /*0910*/ 	.word	0xffffffff


	//   ....[101]....
        /*0914*/ 	.word	0xffffffff


	//   ....[102]....
        /*0918*/ 	.word	0xffffffff


	//   ....[103]....
        /*091c*/ 	.word	0xffffffff


	//   ....[104]....
        /*0920*/ 	.word	0xffffffff


	//   ....[105]....
        /*0924*/ 	.word	0xffffffff


	//   ....[106]....
        /*0928*/ 	.word	0xffffffff


	//   ....[107]....
        /*092c*/ 	.word	0xffffffff


	//   ....[108]....
        /*0930*/ 	.word	0xffffffff


	//   ....[109]....
        /*0934*/ 	.word	0xffffffff


	//   ....[110]....
        /*0938*/ 	.word	0xffffffff


	//   ....[111]....
        /*093c*/ 	.word	0xffffffff


	//   ....[112]....
        /*0940*/ 	.word	0xffffffff


	//   ....[113]....
        /*0944*/ 	.word	0xffffffff


	//   ....[114]....
        /*0948*/ 	.word	0xffffffff


	//   ....[115]....
        /*094c*/ 	.word	0xffffffff


	//   ....[116]....
        /*0950*/ 	.word	0xffffffff


	//   ....[117]....
        /*0954*/ 	.word	0xffffffff


	//   ....[118]....
        /*0958*/ 	.word	0xffffffff


	//   ....[119]....
        /*095c*/ 	.word	0xffffffff


	//   ....[120]....
        /*0960*/ 	.word	0xffffffff


	//   ....[121]....
        /*0964*/ 	.word	0xffffffff


	//   ....[122]....
        /*0968*/ 	.word	0xffffffff


	//   ....[123]....
        /*096c*/ 	.word	0xffffffff


	//   ....[124]....
        /*0970*/ 	.word	0xffffffff


	//   ....[125]....
        /*0974*/ 	.word	0xffffffff


	//   ....[126]....
        /*0978*/ 	.word	0xffffffff


	//   ....[127]....
        /*097c*/ 	.word	0xffffffff


	//   ....[128]....
        /*0980*/ 	.word	0xffffffff


	//   ....[129]....
        /*0984*/ 	.word	0xffffffff


	//   ....[130]....
        /*0988*/ 	.word	0xffffffff


	//   ....[131]....
        /*098c*/ 	.word	0xffffffff


	//   ....[132]....
        /*0990*/ 	.word	0xffffffff


	//   ....[133]....
        /*0994*/ 	.word	0xffffffff


	//   ....[134]....
        /*0998*/ 	.word	0xffffffff


	//   ....[135]....
        /*099c*/ 	.word	0xffffffff


	//   ....[136]....
        /*09a0*/ 	.word	0xffffffff


	//   ....[137]....
        /*09a4*/ 	.word	0xffffffff


	//   ....[138]....
        /*09a8*/ 	.word	0xffffffff


	//   ....[139]....
        /*09ac*/ 	.word	0xffffffff


	//   ....[140]....
        /*09b0*/ 	.word	0xffffffff


	//   ....[141]....
        /*09b4*/ 	.word	0xffffffff


	//   ....[142]....
        /*09b8*/ 	.word	0xffffffff


	//   ....[143]....
        /*09bc*/ 	.word	0xffffffff


	//   ....[144]....
        /*09c0*/ 	.word	0xffffffff


	//   ....[145]....
        /*09c4*/ 	.word	0xffffffff


	//   ....[146]....
        /*09c8*/ 	.word	0xffffffff


	//   ....[147]....
        /*09cc*/ 	.word	0xffffffff


	//   ....[148]....
        /*09d0*/ 	.word	0xffffffff


	//   ....[149]....
        /*09d4*/ 	.word	0xffffffff


	//   ....[150]....
        /*09d8*/ 	.word	0xffffffff


	//   ....[151]....
        /*09dc*/ 	.word	0xffffffff


	//   ....[152]....
        /*09e0*/ 	.word	0xffffffff


	//   ....[153]....
        /*09e4*/ 	.word	0xffffffff


	//   ....[154]....
        /*09e8*/ 	.word	0xffffffff


	//   ....[155]....
        /*09ec*/ 	.word	0xffffffff


	//   ....[156]....
        /*09f0*/ 	.word	0xffffffff


	//   ....[157]....
        /*09f4*/ 	.word	0xffffffff


	//   ....[158]....
        /*09f8*/ 	.word	0xffffffff


	//   ....[159]....
        /*09fc*/ 	.word	0xffffffff


	//   ....[160]....
        /*0a00*/ 	.word	0xffffffff


	//   ....[161]....
        /*0a04*/ 	.word	0xffffffff


	//   ....[162]....
        /*0a08*/ 	.word	0xffffffff


	//   ....[163]....
        /*0a0c*/ 	.word	0xffffffff


	//   ....[164]....
        /*0a10*/ 	.word	0xffffffff


	//   ....[165]....
        /*0a14*/ 	.word	0xffffffff


	//   ....[166]....
        /*0a18*/ 	.word	0xffffffff


	//   ....[167]....
        /*0a1c*/ 	.word	0xffffffff


	//   ....[168]....
        /*0a20*/ 	.word	0xffffffff


	//   ....[169]....
        /*0a24*/ 	.word	0xffffffff


	//   ....[170]....
        /*0a28*/ 	.word	0xffffffff


	//   ....[171]....
        /*0a2c*/ 	.word	0xffffffff


	//   ....[172]....
        /*0a30*/ 	.word	0xffffffff


	//   ....[173]....
        /*0a34*/ 	.word	0xffffffff


	//   ....[174]....
        /*0a38*/ 	.word	0xffffffff


	//   ....[175]....
        /*0a3c*/ 	.word	0xffffffff


	//   ....[176]....
        /*0a40*/ 	.word	0xffffffff


	//   ....[177]....
        /*0a44*/ 	.word	0xffffffff


	//   ....[178]....
        /*0a48*/ 	.word	0xffffffff


	//   ....[179]....
        /*0a4c*/ 	.word	0xffffffff


	//   ....[180]....
        /*0a50*/ 	.word	0xffffffff


	//   ....[181]....
        /*0a54*/ 	.word	0xffffffff


	//   ....[182]....
        /*0a58*/ 	.word	0xffffffff


	//   ....[183]....
        /*0a5c*/ 	.word	0xffffffff


	//   ....[184]....
        /*0a60*/ 	.word	0xffffffff


	//   ....[185]....
        /*0a64*/ 	.word	0xffffffff


	//   ....[186]....
        /*0a68*/ 	.word	0xffffffff


	//   ....[187]....
        /*0a6c*/ 	.word	0xffffffff


	//   ....[188]....
        /*0a70*/ 	.word	0xffffffff


	//   ....[189]....
        /*0a74*/ 	.word	0xffffffff


	//   ....[190]....
        /*0a78*/ 	.word	0xffffffff


	//   ....[191]....
        /*0a7c*/ 	.word	0xffffffff


	//   ....[192]....
        /*0a80*/ 	.word	0xffffffff


	//   ....[193]....
        /*0a84*/ 	.word	0xffffffff


	//   ....[194]....
        /*0a88*/ 	.word	0xffffffff


	//   ....[195]....
        /*0a8c*/ 	.word	0xffffffff


	//   ....[196]....
        /*0a90*/ 	.word	0xffffffff


	//   ....[197]....
        /*0a94*/ 	.word	0xffffffff


	//   ....[198]....
        /*0a98*/ 	.word	0xffffffff


	//   ....[199]....
        /*0a9c*/ 	.word	0xffffffff


	//   ....[200]....
        /*0aa0*/ 	.word	0xffffffff


	//   ....[201]....
        /*0aa4*/ 	.word	0x0500000f


	//   ....[202]....
        /*0aa8*/ 	.word	0x0500000f


	//   ....[203]....
        /*0aac*/ 	.word	0x0500000f


	//   ....[204]....
        /*0ab0*/ 	.word	0x0500000f


	//   ....[205]....
        /*0ab4*/ 	.word	0x0500000f


	//   ....[206]....
        /*0ab8*/ 	.word	0x0500000f


	//   ....[207]....
        /*0abc*/ 	.word	0x0500000f


	//   ....[208]....
        /*0ac0*/ 	.word	0x0500000f


	//   ....[209]....
        /*0ac4*/ 	.word	0x0500000f


	//   ....[210]....
        /*0ac8*/ 	.word	0x0500000f


	//   ....[211]....
        /*0acc*/ 	.word	0x0500000f


	//   ....[212]....
        /*0ad0*/ 	.word	0x0500000f


	//   ....[213]....
        /*0ad4*/ 	.word	0x0500000f


	//   ....[214]....
        /*0ad8*/ 	.word	0x0500000f


	//   ....[215]....
        /*0adc*/ 	.word	0x0500000f


	//   ....[216]....
        /*0ae0*/ 	.word	0x0500000f


	//   ....[217]....
        /*0ae4*/ 	.word	0x0500000f


	//   ....[218]....
        /*0ae8*/ 	.word	0x0500000f


	//   ....[219]....
        /*0aec*/ 	.word	0x0500000f


	//   ....[220]....
        /*0af0*/ 	.word	0x0500000f


	//   ....[221]....
        /*0af4*/ 	.word	0x0500000f


	//   ....[222]....
        /*0af8*/ 	.word	0x0500000f


	//   ....[223]....
        /*0afc*/ 	.word	0x0500000f


	//   ....[224]....
        /*0b00*/ 	.word	0x0500000f


	//   ....[225]....
        /*0b04*/ 	.word	0x0500000f


	//   ....[226]....
        /*0b08*/ 	.word	0x0500000f


	//   ....[227]....
        /*0b0c*/ 	.word	0x0500000f


	//   ....[228]....
        /*0b10*/ 	.word	0x0500000f


	//   ....[229]....
        /*0b14*/ 	.word	0x0500000f


	//   ....[230]....
        /*0b18*/ 	.word	0x0500000f


	//   ....[231]....
        /*0b1c*/ 	.word	0x0500000f


	//   ....[232]....
        /*0b20*/ 	.word	0x0500000f


	//   ....[233]....
        /*0b24*/ 	.word	0x0500000f


	//   ....[234]....
        /*0b28*/ 	.word	0x0500000f


	//   ....[235]....
        /*0b2c*/ 	.word	0x0500000f


	//   ....[236]....
        /*0b30*/ 	.word	0x0500000f


	//   ....[237]....
        /*0b34*/ 	.word	0x0500000f


	//   ....[238]....
        /*0b38*/ 	.word	0x0500000f


	//   ....[239]....
        /*0b3c*/ 	.word	0x0500000f


	//   ....[240]....
        /*0b40*/ 	.word	0x0500000f


	//   ....[241]....
        /*0b44*/ 	.word	0x0500000f


	//   ....[242]....
        /*0b48*/ 	.word	0x0500000f


	//   ....[243]....
        /*0b4c*/ 	.word	0x0500000f


	//   ....[244]....
        /*0b50*/ 	.word	0x0500000f


	//   ....[245]....
        /*0b54*/ 	.word	0x0500000f


	//   ....[246]....
        /*0b58*/ 	.word	0x0500000f


	//   ....[247]....
        /*0b5c*/ 	.word	0x0500000f


	//   ....[248]....
        /*0b60*/ 	.word	0x0500000f


	//   ....[249]....
        /*0b64*/ 	.word	0x0500000f


	//   ....[250]....
        /*0b68*/ 	.word	0x0500000f


	//   ....[251]....
        /*0b6c*/ 	.word	0x0500000f


	//   ....[252]....
        /*0b70*/ 	.word	0x0500000f


	//   ....[253]....
        /*0b74*/ 	.word	0x0500000f


	//   ....[254]....
        /*0b78*/ 	.word	0x0500000f


	//   ....[255]....
        /*0b7c*/ 	.word	0x0500000f


	//   ....[0]....
        /*0b80*/ 	.word	0x0500000f


	//   ....[1]....
        /*0b84*/ 	.word	0x0500000f


	//   ....[2]....
        /*0b88*/ 	.word	0x0500000f


	//   ....[3]....
        /*0b8c*/ 	.word	0x0500000f


	//   ....[4]....
        /*0b90*/ 	.word	0x0500000f


	//   ....[5]....
        /*0b94*/ 	.word	0x0500000f


	//   ....[6]....
        /*0b98*/ 	.word	0x0500000f


	//   ....[7]....
        /*0b9c*/ 	.word	0x0500000f


	//   ....[8]....
        /*0ba0*/ 	.word	0x0500000f


	//   ....[9]....
        /*0ba4*/ 	.word	0x0500000f


	//   ....[10]....
        /*0ba8*/ 	.word	0x0500000f


	//   ....[11]....
        /*0bac*/ 	.word	0x0500000f


	//   ....[12]....
        /*0bb0*/ 	.word	0x0500000f


	//   ....[13]....
        /*0bb4*/ 	.word	0x0500000f


	//   ....[14]....
        /*0bb8*/ 	.word	0x0500000f


	//   ....[15]....
        /*0bbc*/ 	.word	0x0500000f


	//   ....[16]....
        /*0bc0*/ 	.word	0x0500000f


	//   ....[17]....
        /*0bc4*/ 	.word	0x0500000f


	//   ....[18]....
        /*0bc8*/ 	.word	0x0500000f


	//   ....[19]....
        /*0bcc*/ 	.word	0x0500000f


	//   ....[20]....
        /*0bd0*/ 	.word	0x0500000f


	//   ....[21]....
        /*0bd4*/ 	.word	0x0500000f


	//   ....[22]....
        /*0bd8*/ 	.word	0x0500000f


	//   ....[23]....
        /*0bdc*/ 	.word	0x0500000f


	//   ....[24]....
        /*0be0*/ 	.word	0x0500000f


	//   ....[25]....
        /*0be4*/ 	.word	0x0500000f


	//   ....[26]....
        /*0be8*/ 	.word	0x0500000f


	//   ....[27]....
        /*0bec*/ 	.word	0x0500000f


	//   ....[28]....
        /*0bf0*/ 	.word	0x0500000f


	//   ....[29]....
        /*0bf4*/ 	.word	0x0500000f


	//   ....[30]....
        /*0bf8*/ 	.word	0x0500000f


	//   ....[31]....
        /*0bfc*/ 	.word	0x0500000f


	//   ....[32]....
        /*0c00*/ 	.word	0x0500000f


	//   ....[33]....
        /*0c04*/ 	.word	0x0500000f


	//   ....[34]....
        /*0c08*/ 	.word	0x0500000f


	//   ....[35]....
        /*0c0c*/ 	.word	0x0500000f


	//   ....[36]....
        /*0c10*/ 	.word	0x0500000f


	//   ....[37]....
        /*0c14*/ 	.word	0x0500000f


	//   ....[38]....
        /*0c18*/ 	.word	0x0500000f


	//   ....[39]....
        /*0c1c*/ 	.word	0x0500000f


	//   ....[40]....
        /*0c20*/ 	.word	0x0500000f


	//   ....[41]....
        /*0c24*/ 	.word	0x0500000f


	//   ....[42]....
        /*0c28*/ 	.word	0x0500000f


	//   ....[43]....
        /*0c2c*/ 	.word	0x0500000f


	//   ....[44]....
        /*0c30*/ 	.word	0x0500000f


	//   ....[45]....
        /*0c34*/ 	.word	0x0500000f


	//   ....[46]....
        /*0c38*/ 	.word	0x0500000f


	//   ....[47]....
        /*0c3c*/ 	.word	0x0500000f


	//   ....[48]....
        /*0c40*/ 	.word	0x0500000f


	//   ....[49]....
        /*0c44*/ 	.word	0x0500000f


	//   ....[50]....
        /*0c48*/ 	.word	0x0500000f


	//   ....[51]....
        /*0c4c*/ 	.word	0x0500000f


	//   ....[52]....
        /*0c50*/ 	.word	0x0500000f


	//   ....[53]....
        /*0c54*/ 	.word	0x0500000f


	//   ....[54]....
        /*0c58*/ 	.word	0x0500000f


	//   ....[55]....
        /*0c5c*/ 	.word	0x0500000f


	//   ....[56]....
        /*0c60*/ 	.word	0x0500000f


	//   ....[57]....
        /*0c64*/ 	.word	0x0500000f


	//   ....[58]....
        /*0c68*/ 	.word	0x0500000f


	//   ....[59]....
        /*0c6c*/ 	.word	0x0500000f


	//   ....[60]....
        /*0c70*/ 	.word	0x0500000f


	//   ....[61]....
        /*0c74*/ 	.word	0x0500000f


	//   ....[62]....
        /*0c78*/ 	.word	0x0500000f


	//   ....[63]....
        /*0c7c*/ 	.word	0x0500000f


	//   ....[64]....
        /*0c80*/ 	.word	0x0500000f


	//   ....[65]....
        /*0c84*/ 	.word	0x0500000f


	//   ....[66]....
        /*0c88*/ 	.word	0x0500000f


	//   ....[67]....
        /*0c8c*/ 	.word	0x0500000f


	//   ....[68]....
        /*0c90*/ 	.word	0x0500000f


	//   ....[69]....
        /*0c94*/ 	.word	0x0500000f


	//   ....[70]....
        /*0c98*/ 	.word	0x0500000f


	//   ....[71]....
        /*0c9c*/ 	.word	0x0500000f


	//   ....[72]....
        /*0ca0*/ 	.word	0x0500000f


	//   ....[73]....
        /*0ca4*/ 	.word	0x0500000f


	//   ....[74]....
        /*0ca8*/ 	.word	0x0500000f


	//   ....[75]....
        /*0cac*/ 	.word	0x0500000f


	//   ....[76]....
        /*0cb0*/ 	.word	0x0500000f


	//   ....[77]....
        /*0cb4*/ 	.word	0x0500000f


	//   ....[78]....
        /*0cb8*/ 	.word	0x0500000f


	//   ....[79]....
        /*0cbc*/ 	.word	0x0500000f


	//   ....[80]....
        /*0cc0*/ 	.word	0x0500000f


	//   ....[81]....
        /*0cc4*/ 	.word	0x0500000f


	//   ....[82]....
        /*0cc8*/ 	.word	0x0500000f


	//   ....[83]....
        /*0ccc*/ 	.word	0x0500000f


	//   ....[84]....
        /*0cd0*/ 	.word	0x0500000f


	//   ....[85]....
        /*0cd4*/ 	.word	0x0500000f


	//   ....[86]....
        /*0cd8*/ 	.word	0x0500000f


	//   ....[87]....
        /*0cdc*/ 	.word	0x0500000f


	//   ....[88]....
        /*0ce0*/ 	.word	0x0500000f


	//   ....[89]....
        /*0ce4*/ 	.word	0x0500000f


	//   ....[90]....
        /*0ce8*/ 	.word	0x0500000f


	//   ....[91]....
        /*0cec*/ 	.word	0x0500000f


	//   ....[92]....
        /*0cf0*/ 	.word	0x0500000f


	//   ....[93]....
        /*0cf4*/ 	.word	0x0500000f


	//   ....[94]....
        /*0cf8*/ 	.word	0x0500000f


	//   ....[95]....
        /*0cfc*/ 	.word	0xffffffff


	//   ....[96]....
        /*0d00*/ 	.word	0xffffffff


	//   ....[97]....
        /*0d04*/ 	.word	0xffffffff


	//   ....[98]....
        /*0d08*/ 	.word	0xffffffff


	//   ....[99]....
        /*0d0c*/ 	.word	0xffffffff


	//   ....[100]....
        /*0d10*/ 	.word	0xffffffff


	//----- nvinfo : EIATTR_COOP_GROUP_INSTR_OFFSETS
	.align		4
.L_465:
        /*0d14*/ 	.byte	0x04, 0x28
        /*0d16*/ 	.short	(.L_467 - .L_466)


	//   ....[0]....
.L_466:
        /*0d18*/ 	.word	0x000000c0


	//   ....[1]....
        /*0d1c*/ 	.word	0x00000190


	//   ....[2]....
        /*0d20*/ 	.word	0x000001e0


	//   ....[3]....
        /*0d24*/ 	.word	0x00000430


	//   ....[4]....
        /*0d28*/ 	.word	0x00000590


	//   ....[5]....
        /*0d2c*/ 	.word	0x000006b0


	//   ....[6]....
        /*0d30*/ 	.word	0x00000810


	//   ....[7]....
        /*0d34*/ 	.word	0x000038e0


	//   ....[8]....
        /*0d38*/ 	.word	0x000038f0


	//   ....[9]....
        /*0d3c*/ 	.word	0x00003fe0


	//   ....[10]....
        /*0d40*/ 	.word	0x00003ff0


	//   ....[11]....
        /*0d44*/ 	.word	0x00004cd0


	//   ....[12]....
        /*0d48*/ 	.word	0x00004ce0


	//   ....[13]....
        /*0d4c*/ 	.word	0x00005420


	//   ....[14]....
        /*0d50*/ 	.word	0x00005430


	//   ....[15]....
        /*0d54*/ 	.word	0x00005da0


	//   ....[16]....
        /*0d58*/ 	.word	0x00005db0


	//   ....[17]....
        /*0d5c*/ 	.word	0x00005ec0


	//   ....[18]....
        /*0d60*/ 	.word	0x00005ed0


	//   ....[19]....
        /*0d64*/ 	.word	0x00006270


	//   ....[20]....
        /*0d68*/ 	.word	0x00006290


	//   ....[21]....
        /*0d6c*/ 	.word	0x00006570


	//   ....[22]....
        /*0d70*/ 	.word	0x00006590


	//   ....[23]....
        /*0d74*/ 	.word	0x00007600


	//   ....[24]....
        /*0d78*/ 	.word	0x000082f0


	//   ....[25]....
        /*0d7c*/ 	.word	0x00008300


	//   ....[26]....
        /*0d80*/ 	.word	0x00008310


	//   ....[27]....
        /*0d84*/ 	.word	0x00008320


	//   ....[28]....
        /*0d88*/ 	.word	0x00008650


	//   ....[29]....
        /*0d8c*/ 	.word	0x00008660


	//   ....[30]....
        /*0d90*/ 	.word	0x00008670


	//   ....[31]....
        /*0d94*/ 	.word	0x00008680


	//   ....[32]....
        /*0d98*/ 	.word	0x000098b0


	//   ....[33]....
        /*0d9c*/ 	.word	0x000098d0


	//   ....[34]....
        /*0da0*/ 	.word	0x000098e0


	//   ....[35]....
        /*0da4*/ 	.word	0x000098f0


	//   ....[36]....
        /*0da8*/ 	.word	0x000099d0


	//   ....[37]....
        /*0dac*/ 	.word	0x000099f0


	//   ....[38]....
        /*0db0*/ 	.word	0x00009a00


	//   ....[39]....
        /*0db4*/ 	.word	0x00009a10


	//   ....[40]....
        /*0db8*/ 	.word	0x0000c910


	//   ....[41]....
        /*0dbc*/ 	.word	0x0000cb20


	//   ....[42]....
        /*0dc0*/ 	.word	0x0000db30


	//   ....[43]....
        /*0dc4*/ 	.word	0x0000dcc0


	//   ....[44]....
        /*0dc8*/ 	.word	0x0000dd00


	//   ....[45]....
        /*0dcc*/ 	.word	0x0000dd20


	//   ....[46]....
        /*0dd0*/ 	.word	0x00017830


	//   ....[47]....
        /*0dd4*/ 	.word	0x000178c0


	//   ....[48]....
        /*0dd8*/ 	.word	0x000179a0


	//   ....[49]....
        /*0ddc*/ 	.word	0x000179e0


	//   ....[50]....
        /*0de0*/ 	.word	0x00021200


	//   ....[51]....
        /*0de4*/ 	.word	0x00021410


	//   ....[52]....
        /*0de8*/ 	.word	0x00022380


	//   ....[53]....
        /*0dec*/ 	.word	0x00022460


	//   ....[54]....
        /*0df0*/ 	.word	0x000225f0


	//   ....[55]....
        /*0df4*/ 	.word	0x00022610


	//   ....[56]....
        /*0df8*/ 	.word	0x0002aa60


	//   ....[57]....
        /*0dfc*/ 	.word	0x0002aa90


	//   ....[58]....
        /*0e00*/ 	.word	0x0002aad0


	//   ....[59]....
        /*0e04*/ 	.word	0x0002ab00


	//   ....[60]....
        /*0e08*/ 	.word	0x0002cd50


	//   ....[61]....
        /*0e0c*/ 	.word	0x0002cd80


	//   ....[62]....
        /*0e10*/ 	.word	0x0002cdb0


	//   ....[63]....
        /*0e14*/ 	.word	0x0002cdc0


	//   ....[64]....
        /*0e18*/ 	.word	0x0002d730


	//   ....[65]....
        /*0e1c*/ 	.word	0x0002d740


	//   ....[66]....
        /*0e20*/ 	.word	0x0002d8d0


	//   ....[67]....
        /*0e24*/ 	.word	0x0002d8e0


	//   ....[68]....
        /*0e28*/ 	.word	0x0002da70


	//   ....[69]....
        /*0e2c*/ 	.word	0x0002da80


	//   ....[70]....
        /*0e30*/ 	.word	0x0002dc10


	//   ....[71]....
        /*0e34*/ 	.word	0x0002dc20


	//   ....[72]....
        /*0e38*/ 	.word	0x0002e100


	//   ....[73]....
        /*0e3c*/ 	.word	0x0002e110


	//   ....[74]....
        /*0e40*/ 	.word	0x0002ee70


	//   ....[75]....
        /*0e44*/ 	.word	0x0002ee80


	//   ....[76]....
        /*0e48*/ 	.word	0x00030530


	//   ....[77]....
        /*0e4c*/ 	.word	0x00030540


	//   ....[78]....
        /*0e50*/ 	.word	0x000306e0


	//   ....[79]....
        /*0e54*/ 	.word	0x000306f0


	//   ....[80]....
        /*0e58*/ 	.word	0x00030880


	//   ....[81]....
        /*0e5c*/ 	.word	0x00030890


	//   ....[82]....
        /*0e60*/ 	.word	0x00030a20


	//   ....[83]....
        /*0e64*/ 	.word	0x00030a30


	//   ....[84]....
        /*0e68*/ 	.word	0x00030c10


	//   ....[85]....
        /*0e6c*/ 	.word	0x00030e20


	//   ....[86]....
        /*0e70*/ 	.word	0x00030e50


	//   ....[87]....
        /*0e74*/ 	.word	0x00030e80


	//   ....[88]....
        /*0e78*/ 	.word	0x00030eb0


	//   ....[89]....
        /*0e7c*/ 	.word	0x00030ee0


	//   ....[90]....
        /*0e80*/ 	.word	0x00030f10


	//   ....[91]....
        /*0e84*/ 	.word	0x000310a0


	//   ....[92]....
        /*0e88*/ 	.word	0x000310d0


	//   ....[93]....
        /*0e8c*/ 	.word	0x00031100


	//   ....[94]....
        /*0e90*/ 	.word	0x00031130


	//   ....[95]....
        /*0e94*/ 	.word	0x00031160


	//   ....[96]....
        /*0e98*/ 	.word	0x00031190


	//   ....[97]....
        /*0e9c*/ 	.word	0x00031220


	//   ....[98]....
        /*0ea0*/ 	.word	0x00031250


	//   ....[99]....
        /*0ea4*/ 	.word	0x00031260


	//   ....[100]....
        /*0ea8*/ 	.word	0x000312a0


	//   ....[101]....
        /*0eac*/ 	.word	0x00032a20


	//   ....[102]....
        /*0eb0*/ 	.word	0x00034e80


	//   ....[103]....
        /*0eb4*/ 	.word	0x00034ea0


	//   ....[104]....
        /*0eb8*/ 	.word	0x00034f30


	//   ....[105]....
        /*0ebc*/ 	.word	0x00034f50


	//   ....[106]....
        /*0ec0*/ 	.word	0x00034fd0


	//   ....[107]....
        /*0ec4*/ 	.word	0x00034ff0


	//   ....[108]....
        /*0ec8*/ 	.word	0x00035070


	//   ....[109]....
        /*0ecc*/ 	.word	0x00035090


	//   ....[110]....
        /*0ed0*/ 	.word	0x00035110


	//   ....[111]....
        /*0ed4*/ 	.word	0x00035130


	//   ....[112]....
        /*0ed8*/ 	.word	0x00035140


	//   ....[113]....
        /*0edc*/ 	.word	0x00035150


	//   ....[114]....
        /*0ee0*/ 	.word	0x000358d0


	//   ....[115]....
        /*0ee4*/ 	.word	0x00035900


	//   ....[116]....
        /*0ee8*/ 	.word	0x00035a00


	//   ....[117]....
        /*0eec*/ 	.word	0x00035a10


	//   ....[118]....
        /*0ef0*/ 	.word	0x00035ab0


	//   ....[119]....
        /*0ef4*/ 	.word	0x00035ac0


	//   ....[120]....
        /*0ef8*/ 	.word	0x00035b40


	//   ....[121]....
        /*0efc*/ 	.word	0x00035b50


	//   ....[122]....
        /*0f00*/ 	.word	0x00035b60


	//   ....[123]....
        /*0f04*/ 	.word	0x00035c00


	//   ....[124]....
        /*0f08*/ 	.word	0x00035c30


	//   ....[125]....
        /*0f0c*/ 	.word	0x00035cb0


	//   ....[126]....
        /*0f10*/ 	.word	0x00035ce0


	//   ....[127]....
        /*0f14*/ 	.word	0x00035d00


	//   ....[128]....
        /*0f18*/ 	.word	0x00035d50


	//   ....[129]....
        /*0f1c*/ 	.word	0x00035d60


	//   ....[130]....
        /*0f20*/ 	.word	0x00036410


	//   ....[131]....
        /*0f24*/ 	.word	0x00036440


	//   ....[132]....
        /*0f28*/ 	.word	0x00036530


	//   ....[133]....
        /*0f2c*/ 	.word	0x00036540


	//   ....[134]....
        /*0f30*/ 	.word	0x000365d0


	//   ....[135]....
        /*0f34*/ 	.word	0x000365e0


	//   ....[136]....
        /*0f38*/ 	.word	0x00036650


	//   ....[137]....
        /*0f3c*/ 	.word	0x00036660


	//   ....[138]....
        /*0f40*/ 	.word	0x000366e0


	//   ....[139]....
        /*0f44*/ 	.word	0x000366f0


	//   ....[140]....
        /*0f48*/ 	.word	0x00036770


	//   ....[141]....
        /*0f4c*/ 	.word	0x00036780


	//   ....[142]....
        /*0f50*/ 	.word	0x00036800


	//   ....[143]....
        /*0f54*/ 	.word	0x00036810


	//   ....[144]....
        /*0f58*/ 	.word	0x00036890


	//   ....[145]....
        /*0f5c*/ 	.word	0x000368a0


	//   ....[146]....
        /*0f60*/ 	.word	0x00036db0


	//   ....[147]....
        /*0f64*/ 	.word	0x00036dd0


	//   ....[148]....
        /*0f68*/ 	.word	0x00036e20


	//   ....[149]....
        /*0f6c*/ 	.word	0x00036ee0


	//   ....[150]....
        /*0f70*/ 	.word	0x00036ef0


	//   ....[151]....
        /*0f74*/ 	.word	0x00036f20


	//   ....[152]....
        /*0f78*/ 	.word	0x00036fb0


	//   ....[153]....
        /*0f7c*/ 	.word	0x00037060


	//   ....[154]....
        /*0f80*/ 	.word	0x00037070


	//   ....[155]....
        /*0f84*/ 	.word	0x000370a0


	//   ....[156]....
        /*0f88*/ 	.word	0x000370b0


	//   ....[157]....
        /*0f8c*/ 	.word	0x00037140


	//   ....[158]....
        /*0f90*/ 	.word	0x00037850


	//   ....[159]....
        /*0f94*/ 	.word	0x00037870


	//   ....[160]....
        /*0f98*/ 	.word	0x000378c0


	//   ....[161]....
        /*0f9c*/ 	.word	0x000378d0


	//   ....[162]....
        /*0fa0*/ 	.word	0x00037910


	//   ....[163]....
        /*0fa4*/ 	.word	0x00037920


	//   ....[164]....
        /*0fa8*/ 	.word	0x00037960


	//   ....[165]....
        /*0fac*/ 	.word	0x00037970


	//   ....[166]....
        /*0fb0*/ 	.word	0x000379b0


	//   ....[167]....
        /*0fb4*/ 	.word	0x000379c0


	//   ....[168]....
        /*0fb8*/ 	.word	0x000379d0


	//   ....[169]....
        /*0fbc*/ 	.word	0x00037a10


	//   ....[170]....
        /*0fc0*/ 	.word	0x00037d30


	//   ....[171]....
        /*0fc4*/ 	.word	0x00037d50


	//   ....[172]....
        /*0fc8*/ 	.word	0x00037d60


	//   ....[173]....
        /*0fcc*/ 	.word	0x00037d70


	//   ....[174]....
        /*0fd0*/ 	.word	0x00037d90


	//   ....[175]....
        /*0fd4*/ 	.word	0x00037e00


	//   ....[176]....
        /*0fd8*/ 	.word	0x00037e70


	//   ....[177]....
        /*0fdc*/ 	.word	0x00037e90


	//   ....[178]....
        /*0fe0*/ 	.word	0x00037ea0


	//   ....[179]....
        /*0fe4*/ 	.word	0x00037f00


	//   ....[180]....
        /*0fe8*/ 	.word	0x00037f20


	//   ....[181]....
        /*0fec*/ 	.word	0x00037f80


	//   ....[182]....
        /*0ff0*/ 	.word	0x000384c0


	//   ....[183]....
        /*0ff4*/ 	.word	0x000384f0


	//   ....[184]....
        /*0ff8*/ 	.word	0x00038550


	//   ....[185]....
        /*0ffc*/ 	.word	0x00038580


	//   ....[186]....
        /*1000*/ 	.word	0x000385b0


	//   ....[187]....
        /*1004*/ 	.word	0x000385e0


	//   ....[188]....
        /*1008*/ 	.word	0x00038610


	//   ....[189]....
        /*100c*/ 	.word	0x00038640


	//   ....[190]....
        /*1010*/ 	.word	0x000387e0


	//   ....[191]....
        /*1014*/ 	.word	0x00038810


	//   ....[192]....
        /*1018*/ 	.word	0x00038840


	//   ....[193]....
        /*101c*/ 	.word	0x00038870


	//   ....[194]....
        /*1020*/ 	.word	0x000388a0


	//   ....[195]....
        /*1024*/ 	.word	0x000388d0


	//   ....[196]....
        /*1028*/ 	.word	0x00038990


	//   ....[197]....
        /*102c*/ 	.word	0x000389b0


	//   ....[198]....
        /*1030*/ 	.word	0x000389d0


	//   ....[199]....
        /*1034*/ 	.word	0x00038a30


	//   ....[200]....
        /*1038*/ 	.word	0x00039450


	//   ....[201]....
        /*103c*/ 	.word	0x00039770


	//   ....[202]....
        /*1040*/ 	.word	0x00039800


	//   ....[203]....
        /*1044*/ 	.word	0x00039890


	//   ....[204]....
        /*1048*/ 	.word	0x00039920


	//   ....[205]....
        /*104c*/ 	.word	0x00039a00


	//   ....[206]....
        /*1050*/ 	.word	0x00039a90


	//   ....[207]....
        /*1054*/ 	.word	0x00039b30


	//   ....[208]....
        /*1058*/ 	.word	0x00039bc0


	//   ....[209]....
        /*105c*/ 	.word	0x00039ca0


	//   ....[210]....
        /*1060*/ 	.word	0x00039d30


	//   ....[211]....
        /*1064*/ 	.word	0x00039dc0


	//   ....[212]....
        /*1068*/ 	.word	0x00039e50


	//   ....[213]....
        /*106c*/ 	.word	0x00039f30


	//   ....[214]....
        /*1070*/ 	.word	0x00039fd0


	//   ....[215]....
        /*1074*/ 	.word	0x0003a060


	//   ....[216]....
        /*1078*/ 	.word	0x0003a0b0


	//   ....[217]....
        /*107c*/ 	.word	0x0003a100


	//   ....[218]....
        /*1080*/ 	.word	0x0003a1a0


	//   ....[219]....
        /*1084*/ 	.word	0x0003a230


	//   ....[220]....
        /*1088*/ 	.word	0x0003a280


	//   ....[221]....
        /*108c*/ 	.word	0x0003a2d0


	//   ....[222]....
        /*1090*/ 	.word	0x0003a3c0


	//   ....[223]....
        /*1094*/ 	.word	0x0003a470


	//   ....[224]....
        /*1098*/ 	.word	0x0003a4f0


	//   ....[225]....
        /*109c*/ 	.word	0x0003a560


	//   ....[226]....
        /*10a0*/ 	.word	0x0003a6d0


	//   ....[227]....
        /*10a4*/ 	.word	0x0003a810


	//   ....[228]....
        /*10a8*/ 	.word	0x0003a860


	//   ....[229]....
        /*10ac*/ 	.word	0x0003a8b0


	//   ....[230]....
        /*10b0*/ 	.word	0x0003ab60


	//   ....[231]....
        /*10b4*/ 	.word	0x0003abb0


	//   ....[232]....
        /*10b8*/ 	.word	0x0003ac40


	//   ....[233]....
        /*10bc*/ 	.word	0x0003acd0


	//   ....[234]....
        /*10c0*/ 	.word	0x0003ad60


	//   ....[235]....
        /*10c4*/ 	.word	0x0003adf0


	//   ....[236]....
        /*10c8*/ 	.word	0x0003ae80


	//   ....[237]....
        /*10cc*/ 	.word	0x0003af10


	//   ....[238]....
        /*10d0*/ 	.word	0x0003af90


	//   ....[239]....
        /*10d4*/ 	.word	0x0003afe0


	//   ....[240]....
        /*10d8*/ 	.word	0x0003b080


	//   ....[241]....
        /*10dc*/ 	.word	0x0003b110


	//   ....[242]....
        /*10e0*/ 	.word	0x0003b190


	//   ....[243]....
        /*10e4*/ 	.word	0x0003b1e0


	//   ....[244]....
        /*10e8*/ 	.word	0x0003b270


	//   ....[245]....
        /*10ec*/ 	.word	0x0003b300


	//   ....[246]....
        /*10f0*/ 	.word	0x0003b390


	//   ....[247]....
        /*10f4*/ 	.word	0x0003b420


	//   ....[248]....
        /*10f8*/ 	.word	0x0003b4b0


	//   ....[249]....
        /*10fc*/ 	.word	0x0003b540


	//   ....[250]....
        /*1100*/ 	.word	0x0003b600


	//   ....[251]....
        /*1104*/ 	.word	0x0003b8e0


	//   ....[252]....
        /*1108*/ 	.word	0x0003b9d0


	//   ....[253]....
        /*110c*/ 	.word	0x0003ba70


	//   ....[254]....
        /*1110*/ 	.word	0x0003bad0


	//   ....[255]....
        /*1114*/ 	.word	0x0003bbc0


	//   ....[0]....
        /*1118*/ 	.word	0x0003bc30


	//   ....[1]....
        /*111c*/ 	.word	0x0003bd20


	//   ....[2]....
        /*1120*/ 	.word	0x0003bd90


	//   ....[3]....
        /*1124*/ 	.word	0x0003be80


	//   ....[4]....
        /*1128*/ 	.word	0x0003bef0


	//   ....[5]....
        /*112c*/ 	.word	0x0003bfe0


	//   ....[6]....
        /*1130*/ 	.word	0x0003c050


	//   ....[7]....
        /*1134*/ 	.word	0x0003c0f0


	//   ....[8]....
        /*1138*/ 	.word	0x0003c1e0


	//   ....[9]....
        /*113c*/ 	.word	0x0003c2a0


	//   ....[10]....
        /*1140*/ 	.word	0x0003c300


	//   ....[11]....
        /*1144*/ 	.word	0x0003c3f0


	//   ....[12]....
        /*1148*/ 	.word	0x0003c450


	//   ....[13]....
        /*114c*/ 	.word	0x0003c560


	//   ....[14]....
        /*1150*/ 	.word	0x0003c5c0


	//   ....[15]....
        /*1154*/ 	.word	0x0003c6b0


	//   ....[16]....
        /*1158*/ 	.word	0x0003c710


	//   ....[17]....
        /*115c*/ 	.word	0x0003c7b0


	//   ....[18]....
        /*1160*/ 	.word	0x0003c880


	//   ....[19]....
        /*1164*/ 	.word	0x0003c920


	//   ....[20]....
        /*1168*/ 	.word	0x0003c9f0


	//   ....[21]....
        /*116c*/ 	.word	0x0003ca90


	//   ....[22]....
        /*1170*/ 	.word	0x0003cb40


	//   ....[23]....
        /*1174*/ 	.word	0x0003cbe0


	//   ....[24]....
        /*1178*/ 	.word	0x0003ce50


	//   ....[25]....
        /*117c*/ 	.word	0x0003cf10


	//   ....[26]....
        /*1180*/ 	.word	0x0003cfd0


	//   ....[27]....
        /*1184*/ 	.word	0x0003d0c0


	//   ....[28]....
        /*1188*/ 	.word	0x0003d180


	//   ....[29]....
        /*118c*/ 	.word	0x0003d240


	//   ....[30]....
        /*1190*/ 	.word	0x0003d300


	//   ....[31]....
        /*1194*/ 	.word	0x0003d3c0


	//   ....[32]....
        /*1198*/ 	.word	0x0003d480


	//   ....[33]....
        /*119c*/ 	.word	0x0003d540


	//   ....[34]....
        /*11a0*/ 	.word	0x0003d600


	//   ....[35]....
        /*11a4*/ 	.word	0x0003d6c0


	//   ....[36]....
        /*11a8*/ 	.word	0x0003d780


	//   ....[37]....
        /*11ac*/ 	.word	0x0003d830


	//   ....[38]....
        /*11b0*/ 	.word	0x0003d890


	//   ....[39]....
        /*11b4*/ 	.word	0x0003d970


	//   ....[40]....
        /*11b8*/ 	.word	0x0003dab0


	//   ....[41]....
        /*11bc*/ 	.word	0x0003db90


	//   ....[42]....
        /*11c0*/ 	.word	0x0003dc20


	//   ....[43]....
        /*11c4*/ 	.word	0x0003dd30


	//   ....[44]....
        /*11c8*/ 	.word	0x0003dd90


	//   ....[45]....
        /*11cc*/ 	.word	0x0003dea0


	//   ....[46]....
        /*11d0*/ 	.word	0x0003df00


	//   ....[47]....
        /*11d4*/ 	.word	0x0003e010


	//   ....[48]....
        /*11d8*/ 	.word	0x0003e070


	//   ....[49]....
        /*11dc*/ 	.word	0x0003e180


	//   ....[50]....
        /*11e0*/ 	.word	0x0003e1e0


	//   ....[51]....
        /*11e4*/ 	.word	0x0003e2a0


	//   ....[52]....
        /*11e8*/ 	.word	0x0003e400


	//   ....[53]....
        /*11ec*/ 	.word	0x0003e4a0


	//   ....[54]....
        /*11f0*/ 	.word	0x0003e500


	//   ....[55]....
        /*11f4*/ 	.word	0x0003e5b0


	//   ....[56]....
        /*11f8*/ 	.word	0x0003e610


	//   ....[57]....
        /*11fc*/ 	.word	0x0003e6c0


	//   ....[58]....
        /*1200*/ 	.word	0x0003e720


	//   ....[59]....
        /*1204*/ 	.word	0x0003e7d0


	//   ....[60]....
        /*1208*/ 	.word	0x0003e830


	//   ....[61]....
        /*120c*/ 	.word	0x0003e8e0


	//   ....[62]....
        /*1210*/ 	.word	0x0003e940


	//   ....[63]....
        /*1214*/ 	.word	0x0003e9f0


	//   ....[64]....
        /*1218*/ 	.word	0x0003eae0


	//   ....[65]....
        /*121c*/ 	.word	0x0003eb80


	//   ....[66]....
        /*1220*/ 	.word	0x0003ebe0


	//   ....[67]....
        /*1224*/ 	.word	0x0003ecb0


	//   ....[68]....
        /*1228*/ 	.word	0x0003ed10


	//   ....[69]....
        /*122c*/ 	.word	0x0003ede0


	//   ....[70]....
        /*1230*/ 	.word	0x0003ee40


	//   ....[71]....
        /*1234*/ 	.word	0x0003ef10


	//   ....[72]....
        /*1238*/ 	.word	0x0003ef70


	//   ....[73]....
        /*123c*/ 	.word	0x0003f040


	//   ....[74]....
        /*1240*/ 	.word	0x0003f0a0


	//   ....[75]....
        /*1244*/ 	.word	0x0003f170


	//   ....[76]....
        /*1248*/ 	.word	0x0003f200


	//   ....[77]....
        /*124c*/ 	.word	0x0003f2a0


	//   ....[78]....
        /*1250*/ 	.word	0x0003f420


	//   ....[79]....
        /*1254*/ 	.word	0x0003f490


	//   ....[80]....
        /*1258*/ 	.word	0x0003f500


	//   ....[81]....
        /*125c*/ 	.word	0x0003f570


	//   ....[82]....
        /*1260*/ 	.word	0x0003f5e0


	//   ....[83]....
        /*1264*/ 	.word	0x0003f660


	//   ....[84]....
        /*1268*/ 	.word	0x0003f6e0


	//   ....[85]....
        /*126c*/ 	.word	0x0003f770


	//   ....[86]....
        /*1270*/ 	.word	0x0003f7e0


	//   ....[87]....
        /*1274*/ 	.word	0x0003f850


	//   ....[88]....
        /*1278*/ 	.word	0x0003f8c0


	//   ....[89]....
        /*127c*/ 	.word	0x0003f940


	//   ....[90]....
        /*1280*/ 	.word	0x0003f9b0


	//   ....[91]....
        /*1284*/ 	.word	0x0003fa40


	//   ....[92]....
        /*1288*/ 	.word	0x0003faa0


	//   ....[93]....
        /*128c*/ 	.word	0x0003fb30


	//   ....[94]....
        /*1290*/ 	.word	0x0003fc60


	//   ....[95]....
        /*1294*/ 	.word	0x000417e0


	//   ....[96]....
        /*1298*/ 	.word	0x000419e0


	//   ....[97]....
        /*129c*/ 	.word	0x00042ba0


	//   ....[98]....
        /*12a0*/ 	.word	0x00042bd0


	//   ....[99]....
        /*12a4*/ 	.word	0x00042bf0


	//   ....[100]....
        /*12a8*/ 	.word	0x00042c00


	//----- nvinfo : EIATTR_REG_RECONFIG
	.align		4
.L_467:
        /*12ac*/ 	.byte	0x01, 0x54
	.zero		2


	//----- nvinfo : EIATTR_SYSCALL_OFFSETS
	.align		4
        /*12b0*/ 	.byte	0x04, 0x46
        /*12b2*/ 	.short	(.L_469 - .L_468)


	//   ....[0]....
.L_468:
        /*12b4*/ 	.word	0x00002620


	//   ....[1]....
        /*12b8*/ 	.word	0x00002770


	//   ....[2]....
        /*12bc*/ 	.word	0x00007b10


	//   ....[3]....
        /*12c0*/ 	.word	0x000080a0


	//   ....[4]....
        /*12c4*/ 	.word	0x000344c0


	//   ....[5]....
        /*12c8*/ 	.word	0x00034610


	//   ....[6]....
        /*12cc*/ 	.word	0x00034700


	//   ....[7]....
        /*12d0*/ 	.word	0x00035510


	//   ....[8]....
        /*12d4*/ 	.word	0x00036030


	//----- nvinfo : EIATTR_MBARRIER_INSTR_OFFSETS
	.align		4
.L_469:
        /*12d8*/ 	.byte	0x04, 0x39
        /*12da*/ 	.short	(.L_471 - .L_470)


	//   ....[0]....
.L_470:
        /*12dc*/ 	.word	0x000002d0
        /*12e0*/ 	.word	0x000000ff
        /*12e4*/ 	.word	0x00032400
        /*12e8*/ 	.short	0x0100
        /*12ea*/ 	.byte	0x08
	.zero		1


	//   ....[1]....
        /*12ec*/ 	.word	0x000002e0
        /*12f0*/ 	.word	0x000000ff
        /*12f4*/ 	.word	0x00032410
        /*12f8*/ 	.short	0x0100
        /*12fa*/ 	.byte	0x08
	.zero		1


	//   ....[2]....
        /*12fc*/ 	.word	0x000002f0
        /*1300*/ 	.word	0x000000ff
        /*1304*/ 	.word	0x00032420
        /*1308*/ 	.short	0x0100
        /*130a*/ 	.byte	0x08
	.zero		1


	//   ....[3]....
        /*130c*/ 	.word	0x000003e0
        /*1310*/ 	.word	0x000000ff
        /*1314*/ 	.word	0x00032430
        /*1318*/ 	.short	0x0100
        /*131a*/ 	.byte	0x08
	.zero		1


	//   ....[4]....
        /*131c*/ 	.word	0x000003f0
        /*1320*/ 	.word	0x000000ff
        /*1324*/ 	.word	0x00032440
        /*1328*/ 	.short	0x0100
        /*132a*/ 	.byte	0x08
	.zero		1


	//   ....[5]....
        /*132c*/ 	.word	0x00000400
        /*1330*/ 	.word	0x000000ff
        /*1334*/ 	.word	0x00032438
        /*1338*/ 	.short	0x0100
        /*133a*/ 	.byte	0x08
	.zero		1


	//   ....[6]....
        /*133c*/ 	.word	0x00000410
        /*1340*/ 	.word	0x000000ff
        /*1344*/ 	.word	0x00032448
        /*1348*/ 	.short	0x0100
        /*134a*/ 	.byte	0x08
	.zero		1


	//   ....[7]....
        /*134c*/ 	.word	0x00000540
        /*1350*/ 	.word	0x000000ff
        /*1354*/ 	.word	0x00032450
        /*1358*/ 	.short	0x0100
        /*135a*/ 	.byte	0x08
	.zero		1


	//   ....[8]....
        /*135c*/ 	.word	0x00000550
        /*1360*/ 	.word	0x000000ff
        /*1364*/ 	.word	0x00032460
        /*1368*/ 	.short	0x0100
        /*136a*/ 	.byte	0x08
	.zero		1


	//   ....[9]....
        /*136c*/ 	.word	0x00000560
        /*1370*/ 	.word	0x000000ff
        /*1374*/ 	.word	0x00032458
        /*1378*/ 	.short	0x0100
        /*137a*/ 	.byte	0x08
	.zero		1


	//   ....[10]....
        /*137c*/ 	.word	0x00000570
        /*1380*/ 	.word	0x000000ff
        /*1384*/ 	.word	0x00032468
        /*1388*/ 	.short	0x0100
        /*138a*/ 	.byte	0x08
	.zero		1


	//   ....[11]....
        /*138c*/ 	.word	0x00000660
        /*1390*/ 	.word	0x000000ff
        /*1394*/ 	.word	0x00032470
        /*1398*/ 	.short	0x0100
        /*139a*/ 	.byte	0x06
	.zero		1


	//   ....[12]....
        /*139c*/ 	.word	0x00000670
        /*13a0*/ 	.word	0x000000ff
        /*13a4*/ 	.word	0x00032480
        /*13a8*/ 	.short	0x0100
        /*13aa*/ 	.byte	0x06
	.zero		1


	//   ....[13]....
        /*13ac*/ 	.word	0x00000680
        /*13b0*/ 	.word	0x000000ff
        /*13b4*/ 	.word	0x00032478
        /*13b8*/ 	.short	0x0100
        /*13ba*/ 	.byte	0x06
	.zero		1


	//   ....[14]....
        /*13bc*/ 	.word	0x00000690
        /*13c0*/ 	.word	0x000000ff
        /*13c4*/ 	.word	0x00032488
        /*13c8*/ 	.short	0x0100
        /*13ca*/ 	.byte	0x06
	.zero		1


	//   ....[15]....
        /*13cc*/ 	.word	0x000007c0
        /*13d0*/ 	.word	0x000000ff
        /*13d4*/ 	.word	0x00032490
        /*13d8*/ 	.short	0x0100
        /*13da*/ 	.byte	0x08
	.zero		1


	//   ....[16]....
        /*13dc*/ 	.word	0x000007d0
        /*13e0*/ 	.word	0x000000ff
        /*13e4*/ 	.word	0x000324a0
        /*13e8*/ 	.short	0x0100
        /*13ea*/ 	.byte	0x08
	.zero		1


	//   ....[17]....
        /*13ec*/ 	.word	0x000007e0
        /*13f0*/ 	.word	0x000000ff
        /*13f4*/ 	.word	0x00032498
        /*13f8*/ 	.short	0x0100
        /*13fa*/ 	.byte	0x08
	.zero		1


	//   ....[18]....
        /*13fc*/ 	.word	0x000007f0
        /*1400*/ 	.word	0x000000ff
        /*1404*/ 	.word	0x000324a8
        /*1408*/ 	.short	0x0100
        /*140a*/ 	.byte	0x08
	.zero		1


	//   ....[19]....
        /*140c*/ 	.word	0x00000920
        /*1410*/ 	.word	0x000000ff
        /*1414*/ 	.word	0x000324b0
        /*1418*/ 	.short	0x0100
        /*141a*/ 	.byte	0x08
	.zero		1


	//   ....[20]....
        /*141c*/ 	.word	0x00000930
        /*1420*/ 	.word	0x000000ff
        /*1424*/ 	.word	0x000324c0
        /*1428*/ 	.short	0x0100
        /*142a*/ 	.byte	0x08
	.zero		1


	//   ....[21]....
        /*142c*/ 	.word	0x00000940
        /*1430*/ 	.word	0x000000ff
        /*1434*/ 	.word	0x000324b8
        /*1438*/ 	.short	0x0100
        /*143a*/ 	.byte	0x08
	.zero		1


	//   ....[22]....
        /*143c*/ 	.word	0x00000950
        /*1440*/ 	.word	0x000000ff
        /*1444*/ 	.word	0x000324c8
        /*1448*/ 	.short	0x0100
        /*144a*/ 	.byte	0x08
	.zero		1


	//   ....[23]....
        /*144c*/ 	.word	0x00003890
        /*1450*/ 	.word	0x00000045
        /*1454*/ 	.word	0x00032490
        /*1458*/ 	.short	0x010a
        /*145a*/ 	.byte	0x3f
	.zero		1


	//   ....[24]....
        /*145c*/ 	.word	0x00004c70
        /*1460*/ 	.word	0x00000045
        /*1464*/ 	.word	0x00032490
        /*1468*/ 	.short	0x010a
        /*146a*/ 	.byte	0x3f
	.zero		1


	//   ....[25]....
        /*146c*/ 	.word	0x00005c00
        /*1470*/ 	.word	0x00000045
        /*1474*/ 	.word	0x00032490
        /*1478*/ 	.short	0x010a
        /*147a*/ 	.byte	0x3f
	.zero		1


	//   ....[26]....
        /*147c*/ 	.word	0x00006090
        /*1480*/ 	.word	0x00000004
        /*1484*/ 	.word	0x00000000
        /*1488*/ 	.short	0x0101
        /*148a*/ 	.byte	0x3f
	.zero		1


	//   ....[27]....
        /*148c*/ 	.word	0x000060d0
        /*1490*/ 	.word	0x00000045
        /*1494*/ 	.word	0x000324b0
        /*1498*/ 	.short	0x010a
        /*149a*/ 	.byte	0x3f
	.zero		1


	//   ....[28]....
        /*149c*/ 	.word	0x00006900
        /*14a0*/ 	.word	0x00000045
        /*14a4*/ 	.word	0x00000000
        /*14a8*/ 	.short	0x0101
        /*14aa*/ 	.byte	0x3f
	.zero		1


	//   ....[29]....
        /*14ac*/ 	.word	0x00007e20
        /*14b0*/ 	.word	0x00000002
        /*14b4*/ 	.word	0x00032400
        /*14b8*/ 	.short	0x010a
        /*14ba*/ 	.byte	0x3f
	.zero		1


	//   ....[30]....
        /*14bc*/ 	.word	0x00007e70
        /*14c0*/ 	.word	0x00000002
        /*14c4*/ 	.word	0x00032400
        /*14c8*/ 	.short	0x010a
        /*14ca*/ 	.byte	0x3f
	.zero		1


	//   ....[31]....
        /*14cc*/ 	.word	0x000088e0
        /*14d0*/ 	.word	0x00000002
        /*14d4*/ 	.word	0x00032400
        /*14d8*/ 	.short	0x010a
        /*14da*/ 	.byte	0x3f
	.zero		1


	//   ....[32]....
        /*14dc*/ 	.word	0x00009d30
        /*14e0*/ 	.word	0x00000002
        /*14e4*/ 	.word	0x00032400
        /*14e8*/ 	.short	0x010a
        /*14ea*/ 	.byte	0x3f
	.zero		1


	//   ....[33]....
        /*14ec*/ 	.word	0x0000b350
        /*14f0*/ 	.word	0x00000004
        /*14f4*/ 	.word	0x00000000
        /*14f8*/ 	.short	0x010a
        /*14fa*/ 	.byte	0x3f
	.zero		1


	//   ....[34]....
        /*14fc*/ 	.word	0x0000b440
        /*1500*/ 	.word	0x00000002
        /*1504*/ 	.word	0x00000000
        /*1508*/ 	.short	0x010a
        /*150a*/ 	.byte	0x3f
	.zero		1


	//   ....[35]....
        /*150c*/ 	.word	0x0000b850
        /*1510*/ 	.word	0x00000004
        /*1514*/ 	.word	0x00000000
        /*1518*/ 	.short	0x010a
        /*151a*/ 	.byte	0x3f
	.zero		1


	//   ....[36]....
        /*151c*/ 	.word	0x0000b920
        /*1520*/ 	.word	0x00000006
        /*1524*/ 	.word	0x00000000
        /*1528*/ 	.short	0x010a
        /*152a*/ 	.byte	0x3f
	.zero		1


	//   ....[37]....
        /*152c*/ 	.word	0x0000c690
        /*1530*/ 	.word	0x00000006
        /*1534*/ 	.word	0x00000000
        /*1538*/ 	.short	0x0101
        /*153a*/ 	.byte	0x3f
	.zero		1


	//   ....[38]....
        /*153c*/ 	.word	0x00015db0
        /*1540*/ 	.word	0x00000002
        /*1544*/ 	.word	0x00000000
        /*1548*/ 	.short	0x0101
        /*154a*/ 	.byte	0x3f
	.zero		1


	//   ....[39]....
        /*154c*/ 	.word	0x00016230
        /*1550*/ 	.word	0x00000005
        /*1554*/ 	.word	0x00000000
        /*1558*/ 	.short	0x010a
        /*155a*/ 	.byte	0x3f
	.zero		1


	//   ....[40]....
        /*155c*/ 	.word	0x00016330
        /*1560*/ 	.word	0x0000000a
        /*1564*/ 	.word	0x00000000
        /*1568*/ 	.short	0x010a
        /*156a*/ 	.byte	0x3f
	.zero		1


	//   ....[41]....
        /*156c*/ 	.word	0x00016760
        /*1570*/ 	.word	0x00000048
        /*1574*/ 	.word	0x00000000
        /*1578*/ 	.short	0x010a
        /*157a*/ 	.byte	0x3f
	.zero		1


	//   ....[42]....
        /*157c*/ 	.word	0x00016860
        /*1580*/ 	.word	0x00000008
        /*1584*/ 	.word	0x00000000
        /*1588*/ 	.short	0x010a
        /*158a*/ 	.byte	0x3f
	.zero		1


	//   ....[43]....
        /*158c*/ 	.word	0x000175d0
        /*1590*/ 	.word	0x00000008
        /*1594*/ 	.word	0x00000000
        /*1598*/ 	.short	0x0101
        /*159a*/ 	.byte	0x3f
	.zero		1


	//   ....[44]....
        /*159c*/ 	.word	0x0001f9f0
        /*15a0*/ 	.word	0x00000005
        /*15a4*/ 	.word	0x00000000
        /*15a8*/ 	.short	0x0101
        /*15aa*/ 	.byte	0x3f
	.zero		1


	//   ....[45]....
        /*15ac*/ 	.word	0x0001fbe0
        /*15b0*/ 	.word	0x00000005
        /*15b4*/ 	.word	0x00000000
        /*15b8*/ 	.short	0x010a
        /*15ba*/ 	.byte	0x3f
	.zero		1


	//   ....[46]....
        /*15bc*/ 	.word	0x0001fce0
        /*15c0*/ 	.word	0x00000008
        /*15c4*/ 	.word	0x00000000
        /*15c8*/ 	.short	0x010a
        /*15ca*/ 	.byte	0x3f
	.zero		1


	//   ....[47]....
        /*15cc*/ 	.word	0x00020110
        /*15d0*/ 	.word	0x00000005
        /*15d4*/ 	.word	0x00000000
        /*15d8*/ 	.short	0x010a
        /*15da*/ 	.byte	0x3f
	.zero		1


	//   ....[48]....
        /*15dc*/ 	.word	0x00020210
        /*15e0*/ 	.word	0x00000008
        /*15e4*/ 	.word	0x00000000
        /*15e8*/ 	.short	0x010a
        /*15ea*/ 	.byte	0x3f
	.zero		1


	//   ....[49]....
        /*15ec*/ 	.word	0x00020f80
        /*15f0*/ 	.word	0x00000005
        /*15f4*/ 	.word	0x00000000
        /*15f8*/ 	.short	0x0101
        /*15fa*/ 	.byte	0x3f
	.zero		1


	//   ....[50]....
        /*15fc*/ 	.word	0x0002a6b0
        /*1600*/ 	.word	0x00000004
        /*1604*/ 	.word	0x00000000
        /*1608*/ 	.short	0x0101
        /*160a*/ 	.byte	0x3f
	.zero		1


	//   ....[51]....
        /*160c*/ 	.word	0x0002d650
        /*1610*/ 	.word	0x0000000a
        /*1614*/ 	.word	0x00000000
        /*1618*/ 	.short	0x0101
        /*161a*/ 	.byte	0x3f
	.zero		1


	//   ....[52]....
        /*161c*/ 	.word	0x0002e0c0
        /*1620*/ 	.word	0x00000008
        /*1624*/ 	.word	0x00000000
        /*1628*/ 	.short	0x0101
        /*162a*/ 	.byte	0x3f
	.zero		1


	//   ....[53]....
        /*162c*/ 	.word	0x00032b00
        /*1630*/ 	.word	0x00000017
        /*1634*/ 	.word	0x00032420
        /*1638*/ 	.short	0x010a
        /*163a*/ 	.byte	0x3f
	.zero		1


	//   ....[54]....
        /*163c*/ 	.word	0x00032bb0
        /*1640*/ 	.word	0x00000003
        /*1644*/ 	.word	0x000324a0
        /*1648*/ 	.short	0x010a
        /*164a*/ 	.byte	0x3f
	.zero		1


	//   ....[55]....
        /*164c*/ 	.word	0x00032de0
        /*1650*/ 	.word	0x00000003
        /*1654*/ 	.word	0x000324c0
        /*1658*/ 	.short	0x010a
        /*165a*/ 	.byte	0x3f
	.zero		1


	//   ....[56]....
        /*165c*/ 	.word	0x00033410
        /*1660*/ 	.word	0x00000009
        /*1664*/ 	.word	0x000324a0
        /*1668*/ 	.short	0x010a
        /*166a*/ 	.byte	0x3f
	.zero		1


	//   ....[57]....
        /*166c*/ 	.word	0x00033630
        /*1670*/ 	.word	0x00000009
        /*1674*/ 	.word	0x000324c0
        /*1678*/ 	.short	0x010a
        /*167a*/ 	.byte	0x3f
	.zero		1


	//   ....[58]....
        /*167c*/ 	.word	0x00034c00
        /*1680*/ 	.word	0x00000011
        /*1684*/ 	.word	0x00032440
        /*1688*/ 	.short	0x010a
        /*168a*/ 	.byte	0x3f
	.zero		1


	//   ....[59]....
        /*168c*/ 	.word	0x00035250
        /*1690*/ 	.word	0x00000011
        /*1694*/ 	.word	0x00032430
        /*1698*/ 	.short	0x0107
        /*169a*/ 	.byte	0x3f
	.zero		1


	//   ....[60]....
        /*169c*/ 	.word	0x00035310
        /*16a0*/ 	.word	0x00000011
        /*16a4*/ 	.word	0x00032430
        /*16a8*/ 	.short	0x0101
        /*16aa*/ 	.byte	0x3f
	.zero		1


	//   ....[61]....
        /*16ac*/ 	.word	0x00035e70
        /*16b0*/ 	.word	0x00000017
        /*16b4*/ 	.word	0x00032400
        /*16b8*/ 	.short	0x0107
        /*16ba*/ 	.byte	0x3f
	.zero		1


	//   ....[62]....
        /*16bc*/ 	.word	0x00035f00
        /*16c0*/ 	.word	0x00000017
        /*16c4*/ 	.word	0x00032400
        /*16c8*/ 	.short	0x0101
        /*16ca*/ 	.byte	0x3f
	.zero		1


	//   ....[63]....
        /*16cc*/ 	.word	0x00036990
        /*16d0*/ 	.word	0x00000017
        /*16d4*/ 	.word	0x00032410
        /*16d8*/ 	.short	0x0107
        /*16da*/ 	.byte	0x3f
	.zero		1


	//   ....[64]....
        /*16dc*/ 	.word	0x00036a90
        /*16e0*/ 	.word	0x00000017
        /*16e4*/ 	.word	0x00032410
        /*16e8*/ 	.short	0x0101
        /*16ea*/ 	.byte	0x3f
	.zero		1


	//   ....[65]....
        /*16ec*/ 	.word	0x00036ab0
        /*16f0*/ 	.word	0x00000017
        /*16f4*/ 	.word	0x00032420
        /*16f8*/ 	.short	0x010a
        /*16fa*/ 	.byte	0x3f
	.zero		1


	//   ....[66]....
        /*16fc*/ 	.word	0x00036b40
        /*1700*/ 	.word	0x00000011
        /*1704*/ 	.word	0x00032460
        /*1708*/ 	.short	0x010a
        /*170a*/ 	.byte	0x3f
	.zero		1


	//   ....[67]....
        /*170c*/ 	.word	0x000372c0
        /*1710*/ 	.word	0x00000011
        /*1714*/ 	.word	0x00032450
        /*1718*/ 	.short	0x0107
        /*171a*/ 	.byte	0x3f
	.zero		1


	//   ....[68]....
        /*171c*/ 	.word	0x00037390
        /*1720*/ 	.word	0x00000011
        /*1724*/ 	.word	0x00032450
        /*1728*/ 	.short	0x0101
        /*172a*/ 	.byte	0x3f
	.zero		1


	//   ....[69]....
        /*172c*/ 	.word	0x000376d0
        /*1730*/ 	.word	0x00000006
        /*1734*/ 	.word	0x00032440
        /*1738*/ 	.short	0x010a
        /*173a*/ 	.byte	0x3f
	.zero		1


	//   ....[70]....
        /*173c*/ 	.word	0x00037a90
        /*1740*/ 	.word	0x00000006
        /*1744*/ 	.word	0x00032430
        /*1748*/ 	.short	0x0107
        /*174a*/ 	.byte	0x3f
	.zero		1


	//   ....[71]....
        /*174c*/ 	.word	0x00037b50
        /*1750*/ 	.word	0x00000006
        /*1754*/ 	.word	0x00032430
        /*1758*/ 	.short	0x0101
        /*175a*/ 	.byte	0x3f
	.zero		1


	//   ....[72]....
        /*175c*/ 	.word	0x00037b80
        /*1760*/ 	.word	0x00000006
        /*1764*/ 	.word	0x00032460
        /*1768*/ 	.short	0x010a
        /*176a*/ 	.byte	0x3f
	.zero		1


	//   ....[73]....
        /*176c*/ 	.word	0x00038080
        /*1770*/ 	.word	0x00000006
        /*1774*/ 	.word	0x00032450
        /*1778*/ 	.short	0x0107
        /*177a*/ 	.byte	0x3f
	.zero		1


	//   ....[74]....
        /*177c*/ 	.word	0x00038140
        /*1780*/ 	.word	0x00000006
        /*1784*/ 	.word	0x00032450
        /*1788*/ 	.short	0x0101
        /*178a*/ 	.byte	0x3f
	.zero		1


	//   ....[75]....
        /*178c*/ 	.word	0x000393d0
        /*1790*/ 	.word	0x00000005
        /*1794*/ 	.word	0x00032420
        /*1798*/ 	.short	0x010a
        /*179a*/ 	.byte	0x3f
	.zero		1


	//   ....[76]....
        /*179c*/ 	.word	0x00039540
        /*17a0*/ 	.word	0x00000003
        /*17a4*/ 	.word	0x00032440
        /*17a8*/ 	.short	0x010a
        /*17aa*/ 	.byte	0x3f
	.zero		1


	//   ....[77]....
        /*17ac*/ 	.word	0x000395e0
        /*17b0*/ 	.word	0x00000019
        /*17b4*/ 	.word	0x00032440
        /*17b8*/ 	.short	0x010a
        /*17ba*/ 	.byte	0x3f
	.zero		1


	//   ....[78]....
        /*17bc*/ 	.word	0x00039620
        /*17c0*/ 	.word	0x00000003
        /*17c4*/ 	.word	0x00032460
        /*17c8*/ 	.short	0x010a
        /*17ca*/ 	.byte	0x3f
	.zero		1


	//   ....[79]....
        /*17cc*/ 	.word	0x00039660
        /*17d0*/ 	.word	0x00000019
        /*17d4*/ 	.word	0x00032460
        /*17d8*/ 	.short	0x010a
        /*17da*/ 	.byte	0x3f
	.zero		1


	//   ....[80]....
        /*17dc*/ 	.word	0x000396c0
        /*17e0*/ 	.word	0x00000045
        /*17e4*/ 	.word	0x00032490
        /*17e8*/ 	.short	0x010a
        /*17ea*/ 	.byte	0x3f
	.zero		1


	//   ....[81]....
        /*17ec*/ 	.word	0x00039950
        /*17f0*/ 	.word	0x00000045
        /*17f4*/ 	.word	0x00032490
        /*17f8*/ 	.short	0x010a
        /*17fa*/ 	.byte	0x3f
	.zero		1


	//   ....[82]....
        /*17fc*/ 	.word	0x00039bf0
        /*1800*/ 	.word	0x00000045
        /*1804*/ 	.word	0x00032490
        /*1808*/ 	.short	0x010a
        /*180a*/ 	.byte	0x3f
	.zero		1


	//   ....[83]....
        /*180c*/ 	.word	0x00039e80
        /*1810*/ 	.word	0x00000045
        /*1814*/ 	.word	0x000324b0
        /*1818*/ 	.short	0x010a
        /*181a*/ 	.byte	0x3f
	.zero		1


	//   ....[84]....
        /*181c*/ 	.word	0x0003a300
        /*1820*/ 	.word	0x00000002
        /*1824*/ 	.word	0x00032400
        /*1828*/ 	.short	0x010a
        /*182a*/ 	.byte	0x3f
	.zero		1


	//   ....[85]....
        /*182c*/ 	.word	0x0003a8e0
        /*1830*/ 	.word	0x00000002
        /*1834*/ 	.word	0x00032400
        /*1838*/ 	.short	0x010a
        /*183a*/ 	.byte	0x3f
	.zero		1


	//   ....[86]....
        /*183c*/ 	.word	0x0003a930
        /*1840*/ 	.word	0x00000002
        /*1844*/ 	.word	0x00000000
        /*1848*/ 	.short	0x010a
        /*184a*/ 	.byte	0x3f
	.zero		1


	//   ....[87]....
        /*184c*/ 	.word	0x0003a980
        /*1850*/ 	.word	0x00000006
        /*1854*/ 	.word	0x00000000
        /*1858*/ 	.short	0x010a
        /*185a*/ 	.byte	0x3f
	.zero		1


	//   ....[88]....
        /*185c*/ 	.word	0x0003a9d0
        /*1860*/ 	.word	0x0000000a
        /*1864*/ 	.word	0x00000000
        /*1868*/ 	.short	0x010a
        /*186a*/ 	.byte	0x3f
	.zero		1


	//   ....[89]....
        /*186c*/ 	.word	0x0003aa20
        /*1870*/ 	.word	0x00000008
        /*1874*/ 	.word	0x00000000
        /*1878*/ 	.short	0x010a
        /*187a*/ 	.byte	0x3f
	.zero		1


	//   ....[90]....
        /*187c*/ 	.word	0x0003aa70
        /*1880*/ 	.word	0x00000008
        /*1884*/ 	.word	0x00000000
        /*1888*/ 	.short	0x010a
        /*188a*/ 	.byte	0x3f
	.zero		1


	//   ....[91]....
        /*188c*/ 	.word	0x0003aac0
        /*1890*/ 	.word	0x00000008
        /*1894*/ 	.word	0x00000000
        /*1898*/ 	.short	0x010a
        /*189a*/ 	.byte	0x3f
	.zero		1


	//   ....[92]....
        /*189c*/ 	.word	0x0003b6c0
        /*18a0*/ 	.word	0x00000017
        /*18a4*/ 	.word	0x00032420
        /*18a8*/ 	.short	0x010a
        /*18aa*/ 	.byte	0x3f
	.zero		1


	//   ....[93]....
        /*18ac*/ 	.word	0x0003b710
        /*18b0*/ 	.word	0x00000003
        /*18b4*/ 	.word	0x000324a0
        /*18b8*/ 	.short	0x010a
        /*18ba*/ 	.byte	0x3f
	.zero		1


	//   ....[94]....
        /*18bc*/ 	.word	0x0003b760
        /*18c0*/ 	.word	0x00000003
        /*18c4*/ 	.word	0x000324c0
        /*18c8*/ 	.short	0x010a
        /*18ca*/ 	.byte	0x3f
	.zero		1


	//   ....[95]....
        /*18cc*/ 	.word	0x0003b7b0
        /*18d0*/ 	.word	0x00000009
        /*18d4*/ 	.word	0x000324a0
        /*18d8*/ 	.short	0x010a
        /*18da*/ 	.byte	0x3f
	.zero		1


	//   ....[96]....
        /*18dc*/ 	.word	0x0003b800
        /*18e0*/ 	.word	0x00000009
        /*18e4*/ 	.word	0x000324c0
        /*18e8*/ 	.short	0x010a
        /*18ea*/ 	.byte	0x3f
	.zero		1


	//   ....[97]....
        /*18ec*/ 	.word	0x0003b920
        /*18f0*/ 	.word	0x00000011
        /*18f4*/ 	.word	0x00032440
        /*18f8*/ 	.short	0x010a
        /*18fa*/ 	.byte	0x3f
	.zero		1


	//   ....[98]....
        /*18fc*/ 	.word	0x0003d9b0
        /*1900*/ 	.word	0x00000017
        /*1904*/ 	.word	0x00032420
        /*1908*/ 	.short	0x010a
        /*190a*/ 	.byte	0x3f
	.zero		1


	//   ....[99]....
        /*190c*/ 	.word	0x0003da00
        /*1910*/ 	.word	0x00000011
        /*1914*/ 	.word	0x00032460
        /*1918*/ 	.short	0x010a
        /*191a*/ 	.byte	0x3f
	.zero		1


	//   ....[100]....
        /*191c*/ 	.word	0x0003e350
        /*1920*/ 	.word	0x00000006
        /*1924*/ 	.word	0x00032440
        /*1928*/ 	.short	0x010a
        /*192a*/ 	.byte	0x3f
	.zero		1


	//   ....[101]....
        /*192c*/ 	.word	0x0003ea30
        /*1930*/ 	.word	0x00000006
        /*1934*/ 	.word	0x00032460
        /*1938*/ 	.short	0x010a
        /*193a*/ 	.byte	0x3f
	.zero		1


	//   ....[102]....
        /*193c*/ 	.word	0x0003fb80
        /*1940*/ 	.word	0x00000005
        /*1944*/ 	.word	0x00032420
        /*1948*/ 	.short	0x010a
        /*194a*/ 	.byte	0x3f
	.zero		1


	//   ....[103]....
        /*194c*/ 	.word	0x0003fd20
        /*1950*/ 	.word	0x00000003
        /*1954*/ 	.word	0x00032440
        /*1958*/ 	.short	0x010a
        /*195a*/ 	.byte	0x3f
	.zero		1


	//   ....[104]....
        /*195c*/ 	.word	0x0003fd70
        /*1960*/ 	.word	0x00000019
        /*1964*/ 	.word	0x00032440
        /*1968*/ 	.short	0x010a
        /*196a*/ 	.byte	0x3f
	.zero		1


	//   ....[105]....
        /*196c*/ 	.word	0x0003fdc0
        /*1970*/ 	.word	0x00000003
        /*1974*/ 	.word	0x00032460
        /*1978*/ 	.short	0x010a
        /*197a*/ 	.byte	0x3f
	.zero		1


	//   ....[106]....
        /*197c*/ 	.word	0x0003ff50
        /*1980*/ 	.word	0x0000000a
        /*1984*/ 	.word	0x00000000
        /*1988*/ 	.short	0x010a
        /*198a*/ 	.byte	0x3f
	.zero		1


	//   ....[107]....
        /*198c*/ 	.word	0x00040050
        /*1990*/ 	.word	0x00000008
        /*1994*/ 	.word	0x00000000
        /*1998*/ 	.short	0x010a
        /*199a*/ 	.byte	0x3f
	.zero		1


	//   ....[108]....
        /*199c*/ 	.word	0x00040470
        /*19a0*/ 	.word	0x00000008
        /*19a4*/ 	.word	0x00032410
        /*19a8*/ 	.short	0x010a
        /*19aa*/ 	.byte	0x3f
	.zero		1


	//   ....[109]....
        /*19ac*/ 	.word	0x00040590
        /*19b0*/ 	.word	0x0000000a
        /*19b4*/ 	.word	0x00000000
        /*19b8*/ 	.short	0x010a
        /*19ba*/ 	.byte	0x3f
	.zero		1


	//   ....[110]....
        /*19bc*/ 	.word	0x00040690
        /*19c0*/ 	.word	0x00000008
        /*19c4*/ 	.word	0x00000000
        /*19c8*/ 	.short	0x010a
        /*19ca*/ 	.byte	0x3f
	.zero		1


	//   ....[111]....
        /*19cc*/ 	.word	0x00041460
        /*19d0*/ 	.word	0x00000008
        /*19d4*/ 	.word	0x00000000
        /*19d8*/ 	.short	0x0101
        /*19da*/ 	.byte	0x3f
	.zero		1


	//   ....[112]....
        /*19dc*/ 	.word	0x0004b3e0
        /*19e0*/ 	.word	0x00000000
        /*19e4*/ 	.word	0x00000000
        /*19e8*/ 	.short	0x0101
        /*19ea*/ 	.byte	0x3f
	.zero		1


	//   ....[113]....
        /*19ec*/ 	.word	0x0004b400
        /*19f0*/ 	.word	0x00000008
        /*19f4*/ 	.word	0x00000000
        /*19f8*/ 	.short	0x010a
        /*19fa*/ 	.byte	0x3f
	.zero		1


	//   ....[114]....
        /*19fc*/ 	.word	0x0004b450
        /*1a00*/ 	.word	0x00000008
        /*1a04*/ 	.word	0x00032410
        /*1a08*/ 	.short	0x010a
        /*1a0a*/ 	.byte	0x3f
	.zero		1


	//   ....[115]....
        /*1a0c*/ 	.word	0x0004b4a0
        /*1a10*/ 	.word	0x00000008
        /*1a14*/ 	.word	0x00000000
        /*1a18*/ 	.short	0x010a
        /*1a1a*/ 	.byte	0x3f
	.zero		1


	//----- nvinfo : EIATTR_NUM_MBARRIERS
	.align		4
.L_471:
        /*1a1c*/ 	.byte	0x03, 0x38
        /*1a1e*/ 	.short	0x0017


	//----- nvinfo : EIATTR_EXIT_INSTR_OFFSETS
	.align		4
        /*1a20*/ 	.byte	0x04, 0x1c
        /*1a22*/ 	.short	(.L_473 - .L_472)


	//   ....[0]....
.L_472:
        /*1a24*/ 	.word	0x000396b0


	//----- nvinfo : EIATTR_MAX_THREADS
	.align		4
.L_473:
        /*1a28*/ 	.byte	0x04, 0x05
        /*1a2a*/ 	.short	(.L_475 - .L_474)
.L_474:
        /*1a2c*/ 	.word	0x00000180
        /*1a30*/ 	.word	0x00000001
        /*1a34*/ 	.word	0x00000001


	//----- nvinfo : EIATTR_CRS_STACK_SIZE
	.align		4
.L_475:
        /*1a38*/ 	.byte	0x04, 0x1e
        /*1a3a*/ 	.short	(.L_477 - .L_476)
.L_476:
        /*1a3c*/ 	.word	0x00000000


	//----- nvinfo : EIATTR_CBANK_PARAM_SIZE
	.align		4
.L_477:
        /*1a40*/ 	.byte	0x03, 0x19
        /*1a42*/ 	.short	0x0bf0


	//----- nvinfo : EIATTR_PARAM_CBANK
	.align		4
        /*1a44*/ 	.byte	0x04, 0x0a
        /*1a46*/ 	.short	(.L_479 - .L_478)
	.align		4
.L_478:
        /*1a48*/ 	.word	index@(.nv.constant0._ZN7cutlass13device_kernelIN5flash11enable_sm90INS1_16FlashAttnFwdSm90INS1_25CollectiveMainloopFwdSm90ILi2EN4cute5tupleIJNS5_1CILi1EEES8_S8_EEENS6_IJNS7_ILi128EEENS7_ILi96EEENS7_ILi64EEEEEELi256ENS_6half_tEfNS_4arch4Sm90ELb0ELb1ELb0ELb1ELb1ELb1ELb1ELb1ELb0ELb1ELb1ELb0EEENS1_21CollectiveEpilogueFwdINS6_IJSA_NS7_ILi256EEESB_EEES9_SE_SG_Li256ELb1ELb1ELb1ELb0EEENS1_36VarlenDynamicPersistentTileSchedulerILi128ELi96ELi256ELi128ELb1ELb1ELb1ELb1ELb0ELb1EEEEEEEEEvNT_6ParamsE)
        /*1a4c*/ 	.short	0x0210
        /*1a4e*/ 	.short	0x0bf0


	//----- nvinfo : EIATTR_SW_WAR
	.align		4
.L_479:
        /*1a50*/ 	.byte	0x04, 0x36
        /*1a52*/ 	.short	(.L_481 - .L_480)
.L_480:
        /*1a54*/ 	.word	0x00000008
.L_481:


//--------------------- .nv.info._ZN7cutlass13device_kernelIN5flash11enable_sm90INS1_16FlashAttnFwdSm90INS1_25CollectiveMainloopFwdSm90ILi2EN4cute5tupleIJNS5_1CILi1EEES8_S8_EEENS6_IJNS7_ILi128EEENS7_ILi96EEENS7_ILi64EEEEEELi256ENS_6half_tEfNS_4arch4Sm90ELb1ELb0ELb0ELb0ELb1ELb0ELb0ELb1ELb0ELb1ELb1ELb0EEENS1_21CollectiveEpilogueFwdINS6_IJSA_NS7_ILi256EEESB_EEES9_SE_SG_Li256ELb0ELb1ELb1ELb0EEENS1_19SingleTileSchedulerILb0ELb1ELb1ELi128EEEEEEEEEvNT_6ParamsE --------------------------
	.section	.nv.info._ZN7cutlass13device_kernelIN5flash11enable_sm90INS1_16FlashAttnFwdSm90INS1_25CollectiveMainloopFwdSm90ILi2EN4cute5tupleIJNS5_1CILi1EEES8_S8_EEENS6_IJNS7_ILi128EEENS7_ILi96EEENS7_ILi64EEEEEELi256ENS_6half_tEfNS_4arch4Sm90ELb1ELb0ELb0ELb0ELb1ELb0ELb0ELb1ELb0ELb1ELb1ELb0EEENS1_21CollectiveEpilogueFwdINS6_IJSA_NS7_ILi256EEESB_EEES9_SE_SG_Li256ELb0ELb1ELb1ELb0EEENS1_19SingleTileSchedulerILb0ELb1ELb1ELi128EEEEEEEEEvNT_6ParamsE,"",@"SHT_CUDA_INFO"
	.sectionflags	@""
	.align	4


	//----- nvinfo : EIATTR_CUDA_API_VERSION
	.align		4
        /*0000*/ 	.byte	0x04, 0x37
        /*0002*/ 	.short	(.L_483 - .L_482)
.L_482:
        /*0004*/ 	.word	0x00000082


	//----- nvinfo : EIATTR_KPARAM_INFO
	.align		4
.L_483:
        /*0008*/ 	.byte	0x04, 0x17
        /*000a*/ 	.short	(.L_485 - .L_484)
.L_484:
        /*000c*/ 	.word	0x00000000
        /*0010*/ 	.short	0x0000
        /*0012*/ 	.short	0x0070
        /*0014*/ 	.byte	0x00, 0xf0, 0x01, 0x28


	//----- nvinfo : EIATTR_SPARSE_MMA_MASK
	.align		4
.L_485:
        /*0018*/ 	.byte	0x03, 0x50
        /*001a*/ 	.short	0x0000


	//----- nvinfo : EIATTR_MAXREG_COUNT
	.align		4
        /*001c*/ 	.byte	0x03, 0x1b
        /*001e*/ 	.short	0x00a8


	//----- nvinfo : EIATTR_NUM_BARRIERS
	.align		4
        /*0020*/ 	.byte	0x02, 0x4c
        /*0022*/ 	.byte	0x10
	.zero		1


	//----- nvinfo : EIATTR_EXTERNS
	.align		4
        /*0024*/ 	.byte	0x04, 0x0f
        /*0026*/ 	.short	(.L_487 - .L_486)


	//   ....[0]....
	.align		4
.L_486:
        /*0028*/ 	.word	index@(__assertfail)


	//----- nvinfo : EIATTR_MERCURY_ISA_VERSION
	.align		4
.L_487:
        /*002c*/ 	.byte	0x03, 0x5f
        /*002e*/ 	.short	0x0101


	//----- nvinfo : EIATTR_INT_WARP_WIDE_INSTR_OFFSETS
	.align		4
        /*0030*/ 	.byte	0x04, 0x31
        /*0032*/ 	.short	(.L_489 - .L_488)


	//   ....[0]....
.L_488:
        /*0034*/ 	.word	0x000000b0


	//   ....[1]....
        /*0038*/ 	.word	0x000000c0


	//   ....[2]....
        /*003c*/ 	.word	0x00000160


	//----- nvinfo : EIATTR_COOP_GROUP_MASK_REGIDS
	.align		4
.L_489:
        /*0040*/ 	.byte	0x04, 0x29
        /*0042*/ 	.short	(.L_491 - .L_490)


	//   ....[0]....
.L_490:
        /*0044*/ 	.word	0xffffffff


	//   ....[1]....
        /*0048*/ 	.word	0xffffffff


	//   ....[2]....
        /*004c*/ 	.word	0xffffffff


	//   ....[3]....
        /*0050*/ 	.word	0xffffffff


	//   ....[4]....
        /*0054*/ 	.word	0xffffffff


	//   ....[5]....
        /*0058*/ 	.word	0xffffffff


	//   ....[6]....
        /*005c*/ 	.word	0xffffffff


	//   ....[7]....
        /*0060*/ 	.word	0xffffffff


	//   ....[8]....
        /*0064*/ 	.word	0xffffffff


	//   ....[9]....
        /*0068*/ 	.word	0xffffffff


	//   ....[10]....
        /*006c*/ 	.word	0xffffffff


	//   ....[11]....
        /*0070*/ 	.word	0xffffffff


	//   ....[12]....
        /*0074*/ 	.word	0xffffffff


	//   ....[13]....
        /*0078*/ 	.word	0xffffffff


	//   ....[14]....
        /*007c*/ 	.word	0xffffffff


	//   ....[15]....
        /*0080*/ 	.word	0xffffffff


	//   ....[16]....
        /*0084*/ 	.word	0xffffffff


	//   ....[17]....
        /*0088*/ 	.word	0xffffffff


	//   ....[18]....
        /*008c*/ 	.word	0xffffffff


	//   ....[19]....
        /*0090*/ 	.word	0xffffffff


	//   ....[20]....
        /*0094*/ 	.word	0xffffffff


	//   ....[21]....
        /*0098*/ 	.word	0xffffffff


	//   ....[22]....
        /*009c*/ 	.word	0xffffffff


	//   ....[23]....
        /*00a0*/ 	.word	0xffffffff


	//   ....[24]....
        /*00a4*/ 	.word	0xffffffff


	//   ....[25]....
        /*00a8*/ 	.word	0xffffffff


	//   ....[26]....
        /*00ac*/ 	.word	0xffffffff


	//   ....[27]....
        /*00b0*/ 	.word	0xffffffff


	//   ....[28]....
        /*00b4*/ 	.word	0xffffffff


	//   ....[29]....
        /*00b8*/ 	.word	0xffffffff


	//   ....[30]....
        /*00bc*/ 	.word	0xffffffff


	//   ....[31]....
        /*00c0*/ 	.word	0xffffffff


	//   ....[32]....
        /*00c4*/ 	.word	0xffffffff


	//   ....[33]....
        /*00c8*/ 	.word	0xffffffff


	//   ....[34]....
        /*00cc*/ 	.word	0xffffffff


	//   ....[35]....
        /*00d0*/ 	.word	0xffffffff


	//   ....[36]....
        /*00d4*/ 	.word	0xffffffff


	//   ....[37]....
        /*00d8*/ 	.word	0xffffffff


	//   ....[38]....
        /*00dc*/ 	.word	0xffffffff


	//   ....[39]....
        /*00e0*/ 	.word	0xffffffff


	//   ....[40]....
        /*00e4*/ 	.word	0xffffffff


	//   ....[41]....
        /*00e8*/ 	.word	0xffffffff


	//   ....[42]....
        /*00ec*/ 	.word	0xffffffff


	//   ....[43]....
        /*00f0*/ 	.word	0xffffffff


	//   ....[44]....
        /*00f4*/ 	.word	0xffffffff


	//   ....[45]....
        /*00f8*/ 	.word	0xffffffff


	//   ....[46]....
        /*00fc*/ 	.word	0xffffffff


	//   ....[47]....
        /*0100*/ 	.word	0xffffffff


	//   ....[48]....
        /*0104*/ 	.word	0xffffffff


	//   ....[49]....
        /*0108*/ 	.word	0xffffffff


	//   ....[50]....
        /*010c*/ 	.word	0xffffffff


	//   ....[51]....
        /*0110*/ 	.word	0xffffffff


	//   ....[52]....
        /*0114*/ 	.word	0xffffffff


	//   ....[53]....
        /*0118*/ 	.word	0xffffffff


	//   ....[54]....
        /*011c*/ 	.word	0xffffffff


	//   ....[55]....
        /*0120*/ 	.word	0xffffffff


	//   ....[56]....
        /*0124*/ 	.word	0xffffffff


	//   ....[57]....
        /*0128*/ 	.word	0xffffffff


	//   ....[58]....
        /*012c*/ 	.word	0xffffffff


	//   ....[59]....
        /*0130*/ 	.word	0xffffffff


	//   ....[60]....
        /*0134*/ 	.word	0xffffffff


	//   ....[61]....
        /*0138*/ 	.word	0xffffffff


	//   ....[62]....
        /*013c*/ 	.word	0xffffffff


	//   ....[63]....
        /*0140*/ 	.word	0xffffffff


	//   ....[64]....
        /*0144*/ 	.word	0xffffffff


	//   ....[65]....
        /*0148*/ 	.word	0xffffffff


	//   ....[66]....
        /*014c*/ 	.word	0xffffffff


	//   ....[67]....
        /*0150*/ 	.word	0xffffffff


	//   ....[68]....
        /*0154*/ 	.word	0xffffffff


	//   ....[69]....
        /*0158*/ 	.word	0xffffffff


	//   ....[70]....
        /*015c*/ 	.word	0xffffffff


	//   ....[71]....
        /*0160*/ 	.word	0xffffffff


	//   ....[72]....
        /*0164*/ 	.word	0xffffffff


	//   ....[73]....
        /*0168*/ 	.word	0xffffffff


	//   ....[74]....
        /*016c*/ 	.word	0xffffffff


	//   ....[75]....
        /*0170*/ 	.word	0xffffffff


	//   ....[76]....
        /*0174*/ 	.word	0xffffffff


	//   ....[77]....
        /*0178*/ 	.word	0xffffffff


	//   ....[78]....
        /*017c*/ 	.word	0xffffffff


	//   ....[79]....
        /*0180*/ 	.word	0xffffffff


	//   ....[80]....
        /*0184*/ 	.word	0xffffffff


	//   ....[81]....
        /*0188*/ 	.word	0xffffffff


	//   ....[82]....
        /*018c*/ 	.word	0xffffffff


	//   ....[83]....
        /*0190*/ 	.word	0xffffffff


	//   ....[84]....
        /*0194*/ 	.word	0xffffffff


	//   ....[85]....
        /*0198*/ 	.word	0xffffffff


	//   ....[86]....
        /*019c*/ 	.word	0xffffffff


	//   ....[87]....
        /*01a0*/ 	.word	0xffffffff


	//   ....[88]....
        /*01a4*/ 	.word	0xffffffff


	//   ....[89]....
        /*01a8*/ 	.word	0xffffffff


	//   ....[90]....
        /*01ac*/ 	.word	0xffffffff


	//   ....[91]....
        /*01b0*/ 	.word	0xffffffff


	//   ....[92]....
        /*01b4*/ 	.word	0xffffffff


	//   ....[93]....
        /*01b8*/ 	.word	0xffffffff


	//   ....[94]....
        /*01bc*/ 	.word	0xffffffff


	//   ....[95]....
        /*01c0*/ 	.word	0xffffffff


	//   ....[96]....
        /*01c4*/ 	.word	0xffffffff


	//   ....[97]....
        /*01c8*/ 	.word	0xffffffff


	//   ....[98]....
        /*01cc*/ 	.word	0xffffffff


	//   ....[99]....
        /*01d0*/ 	.word	0xffffffff


	//   ....[100]....
        /*01d4*/ 	.word	0xffffffff


	//   ....[101]....
        /*01d8*/ 	.word	0x0500000f


	//   ....[102]....
        /*01dc*/ 	.word	0x0500000f


	//   ....[103]....
        /*01e0*/ 	.word	0x0500000f


	//   ....[104]....
        /*01e4*/ 	.word	0x0500000f


	//   ....[105]....
        /*01e8*/ 	.word	0x0500000f


	//   ....[106]....
        /*01ec*/ 	.word	0x0500000f


	//   ....[107]....
        /*01f0*/ 	.word	0x0500000f


	//   ....[108]....
        /*01f4*/ 	.word	0x0500000f


	//   ....[109]....
        /*01f8*/ 	.word	0x0500000f


	//   ....[110]....
        /*01fc*/ 	.word	0x0500000f


	//   ....[111]....
        /*0200*/ 	.word	0x0500000f


	//   ....[112]....
        /*0204*/ 	.word	0x0500000f


	//   ....[113]....
        /*0208*/ 	.word	0x0500000f


	//   ....[114]....
        /*020c*/ 	.word	0x0500000f


	//   ....[115]....
        /*0210*/ 	.word	0x0500000f


	//   ....[116]....
        /*0214*/ 	.word	0x0500000f


	//   ....[117]....
        /*0218*/ 	.word	0x0500000f


	//   ....[118]....
        /*021c*/ 	.word	0x0500000f


	//   ....[119]....
        /*0220*/ 	.word	0x0500000f


	//   ....[120]....
        /*0224*/ 	.word	0x0500000f


	//   ....[121]....
        /*0228*/ 	.word	0x0500000f


	//   ....[122]....
        /*022c*/ 	.word	0x0500000f


	//   ....[123]....
        /*0230*/ 	.word	0x0500000f


	//   ....[124]....
        /*0234*/ 	.word	0x0500000f


	//   ....[125]....
        /*0238*/ 	.word	0x0500000f


	//   ....[126]....
        /*023c*/ 	.word	0x0500000f


	//   ....[127]....
        /*0240*/ 	.word	0x0500000f


	//   ....[128]....
        /*0244*/ 	.word	0x0500000f


	//   ....[129]....
        /*0248*/ 	.word	0x0500000f


	//   ....[130]....
        /*024c*/ 	.word	0x0500000f


	//   ....[131]....
        /*0250*/ 	.word	0x0500000f


	//   ....[132]....
        /*0254*/ 	.word	0x0500000f


	//   ....[133]....
        /*0258*/ 	.word	0x0500000f


	//   ....[134]....
        /*025c*/ 	.word	0x0500000f


	//   ....[135]....
        /*0260*/ 	.word	0x0500000f


	//   ....[136]....
        /*0264*/ 	.word	0x0500000f


	//   ....[137]....
        /*0268*/ 	.word	0x0500000f


	//   ....[138]....
        /*026c*/ 	.word	0x0500000f


	//   ....[139]....
        /*0270*/ 	.word	0x0500000f


	//   ....[140]....
        /*0274*/ 	.word	0x0500000f


	//   ....[141]....
        /*0278*/ 	.word	0x0500000f


	//   ....[142]....
        /*027c*/ 	.word	0x0500000f


	//   ....[143]....
        /*0280*/ 	.word	0x0500000f


	//   ....[144]....
        /*0284*/ 	.word	0x0500000f


	//   ....[145]....
        /*0288*/ 	.word	0x0500000f


	//   ....[146]....
        /*028c*/ 	.word	0x0500000f


	//   ....[147]....
        /*0290*/ 	.word	0x0500000f


	//   ....[148]....
        /*0294*/ 	.word	0x0500000f


	//   ....[149]....
        /*0298*/ 	.word	0x0500000f


	//   ....[150]....
        /*029c*/ 	.word	0x0500000f


	//   ....[151]....
        /*02a0*/ 	.word	0x0500000f


	//   ....[152]....
        /*02a4*/ 	.word	0x0500000f


	//   ....[153]....
        /*02a8*/ 	.word	0x0500000f


	//   ....[154]....
        /*02ac*/ 	.word	0x0500000f


	//   ....[155]....
        /*02b0*/ 	.word	0x0500000f


	//   ....[156]....
        /*02b4*/ 	.word	0x0500000f


	//   ....[157]....
        /*02b8*/ 	.word	0x0500000f


	//   ....[158]....
        /*02bc*/ 	.word	0x0500000f


	//   ....[159]....
        /*02c0*/ 	.word	0x0500000f


	//   ....[160]....
        /*02c4*/ 	.word	0x0500000f


	//   ....[161]....
        /*02c8*/ 	.word	0x0500000f


	//   ....[162]....
        /*02cc*/ 	.word	0x0500000f


	//   ....[163]....
        /*02d0*/ 	.word	0x0500000f


	//   ....[164]....
        /*02d4*/ 	.word	0x0500000f


	//   ....[165]....
        /*02d8*/ 	.word	0x0500000f


	//   ....[166]....
        /*02dc*/ 	.word	0x0500000f


	//----- nvinfo : EIATTR_COOP_GROUP_INSTR_OFFSETS
	.align		4
.L_491:
        /*02e0*/ 	.byte	0x04, 0x28
        /*02e2*/ 	.short	(.L_493 - .L_492)


	//   ....[0]....
.L_492:
        /*02e4*/ 	.word	0x00000060


	//   ....[1]....
        /*02e8*/ 	.word	0x000000a0


	//   ....[2]....
        /*02ec*/ 	.word	0x000002c0


	//   ....[3]....
        /*02f0*/ 	.word	0x00000420


	//   ....[4]....
        /*02f4*/ 	.word	0x00000540


	//   ....[5]....
        /*02f8*/ 	.word	0x000006a0


	//   ....[6]....
        /*02fc*/ 	.word	0x00001350


	//   ....[7]....
        /*0300*/ 	.word	0x00001ac0


	//   ....[8]....
        /*0304*/ 	.word	0x00001fe0


	//   ....[9]....
        /*0308*/ 	.word	0x00001ff0


	//   ....[10]....
        /*030c*/ 	.word	0x00002040


	//   ....[11]....
        /*0310*/ 	.word	0x00002770


	//   ....[12]....
        /*0314*/ 	.word	0x00002800


	//   ....[13]....
        /*0318*/ 	.word	0x00003830


	//   ....[14]....
        /*031c*/ 	.word	0x00003d20


	//   ....[15]....
        /*0320*/ 	.word	0x00003d30


	//   ....[16]....
        /*0324*/ 	.word	0x00003d80


	//   ....[17]....
        /*0328*/ 	.word	0x00004460


	//   ....[18]....
        /*032c*/ 	.word	0x000044c0


	//   ....[19]....
        /*0330*/ 	.word	0x00005db0


	//   ....[20]....
        /*0334*/ 	.word	0x00005de0


	//   ....[21]....
        /*0338*/ 	.word	0x00006240


	//   ....[22]....
        /*033c*/ 	.word	0x00006410


	//   ....[23]....
        /*0340*/ 	.word	0x00007620


	//   ....[24]....
        /*0344*/ 	.word	0x00007640


	//   ....[25]....
        /*0348*/ 	.word	0x00007680


	//   ....[26]....
        /*034c*/ 	.word	0x000076a0


	//   ....[27]....
        /*0350*/ 	.word	0x00008770


	//   ....[28]....
        /*0354*/ 	.word	0x000087e0


	//   ....[29]....
        /*0358*/ 	.word	0x00008820


	//   ....[30]....
        /*035c*/ 	.word	0x00008850


	//   ....[31]....
        /*0360*/ 	.word	0x00008880


	//   ....[32]....
        /*0364*/ 	.word	0x000088a0


	//   ....[33]....
        /*0368*/ 	.word	0x00009510


	//   ....[34]....
        /*036c*/ 	.word	0x00009520


	//   ....[35]....
        /*0370*/ 	.word	0x0000a550


	//   ....[36]....
        /*0374*/ 	.word	0x0000b700


	//   ....[37]....
        /*0378*/ 	.word	0x0000b720


	//   ....[38]....
        /*037c*/ 	.word	0x0000b730


	//   ....[39]....
        /*0380*/ 	.word	0x0000b770


	//   ....[40]....
        /*0384*/ 	.word	0x0000b7c0


	//   ....[41]....
        /*0388*/ 	.word	0x0000b7e0


	//   ....[42]....
        /*038c*/ 	.word	0x0000b830


	//   ....[43]....
        /*0390*/ 	.word	0x0000b850


	//   ....[44]....
        /*0394*/ 	.word	0x0000b8a0


	//   ....[45]....
        /*0398*/ 	.word	0x0000b8c0


	//   ....[46]....
        /*039c*/ 	.word	0x0000b910


	//   ....[47]....
        /*03a0*/ 	.word	0x0000b930


	//   ....[48]....
        /*03a4*/ 	.word	0x0000beb0


	//   ....[49]....
        /*03a8*/ 	.word	0x0000bee0


	//   ....[50]....
        /*03ac*/ 	.word	0x0000bf10


	//   ....[51]....
        /*03b0*/ 	.word	0x0000bf80


	//   ....[52]....
        /*03b4*/ 	.word	0x0000bfe0


	//   ....[53]....
        /*03b8*/ 	.word	0x0000c000


	//   ....[54]....
        /*03bc*/ 	.word	0x0000c060


	//   ....[55]....
        /*03c0*/ 	.word	0x0000c080


	//   ....[56]....
        /*03c4*/ 	.word	0x0000c0e0


	//   ....[57]....
        /*03c8*/ 	.word	0x0000c100


	//   ....[58]....
        /*03cc*/ 	.word	0x0000c160


	//   ....[59]....
        /*03d0*/ 	.word	0x0000c180


	//   ....[60]....
        /*03d4*/ 	.word	0x0000c1e0


	//   ....[61]....
        /*03d8*/ 	.word	0x0000c200


	//   ....[62]....
        /*03dc*/ 	.word	0x0000c250


	//   ....[63]....
        /*03e0*/ 	.word	0x0000c270


	//   ....[64]....
        /*03e4*/ 	.word	0x0000c5f0


	//   ....[65]....
        /*03e8*/ 	.word	0x0000c620


	//   ....[66]....
        /*03ec*/ 	.word	0x0000c660


	//   ....[67]....
        /*03f0*/ 	.word	0x0000c680


	//   ....[68]....
        /*03f4*/ 	.word	0x0000c6a0


	//   ....[69]....
        /*03f8*/ 	.word	0x0000c6d0


	//   ....[70]....
        /*03fc*/ 	.word	0x0000c770


	//   ....[71]....
        /*0400*/ 	.word	0x0000c7a0


	//   ....[72]....
        /*0404*/ 	.word	0x0000c830


	//   ....[73]....
        /*0408*/ 	.word	0x0000c860


	//   ....[74]....
        /*040c*/ 	.word	0x0000c870


	//   ....[75]....
        /*0410*/ 	.word	0x0000c900


	//   ....[76]....
        /*0414*/ 	.word	0x0000d070


	//   ....[77]....
        /*0418*/ 	.word	0x0000d090


	//   ....[78]....
        /*041c*/ 	.word	0x0000d0a0


	//   ....[79]....
        /*0420*/ 	.word	0x0000d0b0


	//   ....[80]....
        /*0424*/ 	.word	0x0000d0c0


	//   ....[81]....
        /*0428*/ 	.word	0x0000d0d0


	//   ....[82]....
        /*042c*/ 	.word	0x0000d0f0


	//   ....[83]....
        /*0430*/ 	.word	0x0000d110


	//   ....[84]....
        /*0434*/ 	.word	0x0000d140


	//   ....[85]....
        /*0438*/ 	.word	0x0000d180


	//   ....[86]....
        /*043c*/ 	.word	0x0000d1c0


	//   ....[87]....
        /*0440*/ 	.word	0x0000d210


	//   ....[88]....
        /*0444*/ 	.word	0x0000d560


	//   ....[89]....
        /*0448*/ 	.word	0x0000d580


	//   ....[90]....
        /*044c*/ 	.word	0x0000d590


	//   ....[91]....
        /*0450*/ 	.word	0x0000d5a0


	//   ....[92]....
        /*0454*/ 	.word	0x0000d5b0


	//   ....[93]....
        /*0458*/ 	.word	0x0000d5e0


	//   ....[94]....
        /*045c*/ 	.word	0x0000d640


	//   ....[95]....
        /*0460*/ 	.word	0x0000d660


	//   ....[96]....
        /*0464*/ 	.word	0x0000d6c0


	//   ....[97]....
        /*0468*/ 	.word	0x0000d6d0


	//   ....[98]....
        /*046c*/ 	.word	0x0000d740


	//   ....[99]....
        /*0470*/ 	.word	0x0000d760


	//   ....[100]....
        /*0474*/ 	.word	0x0000dac0


	//   ....[101]....
        /*0478*/ 	.word	0x0000e020


	//   ....[102]....
        /*047c*/ 	.word	0x0000e110


	//   ....[103]....
        /*0480*/ 	.word	0x0000e1b0


	//   ....[104]....
        /*0484*/ 	.word	0x0000e230


	//   ....[105]....
        /*0488*/ 	.word	0x0000e2e0


	//   ....[106]....
        /*048c*/ 	.word	0x0000e340


	//   ....[107]....
        /*0490*/ 	.word	0x0000e400


	//   ....[108]....
        /*0494*/ 	.word	0x0000e460


	//   ....[109]....
        /*0498*/ 	.word	0x0000e520


	//   ....[110]....
        /*049c*/ 	.word	0x0000e580


	//   ....[111]....
        /*04a0*/ 	.word	0x0000e640


	//   ....[112]....
        /*04a4*/ 	.word	0x0000e6a0


	//   ....[113]....
        /*04a8*/ 	.word	0x0000e740


	//   ....[114]....
        /*04ac*/ 	.word	0x0000e7e0


	//   ....[115]....
        /*04b0*/ 	.word	0x0000e840


	//   ....[116]....
        /*04b4*/ 	.word	0x0000e900


	//   ....[117]....
        /*04b8*/ 	.word	0x0000e9b0


	//   ....[118]....
        /*04bc*/ 	.word	0x0000ea10


	//   ....[119]....
        /*04c0*/ 	.word	0x0000eae0


	//   ....[120]....
        /*04c4*/ 	.word	0x0000eb40


	//   ....[121]....
        /*04c8*/ 	.word	0x0000ec10


	//   ....[122]....
        /*04cc*/ 	.word	0x0000ec70


	//   ....[123]....
        /*04d0*/ 	.word	0x0000ed40


	//   ....[124]....
        /*04d4*/ 	.word	0x0000eda0


	//   ....[125]....
        /*04d8*/ 	.word	0x0000ee70


	//   ....[126]....
        /*04dc*/ 	.word	0x0000eed0


	//   ....[127]....
        /*04e0*/ 	.word	0x0000ef80


	//   ....[128]....
        /*04e4*/ 	.word	0x0000f000


	//   ....[129]....
        /*04e8*/ 	.word	0x0000f0a0


	//   ....[130]....
        /*04ec*/ 	.word	0x0000f1f0


	//   ....[131]....
        /*04f0*/ 	.word	0x0000f2c0


	//   ....[132]....
        /*04f4*/ 	.word	0x0000f330


	//   ....[133]....
        /*04f8*/ 	.word	0x0000f3f0


	//   ....[134]....
        /*04fc*/ 	.word	0x0000f4e0


	//   ....[135]....
        /*0500*/ 	.word	0x0000f5a0


	//   ....[136]....
        /*0504*/ 	.word	0x0000f680


	//   ....[137]....
        /*0508*/ 	.word	0x0000f740


	//   ....[138]....
        /*050c*/ 	.word	0x0000f820


	//   ....[139]....
        /*0510*/ 	.word	0x0000f8e0


	//   ....[140]....
        /*0514*/ 	.word	0x0000f9c0


	//   ....[141]....
        /*0518*/ 	.word	0x0000fa90


	//   ....[142]....
        /*051c*/ 	.word	0x0000fbf0


	//   ....[143]....
        /*0520*/ 	.word	0x0000fc90


	//   ....[144]....
        /*0524*/ 	.word	0x0000fcf0


	//   ....[145]....
        /*0528*/ 	.word	0x0000fd90


	//   ....[146]....
        /*052c*/ 	.word	0x0000fdf0


	//   ....[147]....
        /*0530*/ 	.word	0x0000fe90


	//   ....[148]....
        /*0534*/ 	.word	0x0000fef0


	//   ....[149]....
        /*0538*/ 	.word	0x0000ff90


	//   ....[150]....
        /*053c*/ 	.word	0x0000fff0


	//   ....[151]....
        /*0540*/ 	.word	0x00010090


	//   ....[152]....
        /*0544*/ 	.word	0x000100f0


	//   ....[153]....
        /*0548*/ 	.word	0x00010190


	//   ....[154]....
        /*054c*/ 	.word	0x00010280


	//   ....[155]....
        /*0550*/ 	.word	0x00010320


	//   ....[156]....
        /*0554*/ 	.word	0x00010390


	//   ....[157]....
        /*0558*/ 	.word	0x00010460


	//   ....[158]....
        /*055c*/ 	.word	0x000104c0


	//   ....[159]....
        /*0560*/ 	.word	0x000105a0


	//   ....[160]....
        /*0564*/ 	.word	0x00010600


	//   ....[161]....
        /*0568*/ 	.word	0x000106e0


	//   ....[162]....
        /*056c*/ 	.word	0x00010740


	//   ....[163]....
        /*0570*/ 	.word	0x00010820


	//   ....[164]....
        /*0574*/ 	.word	0x00010880


	//   ....[165]....
        /*0578*/ 	.word	0x00010960


	//   ....[166]....
        /*057c*/ 	.word	0x00010a50


	//----- nvinfo : EIATTR_REG_RECONFIG
	.align		4
.L_493:
        /*0580*/ 	.byte	0x01, 0x54
	.zero		2


	//----- nvinfo : EIATTR_SYSCALL_OFFSETS
	.align		4
        /*0584*/ 	.byte	0x04, 0x46
        /*0586*/ 	.short	(.L_495 - .L_494)


	//   ....[0]....
.L_494:
        /*0588*/ 	.word	0x00001510


	//   ....[1]....
        /*058c*/ 	.word	0x0000ad70


	//   ....[2]....
        /*0590*/ 	.word	0x0000aeb0


	//   ....[3]....
        /*0594*/ 	.word	0x0000afa0


	//   ....[4]....
        /*0598*/ 	.word	0x0000bba0


	//----- nvinfo : EIATTR_MBARRIER_INSTR_OFFSETS
	.align		4
.L_495:
        /*059c*/ 	.byte	0x04, 0x39
        /*059e*/ 	.short	(.L_497 - .L_496)


	//   ....[0]....
.L_496:
        /*05a0*/ 	.word	0x00000170
        /*05a4*/ 	.word	0x000000ff
        /*05a8*/ 	.word	0x00022800
        /*05ac*/ 	.short	0x0100
        /*05ae*/ 	.byte	0x08
	.zero		1


	//   ....[1]....
        /*05b0*/ 	.word	0x00000180
        /*05b4*/ 	.word	0x000000ff
        /*05b8*/ 	.word	0x00022820
        /*05bc*/ 	.short	0x0100
        /*05be*/ 	.byte	0x08
	.zero		1


	//   ....[2]....
        /*05c0*/ 	.word	0x00000270
        /*05c4*/ 	.word	0x000000ff
        /*05c8*/ 	.word	0x00022830
        /*05cc*/ 	.short	0x0100
        /*05ce*/ 	.byte	0x08
	.zero		1


	//   ....[3]....
        /*05d0*/ 	.word	0x00000280
        /*05d4*/ 	.word	0x000000ff
        /*05d8*/ 	.word	0x00022840
        /*05dc*/ 	.short	0x0100
        /*05de*/ 	.byte	0x08
	.zero		1


	//   ....[4]....
        /*05e0*/ 	.word	0x00000290
        /*05e4*/ 	.word	0x000000ff
        /*05e8*/ 	.word	0x00022838
        /*05ec*/ 	.short	0x0100
        /*05ee*/ 	.byte	0x08
	.zero		1


	//   ....[5]....
        /*05f0*/ 	.word	0x000002a0
        /*05f4*/ 	.word	0x000000ff
        /*05f8*/ 	.word	0x00022848
        /*05fc*/ 	.short	0x0100
        /*05fe*/ 	.byte	0x08
	.zero		1


	//   ....[6]....
        /*0600*/ 	.word	0x000003d0
        /*0604*/ 	.word	0x000000ff
        /*0608*/ 	.word	0x00022850
        /*060c*/ 	.short	0x0100
        /*060e*/ 	.byte	0x08
	.zero		1


	//   ....[7]....
        /*0610*/ 	.word	0x000003e0
        /*0614*/ 	.word	0x000000ff
        /*0618*/ 	.word	0x00022860
        /*061c*/ 	.short	0x0100
        /*061e*/ 	.byte	0x08
	.zero		1


	//   ....[8]....
        /*0620*/ 	.word	0x000003f0
        /*0624*/ 	.word	0x000000ff
        /*0628*/ 	.word	0x00022858
        /*062c*/ 	.short	0x0100
        /*062e*/ 	.byte	0x08
	.zero		1


	//   ....[9]....
        /*0630*/ 	.word	0x00000400
        /*0634*/ 	.word	0x000000ff
        /*0638*/ 	.word	0x00022868
        /*063c*/ 	.short	0x0100
        /*063e*/ 	.byte	0x08
	.zero		1


	//   ....[10]....
        /*0640*/ 	.word	0x000004f0
        /*0644*/ 	.word	0x000000ff
        /*0648*/ 	.word	0x00022870
        /*064c*/ 	.short	0x0100
        /*064e*/ 	.byte	0x06
	.zero		1


	//   ....[11]....
        /*0650*/ 	.word	0x00000500
        /*0654*/ 	.word	0x000000ff
        /*0658*/ 	.word	0x00022880
        /*065c*/ 	.short	0x0100
        /*065e*/ 	.byte	0x06
	.zero		1


	//   ....[12]....
        /*0660*/ 	.word	0x00000510
        /*0664*/ 	.word	0x000000ff
        /*0668*/ 	.word	0x00022878
        /*066c*/ 	.short	0x0100
        /*066e*/ 	.byte	0x06
	.zero		1


	//   ....[13]....
        /*0670*/ 	.word	0x00000520
        /*0674*/ 	.word	0x000000ff
        /*0678*/ 	.word	0x00022888
        /*067c*/ 	.short	0x0100
        /*067e*/ 	.byte	0x06
	.zero		1


	//   ....[14]....
        /*0680*/ 	.word	0x00000650
        /*0684*/ 	.word	0x000000ff
        /*0688*/ 	.word	0x00022890
        /*068c*/ 	.short	0x0100
        /*068e*/ 	.byte	0x08
	.zero		1


	//   ....[15]....
        /*0690*/ 	.word	0x00000660
        /*0694*/ 	.word	0x000000ff
        /*0698*/ 	.word	0x000228a0
        /*069c*/ 	.short	0x0100
        /*069e*/ 	.byte	0x08
	.zero		1


	//   ....[16]....
        /*06a0*/ 	.word	0x00000670
        /*06a4*/ 	.word	0x000000ff
        /*06a8*/ 	.word	0x00022898
        /*06ac*/ 	.short	0x0100
        /*06ae*/ 	.byte	0x08
	.zero		1


	//   ....[17]....
        /*06b0*/ 	.word	0x00000680
        /*06b4*/ 	.word	0x000000ff
        /*06b8*/ 	.word	0x000228a8
        /*06bc*/ 	.short	0x0100
        /*06be*/ 	.byte	0x08
	.zero		1


	//   ....[18]....
        /*06c0*/ 	.word	0x000007c0
        /*06c4*/ 	.word	0x000000ff
        /*06c8*/ 	.word	0x000228b0
        /*06cc*/ 	.short	0x0100
        /*06ce*/ 	.byte	0x08
	.zero		1


	//   ....[19]....
        /*06d0*/ 	.word	0x000007d0
        /*06d4*/ 	.word	0x000000ff
        /*06d8*/ 	.word	0x000228c0
        /*06dc*/ 	.short	0x0100
        /*06de*/ 	.byte	0x08
	.zero		1


	//   ....[20]....
        /*06e0*/ 	.word	0x000007e0
        /*06e4*/ 	.word	0x000000ff
        /*06e8*/ 	.word	0x000228b8
        /*06ec*/ 	.short	0x0100
        /*06ee*/ 	.byte	0x08
	.zero		1


	//   ....[21]....
        /*06f0*/ 	.word	0x000007f0
        /*06f4*/ 	.word	0x000000ff
        /*06f8*/ 	.word	0x000228c8
        /*06fc*/ 	.short	0x0100
        /*06fe*/ 	.byte	0x08
	.zero		1


	//   ....[22]....
        /*0700*/ 	.word	0x00001540
        /*0704*/ 	.word	0x000000ff
        /*0708*/ 	.word	0x00022800
        /*070c*/ 	.short	0x010a
        /*070e*/ 	.byte	0x2a
	.zero		1


	//   ....[23]....
        /*0710*/ 	.word	0x000015d0
        /*0714*/ 	.word	0x000000ff
        /*0718*/ 	.word	0x00022830
        /*071c*/ 	.short	0x010a
        /*071e*/ 	.byte	0x2a
	.zero		1


	//   ....[24]....
        /*0720*/ 	.word	0x00001610
        /*0724*/ 	.word	0x000000ff
        /*0728*/ 	.word	0x00022830
        /*072c*/ 	.short	0x010a
        /*072e*/ 	.byte	0x2a
	.zero		1


	//   ....[25]....
        /*0730*/ 	.word	0x00001b50
        /*0734*/ 	.word	0x000000ff
        /*0738*/ 	.word	0x00000000
        /*073c*/ 	.short	0x0101
        /*073e*/ 	.byte	0x04
	.zero		1


	//   ....[26]....
        /*0740*/ 	.word	0x00002fd0
        /*0744*/ 	.word	0x000000ff
        /*0748*/ 	.word	0x00022850
        /*074c*/ 	.short	0x010a
        /*074e*/ 	.byte	0x2a
	.zero		1


	//   ....[27]....
        /*0750*/ 	.word	0x00003010
        /*0754*/ 	.word	0x000000ff
        /*0758*/ 	.word	0x00022850
        /*075c*/ 	.short	0x010a
        /*075e*/ 	.byte	0x2a
	.zero		1


	//   ....[28]....
        /*0760*/ 	.word	0x00003400
        /*0764*/ 	.word	0x000000ff
        /*0768*/ 	.word	0x00000000
        /*076c*/ 	.short	0x0101
        /*076e*/ 	.byte	0x0a
	.zero		1


	//   ....[29]....
        /*0770*/ 	.word	0x00003590
        /*0774*/ 	.word	0x000000ff
        /*0778*/ 	.word	0x00022830
        /*077c*/ 	.short	0x010a
        /*077e*/ 	.byte	0x1c
	.zero		1


	//   ....[30]....
        /*0780*/ 	.word	0x000035d0
        /*0784*/ 	.word	0x000000ff
        /*0788*/ 	.word	0x00022830
        /*078c*/ 	.short	0x010a
        /*078e*/ 	.byte	0x1c
	.zero		1


	//   ....[31]....
        /*0790*/ 	.word	0x00003880
        /*0794*/ 	.word	0x000000ff
        /*0798*/ 	.word	0x00000000
        /*079c*/ 	.short	0x0101
        /*079e*/ 	.byte	0x0a
	.zero		1


	//   ....[32]....
        /*07a0*/ 	.word	0x000055c0
        /*07a4*/ 	.word	0x000000ff
        /*07a8*/ 	.word	0x00022850
        /*07ac*/ 	.short	0x010a
        /*07ae*/ 	.byte	0x1c
	.zero		1


	//   ....[33]....
        /*07b0*/ 	.word	0x00005600
        /*07b4*/ 	.word	0x000000ff
        /*07b8*/ 	.word	0x00022850
        /*07bc*/ 	.short	0x010a
        /*07be*/ 	.byte	0x1c
	.zero		1


	//   ....[34]....
        /*07c0*/ 	.word	0x00005900
        /*07c4*/ 	.word	0x000000ff
        /*07c8*/ 	.word	0x00000000
        /*07cc*/ 	.short	0x0101
        /*07ce*/ 	.byte	0x1c
	.zero		1


	//   ....[35]....
        /*07d0*/ 	.word	0x00005a20
        /*07d4*/ 	.word	0x000000ff
        /*07d8*/ 	.word	0x00022830
        /*07dc*/ 	.short	0x010a
        /*07de*/ 	.byte	0x1a
	.zero		1


	//   ....[36]....
        /*07e0*/ 	.word	0x00005a60
        /*07e4*/ 	.word	0x000000ff
        /*07e8*/ 	.word	0x00022830
        /*07ec*/ 	.short	0x010a
        /*07ee*/ 	.byte	0x1a
	.zero		1


	//   ....[37]....
        /*07f0*/ 	.word	0x00005c60
        /*07f4*/ 	.word	0x000000ff
        /*07f8*/ 	.word	0x00000000
        /*07fc*/ 	.short	0x0101
        /*07fe*/ 	.byte	0x0a
	.zero		1


	//   ....[38]....
        /*0800*/ 	.word	0x000072c0
        /*0804*/ 	.word	0x000000ff
        /*0808*/ 	.word	0x00022850
        /*080c*/ 	.short	0x010a
        /*080e*/ 	.byte	0x1a
	.zero		1


	//   ....[39]....
        /*0810*/ 	.word	0x00007300
        /*0814*/ 	.word	0x000000ff
        /*0818*/ 	.word	0x00022850
        /*081c*/ 	.short	0x010a
        /*081e*/ 	.byte	0x1a
	.zero		1


	//   ....[40]....
        /*0820*/ 	.word	0x00007600
        /*0824*/ 	.word	0x000000ff
        /*0828*/ 	.word	0x00000000
        /*082c*/ 	.short	0x0101
        /*082e*/ 	.byte	0x1a
	.zero		1


	//   ....[41]....
        /*0830*/ 	.word	0x000088b0
        /*0834*/ 	.word	0x000000ff
        /*0838*/ 	.word	0x00000000
        /*083c*/ 	.short	0x0101
        /*083e*/ 	.byte	0x04
	.zero		1


	//   ....[42]....
        /*0840*/ 	.word	0x0000b4a0
        /*0844*/ 	.word	0x000000ff
        /*0848*/ 	.word	0x00022840
        /*084c*/ 	.short	0x010a
        /*084e*/ 	.byte	0x2d
	.zero		1


	//   ....[43]....
        /*0850*/ 	.word	0x0000b9d0
        /*0854*/ 	.word	0x000000ff
        /*0858*/ 	.word	0x00022830
        /*085c*/ 	.short	0x0107
        /*085e*/ 	.byte	0x2d
	.zero		1


	//   ....[44]....
        /*0860*/ 	.word	0x0000ba40
        /*0864*/ 	.word	0x000000ff
        /*0868*/ 	.word	0x00022830
        /*086c*/ 	.short	0x0101
        /*086e*/ 	.byte	0x2d
	.zero		1


	//   ....[45]....
        /*0870*/ 	.word	0x0000c340
        /*0874*/ 	.word	0x000000ff
        /*0878*/ 	.word	0x00022800
        /*087c*/ 	.short	0x0107
        /*087e*/ 	.byte	0x2d
	.zero		1


	//   ....[46]....
        /*0880*/ 	.word	0x0000c380
        /*0884*/ 	.word	0x000000ff
        /*0888*/ 	.word	0x00022800
        /*088c*/ 	.short	0x0101
        /*088e*/ 	.byte	0x2d
	.zero		1


	//   ....[47]....
        /*0890*/ 	.word	0x0000c390
        /*0894*/ 	.word	0x000000ff
        /*0898*/ 	.word	0x00022820
        /*089c*/ 	.short	0x010a
        /*089e*/ 	.byte	0x2d
	.zero		1


	//   ....[48]....
        /*08a0*/ 	.word	0x0000c3e0
        /*08a4*/ 	.word	0x000000ff
        /*08a8*/ 	.word	0x00022860
        /*08ac*/ 	.short	0x010a
        /*08ae*/ 	.byte	0x2d
	.zero		1


	//   ....[49]....
        /*08b0*/ 	.word	0x0000cb10
        /*08b4*/ 	.word	0x000000ff
        /*08b8*/ 	.word	0x00022850
        /*08bc*/ 	.short	0x0107
        /*08be*/ 	.byte	0x2d
	.zero		1


	//   ....[50]....
        /*08c0*/ 	.word	0x0000cb90
        /*08c4*/ 	.word	0x000000ff
        /*08c8*/ 	.word	0x00022850
        /*08cc*/ 	.short	0x0101
        /*08ce*/ 	.byte	0x2d
	.zero		1


	//   ....[51]....
        /*08d0*/ 	.word	0x0000ce70
        /*08d4*/ 	.word	0x00000020
        /*08d8*/ 	.word	0x00022840
        /*08dc*/ 	.short	0x010a
        /*08de*/ 	.byte	0x3f
	.zero		1


	//   ....[52]....
        /*08e0*/ 	.word	0x0000d2a0
        /*08e4*/ 	.word	0x00000020
        /*08e8*/ 	.word	0x00022830
        /*08ec*/ 	.short	0x0107
        /*08ee*/ 	.byte	0x3f
	.zero		1


	//   ....[53]....
        /*08f0*/ 	.word	0x0000d350
        /*08f4*/ 	.word	0x00000020
        /*08f8*/ 	.word	0x00022830
        /*08fc*/ 	.short	0x0101
        /*08fe*/ 	.byte	0x3f
	.zero		1


	//   ....[54]....
        /*0900*/ 	.word	0x0000d380
        /*0904*/ 	.word	0x00000020
        /*0908*/ 	.word	0x00022860
        /*090c*/ 	.short	0x010a
        /*090e*/ 	.byte	0x3f
	.zero		1


	//   ....[55]....
        /*0910*/ 	.word	0x0000d8c0
        /*0914*/ 	.word	0x00000020
        /*0918*/ 	.word	0x00022850
        /*091c*/ 	.short	0x0107
        /*091e*/ 	.byte	0x3f
	.zero		1


	//   ....[56]....
        /*0920*/ 	.word	0x0000d990
        /*0924*/ 	.word	0x00000020
        /*0928*/ 	.word	0x00022850
        /*092c*/ 	.short	0x0101
        /*092e*/ 	.byte	0x3f
	.zero		1


	//   ....[57]....
        /*0930*/ 	.word	0x0000da70
        /*0934*/ 	.word	0x00000004
        /*0938*/ 	.word	0x00022820
        /*093c*/ 	.short	0x010a
        /*093e*/ 	.byte	0x3f
	.zero		1


	//   ....[58]....
        /*0940*/ 	.word	0x0000dbb0
        /*0944*/ 	.word	0x00000005
        /*0948*/ 	.word	0x00022840
        /*094c*/ 	.short	0x010a
        /*094e*/ 	.byte	0x3f
	.zero		1


	//   ....[59]....
        /*0950*/ 	.word	0x0000dc50
        /*0954*/ 	.word	0x00000015
        /*0958*/ 	.word	0x00022840
        /*095c*/ 	.short	0x010a
        /*095e*/ 	.byte	0x3f
	.zero		1


	//   ....[60]....
        /*0960*/ 	.word	0x0000dc90
        /*0964*/ 	.word	0x00000005
        /*0968*/ 	.word	0x00022860
        /*096c*/ 	.short	0x010a
        /*096e*/ 	.byte	0x3f
	.zero		1


	//   ....[61]....
        /*0970*/ 	.word	0x0000dcd0
        /*0974*/ 	.word	0x00000015
        /*0978*/ 	.word	0x00022860
        /*097c*/ 	.short	0x010a
        /*097e*/ 	.byte	0x3f
	.zero		1


	//   ....[62]....
        /*0980*/ 	.word	0x0000dd40
        /*0984*/ 	.word	0x00000005
        /*0988*/ 	.word	0x00022800
        /*098c*/ 	.short	0x010a
        /*098e*/ 	.byte	0x3f
	.zero		1


	//   ....[63]....
        /*0990*/ 	.word	0x0000dda0
        /*0994*/ 	.word	0x00000005
        /*0998*/ 	.word	0x00022830
        /*099c*/ 	.short	0x010a
        /*099e*/ 	.byte	0x3f
	.zero		1


	//   ....[64]....
        /*09a0*/ 	.word	0x0000de00
        /*09a4*/ 	.word	0x0000000b
        /*09a8*/ 	.word	0x00022850
        /*09ac*/ 	.short	0x010a
        /*09ae*/ 	.byte	0x3f
	.zero		1


	//   ....[65]....
        /*09b0*/ 	.word	0x0000de60
        /*09b4*/ 	.word	0x00000009
        /*09b8*/ 	.word	0x00022830
        /*09bc*/ 	.short	0x010a
        /*09be*/ 	.byte	0x3f
	.zero		1


	//   ....[66]....
        /*09c0*/ 	.word	0x0000dec0
        /*09c4*/ 	.word	0x0000000b
        /*09c8*/ 	.word	0x00022850
        /*09cc*/ 	.short	0x010a
        /*09ce*/ 	.byte	0x3f
	.zero		1


	//   ....[67]....
        /*09d0*/ 	.word	0x0000df20
        /*09d4*/ 	.word	0x00000009
        /*09d8*/ 	.word	0x00022830
        /*09dc*/ 	.short	0x010a
        /*09de*/ 	.byte	0x3f
	.zero		1


	//   ....[68]....
        /*09e0*/ 	.word	0x0000df80
        /*09e4*/ 	.word	0x00000007
        /*09e8*/ 	.word	0x00022850
        /*09ec*/ 	.short	0x010a
        /*09ee*/ 	.byte	0x3f
	.zero		1


	//   ....[69]....
        /*09f0*/ 	.word	0x0000e060
        /*09f4*/ 	.word	0x00000003
        /*09f8*/ 	.word	0x00022840
        /*09fc*/ 	.short	0x010a
        /*09fe*/ 	.byte	0x3f
	.zero		1


	//   ....[70]....
        /*0a00*/ 	.word	0x0000f0e0
        /*0a04*/ 	.word	0x00000003
        /*0a08*/ 	.word	0x00022820
        /*0a0c*/ 	.short	0x010a
        /*0a0e*/ 	.byte	0x3f
	.zero		1


	//   ....[71]....
        /*0a10*/ 	.word	0x0000f140
        /*0a14*/ 	.word	0x00000003
        /*0a18*/ 	.word	0x00022860
        /*0a1c*/ 	.short	0x010a
        /*0a1e*/ 	.byte	0x3f
	.zero		1


	//   ....[72]....
        /*0a20*/ 	.word	0x0000fb40
        /*0a24*/ 	.word	0x00000020
        /*0a28*/ 	.word	0x00022840
        /*0a2c*/ 	.short	0x010a
        /*0a2e*/ 	.byte	0x3f
	.zero		1


	//   ....[73]....
        /*0a30*/ 	.word	0x000101d0
        /*0a34*/ 	.word	0x00000020
        /*0a38*/ 	.word	0x00022860
        /*0a3c*/ 	.short	0x010a
        /*0a3e*/ 	.byte	0x3f
	.zero		1


	//   ....[74]....
        /*0a40*/ 	.word	0x000109a0
        /*0a44*/ 	.word	0x00000004
        /*0a48*/ 	.word	0x00022820
        /*0a4c*/ 	.short	0x010a
        /*0a4e*/ 	.byte	0x3f
	.zero		1


	//   ....[75]....
        /*0a50*/ 	.word	0x00010b10
        /*0a54*/ 	.word	0x00000005
        /*0a58*/ 	.word	0x00022840
        /*0a5c*/ 	.short	0x010a
        /*0a5e*/ 	.byte	0x3f
	.zero		1


	//   ....[76]....
        /*0a60*/ 	.word	0x00010b60
        /*0a64*/ 	.word	0x00000015
        /*0a68*/ 	.word	0x00022840
        /*0a6c*/ 	.short	0x010a
        /*0a6e*/ 	.byte	0x3f
	.zero		1


	//   ....[77]....
        /*0a70*/ 	.word	0x00010bb0
        /*0a74*/ 	.word	0x00000005
        /*0a78*/ 	.word	0x00022860
        /*0a7c*/ 	.short	0x010a
        /*0a7e*/ 	.byte	0x3f
	.zero		1


	//----- nvinfo : EIATTR_NUM_MBARRIERS
	.align		4
.L_497:
        /*0a80*/ 	.byte	0x03, 0x38
        /*0a82*/ 	.short	0x0016


	//----- nvinfo : EIATTR_EXIT_INSTR_OFFSETS
	.align		4
        /*0a84*/ 	.byte	0x04, 0x1c
        /*0a86*/ 	.short	(.L_499 - .L_498)


	//   ....[0]....
.L_498:
        /*0a88*/ 	.word	0x0000dd20


	//----- nvinfo : EIATTR_MAX_THREADS
	.align		4
.L_499:
        /*0a8c*/ 	.byte	0x04, 0x05
        /*0a8e*/ 	.short	(.L_501 - .L_500)
.L_500:
        /*0a90*/ 	.word	0x00000180
        /*0a94*/ 	.word	0x00000001
        /*0a98*/ 	.word	0x00000001


	//----- nvinfo : EIATTR_CRS_STACK_SIZE
	.align		4
.L_501:
        /*0a9c*/ 	.byte	0x04, 0x1e
        /*0a9e*/ 	.short	(.L_503 - .L_502)
.L_502:
        /*0aa0*/ 	.word	0x00000000


	//----- nvinfo : EIATTR_CBANK_PARAM_SIZE
	.align		4
.L_503:
        /*0aa4*/ 	.byte	0x03, 0x19
        /*0aa6*/ 	.short	0x0a70


	//----- nvinfo : EIATTR_PARAM_CBANK
	.align		4
        /*0aa8*/ 	.byte	0x04, 0x0a
        /*0aaa*/ 	.short	(.L_505 - .L_504)
	.align		4
.L_504:
        /*0aac*/ 	.word	index@(.nv.constant0._ZN7cutlass13device_kernelIN5flash11enable_sm90INS1_16FlashAttnFwdSm90INS1_25CollectiveMainloopFwdSm90ILi2EN4cute5tupleIJNS5_1CILi1EEES8_S8_EEENS6_IJNS7_ILi128EEENS7_ILi96EEENS7_ILi64EEEEEELi256ENS_6half_tEfNS_4arch4Sm90ELb1ELb0ELb0ELb0ELb1ELb0ELb0ELb1ELb0ELb1ELb1ELb0EEENS1_21CollectiveEpilogueFwdINS6_IJSA_NS7_ILi256EEESB_EEES9_SE_SG_Li256ELb0ELb1ELb1ELb0EEENS1_19SingleTileSchedulerILb0ELb1ELb1ELi128EEEEEEEEEvNT_6ParamsE)
        /*0ab0*/ 	.short	0x0210
        /*0ab2*/ 	.short	0x0a70


	//----- nvinfo : EIATTR_SW_WAR
	.align		4
.L_505:
        /*0ab4*/ 	.byte	0x04, 0x36
        /*0ab6*/ 	.short	(.L_507 - .L_506)
.L_506:
        /*0ab8*/ 	.word	0x00000008
.L_507:


//--------------------- .nv.info._ZN7cutlass13device_kernelIN5flash11enable_sm90INS1_16FlashAttnFwdSm90INS1_25CollectiveMainloopFwdSm90ILi2EN4cute5tupleIJNS5_1CILi1EEES8_S8_EEENS6_IJNS7_ILi128EEENS7_ILi96EEENS7_ILi64EEEEEELi256ENS_6half_tEfNS_4arch4Sm90ELb1ELb0ELb0ELb0ELb1ELb0ELb1ELb1ELb0ELb1ELb1ELb0EEENS1_21CollectiveEpilogueFwdINS6_IJSA_NS7_ILi256EEESB_EEES9_SE_SG_Li256ELb0ELb1ELb1ELb0EEENS1_19SingleTileSchedulerILb0ELb1ELb1ELi128EEEEEEEEEvNT_6ParamsE --------------------------
	.section	.nv.info._ZN7cutlass13device_kernelIN5flash11enable_sm90INS1_16FlashAttnFwdSm90INS1_25CollectiveMainloopFwdSm90ILi2EN4cute5tupleIJNS5_1CILi1EEES8_S8_EEENS6_IJNS7_ILi128EEENS7_ILi96EEENS7_ILi64EEEEEELi256ENS_6half_tEfNS_4arch4Sm90ELb1ELb0ELb0ELb0ELb1ELb0ELb1ELb1ELb0ELb1ELb1ELb0EEENS1_21CollectiveEpilogueFwdINS6_IJSA_NS7_ILi256EEESB_EEES9_SE_SG_Li256ELb0ELb1ELb1ELb0EEENS1_19SingleTileSchedulerILb0ELb1ELb1ELi128EEEEEEEEEvNT_6ParamsE,"",@"SHT_CUDA_INFO"
	.sectionflags	@""
	.align	4


	//----- nvinfo : EIATTR_CUDA_API_VERSION
	.align		4
        /*0000*/ 	.byte	0x04, 0x37
        /*0002*/ 	.short	(.L_509 - .L_508)
.L_508:
        /*0004*/ 	.word	0x00000082


	//----- nvinfo : EIATTR_KPARAM_INFO
	.align		4
.L_509:
        /*0008*/ 	.byte	0x04, 0x17
        /*000a*/ 	.short	(.L_511 - .L_510)
.L_510:
        /*000c*/ 	.word	0x00000000
        /*0010*/ 	.short	0x0000
        /*0012*/ 	.short	0x0070
        /*0014*/ 	.byte	0x00, 0xf0, 0x01, 0x2c


	//----- nvinfo : EIATTR_SPARSE_MMA_MASK
	.align		4
.L_511:
        /*0018*/ 	.byte	0x03, 0x50
        /*001a*/ 	.short	0x0000


	//----- nvinfo : EIATTR_MAXREG_COUNT
	.align		4
        /*001c*/ 	.byte	0x03, 0x1b
        /*001e*/ 	.short	0x00a8


	//----- nvinfo : EIATTR_NUM_BARRIERS
	.align		4
        /*0020*/ 	.byte	0x02, 0x4c
        /*0022*/ 	.byte	0x10
	.zero		1


	//----- nvinfo : EIATTR_EXTERNS
	.align		4
        /*0024*/ 	.byte	0x04, 0x0f
        /*0026*/ 	.short	(.L_513 - .L_512)


	//   ....[0]....
	.align		4
.L_512:
        /*0028*/ 	.word	index@(__assertfail)


	//----- nvinfo : EIATTR_ANNOTATIONS
	.align		4
.L_513:
        /*002c*/ 	.byte	0x04, 0x55
        /*002e*/ 	.short	(.L_515 - .L_514)


	//   ....[0]....
.L_514:
        /*0030*/ 	.word	0x00000001
        /*0034*/ 	.byte	0xd0, 0x08, 0x00, 0x00, 0x01, 0x00, 0x00, 0x00, 0x40, 0x0a, 0x00, 0x00, 0x01, 0x00, 0x00, 0x00
        /*0044*/ 	.byte	0x80, 0x16, 0x00, 0x00, 0x01, 0x00, 0x00, 0x00, 0xb0, 0x9a, 0x00, 0x00, 0x01, 0x00, 0x00, 0x00
        /*0054*/ 	.byte	0xc0, 0xbc, 0x00, 0x00, 0x01, 0x00, 0x00, 0x00, 0xb0, 0xce, 0x00, 0x00, 0x01, 0x00, 0x00, 0x00
        /*0064*/ 	.byte	0xa0, 0x03, 0x01, 0x00


	//----- nvinfo : EIATTR_MERCURY_ISA_VERSION
	.align		4
.L_515:
        /*0068*/ 	.byte	0x03, 0x5f
        /*006a*/ 	.short	0x0101


	//----- nvinfo : EIATTR_INT_WARP_WIDE_INSTR_OFFSETS
	.align		4
        /*006c*/ 	.byte	0x04, 0x31
        /*006e*/ 	.short	(.L_517 - .L_516)


	//   ....[0]....
.L_516:
        /*0070*/ 	.word	0x000000c0


	//   ....[1]....
        /*0074*/ 	.word	0x000000d0


	//   ....[2]....
        /*0078*/ 	.word	0x000000e0


	//   ....[3]....
        /*007c*/ 	.word	0x00000180


	//----- nvinfo : EIATTR_COOP_GROUP_MASK_REGIDS
	.align		4
.L_517:
        /*0080*/ 	.byte	0x04, 0x29
        /*0082*/ 	.short	(.L_519 - .L_518)


	//   ....[0]....
.L_518:
        /*0084*/ 	.word	0xffffffff


	//   ....[1]....
        /*0088*/ 	.word	0xffffffff


	//   ....[2]....
        /*008c*/ 	.word	0xffffffff


	//   ....[3]....
        /*0090*/ 	.word	0xffffffff


	//   ....[4]....
        /*0094*/ 	.word	0xffffffff


	//   ....[5]....
        /*0098*/ 	.word	0xffffffff


	//   ....[6]....
        /*009c*/ 	.word	0xffffffff


	//   ....[7]....
        /*00a0*/ 	.word	0xffffffff


	//   ....[8]....
        /*00a4*/ 	.word	0xffffffff


	//   ....[9]....
        /*00a8*/ 	.word	0xffffffff


	//   ....[10]....
        /*00ac*/ 	.word	0xffffffff


	//   ....[11]....
        /*00b0*/ 	.word	0xffffffff


	//   ....[12]....
        /*00b4*/ 	.word	0xffffffff


	//   ....[13]....
        /*00b8*/ 	.word	0xffffffff


	//   ....[14]....
        /*00bc*/ 	.word	0xffffffff


	//   ....[15]....
        /*00c0*/ 	.word	0xffffffff


	//   ....[16]....
        /*00c4*/ 	.word	0xffffffff


	//   ....[17]....
        /*00c8*/ 	.word	0xffffffff


	//   ....[18]....
        /*00cc*/ 	.word	0xffffffff


	//   ....[19]....
        /*00d0*/ 	.word	0xffffffff


	//   ....[20]....
        /*00d4*/ 	.word	0xffffffff


	//   ....[21]....
        /*00d8*/ 	.word	0xffffffff


	//   ....[22]....
        /*00dc*/ 	.word	0xffffffff


	//   ....[23]....
        /*00e0*/ 	.word	0xffffffff


	//   ....[24]....
        /*00e4*/ 	.word	0xffffffff


	//   ....[25]....
        /*00e8*/ 	.word	0xffffffff


	//   ....[26]....
        /*00ec*/ 	.word	0xffffffff


	//   ....[27]....
        /*00f0*/ 	.word	0xffffffff


	//   ....[28]....
        /*00f4*/ 	.word	0xffffffff


	//   ....[29]....
        /*00f8*/ 	.word	0xffffffff


	//   ....[30]....
        /*00fc*/ 	.word	0xffffffff


	//   ....[31]....
        /*0100*/ 	.word	0xffffffff


	//   ....[32]....
        /*0104*/ 	.word	0xffffffff


	//   ....[33]....
        /*0108*/ 	.word	0xffffffff


	//   ....[34]....
        /*010c*/ 	.word	0xffffffff


	//   ....[35]....
        /*0110*/ 	.word	0xffffffff


	//   ....[36]....
        /*0114*/ 	.word	0xffffffff


	//   ....[37]....
        /*0118*/ 	.word	0xffffffff


	//   ....[38]....
        /*011c*/ 	.word	0xffffffff


	//   ....[39]....
        /*0120*/ 	.word	0xffffffff


	//   ....[40]....
        /*0124*/ 	.word	0xffffffff


	//   ....[41]....
        /*0128*/ 	.word	0xffffffff


	//   ....[42]....
        /*012c*/ 	.word	0xffffffff


	//   ....[43]....
        /*0130*/ 	.word	0xffffffff


	//   ....[44]....
        /*0134*/ 	.word	0xffffffff


	//   ....[45]....
        /*0138*/ 	.word	0xffffffff


	//   ....[46]....
        /*013c*/ 	.word	0xffffffff


	//   ....[47]....
        /*0140*/ 	.word	0xffffffff


	//   ....[48]....
        /*0144*/ 	.word	0xffffffff


	//   ....[49]....
        /*0148*/ 	.word	0xffffffff


	//   ....[50]....
        /*014c*/ 	.word	0xffffffff


	//   ....[51]....
        /*0150*/ 	.word	0xffffffff


	//   ....[52]....
        /*0154*/ 	.word	0xffffffff


	//   ....[53]....
        /*0158*/ 	.word	0xffffffff


	//   ....[54]....
        /*015c*/ 	.word	0xffffffff


	//   ....[55]....
        /*0160*/ 	.word	0xffffffff


	//   ....[56]....
        /*0164*/ 	.word	0xffffffff


	//   ....[57]....
        /*0168*/ 	.word	0xffffffff


	//   ....[58]....
        /*016c*/ 	.word	0xffffffff


	//   ....[59]....
        /*0170*/ 	.word	0xffffffff


	//   ....[60]....
        /*0174*/ 	.word	0xffffffff


	//   ....[61]....
        /*0178*/ 	.word	0xffffffff


	//   ....[62]....
        /*017c*/ 	.word	0xffffffff


	//   ....[63]....
        /*0180*/ 	.word	0xffffffff


	//   ....[64]....
        /*0184*/ 	.word	0xffffffff


	//   ....[65]....
        /*0188*/ 	.word	0xffffffff


	//   ....[66]....
        /*018c*/ 	.word	0xffffffff


	//   ....[67]....
        /*0190*/ 	.word	0xffffffff


	//   ....[68]....
        /*0194*/ 	.word	0xffffffff


	//   ....[69]....
        /*0198*/ 	.word	0xffffffff


	//   ....[70]....
        /*019c*/ 	.word	0xffffffff


	//   ....[71]....
        /*01a0*/ 	.word	0xffffffff


	//   ....[72]....
        /*01a4*/ 	.word	0xffffffff


	//   ....[73]....
        /*01a8*/ 	.word	0xffffffff


	//   ....[74]....
        /*01ac*/ 	.word	0xffffffff


	//   ....[75]....
        /*01b0*/ 	.word	0xffffffff


	//   ....[76]....
        /*01b4*/ 	.word	0xffffffff


	//   ....[77]....
        /*01b8*/ 	.word	0xffffffff


	//   ....[78]....
        /*01bc*/ 	.word	0xffffffff


	//   ....[79]....
        /*01c0*/ 	.word	0xffffffff


	//   ....[80]....
        /*01c4*/ 	.word	0xffffffff


	//   ....[81]....
        /*01c8*/ 	.word	0xffffffff


	//   ....[82]....
        /*01cc*/ 	.word	0xffffffff


	//   ....[83]....
        /*01d0*/ 	.word	0xffffffff


	//   ....[84]....
        /*01d4*/ 	.word	0xffffffff


	//   ....[85]....
        /*01d8*/ 	.word	0xffffffff


	//   ....[86]....
        /*01dc*/ 	.word	0xffffffff


	//   ....[87]....
        /*01e0*/ 	.word	0xffffffff


	//   ....[88]....
        /*01e4*/ 	.word	0xffffffff


	//   ....[89]....
        /*01e8*/ 	.word	0xffffffff


	//   ....[90]....
        /*01ec*/ 	.word	0xffffffff


	//   ....[91]....
        /*01f0*/ 	.word	0xffffffff


	//   ....[92]....
        /*01f4*/ 	.word	0xffffffff


	//   ....[93]....
        /*01f8*/ 	.word	0xffffffff


	//   ....[94]....
        /*01fc*/ 	.word	0xffffffff


	//   ....[95]....
        /*0200*/ 	.word	0xffffffff


	//   ....[96]....
        /*0204*/ 	.word	0xffffffff


	//   ....[97]....
        /*0208*/ 	.word	0xffffffff


	//   ....[98]....
        /*020c*/ 	.word	0xffffffff


	//   ....[99]....
        /*0210*/ 	.word	0xffffffff


	//   ....[100]....
        /*0214*/ 	.word	0xffffffff


	//   ....[101]....
        /*0218*/ 	.word	0xffffffff


	//   ....[102]....
        /*021c*/ 	.word	0xffffffff


	//   ....[103]....
        /*0220*/ 	.word	0xffffffff


	//   ....[104]....
        /*0224*/ 	.word	0xffffffff


	//   ....[105]....
        /*0228*/ 	.word	0xffffffff


	//   ....[106]....
        /*022c*/ 	.word	0xffffffff


	//   ....[107]....
        /*0230*/ 	.word	0xffffffff


	//   ....[108]....
        /*0234*/ 	.word	0xffffffff


	//   ....[109]....
        /*0238*/ 	.word	0xffffffff


	//   ....[110]....
        /*023c*/ 	.word	0xffffffff


	//   ....[111]....
        /*0240*/ 	.word	0xffffffff


	//   ....[112]....
        /*0244*/ 	.word	0xffffffff


	//   ....[113]....
        /*0248*/ 	.word	0xffffffff


	//   ....[114]....
        /*024c*/ 	.word	0xffffffff


	//   ....[115]....
        /*0250*/ 	.word	0xffffffff


	//   ....[116]....
        /*0254*/ 	.word	0xffffffff


	//   ....[117]....
        /*0258*/ 	.word	0x0500000f


	//   ....[118]....
        /*025c*/ 	.word	0x0500000f


	//   ....[119]....
        /*0260*/ 	.word	0x0500000f


	//   ....[120]....
        /*0264*/ 	.word	0x0500000f


	//   ....[121]....
        /*0268*/ 	.word	0x0500000f


	//   ....[122]....
        /*026c*/ 	.word	0x0500000f


	//   ....[123]....
        /*0270*/ 	.word	0x0500000f


	//   ....[124]....
        /*0274*/ 	.word	0x0500000f


	//   ....[125]....
        /*0278*/ 	.word	0x0500000f


	//   ....[126]....
        /*027c*/ 	.word	0x0500000f


	//   ....[127]....
        /*0280*/ 	.word	0x0500000f


	//   ....[128]....
        /*0284*/ 	.word	0x0500000f


	//   ....[129]....
        /*0288*/ 	.word	0x0500000f


	//   ....[130]....
        /*028c*/ 	.word	0x0500000f


	//   ....[131]....
        /*0290*/ 	.word	0x0500000f


	//   ....[132]....
        /*0294*/ 	.word	0x0500000f


	//   ....[133]....
        /*0298*/ 	.word	0x0500000f


	//   ....[134]....
        /*029c*/ 	.word	0x0500000f


	//   ....[135]....
        /*02a0*/ 	.word	0x0500000f


	//   ....[136]....
        /*02a4*/ 	.word	0x0500000f


	//   ....[137]....
        /*02a8*/ 	.word	0x0500000f


	//   ....[138]....
        /*02ac*/ 	.word	0x0500000f


	//   ....[139]....
        /*02b0*/ 	.word	0x0500000f


	//   ....[140]....
        /*02b4*/ 	.word	0x0500000f


	//   ....[141]....
        /*02b8*/ 	.word	0x0500000f


	//   ....[142]....
        /*02bc*/ 	.word	0x0500000f


	//   ....[143]....
        /*02c0*/ 	.word	0x0500000f


	//   ....[144]....
        /*02c4*/ 	.word	0x0500000f


	//   ....[145]....
        /*02c8*/ 	.word	0x0500000f


	//   ....[146]....
        /*02cc*/ 	.word	0x0500000f


	//   ....[147]....
        /*02d0*/ 	.word	0x0500000f


	//   ....[148]....
        /*02d4*/ 	.word	0x0500000f


	//   ....[149]....
        /*02d8*/ 	.word	0x0500000f


	//   ....[150]....
        /*02dc*/ 	.word	0x0500000f


	//   ....[151]....
        /*02e0*/ 	.word	0x0500000f


	//   ....[152]....
        /*02e4*/ 	.word	0x0500000f


	//   ....[153]....
        /*02e8*/ 	.word	0x0500000f


	//   ....[154]....
        /*02ec*/ 	.word	0x0500000f


	//   ....[155]....
        /*02f0*/ 	.word	0x0500000f


	//   ....[156]....
        /*02f4*/ 	.word	0x0500000f


	//   ....[157]....
        /*02f8*/ 	.word	0x0500000f


	//   ....[158]....
        /*02fc*/ 	.word	0x0500000f


	//   ....[159]....
        /*0300*/ 	.word	0x0500000f


	//   ....[160]....
        /*0304*/ 	.word	0x0500000f


	//   ....[161]....
        /*0308*/ 	.word	0x0500000f


	//   ....[162]....
        /*030c*/ 	.word	0x0500000f


	//   ....[163]....
        /*0310*/ 	.word	0x0500000f


	//   ....[164]....
        /*0314*/ 	.word	0x0500000f


	//   ....[165]....
        /*0318*/ 	.word	0x0500000f


	//   ....[166]....
        /*031c*/ 	.word	0x0500000f


	//   ....[167]....
        /*0320*/ 	.word	0x0500000f


	//   ....[168]....
        /*0324*/ 	.word	0x0500000f


	//   ....[169]....
        /*0328*/ 	.word	0x0500000f


	//   ....[170]....
        /*032c*/ 	.word	0x0500000f


	//   ....[171]....
        /*0330*/ 	.word	0x0500000f


	//   ....[172]....
        /*0334*/ 	.word	0x0500000f


	//   ....[173]....
        /*0338*/ 	.word	0x0500000f


	//   ....[174]....
        /*033c*/ 	.word	0x0500000f


	//   ....[175]....
        /*0340*/ 	.word	0x0500000f


	//   ....[176]....
        /*0344*/ 	.word	0x0500000f


	//   ....[177]....
        /*0348*/ 	.word	0x0500000f


	//   ....[178]....
        /*034c*/ 	.word	0x0500000f


	//   ....[179]....
        /*0350*/ 	.word	0x0500000f


	//   ....[180]....
        /*0354*/ 	.word	0x0500000f


	//   ....[181]....
        /*0358*/ 	.word	0x0500000f


	//   ....[182]....
        /*035c*/ 	.word	0x0500000f


	//   ....[183]....
        /*0360*/ 	.word	0x0500000f


	//   ....[184]....
        /*0364*/ 	.word	0x0500000f


	//   ....[185]....
        /*0368*/ 	.word	0x0500000f


	//   ....[186]....
        /*036c*/ 	.word	0x0500000f


	//   ....[187]....
        /*0370*/ 	.word	0x0500000f


	//   ....[188]....
        /*0374*/ 	.word	0x0500000f


	//   ....[189]....
        /*0378*/ 	.word	0x0500000f


	//   ....[190]....
        /*037c*/ 	.word	0x0500000f


	//   ....[191]....
        /*0380*/ 	.word	0x0500000f


	//   ....[192]....
        /*0384*/ 	.word	0x0500000f


	//   ....[193]....
        /*0388*/ 	.word	0x0500000f


	//   ....[194]....
        /*038c*/ 	.word	0x0500000f


	//   ....[195]....
        /*0390*/ 	.word	0x0500000f


	//   ....[196]....
        /*0394*/ 	.word	0x0500000f


	//   ....[197]....
        /*0398*/ 	.word	0x0500000f


	//   ....[198]....
        /*039c*/ 	.word	0x0500000f


	//----- nvinfo : EIATTR_COOP_GROUP_INSTR_OFFSETS
	.align		4
.L_519:
        /*03a0*/ 	.byte	0x04, 0x28
        /*03a2*/ 	.short	(.L_521 - .L_520)


	//   ....[0]....
.L_520:
        /*03a4*/ 	.word	0x00000080


	//   ....[1]....
        /*03a8*/ 	.word	0x00000090


	//   ....[2]....
        /*03ac*/ 	.word	0x000002f0


	//   ....[3]....
        /*03b0*/ 	.word	0x00000450


	//   ....[4]....
        /*03b4*/ 	.word	0x00000570


	//   ....[5]....
        /*03b8*/ 	.word	0x000006d0


	//   ....[6]....
        /*03bc*/ 	.word	0x000013e0


	//   ....[7]....
        /*03c0*/ 	.word	0x000027f0


	//   ....[8]....
        /*03c4*/ 	.word	0x00002810


	//   ....[9]....
        /*03c8*/ 	.word	0x00003180


	//   ....[10]....
        /*03cc*/ 	.word	0x000031a0


	//   ....[11]....
        /*03d0*/ 	.word	0x000031c0


	//   ....[12]....
        /*03d4*/ 	.word	0x000031e0


	//   ....[13]....
        /*03d8*/ 	.word	0x00004d40


	//   ....[14]....
        /*03dc*/ 	.word	0x00004d60


	//   ....[15]....
        /*03e0*/ 	.word	0x00005700


	//   ....[16]....
        /*03e4*/ 	.word	0x00005710


	//   ....[17]....
        /*03e8*/ 	.word	0x00005740


	//   ....[18]....
        /*03ec*/ 	.word	0x00005750


	//   ....[19]....
        /*03f0*/ 	.word	0x00007a30


	//   ....[20]....
        /*03f4*/ 	.word	0x00007a90


	//   ....[21]....
        /*03f8*/ 	.word	0x00007ab0


	//   ....[22]....
        /*03fc*/ 	.word	0x00007ad0


	//   ....[23]....
        /*0400*/ 	.word	0x000090a0


	//   ....[24]....
        /*0404*/ 	.word	0x000090c0


	//   ....[25]....
        /*0408*/ 	.word	0x00009110


	//   ....[26]....
        /*040c*/ 	.word	0x00009120


	//   ....[27]....
        /*0410*/ 	.word	0x0000a240


	//   ....[28]....
        /*0414*/ 	.word	0x0000a2a0


	//   ....[29]....
        /*0418*/ 	.word	0x0000a2e0


	//   ....[30]....
        /*041c*/ 	.word	0x0000a310


	//   ....[31]....
        /*0420*/ 	.word	0x0000a340


	//   ....[32]....
        /*0424*/ 	.word	0x0000a360


	//   ....[33]....
        /*0428*/ 	.word	0x0000afd0


	//   ....[34]....
        /*042c*/ 	.word	0x0000afe0


	//   ....[35]....
        /*0430*/ 	.word	0x0000c020


	//   ....[36]....
        /*0434*/ 	.word	0x0000d260


	//   ....[37]....
        /*0438*/ 	.word	0x0000d280


	//   ....[38]....
        /*043c*/ 	.word	0x0000d2a0


	//   ....[39]....
        /*0440*/ 	.word	0x0000d2c0


	//   ....[40]....
        /*0444*/ 	.word	0x0000d310


	//   ....[41]....
        /*0448*/ 	.word	0x0000d330


	//   ....[42]....
        /*044c*/ 	.word	0x0000d380


	//   ....[43]....
        /*0450*/ 	.word	0x0000d3a0


	//   ....[44]....
        /*0454*/ 	.word	0x0000d3f0


	//   ....[45]....
        /*0458*/ 	.word	0x0000d410


	//   ....[46]....
        /*045c*/ 	.word	0x0000d460


	//   ....[47]....
        /*0460*/ 	.word	0x0000d480


	//   ....[48]....
        /*0464*/ 	.word	0x0000da00


	//   ....[49]....
        /*0468*/ 	.word	0x0000da50


	//   ....[50]....
        /*046c*/ 	.word	0x0000da70


	//   ....[51]....
        /*0470*/ 	.word	0x0000dae0


	//   ....[52]....
        /*0474*/ 	.word	0x0000db10


	//   ....[53]....
        /*0478*/ 	.word	0x0000db30


	//   ....[54]....
        /*047c*/ 	.word	0x0000db60


	//   ....[55]....
        /*0480*/ 	.word	0x0000dbf0


	//   ....[56]....
        /*0484*/ 	.word	0x0000dc40


	//   ....[57]....
        /*0488*/ 	.word	0x0000dc70


	//   ....[58]....
        /*048c*/ 	.word	0x0000dcf0


	//   ....[59]....
        /*0490*/ 	.word	0x0000dd60


	//   ....[60]....
        /*0494*/ 	.word	0x0000dd90


	//   ....[61]....
        /*0498*/ 	.word	0x0000de20


	//   ....[62]....
        /*049c*/ 	.word	0x0000de60


	//   ....[63]....
        /*04a0*/ 	.word	0x0000df60


	//   ....[64]....
        /*04a4*/ 	.word	0x0000e490


	//   ....[65]....
        /*04a8*/ 	.word	0x0000e4c0


	//   ....[66]....
        /*04ac*/ 	.word	0x0000e540


	//   ....[67]....
        /*04b0*/ 	.word	0x0000e5a0


	//   ....[68]....
        /*04b4*/ 	.word	0x0000e5d0


	//   ....[69]....
        /*04b8*/ 	.word	0x0000e610


	//   ....[70]....
        /*04bc*/ 	.word	0x0000e6c0


	//   ....[71]....
        /*04c0*/ 	.word	0x0000e6e0


	//   ....[72]....
        /*04c4*/ 	.word	0x0000e790


	//   ....[73]....
        /*04c8*/ 	.word	0x0000e7c0


	//   ....[74]....
        /*04cc*/ 	.word	0x0000e860


	//   ....[75]....
        /*04d0*/ 	.word	0x0000e880


	//   ....[76]....
        /*04d4*/ 	.word	0x0000e920


	//   ....[77]....
        /*04d8*/ 	.word	0x0000e950


	//   ....[78]....
        /*04dc*/ 	.word	0x0000e9e0


	//   ....[79]....
        /*04e0*/ 	.word	0x0000ea30


	//   ....[80]....
        /*04e4*/ 	.word	0x0000edf0


	//   ....[81]....
        /*04e8*/ 	.word	0x0000ee20


	//   ....[82]....
        /*04ec*/ 	.word	0x0000ee40


	//   ....[83]....
        /*04f0*/ 	.word	0x0000ee50


	//   ....[84]....
        /*04f4*/ 	.word	0x0000ee70


	//   ....[85]....
        /*04f8*/ 	.word	0x0000eec0


	//   ....[86]....
        /*04fc*/ 	.word	0x0000ef50


	//   ....[87]....
        /*0500*/ 	.word	0x0000ef90


	//   ....[88]....
        /*0504*/ 	.word	0x0000f040


	//   ....[89]....
        /*0508*/ 	.word	0x0000f070


	//   ....[90]....
        /*050c*/ 	.word	0x0000f080


	//   ....[91]....
        /*0510*/ 	.word	0x0000f110


	//   ....[92]....
        /*0514*/ 	.word	0x0000f8b0


	//   ....[93]....
        /*0518*/ 	.word	0x0000f8d0


	//   ....[94]....
        /*051c*/ 	.word	0x0000f8e0


	//   ....[95]....
        /*0520*/ 	.word	0x0000f8f0


	//   ....[96]....
        /*0524*/ 	.word	0x0000f910


	//   ....[97]....
        /*0528*/ 	.word	0x0000f930


	//   ....[98]....
        /*052c*/ 	.word	0x0000f960


	//   ....[99]....
        /*0530*/ 	.word	0x0000f9a0


	//   ....[100]....
        /*0534*/ 	.word	0x0000f9c0


	//   ....[101]....
        /*0538*/ 	.word	0x0000f9f0


	//   ....[102]....
        /*053c*/ 	.word	0x0000fa10


	//   ....[103]....
        /*0540*/ 	.word	0x0000fa40


	//   ....[104]....
        /*0544*/ 	.word	0x0000fda0


	//   ....[105]....
        /*0548*/ 	.word	0x0000fdc0


	//   ....[106]....
        /*054c*/ 	.word	0x0000fdd0


	//   ....[107]....
        /*0550*/ 	.word	0x0000fde0


	//   ....[108]....
        /*0554*/ 	.word	0x0000fdf0


	//   ....[109]....
        /*0558*/ 	.word	0x0000fe10


	//   ....[110]....
        /*055c*/ 	.word	0x0000fe80


	//   ....[111]....
        /*0560*/ 	.word	0x0000fea0


	//   ....[112]....
        /*0564*/ 	.word	0x0000ff00


	//   ....[113]....
        /*0568*/ 	.word	0x0000ff10


	//   ....[114]....
        /*056c*/ 	.word	0x0000ff80


	//   ....[115]....
        /*0570*/ 	.word	0x00010000


	//   ....[116]....
        /*0574*/ 	.word	0x00010330


	//   ....[117]....
        /*0578*/ 	.word	0x00010910


	//   ....[118]....
        /*057c*/ 	.word	0x00010a00


	//   ....[119]....
        /*0580*/ 	.word	0x00010aa0


	//   ....[120]....
        /*0584*/ 	.word	0x00010b00


	//   ....[121]....
        /*0588*/ 	.word	0x00010bc0


	//   ....[122]....
        /*058c*/ 	.word	0x00010c20


	//   ....[123]....
        /*0590*/ 	.word	0x00010ce0


	//   ....[124]....
        /*0594*/ 	.word	0x00010d40


	//   ....[125]....
        /*0598*/ 	.word	0x00010e00


	//   ....[126]....
        /*059c*/ 	.word	0x00010e60


	//   ....[127]....
        /*05a0*/ 	.word	0x00010f20


	//   ....[128]....
        /*05a4*/ 	.word	0x00010f80


	//   ....[129]....
        /*05a8*/ 	.word	0x00011020


	//   ....[130]....
        /*05ac*/ 	.word	0x000110c0


	//   ....[131]....
        /*05b0*/ 	.word	0x00011130


	//   ....[132]....
        /*05b4*/ 	.word	0x000111e0


	//   ....[133]....
        /*05b8*/ 	.word	0x000112c0


	//   ....[134]....
        /*05bc*/ 	.word	0x00011410


	//   ....[135]....
        /*05c0*/ 	.word	0x00011470


	//   ....[136]....
        /*05c4*/ 	.word	0x00011580


	//   ....[137]....
        /*05c8*/ 	.word	0x000115e0


	//   ....[138]....
        /*05cc*/ 	.word	0x00011730


	//   ....[139]....
        /*05d0*/ 	.word	0x00011790


	//   ....[140]....
        /*05d4*/ 	.word	0x000117f0


	//   ....[141]....
        /*05d8*/ 	.word	0x000118e0


	//   ....[142]....
        /*05dc*/ 	.word	0x00011a10


	//   ....[143]....
        /*05e0*/ 	.word	0x00011a80


	//   ....[144]....
        /*05e4*/ 	.word	0x00011b10


	//   ....[145]....
        /*05e8*/ 	.word	0x00011ba0


	//   ....[146]....
        /*05ec*/ 	.word	0x00011c30


	//   ....[147]....
        /*05f0*/ 	.word	0x00011cd0


	//   ....[148]....
        /*05f4*/ 	.word	0x00011d60


	//   ....[149]....
        /*05f8*/ 	.word	0x00011e30


	//   ....[150]....
        /*05fc*/ 	.word	0x00011f60


	//   ....[151]....
        /*0600*/ 	.word	0x00011fb0


	//   ....[152]....
        /*0604*/ 	.word	0x00012020


	//   ....[153]....
        /*0608*/ 	.word	0x00012110


	//   ....[154]....
        /*060c*/ 	.word	0x00012240


	//   ....[155]....
        /*0610*/ 	.word	0x00012290


	//   ....[156]....
        /*0614*/ 	.word	0x00012300


	//   ....[157]....
        /*0618*/ 	.word	0x000123f0


	//   ....[158]....
        /*061c*/ 	.word	0x00012520


	//   ....[159]....
        /*0620*/ 	.word	0x00012570


	//   ....[160]....
        /*0624*/ 	.word	0x000125f0


	//   ....[161]....
        /*0628*/ 	.word	0x000126c0


	//   ....[162]....
        /*062c*/ 	.word	0x00012810


	//   ....[163]....
        /*0630*/ 	.word	0x000128f0


	//   ....[164]....
        /*0634*/ 	.word	0x00012950


	//   ....[165]....
        /*0638*/ 	.word	0x00012a30


	//   ....[166]....
        /*063c*/ 	.word	0x00012b10


	//   ....[167]....
        /*0640*/ 	.word	0x00012bd0


	//   ....[168]....
        /*0644*/ 	.word	0x00012cb0


	//   ....[169]....
        /*0648*/ 	.word	0x00012d70


	//   ....[170]....
        /*064c*/ 	.word	0x00012e50


	//   ....[171]....
        /*0650*/ 	.word	0x00012f10


	//   ....[172]....
        /*0654*/ 	.word	0x00012ff0


	//   ....[173]....
        /*0658*/ 	.word	0x000130b0


	//   ....[174]....
        /*065c*/ 	.word	0x00013210


	//   ....[175]....
        /*0660*/ 	.word	0x000132b0


	//   ....[176]....
        /*0664*/ 	.word	0x00013310


	//   ....[177]....
        /*0668*/ 	.word	0x000133b0


	//   ....[178]....
        /*066c*/ 	.word	0x00013410


	//   ....[179]....
        /*0670*/ 	.word	0x000134b0


	//   ....[180]....
        /*0674*/ 	.word	0x00013510


	//   ....[181]....
        /*0678*/ 	.word	0x000135b0


	//   ....[182]....
        /*067c*/ 	.word	0x00013610


	//   ....[183]....
        /*0680*/ 	.word	0x000136b0


	//   ....[184]....
        /*0684*/ 	.word	0x00013710


	//   ....[185]....
        /*0688*/ 	.word	0x000137b0


	//   ....[186]....
        /*068c*/ 	.word	0x00013890


	//   ....[187]....
        /*0690*/ 	.word	0x00013930


	//   ....[188]....
        /*0694*/ 	.word	0x000139a0


	//   ....[189]....
        /*0698*/ 	.word	0x00013a70


	//   ....[190]....
        /*069c*/ 	.word	0x00013ad0


	//   ....[191]....
        /*06a0*/ 	.word	0x00013ba0


	//   ....[192]....
        /*06a4*/ 	.word	0x00013c00


	//   ....[193]....
        /*06a8*/ 	.word	0x00013cd0


	//   ....[194]....
        /*06ac*/ 	.word	0x00013d30


	//   ....[195]....
        /*06b0*/ 	.word	0x00013e00


	//   ....[196]....
        /*06b4*/ 	.word	0x00013e60


	//   ....[197]....
        /*06b8*/ 	.word	0x00013f30


	//   ....[198]....
        /*06bc*/ 	.word	0x00014040


	//----- nvinfo : EIATTR_REG_RECONFIG
	.align		4
.L_521:
        /*06c0*/ 	.byte	0x01, 0x54
	.zero		2


	//----- nvinfo : EIATTR_SYSCALL_OFFSETS
	.align		4
        /*06c4*/ 	.byte	0x04, 0x46
        /*06c6*/ 	.short	(.L_523 - .L_522)


	//   ....[0]....
.L_522:
        /*06c8*/ 	.word	0x00001620


	//   ....[1]....
        /*06cc*/ 	.word	0x0000c880


	//   ....[2]....
        /*06d0*/ 	.word	0x0000c9c0


	//   ....[3]....
        /*06d4*/ 	.word	0x0000cab0


	//   ....[4]....
        /*06d8*/ 	.word	0x0000d700


	//   ....[5]....
        /*06dc*/ 	.word	0x0000e1b0


	//----- nvinfo : EIATTR_MBARRIER_INSTR_OFFSETS
	.align		4
.L_523:
        /*06e0*/ 	.byte	0x04, 0x39
        /*06e2*/ 	.short	(.L_525 - .L_524)


	//   ....[0]....
.L_524:
        /*06e4*/ 	.word	0x00000190
        /*06e8*/ 	.word	0x000000ff
        /*06ec*/ 	.word	0x00032400
        /*06f0*/ 	.short	0x0100
        /*06f2*/ 	.byte	0x08
	.zero		1


	//   ....[1]....
        /*06f4*/ 	.word	0x000001a0
        /*06f8*/ 	.word	0x000000ff
        /*06fc*/ 	.word	0x00032410
        /*0700*/ 	.short	0x0100
        /*0702*/ 	.byte	0x08
	.zero		1


	//   ....[2]....
        /*0704*/ 	.word	0x000001b0
        /*0708*/ 	.word	0x000000ff
        /*070c*/ 	.word	0x00032420
        /*0710*/ 	.short	0x0100
        /*0712*/ 	.byte	0x08
	.zero		1


	//   ....[3]....
        /*0714*/ 	.word	0x000002a0
        /*0718*/ 	.word	0x000000ff
        /*071c*/ 	.word	0x00032430
        /*0720*/ 	.short	0x0100
        /*0722*/ 	.byte	0x08
	.zero		1


	//   ....[4]....
        /*0724*/ 	.word	0x000002b0
        /*0728*/ 	.word	0x000000ff
        /*072c*/ 	.word	0x00032440
        /*0730*/ 	.short	0x0100
        /*0732*/ 	.byte	0x08
	.zero		1


	//   ....[5]....
        /*0734*/ 	.word	0x000002c0
        /*0738*/ 	.word	0x000000ff
        /*073c*/ 	.word	0x00032438
        /*0740*/ 	.short	0x0100
        /*0742*/ 	.byte	0x08
	.zero		1


	//   ....[6]....
        /*0744*/ 	.word	0x000002d0
        /*0748*/ 	.word	0x000000ff
        /*074c*/ 	.word	0x00032448
        /*0750*/ 	.short	0x0100
        /*0752*/ 	.byte	0x08
	.zero		1


	//   ....[7]....
        /*0754*/ 	.word	0x00000400
        /*0758*/ 	.word	0x000000ff
        /*075c*/ 	.word	0x00032450
        /*0760*/ 	.short	0x0100
        /*0762*/ 	.byte	0x08
	.zero		1


	//   ....[8]....
        /*0764*/ 	.word	0x00000410
        /*0768*/ 	.word	0x000000ff
        /*076c*/ 	.word	0x00032460
        /*0770*/ 	.short	0x0100
        /*0772*/ 	.byte	0x08
	.zero		1


	//   ....[9]....
        /*0774*/ 	.word	0x00000420
        /*0778*/ 	.word	0x000000ff
        /*077c*/ 	.word	0x00032458
        /*0780*/ 	.short	0x0100
        /*0782*/ 	.byte	0x08
	.zero		1


	//   ....[10]....
        /*0784*/ 	.word	0x00000430
        /*0788*/ 	.word	0x000000ff
        /*078c*/ 	.word	0x00032468
        /*0790*/ 	.short	0x0100
        /*0792*/ 	.byte	0x08
	.zero		1


	//   ....[11]....
        /*0794*/ 	.word	0x00000520
        /*0798*/ 	.word	0x000000ff
        /*079c*/ 	.word	0x00032470
        /*07a0*/ 	.short	0x0100
        /*07a2*/ 	.byte	0x06
	.zero		1


	//   ....[12]....
        /*07a4*/ 	.word	0x00000530
        /*07a8*/ 	.word	0x000000ff
        /*07ac*/ 	.word	0x00032480
        /*07b0*/ 	.short	0x0100
        /*07b2*/ 	.byte	0x06
	.zero		1


	//   ....[13]....
        /*07b4*/ 	.word	0x00000540
        /*07b8*/ 	.word	0x000000ff
        /*07bc*/ 	.word	0x00032478
        /*07c0*/ 	.short	0x0100
        /*07c2*/ 	.byte	0x06
	.zero		1


	//   ....[14]....
        /*07c4*/ 	.word	0x00000550
        /*07c8*/ 	.word	0x000000ff
        /*07cc*/ 	.word	0x00032488
        /*07d0*/ 	.short	0x0100
        /*07d2*/ 	.byte	0x06
	.zero		1


	//   ....[15]....
        /*07d4*/ 	.word	0x00000680
        /*07d8*/ 	.word	0x000000ff
        /*07dc*/ 	.word	0x00032490
        /*07e0*/ 	.short	0x0100
        /*07e2*/ 	.byte	0x08
	.zero		1


	//   ....[16]....
        /*07e4*/ 	.word	0x00000690
        /*07e8*/ 	.word	0x000000ff
        /*07ec*/ 	.word	0x000324a0
        /*07f0*/ 	.short	0x0100
        /*07f2*/ 	.byte	0x08
	.zero		1


	//   ....[17]....
        /*07f4*/ 	.word	0x000006a0
        /*07f8*/ 	.word	0x000000ff
        /*07fc*/ 	.word	0x00032498
        /*0800*/ 	.short	0x0100
        /*0802*/ 	.byte	0x08
	.zero		1


	//   ....[18]....
        /*0804*/ 	.word	0x000006b0
        /*0808*/ 	.word	0x000000ff
        /*080c*/ 	.word	0x000324a8
        /*0810*/ 	.short	0x0100
        /*0812*/ 	.byte	0x08
	.zero		1


	//   ....[19]....
        /*0814*/ 	.word	0x000007f0
        /*0818*/ 	.word	0x000000ff
        /*081c*/ 	.word	0x000324b0
        /*0820*/ 	.short	0x0100
        /*0822*/ 	.byte	0x08
	.zero		1


	//   ....[20]....
        /*0824*/ 	.word	0x00000800
        /*0828*/ 	.word	0x000000ff
        /*082c*/ 	.word	0x000324c0
        /*0830*/ 	.short	0x0100
        /*0832*/ 	.byte	0x08
	.zero		1


	//   ....[21]....
        /*0834*/ 	.word	0x00000810
        /*0838*/ 	.word	0x000000ff
        /*083c*/ 	.word	0x000324b8
        /*0840*/ 	.short	0x0100
        /*0842*/ 	.byte	0x08
	.zero		1


	//   ....[22]....
        /*0844*/ 	.word	0x00000820
        /*0848*/ 	.word	0x000000ff
        /*084c*/ 	.word	0x000324c8
        /*0850*/ 	.short	0x0100
        /*0852*/ 	.byte	0x08
	.zero		1


	//   ....[23]....
        /*0854*/ 	.word	0x00001650
        /*0858*/ 	.word	0x000000ff
        /*085c*/ 	.word	0x00032400
        /*0860*/ 	.short	0x010a
        /*0862*/ 	.byte	0x3d
	.zero		1


	//   ....[24]....
        /*0864*/ 	.word	0x00001700
        /*0868*/ 	.word	0x000000ff
        /*086c*/ 	.word	0x00032430
        /*0870*/ 	.short	0x010a
        /*0872*/ 	.byte	0x3d
	.zero		1


	//   ....[25]....
        /*0874*/ 	.word	0x00001740
        /*0878*/ 	.word	0x000000ff
        /*087c*/ 	.word	0x00032430
        /*0880*/ 	.short	0x010a
        /*0882*/ 	.byte	0x3d
	.zero		1


	//   ....[26]....
        /*0884*/ 	.word	0x00001a40
        /*0888*/ 	.word	0x000000ff
        /*088c*/ 	.word	0x00032410
        /*0890*/ 	.short	0x010a
        /*0892*/ 	.byte	0x3d
	.zero		1


	//   ....[27]....
        /*0894*/ 	.word	0x00001a80
        /*0898*/ 	.word	0x000000ff
        /*089c*/ 	.word	0x00032450
        /*08a0*/ 	.short	0x010a
        /*08a2*/ 	.byte	0x3d
	.zero		1


	//   ....[28]....
        /*08a4*/ 	.word	0x00001ac0
        /*08a8*/ 	.word	0x000000ff
        /*08ac*/ 	.word	0x00032450
        /*08b0*/ 	.short	0x010a
        /*08b2*/ 	.byte	0x3d
	.zero		1


	//   ....[29]....
        /*08b4*/ 	.word	0x00002870
        /*08b8*/ 	.word	0x000000ff
        /*08bc*/ 	.word	0x00000000
        /*08c0*/ 	.short	0x0101
        /*08c2*/ 	.byte	0x04
	.zero		1


	//   ....[30]....
        /*08c4*/ 	.word	0x00003f90
        /*08c8*/ 	.word	0x000000ff
        /*08cc*/ 	.word	0x00000000
        /*08d0*/ 	.short	0x0101
        /*08d2*/ 	.byte	0x06
	.zero		1


	//   ....[31]....
        /*08d4*/ 	.word	0x000040f0
        /*08d8*/ 	.word	0x000000ff
        /*08dc*/ 	.word	0x00032430
        /*08e0*/ 	.short	0x010a
        /*08e2*/ 	.byte	0x05
	.zero		1


	//   ....[32]....
        /*08e4*/ 	.word	0x00004130
        /*08e8*/ 	.word	0x000000ff
        /*08ec*/ 	.word	0x00032430
        /*08f0*/ 	.short	0x010a
        /*08f2*/ 	.byte	0x05
	.zero		1


	//   ....[33]....
        /*08f4*/ 	.word	0x00004480
        /*08f8*/ 	.word	0x000000ff
        /*08fc*/ 	.word	0x00032450
        /*0900*/ 	.short	0x010a
        /*0902*/ 	.byte	0x05
	.zero		1


	//   ....[34]....
        /*0904*/ 	.word	0x000044c0
        /*0908*/ 	.word	0x000000ff
        /*090c*/ 	.word	0x00032450
        /*0910*/ 	.short	0x010a
        /*0912*/ 	.byte	0x05
	.zero		1


	//   ....[35]....
        /*0914*/ 	.word	0x00004da0
        /*0918*/ 	.word	0x000000ff
        /*091c*/ 	.word	0x00000000
        /*0920*/ 	.short	0x0101
        /*0922*/ 	.byte	0x0b
	.zero		1


	//   ....[36]....
        /*0924*/ 	.word	0x00006d40
        /*0928*/ 	.word	0x000000ff
        /*092c*/ 	.word	0x00000000
        /*0930*/ 	.short	0x0101
        /*0932*/ 	.byte	0x05
	.zero		1


	//   ....[37]....
        /*0934*/ 	.word	0x00006e60
        /*0938*/ 	.word	0x000000ff
        /*093c*/ 	.word	0x00032430
        /*0940*/ 	.short	0x010a
        /*0942*/ 	.byte	0x06
	.zero		1


	//   ....[38]....
        /*0944*/ 	.word	0x00006ea0
        /*0948*/ 	.word	0x000000ff
        /*094c*/ 	.word	0x00032430
        /*0950*/ 	.short	0x010a
        /*0952*/ 	.byte	0x06
	.zero		1


	//   ....[39]....
        /*0954*/ 	.word	0x000070c0
        /*0958*/ 	.word	0x000000ff
        /*095c*/ 	.word	0x00032450
        /*0960*/ 	.short	0x010a
        /*0962*/ 	.byte	0x06
	.zero		1


	//   ....[40]....
        /*0964*/ 	.word	0x00007100
        /*0968*/ 	.word	0x000000ff
        /*096c*/ 	.word	0x00032450
        /*0970*/ 	.short	0x010a
        /*0972*/ 	.byte	0x06
	.zero		1


	//   ....[41]....
        /*0974*/ 	.word	0x00007830
        /*0978*/ 	.word	0x000000ff
        /*097c*/ 	.word	0x00000000
        /*0980*/ 	.short	0x0101
        /*0982*/ 	.byte	0x0b
	.zero		1


	//   ....[42]....
        /*0984*/ 	.word	0x00009080
        /*0988*/ 	.word	0x000000ff
        /*098c*/ 	.word	0x00000000
        /*0990*/ 	.short	0x0101
        /*0992*/ 	.byte	0x06
	.zero		1


	//   ....[43]....
        /*0994*/ 	.word	0x0000a370
        /*0998*/ 	.word	0x000000ff
        /*099c*/ 	.word	0x00000000
        /*09a0*/ 	.short	0x0101
        /*09a2*/ 	.byte	0x04
	.zero		1


	//   ....[44]....
        /*09a4*/ 	.word	0x0000d000
        /*09a8*/ 	.word	0x000000ff
        /*09ac*/ 	.word	0x00032440
        /*09b0*/ 	.short	0x010a
        /*09b2*/ 	.byte	0x2c
	.zero		1


	//   ....[45]....
        /*09b4*/ 	.word	0x0000d520
        /*09b8*/ 	.word	0x000000ff
        /*09bc*/ 	.word	0x00032430
        /*09c0*/ 	.short	0x0107
        /*09c2*/ 	.byte	0x2c
	.zero		1


	//   ....[46]....
        /*09c4*/ 	.word	0x0000d590
        /*09c8*/ 	.word	0x000000ff
        /*09cc*/ 	.word	0x00032430
        /*09d0*/ 	.short	0x0101
        /*09d2*/ 	.byte	0x2c
	.zero		1


	//   ....[47]....
        /*09d4*/ 	.word	0x0000e030
        /*09d8*/ 	.word	0x000000ff
        /*09dc*/ 	.word	0x00032400
        /*09e0*/ 	.short	0x0107
        /*09e2*/ 	.byte	0x2c
	.zero		1


	//   ....[48]....
        /*09e4*/ 	.word	0x0000e080
        /*09e8*/ 	.word	0x000000ff
        /*09ec*/ 	.word	0x00032400
        /*09f0*/ 	.short	0x0101
        /*09f2*/ 	.byte	0x2c
	.zero		1


	//   ....[49]....
        /*09f4*/ 	.word	0x0000eb20
        /*09f8*/ 	.word	0x000000ff
        /*09fc*/ 	.word	0x00032410
        /*0a00*/ 	.short	0x0107
        /*0a02*/ 	.byte	0x2c
	.zero		1


	//   ....[50]....
        /*0a04*/ 	.word	0x0000eb80
        /*0a08*/ 	.word	0x000000ff
        /*0a0c*/ 	.word	0x00032410
        /*0a10*/ 	.short	0x0101
        /*0a12*/ 	.byte	0x2c
	.zero		1


	//   ....[51]....
        /*0a14*/ 	.word	0x0000eb90
        /*0a18*/ 	.word	0x000000ff
        /*0a1c*/ 	.word	0x00032420
        /*0a20*/ 	.short	0x010a
        /*0a22*/ 	.byte	0x2c
	.zero		1


	//   ....[52]....
        /*0a24*/ 	.word	0x0000ebe0
        /*0a28*/ 	.word	0x000000ff
        /*0a2c*/ 	.word	0x00032460
        /*0a30*/ 	.short	0x010a
        /*0a32*/ 	.byte	0x2c
	.zero		1


	//   ....[53]....
        /*0a34*/ 	.word	0x0000f310
        /*0a38*/ 	.word	0x000000ff
        /*0a3c*/ 	.word	0x00032450
        /*0a40*/ 	.short	0x0107
        /*0a42*/ 	.byte	0x2c
	.zero		1


	//   ....[54]....
        /*0a44*/ 	.word	0x0000f390
        /*0a48*/ 	.word	0x000000ff
        /*0a4c*/ 	.word	0x00032450
        /*0a50*/ 	.short	0x0101
        /*0a52*/ 	.byte	0x2c
	.zero		1


	//   ....[55]....
        /*0a54*/ 	.word	0x0000f6b0
        /*0a58*/ 	.word	0x00000013
        /*0a5c*/ 	.word	0x00032440
        /*0a60*/ 	.short	0x010a
        /*0a62*/ 	.byte	0x3f
	.zero		1


	//   ....[56]....
        /*0a64*/ 	.word	0x0000fae0
        /*0a68*/ 	.word	0x00000013
        /*0a6c*/ 	.word	0x00032430
        /*0a70*/ 	.short	0x0107
        /*0a72*/ 	.byte	0x3f
	.zero		1


	//   ....[57]....
        /*0a74*/ 	.word	0x0000fb90
        /*0a78*/ 	.word	0x00000013
        /*0a7c*/ 	.word	0x00032430
        /*0a80*/ 	.short	0x0101
        /*0a82*/ 	.byte	0x3f
	.zero		1


	//   ....[58]....
        /*0a84*/ 	.word	0x0000fbc0
        /*0a88*/ 	.word	0x00000013
        /*0a8c*/ 	.word	0x00032460
        /*0a90*/ 	.short	0x010a
        /*0a92*/ 	.byte	0x3f
	.zero		1


	//   ....[59]....
        /*0a94*/ 	.word	0x00010100
        /*0a98*/ 	.word	0x00000013
        /*0a9c*/ 	.word	0x00032450
        /*0aa0*/ 	.short	0x0107
        /*0aa2*/ 	.byte	0x3f
	.zero		1


	//   ....[60]....
        /*0aa4*/ 	.word	0x000101d0
        /*0aa8*/ 	.word	0x00000013
        /*0aac*/ 	.word	0x00032450
        /*0ab0*/ 	.short	0x0101
        /*0ab2*/ 	.byte	0x3f
	.zero		1


	//   ....[61]....
        /*0ab4*/ 	.word	0x000102b0
        /*0ab8*/ 	.word	0x00000007
        /*0abc*/ 	.word	0x00032420
        /*0ac0*/ 	.short	0x010a
        /*0ac2*/ 	.byte	0x3f
	.zero		1


	//   ....[62]....
        /*0ac4*/ 	.word	0x00010440
        /*0ac8*/ 	.word	0x00000005
        /*0acc*/ 	.word	0x00032440
        /*0ad0*/ 	.short	0x010a
        /*0ad2*/ 	.byte	0x3f
	.zero		1


	//   ....[63]....
        /*0ad4*/ 	.word	0x000104e0
        /*0ad8*/ 	.word	0x00000007
        /*0adc*/ 	.word	0x00032440
        /*0ae0*/ 	.short	0x010a
        /*0ae2*/ 	.byte	0x3f
	.zero		1


	//   ....[64]....
        /*0ae4*/ 	.word	0x00010520
        /*0ae8*/ 	.word	0x00000005
        /*0aec*/ 	.word	0x00032460
        /*0af0*/ 	.short	0x010a
        /*0af2*/ 	.byte	0x3f
	.zero		1


	//   ....[65]....
        /*0af4*/ 	.word	0x00010560
        /*0af8*/ 	.word	0x00000007
        /*0afc*/ 	.word	0x00032460
        /*0b00*/ 	.short	0x010a
        /*0b02*/ 	.byte	0x3f
	.zero		1


	//   ....[66]....
        /*0b04*/ 	.word	0x000105d0
        /*0b08*/ 	.word	0x00000003
        /*0b0c*/ 	.word	0x00032400
        /*0b10*/ 	.short	0x010a
        /*0b12*/ 	.byte	0x3f
	.zero		1


	//   ....[67]....
        /*0b14*/ 	.word	0x00010630
        /*0b18*/ 	.word	0x00000003
        /*0b1c*/ 	.word	0x00032430
        /*0b20*/ 	.short	0x010a
        /*0b22*/ 	.byte	0x3f
	.zero		1


	//   ....[68]....
        /*0b24*/ 	.word	0x00010690
        /*0b28*/ 	.word	0x00000003
        /*0b2c*/ 	.word	0x00032410
        /*0b30*/ 	.short	0x010a
        /*0b32*/ 	.byte	0x3f
	.zero		1


	//   ....[69]....
        /*0b34*/ 	.word	0x000106f0
        /*0b38*/ 	.word	0x00000003
        /*0b3c*/ 	.word	0x00032450
        /*0b40*/ 	.short	0x010a
        /*0b42*/ 	.byte	0x3f
	.zero		1


	//   ....[70]....
        /*0b44*/ 	.word	0x00010750
        /*0b48*/ 	.word	0x00000099
        /*0b4c*/ 	.word	0x00032430
        /*0b50*/ 	.short	0x010a
        /*0b52*/ 	.byte	0x3f
	.zero		1


	//   ....[71]....
        /*0b54*/ 	.word	0x000107b0
        /*0b58*/ 	.word	0x000000cb
        /*0b5c*/ 	.word	0x00032450
        /*0b60*/ 	.short	0x010a
        /*0b62*/ 	.byte	0x3f
	.zero		1


	//   ....[72]....
        /*0b64*/ 	.word	0x00010810
        /*0b68*/ 	.word	0x00000099
        /*0b6c*/ 	.word	0x00032430
        /*0b70*/ 	.short	0x010a
        /*0b72*/ 	.byte	0x3f
	.zero		1


	//   ....[73]....
        /*0b74*/ 	.word	0x00010870
        /*0b78*/ 	.word	0x000000c9
        /*0b7c*/ 	.word	0x00032450
        /*0b80*/ 	.short	0x010a
        /*0b82*/ 	.byte	0x3f
	.zero		1


	//   ....[74]....
        /*0b84*/ 	.word	0x00010950
        /*0b88*/ 	.word	0x00000003
        /*0b8c*/ 	.word	0x00032440
        /*0b90*/ 	.short	0x010a
        /*0b92*/ 	.byte	0x3f
	.zero		1


	//   ....[75]....
        /*0b94*/ 	.word	0x00012700
        /*0b98*/ 	.word	0x00000003
        /*0b9c*/ 	.word	0x00032420
        /*0ba0*/ 	.short	0x010a
        /*0ba2*/ 	.byte	0x3f
	.zero		1


	//   ....[76]....
        /*0ba4*/ 	.word	0x00012760
        /*0ba8*/ 	.word	0x00000003
        /*0bac*/ 	.word	0x00032460
        /*0bb0*/ 	.short	0x010a
        /*0bb2*/ 	.byte	0x3f
	.zero		1


	//   ....[77]....
        /*0bb4*/ 	.word	0x00013160
        /*0bb8*/ 	.word	0x00000013
        /*0bbc*/ 	.word	0x00032440
        /*0bc0*/ 	.short	0x010a
        /*0bc2*/ 	.byte	0x3f
	.zero		1


	//   ....[78]....
        /*0bc4*/ 	.word	0x000137e0
        /*0bc8*/ 	.word	0x00000013
        /*0bcc*/ 	.word	0x00032460
        /*0bd0*/ 	.short	0x010a
        /*0bd2*/ 	.byte	0x3f
	.zero		1


	//   ....[79]....
        /*0bd4*/ 	.word	0x00013f60
        /*0bd8*/ 	.word	0x00000007
        /*0bdc*/ 	.word	0x00032420
        /*0be0*/ 	.short	0x010a
        /*0be2*/ 	.byte	0x3f
	.zero		1


	//   ....[80]....
        /*0be4*/ 	.word	0x00014100
        /*0be8*/ 	.word	0x00000005
        /*0bec*/ 	.word	0x00032440
        /*0bf0*/ 	.short	0x010a
        /*0bf2*/ 	.byte	0x3f
	.zero		1


	//   ....[81]....
        /*0bf4*/ 	.word	0x00014150
        /*0bf8*/ 	.word	0x00000007
        /*0bfc*/ 	.word	0x00032440
        /*0c00*/ 	.short	0x010a
        /*0c02*/ 	.byte	0x3f
	.zero		1


	//   ....[82]....
        /*0c04*/ 	.word	0x000141a0
        /*0c08*/ 	.word	0x00000005
        /*0c0c*/ 	.word	0x00032460
        /*0c10*/ 	.short	0x010a
        /*0c12*/ 	.byte	0x3f
	.zero		1


	//----- nvinfo : EIATTR_NUM_MBARRIERS
	.align		4
.L_525:
        /*0c14*/ 	.byte	0x03, 0x38
        /*0c16*/ 	.short	0x0017


	//----- nvinfo : EIATTR_EXIT_INSTR_OFFSETS
	.align		4
        /*0c18*/ 	.byte	0x04, 0x1c
        /*0c1a*/ 	.short	(.L_527 - .L_526)


	//   ....[0]....
.L_526:
        /*0c1c*/ 	.word	0x000105b0


	//----- nvinfo : EIATTR_MAX_THREADS
	.align		4
.L_527:
        /*0c20*/ 	.byte	0x04, 0x05
        /*0c22*/ 	.short	(.L_529 - .L_528)
.L_528:
        /*0c24*/ 	.word	0x00000180
        /*0c28*/ 	.word	0x00000001
        /*0c2c*/ 	.word	0x00000001


	//----- nvinfo : EIATTR_CRS_STACK_SIZE
	.align		4
.L_529:
        /*0c30*/ 	.byte	0x04, 0x1e
        /*0c32*/ 	.short	(.L_531 - .L_530)
.L_530:
        /*0c34*/ 	.word	0x00000000


	//----- nvinfo : EIATTR_CBANK_PARAM_SIZE
	.align		4
.L_531:
        /*0c38*/ 	.byte	0x03, 0x19
        /*0c3a*/ 	.short	0x0b70


	//----- nvinfo : EIATTR_PARAM_CBANK
	.align		4
        /*0c3c*/ 	.byte	0x04, 0x0a
        /*0c3e*/ 	.short	(.L_533 - .L_532)
	.align		4
.L_532:
        /*0c40*/ 	.word	index@(.nv.constant0._ZN7cutlass13device_kernelIN5flash11enable_sm90INS1_16FlashAttnFwdSm90INS1_25CollectiveMainloopFwdSm90ILi2EN4cute5tupleIJNS5_1CILi1EEES8_S8_EEENS6_IJNS7_ILi128EEENS7_ILi96EEENS7_ILi64EEEEEELi256ENS_6half_tEfNS_4arch4Sm90ELb1ELb0ELb0ELb0ELb1ELb0ELb1ELb1ELb0ELb1ELb1ELb0EEENS1_21CollectiveEpilogueFwdINS6_IJSA_NS7_ILi256EEESB_EEES9_SE_SG_Li256ELb0ELb1ELb1ELb0EEENS1_19SingleTileSchedulerILb0ELb1ELb1ELi128EEEEEEEEEvNT_6ParamsE)
        /*0c44*/ 	.short	0x0210
        /*0c46*/ 	.short	0x0b70


	//----- nvinfo : EIATTR_SW_WAR
	.align		4
.L_533:
        /*0c48*/ 	.byte	0x04, 0x36
        /*0c4a*/ 	.short	(.L_535 - .L_534)
.L_534:
        /*0c4c*/ 	.word	0x00000008
.L_535:


//--------------------- .nv.info._ZN7cutlass13device_kernelIN5flash11enable_sm90INS1_16FlashAttnFwdSm90INS1_25CollectiveMainloopFwdSm90ILi2EN4cute5tupleIJNS5_1CILi1EEES8_S8_EEENS6_IJNS7_ILi128EEENS7_ILi96EEENS7_ILi64EEEEEELi256ENS_6half_tEfNS_4arch4Sm90ELb1ELb0ELb0ELb1ELb1ELb0ELb0ELb1ELb0ELb1ELb1ELb0EEENS1_21CollectiveEpilogueFwdINS6_IJSA_NS7_ILi256EEESB_EEES9_SE_SG_Li256ELb1ELb1ELb1ELb0EEENS1_36VarlenDynamicPersistentTileSchedulerILi128ELi96ELi256ELi128ELb1ELb1ELb1ELb1ELb1ELb1EEEEEEEEEvNT_6ParamsE --------------------------
	.section	.nv.info._ZN7cutlass13device_kernelIN5flash11enable_sm90INS1_16FlashAttnFwdSm90INS1_25CollectiveMainloopFwdSm90ILi2EN4cute5tupleIJNS5_1CILi1EEES8_S8_EEENS6_IJNS7_ILi128EEENS7_ILi96EEENS7_ILi64EEEEEELi256ENS_6half_tEfNS_4arch4Sm90ELb1ELb0ELb0ELb1ELb1ELb0ELb0ELb1ELb0ELb1ELb1ELb0EEENS1_21CollectiveEpilogueFwdINS6_IJSA_NS7_ILi256EEESB_EEES9_SE_SG_Li256ELb1ELb1ELb1ELb0EEENS1_36VarlenDynamicPersistentTileSchedulerILi128ELi96ELi256ELi128ELb1ELb1ELb1ELb1ELb1ELb1EEEEEEEEEvNT_6ParamsE,"",@"SHT_CUDA_INFO"
	.sectionflags	@""
	.align	4


	//----- nvinfo : EIATTR_CUDA_API_VERSION
	.align		4
        /*0000*/ 	.byte	0x04, 0x37
        /*0002*/ 	.short	(.L_537 - .L_536)
.L_536:
        /*0004*/ 	.word	0x00000082


	//----- nvinfo : EIATTR_KPARAM_INFO
	.align		4
.L_537:
        /*0008*/ 	.byte	0x04, 0x17
        /*000a*/ 	.short	(.L_539 - .L_538)
.L_538:
        /*000c*/ 	.word	0x00000000
        /*0010*/ 	.short	0x0000
        /*0012*/ 	.short	0x0070
        /*0014*/ 	.byte	0x00, 0xf0, 0x01, 0x2a


	//----- nvinfo : EIATTR_SPARSE_MMA_MASK
	.align		4
.L_539:
        /*0018*/ 	.byte	0x03, 0x50
        /*001a*/ 	.short	0x0000


	//----- nvinfo : EIATTR_MAXREG_COUNT
	.align		4
        /*001c*/ 	.byte	0x03, 0x1b
        /*001e*/ 	.short	0x00a8


	//----- nvinfo : EIATTR_NUM_BARRIERS
	.align		4
        /*0020*/ 	.byte	0x02, 0x4c
        /*0022*/ 	.byte	0x10
	.zero		1


	//----- nvinfo : EIATTR_EXTERNS
	.align		4
        /*0024*/ 	.byte	0x04, 0x0f
        /*0026*/ 	.short	(.L_541 - .L_540)


	//   ....[0]....
	.align		4
.L_540:
        /*0028*/ 	.word	index@(__assertfail)


	//----- nvinfo : EIATTR_ANNOTATIONS
	.align		4
.L_541:
        /*002c*/ 	.byte	0x04, 0x55
        /*002e*/ 	.short	(.L_543 - .L_542)


	//   ....[0]....
.L_542:
        /* <DEDUP_REMOVED lines=15> */


	//----- nvinfo : EIATTR_MERCURY_ISA_VERSION
	.align		4
.L_543:
        /*0110*/ 	.byte	0x03, 0x5f
        /*0112*/ 	.short	0x0101


	//----- nvinfo : EIATTR_UNUSED_LOAD_BYTE_OFFSET
	.align		4
        /*0114*/ 	.byte	0x04, 0x44
        /*0116*/ 	.short	(.L_545 - .L_544)


	//   ....[0]....
.L_544:
        /*0118*/ 	.word	0x00000960
        /*011c*/ 	.word	0x0000fff0


	//   ....[1]....
        /*0120*/ 	.word	0x00008bd0
        /*0124*/ 	.word	0x0000fff0


	//----- nvinfo : EIATTR_INT_WARP_WIDE_INSTR_OFFSETS
	.align		4
.L_545:
        /*0128*/ 	.byte	0x04, 0x31
        /*012a*/ 	.short	(.L_547 - .L_546)


	//   ....[0]....
.L_546:
        /*012c*/ 	.word	0x000000c0


	//   ....[1]....
        /*0130*/ 	.word	0x000000d0


	//   ....[2]....
        /*0134*/ 	.word	0x00000170


	//   ....[3]....
        /*0138*/ 	.word	0x0000ed70


	//   ....[4]....
        /*013c*/ 	.word	0x0000ee00


	//   ....[5]....
        /*0140*/ 	.word	0x000120d0


	//   ....[6]....
        /*0144*/ 	.word	0x00012160


	//----- nvinfo : EIATTR_COOP_GROUP_MASK_REGIDS
	.align		4
.L_547:
        /*0148*/ 	.byte	0x04, 0x29
        /*014a*/ 	.short	(.L_549 - .L_548)


	//   ....[0]....
.L_548:
        /*014c*/ 	.word	0xffffffff


	//   ....[1]....
        /*0150*/ 	.word	0xffffffff


	//   ....[2]....
        /*0154*/ 	.word	0xffffffff


	//   ....[3]....
        /*0158*/ 	.word	0xffffffff


	//   ....[4]....
        /*015c*/ 	.word	0xffffffff


	//   ....[5]....
        /*0160*/ 	.word	0xffffffff


	//   ....[6]....
        /*0164*/ 	.word	0xffffffff


	//   ....[7]....
        /*0168*/ 	.word	0xffffffff


	//   ....[8]....
        /*016c*/ 	.word	0xffffffff


	//   ....[9]....
        /*0170*/ 	.word	0xffffffff


	//   ....[10]....
        /*0174*/ 	.word	0xffffffff


	//   ....[11]....
        /*0178*/ 	.word	0xffffffff


	//   ....[12]....
        /*017c*/ 	.word	0xffffffff


	//   ....[13]....
        /*0180*/ 	.word	0xffffffff


	//   ....[14]....
        /*0184*/ 	.word	0xffffffff


	//   ....[15]....
        /*0188*/ 	.word	0xffffffff


	//   ....[16]....
        /*018c*/ 	.word	0xffffffff


	//   ....[17]....
        /*0190*/ 	.word	0xffffffff


	//   ....[18]....
        /*0194*/ 	.word	0xffffffff


	//   ....[19]....
        /*0198*/ 	.word	0xffffffff


	//   ....[20]....
        /*019c*/ 	.word	0xffffffff


	//   ....[21]....
        /*01a0*/ 	.word	0xffffffff


	//   ....[22]....
        /*01a4*/ 	.word	0xffffffff


	//   ....[23]....
        /*01a8*/ 	.word	0xffffffff


	//   ....[24]....
        /*01ac*/ 	.word	0xffffffff


	//   ....[25]....
        /*01b0*/ 	.word	0xffffffff


	//   ....[26]....
        /*01b4*/ 	.word	0xffffffff


	//   ....[27]....
        /*01b8*/ 	.word	0xffffffff


	//   ....[28]....
        /*01bc*/ 	.word	0xffffffff


	//   ....[29]....
        /*01c0*/ 	.word	0xffffffff


	//   ....[30]....
        /*01c4*/ 	.word	0xffffffff


	//   ....[31]....
        /*01c8*/ 	.word	0xffffffff


	//   ....[32]....
        /*01cc*/ 	.word	0xffffffff


	//   ....[33]....
        /*01d0*/ 	.word	0xffffffff


	//   ....[34]....
        /*01d4*/ 	.word	0xffffffff


	//   ....[35]....
        /*01d8*/ 	.word	0xffffffff


	//   ....[36]....
        /*01dc*/ 	.word	0xffffffff


	//   ....[37]....
        /*01e0*/ 	.word	0xffffffff


	//   ....[38]....
        /*01e4*/ 	.word	0xffffffff


	//   ....[39]....
        /*01e8*/ 	.word	0xffffffff


	//   ....[40]....
        /*01ec*/ 	.word	0xffffffff


	//   ....[41]....
        /*01f0*/ 	.word	0xffffffff


	//   ....[42]....
        /*01f4*/ 	.word	0xffffffff


	//   ....[43]....
        /*01f8*/ 	.word	0xffffffff


	//   ....[44]....
        /*01fc*/ 	.word	0xffffffff


	//   ....[45]....
        /*0200*/ 	.word	0xffffffff


	//   ....[46]....
        /*0204*/ 	.word	0xffffffff


	//   ....[47]....
        /*0208*/ 	.word	0xffffffff


	//   ....[48]....
        /*020c*/ 	.word	0xffffffff


	//   ....[49]....
        /*0210*/ 	.word	0xffffffff


	//   ....[50]....
        /*0214*/ 	.word	0xffffffff


	//   ....[51]....
        /*0218*/ 	.word	0xffffffff


	//   ....[52]....
        /*021c*/ 	.word	0xffffffff


	//   ....[53]....
        /*0220*/ 	.word	0xffffffff


	//   ....[54]....
        /*0224*/ 	.word	0xffffffff


	//   ....[55]....
        /*0228*/ 	.word	0xffffffff


	//   ....[56]....
        /*022c*/ 	.word	0xffffffff


	//   ....[57]....
        /*0230*/ 	.word	0xffffffff


	//   ....[58]....
        /*0234*/ 	.word	0xffffffff


	//   ....[59]....
        /*0238*/ 	.word	0xffffffff


	//   ....[60]....
        /*023c*/ 	.word	0xffffffff


	//   ....[61]....
        /*0240*/ 	.word	0xffffffff


	//   ....[62]....
        /*0244*/ 	.word	0xffffffff


	//   ....[63]....
        /*0248*/ 	.word	0xffffffff


	//   ....[64]....
        /*024c*/ 	.word	0xffffffff


	//   ....[65]....
        /*0250*/ 	.word	0xffffffff


	//   ....[66]....
        /*0254*/ 	.word	0xffffffff


	//   ....[67]....
        /*0258*/ 	.word	0xffffffff


	//   ....[68]....
        /*025c*/ 	.word	0xffffffff


	//   ....[69]....
        /*0260*/ 	.word	0xffffffff


	//   ....[70]....
        /*0264*/ 	.word	0xffffffff


	//   ....[71]....
        /*0268*/ 	.word	0xffffffff


	//   ....[72]....
        /*026c*/ 	.word	0xffffffff


	//   ....[73]....
        /*0270*/ 	.word	0xffffffff


	//   ....[74]....
        /*0274*/ 	.word	0xffffffff


	//   ....[75]....
        /*0278*/ 	.word	0xffffffff


	//   ....[76]....
        /*027c*/ 	.word	0xffffffff


	//   ....[77]....
        /*0280*/ 	.word	0xffffffff


	//   ....[78]....
        /*0284*/ 	.word	0xffffffff


	//   ....[79]....
        /*0288*/ 	.word	0xffffffff


	//   ....[80]....
        /*028c*/ 	.word	0xffffffff


	//   ....[81]....
        /*0290*/ 	.word	0xffffffff


	//   ....[82]....
        /*0294*/ 	.word	0xffffffff


	//   ....[83]....
        /*0298*/ 	.word	0xffffffff


	//   ....[84]....
        /*029c*/ 	.word	0xffffffff


	//   ....[85]....
        /*02a0*/ 	.word	0xffffffff


	//   ....[86]....
        /*02a4*/ 	.word	0xffffffff


	//   ....[87]....
        /*02a8*/ 	.word	0xffffffff


	//   ....[88]....
        /*02ac*/ 	.word	0xffffffff


	//   ....[89]....
        /*02b0*/ 	.word	0xffffffff


	//   ....[90]....
        /*02b4*/ 	.word	0xffffffff


	//   ....[91]....
        /*02b8*/ 	.word	0xffffffff


	//   ....[92]....
        /*02bc*/ 	.word	0xffffffff


	//   ....[93]....
        /*02c0*/ 	.word	0xffffffff


	//   ....[94]....
        /*02c4*/ 	.word	0xffffffff


	//   ....[95]....
        /*02c8*/ 	.word	0xffffffff


	//   ....[96]....
        /*02cc*/ 	.word	0xffffffff


	//   ....[97]....
        /*02d0*/ 	.word	0xffffffff


	//   ....[98]....
        /*02d4*/ 	.word	0xffffffff


	//   ....[99]....
        /*02d8*/ 	.word	0xffffffff


	//   ....[100]....
        /*02dc*/ 	.word	0xffffffff


	//   ....[101]....
        /*02e0*/ 	.word	0xffffffff


	//   ....[102]....
        /*02e4*/ 	.word	0xffffffff


	//   ....[103]....
        /*02e8*/ 	.word	0xffffffff


	//   ....[104]....
        /*02ec*/ 	.word	0xffffffff


	//   ....[105]....
        /*02f0*/ 	.word	0xffffffff


	//   ....[106]....
        /*02f4*/ 	.word	0xffffffff


	//   ....[107]....
        /*02f8*/ 	.word	0xffffffff


	//   ....[108]....
        /*02fc*/ 	.word	0xffffffff


	//   ....[109]....
        /*0300*/ 	.word	0xffffffff


	//   ....[110]....
        /*0304*/ 	.word	0xffffffff


	//   ....[111]....
        /*0308*/ 	.word	0xffffffff


	//   ....[112]....
        /*030c*/ 	.word	0xffffffff


	//   ....[113]....
        /*0310*/ 	.word	0xffffffff


	//   ....[114]....
        /*0314*/ 	.word	0xffffffff


	//   ....[115]....
        /*0318*/ 	.word	0xffffffff


	//   ....[116]....
        /*031c*/ 	.word	0xffffffff


	//   ....[117]....
        /*0320*/ 	.word	0xffffffff


	//   ....[118]....
        /*0324*/ 	.word	0xffffffff


	//   ....[119]....
        /*0328*/ 	.word	0xffffffff


	//   ....[120]....
        /*032c*/ 	.word	0xffffffff


	//   ....[121]....
        /*0330*/ 	.word	0xffffffff


	//   ....[122]....
        /*0334*/ 	.word	0xffffffff


	//   ....[123]....
        /*0338*/ 	.word	0xffffffff


	//   ....[124]....
        /*033c*/ 	.word	0xffffffff


	//   ....[125]....
        /*0340*/ 	.word	0xffffffff


	//   ....[126]....
        /*0344*/ 	.word	0xffffffff


	//   ....[127]....
        /*0348*/ 	.word	0xffffffff


	//   ....[128]....
        /*034c*/ 	.word	0xffffffff


	//   ....[129]....
        /*0350*/ 	.word	0xffffffff


	//   ....[130]....
        /*0354*/ 	.word	0xffffffff


	//   ....[131]....
        /*0358*/ 	.word	0xffffffff


	//   ....[132]....
        /*035c*/ 	.word	0xffffffff


	//   ....[133]....
        /*0360*/ 	.word	0xffffffff


	//   ....[134]....
        /*0364*/ 	.word	0xffffffff


	//   ....[135]....
        /*0368*/ 	.word	0xffffffff


	//   ....[136]....
        /*036c*/ 	.word	0xffffffff


	//   ....[137]....
        /*0370*/ 	.word	0xffffffff


	//   ....[138]....
        /*0374*/ 	.word	0xffffffff


	//   ....[139]....
        /*0378*/ 	.word	0xffffffff


	//   ....[140]....
        /*037c*/ 	.word	0xffffffff


	//   ....[141]....
        /*0380*/ 	.word	0xffffffff


	//   ....[142]....
        /*0384*/ 	.word	0xffffffff


	//   ....[143]....
        /*0388*/ 	.word	0xffffffff


	//   ....[144]....
        /*038c*/ 	.word	0xffffffff


	//   ....[145]....
        /*0390*/ 	.word	0xffffffff


	//   ....[146]....
        /*0394*/ 	.word	0xffffffff


	//   ....[147]....
        /*0398*/ 	.word	0xffffffff


	//   ....[148]....
        /*039c*/ 	.word	0xffffffff


	//   ....[149]....
        /*03a0*/ 	.word	0xffffffff


	//   ....[150]....
        /*03a4*/ 	.word	0xffffffff


	//   ....[151]....
        /*03a8*/ 	.word	0x0500000f


	//   ....[152]....
        /*03ac*/ 	.word	0x0500000f


	//   ....[153]....
        /*03b0*/ 	.word	0x0500000f


	//   ....[154]....
        /*03b4*/ 	.word	0x0500000f


	//   ....[155]....
        /*03b8*/ 	.word	0x0500000f


	//   ....[156]....
        /*03bc*/ 	.word	0x0500000f


	//   ....[157]....
        /*03c0*/ 	.word	0x0500000f


	//   ....[158]....
        /*03c4*/ 	.word	0x0500000f


	//   ....[159]....
        /*03c8*/ 	.word	0x0500000f


	//   ....[160]....
        /*03cc*/ 	.word	0x0500000f


	//   ....[161]....
        /*03d0*/ 	.word	0x0500000f


	//   ....[162]....
        /*03d4*/ 	.word	0x0500000f


	//   ....[163]....
        /*03d8*/ 	.word	0x0500000f


	//   ....[164]....
        /*03dc*/ 	.word	0x0500000f


	//   ....[165]....
        /*03e0*/ 	.word	0x0500000f


	//   ....[166]....
        /*03e4*/ 	.word	0x0500000f


	//   ....[167]....
        /*03e8*/ 	.word	0x0500000f


	//   ....[168]....
        /*03ec*/ 	.word	0x0500000f


	//   ....[169]....
        /*03f0*/ 	.word	0x0500000f


	//   ....[170]....
        /*03f4*/ 	.word	0x0500000f


	//   ....[171]....
        /*03f8*/ 	.word	0x0500000f


	//   ....[172]....
        /*03fc*/ 	.word	0x0500000f


	//   ....[173]....
        /*0400*/ 	.word	0x0500000f


	//   ....[174]....
        /*0404*/ 	.word	0x0500000f


	//   ....[175]....
        /*0408*/ 	.word	0x0500000f


	//   ....[176]....
        /*040c*/ 	.word	0x0500000f


	//   ....[177]....
        /*0410*/ 	.word	0x0500000f


	//   ....[178]....
        /*0414*/ 	.word	0x0500000f


	//   ....[179]....
        /*0418*/ 	.word	0x0500000f


	//   ....[180]....
        /*041c*/ 	.word	0x0500000f


	//   ....[181]....
        /*0420*/ 	.word	0x0500000f


	//   ....[182]....
        /*0424*/ 	.word	0x0500000f


	//   ....[183]....
        /*0428*/ 	.word	0x0500000f


	//   ....[184]....
        /*042c*/ 	.word	0x0500000f


	//   ....[185]....
        /*0430*/ 	.word	0x0500000f


	//   ....[186]....
        /*0434*/ 	.word	0x0500000f


	//   ....[187]....
        /*0438*/ 	.word	0x0500000f


	//   ....[188]....
        /*043c*/ 	.word	0x0500000f


	//   ....[189]....
        /*0440*/ 	.word	0x0500000f


	//   ....[190]....
        /*0444*/ 	.word	0x0500000f


	//   ....[191]....
        /*0448*/ 	.word	0x0500000f


	//   ....[192]....
        /*044c*/ 	.word	0x0500000f


	//   ....[193]....
        /*0450*/ 	.word	0x0500000f


	//   ....[194]....
        /*0454*/ 	.word	0x0500000f


	//   ....[195]....
        /*0458*/ 	.word	0x0500000f


	//   ....[196]....
        /*045c*/ 	.word	0x0500000f


	//   ....[197]....
        /*0460*/ 	.word	0x0500000f


	//   ....[198]....
        /*0464*/ 	.word	0x0500000f


	//   ....[199]....
        /*0468*/ 	.word	0x0500000f


	//   ....[200]....
        /*046c*/ 	.word	0x0500000f


	//   ....[201]....
        /*0470*/ 	.word	0x0500000f


	//   ....[202]....
        /*0474*/ 	.word	0x0500000f


	//   ....[203]....
        /*0478*/ 	.word	0x0500000f


	//   ....[204]....
        /*047c*/ 	.word	0x0500000f


	//   ....[205]....
        /*0480*/ 	.word	0x0500000f


	//   ....[206]....
        /*0484*/ 	.word	0x0500000f


	//   ....[207]....
        /*0488*/ 	.word	0x0500000f


	//   ....[208]....
        /*048c*/ 	.word	0x0500000f


	//   ....[209]....
        /*0490*/ 	.word	0x0500000f


	//   ....[210]....
        /*0494*/ 	.word	0x0500000f


	//   ....[211]....
        /*0498*/ 	.word	0x0500000f


	//   ....[212]....
        /*049c*/ 	.word	0x0500000f


	//   ....[213]....
        /*04a0*/ 	.word	0x0500000f


	//   ....[214]....
        /*04a4*/ 	.word	0x0500000f


	//   ....[215]....
        /*04a8*/ 	.word	0x0500000f


	//   ....[216]....
        /*04ac*/ 	.word	0x0500000f


	//   ....[217]....
        /*04b0*/ 	.word	0x0500000f


	//   ....[218]....
        /*04b4*/ 	.word	0x0500000f


	//   ....[219]....
        /*04b8*/ 	.word	0x0500000f


	//   ....[220]....
        /*04bc*/ 	.word	0x0500000f


	//   ....[221]....
        /*04c0*/ 	.word	0x0500000f


	//   ....[222]....
        /*04c4*/ 	.word	0x0500000f


	//   ....[223]....
        /*04c8*/ 	.word	0x0500000f


	//   ....[224]....
        /*04cc*/ 	.word	0x0500000f


	//   ....[225]....
        /*04d0*/ 	.word	0x0500000f


	//   ....[226]....
        /*04d4*/ 	.word	0x0500000f


	//   ....[227]....
        /*04d8*/ 	.word	0x0500000f


	//   ....[228]....
        /*04dc*/ 	.word	0x0500000f


	//   ....[229]....
        /*04e0*/ 	.word	0x0500000f


	//   ....[230]....
        /*04e4*/ 	.word	0x0500000f


	//   ....[231]....
        /*04e8*/ 	.word	0x0500000f


	//   ....[232]....
        /*04ec*/ 	.word	0x0500000f


	//   ....[233]....
        /*04f0*/ 	.word	0x0500000f


	//   ....[234]....
        /*04f4*/ 	.word	0x0500000f


	//----- nvinfo : EIATTR_COOP_GROUP_INSTR_OFFSETS
	.align		4
.L_549:
        /*04f8*/ 	.byte	0x04, 0x28
        /*04fa*/ 	.short	(.L_551 - .L_550)


	//   ....[0]....
.L_550:
        /*04fc*/ 	.word	0x00000080


	//   ....[1]....
        /*0500*/ 	.word	0x00000090


	//   ....[2]....
        /*0504*/ 	.word	0x000002d0


	//   ....[3]....
        /*0508*/ 	.word	0x00000430


	//   ....[4]....
        /*050c*/ 	.word	0x00000550


	//   ....[5]....
        /*0510*/ 	.word	0x000006b0


	//   ....[6]....
        /*0514*/ 	.word	0x00001e70


	//   ....[7]....
        /*0518*/ 	.word	0x000024f0


	//   ....[8]....
        /*051c*/ 	.word	0x00002520


	//   ....[9]....
        /*0520*/ 	.word	0x00002a30


	//   ....[10]....
        /*0524*/ 	.word	0x00002ae0


	//   ....[11]....
        /*0528*/ 	.word	0x00003170


	//   ....[12]....
        /*052c*/ 	.word	0x000031f0


	//   ....[13]....
        /*0530*/ 	.word	0x00004280


	//   ....[14]....
        /*0534*/ 	.word	0x00004290


	//   ....[15]....
        /*0538*/ 	.word	0x00004a90


	//   ....[16]....
        /*053c*/ 	.word	0x00004b70


	//   ....[17]....
        /*0540*/ 	.word	0x00004eb0


	//   ....[18]....
        /*0544*/ 	.word	0x00005080


	//   ....[19]....
        /*0548*/ 	.word	0x000068a0


	//   ....[20]....
        /*054c*/ 	.word	0x000068c0


	//   ....[21]....
        /*0550*/ 	.word	0x00006fd0


	//   ....[22]....
        /*0554*/ 	.word	0x000071a0


	//   ....[23]....
        /*0558*/ 	.word	0x00008150


	//   ....[24]....
        /*055c*/ 	.word	0x000081c0


	//   ....[25]....
        /*0560*/ 	.word	0x00008230


	//   ....[26]....
        /*0564*/ 	.word	0x00008250


	//   ....[27]....
        /*0568*/ 	.word	0x00009d10


	//   ....[28]....
        /*056c*/ 	.word	0x00009d30


	//   ....[29]....
        /*0570*/ 	.word	0x00009d40


	//   ....[30]....
        /*0574*/ 	.word	0x00009d50


	//   ....[31]....
        /*0578*/ 	.word	0x0000a800


	//   ....[32]....
        /*057c*/ 	.word	0x0000a820


	//   ....[33]....
        /*0580*/ 	.word	0x0000a9d0


	//   ....[34]....
        /*0584*/ 	.word	0x0000a9f0


	//   ....[35]....
        /*0588*/ 	.word	0x0000ab30


	//   ....[36]....
        /*058c*/ 	.word	0x0000ab50


	//   ....[37]....
        /*0590*/ 	.word	0x0000aca0


	//   ....[38]....
        /*0594*/ 	.word	0x0000acc0


	//   ....[39]....
        /*0598*/ 	.word	0x0000b250


	//   ....[40]....
        /*059c*/ 	.word	0x0000b280


	//   ....[41]....
        /*05a0*/ 	.word	0x0000bb40


	//   ....[42]....
        /*05a4*/ 	.word	0x0000bb50


	//   ....[43]....
        /*05a8*/ 	.word	0x0000cda0


	//   ....[44]....
        /*05ac*/ 	.word	0x0000cdd0


	//   ....[45]....
        /*05b0*/ 	.word	0x0000cf40


	//   ....[46]....
        /*05b4*/ 	.word	0x0000cf60


	//   ....[47]....
        /*05b8*/ 	.word	0x0000d0a0


	//   ....[48]....
        /*05bc*/ 	.word	0x0000d0c0


	//   ....[49]....
        /*05c0*/ 	.word	0x0000d210


	//   ....[50]....
        /*05c4*/ 	.word	0x0000d230


	//   ....[51]....
        /*05c8*/ 	.word	0x0000d410


	//   ....[52]....
        /*05cc*/ 	.word	0x0000d600


	//   ....[53]....
        /*05d0*/ 	.word	0x0000d630


	//   ....[54]....
        /*05d4*/ 	.word	0x0000d660


	//   ....[55]....
        /*05d8*/ 	.word	0x0000d690


	//   ....[56]....
        /*05dc*/ 	.word	0x0000d6c0


	//   ....[57]....
        /*05e0*/ 	.word	0x0000d6f0


	//   ....[58]....
        /*05e4*/ 	.word	0x0000d860


	//   ....[59]....
        /*05e8*/ 	.word	0x0000d890


	//   ....[60]....
        /*05ec*/ 	.word	0x0000d8c0


	//   ....[61]....
        /*05f0*/ 	.word	0x0000d8f0


	//   ....[62]....
        /*05f4*/ 	.word	0x0000d920


	//   ....[63]....
        /*05f8*/ 	.word	0x0000d950


	//   ....[64]....
        /*05fc*/ 	.word	0x0000d9e0


	//   ....[65]....
        /*0600*/ 	.word	0x0000da10


	//   ....[66]....
        /*0604*/ 	.word	0x0000da20


	//   ....[67]....
        /*0608*/ 	.word	0x0000da60


	//   ....[68]....
        /*060c*/ 	.word	0x0000f920


	//   ....[69]....
        /*0610*/ 	.word	0x0000f940


	//   ....[70]....
        /*0614*/ 	.word	0x0000f9d0


	//   ....[71]....
        /*0618*/ 	.word	0x0000f9f0


	//   ....[72]....
        /*061c*/ 	.word	0x0000fa70


	//   ....[73]....
        /*0620*/ 	.word	0x0000fa90


	//   ....[74]....
        /*0624*/ 	.word	0x0000fb10


	//   ....[75]....
        /*0628*/ 	.word	0x0000fb30


	//   ....[76]....
        /*062c*/ 	.word	0x0000fbb0


	//   ....[77]....
        /*0630*/ 	.word	0x0000fbd0


	//   ....[78]....
        /*0634*/ 	.word	0x0000fbe0


	//   ....[79]....
        /*0638*/ 	.word	0x0000fbf0


	//   ....[80]....
        /*063c*/ 	.word	0x000103f0


	//   ....[81]....
        /*0640*/ 	.word	0x00010420


	//   ....[82]....
        /*0644*/ 	.word	0x00010450


	//   ....[83]....
        /*0648*/ 	.word	0x000104e0


	//   ....[84]....
        /*064c*/ 	.word	0x000104f0


	//   ....[85]....
        /*0650*/ 	.word	0x00010580


	//   ....[86]....
        /*0654*/ 	.word	0x00010590


	//   ....[87]....
        /*0658*/ 	.word	0x00010620


	//   ....[88]....
        /*065c*/ 	.word	0x00010630


	//   ....[89]....
        /*0660*/ 	.word	0x000106c0


	//   ....[90]....
        /*0664*/ 	.word	0x000106d0


	//   ....[91]....
        /*0668*/ 	.word	0x00010760


	//   ....[92]....
        /*066c*/ 	.word	0x00010770


	//   ....[93]....
        /*0670*/ 	.word	0x000107f0


	//   ....[94]....
        /*0674*/ 	.word	0x00010800


	//   ....[95]....
        /*0678*/ 	.word	0x00010810


	//   ....[96]....
        /*067c*/ 	.word	0x00010c70


	//   ....[97]....
        /*0680*/ 	.word	0x00010ca0


	//   ....[98]....
        /*0684*/ 	.word	0x00010cf0


	//   ....[99]....
        /*0688*/ 	.word	0x00010da0


	//   ....[100]....
        /*068c*/ 	.word	0x00010dc0


	//   ....[101]....
        /*0690*/ 	.word	0x00010e70


	//   ....[102]....
        /*0694*/ 	.word	0x00010e80


	//   ....[103]....
        /*0698*/ 	.word	0x00010eb0


	//   ....[104]....
        /*069c*/ 	.word	0x00010f40


	//   ....[105]....
        /*06a0*/ 	.word	0x00010fe0


	//   ....[106]....
        /*06a4*/ 	.word	0x00011000


	//   ....[107]....
        /*06a8*/ 	.word	0x00011010


	//   ....[108]....
        /*06ac*/ 	.word	0x00011730


	//   ....[109]....
        /*06b0*/ 	.word	0x00011750


	//   ....[110]....
        /*06b4*/ 	.word	0x00011760


	//   ....[111]....
        /*06b8*/ 	.word	0x000117a0


	//   ....[112]....
        /*06bc*/ 	.word	0x000117b0


	//   ....[113]....
        /*06c0*/ 	.word	0x000117f0


	//   ....[114]....
        /*06c4*/ 	.word	0x00011800


	//   ....[115]....
        /*06c8*/ 	.word	0x00011840


	//   ....[116]....
        /*06cc*/ 	.word	0x00011850


	//   ....[117]....
        /*06d0*/ 	.word	0x00011890


	//   ....[118]....
        /*06d4*/ 	.word	0x000118a0


	//   ....[119]....
        /*06d8*/ 	.word	0x000118b0


	//   ....[120]....
        /*06dc*/ 	.word	0x00011c00


	//   ....[121]....
        /*06e0*/ 	.word	0x00011c20


	//   ....[122]....
        /*06e4*/ 	.word	0x00011c30


	//   ....[123]....
        /*06e8*/ 	.word	0x00011c40


	//   ....[124]....
        /*06ec*/ 	.word	0x00011c50


	//   ....[125]....
        /*06f0*/ 	.word	0x00011c70


	//   ....[126]....
        /*06f4*/ 	.word	0x00011ce0


	//   ....[127]....
        /*06f8*/ 	.word	0x00011d10


	//   ....[128]....
        /*06fc*/ 	.word	0x00011d20


	//   ....[129]....
        /*0700*/ 	.word	0x00011d90


	//   ....[130]....
        /*0704*/ 	.word	0x00011da0


	//   ....[131]....
        /*0708*/ 	.word	0x00011ea0


	//   ....[132]....
        /*070c*/ 	.word	0x00012390


	//   ....[133]....
        /*0710*/ 	.word	0x000123c0


	//   ....[134]....
        /*0714*/ 	.word	0x00012420


	//   ....[135]....
        /*0718*/ 	.word	0x00012450


	//   ....[136]....
        /*071c*/ 	.word	0x00012480


	//   ....[137]....
        /*0720*/ 	.word	0x000124b0


	//   ....[138]....
        /*0724*/ 	.word	0x000124e0


	//   ....[139]....
        /*0728*/ 	.word	0x00012510


	//   ....[140]....
        /*072c*/ 	.word	0x000126b0


	//   ....[141]....
        /*0730*/ 	.word	0x000126e0


	//   ....[142]....
        /*0734*/ 	.word	0x00012710


	//   ....[143]....
        /*0738*/ 	.word	0x00012740


	//   ....[144]....
        /*073c*/ 	.word	0x00012770


	//   ....[145]....
        /*0740*/ 	.word	0x000127a0


	//   ....[146]....
        /*0744*/ 	.word	0x00012860


	//   ....[147]....
        /*0748*/ 	.word	0x00012880


	//   ....[148]....
        /*074c*/ 	.word	0x000128a0


	//   ....[149]....
        /*0750*/ 	.word	0x00012900


	//   ....[150]....
        /*0754*/ 	.word	0x00013320


	//   ....[151]....
        /*0758*/ 	.word	0x000138c0


	//   ....[152]....
        /*075c*/ 	.word	0x000139b0


	//   ....[153]....
        /*0760*/ 	.word	0x00013a50


	//   ....[154]....
        /*0764*/ 	.word	0x00013ab0


	//   ....[155]....
        /*0768*/ 	.word	0x00013ba0


	//   ....[156]....
        /*076c*/ 	.word	0x00013c10


	//   ....[157]....
        /*0770*/ 	.word	0x00013d00


	//   ....[158]....
        /*0774*/ 	.word	0x00013d70


	//   ....[159]....
        /*0778*/ 	.word	0x00013e60


	//   ....[160]....
        /*077c*/ 	.word	0x00013ed0


	//   ....[161]....
        /*0780*/ 	.word	0x00013fc0


	//   ....[162]....
        /*0784*/ 	.word	0x00014030


	//   ....[163]....
        /*0788*/ 	.word	0x000140d0


	//   ....[164]....
        /*078c*/ 	.word	0x000141c0


	//   ....[165]....
        /*0790*/ 	.word	0x00014230


	//   ....[166]....
        /*0794*/ 	.word	0x00014290


	//   ....[167]....
        /*0798*/ 	.word	0x00014380


	//   ....[168]....
        /*079c*/ 	.word	0x000143e0


	//   ....[169]....
        /*07a0*/ 	.word	0x000144e0


	//   ....[170]....
        /*07a4*/ 	.word	0x00014540


	//   ....[171]....
        /*07a8*/ 	.word	0x00014640


	//   ....[172]....
        /*07ac*/ 	.word	0x000146a0


	//   ....[173]....
        /*07b0*/ 	.word	0x000147a0


	//   ....[174]....
        /*07b4*/ 	.word	0x00014800


	//   ....[175]....
        /*07b8*/ 	.word	0x00014900


	//   ....[176]....
        /*07bc*/ 	.word	0x00014960


	//   ....[177]....
        /*07c0*/ 	.word	0x00014a60


	//   ....[178]....
        /*07c4*/ 	.word	0x00014ac0


	//   ....[179]....
        /*07c8*/ 	.word	0x00014ba0


	//   ....[180]....
        /*07cc*/ 	.word	0x00014cd0


	//   ....[181]....
        /*07d0*/ 	.word	0x00014db0


	//   ....[182]....
        /*07d4*/ 	.word	0x00014e60


	//   ....[183]....
        /*07d8*/ 	.word	0x00014f70


	//   ....[184]....
        /*07dc*/ 	.word	0x00014fd0


	//   ....[185]....
        /*07e0*/ 	.word	0x000150e0


	//   ....[186]....
        /*07e4*/ 	.word	0x00015140


	//   ....[187]....
        /*07e8*/ 	.word	0x00015250


	//   ....[188]....
        /*07ec*/ 	.word	0x000152b0


	//   ....[189]....
        /*07f0*/ 	.word	0x000153c0


	//   ....[190]....
        /*07f4*/ 	.word	0x00015420


	//   ....[191]....
        /*07f8*/ 	.word	0x000154e0


	//   ....[192]....
        /*07fc*/ 	.word	0x00015640


	//   ....[193]....
        /*0800*/ 	.word	0x000156e0


	//   ....[194]....
        /*0804*/ 	.word	0x00015740


	//   ....[195]....
        /*0808*/ 	.word	0x000157f0


	//   ....[196]....
        /*080c*/ 	.word	0x00015850


	//   ....[197]....
        /*0810*/ 	.word	0x00015900


	//   ....[198]....
        /*0814*/ 	.word	0x00015960


	//   ....[199]....
        /*0818*/ 	.word	0x00015a10


	//   ....[200]....
        /*081c*/ 	.word	0x00015a70


	//   ....[201]....
        /*0820*/ 	.word	0x00015b20


	//   ....[202]....
        /*0824*/ 	.word	0x00015b80


	//   ....[203]....
        /*0828*/ 	.word	0x00015c30


	//   ....[204]....
        /*082c*/ 	.word	0x00015d10


	//   ....[205]....
        /*0830*/ 	.word	0x00015db0


	//   ....[206]....
        /*0834*/ 	.word	0x00015e10


	//   ....[207]....
        /*0838*/ 	.word	0x00015ee0


	//   ....[208]....
        /*083c*/ 	.word	0x00015f40


	//   ....[209]....
        /*0840*/ 	.word	0x00016010


	//   ....[210]....
        /*0844*/ 	.word	0x00016070


	//   ....[211]....
        /*0848*/ 	.word	0x00016150


	//   ....[212]....
        /*084c*/ 	.word	0x000161b0


	//   ....[213]....
        /*0850*/ 	.word	0x00016280


	//   ....[214]....
        /*0854*/ 	.word	0x000162e0


	//   ....[215]....
        /*0858*/ 	.word	0x000163b0


	//   ....[216]....
        /*085c*/ 	.word	0x00016440


	//   ....[217]....
        /*0860*/ 	.word	0x000164e0


	//   ....[218]....
        /*0864*/ 	.word	0x00016660


	//   ....[219]....
        /*0868*/ 	.word	0x000166d0


	//   ....[220]....
        /*086c*/ 	.word	0x00016740


	//   ....[221]....
        /*0870*/ 	.word	0x000167b0


	//   ....[222]....
        /*0874*/ 	.word	0x00016820


	//   ....[223]....
        /*0878*/ 	.word	0x000168a0


	//   ....[224]....
        /*087c*/ 	.word	0x00016920


	//   ....[225]....
        /*0880*/ 	.word	0x000169b0


	//   ....[226]....
        /*0884*/ 	.word	0x00016a20


	//   ....[227]....
        /*0888*/ 	.word	0x00016a90


	//   ....[228]....
        /*088c*/ 	.word	0x00016b00


	//   ....[229]....
        /*0890*/ 	.word	0x00016b80


	//   ....[230]....
        /*0894*/ 	.word	0x00016bf0


	//   ....[231]....
        /*0898*/ 	.word	0x00016c80


	//   ....[232]....
        /*089c*/ 	.word	0x00016ce0


	//   ....[233]....
        /*08a0*/ 	.word	0x00016d70


	//   ....[234]....
        /*08a4*/ 	.word	0x00016ea0


	//----- nvinfo : EIATTR_REG_RECONFIG
	.align		4
.L_551:
        /*08a8*/ 	.byte	0x01, 0x54
	.zero		2


	//----- nvinfo : EIATTR_SYSCALL_OFFSETS
	.align		4
        /*08ac*/ 	.byte	0x04, 0x46
        /*08ae*/ 	.short	(.L_553 - .L_552)


	//   ....[0]....
.L_552:
        /*08b0*/ 	.word	0x00001ff0


	//   ....[1]....
        /*08b4*/ 	.word	0x0000ef60


	//   ....[2]....
        /*08b8*/ 	.word	0x0000f0b0


	//   ....[3]....
        /*08bc*/ 	.word	0x0000f1a0


	//   ....[4]....
        /*08c0*/ 	.word	0x00010060


	//----- nvinfo : EIATTR_MBARRIER_INSTR_OFFSETS
	.align		4
.L_553:
        /*08c4*/ 	.byte	0x04, 0x39
        /*08c6*/ 	.short	(.L_555 - .L_554)


	//   ....[0]....
.L_554:
        /*08c8*/ 	.word	0x00000180
        /*08cc*/ 	.word	0x000000ff
        /*08d0*/ 	.word	0x00022800
        /*08d4*/ 	.short	0x0100
        /*08d6*/ 	.byte	0x08
	.zero		1


	//   ....[1]....
        /*08d8*/ 	.word	0x00000190
        /*08dc*/ 	.word	0x000000ff
        /*08e0*/ 	.word	0x00022820
        /*08e4*/ 	.short	0x0100
        /*08e6*/ 	.byte	0x08
	.zero		1


	//   ....[2]....
        /*08e8*/ 	.word	0x00000280
        /*08ec*/ 	.word	0x000000ff
        /*08f0*/ 	.word	0x00022830
        /*08f4*/ 	.short	0x0100
        /*08f6*/ 	.byte	0x08
	.zero		1


	//   ....[3]....
        /*08f8*/ 	.word	0x00000290
        /*08fc*/ 	.word	0x000000ff
        /*0900*/ 	.word	0x00022840
        /*0904*/ 	.short	0x0100
        /*0906*/ 	.byte	0x08
	.zero		1


	//   ....[4]....
        /*0908*/ 	.word	0x000002a0
        /*090c*/ 	.word	0x000000ff
        /*0910*/ 	.word	0x00022838
        /*0914*/ 	.short	0x0100
        /*0916*/ 	.byte	0x08
	.zero		1


	//   ....[5]....
        /*0918*/ 	.word	0x000002b0
        /*091c*/ 	.word	0x000000ff
        /*0920*/ 	.word	0x00022848
        /*0924*/ 	.short	0x0100
        /*0926*/ 	.byte	0x08
	.zero		1


	//   ....[6]....
        /*0928*/ 	.word	0x000003e0
        /*092c*/ 	.word	0x000000ff
        /*0930*/ 	.word	0x00022850
        /*0934*/ 	.short	0x0100
        /*0936*/ 	.byte	0x08
	.zero		1


	//   ....[7]....
        /*0938*/ 	.word	0x000003f0
        /*093c*/ 	.word	0x000000ff
        /*0940*/ 	.word	0x00022860
        /*0944*/ 	.short	0x0100
        /*0946*/ 	.byte	0x08
	.zero		1


	//   ....[8]....
        /*0948*/ 	.word	0x00000400
        /*094c*/ 	.word	0x000000ff
        /*0950*/ 	.word	0x00022858
        /*0954*/ 	.short	0x0100
        /*0956*/ 	.byte	0x08
	.zero		1


	//   ....[9]....
        /*0958*/ 	.word	0x00000410
        /*095c*/ 	.word	0x000000ff
        /*0960*/ 	.word	0x00022868
        /*0964*/ 	.short	0x0100
        /*0966*/ 	.byte	0x08
	.zero		1


	//   ....[10]....
        /*0968*/ 	.word	0x00000500
        /*096c*/ 	.word	0x000000ff
        /*0970*/ 	.word	0x00022870
        /*0974*/ 	.short	0x0100
        /*0976*/ 	.byte	0x06
	.zero		1


	//   ....[11]....
        /*0978*/ 	.word	0x00000510
        /*097c*/ 	.word	0x000000ff
        /*0980*/ 	.word	0x00022880
        /*0984*/ 	.short	0x0100
        /*0986*/ 	.byte	0x06
	.zero		1


	//   ....[12]....
        /*0988*/ 	.word	0x00000520
        /*098c*/ 	.word	0x000000ff
        /*0990*/ 	.word	0x00022878
        /*0994*/ 	.short	0x0100
        /*0996*/ 	.byte	0x06
	.zero		1


	//   ....[13]....
        /*0998*/ 	.word	0x00000530
        /*099c*/ 	.word	0x000000ff
        /*09a0*/ 	.word	0x00022888
        /*09a4*/ 	.short	0x0100
        /*09a6*/ 	.byte	0x06
	.zero		1


	//   ....[14]....
        /*09a8*/ 	.word	0x00000660
        /*09ac*/ 	.word	0x000000ff
        /*09b0*/ 	.word	0x00022890
        /*09b4*/ 	.short	0x0100
        /*09b6*/ 	.byte	0x08
	.zero		1


	//   ....[15]....
        /*09b8*/ 	.word	0x00000670
        /*09bc*/ 	.word	0x000000ff
        /*09c0*/ 	.word	0x000228a0
        /*09c4*/ 	.short	0x0100
        /*09c6*/ 	.byte	0x08
	.zero		1


	//   ....[16]....
        /*09c8*/ 	.word	0x00000680
        /*09cc*/ 	.word	0x000000ff
        /*09d0*/ 	.word	0x00022898
        /*09d4*/ 	.short	0x0100
        /*09d6*/ 	.byte	0x08
	.zero		1


	//   ....[17]....
        /*09d8*/ 	.word	0x00000690
        /*09dc*/ 	.word	0x000000ff
        /*09e0*/ 	.word	0x000228a8
        /*09e4*/ 	.short	0x0100
        /*09e6*/ 	.byte	0x08
	.zero		1


	//   ....[18]....
        /*09e8*/ 	.word	0x000007d0
        /*09ec*/ 	.word	0x000000ff
        /*09f0*/ 	.word	0x000228b0
        /*09f4*/ 	.short	0x0100
        /*09f6*/ 	.byte	0x08
	.zero		1


	//   ....[19]....
        /*09f8*/ 	.word	0x000007e0
        /*09fc*/ 	.word	0x000000ff
        /*0a00*/ 	.word	0x000228c0
        /*0a04*/ 	.short	0x0100
        /*0a06*/ 	.byte	0x08
	.zero		1


	//   ....[20]....
        /*0a08*/ 	.word	0x000007f0
        /*0a0c*/ 	.word	0x000000ff
        /*0a10*/ 	.word	0x000228b8
        /*0a14*/ 	.short	0x0100
        /*0a16*/ 	.byte	0x08
	.zero		1


	//   ....[21]....
        /*0a18*/ 	.word	0x00000800
        /*0a1c*/ 	.word	0x000000ff
        /*0a20*/ 	.word	0x000228c8
        /*0a24*/ 	.short	0x0100
        /*0a26*/ 	.byte	0x08
	.zero		1


	//   ....[22]....
        /*0a28*/ 	.word	0x000020a0
        /*0a2c*/ 	.word	0x00000007
        /*0a30*/ 	.word	0x00022800
        /*0a34*/ 	.short	0x010a
        /*0a36*/ 	.byte	0x3f
	.zero		1


	//   ....[23]....
        /*0a38*/ 	.word	0x00002170
        /*0a3c*/ 	.word	0x000000ff
        /*0a40*/ 	.word	0x00022830
        /*0a44*/ 	.short	0x010a
        /*0a46*/ 	.byte	0x16
	.zero		1


	//   ....[24]....
        /*0a48*/ 	.word	0x000021b0
        /*0a4c*/ 	.word	0x000000ff
        /*0a50*/ 	.word	0x00022830
        /*0a54*/ 	.short	0x010a
        /*0a56*/ 	.byte	0x16
	.zero		1


	//   ....[25]....
        /*0a58*/ 	.word	0x00002570
        /*0a5c*/ 	.word	0x000000ff
        /*0a60*/ 	.word	0x00000000
        /*0a64*/ 	.short	0x0101
        /*0a66*/ 	.byte	0x06
	.zero		1


	//   ....[26]....
        /*0a68*/ 	.word	0x000039e0
        /*0a6c*/ 	.word	0x000000ff
        /*0a70*/ 	.word	0x00022850
        /*0a74*/ 	.short	0x010a
        /*0a76*/ 	.byte	0x16
	.zero		1


	//   ....[27]....
        /*0a78*/ 	.word	0x00003a20
        /*0a7c*/ 	.word	0x000000ff
        /*0a80*/ 	.word	0x00022850
        /*0a84*/ 	.short	0x010a
        /*0a86*/ 	.byte	0x16
	.zero		1


	//   ....[28]....
        /*0a88*/ 	.word	0x00003de0
        /*0a8c*/ 	.word	0x000000ff
        /*0a90*/ 	.word	0x00000000
        /*0a94*/ 	.short	0x0101
        /*0a96*/ 	.byte	0x16
	.zero		1


	//   ....[29]....
        /*0a98*/ 	.word	0x00003f40
        /*0a9c*/ 	.word	0x000000ff
        /*0aa0*/ 	.word	0x00022830
        /*0aa4*/ 	.short	0x010a
        /*0aa6*/ 	.byte	0x17
	.zero		1


	//   ....[30]....
        /*0aa8*/ 	.word	0x00003f80
        /*0aac*/ 	.word	0x000000ff
        /*0ab0*/ 	.word	0x00022830
        /*0ab4*/ 	.short	0x010a
        /*0ab6*/ 	.byte	0x17
	.zero		1


	//   ....[31]....
        /*0ab8*/ 	.word	0x00004260
        /*0abc*/ 	.word	0x000000ff
        /*0ac0*/ 	.word	0x00000000
        /*0ac4*/ 	.short	0x0101
        /*0ac6*/ 	.byte	0x06
	.zero		1


	//   ....[32]....
        /*0ac8*/ 	.word	0x00006020
        /*0acc*/ 	.word	0x000000ff
        /*0ad0*/ 	.word	0x00022850
        /*0ad4*/ 	.short	0x010a
        /*0ad6*/ 	.byte	0x17
	.zero		1


	//   ....[33]....
        /*0ad8*/ 	.word	0x00006060
        /*0adc*/ 	.word	0x000000ff
        /*0ae0*/ 	.word	0x00022850
        /*0ae4*/ 	.short	0x010a
        /*0ae6*/ 	.byte	0x17
	.zero		1


	//   ....[34]....
        /*0ae8*/ 	.word	0x00006390
        /*0aec*/ 	.word	0x000000ff
        /*0af0*/ 	.word	0x00000000
        /*0af4*/ 	.short	0x0101
        /*0af6*/ 	.byte	0x17
	.zero		1


	//   ....[35]....
        /*0af8*/ 	.word	0x000064e0
        /*0afc*/ 	.word	0x000000ff
        /*0b00*/ 	.word	0x00022830
        /*0b04*/ 	.short	0x010a
        /*0b06*/ 	.byte	0x17
	.zero		1


	//   ....[36]....
        /*0b08*/ 	.word	0x00006520
        /*0b0c*/ 	.word	0x000000ff
        /*0b10*/ 	.word	0x00022830
        /*0b14*/ 	.short	0x010a
        /*0b16*/ 	.byte	0x17
	.zero		1


	//   ....[37]....
        /*0b18*/ 	.word	0x00006750
        /*0b1c*/ 	.word	0x000000ff
        /*0b20*/ 	.word	0x00000000
        /*0b24*/ 	.short	0x0101
        /*0b26*/ 	.byte	0x06
	.zero		1


	//   ....[38]....
        /*0b28*/ 	.word	0x00007dc0
        /*0b2c*/ 	.word	0x000000ff
        /*0b30*/ 	.word	0x00022850
        /*0b34*/ 	.short	0x010a
        /*0b36*/ 	.byte	0x17
	.zero		1


	//   ....[39]....
        /*0b38*/ 	.word	0x00007e00
        /*0b3c*/ 	.word	0x000000ff
        /*0b40*/ 	.word	0x00022850
        /*0b44*/ 	.short	0x010a
        /*0b46*/ 	.byte	0x17
	.zero		1


	//   ....[40]....
        /*0b48*/ 	.word	0x00008130
        /*0b4c*/ 	.word	0x000000ff
        /*0b50*/ 	.word	0x00000000
        /*0b54*/ 	.short	0x0101
        /*0b56*/ 	.byte	0x17
	.zero		1


	//   ....[41]....
        /*0b58*/ 	.word	0x0000a830
        /*0b5c*/ 	.word	0x000000ff
        /*0b60*/ 	.word	0x00000000
        /*0b64*/ 	.short	0x0101
        /*0b66*/ 	.byte	0x08
	.zero		1


	//   ....[42]....
        /*0b68*/ 	.word	0x0000b040
        /*0b6c*/ 	.word	0x000000ff
        /*0b70*/ 	.word	0x00000000
        /*0b74*/ 	.short	0x0101
        /*0b76*/ 	.byte	0x08
	.zero		1


	//   ....[43]....
        /*0b78*/ 	.word	0x0000f6c0
        /*0b7c*/ 	.word	0x00000021
        /*0b80*/ 	.word	0x00022840
        /*0b84*/ 	.short	0x010a
        /*0b86*/ 	.byte	0x3f
	.zero		1


	//   ....[44]....
        /*0b88*/ 	.word	0x0000fcf0
        /*0b8c*/ 	.word	0x00000021
        /*0b90*/ 	.word	0x00022830
        /*0b94*/ 	.short	0x0107
        /*0b96*/ 	.byte	0x3f
	.zero		1


	//   ....[45]....
        /*0b98*/ 	.word	0x0000fdd0
        /*0b9c*/ 	.word	0x00000021
        /*0ba0*/ 	.word	0x00022830
        /*0ba4*/ 	.short	0x0101
        /*0ba6*/ 	.byte	0x3f
	.zero		1


	//   ....[46]....
        /*0ba8*/ 	.word	0x00010910
        /*0bac*/ 	.word	0x00000017
        /*0bb0*/ 	.word	0x00022800
        /*0bb4*/ 	.short	0x0107
        /*0bb6*/ 	.byte	0x3f
	.zero		1


	//   ....[47]....
        /*0bb8*/ 	.word	0x00010a00
        /*0bbc*/ 	.word	0x00000017
        /*0bc0*/ 	.word	0x00022800
        /*0bc4*/ 	.short	0x0101
        /*0bc6*/ 	.byte	0x3f
	.zero		1


	//   ....[48]....
        /*0bc8*/ 	.word	0x00010a20
        /*0bcc*/ 	.word	0x00000017
        /*0bd0*/ 	.word	0x00022820
        /*0bd4*/ 	.short	0x010a
        /*0bd6*/ 	.byte	0x3f
	.zero		1


	//   ....[49]....
        /*0bd8*/ 	.word	0x00010ab0
        /*0bdc*/ 	.word	0x00000021
        /*0be0*/ 	.word	0x00022860
        /*0be4*/ 	.short	0x010a
        /*0be6*/ 	.byte	0x3f
	.zero		1


	//   ....[50]....
        /*0be8*/ 	.word	0x00011190
        /*0bec*/ 	.word	0x00000021
        /*0bf0*/ 	.word	0x00022850
        /*0bf4*/ 	.short	0x0107
        /*0bf6*/ 	.byte	0x3f
	.zero		1


	//   ....[51]....
        /*0bf8*/ 	.word	0x00011260
        /*0bfc*/ 	.word	0x00000021
        /*0c00*/ 	.word	0x00022850
        /*0c04*/ 	.short	0x0101
        /*0c06*/ 	.byte	0x3f
	.zero		1


	//   ....[52]....
        /*0c08*/ 	.word	0x000115b0
        /*0c0c*/ 	.word	0x0000000a
        /*0c10*/ 	.word	0x00022840
        /*0c14*/ 	.short	0x010a
        /*0c16*/ 	.byte	0x3f
	.zero		1


	//   ....[53]....
        /*0c18*/ 	.word	0x00011960
        /*0c1c*/ 	.word	0x0000000a
        /*0c20*/ 	.word	0x00022830
        /*0c24*/ 	.short	0x0107
        /*0c26*/ 	.byte	0x3f
	.zero		1


	//   ....[54]....
        /*0c28*/ 	.word	0x00011a20
        /*0c2c*/ 	.word	0x0000000a
        /*0c30*/ 	.word	0x00022830
        /*0c34*/ 	.short	0x0101
        /*0c36*/ 	.byte	0x3f
	.zero		1


	//   ....[55]....
        /*0c38*/ 	.word	0x00011a50
        /*0c3c*/ 	.word	0x0000000a
        /*0c40*/ 	.word	0x00022860
        /*0c44*/ 	.short	0x010a
        /*0c46*/ 	.byte	0x3f
	.zero		1


	//   ....[56]....
        /*0c48*/ 	.word	0x00011f50
        /*0c4c*/ 	.word	0x0000000a
        /*0c50*/ 	.word	0x00022850
        /*0c54*/ 	.short	0x0107
        /*0c56*/ 	.byte	0x3f
	.zero		1


	//   ....[57]....
        /*0c58*/ 	.word	0x00012010
        /*0c5c*/ 	.word	0x0000000a
        /*0c60*/ 	.word	0x00022850
        /*0c64*/ 	.short	0x0101
        /*0c66*/ 	.byte	0x3f
	.zero		1


	//   ....[58]....
        /*0c68*/ 	.word	0x000132a0
        /*0c6c*/ 	.word	0x00000007
        /*0c70*/ 	.word	0x00022820
        /*0c74*/ 	.short	0x010a
        /*0c76*/ 	.byte	0x3f
	.zero		1


	//   ....[59]....
        /*0c78*/ 	.word	0x00013420
        /*0c7c*/ 	.word	0x00000005
        /*0c80*/ 	.word	0x00022840
        /*0c84*/ 	.short	0x010a
        /*0c86*/ 	.byte	0x3f
	.zero		1


	//   ....[60]....
        /*0c88*/ 	.word	0x000134c0
        /*0c8c*/ 	.word	0x00000003
        /*0c90*/ 	.word	0x00022840
        /*0c94*/ 	.short	0x010a
        /*0c96*/ 	.byte	0x3f
	.zero		1


	//   ....[61]....
        /*0c98*/ 	.word	0x00013500
        /*0c9c*/ 	.word	0x00000005
        /*0ca0*/ 	.word	0x00022860
        /*0ca4*/ 	.short	0x010a
        /*0ca6*/ 	.byte	0x3f
	.zero		1


	//   ....[62]....
        /*0ca8*/ 	.word	0x00013540
        /*0cac*/ 	.word	0x00000003
        /*0cb0*/ 	.word	0x00022860
        /*0cb4*/ 	.short	0x010a
        /*0cb6*/ 	.byte	0x3f
	.zero		1


	//   ....[63]....
        /*0cb8*/ 	.word	0x000135a0
        /*0cbc*/ 	.word	0x00000007
        /*0cc0*/ 	.word	0x00022800
        /*0cc4*/ 	.short	0x010a
        /*0cc6*/ 	.byte	0x3f
	.zero		1


	//   ....[64]....
        /*0cc8*/ 	.word	0x00013600
        /*0ccc*/ 	.word	0x00000000
        /*0cd0*/ 	.word	0x00022830
        /*0cd4*/ 	.short	0x010a
        /*0cd6*/ 	.byte	0x3f
	.zero		1


	//   ....[65]....
        /*0cd8*/ 	.word	0x00013660
        /*0cdc*/ 	.word	0x0000000a
        /*0ce0*/ 	.word	0x00022850
        /*0ce4*/ 	.short	0x010a
        /*0ce6*/ 	.byte	0x3f
	.zero		1


	//   ....[66]....
        /*0ce8*/ 	.word	0x000136c0
        /*0cec*/ 	.word	0x00000000
        /*0cf0*/ 	.word	0x00022830
        /*0cf4*/ 	.short	0x010a
        /*0cf6*/ 	.byte	0x3f
	.zero		1


	//   ....[67]....
        /*0cf8*/ 	.word	0x00013720
        /*0cfc*/ 	.word	0x00000008
        /*0d00*/ 	.word	0x00022850
        /*0d04*/ 	.short	0x010a
        /*0d06*/ 	.byte	0x3f
	.zero		1


	//   ....[68]....
        /*0d08*/ 	.word	0x00013780
        /*0d0c*/ 	.word	0x00000000
        /*0d10*/ 	.word	0x00022830
        /*0d14*/ 	.short	0x010a
        /*0d16*/ 	.byte	0x3f
	.zero		1


	//   ....[69]....
        /*0d18*/ 	.word	0x000137e0
        /*0d1c*/ 	.word	0x00000008
        /*0d20*/ 	.word	0x00022850
        /*0d24*/ 	.short	0x010a
        /*0d26*/ 	.byte	0x3f
	.zero		1


	//   ....[70]....
        /*0d28*/ 	.word	0x00013900
        /*0d2c*/ 	.word	0x00000021
        /*0d30*/ 	.word	0x00022840
        /*0d34*/ 	.short	0x010a
        /*0d36*/ 	.byte	0x3f
	.zero		1


	//   ....[71]....
        /*0d38*/ 	.word	0x00014bd0
        /*0d3c*/ 	.word	0x00000017
        /*0d40*/ 	.word	0x00022820
        /*0d44*/ 	.short	0x010a
        /*0d46*/ 	.byte	0x3f
	.zero		1


	//   ....[72]....
        /*0d48*/ 	.word	0x00014c20
        /*0d4c*/ 	.word	0x00000021
        /*0d50*/ 	.word	0x00022860
        /*0d54*/ 	.short	0x010a
        /*0d56*/ 	.byte	0x3f
	.zero		1


	//   ....[73]....
        /*0d58*/ 	.word	0x00015590
        /*0d5c*/ 	.word	0x0000000a
        /*0d60*/ 	.word	0x00022840
        /*0d64*/ 	.short	0x010a
        /*0d66*/ 	.byte	0x3f
	.zero		1


	//   ....[74]....
        /*0d68*/ 	.word	0x00015c60
        /*0d6c*/ 	.word	0x0000000a
        /*0d70*/ 	.word	0x00022860
        /*0d74*/ 	.short	0x010a
        /*0d76*/ 	.byte	0x3f
	.zero		1


	//   ....[75]....
        /*0d78*/ 	.word	0x00016dc0
        /*0d7c*/ 	.word	0x00000007
        /*0d80*/ 	.word	0x00022820
        /*0d84*/ 	.short	0x010a
        /*0d86*/ 	.byte	0x3f
	.zero		1


	//   ....[76]....
        /*0d88*/ 	.word	0x00016f60
        /*0d8c*/ 	.word	0x00000005
        /*0d90*/ 	.word	0x00022840
        /*0d94*/ 	.short	0x010a
        /*0d96*/ 	.byte	0x3f
	.zero		1


	//   ....[77]....
        /*0d98*/ 	.word	0x00016fb0
        /*0d9c*/ 	.word	0x00000003
        /*0da0*/ 	.word	0x00022840
        /*0da4*/ 	.short	0x010a
        /*0da6*/ 	.byte	0x3f
	.zero		1


	//   ....[78]....
        /*0da8*/ 	.word	0x00017000
        /*0dac*/ 	.word	0x00000005
        /*0db0*/ 	.word	0x00022860
        /*0db4*/ 	.short	0x010a
        /*0db6*/ 	.byte	0x3f
	.zero		1


	//----- nvinfo : EIATTR_NUM_MBARRIERS
	.align		4
.L_555:
        /*0db8*/ 	.byte	0x03, 0x38
        /*0dba*/ 	.short	0x0016


	//----- nvinfo : EIATTR_EXIT_INSTR_OFFSETS
	.align		4
        /*0dbc*/ 	.byte	0x04, 0x1c
        /*0dbe*/ 	.short	(.L_557 - .L_556)


	//   ....[0]....
.L_556:
        /*0dc0*/ 	.word	0x000009a0


	//   ....[1]....
        /*0dc4*/ 	.word	0x0000d3b0


	//   ....[2]....
        /*0dc8*/ 	.word	0x00013590


	//----- nvinfo : EIATTR_MAX_THREADS
	.align		4
.L_557:
        /*0dcc*/ 	.byte	0x04, 0x05
        /*0dce*/ 	.short	(.L_559 - .L_558)
.L_558:
        /*0dd0*/ 	.word	0x00000180
        /*0dd4*/ 	.word	0x00000001
        /*0dd8*/ 	.word	0x00000001


	//----- nvinfo : EIATTR_CRS_STACK_SIZE
	.align		4
.L_559:
        /*0ddc*/ 	.byte	0x04, 0x1e
        /*0dde*/ 	.short	(.L_561 - .L_560)
.L_560:
        /*0de0*/ 	.word	0x00000000


	//----- nvinfo : EIATTR_CBANK_PARAM_SIZE
	.align		4
.L_561:
        /*0de4*/ 	.byte	0x03, 0x19
        /*0de6*/ 	.short	0x0af0


	//----- nvinfo : EIATTR_PARAM_CBANK
	.align		4
        /*0de8*/ 	.byte	0x04, 0x0a
        /*0dea*/ 	.short	(.L_563 - .L_562)
	.align		4
.L_562:
        /*0dec*/ 	.word	index@(.nv.constant0._ZN7cutlass13device_kernelIN5flash11enable_sm90INS1_16FlashAttnFwdSm90INS1_25CollectiveMainloopFwdSm90ILi2EN4cute5tupleIJNS5_1CILi1EEES8_S8_EEENS6_IJNS7_ILi128EEENS7_ILi96EEENS7_ILi64EEEEEELi256ENS_6half_tEfNS_4arch4Sm90ELb1ELb0ELb0ELb1ELb1ELb0ELb0ELb1ELb0ELb1ELb1ELb0EEENS1_21CollectiveEpilogueFwdINS6_IJSA_NS7_ILi256EEESB_EEES9_SE_SG_Li256ELb1ELb1ELb1ELb0EEENS1_36VarlenDynamicPersistentTileSchedulerILi128ELi96ELi256ELi128ELb1ELb1ELb1ELb1ELb1ELb1EEEEEEEEEvNT_6ParamsE)
        /*0df0*/ 	.short	0x0210
        /*0df2*/ 	.short	0x0af0


	//----- nvinfo : EIATTR_SW_WAR
	.align		4
.L_563:
        /*0df4*/ 	.byte	0x04, 0x36
        /*0df6*/ 	.short	(.L_565 - .L_564)
.L_564:
        /*0df8*/ 	.word	0x00000008
.L_565:


//--------------------- .nv.info._ZN7cutlass13device_kernelIN5flash11enable_sm90INS1_16FlashAttnFwdSm90INS1_25CollectiveMainloopFwdSm90ILi2EN4cute5tupleIJNS5_1CILi1EEES8_S8_EEENS6_IJNS7_ILi128EEENS7_ILi96EEENS7_ILi64EEEEEELi256ENS_6half_tEfNS_4arch4Sm90ELb1ELb0ELb0ELb1ELb1ELb1ELb0ELb1ELb0ELb1ELb1ELb0EEENS1_21CollectiveEpilogueFwdINS6_IJSA_NS7_ILi256EEESB_EEES9_SE_SG_Li256ELb1ELb1ELb1ELb0EEENS1_36VarlenDynamicPersistentTileSchedulerILi128ELi96ELi256ELi128ELb1ELb1ELb1ELb1ELb1ELb1EEEEEEEEEvNT_6ParamsE --------------------------
	.section	.nv.info._ZN7cutlass13device_kernelIN5flash11enable_sm90INS1_16FlashAttnFwdSm90INS1_25CollectiveMainloopFwdSm90ILi2EN4cute5tupleIJNS5_1CILi1EEES8_S8_EEENS6_IJNS7_ILi128EEENS7_ILi96EEENS7_ILi64EEEEEELi256ENS_6half_tEfNS_4arch4Sm90ELb1ELb0ELb0ELb1ELb1ELb1ELb0ELb1ELb0ELb1ELb1ELb0EEENS1_21CollectiveEpilogueFwdINS6_IJSA_NS7_ILi256EEESB_EEES9_SE_SG_Li256ELb1ELb1ELb1ELb0EEENS1_36VarlenDynamicPersistentTileSchedulerILi128ELi96ELi256ELi128ELb1ELb1ELb1ELb1ELb1ELb1EEEEEEEEEvNT_6ParamsE,"",@"SHT_CUDA_INFO"
	.sectionflags	@""
	.align	4


	//----- nvinfo : EIATTR_CUDA_API_VERSION
	.align		4
        /*0000*/ 	.byte	0x04, 0x37
        /*0002*/ 	.short	(.L_567 - .L_566)
.L_566:
        /*0004*/ 	.word	0x00000082


	//----- nvinfo : EIATTR_KPARAM_INFO
	.align		4
.L_567:
        /*0008*/ 	.byte	0x04, 0x17
        /*000a*/ 	.short	(.L_569 - .L_568)
.L_568:
        /*000c*/ 	.word	0x00000000
        /*0010*/ 	.short	0x0000
        /*0012*/ 	.short	0x0070
        /*0014*/ 	.byte	0x00, 0xf0, 0x01, 0x2a


	//----- nvinfo : EIATTR_SPARSE_MMA_MASK
	.align		4
.L_569:
        /*0018*/ 	.byte	0x03, 0x50
        /*001a*/ 	.short	0x0000


	//----- nvinfo : EIATTR_MAXREG_COUNT
	.align		4
        /*001c*/ 	.byte	0x03, 0x1b
        /*001e*/ 	.short	0x00a8


	//----- nvinfo : EIATTR_NUM_BARRIERS
	.align		4
        /*0020*/ 	.byte	0x02, 0x4c
        /*0022*/ 	.byte	0x10
	.zero		1


	//----- nvinfo : EIATTR_EXTERNS
	.align		4
        /*0024*/ 	.byte	0x04, 0x0f
        /*0026*/ 	.short	(.L_571 - .L_570)


	//   ....[0]....
	.align		4
.L_570:
        /*0028*/ 	.word	index@(__assertfail)


	//----- nvinfo : EIATTR_ANNOTATIONS
	.align		4
.L_571:
        /*002c*/ 	.byte	0x04, 0x55
        /*002e*/ 	.short	(.L_573 - .L_572)


	//   ....[0]....
.L_572:
        /* <DEDUP_REMOVED lines=142> */


	//----- nvinfo : EIATTR_MERCURY_ISA_VERSION
	.align		4
.L_573:
        /*08f8*/ 	.byte	0x03, 0x5f
        /*08fa*/ 	.short	0x0101


	//----- nvinfo : EIATTR_UNUSED_LOAD_BYTE_OFFSET
	.align		4
        /*08fc*/ 	.byte	0x04, 0x44
        /*08fe*/ 	.short	(.L_575 - .L_574)


	//   ....[0]....
.L_574:
        /*0900*/ 	.word	0x00000a80
        /*0904*/ 	.word	0x0000fff0


	//   ....[1]....
        /*0908*/ 	.word	0x00011130
        /*090c*/ 	.word	0x0000fff0


	//----- nvinfo : EIATTR_INT_WARP_WIDE_INSTR_OFFSETS
	.align		4
.L_575:
        /*0910*/ 	.byte	0x04, 0x31
        /*0912*/ 	.short	(.L_577 - .L_576)


	//   ....[0]....
.L_576:
        /*0914*/ 	.word	0x00000130


	//   ....[1]....
        /*0918*/ 	.word	0x00000170


	//   ....[2]....
        /*091c*/ 	.word	0x000001e0


	//   ....[3]....
        /*0920*/ 	.word	0x00019400


	//   ....[4]....
        /*0924*/ 	.word	0x00019490


	//   ....[5]....
        /*0928*/ 	.word	0x0001c780


	//   ....[6]....
        /*092c*/ 	.word	0x0001c810


	//----- nvinfo : EIATTR_COOP_GROUP_MASK_REGIDS
	.align		4
.L_577:
        /*0930*/ 	.byte	0x04, 0x29
        /*0932*/ 	.short	(.L_579 - .L_578)


	//   ....[0]....
.L_578:
        /*0934*/ 	.word	0xffffffff


	//   ....[1]....
        /*0938*/ 	.word	0xffffffff


	//   ....[2]....
        /*093c*/ 	.word	0xffffffff


	//   ....[3]....
        /*0940*/ 	.word	0xffffffff


	//   ....[4]....
        /*0944*/ 	.word	0xffffffff


	//   ....[5]....
        /*0948*/ 	.word	0xffffffff


	//   ....[6]....
        /*094c*/ 	.word	0xffffffff


	//   ....[7]....
        /*0950*/ 	.word	0xffffffff


	//   ....[8]....
        /*0954*/ 	.word	0xffffffff


	//   ....[9]....
        /*0958*/ 	.word	0xffffffff


	//   ....[10]....
        /*095c*/ 	.word	0xffffffff


	//   ....[11]....
        /*0960*/ 	.word	0xffffffff


	//   ....[12]....
        /*0964*/ 	.word	0xffffffff


	//   ....[13]....
        /*0968*/ 	.word	0xffffffff


	//   ....[14]....
        /*096c*/ 	.word	0xffffffff


	//   ....[15]....
        /*0970*/ 	.word	0xffffffff


	//   ....[16]....
        /*0974*/ 	.word	0xffffffff


	//   ....[17]....
        /*0978*/ 	.word	0xffffffff


	//   ....[18]....
        /*097c*/ 	.word	0xffffffff


	//   ....[19]....
        /*0980*/ 	.word	0xffffffff


	//   ....[20]....
        /*0984*/ 	.word	0xffffffff


	//   ....[21]....
        /*0988*/ 	.word	0xffffffff


	//   ....[22]....
        /*098c*/ 	.word	0xffffffff


	//   ....[23]....
        /*0990*/ 	.word	0xffffffff


	//   ....[24]....
        /*0994*/ 	.word	0xffffffff


	//   ....[25]....
        /*0998*/ 	.word	0xffffffff


	//   ....[26]....
        /*099c*/ 	.word	0xffffffff


	//   ....[27]....
        /*09a0*/ 	.word	0xffffffff


	//   ....[28]....
        /*09a4*/ 	.word	0xffffffff


	//   ....[29]....
        /*09a8*/ 	.word	0xffffffff


	//   ....[30]....
        /*09ac*/ 	.word	0xffffffff


	//   ....[31]....
        /*09b0*/ 	.word	0xffffffff


	//   ....[32]....
        /*09b4*/ 	.word	0xffffffff


	//   ....[33]....
        /*09b8*/ 	.word	0xffffffff


	//   ....[34]....
        /*09bc*/ 	.word	0xffffffff


	//   ....[35]....
        /*09c0*/ 	.word	0xffffffff


	//   ....[36]....
        /*09c4*/ 	.word	0xffffffff


	//   ....[37]....
        /*09c8*/ 	.word	0xffffffff


	//   ....[38]....
        /*09cc*/ 	.word	0xffffffff


	//   ....[39]....
        /*09d0*/ 	.word	0xffffffff


	//   ....[40]....
        /*09d4*/ 	.word	0xffffffff


	//   ....[41]....
        /*09d8*/ 	.word	0xffffffff


	//   ....[42]....
        /*09dc*/ 	.word	0xffffffff


	//   ....[43]....
        /*09e0*/ 	.word	0xffffffff


	//   ....[44]....
        /*09e4*/ 	.word	0xffffffff


	//   ....[45]....
        /*09e8*/ 	.word	0xffffffff


	//   ....[46]....
        /*09ec*/ 	.word	0xffffffff


	//   ....[47]....
        /*09f0*/ 	.word	0xffffffff


	//   ....[48]....
        /*09f4*/ 	.word	0xffffffff


	//   ....[49]....
        /*09f8*/ 	.word	0xffffffff


	//   ....[50]....
        /*09fc*/ 	.word	0xffffffff


	//   ....[51]....
        /*0a00*/ 	.word	0xffffffff


	//   ....[52]....
        /*0a04*/ 	.word	0xffffffff


	//   ....[53]....
        /*0a08*/ 	.word	0xffffffff


	//   ....[54]....
        /*0a0c*/ 	.word	0xffffffff


	//   ....[55]....
        /*0a10*/ 	.word	0xffffffff


	//   ....[56]....
        /*0a14*/ 	.word	0xffffffff


	//   ....[57]....
        /*0a18*/ 	.word	0xffffffff


	//   ....[58]....
        /*0a1c*/ 	.word	0xffffffff


	//   ....[59]....
        /*0a20*/ 	.word	0xffffffff


	//   ....[60]....
        /*0a24*/ 	.word	0xffffffff


	//   ....[61]....
        /*0a28*/ 	.word	0xffffffff


	//   ....[62]....
        /*0a2c*/ 	.word	0xffffffff


	//   ....[63]....
        /*0a30*/ 	.word	0xffffffff


	//   ....[64]....
        /*0a34*/ 	.word	0xffffffff


	//   ....[65]....
        /*0a38*/ 	.word	0xffffffff


	//   ....[66]....
        /*0a3c*/ 	.word	0xffffffff


	//   ....[67]....
        /*0a40*/ 	.word	0xffffffff


	//   ....[68]....
        /*0a44*/ 	.word	0xffffffff


	//   ....[69]....
        /*0a48*/ 	.word	0xffffffff


	//   ....[70]....
        /*0a4c*/ 	.word	0xffffffff


	//   ....[71]....
        /*0a50*/ 	.word	0xffffffff


	//   ....[72]....
        /*0a54*/ 	.word	0xffffffff


	//   ....[73]....
        /*0a58*/ 	.word	0xffffffff


	//   ....[74]....
        /*0a5c*/ 	.word	0xffffffff


	//   ....[75]....
        /*0a60*/ 	.word	0xffffffff


	//   ....[76]....
        /*0a64*/ 	.word	0xffffffff


	//   ....[77]....
        /*0a68*/ 	.word	0xffffffff


	//   ....[78]....
        /*0a6c*/ 	.word	0xffffffff


	//   ....[79]....
        /*0a70*/ 	.word	0xffffffff


	//   ....[80]....
        /*0a74*/ 	.word	0xffffffff


	//   ....[81]....
        /*0a78*/ 	.word	0xffffffff


	//   ....[82]....
        /*0a7c*/ 	.word	0xffffffff


	//   ....[83]....
        /*0a80*/ 	.word	0xffffffff


	//   ....[84]....
        /*0a84*/ 	.word	0xffffffff


	//   ....[85]....
        /*0a88*/ 	.word	0xffffffff


	//   ....[86]....
        /*0a8c*/ 	.word	0xffffffff


	//   ....[87]....
        /*0a90*/ 	.word	0xffffffff


	//   ....[88]....
        /*0a94*/ 	.word	0xffffffff


	//   ....[89]....
        /*0a98*/ 	.word	0xffffffff


	//   ....[90]....
        /*0a9c*/ 	.word	0xffffffff


	//   ....[91]....
        /*0aa0*/ 	.word	0xffffffff


	//   ....[92]....
        /*0aa4*/ 	.word	0xffffffff


	//   ....[93]....
        /*0aa8*/ 	.word	0xffffffff


	//   ....[94]....
        /*0aac*/ 	.word	0xffffffff


	//   ....[95]....
        /*0ab0*/ 	.word	0xffffffff


	//   ....[96]....
        /*0ab4*/ 	.word	0xffffffff


	//   ....[97]....
        /*0ab8*/ 	.word	0xffffffff


	//   ....[98]....
        /*0abc*/ 	.word	0xffffffff


	//   ....[99]....
        /*0ac0*/ 	.word	0xffffffff


	//   ....[100]....
        /*0ac4*/ 	.word	0xffffffff


	//   ....[101]....
        /*0ac8*/ 	.word	0xffffffff


	//   ....[102]....
        /*0acc*/ 	.word	0xffffffff


	//   ....[103]....
        /*0ad0*/ 	.word	0xffffffff


	//   ....[104]....
        /*0ad4*/ 	.word	0xffffffff


	//   ....[105]....
        /*0ad8*/ 	.word	0xffffffff


	//   ....[106]....
        /*0adc*/ 	.word	0xffffffff


	//   ....[107]....
        /*0ae0*/ 	.word	0xffffffff


	//   ....[108]....
        /*0ae4*/ 	.word	0xffffffff


	//   ....[109]....
        /*0ae8*/ 	.word	0xffffffff


	//   ....[110]....
        /*0aec*/ 	.word	0xffffffff


	//   ....[111]....
        /*0af0*/ 	.word	0xffffffff


	//   ....[112]....
        /*0af4*/ 	.word	0xffffffff


	//   ....[113]....
        /*0af8*/ 	.word	0xffffffff


	//   ....[114]....
        /*0afc*/ 	.word	0xffffffff


	//   ....[115]....
        /*0b00*/ 	.word	0xffffffff


	//   ....[116]....
        /*0b04*/ 	.word	0xffffffff


	//   ....[117]....
        /*0b08*/ 	.word	0xffffffff


	//   ....[118]....
        /*0b0c*/ 	.word	0xffffffff


	//   ....[119]....
        /*0b10*/ 	.word	0xffffffff


	//   ....[120]....
        /*0b14*/ 	.word	0xffffffff


	//   ....[121]....
        /*0b18*/ 	.word	0xffffffff


	//   ....[122]....
        /*0b1c*/ 	.word	0xffffffff


	//   ....[123]....
        /*0b20*/ 	.word	0xffffffff


	//   ....[124]....
        /*0b24*/ 	.word	0xffffffff


	//   ....[125]....
        /*0b28*/ 	.word	0xffffffff


	//   ....[126]....
        /*0b2c*/ 	.word	0xffffffff


	//   ....[127]....
        /*0b30*/ 	.word	0xffffffff


	//   ....[128]....
        /*0b34*/ 	.word	0xffffffff


	//   ....[129]....
        /*0b38*/ 	.word	0xffffffff


	//   ....[130]....
        /*0b3c*/ 	.word	0xffffffff


	//   ....[131]....
        /*0b40*/ 	.word	0xffffffff


	//   ....[132]....
        /*0b44*/ 	.word	0xffffffff


	//   ....[133]....
        /*0b48*/ 	.word	0xffffffff


	//   ....[134]....
        /*0b4c*/ 	.word	0xffffffff


	//   ....[135]....
        /*0b50*/ 	.word	0xffffffff


	//   ....[136]....
        /*0b54*/ 	.word	0xffffffff


	//   ....[137]....
        /*0b58*/ 	.word	0xffffffff


	//   ....[138]....
        /*0b5c*/ 	.word	0xffffffff


	//   ....[139]....
        /*0b60*/ 	.word	0xffffffff


	//   ....[140]....
        /*0b64*/ 	.word	0xffffffff


	//   ....[141]....
        /*0b68*/ 	.word	0xffffffff


	//   ....[142]....
        /*0b6c*/ 	.word	0xffffffff


	//   ....[143]....
        /*0b70*/ 	.word	0xffffffff


	//   ....[144]....
        /*0b74*/ 	.word	0xffffffff


	//   ....[145]....
        /*0b78*/ 	.word	0xffffffff


	//   ....[146]....
        /*0b7c*/ 	.word	0xffffffff


	//   ....[147]....
        /*0b80*/ 	.word	0xffffffff


	//   ....[148]....
        /*0b84*/ 	.word	0xffffffff


	//   ....[149]....
        /*0b88*/ 	.word	0xffffffff


	//   ....[150]....
        /*0b8c*/ 	.word	0xffffffff


	//   ....[151]....
        /*0b90*/ 	.word	0xffffffff


	//   ....[152]....
        /*0b94*/ 	.word	0xffffffff


	//   ....[153]....
        /*0b98*/ 	.word	0xffffffff


	//   ....[154]....
        /*0b9c*/ 	.word	0xffffffff


	//   ....[155]....
        /*0ba0*/ 	.word	0xffffffff


	//   ....[156]....
        /*0ba4*/ 	.word	0xffffffff


	//   ....[157]....
        /*0ba8*/ 	.word	0xffffffff


	//   ....[158]....
        /*0bac*/ 	.word	0xffffffff


	//   ....[159]....
        /*0bb0*/ 	.word	0xffffffff


	//   ....[160]....
        /*0bb4*/ 	.word	0xffffffff


	//   ....[161]....
        /*0bb8*/ 	.word	0xffffffff


	//   ....[162]....
        /*0bbc*/ 	.word	0xffffffff


	//   ....[163]....
        /*0bc0*/ 	.word	0xffffffff


	//   ....[164]....
        /*0bc4*/ 	.word	0xffffffff


	//   ....[165]....
        /*0bc8*/ 	.word	0xffffffff


	//   ....[166]....
        /*0bcc*/ 	.word	0xffffffff


	//   ....[167]....
        /*0bd0*/ 	.word	0xffffffff


	//   ....[168]....
        /*0bd4*/ 	.word	0xffffffff


	//   ....[169]....
        /*0bd8*/ 	.word	0xffffffff


	//   ....[170]....
        /*0bdc*/ 	.word	0xffffffff


	//   ....[171]....
        /*0be0*/ 	.word	0xffffffff


	//   ....[172]....
        /*0be4*/ 	.word	0xffffffff


	//   ....[173]....
        /*0be8*/ 	.word	0xffffffff


	//   ....[174]....
        /*0bec*/ 	.word	0xffffffff


	//   ....[175]....
        /*0bf0*/ 	.word	0xffffffff


	//   ....[176]....
        /*0bf4*/ 	.word	0xffffffff


	//   ....[177]....
        /*0bf8*/ 	.word	0xffffffff


	//   ....[178]....
        /*0bfc*/ 	.word	0xffffffff


	//   ....[179]....
        /*0c00*/ 	.word	0xffffffff


	//   ....[180]....
        /*0c04*/ 	.word	0xffffffff


	//   ....[181]....
        /*0c08*/ 	.word	0xffffffff


	//   ....[182]....
        /*0c0c*/ 	.word	0xffffffff


	//   ....[183]....
        /*0c10*/ 	.word	0xffffffff


	//   ....[184]....
        /*0c14*/ 	.word	0xffffffff


	//   ....[185]....
        /*0c18*/ 	.word	0x0500000f


	//   ....[186]....
        /*0c1c*/ 	.word	0x0500000f


	//   ....[187]....
        /*0c20*/ 	.word	0x0500000f


	//   ....[188]....
        /*0c24*/ 	.word	0x0500000f


	//   ....[189]....
        /*0c28*/ 	.word	0x0500000f


	//   ....[190]....
        /*0c2c*/ 	.word	0x0500000f


	//   ....[191]....
        /*0c30*/ 	.word	0x0500000f


	//   ....[192]....
        /*0c34*/ 	.word	0x0500000f


	//   ....[193]....
        /*0c38*/ 	.word	0x0500000f


	//   ....[194]....
        /*0c3c*/ 	.word	0x0500000f


	//   ....[195]....
        /*0c40*/ 	.word	0x0500000f


	//   ....[196]....
        /*0c44*/ 	.word	0x0500000f


	//   ....[197]....
        /*0c48*/ 	.word	0x0500000f


	//   ....[198]....
        /*0c4c*/ 	.word	0x0500000f


	//   ....[199]....
        /*0c50*/ 	.word	0x0500000f


	//   ....[200]....
        /*0c54*/ 	.word	0x0500000f


	//   ....[201]....
        /*0c58*/ 	.word	0x0500000f


	//   ....[202]....
        /*0c5c*/ 	.word	0x0500000f


	//   ....[203]....
        /*0c60*/ 	.word	0x0500000f


	//   ....[204]....
        /*0c64*/ 	.word	0x0500000f


	//   ....[205]....
        /*0c68*/ 	.word	0x0500000f


	//   ....[206]....
        /*0c6c*/ 	.word	0x0500000f


	//   ....[207]....
        /*0c70*/ 	.word	0x0500000f


	//   ....[208]....
        /*0c74*/ 	.word	0x0500000f


	//   ....[209]....
        /*0c78*/ 	.word	0x0500000f


	//   ....[210]....
        /*0c7c*/ 	.word	0x0500000f


	//   ....[211]....
        /*0c80*/ 	.word	0x0500000f


	//   ....[212]....
        /*0c84*/ 	.word	0x0500000f


	//   ....[213]....
        /*0c88*/ 	.word	0x0500000f


	//   ....[214]....
        /*0c8c*/ 	.word	0x0500000f


	//   ....[215]....
        /*0c90*/ 	.word	0x0500000f


	//   ....[216]....
        /*0c94*/ 	.word	0x0500000f


	//   ....[217]....
        /*0c98*/ 	.word	0x0500000f


	//   ....[218]....
        /*0c9c*/ 	.word	0x0500000f


	//   ....[219]....
        /*0ca0*/ 	.word	0x0500000f


	//   ....[220]....
        /*0ca4*/ 	.word	0x0500000f


	//   ....[221]....
        /*0ca8*/ 	.word	0x0500000f


	//   ....[222]....
        /*0cac*/ 	.word	0x0500000f


	//   ....[223]....
        /*0cb0*/ 	.word	0x0500000f


	//   ....[224]....
        /*0cb4*/ 	.word	0x0500000f


	//   ....[225]....
        /*0cb8*/ 	.word	0x0500000f


	//   ....[226]....
        /*0cbc*/ 	.word	0x0500000f


	//   ....[227]....
        /*0cc0*/ 	.word	0x0500000f


	//   ....[228]....
        /*0cc4*/ 	.word	0x0500000f


	//   ....[229]....
        /*0cc8*/ 	.word	0x0500000f


	//   ....[230]....
        /*0ccc*/ 	.word	0x0500000f


	//   ....[231]....
        /*0cd0*/ 	.word	0x0500000f


	//   ....[232]....
        /*0cd4*/ 	.word	0x0500000f


	//   ....[233]....
        /*0cd8*/ 	.word	0x0500000f


	//   ....[234]....
        /*0cdc*/ 	.word	0x0500000f


	//   ....[235]....
        /*0ce0*/ 	.word	0x0500000f


	//   ....[236]....
        /*0ce4*/ 	.word	0x0500000f


	//   ....[237]....
        /*0ce8*/ 	.word	0x0500000f


	//   ....[238]....
        /*0cec*/ 	.word	0x0500000f


	//   ....[239]....
        /*0cf0*/ 	.word	0x0500000f


	//   ....[240]....
        /*0cf4*/ 	.word	0x0500000f


	//   ....[241]....
        /*0cf8*/ 	.word	0x0500000f


	//   ....[242]....
        /*0cfc*/ 	.word	0x0500000f


	//   ....[243]....
        /*0d00*/ 	.word	0x0500000f


	//   ....[244]....
        /*0d04*/ 	.word	0x0500000f


	//   ....[245]....
        /*0d08*/ 	.word	0x0500000f


	//   ....[246]....
        /*0d0c*/ 	.word	0x0500000f


	//   ....[247]....
        /*0d10*/ 	.word	0x0500000f


	//   ....[248]....
        /*0d14*/ 	.word	0x0500000f


	//   ....[249]....
        /*0d18*/ 	.word	0x0500000f


	//   ....[250]....
        /*0d1c*/ 	.word	0x0500000f


	//   ....[251]....
        /*0d20*/ 	.word	0x0500000f


	//   ....[252]....
        /*0d24*/ 	.word	0x0500000f


	//   ....[253]....
        /*0d28*/ 	.word	0x0500000f


	//   ....[254]....
        /*0d2c*/ 	.word	0x0500000f


	//   ....[255]....
        /*0d30*/ 	.word	0x0500000f


	//   ....[0]....
        /*0d34*/ 	.word	0x0500000f


	//   ....[1]....
        /*0d38*/ 	.word	0x0500000f


	//   ....[2]....
        /*0d3c*/ 	.word	0x0500000f


	//   ....[3]....
        /*0d40*/ 	.word	0x0500000f


	//   ....[4]....
        /*0d44*/ 	.word	0x0500000f


	//   ....[5]....
        /*0d48*/ 	.word	0x0500000f


	//   ....[6]....
        /*0d4c*/ 	.word	0x0500000f


	//   ....[7]....
        /*0d50*/ 	.word	0x0500000f


	//   ....[8]....
        /*0d54*/ 	.word	0x0500000f


	//   ....[9]....
        /*0d58*/ 	.word	0x0500000f


	//   ....[10]....
        /*0d5c*/ 	.word	0x0500000f


	//   ....[11]....
        /*0d60*/ 	.word	0x0500000f


	//   ....[12]....
        /*0d64*/ 	.word	0x0500000f


	//   ....[13]....
        /*0d68*/ 	.word	0x0500000f


	//   ....[14]....
        /*0d6c*/ 	.word	0x0500000f


	//   ....[15]....
        /*0d70*/ 	.word	0x0500000f


	//   ....[16]....
        /*0d74*/ 	.word	0x0500000f


	//   ....[17]....
        /*0d78*/ 	.word	0x0500000f


	//   ....[18]....
        /*0d7c*/ 	.word	0x0500000f


	//   ....[19]....
        /*0d80*/ 	.word	0x0500000f


	//   ....[20]....
        /*0d84*/ 	.word	0x0500000f


	//   ....[21]....
        /*0d88*/ 	.word	0x0500000f


	//   ....[22]....
        /*0d8c*/ 	.word	0x0500000f


	//   ....[23]....
        /*0d90*/ 	.word	0x0500000f


	//   ....[24]....
        /*0d94*/ 	.word	0x0500000f


	//   ....[25]....
        /*0d98*/ 	.word	0x0500000f


	//   ....[26]....
        /*0d9c*/ 	.word	0x0500000f


	//   ....[27]....
        /*0da0*/ 	.word	0x0500000f


	//   ....[28]....
        /*0da4*/ 	.word	0x0500000f


	//   ....[29]....
        /*0da8*/ 	.word	0x0500000f


	//   ....[30]....
        /*0dac*/ 	.word	0x0500000f


	//   ....[31]....
        /*0db0*/ 	.word	0x0500000f


	//   ....[32]....
        /*0db4*/ 	.word	0x0500000f


	//   ....[33]....
        /*0db8*/ 	.word	0x0500000f


	//   ....[34]....
        /*0dbc*/ 	.word	0x0500000f


	//   ....[35]....
        /*0dc0*/ 	.word	0x0500000f


	//   ....[36]....
        /*0dc4*/ 	.word	0x0500000f


	//   ....[37]....
        /*0dc8*/ 	.word	0x0500000f


	//   ....[38]....
        /*0dcc*/ 	.word	0x0500000f


	//   ....[39]....
        /*0dd0*/ 	.word	0x0500000f


	//   ....[40]....
        /*0dd4*/ 	.word	0x0500000f


	//   ....[41]....
        /*0dd8*/ 	.word	0x0500000f


	//   ....[42]....
        /*0ddc*/ 	.word	0x0500000f


	//   ....[43]....
        /*0de0*/ 	.word	0x0500000f


	//   ....[44]....
        /*0de4*/ 	.word	0x0500000f


	//   ....[45]....
        /*0de8*/ 	.word	0x0500000f


	//   ....[46]....
        /*0dec*/ 	.word	0x0500000f


	//   ....[47]....
        /*0df0*/ 	.word	0x0500000f


	//   ....[48]....
        /*0df4*/ 	.word	0x0500000f


	//   ....[49]....
        /*0df8*/ 	.word	0x0500000f


	//   ....[50]....
        /*0dfc*/ 	.word	0x0500000f


	//   ....[51]....
        /*0e00*/ 	.word	0x0500000f


	//   ....[52]....
        /*0e04*/ 	.word	0x0500000f


	//   ....[53]....
        /*0e08*/ 	.word	0x0500000f


	//   ....[54]....
        /*0e0c*/ 	.word	0x0500000f


	//   ....[55]....
        /*0e10*/ 	.word	0x0500000f


	//   ....[56]....
        /*0e14*/ 	.word	0x0500000f


	//   ....[57]....
        /*0e18*/ 	.word	0x0500000f


	//   ....[58]....
        /*0e1c*/ 	.word	0x0500000f


	//   ....[59]....
        /*0e20*/ 	.word	0x0500000f


	//   ....[60]....
        /*0e24*/ 	.word	0x0500000f


	//   ....[61]....
        /*0e28*/ 	.word	0x0500000f


	//   ....[62]....
        /*0e2c*/ 	.word	0x0500000f


	//----- nvinfo : EIATTR_COOP_GROUP_INSTR_OFFSETS
	.align		4
.L_579:
        /*0e30*/ 	.byte	0x04, 0x28
        /*0e32*/ 	.short	(.L_581 - .L_580)


	//   ....[0]....
.L_580:
        /*0e34*/ 	.word	0x00000070


	//   ....[1]....
        /*0e38*/ 	.word	0x00000140


	//   ....[2]....
        /*0e3c*/ 	.word	0x00000190


	//   ....[3]....
        /*0e40*/ 	.word	0x000003c0


	//   ....[4]....
        /*0e44*/ 	.word	0x00000520


	//   ....[5]....
        /*0e48*/ 	.word	0x00000640


	//   ....[6]....
        /*0e4c*/ 	.word	0x000007a0


	//   ....[7]....
        /*0e50*/ 	.word	0x00003810


	//   ....[8]....
        /*0e54*/ 	.word	0x00003820


	//   ....[9]....
        /*0e58*/ 	.word	0x00003f20


	//   ....[10]....
        /*0e5c*/ 	.word	0x00003f30


	//   ....[11]....
        /*0e60*/ 	.word	0x00004af0


	//   ....[12]....
        /*0e64*/ 	.word	0x00004b00


	//   ....[13]....
        /*0e68*/ 	.word	0x00005280


	//   ....[14]....
        /*0e6c*/ 	.word	0x00005290


	//   ....[15]....
        /*0e70*/ 	.word	0x00005c50


	//   ....[16]....
        /*0e74*/ 	.word	0x00005c60


	//   ....[17]....
        /*0e78*/ 	.word	0x00005d70


	//   ....[18]....
        /*0e7c*/ 	.word	0x00005d80


	//   ....[19]....
        /*0e80*/ 	.word	0x00006120


	//   ....[20]....
        /*0e84*/ 	.word	0x00006150


	//   ....[21]....
        /*0e88*/ 	.word	0x00006420


	//   ....[22]....
        /*0e8c*/ 	.word	0x00006440


	//   ....[23]....
        /*0e90*/ 	.word	0x00007090


	//   ....[24]....
        /*0e94*/ 	.word	0x00007800


	//   ....[25]....
        /*0e98*/ 	.word	0x00007810


	//   ....[26]....
        /*0e9c*/ 	.word	0x00007820


	//   ....[27]....
        /*0ea0*/ 	.word	0x00007830


	//   ....[28]....
        /*0ea4*/ 	.word	0x00007b40


	//   ....[29]....
        /*0ea8*/ 	.word	0x00007b50


	//   ....[30]....
        /*0eac*/ 	.word	0x00007b60


	//   ....[31]....
        /*0eb0*/ 	.word	0x00007b70


	//   ....[32]....
        /*0eb4*/ 	.word	0x00008d60


	//   ....[33]....
        /*0eb8*/ 	.word	0x00008d80


	//   ....[34]....
        /*0ebc*/ 	.word	0x00008d90


	//   ....[35]....
        /*0ec0*/ 	.word	0x00008da0


	//   ....[36]....
        /*0ec4*/ 	.word	0x00008e90


	//   ....[37]....
        /*0ec8*/ 	.word	0x00008eb0


	//   ....[38]....
        /*0ecc*/ 	.word	0x00008f40


	//   ....[39]....
        /*0ed0*/ 	.word	0x00008f80


	//   ....[40]....
        /*0ed4*/ 	.word	0x0000a590


	//   ....[41]....
        /*0ed8*/ 	.word	0x0000a5c0


	//   ....[42]....
        /*0edc*/ 	.word	0x0000aa80


	//   ....[43]....
        /*0ee0*/ 	.word	0x0000ab80


	//   ....[44]....
        /*0ee4*/ 	.word	0x0000b130


	//   ....[45]....
        /*0ee8*/ 	.word	0x0000b1a0


	//   ....[46]....
        /*0eec*/ 	.word	0x0000c470


	//   ....[47]....
        /*0ef0*/ 	.word	0x0000c490


	//   ....[48]....
        /*0ef4*/ 	.word	0x0000cb60


	//   ....[49]....
        /*0ef8*/ 	.word	0x0000cb80


	//   ....[50]....
        /*0efc*/ 	.word	0x0000d040


	//   ....[51]....
        /*0f00*/ 	.word	0x0000d090


	//   ....[52]....
        /*0f04*/ 	.word	0x0000ec80


	//   ....[53]....
        /*0f08*/ 	.word	0x0000eca0


	//   ....[54]....
        /*0f0c*/ 	.word	0x0000f580


	//   ....[55]....
        /*0f10*/ 	.word	0x0000f5d0


	//   ....[56]....
        /*0f14*/ 	.word	0x00010680


	//   ....[57]....
        /*0f18*/ 	.word	0x00010710


	//   ....[58]....
        /*0f1c*/ 	.word	0x000107c0


	//   ....[59]....
        /*0f20*/ 	.word	0x00010990


	//   ....[60]....
        /*0f24*/ 	.word	0x000121d0


	//   ....[61]....
        /*0f28*/ 	.word	0x000121f0


	//   ....[62]....
        /*0f2c*/ 	.word	0x00012200


	//   ....[63]....
        /*0f30*/ 	.word	0x00012210


	//   ....[64]....
        /*0f34*/ 	.word	0x00012c30


	//   ....[65]....
        /*0f38*/ 	.word	0x00012c40


	//   ....[66]....
        /*0f3c*/ 	.word	0x00012e70


	//   ....[67]....
        /*0f40*/ 	.word	0x00012e80


	//   ....[68]....
        /*0f44*/ 	.word	0x000130b0


	//   ....[69]....
        /*0f48*/ 	.word	0x000130c0


	//   ....[70]....
        /*0f4c*/ 	.word	0x000132f0


	//   ....[71]....
        /*0f50*/ 	.word	0x00013300


	//   ....[72]....
        /*0f54*/ 	.word	0x000137d0


	//   ....[73]....
        /*0f58*/ 	.word	0x000137e0


	//   ....[74]....
        /*0f5c*/ 	.word	0x00014460


	//   ....[75]....
        /*0f60*/ 	.word	0x00014470


	//   ....[76]....
        /*0f64*/ 	.word	0x00015a10


	//   ....[77]....
        /*0f68*/ 	.word	0x00015a20


	//   ....[78]....
        /*0f6c*/ 	.word	0x00015c60


	//   ....[79]....
        /*0f70*/ 	.word	0x00015c70


	//   ....[80]....
        /*0f74*/ 	.word	0x00015ea0


	//   ....[81]....
        /*0f78*/ 	.word	0x00015eb0


	//   ....[82]....
        /*0f7c*/ 	.word	0x000160e0


	//   ....[83]....
        /*0f80*/ 	.word	0x000160f0


	//   ....[84]....
        /*0f84*/ 	.word	0x00016380


	//   ....[85]....
        /*0f88*/ 	.word	0x00016570


	//   ....[86]....
        /*0f8c*/ 	.word	0x000165a0


	//   ....[87]....
        /*0f90*/ 	.word	0x000165d0


	//   ....[88]....
        /*0f94*/ 	.word	0x00016600


	//   ....[89]....
        /*0f98*/ 	.word	0x00016630


	//   ....[90]....
        /*0f9c*/ 	.word	0x00016660


	//   ....[91]....
        /*0fa0*/ 	.word	0x000167f0


	//   ....[92]....
        /*0fa4*/ 	.word	0x00016820


	//   ....[93]....
        /*0fa8*/ 	.word	0x00016850


	//   ....[94]....
        /*0fac*/ 	.word	0x00016880


	//   ....[95]....
        /*0fb0*/ 	.word	0x000168b0


	//   ....[96]....
        /*0fb4*/ 	.word	0x000168e0


	//   ....[97]....
        /*0fb8*/ 	.word	0x00016970


	//   ....[98]....
        /*0fbc*/ 	.word	0x000169a0


	//   ....[99]....
        /*0fc0*/ 	.word	0x000169b0


	//   ....[100]....
        /*0fc4*/ 	.word	0x000169f0


	//   ....[101]....
        /*0fc8*/ 	.word	0x00017eb0


	//   ....[102]....
        /*0fcc*/ 	.word	0x00019f70


	//   ....[103]....
        /*0fd0*/ 	.word	0x00019f90


	//   ....[104]....
        /*0fd4*/ 	.word	0x0001a020


	//   ....[105]....
        /*0fd8*/ 	.word	0x0001a040


	//   ....[106]....
        /*0fdc*/ 	.word	0x0001a0c0


	//   ....[107]....
        /*0fe0*/ 	.word	0x0001a0e0


	//   ....[108]....
        /*0fe4*/ 	.word	0x0001a160


	//   ....[109]....
        /*0fe8*/ 	.word	0x0001a180


	//   ....[110]....
        /*0fec*/ 	.word	0x0001a200


	//   ....[111]....
        /*0ff0*/ 	.word	0x0001a220


	//   ....[112]....
        /*0ff4*/ 	.word	0x0001a230


	//   ....[113]....
        /*0ff8*/ 	.word	0x0001a240


	//   ....[114]....
        /*0ffc*/ 	.word	0x0001aa90


	//   ....[115]....
        /*1000*/ 	.word	0x0001aac0


	//   ....[116]....
        /*1004*/ 	.word	0x0001ab80


	//   ....[117]....
        /*1008*/ 	.word	0x0001ab90


	//   ....[118]....
        /*100c*/ 	.word	0x0001ac20


	//   ....[119]....
        /*1010*/ 	.word	0x0001ac30


	//   ....[120]....
        /*1014*/ 	.word	0x0001acc0


	//   ....[121]....
        /*1018*/ 	.word	0x0001acd0


	//   ....[122]....
        /*101c*/ 	.word	0x0001ad60


	//   ....[123]....
        /*1020*/ 	.word	0x0001ad70


	//   ....[124]....
        /*1024*/ 	.word	0x0001ae00


	//   ....[125]....
        /*1028*/ 	.word	0x0001ae10


	//   ....[126]....
        /*102c*/ 	.word	0x0001ae90


	//   ....[127]....
        /*1030*/ 	.word	0x0001aea0


	//   ....[128]....
        /*1034*/ 	.word	0x0001aeb0


	//   ....[129]....
        /*1038*/ 	.word	0x0001aec0


	//   ....[130]....
        /*103c*/ 	.word	0x0001b320


	//   ....[131]....
        /*1040*/ 	.word	0x0001b350


	//   ....[132]....
        /*1044*/ 	.word	0x0001b3a0


	//   ....[133]....
        /*1048*/ 	.word	0x0001b460


	//   ....[134]....
        /*104c*/ 	.word	0x0001b470


	//   ....[135]....
        /*1050*/ 	.word	0x0001b4a0


	//   ....[136]....
        /*1054*/ 	.word	0x0001b530


	//   ....[137]....
        /*1058*/ 	.word	0x0001b5e0


	//   ....[138]....
        /*105c*/ 	.word	0x0001b5f0


	//   ....[139]....
        /*1060*/ 	.word	0x0001b620


	//   ....[140]....
        /*1064*/ 	.word	0x0001b630


	//   ....[141]....
        /*1068*/ 	.word	0x0001b6c0


	//   ....[142]....
        /*106c*/ 	.word	0x0001bdd0


	//   ....[143]....
        /*1070*/ 	.word	0x0001bdf0


	//   ....[144]....
        /*1074*/ 	.word	0x0001be40


	//   ....[145]....
        /*1078*/ 	.word	0x0001be50


	//   ....[146]....
        /*107c*/ 	.word	0x0001be90


	//   ....[147]....
        /*1080*/ 	.word	0x0001bea0


	//   ....[148]....
        /*1084*/ 	.word	0x0001bee0


	//   ....[149]....
        /*1088*/ 	.word	0x0001bef0


	//   ....[150]....
        /*108c*/ 	.word	0x0001bf30


	//   ....[151]....
        /*1090*/ 	.word	0x0001bf40


	//   ....[152]....
        /*1094*/ 	.word	0x0001bf50


	//   ....[153]....
        /*1098*/ 	.word	0x0001bf90


	//   ....[154]....
        /*109c*/ 	.word	0x0001c2b0


	//   ....[155]....
        /*10a0*/ 	.word	0x0001c2d0


	//   ....[156]....
        /*10a4*/ 	.word	0x0001c2e0


	//   ....[157]....
        /*10a8*/ 	.word	0x0001c2f0


	//   ....[158]....
        /*10ac*/ 	.word	0x0001c310


	//   ....[159]....
        /*10b0*/ 	.word	0x0001c380


	//   ....[160]....
        /*10b4*/ 	.word	0x0001c3f0


	//   ....[161]....
        /*10b8*/ 	.word	0x0001c410


	//   ....[162]....
        /*10bc*/ 	.word	0x0001c420


	//   ....[163]....
        /*10c0*/ 	.word	0x0001c480


	//   ....[164]....
        /*10c4*/ 	.word	0x0001c4a0


	//   ....[165]....
        /*10c8*/ 	.word	0x0001c500


	//   ....[166]....
        /*10cc*/ 	.word	0x0001ca30


	//   ....[167]....
        /*10d0*/ 	.word	0x0001ca60


	//   ....[168]....
        /*10d4*/ 	.word	0x0001cad0


	//   ....[169]....
        /*10d8*/ 	.word	0x0001cb00


	//   ....[170]....
        /*10dc*/ 	.word	0x0001cb30


	//   ....[171]....
        /*10e0*/ 	.word	0x0001cb60


	//   ....[172]....
        /*10e4*/ 	.word	0x0001cb90


	//   ....[173]....
        /*10e8*/ 	.word	0x0001cbc0


	//   ....[174]....
        /*10ec*/ 	.word	0x0001cd60


	//   ....[175]....
        /*10f0*/ 	.word	0x0001cd90


	//   ....[176]....
        /*10f4*/ 	.word	0x0001cdc0


	//   ....[177]....
        /*10f8*/ 	.word	0x0001cdf0


	//   ....[178]....
        /*10fc*/ 	.word	0x0001ce20


	//   ....[179]....
        /*1100*/ 	.word	0x0001ce50


	//   ....[180]....
        /*1104*/ 	.word	0x0001cf10


	//   ....[181]....
        /*1108*/ 	.word	0x0001cf30


	//   ....[182]....
        /*110c*/ 	.word	0x0001cf50


	//   ....[183]....
        /*1110*/ 	.word	0x0001cfb0


	//   ....[184]....
        /*1114*/ 	.word	0x0001d9d0


	//   ....[185]....
        /*1118*/ 	.word	0x0001dcf0


	//   ....[186]....
        /*111c*/ 	.word	0x0001dd80


	//   ....[187]....
        /*1120*/ 	.word	0x0001de10


	//   ....[188]....
        /*1124*/ 	.word	0x0001dea0


	//   ....[189]....
        /*1128*/ 	.word	0x0001df80


	//   ....[190]....
        /*112c*/ 	.word	0x0001e010


	//   ....[191]....
        /*1130*/ 	.word	0x0001e0b0


	//   ....[192]....
        /*1134*/ 	.word	0x0001e140


	//   ....[193]....
        /*1138*/ 	.word	0x0001e230


	//   ....[194]....
        /*113c*/ 	.word	0x0001e2c0


	//   ....[195]....
        /*1140*/ 	.word	0x0001e360


	//   ....[196]....
        /*1144*/ 	.word	0x0001e3f0


	//   ....[197]....
        /*1148*/ 	.word	0x0001e4d0


	//   ....[198]....
        /*114c*/ 	.word	0x0001e570


	//   ....[199]....
        /*1150*/ 	.word	0x0001e600


	//   ....[200]....
        /*1154*/ 	.word	0x0001e650


	//   ....[201]....
        /*1158*/ 	.word	0x0001e6a0


	//   ....[202]....
        /*115c*/ 	.word	0x0001e740


	//   ....[203]....
        /*1160*/ 	.word	0x0001e7d0


	//   ....[204]....
        /*1164*/ 	.word	0x0001e820


	//   ....[205]....
        /*1168*/ 	.word	0x0001e870


	//   ....[206]....
        /*116c*/ 	.word	0x0001e970


	//   ....[207]....
        /*1170*/ 	.word	0x0001ea20


	//   ....[208]....
        /*1174*/ 	.word	0x0001eaa0


	//   ....[209]....
        /*1178*/ 	.word	0x0001eb10


	//   ....[210]....
        /*117c*/ 	.word	0x0001ec30


	//   ....[211]....
        /*1180*/ 	.word	0x0001ed60


	//   ....[212]....
        /*1184*/ 	.word	0x0001ee30


	//   ....[213]....
        /*1188*/ 	.word	0x0001ee80


	//   ....[214]....
        /*118c*/ 	.word	0x0001f130


	//   ....[215]....
        /*1190*/ 	.word	0x0001f180


	//   ....[216]....
        /*1194*/ 	.word	0x0001f210


	//   ....[217]....
        /*1198*/ 	.word	0x0001f2a0


	//   ....[218]....
        /*119c*/ 	.word	0x0001f330


	//   ....[219]....
        /*11a0*/ 	.word	0x0001f3c0


	//   ....[220]....
        /*11a4*/ 	.word	0x0001f450


	//   ....[221]....
        /*11a8*/ 	.word	0x0001f4e0


	//   ....[222]....
        /*11ac*/ 	.word	0x0001f560


	//   ....[223]....
        /*11b0*/ 	.word	0x0001f5b0


	//   ....[224]....
        /*11b4*/ 	.word	0x0001f650


	//   ....[225]....
        /*11b8*/ 	.word	0x0001f6e0


	//   ....[226]....
        /*11bc*/ 	.word	0x0001f770


	//   ....[227]....
        /*11c0*/ 	.word	0x0001f7c0


	//   ....[228]....
        /*11c4*/ 	.word	0x0001f860


	//   ....[229]....
        /*11c8*/ 	.word	0x0001f8f0


	//   ....[230]....
        /*11cc*/ 	.word	0x0001f990


	//   ....[231]....
        /*11d0*/ 	.word	0x0001fa20


	//   ....[232]....
        /*11d4*/ 	.word	0x0001fac0


	//   ....[233]....
        /*11d8*/ 	.word	0x0001fb50


	//   ....[234]....
        /*11dc*/ 	.word	0x0001fc20


	//   ....[235]....
        /*11e0*/ 	.word	0x0001ff00


	//   ....[236]....
        /*11e4*/ 	.word	0x0001fff0


	//   ....[237]....
        /*11e8*/ 	.word	0x00020090


	//   ....[238]....
        /*11ec*/ 	.word	0x000200f0


	//   ....[239]....
        /*11f0*/ 	.word	0x000201e0


	//   ....[240]....
        /*11f4*/ 	.word	0x00020250


	//   ....[241]....
        /*11f8*/ 	.word	0x00020340


	//   ....[242]....
        /*11fc*/ 	.word	0x000203b0


	//   ....[243]....
        /*1200*/ 	.word	0x000204a0


	//   ....[244]....
        /*1204*/ 	.word	0x00020510


	//   ....[245]....
        /*1208*/ 	.word	0x00020600


	//   ....[246]....
        /*120c*/ 	.word	0x00020670


	//   ....[247]....
        /*1210*/ 	.word	0x00020710


	//   ....[248]....
        /*1214*/ 	.word	0x00020800


	//   ....[249]....
        /*1218*/ 	.word	0x00020870


	//   ....[250]....
        /*121c*/ 	.word	0x000208d0


	//   ....[251]....
        /*1220*/ 	.word	0x000209c0


	//   ....[252]....
        /*1224*/ 	.word	0x00020a20


	//   ....[253]....
        /*1228*/ 	.word	0x00020b20


	//   ....[254]....
        /*122c*/ 	.word	0x00020b80


	//   ....[255]....
        /*1230*/ 	.word	0x00020c80


	//   ....[0]....
        /*1234*/ 	.word	0x00020ce0


	//   ....[1]....
        /*1238*/ 	.word	0x00020de0


	//   ....[2]....
        /*123c*/ 	.word	0x00020e40


	//   ....[3]....
        /*1240*/ 	.word	0x00020f40


	//   ....[4]....
        /*1244*/ 	.word	0x00020fa0


	//   ....[5]....
        /*1248*/ 	.word	0x000210a0


	//   ....[6]....
        /*124c*/ 	.word	0x00021100


	//   ....[7]....
        /*1250*/ 	.word	0x000211a0


	//   ....[8]....
        /*1254*/ 	.word	0x00021320


	//   ....[9]....
        /*1258*/ 	.word	0x00021400


	//   ....[10]....
        /*125c*/ 	.word	0x000214b0


	//   ....[11]....
        /*1260*/ 	.word	0x000215c0


	//   ....[12]....
        /*1264*/ 	.word	0x00021620


	//   ....[13]....
        /*1268*/ 	.word	0x00021730


	//   ....[14]....
        /*126c*/ 	.word	0x00021790


	//   ....[15]....
        /*1270*/ 	.word	0x000218a0


	//   ....[16]....
        /*1274*/ 	.word	0x00021900


	//   ....[17]....
        /*1278*/ 	.word	0x00021a10


	//   ....[18]....
        /*127c*/ 	.word	0x00021a70


	//   ....[19]....
        /*1280*/ 	.word	0x00021b30


	//   ....[20]....
        /*1284*/ 	.word	0x00021c90


	//   ....[21]....
        /*1288*/ 	.word	0x00021d30


	//   ....[22]....
        /*128c*/ 	.word	0x00021d90


	//   ....[23]....
        /*1290*/ 	.word	0x00021e40


	//   ....[24]....
        /*1294*/ 	.word	0x00021ea0


	//   ....[25]....
        /*1298*/ 	.word	0x00021f50


	//   ....[26]....
        /*129c*/ 	.word	0x00021fb0


	//   ....[27]....
        /*12a0*/ 	.word	0x00022060


	//   ....[28]....
        /*12a4*/ 	.word	0x000220c0


	//   ....[29]....
        /*12a8*/ 	.word	0x00022170


	//   ....[30]....
        /*12ac*/ 	.word	0x000221d0


	//   ....[31]....
        /*12b0*/ 	.word	0x00022280


	//   ....[32]....
        /*12b4*/ 	.word	0x00022370


	//   ....[33]....
        /*12b8*/ 	.word	0x00022410


	//   ....[34]....
        /*12bc*/ 	.word	0x00022470


	//   ....[35]....
        /*12c0*/ 	.word	0x00022540


	//   ....[36]....
        /*12c4*/ 	.word	0x000225a0


	//   ....[37]....
        /*12c8*/ 	.word	0x00022670


	//   ....[38]....
        /*12cc*/ 	.word	0x000226d0


	//   ....[39]....
        /*12d0*/ 	.word	0x000227a0


	//   ....[40]....
        /*12d4*/ 	.word	0x00022800


	//   ....[41]....
        /*12d8*/ 	.word	0x000228d0


	//   ....[42]....
        /*12dc*/ 	.word	0x00022930


	//   ....[43]....
        /*12e0*/ 	.word	0x00022a00


	//   ....[44]....
        /*12e4*/ 	.word	0x00022a90


	//   ....[45]....
        /*12e8*/ 	.word	0x00022b30


	//   ....[46]....
        /*12ec*/ 	.word	0x00022cb0


	//   ....[47]....
        /*12f0*/ 	.word	0x00022d20


	//   ....[48]....
        /*12f4*/ 	.word	0x00022d90


	//   ....[49]....
        /*12f8*/ 	.word	0x00022e00


	//   ....[50]....
        /*12fc*/ 	.word	0x00022e70


	//   ....[51]....
        /*1300*/ 	.word	0x00022ef0


	//   ....[52]....
        /*1304*/ 	.word	0x00022f70


	//   ....[53]....
        /*1308*/ 	.word	0x00023000


	//   ....[54]....
        /*130c*/ 	.word	0x00023070


	//   ....[55]....
        /*1310*/ 	.word	0x000230e0


	//   ....[56]....
        /*1314*/ 	.word	0x00023150


	//   ....[57]....
        /*1318*/ 	.word	0x000231d0


	//   ....[58]....
        /*131c*/ 	.word	0x00023240


	//   ....[59]....
        /*1320*/ 	.word	0x000232d0


	//   ....[60]....
        /*1324*/ 	.word	0x00023330


	//   ....[61]....
        /*1328*/ 	.word	0x000233c0


	//   ....[62]....
        /*132c*/ 	.word	0x000234f0


	//----- nvinfo : EIATTR_REG_RECONFIG
	.align		4
.L_581:
        /*1330*/ 	.byte	0x01, 0x54
	.zero		2


	//----- nvinfo : EIATTR_SYSCALL_OFFSETS
	.align		4
        /*1334*/ 	.byte	0x04, 0x46
        /*1336*/ 	.short	(.L_583 - .L_582)


	//   ....[0]....
.L_582:
        /*1338*/ 	.word	0x00002400


	//   ....[1]....
        /*133c*/ 	.word	0x00002550


	//   ....[2]....
        /*1340*/ 	.word	0x00007230


	//   ....[3]....
        /*1344*/ 	.word	0x00007550


	//   ....[4]....
        /*1348*/ 	.word	0x000195f0


	//   ....[5]....
        /*134c*/ 	.word	0x00019740


	//   ....[6]....
        /*1350*/ 	.word	0x00019830


	//   ....[7]....
        /*1354*/ 	.word	0x0001a6f0


	//----- nvinfo : EIATTR_MBARRIER_INSTR_OFFSETS
	.align		4
.L_583:
        /*1358*/ 	.byte	0x04, 0x39
        /*135a*/ 	.short	(.L_585 - .L_584)


	//   ....[0]....
.L_584:
        /*135c*/ 	.word	0x00000270
        /*1360*/ 	.word	0x000000ff
        /*1364*/ 	.word	0x00022800
        /*1368*/ 	.short	0x0100
        /*136a*/ 	.byte	0x08
	.zero		1


	//   ....[1]....
        /*136c*/ 	.word	0x00000280
        /*1370*/ 	.word	0x000000ff
        /*1374*/ 	.word	0x00022820
        /*1378*/ 	.short	0x0100
        /*137a*/ 	.byte	0x08
	.zero		1


	//   ....[2]....
        /*137c*/ 	.word	0x00000370
        /*1380*/ 	.word	0x000000ff
        /*1384*/ 	.word	0x00022830
        /*1388*/ 	.short	0x0100
        /*138a*/ 	.byte	0x08
	.zero		1


	//   ....[3]....
        /*138c*/ 	.word	0x00000380
        /*1390*/ 	.word	0x000000ff
        /*1394*/ 	.word	0x00022840
        /*1398*/ 	.short	0x0100
        /*139a*/ 	.byte	0x08
	.zero		1


	//   ....[4]....
        /*139c*/ 	.word	0x00000390
        /*13a0*/ 	.word	0x000000ff
        /*13a4*/ 	.word	0x00022838
        /*13a8*/ 	.short	0x0100
        /*13aa*/ 	.byte	0x08
	.zero		1


	//   ....[5]....
        /*13ac*/ 	.word	0x000003a0
        /*13b0*/ 	.word	0x000000ff
        /*13b4*/ 	.word	0x00022848
        /*13b8*/ 	.short	0x0100
        /*13ba*/ 	.byte	0x08
	.zero		1


	//   ....[6]....
        /*13bc*/ 	.word	0x000004d0
        /*13c0*/ 	.word	0x000000ff
        /*13c4*/ 	.word	0x00022850
        /*13c8*/ 	.short	0x0100
        /*13ca*/ 	.byte	0x08
	.zero		1


	//   ....[7]....
        /*13cc*/ 	.word	0x000004e0
        /*13d0*/ 	.word	0x000000ff
        /*13d4*/ 	.word	0x00022860
        /*13d8*/ 	.short	0x0100
        /*13da*/ 	.byte	0x08
	.zero		1


	//   ....[8]....
        /*13dc*/ 	.word	0x000004f0
        /*13e0*/ 	.word	0x000000ff
        /*13e4*/ 	.word	0x00022858
        /*13e8*/ 	.short	0x0100
        /*13ea*/ 	.byte	0x08
	.zero		1


	//   ....[9]....
        /*13ec*/ 	.word	0x00000500
        /*13f0*/ 	.word	0x000000ff
        /*13f4*/ 	.word	0x00022868
        /*13f8*/ 	.short	0x0100
        /*13fa*/ 	.byte	0x08
	.zero		1


	//   ....[10]....
        /*13fc*/ 	.word	0x000005f0
        /*1400*/ 	.word	0x000000ff
        /*1404*/ 	.word	0x00022870
        /*1408*/ 	.short	0x0100
        /*140a*/ 	.byte	0x06
	.zero		1


	//   ....[11]....
        /*140c*/ 	.word	0x00000600
        /*1410*/ 	.word	0x000000ff
        /*1414*/ 	.word	0x00022880
        /*1418*/ 	.short	0x0100
        /*141a*/ 	.byte	0x06
	.zero		1


	//   ....[12]....
        /*141c*/ 	.word	0x00000610
        /*1420*/ 	.word	0x000000ff
        /*1424*/ 	.word	0x00022878
        /*1428*/ 	.short	0x0100
        /*142a*/ 	.byte	0x06
	.zero		1


	//   ....[13]....
        /*142c*/ 	.word	0x00000620
        /*1430*/ 	.word	0x000000ff
        /*1434*/ 	.word	0x00022888
        /*1438*/ 	.short	0x0100
        /*143a*/ 	.byte	0x06
	.zero		1


	//   ....[14]....
        /*143c*/ 	.word	0x00000750
        /*1440*/ 	.word	0x000000ff
        /*1444*/ 	.word	0x00022890
        /*1448*/ 	.short	0x0100
        /*144a*/ 	.byte	0x08
	.zero		1


	//   ....[15]....
        /*144c*/ 	.word	0x00000760
        /*1450*/ 	.word	0x000000ff
        /*1454*/ 	.word	0x000228a0
        /*1458*/ 	.short	0x0100
        /*145a*/ 	.byte	0x08
	.zero		1


	//   ....[16]....
        /*145c*/ 	.word	0x00000770
        /*1460*/ 	.word	0x000000ff
        /*1464*/ 	.word	0x00022898
        /*1468*/ 	.short	0x0100
        /*146a*/ 	.byte	0x08
	.zero		1


	//   ....[17]....
        /*146c*/ 	.word	0x00000780
        /*1470*/ 	.word	0x000000ff
        /*1474*/ 	.word	0x000228a8
        /*1478*/ 	.short	0x0100
        /*147a*/ 	.byte	0x08
	.zero		1


	//   ....[18]....
        /*147c*/ 	.word	0x000008b0
        /*1480*/ 	.word	0x000000ff
        /*1484*/ 	.word	0x000228b0
        /*1488*/ 	.short	0x0100
        /*148a*/ 	.byte	0x08
	.zero		1


	//   ....[19]....
        /*148c*/ 	.word	0x000008c0
        /*1490*/ 	.word	0x000000ff
        /*1494*/ 	.word	0x000228c0
        /*1498*/ 	.short	0x0100
        /*149a*/ 	.byte	0x08
	.zero		1


	//   ....[20]....
        /*149c*/ 	.word	0x000008d0
        /*14a0*/ 	.word	0x000000ff
        /*14a4*/ 	.word	0x000228b8
        /*14a8*/ 	.short	0x0100
        /*14aa*/ 	.byte	0x08
	.zero		1


	//   ....[21]....
        /*14ac*/ 	.word	0x000008e0
        /*14b0*/ 	.word	0x000000ff
        /*14b4*/ 	.word	0x000228c8
        /*14b8*/ 	.short	0x0100
        /*14ba*/ 	.byte	0x08
	.zero		1


	//   ....[22]....
        /*14bc*/ 	.word	0x000037c0
        /*14c0*/ 	.word	0x00000057
        /*14c4*/ 	.word	0x00022890
        /*14c8*/ 	.short	0x010a
        /*14ca*/ 	.byte	0x3f
	.zero		1


	//   ....[23]....
        /*14cc*/ 	.word	0x00004a90
        /*14d0*/ 	.word	0x00000057
        /*14d4*/ 	.word	0x00022890
        /*14d8*/ 	.short	0x010a
        /*14da*/ 	.byte	0x3f
	.zero		1


	//   ....[24]....
        /*14dc*/ 	.word	0x00005ab0
        /*14e0*/ 	.word	0x00000057
        /*14e4*/ 	.word	0x00022890
        /*14e8*/ 	.short	0x010a
        /*14ea*/ 	.byte	0x3f
	.zero		1


	//   ....[25]....
        /*14ec*/ 	.word	0x00005f50
        /*14f0*/ 	.word	0x00000004
        /*14f4*/ 	.word	0x00000000
        /*14f8*/ 	.short	0x0101
        /*14fa*/ 	.byte	0x3f
	.zero		1


	//   ....[26]....
        /*14fc*/ 	.word	0x00005f90
        /*1500*/ 	.word	0x00000057
        /*1504*/ 	.word	0x000228b0
        /*1508*/ 	.short	0x010a
        /*150a*/ 	.byte	0x3f
	.zero		1


	//   ....[27]....
        /*150c*/ 	.word	0x000067b0
        /*1510*/ 	.word	0x00000057
        /*1514*/ 	.word	0x00000000
        /*1518*/ 	.short	0x0101
        /*151a*/ 	.byte	0x3f
	.zero		1


	//   ....[28]....
        /*151c*/ 	.word	0x000072d0
        /*1520*/ 	.word	0x00000016
        /*1524*/ 	.word	0x00022800
        /*1528*/ 	.short	0x010a
        /*152a*/ 	.byte	0x3f
	.zero		1


	//   ....[29]....
        /*152c*/ 	.word	0x00007320
        /*1530*/ 	.word	0x00000016
        /*1534*/ 	.word	0x00022800
        /*1538*/ 	.short	0x010a
        /*153a*/ 	.byte	0x3f
	.zero		1


	//   ....[30]....
        /*153c*/ 	.word	0x00007dd0
        /*1540*/ 	.word	0x00000016
        /*1544*/ 	.word	0x00022800
        /*1548*/ 	.short	0x010a
        /*154a*/ 	.byte	0x3f
	.zero		1


	//   ....[31]....
        /*154c*/ 	.word	0x00009200
        /*1550*/ 	.word	0x00000016
        /*1554*/ 	.word	0x00022800
        /*1558*/ 	.short	0x010a
        /*155a*/ 	.byte	0x3f
	.zero		1


	//   ....[32]....
        /*155c*/ 	.word	0x0000a0d0
        /*1560*/ 	.word	0x0000000c
        /*1564*/ 	.word	0x00022830
        /*1568*/ 	.short	0x010a
        /*156a*/ 	.byte	0x3f
	.zero		1


	//   ....[33]....
        /*156c*/ 	.word	0x0000a170
        /*1570*/ 	.word	0x0000000c
        /*1574*/ 	.word	0x00022830
        /*1578*/ 	.short	0x010a
        /*157a*/ 	.byte	0x3f
	.zero		1


	//   ....[34]....
        /*157c*/ 	.word	0x0000b390
        /*1580*/ 	.word	0x00000018
        /*1584*/ 	.word	0x00000000
        /*1588*/ 	.short	0x0101
        /*158a*/ 	.byte	0x3f
	.zero		1


	//   ....[35]....
        /*158c*/ 	.word	0x0000ba70
        /*1590*/ 	.word	0x0000000c
        /*1594*/ 	.word	0x00022850
        /*1598*/ 	.short	0x010a
        /*159a*/ 	.byte	0x3f
	.zero		1


	//   ....[36]....
        /*159c*/ 	.word	0x0000bac0
        /*15a0*/ 	.word	0x0000000c
        /*15a4*/ 	.word	0x00022850
        /*15a8*/ 	.short	0x010a
        /*15aa*/ 	.byte	0x3f
	.zero		1


	//   ....[37]....
        /*15ac*/ 	.word	0x0000bf00
        /*15b0*/ 	.word	0x0000000c
        /*15b4*/ 	.word	0x00000000
        /*15b8*/ 	.short	0x0101
        /*15ba*/ 	.byte	0x3f
	.zero		1


	//   ....[38]....
        /*15bc*/ 	.word	0x0000c0a0
        /*15c0*/ 	.word	0x0000000d
        /*15c4*/ 	.word	0x00022830
        /*15c8*/ 	.short	0x010a
        /*15ca*/ 	.byte	0x3f
	.zero		1


	//   ....[39]....
        /*15cc*/ 	.word	0x0000c100
        /*15d0*/ 	.word	0x0000000d
        /*15d4*/ 	.word	0x00022830
        /*15d8*/ 	.short	0x010a
        /*15da*/ 	.byte	0x3f
	.zero		1


	//   ....[40]....
        /*15dc*/ 	.word	0x0000d5b0
        /*15e0*/ 	.word	0x0000009d
        /*15e4*/ 	.word	0x00000000
        /*15e8*/ 	.short	0x0101
        /*15ea*/ 	.byte	0x3f
	.zero		1


	//   ....[41]....
        /*15ec*/ 	.word	0x0000e270
        /*15f0*/ 	.word	0x0000000d
        /*15f4*/ 	.word	0x00022850
        /*15f8*/ 	.short	0x010a
        /*15fa*/ 	.byte	0x3f
	.zero		1


	//   ....[42]....
        /*15fc*/ 	.word	0x0000e2c0
        /*1600*/ 	.word	0x0000000d
        /*1604*/ 	.word	0x00022850
        /*1608*/ 	.short	0x010a
        /*160a*/ 	.byte	0x3f
	.zero		1


	//   ....[43]....
        /*160c*/ 	.word	0x0000e6b0
        /*1610*/ 	.word	0x0000000d
        /*1614*/ 	.word	0x00000000
        /*1618*/ 	.short	0x0101
        /*161a*/ 	.byte	0x3f
	.zero		1


	//   ....[44]....
        /*161c*/ 	.word	0x0000e7e0
        /*1620*/ 	.word	0x0000000d
        /*1624*/ 	.word	0x00022830
        /*1628*/ 	.short	0x010a
        /*162a*/ 	.byte	0x3f
	.zero		1


	//   ....[45]....
        /*162c*/ 	.word	0x0000e840
        /*1630*/ 	.word	0x0000000d
        /*1634*/ 	.word	0x00022830
        /*1638*/ 	.short	0x010a
        /*163a*/ 	.byte	0x3f
	.zero		1


	//   ....[46]....
        /*163c*/ 	.word	0x0000fa40
        /*1640*/ 	.word	0x000000a2
        /*1644*/ 	.word	0x00000000
        /*1648*/ 	.short	0x0101
        /*164a*/ 	.byte	0x3f
	.zero		1


	//   ....[47]....
        /*164c*/ 	.word	0x000101e0
        /*1650*/ 	.word	0x0000000d
        /*1654*/ 	.word	0x00022850
        /*1658*/ 	.short	0x010a
        /*165a*/ 	.byte	0x3f
	.zero		1


	//   ....[48]....
        /*165c*/ 	.word	0x00010230
        /*1660*/ 	.word	0x0000000d
        /*1664*/ 	.word	0x00022850
        /*1668*/ 	.short	0x010a
        /*166a*/ 	.byte	0x3f
	.zero		1


	//   ....[49]....
        /*166c*/ 	.word	0x00010620
        /*1670*/ 	.word	0x0000000d
        /*1674*/ 	.word	0x00000000
        /*1678*/ 	.short	0x0101
        /*167a*/ 	.byte	0x3f
	.zero		1


	//   ....[50]....
        /*167c*/ 	.word	0x00012ba0
        /*1680*/ 	.word	0x00000003
        /*1684*/ 	.word	0x00000000
        /*1688*/ 	.short	0x0101
        /*168a*/ 	.byte	0x3f
	.zero		1


	//   ....[51]....
        /*168c*/ 	.word	0x00013740
        /*1690*/ 	.word	0x0000000a
        /*1694*/ 	.word	0x00000000
        /*1698*/ 	.short	0x0101
        /*169a*/ 	.byte	0x3f
	.zero		1


	//   ....[52]....
        /*169c*/ 	.word	0x00017f90
        /*16a0*/ 	.word	0x00000010
        /*16a4*/ 	.word	0x00022820
        /*16a8*/ 	.short	0x010a
        /*16aa*/ 	.byte	0x3f
	.zero		1


	//   ....[53]....
        /*16ac*/ 	.word	0x00018020
        /*16b0*/ 	.word	0x00000003
        /*16b4*/ 	.word	0x000228a0
        /*16b8*/ 	.short	0x010a
        /*16ba*/ 	.byte	0x3f
	.zero		1


	//   ....[54]....
        /*16bc*/ 	.word	0x00018270
        /*16c0*/ 	.word	0x00000003
        /*16c4*/ 	.word	0x000228c0
        /*16c8*/ 	.short	0x010a
        /*16ca*/ 	.byte	0x3f
	.zero		1


	//   ....[55]....
        /*16cc*/ 	.word	0x00018880
        /*16d0*/ 	.word	0x00000009
        /*16d4*/ 	.word	0x000228a0
        /*16d8*/ 	.short	0x010a
        /*16da*/ 	.byte	0x3f
	.zero		1


	//   ....[56]....
        /*16dc*/ 	.word	0x00018ac0
        /*16e0*/ 	.word	0x00000009
        /*16e4*/ 	.word	0x000228c0
        /*16e8*/ 	.short	0x010a
        /*16ea*/ 	.byte	0x3f
	.zero		1


	//   ....[57]....
        /*16ec*/ 	.word	0x00019d10
        /*16f0*/ 	.word	0x00000016
        /*16f4*/ 	.word	0x00022840
        /*16f8*/ 	.short	0x010a
        /*16fa*/ 	.byte	0x3f
	.zero		1


	//   ....[58]....
        /*16fc*/ 	.word	0x0001a340
        /*1700*/ 	.word	0x00000016
        /*1704*/ 	.word	0x00022830
        /*1708*/ 	.short	0x0107
        /*170a*/ 	.byte	0x3f
	.zero		1


	//   ....[59]....
        /*170c*/ 	.word	0x0001a420
        /*1710*/ 	.word	0x00000016
        /*1714*/ 	.word	0x00022830
        /*1718*/ 	.short	0x0101
        /*171a*/ 	.byte	0x3f
	.zero		1


	//   ....[60]....
        /*171c*/ 	.word	0x0001afc0
        /*1720*/ 	.word	0x00000010
        /*1724*/ 	.word	0x00022800
        /*1728*/ 	.short	0x0107
        /*172a*/ 	.byte	0x3f
	.zero		1


	//   ....[61]....
        /*172c*/ 	.word	0x0001b0b0
        /*1730*/ 	.word	0x00000010
        /*1734*/ 	.word	0x00022800
        /*1738*/ 	.short	0x0101
        /*173a*/ 	.byte	0x3f
	.zero		1


	//   ....[62]....
        /*173c*/ 	.word	0x0001b0d0
        /*1740*/ 	.word	0x00000010
        /*1744*/ 	.word	0x00022820
        /*1748*/ 	.short	0x010a
        /*174a*/ 	.byte	0x3f
	.zero		1


	//   ....[63]....
        /*174c*/ 	.word	0x0001b160
        /*1750*/ 	.word	0x00000016
        /*1754*/ 	.word	0x00022860
        /*1758*/ 	.short	0x010a
        /*175a*/ 	.byte	0x3f
	.zero		1


	//   ....[64]....
        /*175c*/ 	.word	0x0001b840
        /*1760*/ 	.word	0x00000016
        /*1764*/ 	.word	0x00022850
        /*1768*/ 	.short	0x0107
        /*176a*/ 	.byte	0x3f
	.zero		1


	//   ....[65]....
        /*176c*/ 	.word	0x0001b910
        /*1770*/ 	.word	0x00000016
        /*1774*/ 	.word	0x00022850
        /*1778*/ 	.short	0x0101
        /*177a*/ 	.byte	0x3f
	.zero		1


	//   ....[66]....
        /*177c*/ 	.word	0x0001bc50
        /*1780*/ 	.word	0x00000006
        /*1784*/ 	.word	0x00022840
        /*1788*/ 	.short	0x010a
        /*178a*/ 	.byte	0x3f
	.zero		1


	//   ....[67]....
        /*178c*/ 	.word	0x0001c010
        /*1790*/ 	.word	0x00000006
        /*1794*/ 	.word	0x00022830
        /*1798*/ 	.short	0x0107
        /*179a*/ 	.byte	0x3f
	.zero		1


	//   ....[68]....
        /*179c*/ 	.word	0x0001c0d0
        /*17a0*/ 	.word	0x00000006
        /*17a4*/ 	.word	0x00022830
        /*17a8*/ 	.short	0x0101
        /*17aa*/ 	.byte	0x3f
	.zero		1


	//   ....[69]....
        /*17ac*/ 	.word	0x0001c100
        /*17b0*/ 	.word	0x00000006
        /*17b4*/ 	.word	0x00022860
        /*17b8*/ 	.short	0x010a
        /*17ba*/ 	.byte	0x3f
	.zero		1


	//   ....[70]....
        /*17bc*/ 	.word	0x0001c600
        /*17c0*/ 	.word	0x00000006
        /*17c4*/ 	.word	0x00022850
        /*17c8*/ 	.short	0x0107
        /*17ca*/ 	.byte	0x3f
	.zero		1


	//   ....[71]....
        /*17cc*/ 	.word	0x0001c6c0
        /*17d0*/ 	.word	0x00000006
        /*17d4*/ 	.word	0x00022850
        /*17d8*/ 	.short	0x0101
        /*17da*/ 	.byte	0x3f
	.zero		1


	//   ....[72]....
        /*17dc*/ 	.word	0x0001d950
        /*17e0*/ 	.word	0x00000005
        /*17e4*/ 	.word	0x00022820
        /*17e8*/ 	.short	0x010a
        /*17ea*/ 	.byte	0x3f
	.zero		1


	//   ....[73]....
        /*17ec*/ 	.word	0x0001dac0
        /*17f0*/ 	.word	0x00000003
        /*17f4*/ 	.word	0x00022840
        /*17f8*/ 	.short	0x010a
        /*17fa*/ 	.byte	0x3f
	.zero		1


	//   ....[74]....
        /*17fc*/ 	.word	0x0001db60
        /*1800*/ 	.word	0x00000013
        /*1804*/ 	.word	0x00022840
        /*1808*/ 	.short	0x010a
        /*180a*/ 	.byte	0x3f
	.zero		1


	//   ....[75]....
        /*180c*/ 	.word	0x0001dba0
        /*1810*/ 	.word	0x00000003
        /*1814*/ 	.word	0x00022860
        /*1818*/ 	.short	0x010a
        /*181a*/ 	.byte	0x3f
	.zero		1


	//   ....[76]....
        /*181c*/ 	.word	0x0001dbe0
        /*1820*/ 	.word	0x00000013
        /*1824*/ 	.word	0x00022860
        /*1828*/ 	.short	0x010a
        /*182a*/ 	.byte	0x3f
	.zero		1


	//   ....[77]....
        /*182c*/ 	.word	0x0001dc40
        /*1830*/ 	.word	0x00000057
        /*1834*/ 	.word	0x00022890
        /*1838*/ 	.short	0x010a
        /*183a*/ 	.byte	0x3f
	.zero		1


	//   ....[78]....
        /*183c*/ 	.word	0x0001ded0
        /*1840*/ 	.word	0x00000057
        /*1844*/ 	.word	0x00022890
        /*1848*/ 	.short	0x010a
        /*184a*/ 	.byte	0x3f
	.zero		1


	//   ....[79]....
        /*184c*/ 	.word	0x0001e180
        /*1850*/ 	.word	0x00000057
        /*1854*/ 	.word	0x00022890
        /*1858*/ 	.short	0x010a
        /*185a*/ 	.byte	0x3f
	.zero		1


	//   ....[80]....
        /*185c*/ 	.word	0x0001e430
        /*1860*/ 	.word	0x00000057
        /*1864*/ 	.word	0x000228b0
        /*1868*/ 	.short	0x010a
        /*186a*/ 	.byte	0x3f
	.zero		1


	//   ....[81]....
        /*186c*/ 	.word	0x0001e8b0
        /*1870*/ 	.word	0x00000016
        /*1874*/ 	.word	0x00022800
        /*1878*/ 	.short	0x010a
        /*187a*/ 	.byte	0x3f
	.zero		1


	//   ....[82]....
        /*187c*/ 	.word	0x0001eeb0
        /*1880*/ 	.word	0x00000016
        /*1884*/ 	.word	0x00022800
        /*1888*/ 	.short	0x010a
        /*188a*/ 	.byte	0x3f
	.zero		1


	//   ....[83]....
        /*188c*/ 	.word	0x0001ef00
        /*1890*/ 	.word	0x0000000c
        /*1894*/ 	.word	0x00022830
        /*1898*/ 	.short	0x010a
        /*189a*/ 	.byte	0x3f
	.zero		1


	//   ....[84]....
        /*189c*/ 	.word	0x0001ef50
        /*18a0*/ 	.word	0x0000000c
        /*18a4*/ 	.word	0x00022850
        /*18a8*/ 	.short	0x010a
        /*18aa*/ 	.byte	0x3f
	.zero		1


	//   ....[85]....
        /*18ac*/ 	.word	0x0001efa0
        /*18b0*/ 	.word	0x0000000d
        /*18b4*/ 	.word	0x00022830
        /*18b8*/ 	.short	0x010a
        /*18ba*/ 	.byte	0x3f
	.zero		1


	//   ....[86]....
        /*18bc*/ 	.word	0x0001eff0
        /*18c0*/ 	.word	0x0000000d
        /*18c4*/ 	.word	0x00022850
        /*18c8*/ 	.short	0x010a
        /*18ca*/ 	.byte	0x3f
	.zero		1


	//   ....[87]....
        /*18cc*/ 	.word	0x0001f040
        /*18d0*/ 	.word	0x0000000d
        /*18d4*/ 	.word	0x00022830
        /*18d8*/ 	.short	0x010a
        /*18da*/ 	.byte	0x3f
	.zero		1


	//   ....[88]....
        /*18dc*/ 	.word	0x0001f090
        /*18e0*/ 	.word	0x0000000d
        /*18e4*/ 	.word	0x00022850
        /*18e8*/ 	.short	0x010a
        /*18ea*/ 	.byte	0x3f
	.zero		1


	//   ....[89]....
        /*18ec*/ 	.word	0x0001fce0
        /*18f0*/ 	.word	0x00000010
        /*18f4*/ 	.word	0x00022820
        /*18f8*/ 	.short	0x010a
        /*18fa*/ 	.byte	0x3f
	.zero		1


	//   ....[90]....
        /*18fc*/ 	.word	0x0001fd30
        /*1900*/ 	.word	0x00000003
        /*1904*/ 	.word	0x000228a0
        /*1908*/ 	.short	0x010a
        /*190a*/ 	.byte	0x3f
	.zero		1


	//   ....[91]....
        /*190c*/ 	.word	0x0001fd80
        /*1910*/ 	.word	0x00000003
        /*1914*/ 	.word	0x000228c0
        /*1918*/ 	.short	0x010a
        /*191a*/ 	.byte	0x3f
	.zero		1


	//   ....[92]....
        /*191c*/ 	.word	0x0001fdd0
        /*1920*/ 	.word	0x00000009
        /*1924*/ 	.word	0x000228a0
        /*1928*/ 	.short	0x010a
        /*192a*/ 	.byte	0x3f
	.zero		1


	//   ....[93]....
        /*192c*/ 	.word	0x0001fe20
        /*1930*/ 	.word	0x00000009
        /*1934*/ 	.word	0x000228c0
        /*1938*/ 	.short	0x010a
        /*193a*/ 	.byte	0x3f
	.zero		1


	//   ....[94]....
        /*193c*/ 	.word	0x0001ff40
        /*1940*/ 	.word	0x00000016
        /*1944*/ 	.word	0x00022840
        /*1948*/ 	.short	0x010a
        /*194a*/ 	.byte	0x3f
	.zero		1


	//   ....[95]....
        /*194c*/ 	.word	0x00021220
        /*1950*/ 	.word	0x00000010
        /*1954*/ 	.word	0x00022820
        /*1958*/ 	.short	0x010a
        /*195a*/ 	.byte	0x3f
	.zero		1


	//   ....[96]....
        /*195c*/ 	.word	0x00021270
        /*1960*/ 	.word	0x00000016
        /*1964*/ 	.word	0x00022860
        /*1968*/ 	.short	0x010a
        /*196a*/ 	.byte	0x3f
	.zero		1


	//   ....[97]....
        /*196c*/ 	.word	0x00021be0
        /*1970*/ 	.word	0x00000006
        /*1974*/ 	.word	0x00022840
        /*1978*/ 	.short	0x010a
        /*197a*/ 	.byte	0x3f
	.zero		1


	//   ....[98]....
        /*197c*/ 	.word	0x000222c0
        /*1980*/ 	.word	0x00000006
        /*1984*/ 	.word	0x00022860
        /*1988*/ 	.short	0x010a
        /*198a*/ 	.byte	0x3f
	.zero		1


	//   ....[99]....
        /*198c*/ 	.word	0x00023410
        /*1990*/ 	.word	0x00000005
        /*1994*/ 	.word	0x00022820
        /*1998*/ 	.short	0x010a
        /*199a*/ 	.byte	0x3f
	.zero		1


	//   ....[100]....
        /*199c*/ 	.word	0x000235b0
        /*19a0*/ 	.word	0x00000003
        /*19a4*/ 	.word	0x00022840
        /*19a8*/ 	.short	0x010a
        /*19aa*/ 	.byte	0x3f
	.zero		1


	//   ....[101]....
        /*19ac*/ 	.word	0x00023600
        /*19b0*/ 	.word	0x00000013
        /*19b4*/ 	.word	0x00022840
        /*19b8*/ 	.short	0x010a
        /*19ba*/ 	.byte	0x3f
	.zero		1


	//   ....[102]....
        /*19bc*/ 	.word	0x00023650
        /*19c0*/ 	.word	0x00000003
        /*19c4*/ 	.word	0x00022860
        /*19c8*/ 	.short	0x010a
        /*19ca*/ 	.byte	0x3f
	.zero		1


	//----- nvinfo : EIATTR_NUM_MBARRIERS
	.align		4
.L_585:
        /*19cc*/ 	.byte	0x03, 0x38
        /*19ce*/ 	.short	0x0016


	//----- nvinfo : EIATTR_EXIT_INSTR_OFFSETS
	.align		4
        /*19d0*/ 	.byte	0x04, 0x1c
        /*19d2*/ 	.short	(.L_587 - .L_586)


	//   ....[0]....
.L_586:
        /*19d4*/ 	.word	0x0001dc30


	//----- nvinfo : EIATTR_MAX_THREADS
	.align		4
.L_587:
        /*19d8*/ 	.byte	0x04, 0x05
        /*19da*/ 	.short	(.L_589 - .L_588)
.L_588:
        /*19dc*/ 	.word	0x00000180
        /*19e0*/ 	.word	0x00000001
        /*19e4*/ 	.word	0x00000001


	//----- nvinfo : EIATTR_CRS_STACK_SIZE
	.align		4
.L_589:
        /*19e8*/ 	.byte	0x04, 0x1e
        /*19ea*/ 	.short	(.L_591 - .L_590)
.L_590:
        /*19ec*/ 	.word	0x00000000


	//----- nvinfo : EIATTR_CBANK_PARAM_SIZE
	.align		4
.L_591:
        /*19f0*/ 	.byte	0x03, 0x19
        /*19f2*/ 	.short	0x0af0


	//----- nvinfo : EIATTR_PARAM_CBANK
	.align		4
        /*19f4*/ 	.byte	0x04, 0x0a
        /*19f6*/ 	.short	(.L_593 - .L_592)
	.align		4
.L_592:
        /*19f8*/ 	.word	index@(.nv.constant0._ZN7cutlass13device_kernelIN5flash11enable_sm90INS1_16FlashAttnFwdSm90INS1_25CollectiveMainloopFwdSm90ILi2EN4cute5tupleIJNS5_1CILi1EEES8_S8_EEENS6_IJNS7_ILi128EEENS7_ILi96EEENS7_ILi64EEEEEELi256ENS_6half_tEfNS_4arch4Sm90ELb1ELb0ELb0ELb1ELb1ELb1ELb0ELb1ELb0ELb1ELb1ELb0EEENS1_21CollectiveEpilogueFwdINS6_IJSA_NS7_ILi256EEESB_EEES9_SE_SG_Li256ELb1ELb1ELb1ELb0EEENS1_36VarlenDynamicPersistentTileSchedulerILi128ELi96ELi256ELi128ELb1ELb1ELb1ELb1ELb1ELb1EEEEEEEEEvNT_6ParamsE)
        /*19fc*/ 	.short	0x0210
        /*19fe*/ 	.short	0x0af0


	//----- nvinfo : EIATTR_SW_WAR
	.align		4
.L_593:
        /*1a00*/ 	.byte	0x04, 0x36
        /*1a02*/ 	.short	(.L_595 - .L_594)
.L_594:
        /*1a04*/ 	.word	0x00000008
.L_595:


//--------------------- .nv.info._ZN7cutlass13device_kernelIN5flash11enable_sm90INS1_16FlashAttnFwdSm90INS1_25CollectiveMainloopFwdSm90ILi2EN4cute5tupleIJNS5_1CILi1EEES8_S8_EEENS6_IJNS7_ILi128EEENS7_ILi96EEENS7_ILi64EEEEEELi256ENS_6half_tEfNS_4arch4Sm90ELb1ELb0ELb0ELb1ELb1ELb0ELb1ELb1ELb0ELb1ELb1ELb0EEENS1_21CollectiveEpilogueFwdINS6_IJSA_NS7_ILi256EEESB_EEES9_SE_SG_Li256ELb1ELb1ELb1ELb0EEENS1_36VarlenDynamicPersistentTileSchedulerILi128ELi96ELi256ELi128ELb1ELb1ELb1ELb1ELb1ELb1EEEEEEEEEvNT_6ParamsE --------------------------
	.section	.nv.info._ZN7cutlass13device_kernelIN5flash11enable_sm90INS1_16FlashAttnFwdSm90INS1_25CollectiveMainloopFwdSm90ILi2EN4cute5tupleIJNS5_1CILi1EEES8_S8_EEENS6_IJNS7_ILi128EEENS7_ILi96EEENS7_ILi64EEEEEELi256ENS_6half_tEfNS_4arch4Sm90ELb1ELb0ELb0ELb1ELb1ELb0ELb1ELb1ELb0ELb1ELb1ELb0EEENS1_21CollectiveEpilogueFwdINS6_IJSA_NS7_ILi256EEESB_EEES9_SE_SG_Li256ELb1ELb1ELb1ELb0EEENS1_36VarlenDynamicPersistentTileSchedulerILi128ELi96ELi256ELi128ELb1ELb1ELb1ELb1ELb1ELb1EEEEEEEEEvNT_6ParamsE,"",@"SHT_CUDA_INFO"
	.sectionflags	@""
	.align	4


	//----- nvinfo : EIATTR_CUDA_API_VERSION
	.align		4
        /*0000*/ 	.byte	0x04, 0x37
        /*0002*/ 	.short	(.L_597 - .L_596)
.L_596:
        /*0004*/ 	.word	0x00000082


	//----- nvinfo : EIATTR_KPARAM_INFO
	.align		4
.L_597:
        /*0008*/ 	.byte	0x04, 0x17
        /*000a*/ 	.short	(.L_599 - .L_598)
.L_598:
        /*000c*/ 	.word	0x00000000
        /*0010*/ 	.short	0x0000
        /*0012*/ 	.short	0x0070
        /*0014*/ 	.byte	0x00, 0xf0, 0x01, 0x2e


	//----- nvinfo : EIATTR_SPARSE_MMA_MASK
	.align		4
.L_599:
        /*0018*/ 	.byte	0x03, 0x50
        /*001a*/ 	.short	0x0000


	//----- nvinfo : EIATTR_MAXREG_COUNT
	.align		4
        /*001c*/ 	.byte	0x03, 0x1b
        /*001e*/ 	.short	0x00a8


	//----- nvinfo : EIATTR_NUM_BARRIERS
	.align		4
        /*0020*/ 	.byte	0x02, 0x4c
        /*0022*/ 	.byte	0x10
	.zero		1


	//----- nvinfo : EIATTR_EXTERNS
	.align		4
        /*0024*/ 	.byte	0x04, 0x0f
        /*0026*/ 	.short	(.L_601 - .L_600)


	//   ....[0]....
	.align		4
.L_600:
        /*0028*/ 	.word	index@(__assertfail)


	//----- nvinfo : EIATTR_ANNOTATIONS
	.align		4
.L_601:
        /*002c*/ 	.byte	0x04, 0x55
        /*002e*/ 	.short	(.L_603 - .L_602)


	//   ....[0]....
.L_602:
        /* <DEDUP_REMOVED lines=26> */


	//----- nvinfo : EIATTR_MERCURY_ISA_VERSION
	.align		4
.L_603:
        /*01b8*/ 	.byte	0x03, 0x5f
        /*01ba*/ 	.short	0x0101


	//----- nvinfo : EIATTR_UNUSED_LOAD_BYTE_OFFSET
	.align		4
        /*01bc*/ 	.byte	0x04, 0x44
        /*01be*/ 	.short	(.L_605 - .L_604)


	//   ....[0]....
.L_604:
        /*01c0*/ 	.word	0x000009a0
        /*01c4*/ 	.word	0x0000fff0


	//   ....[1]....
        /*01c8*/ 	.word	0x0000a0b0
        /*01cc*/ 	.word	0x0000fff0


	//----- nvinfo : EIATTR_INT_WARP_WIDE_INSTR_OFFSETS
	.align		4
.L_605:
        /*01d0*/ 	.byte	0x04, 0x31
        /*01d2*/ 	.short	(.L_607 - .L_606)


	//   ....[0]....
.L_606:
        /*01d4*/ 	.word	0x000000c0


	//   ....[1]....
        /*01d8*/ 	.word	0x000000d0


	//   ....[2]....
        /*01dc*/ 	.word	0x000000e0


	//   ....[3]....
        /*01e0*/ 	.word	0x00000180


	//   ....[4]....
        /*01e4*/ 	.word	0x000102d0


	//   ....[5]....
        /*01e8*/ 	.word	0x00010360


	//   ....[6]....
        /*01ec*/ 	.word	0x00014220


	//   ....[7]....
        /*01f0*/ 	.word	0x000142b0


	//----- nvinfo : EIATTR_COOP_GROUP_MASK_REGIDS
	.align		4
.L_607:
        /*01f4*/ 	.byte	0x04, 0x29
        /*01f6*/ 	.short	(.L_609 - .L_608)


	//   ....[0]....
.L_608:
        /*01f8*/ 	.word	0xffffffff


	//   ....[1]....
        /*01fc*/ 	.word	0xffffffff


	//   ....[2]....
        /*0200*/ 	.word	0xffffffff


	//   ....[3]....
        /*0204*/ 	.word	0xffffffff


	//   ....[4]....
        /*0208*/ 	.word	0xffffffff


	//   ....[5]....
        /*020c*/ 	.word	0xffffffff


	//   ....[6]....
        /*0210*/ 	.word	0xffffffff


	//   ....[7]....
        /*0214*/ 	.word	0xffffffff


	//   ....[8]....
        /*0218*/ 	.word	0xffffffff


	//   ....[9]....
        /*021c*/ 	.word	0xffffffff


	//   ....[10]....
        /*0220*/ 	.word	0xffffffff


	//   ....[11]....
        /*0224*/ 	.word	0xffffffff


	//   ....[12]....
        /*0228*/ 	.word	0xffffffff


	//   ....[13]....
        /*022c*/ 	.word	0xffffffff


	//   ....[14]....
        /*0230*/ 	.word	0xffffffff


	//   ....[15]....
        /*0234*/ 	.word	0xffffffff


	//   ....[16]....
        /*0238*/ 	.word	0xffffffff


	//   ....[17]....
        /*023c*/ 	.word	0xffffffff


	//   ....[18]....
        /*0240*/ 	.word	0xffffffff


	//   ....[19]....
        /*0244*/ 	.word	0xffffffff


	//   ....[20]....
        /*0248*/ 	.word	0xffffffff


	//   ....[21]....
        /*024c*/ 	.word	0xffffffff


	//   ....[22]....
        /*0250*/ 	.word	0xffffffff


	//   ....[23]....
        /*0254*/ 	.word	0xffffffff


	//   ....[24]....
        /*0258*/ 	.word	0xffffffff


	//   ....[25]....
        /*025c*/ 	.word	0xffffffff


	//   ....[26]....
        /*0260*/ 	.word	0xffffffff


	//   ....[27]....
        /*0264*/ 	.word	0xffffffff


	//   ....[28]....
        /*0268*/ 	.word	0xffffffff


	//   ....[29]....
        /*026c*/ 	.word	0xffffffff


	//   ....[30]....
        /*0270*/ 	.word	0xffffffff


	//   ....[31]....
        /*0274*/ 	.word	0xffffffff


	//   ....[32]....
        /*0278*/ 	.word	0xffffffff


	//   ....[33]....
        /*027c*/ 	.word	0xffffffff


	//   ....[34]....
        /*0280*/ 	.word	0xffffffff


	//   ....[35]....
        /*0284*/ 	.word	0xffffffff


	//   ....[36]....
        /*0288*/ 	.word	0xffffffff


	//   ....[37]....
        /*028c*/ 	.word	0xffffffff


	//   ....[38]....
        /*0290*/ 	.word	0xffffffff


	//   ....[39]....
        /*0294*/ 	.word	0xffffffff


	//   ....[40]....
        /*0298*/ 	.word	0xffffffff


	//   ....[41]....
        /*029c*/ 	.word	0xffffffff


	//   ....[42]....
        /*02a0*/ 	.word	0xffffffff


	//   ....[43]....
        /*02a4*/ 	.word	0xffffffff


	//   ....[44]....
        /*02a8*/ 	.word	0xffffffff


	//   ....[45]....
        /*02ac*/ 	.word	0xffffffff


	//   ....[46]....
        /*02b0*/ 	.word	0xffffffff


	//   ....[47]....
        /*02b4*/ 	.word	0xffffffff


	//   ....[48]....
        /*02b8*/ 	.word	0xffffffff


	//   ....[49]....
        /*02bc*/ 	.word	0xffffffff


	//   ....[50]....
        /*02c0*/ 	.word	0xffffffff


	//   ....[51]....
        /*02c4*/ 	.word	0xffffffff


	//   ....[52]....
        /*02c8*/ 	.word	0xffffffff


	//   ....[53]....
        /*02cc*/ 	.word	0xffffffff


	//   ....[54]....
        /*02d0*/ 	.word	0xffffffff


	//   ....[55]....
        /*02d4*/ 	.word	0xffffffff


	//   ....[56]....
        /*02d8*/ 	.word	0xffffffff


	//   ....[57]....
        /*02dc*/ 	.word	0xffffffff


	//   ....[58]....
        /*02e0*/ 	.word	0xffffffff


	//   ....[59]....
        /*02e4*/ 	.word	0xffffffff


	//   ....[60]....
        /*02e8*/ 	.word	0xffffffff


	//   ....[61]....
        /*02ec*/ 	.word	0xffffffff


	//   ....[62]....
        /*02f0*/ 	.word	0xffffffff


	//   ....[63]....
        /*02f4*/ 	.word	0xffffffff


	//   ....[64]....
        /*02f8*/ 	.word	0xffffffff


	//   ....[65]....
        /*02fc*/ 	.word	0xffffffff


	//   ....[66]....
        /*0300*/ 	.word	0xffffffff


	//   ....[67]....
        /*0304*/ 	.word	0xffffffff


	//   ....[68]....
        /*0308*/ 	.word	0xffffffff


	//   ....[69]....
        /*030c*/ 	.word	0xffffffff


	//   ....[70]....
        /*0310*/ 	.word	0xffffffff


	//   ....[71]....
        /*0314*/ 	.word	0xffffffff


	//   ....[72]....
        /*0318*/ 	.word	0xffffffff


	//   ....[73]....
        /*031c*/ 	.word	0xffffffff


	//   ....[74]....
        /*0320*/ 	.word	0xffffffff


	//   ....[75]....
        /*0324*/ 	.word	0xffffffff


	//   ....[76]....
        /*0328*/ 	.word	0xffffffff


	//   ....[77]....
        /*032c*/ 	.word	0xffffffff


	//   ....[78]....
        /*0330*/ 	.word	0xffffffff


	//   ....[79]....
        /*0334*/ 	.word	0xffffffff


	//   ....[80]....
        /*0338*/ 	.word	0xffffffff


	//   ....[81]....
        /*033c*/ 	.word	0xffffffff


	//   ....[82]....
        /*0340*/ 	.word	0xffffffff


	//   ....[83]....
        /*0344*/ 	.word	0xffffffff


	//   ....[84]....
        /*0348*/ 	.word	0xffffffff


	//   ....[85]....
        /*034c*/ 	.word	0xffffffff


	//   ....[86]....
        /*0350*/ 	.word	0xffffffff


	//   ....[87]....
        /*0354*/ 	.word	0xffffffff


	//   ....[88]....
        /*0358*/ 	.word	0xffffffff


	//   ....[89]....
        /*035c*/ 	.word	0xffffffff


	//   ....[90]....
        /*0360*/ 	.word	0xffffffff


	//   ....[91]....
        /*0364*/ 	.word	0xffffffff


	//   ....[92]....
        /*0368*/ 	.word	0xffffffff


	//   ....[93]....
        /*036c*/ 	.word	0xffffffff


	//   ....[94]....
        /*0370*/ 	.word	0xffffffff


	//   ....[95]....
        /*0374*/ 	.word	0xffffffff


	//   ....[96]....
        /*0378*/ 	.word	0xffffffff


	//   ....[97]....
        /*037c*/ 	.word	0xffffffff


	//   ....[98]....
        /*0380*/ 	.word	0xffffffff


	//   ....[99]....
        /*0384*/ 	.word	0xffffffff


	//   ....[100]....
        /*0388*/ 	.word	0xffffffff


	//   ....[101]....
        /*038c*/ 	.word	0xffffffff


	//   ....[102]....
        /*0390*/ 	.word	0xffffffff


	//   ....[103]....
        /*0394*/ 	.word	0xffffffff


	//   ....[104]....
        /*0398*/ 	.word	0xffffffff


	//   ....[105]....
        /*039c*/ 	.word	0xffffffff


	//   ....[106]....
        /*03a0*/ 	.word	0xffffffff


	//   ....[107]....
        /*03a4*/ 	.word	0xffffffff


	//   ....[108]....
        /*03a8*/ 	.word	0xffffffff


	//   ....[109]....
        /*03ac*/ 	.word	0xffffffff


	//   ....[110]....
        /*03b0*/ 	.word	0xffffffff


	//   ....[111]....
        /*03b4*/ 	.word	0xffffffff


	//   ....[112]....
        /*03b8*/ 	.word	0xffffffff


	//   ....[113]....
        /*03bc*/ 	.word	0xffffffff


	//   ....[114]....
        /*03c0*/ 	.word	0xffffffff


	//   ....[115]....
        /*03c4*/ 	.word	0xffffffff


	//   ....[116]....
        /*03c8*/ 	.word	0xffffffff


	//   ....[117]....
        /*03cc*/ 	.word	0xffffffff


	//   ....[118]....
        /*03d0*/ 	.word	0xffffffff


	//   ....[119]....
        /*03d4*/ 	.word	0xffffffff


	//   ....[120]....
        /*03d8*/ 	.word	0xffffffff


	//   ....[121]....
        /*03dc*/ 	.word	0xffffffff


	//   ....[122]....
        /*03e0*/ 	.word	0xffffffff


	//   ....[123]....
        /*03e4*/ 	.word	0xffffffff


	//   ....[124]....
        /*03e8*/ 	.word	0xffffffff


	//   ....[125]....
        /*03ec*/ 	.word	0xffffffff


	//   ....[126]....
        /*03f0*/ 	.word	0xffffffff


	//   ....[127]....
        /*03f4*/ 	.word	0xffffffff


	//   ....[128]....
        /*03f8*/ 	.word	0xffffffff


	//   ....[129]....
        /*03fc*/ 	.word	0xffffffff


	//   ....[130]....
        /*0400*/ 	.word	0xffffffff


	//   ....[131]....
        /*0404*/ 	.word	0xffffffff


	//   ....[132]....
        /*0408*/ 	.word	0xffffffff


	//   ....[133]....
        /*040c*/ 	.word	0xffffffff


	//   ....[134]....
        /*0410*/ 	.word	0xffffffff


	//   ....[135]....
        /*0414*/ 	.word	0xffffffff


	//   ....[136]....
        /*0418*/ 	.word	0xffffffff


	//   ....[137]....
        /*041c*/ 	.word	0xffffffff


	//   ....[138]....
        /*0420*/ 	.word	0xffffffff


	//   ....[139]....
        /*0424*/ 	.word	0xffffffff


	//   ....[140]....
        /*0428*/ 	.word	0xffffffff


	//   ....[141]....
        /*042c*/ 	.word	0xffffffff


	//   ....[142]....
        /*0430*/ 	.word	0xffffffff


	//   ....[143]....
        /*0434*/ 	.word	0xffffffff


	//   ....[144]....
        /*0438*/ 	.word	0xffffffff


	//   ....[145]....
        /*043c*/ 	.word	0xffffffff


	//   ....[146]....
        /*0440*/ 	.word	0xffffffff


	//   ....[147]....
        /*0444*/ 	.word	0xffffffff


	//   ....[148]....
        /*0448*/ 	.word	0xffffffff


	//   ....[149]....
        /*044c*/ 	.word	0xffffffff


	//   ....[150]....
        /*0450*/ 	.word	0xffffffff


	//   ....[151]....
        /*0454*/ 	.word	0xffffffff


	//   ....[152]....
        /*0458*/ 	.word	0xffffffff


	//   ....[153]....
        /*045c*/ 	.word	0xffffffff


	//   ....[154]....
        /*0460*/ 	.word	0xffffffff


	//   ....[155]....
        /*0464*/ 	.word	0xffffffff


	//   ....[156]....
        /*0468*/ 	.word	0xffffffff


	//   ....[157]....
        /*046c*/ 	.word	0xffffffff


	//   ....[158]....
        /*0470*/ 	.word	0xffffffff


	//   ....[159]....
        /*0474*/ 	.word	0xffffffff


	//   ....[160]....
        /*0478*/ 	.word	0xffffffff


	//   ....[161]....
        /*047c*/ 	.word	0xffffffff


	//   ....[162]....
        /*0480*/ 	.word	0xffffffff


	//   ....[163]....
        /*0484*/ 	.word	0xffffffff


	//   ....[164]....
        /*0488*/ 	.word	0xffffffff


	//   ....[165]....
        /*048c*/ 	.word	0xffffffff


	//   ....[166]....
        /*0490*/ 	.word	0xffffffff


	//   ....[167]....
        /*0494*/ 	.word	0x0500000f


	//   ....[168]....
        /*0498*/ 	.word	0x0500000f


	//   ....[169]....
        /*049c*/ 	.word	0x0500000f


	//   ....[170]....
        /*04a0*/ 	.word	0x0500000f


	//   ....[171]....
        /*04a4*/ 	.word	0x0500000f


	//   ....[172]....
        /*04a8*/ 	.word	0x0500000f


	//   ....[173]....
        /*04ac*/ 	.word	0x0500000f


	//   ....[174]....
        /*04b0*/ 	.word	0x0500000f


	//   ....[175]....
        /*04b4*/ 	.word	0x0500000f


	//   ....[176]....
        /*04b8*/ 	.word	0x0500000f


	//   ....[177]....
        /*04bc*/ 	.word	0x0500000f


	//   ....[178]....
        /*04c0*/ 	.word	0x0500000f


	//   ....[179]....
        /*04c4*/ 	.word	0x0500000f


	//   ....[180]....
        /*04c8*/ 	.word	0x0500000f


	//   ....[181]....
        /*04cc*/ 	.word	0x0500000f


	//   ....[182]....
        /*04d0*/ 	.word	0x0500000f


	//   ....[183]....
        /*04d4*/ 	.word	0x0500000f


	//   ....[184]....
        /*04d8*/ 	.word	0x0500000f


	//   ....[185]....
        /*04dc*/ 	.word	0x0500000f


	//   ....[186]....
        /*04e0*/ 	.word	0x0500000f


	//   ....[187]....
        /*04e4*/ 	.word	0x0500000f


	//   ....[188]....
        /*04e8*/ 	.word	0x0500000f


	//   ....[189]....
        /*04ec*/ 	.word	0x0500000f


	//   ....[190]....
        /*04f0*/ 	.word	0x0500000f


	//   ....[191]....
        /*04f4*/ 	.word	0x0500000f


	//   ....[192]....
        /*04f8*/ 	.word	0x0500000f


	//   ....[193]....
        /*04fc*/ 	.word	0x0500000f


	//   ....[194]....
        /*0500*/ 	.word	0x0500000f


	//   ....[195]....
        /*0504*/ 	.word	0x0500000f


	//   ....[196]....
        /*0508*/ 	.word	0x0500000f


	//   ....[197]....
        /*050c*/ 	.word	0x0500000f


	//   ....[198]....
        /*0510*/ 	.word	0x0500000f


	//   ....[199]....
        /*0514*/ 	.word	0x0500000f


	//   ....[200]....
        /*0518*/ 	.word	0x0500000f


	//   ....[201]....
        /*051c*/ 	.word	0x0500000f


	//   ....[202]....
        /*0520*/ 	.word	0x0500000f


	//   ....[203]....
        /*0524*/ 	.word	0x0500000f


	//   ....[204]....
        /*0528*/ 	.word	0x0500000f


	//   ....[205]....
        /*052c*/ 	.word	0x0500000f


	//   ....[206]....
        /*0530*/ 	.word	0x0500000f


	//   ....[207]....
        /*0534*/ 	.word	0x0500000f


	//   ....[208]....
        /*0538*/ 	.word	0x0500000f


	//   ....[209]....
        /*053c*/ 	.word	0x0500000f


	//   ....[210]....
        /*0540*/ 	.word	0x0500000f


	//   ....[211]....
        /*0544*/ 	.word	0x0500000f


	//   ....[212]....
        /*0548*/ 	.word	0x0500000f


	//   ....[213]....
        /*054c*/ 	.word	0x0500000f


	//   ....[214]....
        /*0550*/ 	.word	0x0500000f


	//   ....[215]....
        /*0554*/ 	.word	0x0500000f


	//   ....[216]....
        /*0558*/ 	.word	0x0500000f


	//   ....[217]....
        /*055c*/ 	.word	0x0500000f


	//   ....[218]....
        /*0560*/ 	.word	0x0500000f


	//   ....[219]....
        /*0564*/ 	.word	0x0500000f


	//   ....[220]....
        /*0568*/ 	.word	0x0500000f


	//   ....[221]....
        /*056c*/ 	.word	0x0500000f


	//   ....[222]....
        /*0570*/ 	.word	0x0500000f


	//   ....[223]....
        /*0574*/ 	.word	0x0500000f


	//   ....[224]....
        /*0578*/ 	.word	0x0500000f


	//   ....[225]....
        /*057c*/ 	.word	0x0500000f


	//   ....[226]....
        /*0580*/ 	.word	0x0500000f


	//   ....[227]....
        /*0584*/ 	.word	0x0500000f


	//   ....[228]....
        /*0588*/ 	.word	0x0500000f


	//   ....[229]....
        /*058c*/ 	.word	0x0500000f


	//   ....[230]....
        /*0590*/ 	.word	0x0500000f


	//   ....[231]....
        /*0594*/ 	.word	0x0500000f


	//   ....[232]....
        /*0598*/ 	.word	0x0500000f


	//   ....[233]....
        /*059c*/ 	.word	0x0500000f


	//   ....[234]....
        /*05a0*/ 	.word	0x0500000f


	//   ....[235]....
        /*05a4*/ 	.word	0x0500000f


	//   ....[236]....
        /*05a8*/ 	.word	0x0500000f


	//   ....[237]....
        /*05ac*/ 	.word	0x0500000f


	//   ....[238]....
        /*05b0*/ 	.word	0x0500000f


	//   ....[239]....
        /*05b4*/ 	.word	0x0500000f


	//   ....[240]....
        /*05b8*/ 	.word	0x0500000f


	//   ....[241]....
        /*05bc*/ 	.word	0x0500000f


	//   ....[242]....
        /*05c0*/ 	.word	0x0500000f


	//   ....[243]....
        /*05c4*/ 	.word	0x0500000f


	//   ....[244]....
        /*05c8*/ 	.word	0x0500000f


	//   ....[245]....
        /*05cc*/ 	.word	0x0500000f


	//   ....[246]....
        /*05d0*/ 	.word	0x0500000f


	//   ....[247]....
        /*05d4*/ 	.word	0x0500000f


	//   ....[248]....
        /*05d8*/ 	.word	0x0500000f


	//   ....[249]....
        /*05dc*/ 	.word	0x0500000f


	//   ....[250]....
        /*05e0*/ 	.word	0x0500000f


	//   ....[251]....
        /*05e4*/ 	.word	0x0500000f


	//   ....[252]....
        /*05e8*/ 	.word	0x0500000f


	//   ....[253]....
        /*05ec*/ 	.word	0x0500000f


	//   ....[254]....
        /*05f0*/ 	.word	0x0500000f


	//   ....[255]....
        /*05f4*/ 	.word	0x0500000f


	//   ....[0]....
        /*05f8*/ 	.word	0x0500000f


	//   ....[1]....
        /*05fc*/ 	.word	0x0500000f


	//   ....[2]....
        /*0600*/ 	.word	0x0500000f


	//   ....[3]....
        /*0604*/ 	.word	0x0500000f


	//   ....[4]....
        /*0608*/ 	.word	0x0500000f


	//   ....[5]....
        /*060c*/ 	.word	0x0500000f


	//   ....[6]....
        /*0610*/ 	.word	0x0500000f


	//   ....[7]....
        /*0614*/ 	.word	0x0500000f


	//   ....[8]....
        /*0618*/ 	.word	0x0500000f


	//   ....[9]....
        /*061c*/ 	.word	0x0500000f


	//   ....[10]....
        /*0620*/ 	.word	0x0500000f


	//----- nvinfo : EIATTR_COOP_GROUP_INSTR_OFFSETS
	.align		4
.L_609:
        /*0624*/ 	.byte	0x04, 0x28
        /*0626*/ 	.short	(.L_611 - .L_610)


	//   ....[0]....
.L_610:
        /*0628*/ 	.word	0x00000080


	//   ....[1]....
        /*062c*/ 	.word	0x00000090


	//   ....[2]....
        /*0630*/ 	.word	0x000002f0


	//   ....[3]....
        /*0634*/ 	.word	0x00000450


	//   ....[4]....
        /*0638*/ 	.word	0x00000570


	//   ....[5]....
        /*063c*/ 	.word	0x000006d0


	//   ....[6]....
        /*0640*/ 	.word	0x00001d60


	//   ....[7]....
        /*0644*/ 	.word	0x00002f30


	//   ....[8]....
        /*0648*/ 	.word	0x00002f60


	//   ....[9]....
        /*064c*/ 	.word	0x00003670


	//   ....[10]....
        /*0650*/ 	.word	0x00003870


	//   ....[11]....
        /*0654*/ 	.word	0x000038c0


	//   ....[12]....
        /*0658*/ 	.word	0x00003960


	//   ....[13]....
        /*065c*/ 	.word	0x00005230


	//   ....[14]....
        /*0660*/ 	.word	0x00005250


	//   ....[15]....
        /*0664*/ 	.word	0x00005770


	//   ....[16]....
        /*0668*/ 	.word	0x00005870


	//   ....[17]....
        /*066c*/ 	.word	0x000062d0


	//   ....[18]....
        /*0670*/ 	.word	0x00006330


	//   ....[19]....
        /*0674*/ 	.word	0x00007e80


	//   ....[20]....
        /*0678*/ 	.word	0x00007ea0


	//   ....[21]....
        /*067c*/ 	.word	0x00008710


	//   ....[22]....
        /*0680*/ 	.word	0x00008760


	//   ....[23]....
        /*0684*/ 	.word	0x00009660


	//   ....[24]....
        /*0688*/ 	.word	0x00009670


	//   ....[25]....
        /*068c*/ 	.word	0x000096b0


	//   ....[26]....
        /*0690*/ 	.word	0x000096c0


	//   ....[27]....
        /*0694*/ 	.word	0x0000b190


	//   ....[28]....
        /*0698*/ 	.word	0x0000b1a0


	//   ....[29]....
        /*069c*/ 	.word	0x0000b1b0


	//   ....[30]....
        /*06a0*/ 	.word	0x0000b1c0


	//   ....[31]....
        /*06a4*/ 	.word	0x0000bc70


	//   ....[32]....
        /*06a8*/ 	.word	0x0000bc90


	//   ....[33]....
        /*06ac*/ 	.word	0x0000be30


	//   ....[34]....
        /*06b0*/ 	.word	0x0000be50


	//   ....[35]....
        /*06b4*/ 	.word	0x0000bf90


	//   ....[36]....
        /*06b8*/ 	.word	0x0000bfb0


	//   ....[37]....
        /*06bc*/ 	.word	0x0000c100


	//   ....[38]....
        /*06c0*/ 	.word	0x0000c120


	//   ....[39]....
        /*06c4*/ 	.word	0x0000c640


	//   ....[40]....
        /*06c8*/ 	.word	0x0000c680


	//   ....[41]....
        /*06cc*/ 	.word	0x0000d130


	//   ....[42]....
        /*06d0*/ 	.word	0x0000d140


	//   ....[43]....
        /*06d4*/ 	.word	0x0000e2e0


	//   ....[44]....
        /*06d8*/ 	.word	0x0000e310


	//   ....[45]....
        /*06dc*/ 	.word	0x0000e480


	//   ....[46]....
        /*06e0*/ 	.word	0x0000e4a0


	//   ....[47]....
        /*06e4*/ 	.word	0x0000e5e0


	//   ....[48]....
        /*06e8*/ 	.word	0x0000e600


	//   ....[49]....
        /*06ec*/ 	.word	0x0000e750


	//   ....[50]....
        /*06f0*/ 	.word	0x0000e770


	//   ....[51]....
        /*06f4*/ 	.word	0x0000e950


	//   ....[52]....
        /*06f8*/ 	.word	0x0000eb40


	//   ....[53]....
        /*06fc*/ 	.word	0x0000eb70


	//   ....[54]....
        /*0700*/ 	.word	0x0000eba0


	//   ....[55]....
        /*0704*/ 	.word	0x0000ebd0


	//   ....[56]....
        /*0708*/ 	.word	0x0000ec00


	//   ....[57]....
        /*070c*/ 	.word	0x0000ec30


	//   ....[58]....
        /*0710*/ 	.word	0x0000eda0


	//   ....[59]....
        /*0714*/ 	.word	0x0000edd0


	//   ....[60]....
        /*0718*/ 	.word	0x0000ee00


	//   ....[61]....
        /*071c*/ 	.word	0x0000ee30


	//   ....[62]....
        /*0720*/ 	.word	0x0000ee60


	//   ....[63]....
        /*0724*/ 	.word	0x0000ee90


	//   ....[64]....
        /*0728*/ 	.word	0x0000ef20


	//   ....[65]....
        /*072c*/ 	.word	0x0000ef50


	//   ....[66]....
        /*0730*/ 	.word	0x0000ef60


	//   ....[67]....
        /*0734*/ 	.word	0x0000efa0


	//   ....[68]....
        /*0738*/ 	.word	0x00010ea0


	//   ....[69]....
        /*073c*/ 	.word	0x00010ec0


	//   ....[70]....
        /*0740*/ 	.word	0x00010f50


	//   ....[71]....
        /*0744*/ 	.word	0x00010f70


	//   ....[72]....
        /*0748*/ 	.word	0x00010ff0


	//   ....[73]....
        /*074c*/ 	.word	0x00011010


	//   ....[74]....
        /*0750*/ 	.word	0x00011090


	//   ....[75]....
        /*0754*/ 	.word	0x000110b0


	//   ....[76]....
        /*0758*/ 	.word	0x00011130


	//   ....[77]....
        /*075c*/ 	.word	0x00011150


	//   ....[78]....
        /*0760*/ 	.word	0x00011160


	//   ....[79]....
        /*0764*/ 	.word	0x00011170


	//   ....[80]....
        /*0768*/ 	.word	0x000118f0


	//   ....[81]....
        /*076c*/ 	.word	0x00011910


	//   ....[82]....
        /*0770*/ 	.word	0x00011920


	//   ....[83]....
        /*0774*/ 	.word	0x00011930


	//   ....[84]....
        /*0778*/ 	.word	0x00011940


	//   ....[85]....
        /*077c*/ 	.word	0x00011960


	//   ....[86]....
        /*0780*/ 	.word	0x00011a20


	//   ....[87]....
        /*0784*/ 	.word	0x00011ac0


	//   ....[88]....
        /*0788*/ 	.word	0x00011ae0


	//   ....[89]....
        /*078c*/ 	.word	0x00011b40


	//   ....[90]....
        /*0790*/ 	.word	0x00011bb0


	//   ....[91]....
        /*0794*/ 	.word	0x00011bd0


	//   ....[92]....
        /*0798*/ 	.word	0x00011be0


	//   ....[93]....
        /*079c*/ 	.word	0x00011c10


	//   ....[94]....
        /*07a0*/ 	.word	0x00011ca0


	//   ....[95]....
        /*07a4*/ 	.word	0x00011ce0


	//   ....[96]....
        /*07a8*/ 	.word	0x000123e0


	//   ....[97]....
        /*07ac*/ 	.word	0x00012410


	//   ....[98]....
        /*07b0*/ 	.word	0x00012430


	//   ....[99]....
        /*07b4*/ 	.word	0x00012460


	//   ....[100]....
        /*07b8*/ 	.word	0x000124d0


	//   ....[101]....
        /*07bc*/ 	.word	0x00012500


	//   ....[102]....
        /*07c0*/ 	.word	0x00012610


	//   ....[103]....
        /*07c4*/ 	.word	0x00012630


	//   ....[104]....
        /*07c8*/ 	.word	0x000126c0


	//   ....[105]....
        /*07cc*/ 	.word	0x000126e0


	//   ....[106]....
        /*07d0*/ 	.word	0x00012750


	//   ....[107]....
        /*07d4*/ 	.word	0x00012770


	//   ....[108]....
        /*07d8*/ 	.word	0x000127d0


	//   ....[109]....
        /*07dc*/ 	.word	0x00012800


	//   ....[110]....
        /*07e0*/ 	.word	0x00012880


	//   ....[111]....
        /*07e4*/ 	.word	0x000128e0


	//   ....[112]....
        /*07e8*/ 	.word	0x00012e10


	//   ....[113]....
        /*07ec*/ 	.word	0x00012e30


	//   ....[114]....
        /*07f0*/ 	.word	0x00012e80


	//   ....[115]....
        /*07f4*/ 	.word	0x00012f40


	//   ....[116]....
        /*07f8*/ 	.word	0x00012f50


	//   ....[117]....
        /*07fc*/ 	.word	0x00012f80


	//   ....[118]....
        /*0800*/ 	.word	0x00013010


	//   ....[119]....
        /*0804*/ 	.word	0x000130c0


	//   ....[120]....
        /*0808*/ 	.word	0x000130d0


	//   ....[121]....
        /*080c*/ 	.word	0x00013100


	//   ....[122]....
        /*0810*/ 	.word	0x00013110


	//   ....[123]....
        /*0814*/ 	.word	0x000131a0


	//   ....[124]....
        /*0818*/ 	.word	0x000138a0


	//   ....[125]....
        /*081c*/ 	.word	0x000138c0


	//   ....[126]....
        /*0820*/ 	.word	0x000138d0


	//   ....[127]....
        /*0824*/ 	.word	0x00013910


	//   ....[128]....
        /*0828*/ 	.word	0x00013920


	//   ....[129]....
        /*082c*/ 	.word	0x00013960


	//   ....[130]....
        /*0830*/ 	.word	0x00013970


	//   ....[131]....
        /*0834*/ 	.word	0x000139b0


	//   ....[132]....
        /*0838*/ 	.word	0x000139c0


	//   ....[133]....
        /*083c*/ 	.word	0x00013a00


	//   ....[134]....
        /*0840*/ 	.word	0x00013a10


	//   ....[135]....
        /*0844*/ 	.word	0x00013a20


	//   ....[136]....
        /*0848*/ 	.word	0x00013d60


	//   ....[137]....
        /*084c*/ 	.word	0x00013d80


	//   ....[138]....
        /*0850*/ 	.word	0x00013d90


	//   ....[139]....
        /*0854*/ 	.word	0x00013da0


	//   ....[140]....
        /*0858*/ 	.word	0x00013db0


	//   ....[141]....
        /*085c*/ 	.word	0x00013dd0


	//   ....[142]....
        /*0860*/ 	.word	0x00013e40


	//   ....[143]....
        /*0864*/ 	.word	0x00013e70


	//   ....[144]....
        /*0868*/ 	.word	0x00013e80


	//   ....[145]....
        /*086c*/ 	.word	0x00013ef0


	//   ....[146]....
        /*0870*/ 	.word	0x00013f00


	//   ....[147]....
        /*0874*/ 	.word	0x00014000


	//   ....[148]....
        /*0878*/ 	.word	0x000144e0


	//   ....[149]....
        /*087c*/ 	.word	0x00014510


	//   ....[150]....
        /*0880*/ 	.word	0x00014570


	//   ....[151]....
        /*0884*/ 	.word	0x000145a0


	//   ....[152]....
        /*0888*/ 	.word	0x000145d0


	//   ....[153]....
        /*088c*/ 	.word	0x00014600


	//   ....[154]....
        /*0890*/ 	.word	0x00014630


	//   ....[155]....
        /*0894*/ 	.word	0x00014660


	//   ....[156]....
        /*0898*/ 	.word	0x00014800


	//   ....[157]....
        /*089c*/ 	.word	0x00014830


	//   ....[158]....
        /*08a0*/ 	.word	0x00014860


	//   ....[159]....
        /*08a4*/ 	.word	0x00014890


	//   ....[160]....
        /*08a8*/ 	.word	0x000148c0


	//   ....[161]....
        /*08ac*/ 	.word	0x000148f0


	//   ....[162]....
        /*08b0*/ 	.word	0x000149b0


	//   ....[163]....
        /*08b4*/ 	.word	0x000149d0


	//   ....[164]....
        /*08b8*/ 	.word	0x000149f0


	//   ....[165]....
        /*08bc*/ 	.word	0x00014a50


	//   ....[166]....
        /*08c0*/ 	.word	0x00015470


	//   ....[167]....
        /*08c4*/ 	.word	0x00015a80


	//   ....[168]....
        /*08c8*/ 	.word	0x00015b70


	//   ....[169]....
        /*08cc*/ 	.word	0x00015c10


	//   ....[170]....
        /*08d0*/ 	.word	0x00015c70


	//   ....[171]....
        /*08d4*/ 	.word	0x00015d60


	//   ....[172]....
        /*08d8*/ 	.word	0x00015dd0


	//   ....[173]....
        /*08dc*/ 	.word	0x00015ec0


	//   ....[174]....
        /*08e0*/ 	.word	0x00015f30


	//   ....[175]....
        /*08e4*/ 	.word	0x00016020


	//   ....[176]....
        /*08e8*/ 	.word	0x00016090


	//   ....[177]....
        /*08ec*/ 	.word	0x00016180


	//   ....[178]....
        /*08f0*/ 	.word	0x000161f0


	//   ....[179]....
        /*08f4*/ 	.word	0x00016290


	//   ....[180]....
        /*08f8*/ 	.word	0x00016390


	//   ....[181]....
        /*08fc*/ 	.word	0x000163e0


	//   ....[182]....
        /*0900*/ 	.word	0x00016440


	//   ....[183]....
        /*0904*/ 	.word	0x00016560


	//   ....[184]....
        /*0908*/ 	.word	0x000165e0


	//   ....[185]....
        /*090c*/ 	.word	0x000166d0


	//   ....[186]....
        /*0910*/ 	.word	0x00016750


	//   ....[187]....
        /*0914*/ 	.word	0x00016840


	//   ....[188]....
        /*0918*/ 	.word	0x00016950


	//   ....[189]....
        /*091c*/ 	.word	0x000169c0


	//   ....[190]....
        /*0920*/ 	.word	0x00016ad0


	//   ....[191]....
        /*0924*/ 	.word	0x00016b40


	//   ....[192]....
        /*0928*/ 	.word	0x00016bc0


	//   ....[193]....
        /*092c*/ 	.word	0x00016cb0


	//   ....[194]....
        /*0930*/ 	.word	0x00016d20


	//   ....[195]....
        /*0934*/ 	.word	0x00016df0


	//   ....[196]....
        /*0938*/ 	.word	0x00016e90


	//   ....[197]....
        /*093c*/ 	.word	0x00016f30


	//   ....[198]....
        /*0940*/ 	.word	0x00016f90


	//   ....[199]....
        /*0944*/ 	.word	0x00017080


	//   ....[200]....
        /*0948*/ 	.word	0x00017190


	//   ....[201]....
        /*094c*/ 	.word	0x000171e0


	//   ....[202]....
        /*0950*/ 	.word	0x00017240


	//   ....[203]....
        /*0954*/ 	.word	0x00017340


	//   ....[204]....
        /*0958*/ 	.word	0x00017450


	//   ....[205]....
        /*095c*/ 	.word	0x000174a0


	//   ....[206]....
        /*0960*/ 	.word	0x00017500


	//   ....[207]....
        /*0964*/ 	.word	0x00017600


	//   ....[208]....
        /*0968*/ 	.word	0x00017710


	//   ....[209]....
        /*096c*/ 	.word	0x00017760


	//   ....[210]....
        /*0970*/ 	.word	0x000177c0


	//   ....[211]....
        /*0974*/ 	.word	0x000178b0


	//   ....[212]....
        /*0978*/ 	.word	0x000179e0


	//   ....[213]....
        /*097c*/ 	.word	0x00017ac0


	//   ....[214]....
        /*0980*/ 	.word	0x00017b50


	//   ....[215]....
        /*0984*/ 	.word	0x00017c60


	//   ....[216]....
        /*0988*/ 	.word	0x00017cc0


	//   ....[217]....
        /*098c*/ 	.word	0x00017dd0


	//   ....[218]....
        /*0990*/ 	.word	0x00017e30


	//   ....[219]....
        /*0994*/ 	.word	0x00017f40


	//   ....[220]....
        /*0998*/ 	.word	0x00017fa0


	//   ....[221]....
        /*099c*/ 	.word	0x000180b0


	//   ....[222]....
        /*09a0*/ 	.word	0x00018110


	//   ....[223]....
        /*09a4*/ 	.word	0x000181d0


	//   ....[224]....
        /*09a8*/ 	.word	0x00018330


	//   ....[225]....
        /*09ac*/ 	.word	0x000183d0


	//   ....[226]....
        /*09b0*/ 	.word	0x00018430


	//   ....[227]....
        /*09b4*/ 	.word	0x000184e0


	//   ....[228]....
        /*09b8*/ 	.word	0x00018540


	//   ....[229]....
        /*09bc*/ 	.word	0x000185f0


	//   ....[230]....
        /*09c0*/ 	.word	0x00018650


	//   ....[231]....
        /*09c4*/ 	.word	0x00018700


	//   ....[232]....
        /*09c8*/ 	.word	0x00018760


	//   ....[233]....
        /*09cc*/ 	.word	0x00018810


	//   ....[234]....
        /*09d0*/ 	.word	0x00018870


	//   ....[235]....
        /*09d4*/ 	.word	0x00018920


	//   ....[236]....
        /*09d8*/ 	.word	0x00018a00


	//   ....[237]....
        /*09dc*/ 	.word	0x00018aa0


	//   ....[238]....
        /*09e0*/ 	.word	0x00018b00


	//   ....[239]....
        /*09e4*/ 	.word	0x00018bd0


	//   ....[240]....
        /*09e8*/ 	.word	0x00018c30


	//   ....[241]....
        /*09ec*/ 	.word	0x00018d00


	//   ....[242]....
        /*09f0*/ 	.word	0x00018d60


	//   ....[243]....
        /*09f4*/ 	.word	0x00018e40


	//   ....[244]....
        /*09f8*/ 	.word	0x00018ea0


	//   ....[245]....
        /*09fc*/ 	.word	0x00018f70


	//   ....[246]....
        /*0a00*/ 	.word	0x00018fd0


	//   ....[247]....
        /*0a04*/ 	.word	0x000190a0


	//   ....[248]....
        /*0a08*/ 	.word	0x00019130


	//   ....[249]....
        /*0a0c*/ 	.word	0x000191d0


	//   ....[250]....
        /*0a10*/ 	.word	0x00019350


	//   ....[251]....
        /*0a14*/ 	.word	0x000193c0


	//   ....[252]....
        /*0a18*/ 	.word	0x00019430


	//   ....[253]....
        /*0a1c*/ 	.word	0x000194a0


	//   ....[254]....
        /*0a20*/ 	.word	0x00019510


	//   ....[255]....
        /*0a24*/ 	.word	0x00019590


	//   ....[0]....
        /*0a28*/ 	.word	0x00019610


	//   ....[1]....
        /*0a2c*/ 	.word	0x000196a0


	//   ....[2]....
        /*0a30*/ 	.word	0x00019710


	//   ....[3]....
        /*0a34*/ 	.word	0x00019780


	//   ....[4]....
        /*0a38*/ 	.word	0x000197f0


	//   ....[5]....
        /*0a3c*/ 	.word	0x00019870


	//   ....[6]....
        /*0a40*/ 	.word	0x000198e0


	//   ....[7]....
        /*0a44*/ 	.word	0x00019970


	//   ....[8]....
        /*0a48*/ 	.word	0x000199d0


	//   ....[9]....
        /*0a4c*/ 	.word	0x00019a60


	//   ....[10]....
        /*0a50*/ 	.word	0x00019b90


	//----- nvinfo : EIATTR_REG_RECONFIG
	.align		4
.L_611:
        /*0a54*/ 	.byte	0x01, 0x54
	.zero		2


	//----- nvinfo : EIATTR_SYSCALL_OFFSETS
	.align		4
        /*0a58*/ 	.byte	0x04, 0x46
        /*0a5a*/ 	.short	(.L_613 - .L_612)


	//   ....[0]....
.L_612:
        /*0a5c*/ 	.word	0x00001f60


	//   ....[1]....
        /*0a60*/ 	.word	0x000104c0


	//   ....[2]....
        /*0a64*/ 	.word	0x00010610


	//   ....[3]....
        /*0a68*/ 	.word	0x00010700


	//   ....[4]....
        /*0a6c*/ 	.word	0x00011500


	//   ....[5]....
        /*0a70*/ 	.word	0x00012030


	//----- nvinfo : EIATTR_MBARRIER_INSTR_OFFSETS
	.align		4
.L_613:
        /*0a74*/ 	.byte	0x04, 0x39
        /*0a76*/ 	.short	(.L_615 - .L_614)


	//   ....[0]....
.L_614:
        /*0a78*/ 	.word	0x00000190
        /*0a7c*/ 	.word	0x000000ff
        /*0a80*/ 	.word	0x00032400
        /*0a84*/ 	.short	0x0100
        /*0a86*/ 	.byte	0x08
	.zero		1


	//   ....[1]....
        /*0a88*/ 	.word	0x000001a0
        /*0a8c*/ 	.word	0x000000ff
        /*0a90*/ 	.word	0x00032410
        /*0a94*/ 	.short	0x0100
        /*0a96*/ 	.byte	0x08
	.zero		1


	//   ....[2]....
        /*0a98*/ 	.word	0x000001b0
        /*0a9c*/ 	.word	0x000000ff
        /*0aa0*/ 	.word	0x00032420
        /*0aa4*/ 	.short	0x0100
        /*0aa6*/ 	.byte	0x08
	.zero		1


	//   ....[3]....
        /*0aa8*/ 	.word	0x000002a0
        /*0aac*/ 	.word	0x000000ff
        /*0ab0*/ 	.word	0x00032430
        /*0ab4*/ 	.short	0x0100
        /*0ab6*/ 	.byte	0x08
	.zero		1


	//   ....[4]....
        /*0ab8*/ 	.word	0x000002b0
        /*0abc*/ 	.word	0x000000ff
        /*0ac0*/ 	.word	0x00032440
        /*0ac4*/ 	.short	0x0100
        /*0ac6*/ 	.byte	0x08
	.zero		1


	//   ....[5]....
        /*0ac8*/ 	.word	0x000002c0
        /*0acc*/ 	.word	0x000000ff
        /*0ad0*/ 	.word	0x00032438
        /*0ad4*/ 	.short	0x0100
        /*0ad6*/ 	.byte	0x08
	.zero		1


	//   ....[6]....
        /*0ad8*/ 	.word	0x000002d0
        /*0adc*/ 	.word	0x000000ff
        /*0ae0*/ 	.word	0x00032448
        /*0ae4*/ 	.short	0x0100
        /*0ae6*/ 	.byte	0x08
	.zero		1


	//   ....[7]....
        /*0ae8*/ 	.word	0x00000400
        /*0aec*/ 	.word	0x000000ff
        /*0af0*/ 	.word	0x00032450
        /*0af4*/ 	.short	0x0100
        /*0af6*/ 	.byte	0x08
	.zero		1


	//   ....[8]....
        /*0af8*/ 	.word	0x00000410
        /*0afc*/ 	.word	0x000000ff
        /*0b00*/ 	.word	0x00032460
        /*0b04*/ 	.short	0x0100
        /*0b06*/ 	.byte	0x08
	.zero		1


	//   ....[9]....
        /*0b08*/ 	.word	0x00000420
        /*0b0c*/ 	.word	0x000000ff
        /*0b10*/ 	.word	0x00032458
        /*0b14*/ 	.short	0x0100
        /*0b16*/ 	.byte	0x08
	.zero		1


	//   ....[10]....
        /*0b18*/ 	.word	0x00000430
        /*0b1c*/ 	.word	0x000000ff
        /*0b20*/ 	.word	0x00032468
        /*0b24*/ 	.short	0x0100
        /*0b26*/ 	.byte	0x08
	.zero		1


	//   ....[11]....
        /*0b28*/ 	.word	0x00000520
        /*0b2c*/ 	.word	0x000000ff
        /*0b30*/ 	.word	0x00032470
        /*0b34*/ 	.short	0x0100
        /*0b36*/ 	.byte	0x06
	.zero		1


	//   ....[12]....
        /*0b38*/ 	.word	0x00000530
        /*0b3c*/ 	.word	0x000000ff
        /*0b40*/ 	.word	0x00032480
        /*0b44*/ 	.short	0x0100
        /*0b46*/ 	.byte	0x06
	.zero		1


	//   ....[13]....
        /*0b48*/ 	.word	0x00000540
        /*0b4c*/ 	.word	0x000000ff
        /*0b50*/ 	.word	0x00032478
        /*0b54*/ 	.short	0x0100
        /*0b56*/ 	.byte	0x06
	.zero		1


	//   ....[14]....
        /*0b58*/ 	.word	0x00000550
        /*0b5c*/ 	.word	0x000000ff
        /*0b60*/ 	.word	0x00032488
        /*0b64*/ 	.short	0x0100
        /*0b66*/ 	.byte	0x06
	.zero		1


	//   ....[15]....
        /*0b68*/ 	.word	0x00000680
        /*0b6c*/ 	.word	0x000000ff
        /*0b70*/ 	.word	0x00032490
        /*0b74*/ 	.short	0x0100
        /*0b76*/ 	.byte	0x08
	.zero		1


	//   ....[16]....
        /*0b78*/ 	.word	0x00000690
        /*0b7c*/ 	.word	0x000000ff
        /*0b80*/ 	.word	0x000324a0
        /*0b84*/ 	.short	0x0100
        /*0b86*/ 	.byte	0x08
	.zero		1


	//   ....[17]....
        /*0b88*/ 	.word	0x000006a0
        /*0b8c*/ 	.word	0x000000ff
        /*0b90*/ 	.word	0x00032498
        /*0b94*/ 	.short	0x0100
        /*0b96*/ 	.byte	0x08
	.zero		1


	//   ....[18]....
        /*0b98*/ 	.word	0x000006b0
        /*0b9c*/ 	.word	0x000000ff
        /*0ba0*/ 	.word	0x000324a8
        /*0ba4*/ 	.short	0x0100
        /*0ba6*/ 	.byte	0x08
	.zero		1


	//   ....[19]....
        /*0ba8*/ 	.word	0x000007f0
        /*0bac*/ 	.word	0x000000ff
        /*0bb0*/ 	.word	0x000324b0
        /*0bb4*/ 	.short	0x0100
        /*0bb6*/ 	.byte	0x08
	.zero		1


	//   ....[20]....
        /*0bb8*/ 	.word	0x00000800
        /*0bbc*/ 	.word	0x000000ff
        /*0bc0*/ 	.word	0x000324c0
        /*0bc4*/ 	.short	0x0100
        /*0bc6*/ 	.byte	0x08
	.zero		1


	//   ....[21]....
        /*0bc8*/ 	.word	0x00000810
        /*0bcc*/ 	.word	0x000000ff
        /*0bd0*/ 	.word	0x000324b8
        /*0bd4*/ 	.short	0x0100
        /*0bd6*/ 	.byte	0x08
	.zero		1


	//   ....[22]....
        /*0bd8*/ 	.word	0x00000820
        /*0bdc*/ 	.word	0x000000ff
        /*0be0*/ 	.word	0x000324c8
        /*0be4*/ 	.short	0x0100
        /*0be6*/ 	.byte	0x08
	.zero		1


	//   ....[23]....
        /*0be8*/ 	.word	0x00002040
        /*0bec*/ 	.word	0x00000003
        /*0bf0*/ 	.word	0x00032400
        /*0bf4*/ 	.short	0x010a
        /*0bf6*/ 	.byte	0x3f
	.zero		1


	//   ....[24]....
        /*0bf8*/ 	.word	0x00002120
        /*0bfc*/ 	.word	0x000000ff
        /*0c00*/ 	.word	0x00032430
        /*0c04*/ 	.short	0x010a
        /*0c06*/ 	.byte	0x06
	.zero		1


	//   ....[25]....
        /*0c08*/ 	.word	0x00002160
        /*0c0c*/ 	.word	0x000000ff
        /*0c10*/ 	.word	0x00032430
        /*0c14*/ 	.short	0x010a
        /*0c16*/ 	.byte	0x06
	.zero		1


	//   ....[26]....
        /*0c18*/ 	.word	0x00002460
        /*0c1c*/ 	.word	0x00000003
        /*0c20*/ 	.word	0x00032410
        /*0c24*/ 	.short	0x010a
        /*0c26*/ 	.byte	0x3f
	.zero		1


	//   ....[27]....
        /*0c28*/ 	.word	0x000024a0
        /*0c2c*/ 	.word	0x000000ff
        /*0c30*/ 	.word	0x00032450
        /*0c34*/ 	.short	0x010a
        /*0c36*/ 	.byte	0x06
	.zero		1


	//   ....[28]....
        /*0c38*/ 	.word	0x000024e0
        /*0c3c*/ 	.word	0x000000ff
        /*0c40*/ 	.word	0x00032450
        /*0c44*/ 	.short	0x010a
        /*0c46*/ 	.byte	0x06
	.zero		1


	//   ....[29]....
        /*0c48*/ 	.word	0x00002ee0
        /*0c4c*/ 	.word	0x000000ff
        /*0c50*/ 	.word	0x00000000
        /*0c54*/ 	.short	0x0101
        /*0c56*/ 	.byte	0x04
	.zero		1


	//   ....[30]....
        /*0c58*/ 	.word	0x000046a0
        /*0c5c*/ 	.word	0x000000ff
        /*0c60*/ 	.word	0x00000000
        /*0c64*/ 	.short	0x0101
        /*0c66*/ 	.byte	0x06
	.zero		1


	//   ....[31]....
        /*0c68*/ 	.word	0x000047f0
        /*0c6c*/ 	.word	0x000000ff
        /*0c70*/ 	.word	0x00032430
        /*0c74*/ 	.short	0x010a
        /*0c76*/ 	.byte	0x04
	.zero		1


	//   ....[32]....
        /*0c78*/ 	.word	0x00004830
        /*0c7c*/ 	.word	0x000000ff
        /*0c80*/ 	.word	0x00032430
        /*0c84*/ 	.short	0x010a
        /*0c86*/ 	.byte	0x04
	.zero		1


	//   ....[33]....
        /*0c88*/ 	.word	0x00004a40
        /*0c8c*/ 	.word	0x000000ff
        /*0c90*/ 	.word	0x00032450
        /*0c94*/ 	.short	0x010a
        /*0c96*/ 	.byte	0x04
	.zero		1


	//   ....[34]....
        /*0c98*/ 	.word	0x00004a80
        /*0c9c*/ 	.word	0x000000ff
        /*0ca0*/ 	.word	0x00032450
        /*0ca4*/ 	.short	0x010a
        /*0ca6*/ 	.byte	0x04
	.zero		1


	//   ....[35]....
        /*0ca8*/ 	.word	0x000051a0
        /*0cac*/ 	.word	0x000000ff
        /*0cb0*/ 	.word	0x00000000
        /*0cb4*/ 	.short	0x0101
        /*0cb6*/ 	.byte	0x0a
	.zero		1


	//   ....[36]....
        /*0cb8*/ 	.word	0x00007250
        /*0cbc*/ 	.word	0x000000ff
        /*0cc0*/ 	.word	0x00000000
        /*0cc4*/ 	.short	0x0101
        /*0cc6*/ 	.byte	0x04
	.zero		1


	//   ....[37]....
        /*0cc8*/ 	.word	0x00007380
        /*0ccc*/ 	.word	0x000000ff
        /*0cd0*/ 	.word	0x00032430
        /*0cd4*/ 	.short	0x010a
        /*0cd6*/ 	.byte	0x04
	.zero		1


	//   ....[38]....
        /*0cd8*/ 	.word	0x000073c0
        /*0cdc*/ 	.word	0x000000ff
        /*0ce0*/ 	.word	0x00032430
        /*0ce4*/ 	.short	0x010a
        /*0ce6*/ 	.byte	0x04
	.zero		1


	//   ....[39]....
        /*0ce8*/ 	.word	0x000075d0
        /*0cec*/ 	.word	0x000000ff
        /*0cf0*/ 	.word	0x00032450
        /*0cf4*/ 	.short	0x010a
        /*0cf6*/ 	.byte	0x04
	.zero		1


	//   ....[40]....
        /*0cf8*/ 	.word	0x00007610
        /*0cfc*/ 	.word	0x000000ff
        /*0d00*/ 	.word	0x00032450
        /*0d04*/ 	.short	0x010a
        /*0d06*/ 	.byte	0x04
	.zero		1


	//   ....[41]....
        /*0d08*/ 	.word	0x00007d20
        /*0d0c*/ 	.word	0x000000ff
        /*0d10*/ 	.word	0x00000000
        /*0d14*/ 	.short	0x0101
        /*0d16*/ 	.byte	0x0b
	.zero		1


	//   ....[42]....
        /*0d18*/ 	.word	0x000095d0
        /*0d1c*/ 	.word	0x000000ff
        /*0d20*/ 	.word	0x00000000
        /*0d24*/ 	.short	0x0101
        /*0d26*/ 	.byte	0x04
	.zero		1


	//   ....[43]....
        /*0d28*/ 	.word	0x0000bc60
        /*0d2c*/ 	.word	0x000000ff
        /*0d30*/ 	.word	0x00000000
        /*0d34*/ 	.short	0x0101
        /*0d36*/ 	.byte	0x06
	.zero		1


	//   ....[44]....
        /*0d38*/ 	.word	0x0000c3b0
        /*0d3c*/ 	.word	0x000000ff
        /*0d40*/ 	.word	0x00000000
        /*0d44*/ 	.short	0x0101
        /*0d46*/ 	.byte	0x09
	.zero		1


	//   ....[45]....
        /*0d48*/ 	.word	0x00010c40
        /*0d4c*/ 	.word	0x00000013
        /*0d50*/ 	.word	0x00032440
        /*0d54*/ 	.short	0x010a
        /*0d56*/ 	.byte	0x3f
	.zero		1


	//   ....[46]....
        /*0d58*/ 	.word	0x00011270
        /*0d5c*/ 	.word	0x00000013
        /*0d60*/ 	.word	0x00032430
        /*0d64*/ 	.short	0x0107
        /*0d66*/ 	.byte	0x3f
	.zero		1


	//   ....[47]....
        /*0d68*/ 	.word	0x00011340
        /*0d6c*/ 	.word	0x00000013
        /*0d70*/ 	.word	0x00032430
        /*0d74*/ 	.short	0x0101
        /*0d76*/ 	.byte	0x3f
	.zero		1


	//   ....[48]....
        /*0d78*/ 	.word	0x00011e70
        /*0d7c*/ 	.word	0x00000011
        /*0d80*/ 	.word	0x00032400
        /*0d84*/ 	.short	0x0107
        /*0d86*/ 	.byte	0x3f
	.zero		1


	//   ....[49]....
        /*0d88*/ 	.word	0x00011f00
        /*0d8c*/ 	.word	0x00000011
        /*0d90*/ 	.word	0x00032400
        /*0d94*/ 	.short	0x0101
        /*0d96*/ 	.byte	0x3f
	.zero		1


	//   ....[50]....
        /*0d98*/ 	.word	0x00012a20
        /*0d9c*/ 	.word	0x00000011
        /*0da0*/ 	.word	0x00032410
        /*0da4*/ 	.short	0x0107
        /*0da6*/ 	.byte	0x3f
	.zero		1


	//   ....[51]....
        /*0da8*/ 	.word	0x00012b20
        /*0dac*/ 	.word	0x00000011
        /*0db0*/ 	.word	0x00032410
        /*0db4*/ 	.short	0x0101
        /*0db6*/ 	.byte	0x3f
	.zero		1


	//   ....[52]....
        /*0db8*/ 	.word	0x00012b40
        /*0dbc*/ 	.word	0x00000011
        /*0dc0*/ 	.word	0x00032420
        /*0dc4*/ 	.short	0x010a
        /*0dc6*/ 	.byte	0x3f
	.zero		1


	//   ....[53]....
        /*0dc8*/ 	.word	0x00012bc0
        /*0dcc*/ 	.word	0x00000013
        /*0dd0*/ 	.word	0x00032460
        /*0dd4*/ 	.short	0x010a
        /*0dd6*/ 	.byte	0x3f
	.zero		1


	//   ....[54]....
        /*0dd8*/ 	.word	0x00013320
        /*0ddc*/ 	.word	0x00000013
        /*0de0*/ 	.word	0x00032450
        /*0de4*/ 	.short	0x0107
        /*0de6*/ 	.byte	0x3f
	.zero		1


	//   ....[55]....
        /*0de8*/ 	.word	0x000133e0
        /*0dec*/ 	.word	0x00000013
        /*0df0*/ 	.word	0x00032450
        /*0df4*/ 	.short	0x0101
        /*0df6*/ 	.byte	0x3f
	.zero		1


	//   ....[56]....
        /*0df8*/ 	.word	0x00013720
        /*0dfc*/ 	.word	0x0000000a
        /*0e00*/ 	.word	0x00032440
        /*0e04*/ 	.short	0x010a
        /*0e06*/ 	.byte	0x3f
	.zero		1


	//   ....[57]....
        /*0e08*/ 	.word	0x00013ad0
        /*0e0c*/ 	.word	0x0000000a
        /*0e10*/ 	.word	0x00032430
        /*0e14*/ 	.short	0x0107
        /*0e16*/ 	.byte	0x3f
	.zero		1


	//   ....[58]....
        /*0e18*/ 	.word	0x00013b80
        /*0e1c*/ 	.word	0x0000000a
        /*0e20*/ 	.word	0x00032430
        /*0e24*/ 	.short	0x0101
        /*0e26*/ 	.byte	0x3f
	.zero		1


	//   ....[59]....
        /*0e28*/ 	.word	0x00013bb0
        /*0e2c*/ 	.word	0x0000000a
        /*0e30*/ 	.word	0x00032460
        /*0e34*/ 	.short	0x010a
        /*0e36*/ 	.byte	0x3f
	.zero		1


	//   ....[60]....
        /*0e38*/ 	.word	0x000140b0
        /*0e3c*/ 	.word	0x0000000a
        /*0e40*/ 	.word	0x00032450
        /*0e44*/ 	.short	0x0107
        /*0e46*/ 	.byte	0x3f
	.zero		1


	//   ....[61]....
        /*0e48*/ 	.word	0x00014160
        /*0e4c*/ 	.word	0x0000000a
        /*0e50*/ 	.word	0x00032450
        /*0e54*/ 	.short	0x0101
        /*0e56*/ 	.byte	0x3f
	.zero		1


	//   ....[62]....
        /*0e58*/ 	.word	0x000153f0
        /*0e5c*/ 	.word	0x00000007
        /*0e60*/ 	.word	0x00032420
        /*0e64*/ 	.short	0x010a
        /*0e66*/ 	.byte	0x3f
	.zero		1


	//   ....[63]....
        /*0e68*/ 	.word	0x00015590
        /*0e6c*/ 	.word	0x00000005
        /*0e70*/ 	.word	0x00032440
        /*0e74*/ 	.short	0x010a
        /*0e76*/ 	.byte	0x3f
	.zero		1


	//   ....[64]....
        /*0e78*/ 	.word	0x00015630
        /*0e7c*/ 	.word	0x00000003
        /*0e80*/ 	.word	0x00032440
        /*0e84*/ 	.short	0x010a
        /*0e86*/ 	.byte	0x3f
	.zero		1


	//   ....[65]....
        /*0e88*/ 	.word	0x00015670
        /*0e8c*/ 	.word	0x00000005
        /*0e90*/ 	.word	0x00032460
        /*0e94*/ 	.short	0x010a
        /*0e96*/ 	.byte	0x3f
	.zero		1


	//   ....[66]....
        /*0e98*/ 	.word	0x000156b0
        /*0e9c*/ 	.word	0x00000003
        /*0ea0*/ 	.word	0x00032460
        /*0ea4*/ 	.short	0x010a
        /*0ea6*/ 	.byte	0x3f
	.zero		1


	//   ....[67]....
        /*0ea8*/ 	.word	0x00015710
        /*0eac*/ 	.word	0x00000003
        /*0eb0*/ 	.word	0x00032400
        /*0eb4*/ 	.short	0x010a
        /*0eb6*/ 	.byte	0x3f
	.zero		1


	//   ....[68]....
        /*0eb8*/ 	.word	0x00015770
        /*0ebc*/ 	.word	0x00000005
        /*0ec0*/ 	.word	0x00032430
        /*0ec4*/ 	.short	0x010a
        /*0ec6*/ 	.byte	0x3f
	.zero		1


	//   ....[69]....
        /*0ec8*/ 	.word	0x000157c0
        /*0ecc*/ 	.word	0x00000003
        /*0ed0*/ 	.word	0x00032410
        /*0ed4*/ 	.short	0x010a
        /*0ed6*/ 	.byte	0x3f
	.zero		1


	//   ....[70]....
        /*0ed8*/ 	.word	0x00015820
        /*0edc*/ 	.word	0x00000005
        /*0ee0*/ 	.word	0x00032450
        /*0ee4*/ 	.short	0x010a
        /*0ee6*/ 	.byte	0x3f
	.zero		1


	//   ....[71]....
        /*0ee8*/ 	.word	0x00015880
        /*0eec*/ 	.word	0x00000099
        /*0ef0*/ 	.word	0x00032430
        /*0ef4*/ 	.short	0x010a
        /*0ef6*/ 	.byte	0x3f
	.zero		1


	//   ....[72]....
        /*0ef8*/ 	.word	0x000158e0
        /*0efc*/ 	.word	0x000000cb
        /*0f00*/ 	.word	0x00032450
        /*0f04*/ 	.short	0x010a
        /*0f06*/ 	.byte	0x3f
	.zero		1


	//   ....[73]....
        /*0f08*/ 	.word	0x00015940
        /*0f0c*/ 	.word	0x00000099
        /*0f10*/ 	.word	0x00032430
        /*0f14*/ 	.short	0x010a
        /*0f16*/ 	.byte	0x3f
	.zero		1


	//   ....[74]....
        /*0f18*/ 	.word	0x000159a0
        /*0f1c*/ 	.word	0x000000c8
        /*0f20*/ 	.word	0x00032450
        /*0f24*/ 	.short	0x010a
        /*0f26*/ 	.byte	0x3f
	.zero		1


	//   ....[75]....
        /*0f28*/ 	.word	0x00015ac0
        /*0f2c*/ 	.word	0x00000013
        /*0f30*/ 	.word	0x00032440
        /*0f34*/ 	.short	0x010a
        /*0f36*/ 	.byte	0x3f
	.zero		1


	//   ....[76]....
        /*0f38*/ 	.word	0x000178e0
        /*0f3c*/ 	.word	0x00000011
        /*0f40*/ 	.word	0x00032420
        /*0f44*/ 	.short	0x010a
        /*0f46*/ 	.byte	0x3f
	.zero		1


	//   ....[77]....
        /*0f48*/ 	.word	0x00017930
        /*0f4c*/ 	.word	0x00000013
        /*0f50*/ 	.word	0x00032460
        /*0f54*/ 	.short	0x010a
        /*0f56*/ 	.byte	0x3f
	.zero		1


	//   ....[78]....
        /*0f58*/ 	.word	0x00018280
        /*0f5c*/ 	.word	0x0000000a
        /*0f60*/ 	.word	0x00032440
        /*0f64*/ 	.short	0x010a
        /*0f66*/ 	.byte	0x3f
	.zero		1


	//   ....[79]....
        /*0f68*/ 	.word	0x00018950
        /*0f6c*/ 	.word	0x0000000a
        /*0f70*/ 	.word	0x00032460
        /*0f74*/ 	.short	0x010a
        /*0f76*/ 	.byte	0x3f
	.zero		1


	//   ....[80]....
        /*0f78*/ 	.word	0x00019ab0
        /*0f7c*/ 	.word	0x00000007
        /*0f80*/ 	.word	0x00032420
        /*0f84*/ 	.short	0x010a
        /*0f86*/ 	.byte	0x3f
	.zero		1


	//   ....[81]....
        /*0f88*/ 	.word	0x00019c50
        /*0f8c*/ 	.word	0x00000005
        /*0f90*/ 	.word	0x00032440
        /*0f94*/ 	.short	0x010a
        /*0f96*/ 	.byte	0x3f
	.zero		1


	//   ....[82]....
        /*0f98*/ 	.word	0x00019ca0
        /*0f9c*/ 	.word	0x00000003
        /*0fa0*/ 	.word	0x00032440
        /*0fa4*/ 	.short	0x010a
        /*0fa6*/ 	.byte	0x3f
	.zero		1


	//   ....[83]....
        /*0fa8*/ 	.word	0x00019cf0
        /*0fac*/ 	.word	0x00000005
        /*0fb0*/ 	.word	0x00032460
        /*0fb4*/ 	.short	0x010a
        /*0fb6*/ 	.byte	0x3f
	.zero		1


	//----- nvinfo : EIATTR_NUM_MBARRIERS
	.align		4
.L_615:
        /*0fb8*/ 	.byte	0x03, 0x38
        /*0fba*/ 	.short	0x0017


	//----- nvinfo : EIATTR_EXIT_INSTR_OFFSETS
	.align		4
        /*0fbc*/ 	.byte	0x04, 0x1c
        /*0fbe*/ 	.short	(.L_617 - .L_616)


	//   ....[0]....
.L_616:
        /*0fc0*/ 	.word	0x000009e0


	//   ....[1]....
        /*0fc4*/ 	.word	0x0000e8f0


	//   ....[2]....
        /*0fc8*/ 	.word	0x00015700


	//----- nvinfo : EIATTR_MAX_THREADS
	.align		4
.L_617:
        /*0fcc*/ 	.byte	0x04, 0x05
        /*0fce*/ 	.short	(.L_619 - .L_618)
.L_618:
        /*0fd0*/ 	.word	0x00000180
        /*0fd4*/ 	.word	0x00000001
        /*0fd8*/ 	.word	0x00000001


	//----- nvinfo : EIATTR_CRS_STACK_SIZE
	.align		4
.L_619:
        /*0fdc*/ 	.byte	0x04, 0x1e
        /*0fde*/ 	.short	(.L_621 - .L_620)
.L_620:
        /*0fe0*/ 	.word	0x00000000


	//----- nvinfo : EIATTR_CBANK_PARAM_SIZE
	.align		4
.L_621:
        /*0fe4*/ 	.byte	0x03, 0x19
        /*0fe6*/ 	.short	0x0bf0


	//----- nvinfo : EIATTR_PARAM_CBANK
	.align		4
        /*0fe8*/ 	.byte	0x04, 0x0a
        /*0fea*/ 	.short	(.L_623 - .L_622)
	.align		4
.L_622:
        /*0fec*/ 	.word	index@(.nv.constant0._ZN7cutlass13device_kernelIN5flash11enable_sm90INS1_16FlashAttnFwdSm90INS1_25CollectiveMainloopFwdSm90ILi2EN4cute5tupleIJNS5_1CILi1EEES8_S8_EEENS6_IJNS7_ILi128EEENS7_ILi96EEENS7_ILi64EEEEEELi256ENS_6half_tEfNS_4arch4Sm90ELb1ELb0ELb0ELb1ELb1ELb0ELb1ELb1ELb0ELb1ELb1ELb0EEENS1_21CollectiveEpilogueFwdINS6_IJSA_NS7_ILi256EEESB_EEES9_SE_SG_Li256ELb1ELb1ELb1ELb0EEENS1_36VarlenDynamicPersistentTileSchedulerILi128ELi96ELi256ELi128ELb1ELb1ELb1ELb1ELb1ELb1EEEEEEEEEvNT_6ParamsE)
        /*0ff0*/ 	.short	0x0210
        /*0ff2*/ 	.short	0x0bf0


	//----- nvinfo : EIATTR_SW_WAR
	.align		4
.L_623:
        /*0ff4*/ 	.byte	0x04, 0x36
        /*0ff6*/ 	.short	(.L_625 - .L_624)
.L_624:
        /*0ff8*/ 	.word	0x00000008
.L_625:


//--------------------- .nv.info._ZN7cutlass13device_kernelIN5flash11enable_sm90INS1_16FlashAttnFwdSm90INS1_25CollectiveMainloopFwdSm90ILi2EN4cute5tupleIJNS5_1CILi1EEES8_S8_EEENS6_IJNS7_ILi128EEENS7_ILi96EEENS7_ILi64EEEEEELi256ENS_6half_tEfNS_4arch4Sm90ELb1ELb0ELb0ELb1ELb1ELb1ELb1ELb1ELb0ELb1ELb1ELb0EEENS1_21CollectiveEpilogueFwdINS6_IJSA_NS7_ILi256EEESB_EEES9_SE_SG_Li256ELb1ELb1ELb1ELb0EEENS1_36VarlenDynamicPersistentTileSchedulerILi128ELi96ELi256ELi128ELb1ELb1ELb1ELb1ELb1ELb1EEEEEEEEEvNT_6ParamsE --------------------------
	.section	.nv.info._ZN7cutlass13device_kernelIN5flash11enable_sm90INS1_16FlashAttnFwdSm90INS1_25CollectiveMainloopFwdSm90ILi2EN4cute5tupleIJNS5_1CILi1EEES8_S8_EEENS6_IJNS7_ILi128EEENS7_ILi96EEENS7_ILi64EEEEEELi256ENS_6half_tEfNS_4arch4Sm90ELb1ELb0ELb0ELb1ELb1ELb1ELb1ELb1ELb0ELb1ELb1ELb0EEENS1_21CollectiveEpilogueFwdINS6_IJSA_NS7_ILi256EEESB_EEES9_SE_SG_Li256ELb1ELb1ELb1ELb0EEENS1_36VarlenDynamicPersistentTileSchedulerILi128ELi96ELi256ELi128ELb1ELb1ELb1ELb1ELb1ELb1EEEEEEEEEvNT_6ParamsE,"",@"SHT_CUDA_INFO"
	.sectionflags	@""
	.align	4


	//----- nvinfo : EIATTR_CUDA_API_VERSION
	.align		4
        /*0000*/ 	.byte	0x04, 0x37
        /*0002*/ 	.short	(.L_627 - .L_626)
.L_626:
        /*0004*/ 	.word	0x00000082


	//----- nvinfo : EIATTR_KPARAM_INFO
	.align		4
.L_627:
        /*0008*/ 	.byte	0x04, 0x17
        /*000a*/ 	.short	(.L_629 - .L_628)
.L_628:
        /*000c*/ 	.word	0x00000000
        /*0010*/ 	.short	0x0000
        /*0012*/ 	.short	0x0070
        /*0014*/ 	.byte	0x00, 0xf0, 0x01, 0x2e


	//----- nvinfo : EIATTR_SPARSE_MMA_MASK
	.align		4
.L_629:
        /*0018*/ 	.byte	0x03, 0x50
        /*001a*/ 	.short	0x0000


	//----- nvinfo : EIATTR_MAXREG_COUNT
	.align		4
        /*001c*/ 	.byte	0x03, 0x1b
        /*001e*/ 	.short	0x00a8


	//----- nvinfo : EIATTR_NUM_BARRIERS
	.align		4
        /*0020*/ 	.byte	0x02, 0x4c
        /*0022*/ 	.byte	0x10
	.zero		1


	//----- nvinfo : EIATTR_EXTERNS
	.align		4
        /*0024*/ 	.byte	0x04, 0x0f
        /*0026*/ 	.short	(.L_631 - .L_630)


	//   ....[0]....
	.align		4
.L_630:
        /*0028*/ 	.word	index@(__assertfail)


	//----- nvinfo : EIATTR_ANNOTATIONS
	.align		4
.L_631:
        /*002c*/ 	.byte	0x04, 0x55
        /*002e*/ 	.short	(.L_633 - .L_632)


	//   ....[0]....
.L_632:
        /* <DEDUP_REMOVED lines=195> */


	//----- nvinfo : EIATTR_MERCURY_ISA_VERSION
	.align		4
.L_633:
        /*0c50*/ 	.byte	0x03, 0x5f
        /*0c52*/ 	.short	0x0101


	//----- nvinfo : EIATTR_UNUSED_LOAD_BYTE_OFFSET
	.align		4
        /*0c54*/ 	.byte	0x04, 0x44
        /*0c56*/ 	.short	(.L_635 - .L_634)


	//   ....[0]....
.L_634:
        /*0c58*/ 	.word	0x00000aa0
        /*0c5c*/ 	.word	0x0000fff0


	//   ....[1]....
        /*0c60*/ 	.word	0x000132c0
        /*0c64*/ 	.word	0x0000fff0


	//----- nvinfo : EIATTR_INT_WARP_WIDE_INSTR_OFFSETS
	.align		4
.L_635:
        /*0c68*/ 	.byte	0x04, 0x31
        /*0c6a*/ 	.short	(.L_637 - .L_636)


	//   ....[0]....
.L_636:
        /*0c6c*/ 	.word	0x00000130


	//   ....[1]....
        /*0c70*/ 	.word	0x00000170


	//   ....[2]....
        /*0c74*/ 	.word	0x000001e0


	//   ....[3]....
        /*0c78*/ 	.word	0x000001f0


	//   ....[4]....
        /*0c7c*/ 	.word	0x0001b620


	//   ....[5]....
        /*0c80*/ 	.word	0x0001b6b0


	//   ....[6]....
        /*0c84*/ 	.word	0x0001f580


	//   ....[7]....
        /*0c88*/ 	.word	0x0001f610


	//----- nvinfo : EIATTR_COOP_GROUP_MASK_REGIDS
	.align		4
.L_637:
        /*0c8c*/ 	.byte	0x04, 0x29
        /*0c8e*/ 	.short	(.L_639 - .L_638)


	//   ....[0]....
.L_638:
        /*0c90*/ 	.word	0xffffffff


	//   ....[1]....
        /*0c94*/ 	.word	0xffffffff


	//   ....[2]....
        /*0c98*/ 	.word	0xffffffff


	//   ....[3]....
        /*0c9c*/ 	.word	0xffffffff


	//   ....[4]....
        /*0ca0*/ 	.word	0xffffffff


	//   ....[5]....
        /*0ca4*/ 	.word	0xffffffff


	//   ....[6]....
        /*0ca8*/ 	.word	0xffffffff


	//   ....[7]....
        /*0cac*/ 	.word	0xffffffff


	//   ....[8]....
        /*0cb0*/ 	.word	0xffffffff


	//   ....[9]....
        /*0cb4*/ 	.word	0xffffffff


	//   ....[10]....
        /*0cb8*/ 	.word	0xffffffff


	//   ....[11]....
        /*0cbc*/ 	.word	0xffffffff


	//   ....[12]....
        /*0cc0*/ 	.word	0xffffffff


	//   ....[13]....
        /*0cc4*/ 	.word	0xffffffff


	//   ....[14]....
        /*0cc8*/ 	.word	0xffffffff


	//   ....[15]....
        /*0ccc*/ 	.word	0xffffffff


	//   ....[16]....
        /*0cd0*/ 	.word	0xffffffff


	//   ....[17]....
        /*0cd4*/ 	.word	0xffffffff


	//   ....[18]....
        /*0cd8*/ 	.word	0xffffffff


	//   ....[19]....
        /*0cdc*/ 	.word	0xffffffff


	//   ....[20]....
        /*0ce0*/ 	.word	0xffffffff


	//   ....[21]....
        /*0ce4*/ 	.word	0xffffffff


	//   ....[22]....
        /*0ce8*/ 	.word	0xffffffff


	//   ....[23]....
        /*0cec*/ 	.word	0xffffffff


	//   ....[24]....
        /*0cf0*/ 	.word	0xffffffff


	//   ....[25]....
        /*0cf4*/ 	.word	0xffffffff


	//   ....[26]....
        /*0cf8*/ 	.word	0xffffffff


	//   ....[27]....
        /*0cfc*/ 	.word	0xffffffff


	//   ....[28]....
        /*0d00*/ 	.word	0xffffffff


	//   ....[29]....
        /*0d04*/ 	.word	0xffffffff


	//   ....[30]....
        /*0d08*/ 	.word	0xffffffff


	//   ....[31]....
        /*0d0c*/ 	.word	0xffffffff


	//   ....[32]....
        /*0d10*/ 	.word	0xffffffff


	//   ....[33]....
        /*0d14*/ 	.word	0xffffffff


	//   ....[34]....
        /*0d18*/ 	.word	0xffffffff


	//   ....[35]....
        /*0d1c*/ 	.word	0xffffffff


	//   ....[36]....
        /*0d20*/ 	.word	0xffffffff


	//   ....[37]....
        /*0d24*/ 	.word	0xffffffff


	//   ....[38]....
        /*0d28*/ 	.word	0xffffffff


	//   ....[39]....
        /*0d2c*/ 	.word	0xffffffff


	//   ....[40]....
        /*0d30*/ 	.word	0xffffffff


	//   ....[41]....
        /*0d34*/ 	.word	0xffffffff


	//   ....[42]....
        /*0d38*/ 	.word	0xffffffff


	//   ....[43]....
        /*0d3c*/ 	.word	0xffffffff


	//   ....[44]....
        /*0d40*/ 	.word	0xffffffff


	//   ....[45]....
        /*0d44*/ 	.word	0xffffffff


	//   ....[46]....
        /*0d48*/ 	.word	0xffffffff


	//   ....[47]....
        /*0d4c*/ 	.word	0xffffffff


	//   ....[48]....
        /*0d50*/ 	.word	0xffffffff


	//   ....[49]....
        /*0d54*/ 	.word	0xffffffff


	//   ....[50]....
        /*0d58*/ 	.word	0xffffffff


	//   ....[51]....
        /*0d5c*/ 	.word	0xffffffff


	//   ....[52]....
        /*0d60*/ 	.word	0xffffffff


	//   ....[53]....
        /*0d64*/ 	.word	0xffffffff


	//   ....[54]....
        /*0d68*/ 	.word	0xffffffff


	//   ....[55]....
        /*0d6c*/ 	.word	0xffffffff


	//   ....[56]....
        /*0d70*/ 	.word	0xffffffff


	//   ....[57]....
        /*0d74*/ 	.word	0xffffffff


	//   ....[58]....
        /*0d78*/ 	.word	0xffffffff


	//   ....[59]....
        /*0d7c*/ 	.word	0xffffffff


	//   ....[60]....
        /*0d80*/ 	.word	0xffffffff


	//   ....[61]....
        /*0d84*/ 	.word	0xffffffff


	//   ....[62]....
        /*0d88*/ 	.word	0xffffffff


	//   ....[63]....
        /*0d8c*/ 	.word	0xffffffff


	//   ....[64]....
        /*0d90*/ 	.word	0xffffffff


	//   ....[65]....
        /*0d94*/ 	.word	0xffffffff


	//   ....[66]....
        /*0d98*/ 	.word	0xffffffff


	//   ....[67]....
        /*0d9c*/ 	.word	0xffffffff


	//   ....[68]....
        /*0da0*/ 	.word	0xffffffff


	//   ....[69]....
        /*0da4*/ 	.word	0xffffffff


	//   ....[70]....
        /*0da8*/ 	.word	0xffffffff


	//   ....[71]....
        /*0dac*/ 	.word	0xffffffff


	//   ....[72]....
        /*0db0*/ 	.word	0xffffffff


	//   ....[73]....
        /*0db4*/ 	.word	0xffffffff


	//   ....[74]....
        /*0db8*/ 	.word	0xffffffff


	//   ....[75]....
        /*0dbc*/ 	.word	0xffffffff


	//   ....[76]....
        /*0dc0*/ 	.word	0xffffffff


	//   ....[77]....
        /*0dc4*/ 	.word	0xffffffff


	//   ....[78]....
        /*0dc8*/ 	.word	0xffffffff


	//   ....[79]....
        /*0dcc*/ 	.word	0xffffffff


	//   ....[80]....
        /*0dd0*/ 	.word	0xffffffff


	//   ....[81]....
        /*0dd4*/ 	.word	0xffffffff


	//   ....[82]....
        /*0dd8*/ 	.word	0xffffffff


	//   ....[83]....
        /*0ddc*/ 	.word	0xffffffff


	//   ....[84]....
        /*0de0*/ 	.word	0xffffffff


	//   ....[85]....
        /*0de4*/ 	.word	0xffffffff


	//   ....[86]....
        /*0de8*/ 	.word	0xffffffff


	//   ....[87]....
        /*0dec*/ 	.word	0xffffffff


	//   ....[88]....
        /*0df0*/ 	.word	0xffffffff


	//   ....[89]....
        /*0df4*/ 	.word	0xffffffff


	//   ....[90]....
        /*0df8*/ 	.word	0xffffffff


	//   ....[91]....
        /*0dfc*/ 	.word	0xffffffff


	//   ....[92]....
        /*0e00*/ 	.word	0xffffffff


	//   ....[93]....
        /*0e04*/ 	.word	0xffffffff


	//   ....[94]....
        /*0e08*/ 	.word	0xffffffff


	//   ....[95]....
        /*0e0c*/ 	.word	0xffffffff


	//   ....[96]....
        /*0e10*/ 	.word	0xffffffff


	//   ....[97]....
        /*0e14*/ 	.word	0xffffffff


	//   ....[98]....
        /*0e18*/ 	.word	0xffffffff


	//   ....[99]....
        /*0e1c*/ 	.word	0xffffffff


	//   ....[100]....
        /*0e20*/ 	.word	0xffffffff


	//   ....[101]....
        /*0e24*/ 	.word	0xffffffff


	//   ....[102]....
        /*0e28*/ 	.word	0xffffffff


	//   ....[103]....
        /*0e2c*/ 	.word	0xffffffff


	//   ....[104]....
        /*0e30*/ 	.word	0xffffffff


	//   ....[105]....
        /*0e34*/ 	.word	0xffffffff


	//   ....[106]....
        /*0e38*/ 	.word	0xffffffff


	//   ....[107]....
        /*0e3c*/ 	.word	0xffffffff


	//   ....[108]....
        /*0e40*/ 	.word	0xffffffff


	//   ....[109]....
        /*0e44*/ 	.word	0xffffffff


	//   ....[110]....
        /*0e48*/ 	.word	0xffffffff


	//   ....[111]....
        /*0e4c*/ 	.word	0xffffffff


	//   ....[112]....
        /*0e50*/ 	.word	0xffffffff


	//   ....[113]....
        /*0e54*/ 	.word	0xffffffff


	//   ....[114]....
        /*0e58*/ 	.word	0xffffffff


	//   ....[115]....
        /*0e5c*/ 	.word	0xffffffff


	//   ....[116]....
        /*0e60*/ 	.word	0xffffffff


	//   ....[117]....
        /*0e64*/ 	.word	0xffffffff


	//   ....[118]....
        /*0e68*/ 	.word	0xffffffff


	//   ....[119]....
        /*0e6c*/ 	.word	0xffffffff


	//   ....[120]....
        /*0e70*/ 	.word	0xffffffff


	//   ....[121]....
        /*0e74*/ 	.word	0xffffffff


	//   ....[122]....
        /*0e78*/ 	.word	0xffffffff


	//   ....[123]....
        /*0e7c*/ 	.word	0xffffffff


	//   ....[124]....
        /*0e80*/ 	.word	0xffffffff


	//   ....[125]....
        /*0e84*/ 	.word	0xffffffff


	//   ....[126]....
        /*0e88*/ 	.word	0xffffffff


	//   ....[127]....
        /*0e8c*/ 	.word	0xffffffff


	//   ....[128]....
        /*0e90*/ 	.word	0xffffffff


	//   ....[129]....
        /*0e94*/ 	.word	0xffffffff


	//   ....[130]....
        /*0e98*/ 	.word	0xffffffff


	//   ....[131]....
        /*0e9c*/ 	.word	0xffffffff


	//   ....[132]....
        /*0ea0*/ 	.word	0xffffffff


	//   ....[133]....
        /*0ea4*/ 	.word	0xffffffff


	//   ....[134]....
        /*0ea8*/ 	.word	0xffffffff


	//   ....[135]....
        /*0eac*/ 	.word	0xffffffff


	//   ....[136]....
        /*0eb0*/ 	.word	0xffffffff


	//   ....[137]....
        /*0eb4*/ 	.word	0xffffffff


	//   ....[138]....
        /*0eb8*/ 	.word	0xffffffff


	//   ....[139]....
        /*0ebc*/ 	.word	0xffffffff


	//   ....[140]....
        /*0ec0*/ 	.word	0xffffffff


	//   ....[141]....
        /*0ec4*/ 	.word	0xffffffff


	//   ....[142]....
        /*0ec8*/ 	.word	0xffffffff


	//   ....[143]....
        /*0ecc*/ 	.word	0xffffffff


	//   ....[144]....
        /*0ed0*/ 	.word	0xffffffff


	//   ....[145]....
        /*0ed4*/ 	.word	0xffffffff


	//   ....[146]....
        /*0ed8*/ 	.word	0xffffffff


	//   ....[147]....
        /*0edc*/ 	.word	0xffffffff


	//   ....[148]....
        /*0ee0*/ 	.word	0xffffffff


	//   ....[149]....
        /*0ee4*/ 	.word	0xffffffff


	//   ....[150]....
        /*0ee8*/ 	.word	0xffffffff


	//   ....[151]....
        /*0eec*/ 	.word	0xffffffff


	//   ....[152]....
        /*0ef0*/ 	.word	0xffffffff


	//   ....[153]....
        /*0ef4*/ 	.word	0xffffffff


	//   ....[154]....
        /*0ef8*/ 	.word	0xffffffff


	//   ....[155]....
        /*0efc*/ 	.word	0xffffffff


	//   ....[156]....
        /*0f00*/ 	.word	0xffffffff


	//   ....[157]....
        /*0f04*/ 	.word	0xffffffff


	//   ....[158]....
        /*0f08*/ 	.word	0xffffffff


	//   ....[159]....
        /*0f0c*/ 	.word	0xffffffff


	//   ....[160]....
        /*0f10*/ 	.word	0xffffffff


	//   ....[161]....
        /*0f14*/ 	.word	0xffffffff


	//   ....[162]....
        /*0f18*/ 	.word	0xffffffff


	//   ....[163]....
        /*0f1c*/ 	.word	0xffffffff


	//   ....[164]....
        /*0f20*/ 	.word	0xffffffff


	//   ....[165]....
        /*0f24*/ 	.word	0xffffffff


	//   ....[166]....
        /*0f28*/ 	.word	0xffffffff


	//   ....[167]....
        /*0f2c*/ 	.word	0xffffffff


	//   ....[168]....
        /*0f30*/ 	.word	0xffffffff


	//   ....[169]....
        /*0f34*/ 	.word	0xffffffff


	//   ....[170]....
        /*0f38*/ 	.word	0xffffffff


	//   ....[171]....
        /*0f3c*/ 	.word	0xffffffff


	//   ....[172]....
        /*0f40*/ 	.word	0xffffffff


	//   ....[173]....
        /*0f44*/ 	.word	0xffffffff


	//   ....[174]....
        /*0f48*/ 	.word	0xffffffff


	//   ....[175]....
        /*0f4c*/ 	.word	0xffffffff


	//   ....[176]....
        /*0f50*/ 	.word	0xffffffff


	//   ....[177]....
        /*0f54*/ 	.word	0xffffffff


	//   ....[178]....
        /*0f58*/ 	.word	0xffffffff


	//   ....[179]....
        /*0f5c*/ 	.word	0xffffffff


	//   ....[180]....
        /*0f60*/ 	.word	0xffffffff


	//   ....[181]....
        /*0f64*/ 	.word	0xffffffff


	//   ....[182]....
        /*0f68*/ 	.word	0xffffffff


	//   ....[183]....
        /*0f6c*/ 	.word	0xffffffff


	//   ....[184]....
        /*0f70*/ 	.word	0xffffffff


	//   ....[185]....
        /*0f74*/ 	.word	0xffffffff


	//   ....[186]....
        /*0f78*/ 	.word	0xffffffff


	//   ....[187]....
        /*0f7c*/ 	.word	0xffffffff


	//   ....[188]....
        /*0f80*/ 	.word	0xffffffff


	//   ....[189]....
        /*0f84*/ 	.word	0xffffffff


	//   ....[190]....
        /*0f88*/ 	.word	0xffffffff


	//   ....[191]....
        /*0f8c*/ 	.word	0xffffffff


	//   ....[192]....
        /*0f90*/ 	.word	0xffffffff


	//   ....[193]....
        /*0f94*/ 	.word	0xffffffff


	//   ....[194]....
        /*0f98*/ 	.word	0xffffffff


	//   ....[195]....
        /*0f9c*/ 	.word	0xffffffff


	//   ....[196]....
        /*0fa0*/ 	.word	0xffffffff


	//   ....[197]....
        /*0fa4*/ 	.word	0xffffffff


	//   ....[198]....
        /*0fa8*/ 	.word	0xffffffff


	//   ....[199]....
        /*0fac*/ 	.word	0xffffffff


	//   ....[200]....
        /*0fb0*/ 	.word	0xffffffff


	//   ....[201]....
        /*0fb4*/ 	.word	0x0500000f


	//   ....[202]....
        /*0fb8*/ 	.word	0x0500000f


	//   ....[203]....
        /*0fbc*/ 	.word	0x0500000f


	//   ....[204]....
        /*0fc0*/ 	.word	0x0500000f


	//   ....[205]....
        /*0fc4*/ 	.word	0x0500000f


	//   ....[206]....
        /*0fc8*/ 	.word	0x0500000f


	//   ....[207]....
        /*0fcc*/ 	.word	0x0500000f


	//   ....[208]....
        /*0fd0*/ 	.word	0x0500000f


	//   ....[209]....
        /*0fd4*/ 	.word	0x0500000f


	//   ....[210]....
        /*0fd8*/ 	.word	0x0500000f


	//   ....[211]....
        /*0fdc*/ 	.word	0x0500000f


	//   ....[212]....
        /*0fe0*/ 	.word	0x0500000f


	//   ....[213]....
        /*0fe4*/ 	.word	0x0500000f


	//   ....[214]....
        /*0fe8*/ 	.word	0x0500000f


	//   ....[215]....
        /*0fec*/ 	.word	0x0500000f


	//   ....[216]....
        /*0ff0*/ 	.word	0x0500000f


	//   ....[217]....
        /*0ff4*/ 	.word	0x0500000f


	//   ....[218]....
        /*0ff8*/ 	.word	0x0500000f


	//   ....[219]....
        /*0ffc*/ 	.word	0x0500000f


	//   ....[220]....
        /*1000*/ 	.word	0x0500000f


	//   ....[221]....
        /*1004*/ 	.word	0x0500000f


	//   ....[222]....
        /*1008*/ 	.word	0x0500000f


	//   ....[223]....
        /*100c*/ 	.word	0x0500000f


	//   ....[224]....
        /*1010*/ 	.word	0x0500000f


	//   ....[225]....
        /*1014*/ 	.word	0x0500000f


	//   ....[226]....
        /*1018*/ 	.word	0x0500000f


	//   ....[227]....
        /*101c*/ 	.word	0x0500000f


	//   ....[228]....
        /*1020*/ 	.word	0x0500000f


	//   ....[229]....
        /*1024*/ 	.word	0x0500000f


	//   ....[230]....
        /*1028*/ 	.word	0x0500000f


	//   ....[231]....
        /*102c*/ 	.word	0x0500000f


	//   ....[232]....
        /*1030*/ 	.word	0x0500000f


	//   ....[233]....
        /*1034*/ 	.word	0x0500000f


	//   ....[234]....
        /*1038*/ 	.word	0x0500000f


	//   ....[235]....
        /*103c*/ 	.word	0x0500000f


	//   ....[236]....
        /*1040*/ 	.word	0x0500000f


	//   ....[237]....
        /*1044*/ 	.word	0x0500000f


	//   ....[238]....
        /*1048*/ 	.word	0x0500000f


	//   ....[239]....
        /*104c*/ 	.word	0x0500000f


	//   ....[240]....
        /*1050*/ 	.word	0x0500000f


	//   ....[241]....
        /*1054*/ 	.word	0x0500000f


	//   ....[242]....
        /*1058*/ 	.word	0x0500000f


	//   ....[243]....
        /*105c*/ 	.word	0x0500000f


	//   ....[244]....
        /*1060*/ 	.word	0x0500000f


	//   ....[245]....
        /*1064*/ 	.word	0x0500000f


	//   ....[246]....
        /*1068*/ 	.word	0x0500000f


	//   ....[247]....
        /*106c*/ 	.word	0x0500000f


	//   ....[248]....
        /*1070*/ 	.word	0x0500000f


	//   ....[249]....
        /*1074*/ 	.word	0x0500000f


	//   ....[250]....
        /*1078*/ 	.word	0x0500000f


	//   ....[251]....
        /*107c*/ 	.word	0x0500000f


	//   ....[252]....
        /*1080*/ 	.word	0x0500000f


	//   ....[253]....
        /*1084*/ 	.word	0x0500000f


	//   ....[254]....
        /*1088*/ 	.word	0x0500000f


	//   ....[255]....
        /*108c*/ 	.word	0x0500000f


	//   ....[0]....
        /*1090*/ 	.word	0x0500000f


	//   ....[1]....
        /*1094*/ 	.word	0x0500000f


	//   ....[2]....
        /*1098*/ 	.word	0x0500000f


	//   ....[3]....
        /*109c*/ 	.word	0x0500000f


	//   ....[4]....
        /*10a0*/ 	.word	0x0500000f


	//   ....[5]....
        /*10a4*/ 	.word	0x0500000f


	//   ....[6]....
        /*10a8*/ 	.word	0x0500000f


	//   ....[7]....
        /*10ac*/ 	.word	0x0500000f


	//   ....[8]....
        /*10b0*/ 	.word	0x0500000f


	//   ....[9]....
        /*10b4*/ 	.word	0x0500000f


	//   ....[10]....
        /*10b8*/ 	.word	0x0500000f


	//   ....[11]....
        /*10bc*/ 	.word	0x0500000f


	//   ....[12]....
        /*10c0*/ 	.word	0x0500000f


	//   ....[13]....
        /*10c4*/ 	.word	0x0500000f


	//   ....[14]....
        /*10c8*/ 	.word	0x0500000f


	//   ....[15]....
        /*10cc*/ 	.word	0x0500000f


	//   ....[16]....
        /*10d0*/ 	.word	0x0500000f


	//   ....[17]....
        /*10d4*/ 	.word	0x0500000f


	//   ....[18]....
        /*10d8*/ 	.word	0x0500000f


	//   ....[19]....
        /*10dc*/ 	.word	0x0500000f


	//   ....[20]....
        /*10e0*/ 	.word	0x0500000f


	//   ....[21]....
        /*10e4*/ 	.word	0x0500000f


	//   ....[22]....
        /*10e8*/ 	.word	0x0500000f


	//   ....[23]....
        /*10ec*/ 	.word	0x0500000f


	//   ....[24]....
        /*10f0*/ 	.word	0x0500000f


	//   ....[25]....
        /*10f4*/ 	.word	0x0500000f


	//   ....[26]....
        /*10f8*/ 	.word	0x0500000f


	//   ....[27]....
        /*10fc*/ 	.word	0x0500000f


	//   ....[28]....
        /*1100*/ 	.word	0x0500000f


	//   ....[29]....
        /*1104*/ 	.word	0x0500000f


	//   ....[30]....
        /*1108*/ 	.word	0x0500000f


	//   ....[31]....
        /*110c*/ 	.word	0x0500000f


	//   ....[32]....
        /*1110*/ 	.word	0x0500000f


	//   ....[33]....
        /*1114*/ 	.word	0x0500000f


	//   ....[34]....
        /*1118*/ 	.word	0x0500000f


	//   ....[35]....
        /*111c*/ 	.word	0x0500000f


	//   ....[36]....
        /*1120*/ 	.word	0x0500000f


	//   ....[37]....
        /*1124*/ 	.word	0x0500000f


	//   ....[38]....
        /*1128*/ 	.word	0x0500000f


	//   ....[39]....
        /*112c*/ 	.word	0x0500000f


	//   ....[40]....
        /*1130*/ 	.word	0x0500000f


	//   ....[41]....
        /*1134*/ 	.word	0x0500000f


	//   ....[42]....
        /*1138*/ 	.word	0x0500000f


	//   ....[43]....
        /*113c*/ 	.word	0x0500000f


	//   ....[44]....
        /*1140*/ 	.word	0x0500000f


	//   ....[45]....
        /*1144*/ 	.word	0x0500000f


	//   ....[46]....
        /*1148*/ 	.word	0x0500000f


	//   ....[47]....
        /*114c*/ 	.word	0x0500000f


	//   ....[48]....
        /*1150*/ 	.word	0x0500000f


	//   ....[49]....
        /*1154*/ 	.word	0x0500000f


	//   ....[50]....
        /*1158*/ 	.word	0x0500000f


	//   ....[51]....
        /*115c*/ 	.word	0x0500000f


	//   ....[52]....
        /*1160*/ 	.word	0x0500000f


	//   ....[53]....
        /*1164*/ 	.word	0x0500000f


	//   ....[54]....
        /*1168*/ 	.word	0x0500000f


	//   ....[55]....
        /*116c*/ 	.word	0x0500000f


	//   ....[56]....
        /*1170*/ 	.word	0x0500000f


	//   ....[57]....
        /*1174*/ 	.word	0x0500000f


	//   ....[58]....
        /*1178*/ 	.word	0x0500000f


	//   ....[59]....
        /*117c*/ 	.word	0x0500000f


	//   ....[60]....
        /*1180*/ 	.word	0x0500000f


	//   ....[61]....
        /*1184*/ 	.word	0x0500000f


	//   ....[62]....
        /*1188*/ 	.word	0x0500000f


	//   ....[63]....
        /*118c*/ 	.word	0x0500000f


	//   ....[64]....
        /*1190*/ 	.word	0x0500000f


	//   ....[65]....
        /*1194*/ 	.word	0x0500000f


	//   ....[66]....
        /*1198*/ 	.word	0x0500000f


	//   ....[67]....
        /*119c*/ 	.word	0x0500000f


	//   ....[68]....
        /*11a0*/ 	.word	0x0500000f


	//   ....[69]....
        /*11a4*/ 	.word	0x0500000f


	//   ....[70]....
        /*11a8*/ 	.word	0x0500000f


	//   ....[71]....
        /*11ac*/ 	.word	0x0500000f


	//   ....[72]....
        /*11b0*/ 	.word	0x0500000f


	//   ....[73]....
        /*11b4*/ 	.word	0x0500000f


	//   ....[74]....
        /*11b8*/ 	.word	0x0500000f


	//   ....[75]....
        /*11bc*/ 	.word	0x0500000f


	//   ....[76]....
        /*11c0*/ 	.word	0x0500000f


	//   ....[77]....
        /*11c4*/ 	.word	0x0500000f


	//   ....[78]....
        /*11c8*/ 	.word	0x0500000f


	//   ....[79]....
        /*11cc*/ 	.word	0x0500000f


	//   ....[80]....
        /*11d0*/ 	.word	0x0500000f


	//   ....[81]....
        /*11d4*/ 	.word	0x0500000f


	//   ....[82]....
        /*11d8*/ 	.word	0x0500000f


	//   ....[83]....
        /*11dc*/ 	.word	0x0500000f


	//   ....[84]....
        /*11e0*/ 	.word	0x0500000f


	//   ....[85]....
        /*11e4*/ 	.word	0x0500000f


	//   ....[86]....
        /*11e8*/ 	.word	0x0500000f


	//   ....[87]....
        /*11ec*/ 	.word	0x0500000f


	//   ....[88]....
        /*11f0*/ 	.word	0x0500000f


	//   ....[89]....
        /*11f4*/ 	.word	0x0500000f


	//   ....[90]....
        /*11f8*/ 	.word	0x0500000f


	//   ....[91]....
        /*11fc*/ 	.word	0x0500000f


	//   ....[92]....
        /*1200*/ 	.word	0x0500000f


	//   ....[93]....
        /*1204*/ 	.word	0x0500000f


	//   ....[94]....
        /*1208*/ 	.word	0x0500000f


	//----- nvinfo : EIATTR_COOP_GROUP_INSTR_OFFSETS
	.align		4
.L_639:
        /*120c*/ 	.byte	0x04, 0x28
        /*120e*/ 	.short	(.L_641 - .L_640)


	//   ....[0]....
.L_640:
        /*1210*/ 	.word	0x00000070


	//   ....[1]....
        /*1214*/ 	.word	0x00000140


	//   ....[2]....
        /*1218*/ 	.word	0x00000190


	//   ....[3]....
        /*121c*/ 	.word	0x000003e0


	//   ....[4]....
        /*1220*/ 	.word	0x00000540


	//   ....[5]....
        /*1224*/ 	.word	0x00000660


	//   ....[6]....
        /*1228*/ 	.word	0x000007c0


	//   ....[7]....
        /*122c*/ 	.word	0x000038c0


	//   ....[8]....
        /*1230*/ 	.word	0x000038d0


	//   ....[9]....
        /*1234*/ 	.word	0x00003fd0


	//   ....[10]....
        /*1238*/ 	.word	0x00003fe0


	//   ....[11]....
        /*123c*/ 	.word	0x00004ba0


	//   ....[12]....
        /*1240*/ 	.word	0x00004bb0


	//   ....[13]....
        /*1244*/ 	.word	0x00005320


	//   ....[14]....
        /*1248*/ 	.word	0x00005330


	//   ....[15]....
        /*124c*/ 	.word	0x00005cf0


	//   ....[16]....
        /*1250*/ 	.word	0x00005d00


	//   ....[17]....
        /*1254*/ 	.word	0x00005e10


	//   ....[18]....
        /*1258*/ 	.word	0x00005e20


	//   ....[19]....
        /*125c*/ 	.word	0x00006220


	//   ....[20]....
        /*1260*/ 	.word	0x00006250


	//   ....[21]....
        /*1264*/ 	.word	0x00006520


	//   ....[22]....
        /*1268*/ 	.word	0x00006540


	//   ....[23]....
        /*126c*/ 	.word	0x000071a0


	//   ....[24]....
        /*1270*/ 	.word	0x00007970


	//   ....[25]....
        /*1274*/ 	.word	0x00007980


	//   ....[26]....
        /*1278*/ 	.word	0x00007990


	//   ....[27]....
        /*127c*/ 	.word	0x000079a0


	//   ....[28]....
        /*1280*/ 	.word	0x00007cb0


	//   ....[29]....
        /*1284*/ 	.word	0x00007cc0


	//   ....[30]....
        /*1288*/ 	.word	0x00007cd0


	//   ....[31]....
        /*128c*/ 	.word	0x00007ce0


	//   ....[32]....
        /*1290*/ 	.word	0x00008ee0


	//   ....[33]....
        /*1294*/ 	.word	0x00008f00


	//   ....[34]....
        /*1298*/ 	.word	0x00008f10


	//   ....[35]....
        /*129c*/ 	.word	0x00008f20


	//   ....[36]....
        /*12a0*/ 	.word	0x00009010


	//   ....[37]....
        /*12a4*/ 	.word	0x00009030


	//   ....[38]....
        /*12a8*/ 	.word	0x00009040


	//   ....[39]....
        /*12ac*/ 	.word	0x000090c0


	//   ....[40]....
        /*12b0*/ 	.word	0x0000b430


	//   ....[41]....
        /*12b4*/ 	.word	0x0000b8a0


	//   ....[42]....
        /*12b8*/ 	.word	0x0000b910


	//   ....[43]....
        /*12bc*/ 	.word	0x0000b9f0


	//   ....[44]....
        /*12c0*/ 	.word	0x0000bdd0


	//   ....[45]....
        /*12c4*/ 	.word	0x0000bdf0


	//   ....[46]....
        /*12c8*/ 	.word	0x0000dd50


	//   ....[47]....
        /*12cc*/ 	.word	0x0000dd70


	//   ....[48]....
        /*12d0*/ 	.word	0x0000e380


	//   ....[49]....
        /*12d4*/ 	.word	0x0000e480


	//   ....[50]....
        /*12d8*/ 	.word	0x0000eb10


	//   ....[51]....
        /*12dc*/ 	.word	0x0000ece0


	//   ....[52]....
        /*12e0*/ 	.word	0x00010f00


	//   ....[53]....
        /*12e4*/ 	.word	0x00010f20


	//   ....[54]....
        /*12e8*/ 	.word	0x00011600


	//   ....[55]....
        /*12ec*/ 	.word	0x00011760


	//   ....[56]....
        /*12f0*/ 	.word	0x00012810


	//   ....[57]....
        /*12f4*/ 	.word	0x000128a0


	//   ....[58]....
        /*12f8*/ 	.word	0x00012950


	//   ....[59]....
        /*12fc*/ 	.word	0x00012b20


	//   ....[60]....
        /*1300*/ 	.word	0x00014370


	//   ....[61]....
        /*1304*/ 	.word	0x00014390


	//   ....[62]....
        /*1308*/ 	.word	0x000143a0


	//   ....[63]....
        /*130c*/ 	.word	0x000143b0


	//   ....[64]....
        /*1310*/ 	.word	0x00014dd0


	//   ....[65]....
        /*1314*/ 	.word	0x00014de0


	//   ....[66]....
        /*1318*/ 	.word	0x00015010


	//   ....[67]....
        /*131c*/ 	.word	0x00015020


	//   ....[68]....
        /*1320*/ 	.word	0x00015250


	//   ....[69]....
        /*1324*/ 	.word	0x00015260


	//   ....[70]....
        /*1328*/ 	.word	0x00015490


	//   ....[71]....
        /*132c*/ 	.word	0x000154a0


	//   ....[72]....
        /*1330*/ 	.word	0x00015970


	//   ....[73]....
        /*1334*/ 	.word	0x00015980


	//   ....[74]....
        /*1338*/ 	.word	0x00016600


	//   ....[75]....
        /*133c*/ 	.word	0x00016610


	//   ....[76]....
        /*1340*/ 	.word	0x00017c50


	//   ....[77]....
        /*1344*/ 	.word	0x00017c60


	//   ....[78]....
        /*1348*/ 	.word	0x00017ea0


	//   ....[79]....
        /*134c*/ 	.word	0x00017eb0


	//   ....[80]....
        /*1350*/ 	.word	0x000180e0


	//   ....[81]....
        /*1354*/ 	.word	0x000180f0


	//   ....[82]....
        /*1358*/ 	.word	0x00018320


	//   ....[83]....
        /*135c*/ 	.word	0x00018330


	//   ....[84]....
        /*1360*/ 	.word	0x000185c0


	//   ....[85]....
        /*1364*/ 	.word	0x000187b0


	//   ....[86]....
        /*1368*/ 	.word	0x000187e0


	//   ....[87]....
        /*136c*/ 	.word	0x00018810


	//   ....[88]....
        /*1370*/ 	.word	0x00018840


	//   ....[89]....
        /*1374*/ 	.word	0x00018870


	//   ....[90]....
        /*1378*/ 	.word	0x000188a0


	//   ....[91]....
        /*137c*/ 	.word	0x00018a30


	//   ....[92]....
        /*1380*/ 	.word	0x00018a60


	//   ....[93]....
        /*1384*/ 	.word	0x00018a90


	//   ....[94]....
        /*1388*/ 	.word	0x00018ac0


	//   ....[95]....
        /*138c*/ 	.word	0x00018af0


	//   ....[96]....
        /*1390*/ 	.word	0x00018b20


	//   ....[97]....
        /*1394*/ 	.word	0x00018bb0


	//   ....[98]....
        /*1398*/ 	.word	0x00018be0


	//   ....[99]....
        /*139c*/ 	.word	0x00018bf0


	//   ....[100]....
        /*13a0*/ 	.word	0x00018c30


	//   ....[101]....
        /*13a4*/ 	.word	0x0001a0d0


	//   ....[102]....
        /*13a8*/ 	.word	0x0001c1e0


	//   ....[103]....
        /*13ac*/ 	.word	0x0001c200


	//   ....[104]....
        /*13b0*/ 	.word	0x0001c290


	//   ....[105]....
        /*13b4*/ 	.word	0x0001c2b0


	//   ....[106]....
        /*13b8*/ 	.word	0x0001c330


	//   ....[107]....
        /*13bc*/ 	.word	0x0001c350


	//   ....[108]....
        /*13c0*/ 	.word	0x0001c3d0


	//   ....[109]....
        /*13c4*/ 	.word	0x0001c3f0


	//   ....[110]....
        /*13c8*/ 	.word	0x0001c470


	//   ....[111]....
        /*13cc*/ 	.word	0x0001c490


	//   ....[112]....
        /*13d0*/ 	.word	0x0001c4a0


	//   ....[113]....
        /*13d4*/ 	.word	0x0001c4b0


	//   ....[114]....
        /*13d8*/ 	.word	0x0001cc50


	//   ....[115]....
        /*13dc*/ 	.word	0x0001cc80


	//   ....[116]....
        /*13e0*/ 	.word	0x0001cd70


	//   ....[117]....
        /*13e4*/ 	.word	0x0001cd80


	//   ....[118]....
        /*13e8*/ 	.word	0x0001ce30


	//   ....[119]....
        /*13ec*/ 	.word	0x0001ce40


	//   ....[120]....
        /*13f0*/ 	.word	0x0001cec0


	//   ....[121]....
        /*13f4*/ 	.word	0x0001ced0


	//   ....[122]....
        /*13f8*/ 	.word	0x0001cee0


	//   ....[123]....
        /*13fc*/ 	.word	0x0001cf80


	//   ....[124]....
        /*1400*/ 	.word	0x0001cfb0


	//   ....[125]....
        /*1404*/ 	.word	0x0001d030


	//   ....[126]....
        /*1408*/ 	.word	0x0001d060


	//   ....[127]....
        /*140c*/ 	.word	0x0001d080


	//   ....[128]....
        /*1410*/ 	.word	0x0001d0d0


	//   ....[129]....
        /*1414*/ 	.word	0x0001d0e0


	//   ....[130]....
        /*1418*/ 	.word	0x0001d7a0


	//   ....[131]....
        /*141c*/ 	.word	0x0001d7d0


	//   ....[132]....
        /*1420*/ 	.word	0x0001d7f0


	//   ....[133]....
        /*1424*/ 	.word	0x0001d8c0


	//   ....[134]....
        /*1428*/ 	.word	0x0001d8f0


	//   ....[135]....
        /*142c*/ 	.word	0x0001d960


	//   ....[136]....
        /*1430*/ 	.word	0x0001d9d0


	//   ....[137]....
        /*1434*/ 	.word	0x0001d9e0


	//   ....[138]....
        /*1438*/ 	.word	0x0001da60


	//   ....[139]....
        /*143c*/ 	.word	0x0001da70


	//   ....[140]....
        /*1440*/ 	.word	0x0001daf0


	//   ....[141]....
        /*1444*/ 	.word	0x0001db00


	//   ....[142]....
        /*1448*/ 	.word	0x0001db80


	//   ....[143]....
        /*144c*/ 	.word	0x0001db90


	//   ....[144]....
        /*1450*/ 	.word	0x0001dc10


	//   ....[145]....
        /*1454*/ 	.word	0x0001dc20


	//   ....[146]....
        /*1458*/ 	.word	0x0001e130


	//   ....[147]....
        /*145c*/ 	.word	0x0001e150


	//   ....[148]....
        /*1460*/ 	.word	0x0001e1a0


	//   ....[149]....
        /*1464*/ 	.word	0x0001e260


	//   ....[150]....
        /*1468*/ 	.word	0x0001e270


	//   ....[151]....
        /*146c*/ 	.word	0x0001e2a0


	//   ....[152]....
        /*1470*/ 	.word	0x0001e330


	//   ....[153]....
        /*1474*/ 	.word	0x0001e3e0


	//   ....[154]....
        /*1478*/ 	.word	0x0001e3f0


	//   ....[155]....
        /*147c*/ 	.word	0x0001e420


	//   ....[156]....
        /*1480*/ 	.word	0x0001e430


	//   ....[157]....
        /*1484*/ 	.word	0x0001e4c0


	//   ....[158]....
        /*1488*/ 	.word	0x0001ebd0


	//   ....[159]....
        /*148c*/ 	.word	0x0001ebf0


	//   ....[160]....
        /*1490*/ 	.word	0x0001ec40


	//   ....[161]....
        /*1494*/ 	.word	0x0001ec50


	//   ....[162]....
        /*1498*/ 	.word	0x0001ec90


	//   ....[163]....
        /*149c*/ 	.word	0x0001eca0


	//   ....[164]....
        /*14a0*/ 	.word	0x0001ece0


	//   ....[165]....
        /*14a4*/ 	.word	0x0001ecf0


	//   ....[166]....
        /*14a8*/ 	.word	0x0001ed30


	//   ....[167]....
        /*14ac*/ 	.word	0x0001ed40


	//   ....[168]....
        /*14b0*/ 	.word	0x0001ed50


	//   ....[169]....
        /*14b4*/ 	.word	0x0001ed90


	//   ....[170]....
        /*14b8*/ 	.word	0x0001f0b0


	//   ....[171]....
        /*14bc*/ 	.word	0x0001f0d0


	//   ....[172]....
        /*14c0*/ 	.word	0x0001f0e0


	//   ....[173]....
        /*14c4*/ 	.word	0x0001f0f0


	//   ....[174]....
        /*14c8*/ 	.word	0x0001f110


	//   ....[175]....
        /*14cc*/ 	.word	0x0001f180


	//   ....[176]....
        /*14d0*/ 	.word	0x0001f1f0


	//   ....[177]....
        /*14d4*/ 	.word	0x0001f210


	//   ....[178]....
        /*14d8*/ 	.word	0x0001f220


	//   ....[179]....
        /*14dc*/ 	.word	0x0001f280


	//   ....[180]....
        /*14e0*/ 	.word	0x0001f2a0


	//   ....[181]....
        /*14e4*/ 	.word	0x0001f300


	//   ....[182]....
        /*14e8*/ 	.word	0x0001f840


	//   ....[183]....
        /*14ec*/ 	.word	0x0001f870


	//   ....[184]....
        /*14f0*/ 	.word	0x0001f8d0


	//   ....[185]....
        /*14f4*/ 	.word	0x0001f900


	//   ....[186]....
        /*14f8*/ 	.word	0x0001f930


	//   ....[187]....
        /*14fc*/ 	.word	0x0001f960


	//   ....[188]....
        /*1500*/ 	.word	0x0001f990


	//   ....[189]....
        /*1504*/ 	.word	0x0001f9c0


	//   ....[190]....
        /*1508*/ 	.word	0x0001fb60


	//   ....[191]....
        /*150c*/ 	.word	0x0001fb90


	//   ....[192]....
        /*1510*/ 	.word	0x0001fbc0


	//   ....[193]....
        /*1514*/ 	.word	0x0001fbf0


	//   ....[194]....
        /*1518*/ 	.word	0x0001fc20


	//   ....[195]....
        /*151c*/ 	.word	0x0001fc50


	//   ....[196]....
        /*1520*/ 	.word	0x0001fd10


	//   ....[197]....
        /*1524*/ 	.word	0x0001fd30


	//   ....[198]....
        /*1528*/ 	.word	0x0001fd50


	//   ....[199]....
        /*152c*/ 	.word	0x0001fdb0


	//   ....[200]....
        /*1530*/ 	.word	0x000207d0


	//   ....[201]....
        /*1534*/ 	.word	0x00020af0


	//   ....[202]....
        /*1538*/ 	.word	0x00020b80


	//   ....[203]....
        /*153c*/ 	.word	0x00020c10


	//   ....[204]....
        /*1540*/ 	.word	0x00020ca0


	//   ....[205]....
        /*1544*/ 	.word	0x00020d80


	//   ....[206]....
        /*1548*/ 	.word	0x00020e10


	//   ....[207]....
        /*154c*/ 	.word	0x00020eb0


	//   ....[208]....
        /*1550*/ 	.word	0x00020f40


	//   ....[209]....
        /*1554*/ 	.word	0x00021030


	//   ....[210]....
        /*1558*/ 	.word	0x000210c0


	//   ....[211]....
        /*155c*/ 	.word	0x00021160


	//   ....[212]....
        /*1560*/ 	.word	0x000211f0


	//   ....[213]....
        /*1564*/ 	.word	0x000212d0


	//   ....[214]....
        /*1568*/ 	.word	0x00021370


	//   ....[215]....
        /*156c*/ 	.word	0x00021400


	//   ....[216]....
        /*1570*/ 	.word	0x00021450


	//   ....[217]....
        /*1574*/ 	.word	0x000214a0


	//   ....[218]....
        /*1578*/ 	.word	0x00021540


	//   ....[219]....
        /*157c*/ 	.word	0x000215d0


	//   ....[220]....
        /*1580*/ 	.word	0x00021620


	//   ....[221]....
        /*1584*/ 	.word	0x00021670


	//   ....[222]....
        /*1588*/ 	.word	0x00021770


	//   ....[223]....
        /*158c*/ 	.word	0x00021820


	//   ....[224]....
        /*1590*/ 	.word	0x000218a0


	//   ....[225]....
        /*1594*/ 	.word	0x00021910


	//   ....[226]....
        /*1598*/ 	.word	0x00021a40


	//   ....[227]....
        /*159c*/ 	.word	0x00021b60


	//   ....[228]....
        /*15a0*/ 	.word	0x00021c30


	//   ....[229]....
        /*15a4*/ 	.word	0x00021c80


	//   ....[230]....
        /*15a8*/ 	.word	0x00021f80


	//   ....[231]....
        /*15ac*/ 	.word	0x00021fd0


	//   ....[232]....
        /*15b0*/ 	.word	0x00022060


	//   ....[233]....
        /*15b4*/ 	.word	0x000220f0


	//   ....[234]....
        /*15b8*/ 	.word	0x00022180


	//   ....[235]....
        /*15bc*/ 	.word	0x00022210


	//   ....[236]....
        /*15c0*/ 	.word	0x000222a0


	//   ....[237]....
        /*15c4*/ 	.word	0x00022330


	//   ....[238]....
        /*15c8*/ 	.word	0x000223b0


	//   ....[239]....
        /*15cc*/ 	.word	0x00022400


	//   ....[240]....
        /*15d0*/ 	.word	0x000224a0


	//   ....[241]....
        /*15d4*/ 	.word	0x00022530


	//   ....[242]....
        /*15d8*/ 	.word	0x000225c0


	//   ....[243]....
        /*15dc*/ 	.word	0x00022610


	//   ....[244]....
        /*15e0*/ 	.word	0x000226b0


	//   ....[245]....
        /*15e4*/ 	.word	0x00022740


	//   ....[246]....
        /*15e8*/ 	.word	0x000227e0


	//   ....[247]....
        /*15ec*/ 	.word	0x00022870


	//   ....[248]....
        /*15f0*/ 	.word	0x00022910


	//   ....[249]....
        /*15f4*/ 	.word	0x000229a0


	//   ....[250]....
        /*15f8*/ 	.word	0x00022a70


	//   ....[251]....
        /*15fc*/ 	.word	0x00022d50


	//   ....[252]....
        /*1600*/ 	.word	0x00022e40


	//   ....[253]....
        /*1604*/ 	.word	0x00022ee0


	//   ....[254]....
        /*1608*/ 	.word	0x00022f40


	//   ....[255]....
        /*160c*/ 	.word	0x00023030


	//   ....[0]....
        /*1610*/ 	.word	0x000230a0


	//   ....[1]....
        /*1614*/ 	.word	0x00023190


	//   ....[2]....
        /*1618*/ 	.word	0x00023200


	//   ....[3]....
        /*161c*/ 	.word	0x000232f0


	//   ....[4]....
        /*1620*/ 	.word	0x00023360


	//   ....[5]....
        /*1624*/ 	.word	0x00023450


	//   ....[6]....
        /*1628*/ 	.word	0x000234c0


	//   ....[7]....
        /*162c*/ 	.word	0x00023560


	//   ....[8]....
        /*1630*/ 	.word	0x00023660


	//   ....[9]....
        /*1634*/ 	.word	0x00023700


	//   ....[10]....
        /*1638*/ 	.word	0x00023760


	//   ....[11]....
        /*163c*/ 	.word	0x00023850


	//   ....[12]....
        /*1640*/ 	.word	0x000238b0


	//   ....[13]....
        /*1644*/ 	.word	0x000239d0


	//   ....[14]....
        /*1648*/ 	.word	0x00023a30


	//   ....[15]....
        /*164c*/ 	.word	0x00023b20


	//   ....[16]....
        /*1650*/ 	.word	0x00023b80


	//   ....[17]....
        /*1654*/ 	.word	0x00023c20


	//   ....[18]....
        /*1658*/ 	.word	0x00023cf0


	//   ....[19]....
        /*165c*/ 	.word	0x00023d90


	//   ....[20]....
        /*1660*/ 	.word	0x00023e60


	//   ....[21]....
        /*1664*/ 	.word	0x00023f00


	//   ....[22]....
        /*1668*/ 	.word	0x00023fb0


	//   ....[23]....
        /*166c*/ 	.word	0x00024050


	//   ....[24]....
        /*1670*/ 	.word	0x000242c0


	//   ....[25]....
        /*1674*/ 	.word	0x00024380


	//   ....[26]....
        /*1678*/ 	.word	0x00024440


	//   ....[27]....
        /*167c*/ 	.word	0x00024530


	//   ....[28]....
        /*1680*/ 	.word	0x000245f0


	//   ....[29]....
        /*1684*/ 	.word	0x000246b0


	//   ....[30]....
        /*1688*/ 	.word	0x00024770


	//   ....[31]....
        /*168c*/ 	.word	0x00024830


	//   ....[32]....
        /*1690*/ 	.word	0x000248f0


	//   ....[33]....
        /*1694*/ 	.word	0x000249b0


	//   ....[34]....
        /*1698*/ 	.word	0x00024a70


	//   ....[35]....
        /*169c*/ 	.word	0x00024b30


	//   ....[36]....
        /*16a0*/ 	.word	0x00024bf0


	//   ....[37]....
        /*16a4*/ 	.word	0x00024ca0


	//   ....[38]....
        /*16a8*/ 	.word	0x00024d00


	//   ....[39]....
        /*16ac*/ 	.word	0x00024de0


	//   ....[40]....
        /*16b0*/ 	.word	0x00024f20


	//   ....[41]....
        /*16b4*/ 	.word	0x00025000


	//   ....[42]....
        /*16b8*/ 	.word	0x00025090


	//   ....[43]....
        /*16bc*/ 	.word	0x000251a0


	//   ....[44]....
        /*16c0*/ 	.word	0x00025200


	//   ....[45]....
        /*16c4*/ 	.word	0x00025310


	//   ....[46]....
        /*16c8*/ 	.word	0x00025370


	//   ....[47]....
        /*16cc*/ 	.word	0x00025480


	//   ....[48]....
        /*16d0*/ 	.word	0x000254e0


	//   ....[49]....
        /*16d4*/ 	.word	0x000255f0


	//   ....[50]....
        /*16d8*/ 	.word	0x00025650


	//   ....[51]....
        /*16dc*/ 	.word	0x00025710


	//   ....[52]....
        /*16e0*/ 	.word	0x00025870


	//   ....[53]....
        /*16e4*/ 	.word	0x00025910


	//   ....[54]....
        /*16e8*/ 	.word	0x00025970


	//   ....[55]....
        /*16ec*/ 	.word	0x00025a20


	//   ....[56]....
        /*16f0*/ 	.word	0x00025a80


	//   ....[57]....
        /*16f4*/ 	.word	0x00025b30


	//   ....[58]....
        /*16f8*/ 	.word	0x00025b90


	//   ....[59]....
        /*16fc*/ 	.word	0x00025c40


	//   ....[60]....
        /*1700*/ 	.word	0x00025ca0


	//   ....[61]....
        /*1704*/ 	.word	0x00025d50


	//   ....[62]....
        /*1708*/ 	.word	0x00025db0


	//   ....[63]....
        /*170c*/ 	.word	0x00025e60


	//   ....[64]....
        /*1710*/ 	.word	0x00025f50


	//   ....[65]....
        /*1714*/ 	.word	0x00025ff0


	//   ....[66]....
        /*1718*/ 	.word	0x00026050


	//   ....[67]....
        /*171c*/ 	.word	0x00026120


	//   ....[68]....
        /*1720*/ 	.word	0x00026180


	//   ....[69]....
        /*1724*/ 	.word	0x00026250


	//   ....[70]....
        /*1728*/ 	.word	0x000262b0


	//   ....[71]....
        /*172c*/ 	.word	0x00026380


	//   ....[72]....
        /*1730*/ 	.word	0x000263e0


	//   ....[73]....
        /*1734*/ 	.word	0x000264b0


	//   ....[74]....
        /*1738*/ 	.word	0x00026510


	//   ....[75]....
        /*173c*/ 	.word	0x000265e0


	//   ....[76]....
        /*1740*/ 	.word	0x00026670


	//   ....[77]....
        /*1744*/ 	.word	0x00026710


	//   ....[78]....
        /*1748*/ 	.word	0x00026890


	//   ....[79]....
        /*174c*/ 	.word	0x00026900


	//   ....[80]....
        /*1750*/ 	.word	0x00026970


	//   ....[81]....
        /*1754*/ 	.word	0x000269e0


	//   ....[82]....
        /*1758*/ 	.word	0x00026a50


	//   ....[83]....
        /*175c*/ 	.word	0x00026ad0


	//   ....[84]....
        /*1760*/ 	.word	0x00026b50


	//   ....[85]....
        /*1764*/ 	.word	0x00026be0


	//   ....[86]....
        /*1768*/ 	.word	0x00026c50


	//   ....[87]....
        /*176c*/ 	.word	0x00026cc0


	//   ....[88]....
        /*1770*/ 	.word	0x00026d30


	//   ....[89]....
        /*1774*/ 	.word	0x00026db0


	//   ....[90]....
        /*1778*/ 	.word	0x00026e20


	//   ....[91]....
        /*177c*/ 	.word	0x00026eb0


	//   ....[92]....
        /*1780*/ 	.word	0x00026f10


	//   ....[93]....
        /*1784*/ 	.word	0x00026fa0


	//   ....[94]....
        /*1788*/ 	.word	0x000270d0


	//----- nvinfo : EIATTR_REG_RECONFIG
	.align		4
.L_641:
        /*178c*/ 	.byte	0x01, 0x54
	.zero		2


	//----- nvinfo : EIATTR_SYSCALL_OFFSETS
	.align		4
        /*1790*/ 	.byte	0x04, 0x46
        /*1792*/ 	.short	(.L_643 - .L_642)


	//   ....[0]....
.L_642:
        /*1794*/ 	.word	0x00002490


	//   ....[1]....
        /*1798*/ 	.word	0x000025e0


	//   ....[2]....
        /*179c*/ 	.word	0x00007390


	//   ....[3]....
        /*17a0*/ 	.word	0x000076b0


	//   ....[4]....
        /*17a4*/ 	.word	0x0001b810


	//   ....[5]....
        /*17a8*/ 	.word	0x0001b960


	//   ....[6]....
        /*17ac*/ 	.word	0x0001ba50


	//   ....[7]....
        /*17b0*/ 	.word	0x0001c870


	//   ....[8]....
        /*17b4*/ 	.word	0x0001d3b0


	//----- nvinfo : EIATTR_MBARRIER_INSTR_OFFSETS
	.align		4
.L_643:
        /*17b8*/ 	.byte	0x04, 0x39
        /*17ba*/ 	.short	(.L_645 - .L_644)


	//   ....[0]....
.L_644:
        /*17bc*/ 	.word	0x00000280
        /*17c0*/ 	.word	0x000000ff
        /*17c4*/ 	.word	0x00032400
        /*17c8*/ 	.short	0x0100
        /*17ca*/ 	.byte	0x08
	.zero		1


	//   ....[1]....
        /*17cc*/ 	.word	0x00000290
        /*17d0*/ 	.word	0x000000ff
        /*17d4*/ 	.word	0x00032410
        /*17d8*/ 	.short	0x0100
        /*17da*/ 	.byte	0x08
	.zero		1


	//   ....[2]....
        /*17dc*/ 	.word	0x000002a0
        /*17e0*/ 	.word	0x000000ff
        /*17e4*/ 	.word	0x00032420
        /*17e8*/ 	.short	0x0100
        /*17ea*/ 	.byte	0x08
	.zero		1


	//   ....[3]....
        /*17ec*/ 	.word	0x00000390
        /*17f0*/ 	.word	0x000000ff
        /*17f4*/ 	.word	0x00032430
        /*17f8*/ 	.short	0x0100
        /*17fa*/ 	.byte	0x08
	.zero		1


	//   ....[4]....
        /*17fc*/ 	.word	0x000003a0
        /*1800*/ 	.word	0x000000ff
        /*1804*/ 	.word	0x00032440
        /*1808*/ 	.short	0x0100
        /*180a*/ 	.byte	0x08
	.zero		1


	//   ....[5]....
        /*180c*/ 	.word	0x000003b0
        /*1810*/ 	.word	0x000000ff
        /*1814*/ 	.word	0x00032438
        /*1818*/ 	.short	0x0100
        /*181a*/ 	.byte	0x08
	.zero		1


	//   ....[6]....
        /*181c*/ 	.word	0x000003c0
        /*1820*/ 	.word	0x000000ff
        /*1824*/ 	.word	0x00032448
        /*1828*/ 	.short	0x0100
        /*182a*/ 	.byte	0x08
	.zero		1


	//   ....[7]....
        /*182c*/ 	.word	0x000004f0
        /*1830*/ 	.word	0x000000ff
        /*1834*/ 	.word	0x00032450
        /*1838*/ 	.short	0x0100
        /*183a*/ 	.byte	0x08
	.zero		1


	//   ....[8]....
        /*183c*/ 	.word	0x00000500
        /*1840*/ 	.word	0x000000ff
        /*1844*/ 	.word	0x00032460
        /*1848*/ 	.short	0x0100
        /*184a*/ 	.byte	0x08
	.zero		1


	//   ....[9]....
        /*184c*/ 	.word	0x00000510
        /*1850*/ 	.word	0x000000ff
        /*1854*/ 	.word	0x00032458
        /*1858*/ 	.short	0x0100
        /*185a*/ 	.byte	0x08
	.zero		1


	//   ....[10]....
        /*185c*/ 	.word	0x00000520
        /*1860*/ 	.word	0x000000ff
        /*1864*/ 	.word	0x00032468
        /*1868*/ 	.short	0x0100
        /*186a*/ 	.byte	0x08
	.zero		1


	//   ....[11]....
        /*186c*/ 	.word	0x00000610
        /*1870*/ 	.word	0x000000ff
        /*1874*/ 	.word	0x00032470
        /*1878*/ 	.short	0x0100
        /*187a*/ 	.byte	0x06
	.zero		1


	//   ....[12]....
        /*187c*/ 	.word	0x00000620
        /*1880*/ 	.word	0x000000ff
        /*1884*/ 	.word	0x00032480
        /*1888*/ 	.short	0x0100
        /*188a*/ 	.byte	0x06
	.zero		1


	//   ....[13]....
        /*188c*/ 	.word	0x00000630
        /*1890*/ 	.word	0x000000ff
        /*1894*/ 	.word	0x00032478
        /*1898*/ 	.short	0x0100
        /*189a*/ 	.byte	0x06
	.zero		1


	//   ....[14]....
        /*189c*/ 	.word	0x00000640
        /*18a0*/ 	.word	0x000000ff
        /*18a4*/ 	.word	0x00032488
        /*18a8*/ 	.short	0x0100
        /*18aa*/ 	.byte	0x06
	.zero		1


	//   ....[15]....
        /*18ac*/ 	.word	0x00000770
        /*18b0*/ 	.word	0x000000ff
        /*18b4*/ 	.word	0x00032490
        /*18b8*/ 	.short	0x0100
        /*18ba*/ 	.byte	0x08
	.zero		1


	//   ....[16]....
        /*18bc*/ 	.word	0x00000780
        /*18c0*/ 	.word	0x000000ff
        /*18c4*/ 	.word	0x000324a0
        /*18c8*/ 	.short	0x0100
        /*18ca*/ 	.byte	0x08
	.zero		1


	//   ....[17]....
        /*18cc*/ 	.word	0x00000790
        /*18d0*/ 	.word	0x000000ff
        /*18d4*/ 	.word	0x00032498
        /*18d8*/ 	.short	0x0100
        /*18da*/ 	.byte	0x08
	.zero		1


	//   ....[18]....
        /*18dc*/ 	.word	0x000007a0
        /*18e0*/ 	.word	0x000000ff
        /*18e4*/ 	.word	0x000324a8
        /*18e8*/ 	.short	0x0100
        /*18ea*/ 	.byte	0x08
	.zero		1


	//   ....[19]....
        /*18ec*/ 	.word	0x000008d0
        /*18f0*/ 	.word	0x000000ff
        /*18f4*/ 	.word	0x000324b0
        /*18f8*/ 	.short	0x0100
        /*18fa*/ 	.byte	0x08
	.zero		1


	//   ....[20]....
        /*18fc*/ 	.word	0x000008e0
        /*1900*/ 	.word	0x000000ff
        /*1904*/ 	.word	0x000324c0
        /*1908*/ 	.short	0x0100
        /*190a*/ 	.byte	0x08
	.zero		1


	//   ....[21]....
        /*190c*/ 	.word	0x000008f0
        /*1910*/ 	.word	0x000000ff
        /*1914*/ 	.word	0x000324b8
        /*1918*/ 	.short	0x0100
        /*191a*/ 	.byte	0x08
	.zero		1


	//   ....[22]....
        /*191c*/ 	.word	0x00000900
        /*1920*/ 	.word	0x000000ff
        /*1924*/ 	.word	0x000324c8
        /*1928*/ 	.short	0x0100
        /*192a*/ 	.byte	0x08
	.zero		1


	//   ....[23]....
        /*192c*/ 	.word	0x00003870
        /*1930*/ 	.word	0x00000057
        /*1934*/ 	.word	0x00032490
        /*1938*/ 	.short	0x010a
        /*193a*/ 	.byte	0x3f
	.zero		1


	//   ....[24]....
        /*193c*/ 	.word	0x00004b40
        /*1940*/ 	.word	0x00000057
        /*1944*/ 	.word	0x00032490
        /*1948*/ 	.short	0x010a
        /*194a*/ 	.byte	0x3f
	.zero		1


	//   ....[25]....
        /*194c*/ 	.word	0x00005b50
        /*1950*/ 	.word	0x00000057
        /*1954*/ 	.word	0x00032490
        /*1958*/ 	.short	0x010a
        /*195a*/ 	.byte	0x3f
	.zero		1


	//   ....[26]....
        /*195c*/ 	.word	0x00005ff0
        /*1960*/ 	.word	0x00000004
        /*1964*/ 	.word	0x00000000
        /*1968*/ 	.short	0x0101
        /*196a*/ 	.byte	0x3f
	.zero		1


	//   ....[27]....
        /*196c*/ 	.word	0x00006030
        /*1970*/ 	.word	0x00000057
        /*1974*/ 	.word	0x000324b0
        /*1978*/ 	.short	0x010a
        /*197a*/ 	.byte	0x3f
	.zero		1


	//   ....[28]....
        /*197c*/ 	.word	0x000068b0
        /*1980*/ 	.word	0x00000057
        /*1984*/ 	.word	0x00000000
        /*1988*/ 	.short	0x0101
        /*198a*/ 	.byte	0x3f
	.zero		1


	//   ....[29]....
        /*198c*/ 	.word	0x00007430
        /*1990*/ 	.word	0x00000017
        /*1994*/ 	.word	0x00032400
        /*1998*/ 	.short	0x010a
        /*199a*/ 	.byte	0x3f
	.zero		1


	//   ....[30]....
        /*199c*/ 	.word	0x00007480
        /*19a0*/ 	.word	0x00000017
        /*19a4*/ 	.word	0x00032400
        /*19a8*/ 	.short	0x010a
        /*19aa*/ 	.byte	0x3f
	.zero		1


	//   ....[31]....
        /*19ac*/ 	.word	0x00007f40
        /*19b0*/ 	.word	0x00000017
        /*19b4*/ 	.word	0x00032400
        /*19b8*/ 	.short	0x010a
        /*19ba*/ 	.byte	0x3f
	.zero		1


	//   ....[32]....
        /*19bc*/ 	.word	0x00009390
        /*19c0*/ 	.word	0x00000017
        /*19c4*/ 	.word	0x00032400
        /*19c8*/ 	.short	0x010a
        /*19ca*/ 	.byte	0x3f
	.zero		1


	//   ....[33]....
        /*19cc*/ 	.word	0x0000a280
        /*19d0*/ 	.word	0x00000009
        /*19d4*/ 	.word	0x00032430
        /*19d8*/ 	.short	0x010a
        /*19da*/ 	.byte	0x3f
	.zero		1


	//   ....[34]....
        /*19dc*/ 	.word	0x0000a310
        /*19e0*/ 	.word	0x00000009
        /*19e4*/ 	.word	0x00032430
        /*19e8*/ 	.short	0x010a
        /*19ea*/ 	.byte	0x3f
	.zero		1


	//   ....[35]....
        /*19ec*/ 	.word	0x0000a640
        /*19f0*/ 	.word	0x00000017
        /*19f4*/ 	.word	0x00032410
        /*19f8*/ 	.short	0x010a
        /*19fa*/ 	.byte	0x3f
	.zero		1


	//   ....[36]....
        /*19fc*/ 	.word	0x0000a690
        /*1a00*/ 	.word	0x00000009
        /*1a04*/ 	.word	0x00032450
        /*1a08*/ 	.short	0x010a
        /*1a0a*/ 	.byte	0x3f
	.zero		1


	//   ....[37]....
        /*1a0c*/ 	.word	0x0000a6d0
        /*1a10*/ 	.word	0x00000009
        /*1a14*/ 	.word	0x00032450
        /*1a18*/ 	.short	0x010a
        /*1a1a*/ 	.byte	0x3f
	.zero		1


	//   ....[38]....
        /*1a1c*/ 	.word	0x0000bf80
        /*1a20*/ 	.word	0x0000000d
        /*1a24*/ 	.word	0x00000000
        /*1a28*/ 	.short	0x0101
        /*1a2a*/ 	.byte	0x3f
	.zero		1


	//   ....[39]....
        /*1a2c*/ 	.word	0x0000ccd0
        /*1a30*/ 	.word	0x00000009
        /*1a34*/ 	.word	0x00000000
        /*1a38*/ 	.short	0x0101
        /*1a3a*/ 	.byte	0x3f
	.zero		1


	//   ....[40]....
        /*1a3c*/ 	.word	0x0000ce50
        /*1a40*/ 	.word	0x0000000a
        /*1a44*/ 	.word	0x00032430
        /*1a48*/ 	.short	0x010a
        /*1a4a*/ 	.byte	0x3f
	.zero		1


	//   ....[41]....
        /*1a4c*/ 	.word	0x0000cec0
        /*1a50*/ 	.word	0x0000000a
        /*1a54*/ 	.word	0x00032430
        /*1a58*/ 	.short	0x010a
        /*1a5a*/ 	.byte	0x3f
	.zero		1


	//   ....[42]....
        /*1a5c*/ 	.word	0x0000d160
        /*1a60*/ 	.word	0x0000000a
        /*1a64*/ 	.word	0x00032450
        /*1a68*/ 	.short	0x010a
        /*1a6a*/ 	.byte	0x3f
	.zero		1


	//   ....[43]....
        /*1a6c*/ 	.word	0x0000d1a0
        /*1a70*/ 	.word	0x0000000a
        /*1a74*/ 	.word	0x00032450
        /*1a78*/ 	.short	0x010a
        /*1a7a*/ 	.byte	0x3f
	.zero		1


	//   ....[44]....
        /*1a7c*/ 	.word	0x0000ef90
        /*1a80*/ 	.word	0x0000000c
        /*1a84*/ 	.word	0x00000000
        /*1a88*/ 	.short	0x0101
        /*1a8a*/ 	.byte	0x3f
	.zero		1


	//   ....[45]....
        /*1a8c*/ 	.word	0x0000fe60
        /*1a90*/ 	.word	0x0000000a
        /*1a94*/ 	.word	0x00000000
        /*1a98*/ 	.short	0x0101
        /*1a9a*/ 	.byte	0x3f
	.zero		1


	//   ....[46]....
        /*1a9c*/ 	.word	0x0000ff70
        /*1aa0*/ 	.word	0x0000000a
        /*1aa4*/ 	.word	0x00032430
        /*1aa8*/ 	.short	0x010a
        /*1aaa*/ 	.byte	0x3f
	.zero		1


	//   ....[47]....
        /*1aac*/ 	.word	0x0000ffe0
        /*1ab0*/ 	.word	0x0000000a
        /*1ab4*/ 	.word	0x00032430
        /*1ab8*/ 	.short	0x010a
        /*1aba*/ 	.byte	0x3f
	.zero		1


	//   ....[48]....
        /*1abc*/ 	.word	0x00010280
        /*1ac0*/ 	.word	0x0000000a
        /*1ac4*/ 	.word	0x00032450
        /*1ac8*/ 	.short	0x010a
        /*1aca*/ 	.byte	0x3f
	.zero		1


	//   ....[49]....
        /*1acc*/ 	.word	0x000102c0
        /*1ad0*/ 	.word	0x0000000a
        /*1ad4*/ 	.word	0x00032450
        /*1ad8*/ 	.short	0x010a
        /*1ada*/ 	.byte	0x3f
	.zero		1


	//   ....[50]....
        /*1adc*/ 	.word	0x00011e30
        /*1ae0*/ 	.word	0x0000000c
        /*1ae4*/ 	.word	0x00000000
        /*1ae8*/ 	.short	0x0101
        /*1aea*/ 	.byte	0x3f
	.zero		1


	//   ....[51]....
        /*1aec*/ 	.word	0x000127a0
        /*1af0*/ 	.word	0x0000000a
        /*1af4*/ 	.word	0x00000000
        /*1af8*/ 	.short	0x0101
        /*1afa*/ 	.byte	0x3f
	.zero		1


	//   ....[52]....
        /*1afc*/ 	.word	0x00014d40
        /*1b00*/ 	.word	0x00000003
        /*1b04*/ 	.word	0x00000000
        /*1b08*/ 	.short	0x0101
        /*1b0a*/ 	.byte	0x3f
	.zero		1


	//   ....[53]....
        /*1b0c*/ 	.word	0x000158e0
        /*1b10*/ 	.word	0x0000000a
        /*1b14*/ 	.word	0x00000000
        /*1b18*/ 	.short	0x0101
        /*1b1a*/ 	.byte	0x3f
	.zero		1


	//   ....[54]....
        /*1b1c*/ 	.word	0x0001a1b0
        /*1b20*/ 	.word	0x00000010
        /*1b24*/ 	.word	0x00032420
        /*1b28*/ 	.short	0x010a
        /*1b2a*/ 	.byte	0x3f
	.zero		1


	//   ....[55]....
        /*1b2c*/ 	.word	0x0001a240
        /*1b30*/ 	.word	0x00000008
        /*1b34*/ 	.word	0x000324a0
        /*1b38*/ 	.short	0x010a
        /*1b3a*/ 	.byte	0x3f
	.zero		1


	//   ....[56]....
        /*1b3c*/ 	.word	0x0001a490
        /*1b40*/ 	.word	0x00000008
        /*1b44*/ 	.word	0x000324c0
        /*1b48*/ 	.short	0x010a
        /*1b4a*/ 	.byte	0x3f
	.zero		1


	//   ....[57]....
        /*1b4c*/ 	.word	0x0001aaa0
        /*1b50*/ 	.word	0x00000006
        /*1b54*/ 	.word	0x000324a0
        /*1b58*/ 	.short	0x010a
        /*1b5a*/ 	.byte	0x3f
	.zero		1


	//   ....[58]....
        /*1b5c*/ 	.word	0x0001ace0
        /*1b60*/ 	.word	0x00000006
        /*1b64*/ 	.word	0x000324c0
        /*1b68*/ 	.short	0x010a
        /*1b6a*/ 	.byte	0x3f
	.zero		1


	//   ....[59]....
        /*1b6c*/ 	.word	0x0001bf60
        /*1b70*/ 	.word	0x00000017
        /*1b74*/ 	.word	0x00032440
        /*1b78*/ 	.short	0x010a
        /*1b7a*/ 	.byte	0x3f
	.zero		1


	//   ....[60]....
        /*1b7c*/ 	.word	0x0001c5b0
        /*1b80*/ 	.word	0x00000017
        /*1b84*/ 	.word	0x00032430
        /*1b88*/ 	.short	0x0107
        /*1b8a*/ 	.byte	0x3f
	.zero		1


	//   ....[61]....
        /*1b8c*/ 	.word	0x0001c680
        /*1b90*/ 	.word	0x00000017
        /*1b94*/ 	.word	0x00032430
        /*1b98*/ 	.short	0x0101
        /*1b9a*/ 	.byte	0x3f
	.zero		1


	//   ....[62]....
        /*1b9c*/ 	.word	0x0001d1f0
        /*1ba0*/ 	.word	0x00000010
        /*1ba4*/ 	.word	0x00032400
        /*1ba8*/ 	.short	0x0107
        /*1baa*/ 	.byte	0x3f
	.zero		1


	//   ....[63]....
        /*1bac*/ 	.word	0x0001d280
        /*1bb0*/ 	.word	0x00000010
        /*1bb4*/ 	.word	0x00032400
        /*1bb8*/ 	.short	0x0101
        /*1bba*/ 	.byte	0x3f
	.zero		1


	//   ....[64]....
        /*1bbc*/ 	.word	0x0001dd10
        /*1bc0*/ 	.word	0x00000010
        /*1bc4*/ 	.word	0x00032410
        /*1bc8*/ 	.short	0x0107
        /*1bca*/ 	.byte	0x3f
	.zero		1


	//   ....[65]....
        /*1bcc*/ 	.word	0x0001de10
        /*1bd0*/ 	.word	0x00000010
        /*1bd4*/ 	.word	0x00032410
        /*1bd8*/ 	.short	0x0101
        /*1bda*/ 	.byte	0x3f
	.zero		1


	//   ....[66]....
        /*1bdc*/ 	.word	0x0001de30
        /*1be0*/ 	.word	0x00000010
        /*1be4*/ 	.word	0x00032420
        /*1be8*/ 	.short	0x010a
        /*1bea*/ 	.byte	0x3f
	.zero		1


	//   ....[67]....
        /*1bec*/ 	.word	0x0001dec0
        /*1bf0*/ 	.word	0x00000017
        /*1bf4*/ 	.word	0x00032460
        /*1bf8*/ 	.short	0x010a
        /*1bfa*/ 	.byte	0x3f
	.zero		1


	//   ....[68]....
        /*1bfc*/ 	.word	0x0001e640
        /*1c00*/ 	.word	0x00000017
        /*1c04*/ 	.word	0x00032450
        /*1c08*/ 	.short	0x0107
        /*1c0a*/ 	.byte	0x3f
	.zero		1


	//   ....[69]....
        /*1c0c*/ 	.word	0x0001e710
        /*1c10*/ 	.word	0x00000017
        /*1c14*/ 	.word	0x00032450
        /*1c18*/ 	.short	0x0101
        /*1c1a*/ 	.byte	0x3f
	.zero		1


	//   ....[70]....
        /*1c1c*/ 	.word	0x0001ea50
        /*1c20*/ 	.word	0x00000006
        /*1c24*/ 	.word	0x00032440
        /*1c28*/ 	.short	0x010a
        /*1c2a*/ 	.byte	0x3f
	.zero		1


	//   ....[71]....
        /*1c2c*/ 	.word	0x0001ee10
        /*1c30*/ 	.word	0x00000006
        /*1c34*/ 	.word	0x00032430
        /*1c38*/ 	.short	0x0107
        /*1c3a*/ 	.byte	0x3f
	.zero		1


	//   ....[72]....
        /*1c3c*/ 	.word	0x0001eed0
        /*1c40*/ 	.word	0x00000006
        /*1c44*/ 	.word	0x00032430
        /*1c48*/ 	.short	0x0101
        /*1c4a*/ 	.byte	0x3f
	.zero		1


	//   ....[73]....
        /*1c4c*/ 	.word	0x0001ef00
        /*1c50*/ 	.word	0x00000006
        /*1c54*/ 	.word	0x00032460
        /*1c58*/ 	.short	0x010a
        /*1c5a*/ 	.byte	0x3f
	.zero		1


	//   ....[74]....
        /*1c5c*/ 	.word	0x0001f400
        /*1c60*/ 	.word	0x00000006
        /*1c64*/ 	.word	0x00032450
        /*1c68*/ 	.short	0x0107
        /*1c6a*/ 	.byte	0x3f
	.zero		1


	//   ....[75]....
        /*1c6c*/ 	.word	0x0001f4c0
        /*1c70*/ 	.word	0x00000006
        /*1c74*/ 	.word	0x00032450
        /*1c78*/ 	.short	0x0101
        /*1c7a*/ 	.byte	0x3f
	.zero		1


	//   ....[76]....
        /*1c7c*/ 	.word	0x00020750
        /*1c80*/ 	.word	0x00000004
        /*1c84*/ 	.word	0x00032420
        /*1c88*/ 	.short	0x010a
        /*1c8a*/ 	.byte	0x3f
	.zero		1


	//   ....[77]....
        /*1c8c*/ 	.word	0x000208c0
        /*1c90*/ 	.word	0x00000005
        /*1c94*/ 	.word	0x00032440
        /*1c98*/ 	.short	0x010a
        /*1c9a*/ 	.byte	0x3f
	.zero		1


	//   ....[78]....
        /*1c9c*/ 	.word	0x00020960
        /*1ca0*/ 	.word	0x00000013
        /*1ca4*/ 	.word	0x00032440
        /*1ca8*/ 	.short	0x010a
        /*1caa*/ 	.byte	0x3f
	.zero		1


	//   ....[79]....
        /*1cac*/ 	.word	0x000209a0
        /*1cb0*/ 	.word	0x00000005
        /*1cb4*/ 	.word	0x00032460
        /*1cb8*/ 	.short	0x010a
        /*1cba*/ 	.byte	0x3f
	.zero		1


	//   ....[80]....
        /*1cbc*/ 	.word	0x000209e0
        /*1cc0*/ 	.word	0x00000013
        /*1cc4*/ 	.word	0x00032460
        /*1cc8*/ 	.short	0x010a
        /*1cca*/ 	.byte	0x3f
	.zero		1


	//   ....[81]....
        /*1ccc*/ 	.word	0x00020a40
        /*1cd0*/ 	.word	0x00000057
        /*1cd4*/ 	.word	0x00032490
        /*1cd8*/ 	.short	0x010a
        /*1cda*/ 	.byte	0x3f
	.zero		1


	//   ....[82]....
        /*1cdc*/ 	.word	0x00020cd0
        /*1ce0*/ 	.word	0x00000057
        /*1ce4*/ 	.word	0x00032490
        /*1ce8*/ 	.short	0x010a
        /*1cea*/ 	.byte	0x3f
	.zero		1


	//   ....[83]....
        /*1cec*/ 	.word	0x00020f80
        /*1cf0*/ 	.word	0x00000057
        /*1cf4*/ 	.word	0x00032490
        /*1cf8*/ 	.short	0x010a
        /*1cfa*/ 	.byte	0x3f
	.zero		1


	//   ....[84]....
        /*1cfc*/ 	.word	0x00021230
        /*1d00*/ 	.word	0x00000057
        /*1d04*/ 	.word	0x000324b0
        /*1d08*/ 	.short	0x010a
        /*1d0a*/ 	.byte	0x3f
	.zero		1


	//   ....[85]....
        /*1d0c*/ 	.word	0x000216b0
        /*1d10*/ 	.word	0x00000017
        /*1d14*/ 	.word	0x00032400
        /*1d18*/ 	.short	0x010a
        /*1d1a*/ 	.byte	0x3f
	.zero		1


	//   ....[86]....
        /*1d1c*/ 	.word	0x00021cb0
        /*1d20*/ 	.word	0x00000017
        /*1d24*/ 	.word	0x00032400
        /*1d28*/ 	.short	0x010a
        /*1d2a*/ 	.byte	0x3f
	.zero		1


	//   ....[87]....
        /*1d2c*/ 	.word	0x00021d00
        /*1d30*/ 	.word	0x00000009
        /*1d34*/ 	.word	0x00032430
        /*1d38*/ 	.short	0x010a
        /*1d3a*/ 	.byte	0x3f
	.zero		1


	//   ....[88]....
        /*1d3c*/ 	.word	0x00021d50
        /*1d40*/ 	.word	0x00000017
        /*1d44*/ 	.word	0x00032410
        /*1d48*/ 	.short	0x010a
        /*1d4a*/ 	.byte	0x3f
	.zero		1


	//   ....[89]....
        /*1d4c*/ 	.word	0x00021da0
        /*1d50*/ 	.word	0x00000009
        /*1d54*/ 	.word	0x00032450
        /*1d58*/ 	.short	0x010a
        /*1d5a*/ 	.byte	0x3f
	.zero		1


	//   ....[90]....
        /*1d5c*/ 	.word	0x00021df0
        /*1d60*/ 	.word	0x0000000a
        /*1d64*/ 	.word	0x00032430
        /*1d68*/ 	.short	0x010a
        /*1d6a*/ 	.byte	0x3f
	.zero		1


	//   ....[91]....
        /*1d6c*/ 	.word	0x00021e40
        /*1d70*/ 	.word	0x0000000a
        /*1d74*/ 	.word	0x00032450
        /*1d78*/ 	.short	0x010a
        /*1d7a*/ 	.byte	0x3f
	.zero		1


	//   ....[92]....
        /*1d7c*/ 	.word	0x00021e90
        /*1d80*/ 	.word	0x0000000a
        /*1d84*/ 	.word	0x00032430
        /*1d88*/ 	.short	0x010a
        /*1d8a*/ 	.byte	0x3f
	.zero		1


	//   ....[93]....
        /*1d8c*/ 	.word	0x00021ee0
        /*1d90*/ 	.word	0x0000000a
        /*1d94*/ 	.word	0x00032450
        /*1d98*/ 	.short	0x010a
        /*1d9a*/ 	.byte	0x3f
	.zero		1


	//   ....[94]....
        /*1d9c*/ 	.word	0x00022b30
        /*1da0*/ 	.word	0x00000010
        /*1da4*/ 	.word	0x00032420
        /*1da8*/ 	.short	0x010a
        /*1daa*/ 	.byte	0x3f
	.zero		1


	//   ....[95]....
        /*1dac*/ 	.word	0x00022b80
        /*1db0*/ 	.word	0x00000008
        /*1db4*/ 	.word	0x000324a0
        /*1db8*/ 	.short	0x010a
        /*1dba*/ 	.byte	0x3f
	.zero		1


	//   ....[96]....
        /*1dbc*/ 	.word	0x00022bd0
        /*1dc0*/ 	.word	0x00000008
        /*1dc4*/ 	.word	0x000324c0
        /*1dc8*/ 	.short	0x010a
        /*1dca*/ 	.byte	0x3f
	.zero		1


	//   ....[97]....
        /*1dcc*/ 	.word	0x00022c20
        /*1dd0*/ 	.word	0x00000006
        /*1dd4*/ 	.word	0x000324a0
        /*1dd8*/ 	.short	0x010a
        /*1dda*/ 	.byte	0x3f
	.zero		1


	//   ....[98]....
        /*1ddc*/ 	.word	0x00022c70
        /*1de0*/ 	.word	0x00000006
        /*1de4*/ 	.word	0x000324c0
        /*1de8*/ 	.short	0x010a
        /*1dea*/ 	.byte	0x3f
	.zero		1


	//   ....[99]....
        /*1dec*/ 	.word	0x00022d90
        /*1df0*/ 	.word	0x00000017
        /*1df4*/ 	.word	0x00032440
        /*1df8*/ 	.short	0x010a
        /*1dfa*/ 	.byte	0x3f
	.zero		1


	//   ....[100]....
        /*1dfc*/ 	.word	0x00024e20
        /*1e00*/ 	.word	0x00000010
        /*1e04*/ 	.word	0x00032420
        /*1e08*/ 	.short	0x010a
        /*1e0a*/ 	.byte	0x3f
	.zero		1


	//   ....[101]....
        /*1e0c*/ 	.word	0x00024e70
        /*1e10*/ 	.word	0x00000017
        /*1e14*/ 	.word	0x00032460
        /*1e18*/ 	.short	0x010a
        /*1e1a*/ 	.byte	0x3f
	.zero		1


	//   ....[102]....
        /*1e1c*/ 	.word	0x000257c0
        /*1e20*/ 	.word	0x00000006
        /*1e24*/ 	.word	0x00032440
        /*1e28*/ 	.short	0x010a
        /*1e2a*/ 	.byte	0x3f
	.zero		1


	//   ....[103]....
        /*1e2c*/ 	.word	0x00025ea0
        /*1e30*/ 	.word	0x00000006
        /*1e34*/ 	.word	0x00032460
        /*1e38*/ 	.short	0x010a
        /*1e3a*/ 	.byte	0x3f
	.zero		1


	//   ....[104]....
        /*1e3c*/ 	.word	0x00026ff0
        /*1e40*/ 	.word	0x00000004
        /*1e44*/ 	.word	0x00032420
        /*1e48*/ 	.short	0x010a
        /*1e4a*/ 	.byte	0x3f
	.zero		1


	//   ....[105]....
        /*1e4c*/ 	.word	0x00027190
        /*1e50*/ 	.word	0x00000005
        /*1e54*/ 	.word	0x00032440
        /*1e58*/ 	.short	0x010a
        /*1e5a*/ 	.byte	0x3f
	.zero		1


	//   ....[106]....
        /*1e5c*/ 	.word	0x000271e0
        /*1e60*/ 	.word	0x00000013
        /*1e64*/ 	.word	0x00032440
        /*1e68*/ 	.short	0x010a
        /*1e6a*/ 	.byte	0x3f
	.zero		1


	//   ....[107]....
        /*1e6c*/ 	.word	0x00027230
        /*1e70*/ 	.word	0x00000005
        /*1e74*/ 	.word	0x00032460
        /*1e78*/ 	.short	0x010a
        /*1e7a*/ 	.byte	0x3f
	.zero		1


	//----- nvinfo : EIATTR_NUM_MBARRIERS
	.align		4
.L_645:
        /*1e7c*/ 	.byte	0x03, 0x38
        /*1e7e*/ 	.short	0x0017


	//----- nvinfo : EIATTR_EXIT_INSTR_OFFSETS
	.align		4
        /*1e80*/ 	.byte	0x04, 0x1c
        /*1e82*/ 	.short	(.L_647 - .L_646)


	//   ....[0]....
.L_646:
        /*1e84*/ 	.word	0x00020a30


	//----- nvinfo : EIATTR_MAX_THREADS
	.align		4
.L_647:
        /*1e88*/ 	.byte	0x04, 0x05
        /*1e8a*/ 	.short	(.L_649 - .L_648)
.L_648:
        /*1e8c*/ 	.word	0x00000180
        /*1e90*/ 	.word	0x00000001
        /*1e94*/ 	.word	0x00000001


	//----- nvinfo : EIATTR_CRS_STACK_SIZE
	.align		4
.L_649:
        /*1e98*/ 	.byte	0x04, 0x1e
        /*1e9a*/ 	.short	(.L_651 - .L_650)
.L_650:
        /*1e9c*/ 	.word	0x00000000


	//----- nvinfo : EIATTR_CBANK_PARAM_SIZE
	.align		4
.L_651:
        /*1ea0*/ 	.byte	0x03, 0x19
        /*1ea2*/ 	.short	0x0bf0


	//----- nvinfo : EIATTR_PARAM_CBANK
	.align		4
        /*1ea4*/ 	.byte	0x04, 0x0a
        /*1ea6*/ 	.short	(.L_653 - .L_652)
	.align		4
.L_652:
        /*1ea8*/ 	.word	index@(.nv.constant0._ZN7cutlass13device_kernelIN5flash11enable_sm90INS1_16FlashAttnFwdSm90INS1_25CollectiveMainloopFwdSm90ILi2EN4cute5tupleIJNS5_1CILi1EEES8_S8_EEENS6_IJNS7_ILi128EEENS7_ILi96EEENS7_ILi64EEEEEELi256ENS_6half_tEfNS_4arch4Sm90ELb1ELb0ELb0ELb1ELb1ELb1ELb1ELb1ELb0ELb1ELb1ELb0EEENS1_21CollectiveEpilogueFwdINS6_IJSA_NS7_ILi256EEESB_EEES9_SE_SG_Li256ELb1ELb1ELb1ELb0EEENS1_36VarlenDynamicPersistentTileSchedulerILi128ELi96ELi256ELi128ELb1ELb1ELb1ELb1ELb1ELb1EEEEEEEEEvNT_6ParamsE)
        /*1eac*/ 	.short	0x0210
        /*1eae*/ 	.short	0x0bf0


	//----- nvinfo : EIATTR_SW_WAR
	.align		4
.L_653:
        /*1eb0*/ 	.byte	0x04, 0x36
        /*1eb2*/ 	.short	(.L_655 - .L_654)
.L_654:
        /*1eb4*/ 	.word	0x00000008
.L_655:


//--------------------- .nv.callgraph             --------------------------
	.section	.nv.callgraph,"",@"SHT_CUDA_CALLGRAPH"
	.align	4
	.sectionentsize	8
	.align		4
        /*0000*/ 	.word	0x00000000
	.align		4
        /*0004*/ 	.word	0xffffffff
	.align		4
        /*0008*/ 	.word	index@(_ZN7cutlass13device_kernelIN5flash11enable_sm90INS1_16FlashAttnFwdSm90INS1_25CollectiveMainloopFwdSm90ILi2EN4cute5tupleIJNS5_1CILi1EEES8_S8_EEENS6_IJNS7_ILi128EEENS7_ILi96EEENS7_ILi64EEEEEELi256ENS_6half_tEfNS_4arch4Sm90ELb0ELb0ELb0ELb0ELb1ELb0ELb0ELb1ELb0ELb1ELb1ELb0EEENS1_21CollectiveEpilogueFwdINS6_IJSA_NS7_ILi256EEESB_EEES9_SE_SG_Li256ELb0ELb1ELb1ELb0EEENS1_19SingleTileSchedulerILb0ELb1ELb1ELi128EEEEEEEEEvNT_6ParamsE)
	.align		4
        /*000c*/ 	.word	index@(__assertfail)
	.align		4
        /*0010*/ 	.word	index@(_ZN7cutlass13device_kernelIN5flash11enable_sm90INS1_16FlashAttnFwdSm90INS1_25CollectiveMainloopFwdSm90ILi2EN4cute5tupleIJNS5_1CILi1EEES8_S8_EEENS6_IJNS7_ILi128EEENS7_ILi96EEENS7_ILi64EEEEEELi256ENS_6half_tEfNS_4arch4Sm90ELb0ELb0ELb0ELb0ELb1ELb0ELb1ELb1ELb0ELb1ELb1ELb0EEENS1_21CollectiveEpilogueFwdINS6_IJSA_NS7_ILi256EEESB_EEES9_SE_SG_Li256ELb0ELb1ELb1ELb0EEENS1_19SingleTileSchedulerILb0ELb1ELb1ELi128EEEEEEEEEvNT_6ParamsE)
	.align		4
        /*0014*/ 	.word	index@(__assertfail)
	.align		4
        /*0018*/ 	.word	index@(_ZN7cutlass13device_kernelIN5flash11enable_sm90INS1_16FlashAttnFwdSm90INS1_25CollectiveMainloopFwdSm90ILi2EN4cute5tupleIJNS5_1CILi1EEES8_S8_EEENS6_IJNS7_ILi128EEENS7_ILi96EEENS7_ILi64EEEEEELi256ENS_6half_tEfNS_4arch4Sm90ELb0ELb0ELb0ELb1ELb1ELb0ELb0ELb1ELb0ELb1ELb1ELb0EEENS1_21CollectiveEpilogueFwdINS6_IJSA_NS7_ILi256EEESB_EEES9_SE_SG_Li256ELb1ELb1ELb1ELb0EEENS1_36VarlenDynamicPersistentTileSchedulerILi128ELi96ELi256ELi128ELb1ELb1ELb1ELb0ELb1ELb1EEEEEEEEEvNT_6ParamsE)
	.align		4
        /*001c*/ 	.word	index@(__assertfail)
	.align		4
        /*0020*/ 	.word	index@(_ZN7cutlass13device_kernelIN5flash11enable_sm90INS1_16FlashAttnFwdSm90INS1_25CollectiveMainloopFwdSm90ILi2EN4cute5tupleIJNS5_1CILi1EEES8_S8_EEENS6_IJNS7_ILi128EEENS7_ILi96EEENS7_ILi64EEEEEELi256ENS_6half_tEfNS_4arch4Sm90ELb0ELb0ELb0ELb1ELb1ELb1ELb0ELb1ELb0ELb1ELb1ELb0EEENS1_21CollectiveEpilogueFwdINS6_IJSA_NS7_ILi256EEESB_EEES9_SE_SG_Li256ELb1ELb1ELb1ELb0EEENS1_36VarlenDynamicPersistentTileSchedulerILi128ELi96ELi256ELi128ELb1ELb1ELb1ELb0ELb1ELb1EEEEEEEEEvNT_6ParamsE)
	.align		4
        /*0024*/ 	.word	index@(__assertfail)
	.align		4
        /*0028*/ 	.word	index@(_ZN7cutlass13device_kernelIN5flash11enable_sm90INS1_16FlashAttnFwdSm90INS1_25CollectiveMainloopFwdSm90ILi2EN4cute5tupleIJNS5_1CILi1EEES8_S8_EEENS6_IJNS7_ILi128EEENS7_ILi96EEENS7_ILi64EEEEEELi256ENS_6half_tEfNS_4arch4Sm90ELb0ELb0ELb0ELb1ELb1ELb0ELb1ELb1ELb0ELb1ELb1ELb0EEENS1_21CollectiveEpilogueFwdINS6_IJSA_NS7_ILi256EEESB_EEES9_SE_SG_Li256ELb1ELb1ELb1ELb0EEENS1_36VarlenDynamicPersistentTileSchedulerILi128ELi96ELi256ELi128ELb1ELb1ELb1ELb0ELb1ELb1EEEEEEEEEvNT_6ParamsE)
	.align		4
        /*002c*/ 	.word	index@(__assertfail)
	.align		4
        /*0030*/ 	.word	index@(_ZN7cutlass13device_kernelIN5flash11enable_sm90INS1_16FlashAttnFwdSm90INS1_25CollectiveMainloopFwdSm90ILi2EN4cute5tupleIJNS5_1CILi1EEES8_S8_EEENS6_IJNS7_ILi128EEENS7_ILi96EEENS7_ILi64EEEEEELi256ENS_6half_tEfNS_4arch4Sm90ELb0ELb0ELb0ELb1ELb1ELb1ELb1ELb1ELb0ELb1ELb1ELb0EEENS1_21CollectiveEpilogueFwdINS6_IJSA_NS7_ILi256EEESB_EEES9_SE_SG_Li256ELb1ELb1ELb1ELb0EEENS1_36VarlenDynamicPersistentTileSchedulerILi128ELi96ELi256ELi128ELb1ELb1ELb1ELb0ELb1ELb1EEEEEEEEEvNT_6ParamsE)
	.align		4
        /*0034*/ 	.word	index@(__assertfail)
	.align		4
        /*0038*/ 	.word	index@(_ZN7cutlass13device_kernelIN5flash11enable_sm90INS1_16FlashAttnFwdSm90INS1_25CollectiveMainloopFwdSm90ILi2EN4cute5tupleIJNS5_1CILi1EEES8_S8_EEENS6_IJNS7_ILi128EEENS7_ILi96EEENS7_ILi64EEEEEELi256ENS_6half_tEfNS_4arch4Sm90ELb0ELb1ELb0ELb0ELb1ELb0ELb0ELb1ELb0ELb1ELb1ELb0EEENS1_21CollectiveEpilogueFwdINS6_IJSA_NS7_ILi256EEESB_EEES9_SE_SG_Li256ELb0ELb1ELb1ELb0EEENS1_19SingleTileSchedulerILb0ELb1ELb1ELi128EEEEEEEEEvNT_6ParamsE)
	.align		4
        /*003c*/ 	.word	index@(__assertfail)
	.align		4
        /*0040*/ 	.word	index@(_ZN7cutlass13device_kernelIN5flash11enable_sm90INS1_16FlashAttnFwdSm90INS1_25CollectiveMainloopFwdSm90ILi2EN4cute5tupleIJNS5_1CILi1EEES8_S8_EEENS6_IJNS7_ILi128EEENS7_ILi96EEENS7_ILi64EEEEEELi256ENS_6half_tEfNS_4arch4Sm90ELb0ELb1ELb0ELb0ELb1ELb0ELb1ELb1ELb0ELb1ELb1ELb0EEENS1_21CollectiveEpilogueFwdINS6_IJSA_NS7_ILi256EEESB_EEES9_SE_SG_Li256ELb0ELb1ELb1ELb0EEENS1_19SingleTileSchedulerILb0ELb1ELb1ELi128EEEEEEEEEvNT_6ParamsE)
	.align		4
        /*0044*/ 	.word	index@(__assertfail)
	.align		4
        /*0048*/ 	.word	index@(_ZN7cutlass13device_kernelIN5flash11enable_sm90INS1_16FlashAttnFwdSm90INS1_25CollectiveMainloopFwdSm90ILi2EN4cute5tupleIJNS5_1CILi1EEES8_S8_EEENS6_IJNS7_ILi128EEENS7_ILi96EEENS7_ILi64EEEEEELi256ENS_6half_tEfNS_4arch4Sm90ELb0ELb1ELb0ELb1ELb1ELb0ELb0ELb1ELb0ELb1ELb1ELb0EEENS1_21CollectiveEpilogueFwdINS6_IJSA_NS7_ILi256EEESB_EEES9_SE_SG_Li256ELb1ELb1ELb1ELb0EEENS1_36VarlenDynamicPersistentTileSchedulerILi128ELi96ELi256ELi128ELb1ELb1ELb1ELb1ELb0ELb1EEEEEEEEEvNT_6ParamsE)
	.align		4
        /*004c*/ 	.word	index@(__assertfail)
	.align		4
        /*0050*/ 	.word	index@(_ZN7cutlass13device_kernelIN5flash11enable_sm90INS1_16FlashAttnFwdSm90INS1_25CollectiveMainloopFwdSm90ILi2EN4cute5tupleIJNS5_1CILi1EEES8_S8_EEENS6_IJNS7_ILi128EEENS7_ILi96EEENS7_ILi64EEEEEELi256ENS_6half_tEfNS_4arch4Sm90ELb0ELb1ELb0ELb1ELb1ELb1ELb0ELb1ELb0ELb1ELb1ELb0EEENS1_21CollectiveEpilogueFwdINS6_IJSA_NS7_ILi256EEESB_EEES9_SE_SG_Li256ELb1ELb1ELb1ELb0EEENS1_36VarlenDynamicPersistentTileSchedulerILi128ELi96ELi256ELi128ELb1ELb1ELb1ELb1ELb0ELb1EEEEEEEEEvNT_6ParamsE)
	.align		4
        /*0054*/ 	.word	index@(__assertfail)
	.align		4
        /*0058*/ 	.word	index@(_ZN7cutlass13device_kernelIN5flash11enable_sm90INS1_16FlashAttnFwdSm90INS1_25CollectiveMainloopFwdSm90ILi2EN4cute5tupleIJNS5_1CILi1EEES8_S8_EEENS6_IJNS7_ILi128EEENS7_ILi96EEENS7_ILi64EEEEEELi256ENS_6half_tEfNS_4arch4Sm90ELb0ELb1ELb0ELb1ELb1ELb0ELb1ELb1ELb0ELb1ELb1ELb0EEENS1_21CollectiveEpilogueFwdINS6_IJSA_NS7_ILi256EEESB_EEES9_SE_SG_Li256ELb1ELb1ELb1ELb0EEENS1_36VarlenDynamicPersistentTileSchedulerILi128ELi96ELi256ELi128ELb1ELb1ELb1ELb1ELb0ELb1EEEEEEEEEvNT_6ParamsE)
	.align		4
        /*005c*/ 	.word	index@(__assertfail)
	.align		4
        /*0060*/ 	.word	index@(_ZN7cutlass13device_kernelIN5flash11enable_sm90INS1_16FlashAttnFwdSm90INS1_25CollectiveMainloopFwdSm90ILi2EN4cute5tupleIJNS5_1CILi1EEES8_S8_EEENS6_IJNS7_ILi128EEENS7_ILi96EEENS7_ILi64EEEEEELi256ENS_6half_tEfNS_4arch4Sm90ELb0ELb1ELb0ELb1ELb1ELb1ELb1ELb1ELb0ELb1ELb1ELb0EEENS1_21CollectiveEpilogueFwdINS6_IJSA_NS7_ILi256EEESB_EEES9_SE_SG_Li256ELb1ELb1ELb1ELb0EEENS1_36VarlenDynamicPersistentTileSchedulerILi128ELi96ELi256ELi128ELb1ELb1ELb1ELb1ELb0ELb1EEEEEEEEEvNT_6ParamsE)
	.align		4
        /*0064*/ 	.word	index@(__assertfail)
	.align		4
        /*0068*/ 	.word	index@(_ZN7cutlass13device_kernelIN5flash11enable_sm90INS1_16FlashAttnFwdSm90INS1_25CollectiveMainloopFwdSm90ILi2EN4cute5tupleIJNS5_1CILi1EEES8_S8_EEENS6_IJNS7_ILi128EEENS7_ILi96EEENS7_ILi64EEEEEELi256ENS_6half_tEfNS_4arch4Sm90ELb1ELb0ELb0ELb0ELb1ELb0ELb0ELb1ELb0ELb1ELb1ELb0EEENS1_21CollectiveEpilogueFwdINS6_IJSA_NS7_ILi256EEESB_EEES9_SE_SG_Li256ELb0ELb1ELb1ELb0EEENS1_19SingleTileSchedulerILb0ELb1ELb1ELi128EEEEEEEEEvNT_6ParamsE)
	.align		4
        /*006c*/ 	.word	index@(__assertfail)
	.align		4
        /*0070*/ 	.word	index@(_ZN7cutlass13device_kernelIN5flash11enable_sm90INS1_16FlashAttnFwdSm90INS1_25CollectiveMainloopFwdSm90ILi2EN4cute5tupleIJNS5_1CILi1EEES8_S8_EEENS6_IJNS7_ILi128EEENS7_ILi96EEENS7_ILi64EEEEEELi256ENS_6half_tEfNS_4arch4Sm90ELb1ELb0ELb0ELb0ELb1ELb0ELb1ELb1ELb0ELb1ELb1ELb0EEENS1_21CollectiveEpilogueFwdINS6_IJSA_NS7_ILi256EEESB_EEES9_SE_SG_Li256ELb0ELb1ELb1ELb0EEENS1_19SingleTileSchedulerILb0ELb1ELb1ELi128EEEEEEEEEvNT_6ParamsE)
	.align		4
        /*0074*/ 	.word	index@(__assertfail)
	.align		4
        /*0078*/ 	.word	index@(_ZN7cutlass13device_kernelIN5flash11enable_sm90INS1_16FlashAttnFwdSm90INS1_25CollectiveMainloopFwdSm90ILi2EN4cute5tupleIJNS5_1CILi1EEES8_S8_EEENS6_IJNS7_ILi128EEENS7_ILi96EEENS7_ILi64EEEEEELi256ENS_6half_tEfNS_4arch4Sm90ELb1ELb0ELb0ELb1ELb1ELb0ELb0ELb1ELb0ELb1ELb1ELb0EEENS1_21CollectiveEpilogueFwdINS6_IJSA_NS7_ILi256EEESB_EEES9_SE_SG_Li256ELb1ELb1ELb1ELb0EEENS1_36VarlenDynamicPersistentTileSchedulerILi128ELi96ELi256ELi128ELb1ELb1ELb1ELb1ELb1ELb1EEEEEEEEEvNT_6ParamsE)
	.align		4
        /*007c*/ 	.word	index@(__assertfail)
	.align		4
        /*0080*/ 	.word	index@(_ZN7cutlass13device_kernelIN5flash11enable_sm90INS1_16FlashAttnFwdSm90INS1_25CollectiveMainloopFwdSm90ILi2EN4cute5tupleIJNS5_1CILi1EEES8_S8_EEENS6_IJNS7_ILi128EEENS7_ILi96EEENS7_ILi64EEEEEELi256ENS_6half_tEfNS_4arch4Sm90ELb1ELb0ELb0ELb1ELb1ELb1ELb0ELb1ELb0ELb1ELb1ELb0EEENS1_21CollectiveEpilogueFwdINS6_IJSA_NS7_ILi256EEESB_EEES9_SE_SG_Li256ELb1ELb1ELb1ELb0EEENS1_36VarlenDynamicPersistentTileSchedulerILi128ELi96ELi256ELi128ELb1ELb1ELb1ELb1ELb1ELb1EEEEEEEEEvNT_6ParamsE)
	.align		4
        /*0084*/ 	.word	index@(__assertfail)
	.align		4
        /*0088*/ 	.word	index@(_ZN7cutlass13device_kernelIN5flash11enable_sm90INS1_16FlashAttnFwdSm90INS1_25CollectiveMainloopFwdSm90ILi2EN4cute5tupleIJNS5_1CILi1EEES8_S8_EEENS6_IJNS7_ILi128EEENS7_ILi96EEENS7_ILi64EEEEEELi256ENS_6half_tEfNS_4arch4Sm90ELb1ELb0ELb0ELb1ELb1ELb0ELb1ELb1ELb0ELb1ELb1ELb0EEENS1_21CollectiveEpilogueFwdINS6_IJSA_NS7_ILi256EEESB_EEES9_SE_SG_Li256ELb1ELb1ELb1ELb0EEENS1_36VarlenDynamicPersistentTileSchedulerILi128ELi96ELi256ELi128ELb1ELb1ELb1ELb1ELb1ELb1EEEEEEEEEvNT_6ParamsE)
	.align		4
        /*008c*/ 	.word	index@(__assertfail)
	.align		4
        /*0090*/ 	.word	index@(_ZN7cutlass13device_kernelIN5flash11enable_sm90INS1_16FlashAttnFwdSm90INS1_25CollectiveMainloopFwdSm90ILi2EN4cute5tupleIJNS5_1CILi1EEES8_S8_EEENS6_IJNS7_ILi128EEENS7_ILi96EEENS7_ILi64EEEEEELi256ENS_6half_tEfNS_4arch4Sm90ELb1ELb0ELb0ELb1ELb1ELb1ELb1ELb1ELb0ELb1ELb1ELb0EEENS1_21CollectiveEpilogueFwdINS6_IJSA_NS7_ILi256EEESB_EEES9_SE_SG_Li256ELb1ELb1ELb1ELb0EEENS1_36VarlenDynamicPersistentTileSchedulerILi128ELi96ELi256ELi128ELb1ELb1ELb1ELb1ELb1ELb1EEEEEEEEEvNT_6ParamsE)
	.align		4
        /*0094*/ 	.word	index@(__assertfail)
	.align		4
        /*0098*/ 	.word	0x00000000
	.align		4
        /*009c*/ 	.word	0xfffffffe
	.align		4
        /*00a0*/ 	.word	0x00000000
	.align		4
        /*00a4*/ 	.word	0xfffffffd
	.align		4
        /*00a8*/ 	.word	0x00000000
	.align		4
        /*00ac*/ 	.word	0xfffffffc


//--------------------- .nv.constant4             --------------------------
	.section	.nv.constant4,"a",@progbits
	.align	8
	.align		8
.nv.constant4:
        /*0000*/ 	.dword	__assertfail
	.align		8
        /*0008*/ 	.dword	__unnamed_1
	.align		8
        /*0010*/ 	.dword	__unnamed_2
	.align		8
        /*0018*/ 	.dword	__unnamed_3
	.align		8
        /*0020*/ 	.dword	__unnamed_4
	.align		8
        /*0028*/ 	.dword	__unnamed_5
	.align		8
        /*0030*/ 	.dword	__unnamed_6
	.align		8
        /*0038*/ 	.dword	__unnamed_7
	.align		8
        /*0040*/ 	.dword	_ZN81_INTERNAL_2a66907c_45_flash_fwd_hdim64_256_fp16_paged_split_sm90_cu_e763cb1e_32004cuda3std3__45__cpo5beginE
	.align		8
        /*0048*/ 	.dword	_ZN81_INTERNAL_2a66907c_45_flash_fwd_hdim64_256_fp16_paged_split_sm90_cu_e763cb1e_32004cuda3std3__45__cpo3endE
	.align		8
        /*0050*/ 	.dword	_ZN81_INTERNAL_2a66907c_45_flash_fwd_hdim64_256_fp16_paged_split_sm90_cu_e763cb1e_32004cuda3std3__45__cpo6cbeginE
	.align		8
        /*0058*/ 	.dword	_ZN81_INTERNAL_2a66907c_45_flash_fwd_hdim64_256_fp16_paged_split_sm90_cu_e763cb1e_32004cuda3std3__45__cpo4cendE
	.align		8
        /*0060*/ 	.dword	_ZN81_INTERNAL_2a66907c_45_flash_fwd_hdim64_256_fp16_paged_split_sm90_cu_e763cb1e_32004cuda3std3__483_GLOBAL__N__2a66907c_45_flash_fwd_hdim64_256_fp16_paged_split_sm90_cu_e763cb1e_32006ignoreE
	.align		8
        /*0068*/ 	.dword	_ZN81_INTERNAL_2a66907c_45_flash_fwd_hdim64_256_fp16_paged_split_sm90_cu_e763cb1e_32004cuda3std3__419piecewise_constructE
	.align		8
        /*0070*/ 	.dword	_ZN81_INTERNAL_2a66907c_45_flash_fwd_hdim64_256_fp16_paged_split_sm90_cu_e763cb1e_32004cuda3std3__48in_placeE
	.align		8
        /*0078*/ 	.dword	_ZN81_INTERNAL_2a66907c_45_flash_fwd_hdim64_256_fp16_paged_split_sm90_cu_e763cb1e_32004cuda3std6ranges3__45__cpo4swapE
	.align		8
        /*0080*/ 	.dword	_ZN81_INTERNAL_2a66907c_45_flash_fwd_hdim64_256_fp16_paged_split_sm90_cu_e763cb1e_32004cuda3std6ranges3__45__cpo9iter_moveE
	.align		8
        /*0088*/ 	.dword	_ZN81_INTERNAL_2a66907c_45_flash_fwd_hdim64_256_fp16_paged_split_sm90_cu_e763cb1e_32004cute7productE
	.align		8
        /*0090*/ 	.dword	_ZN81_INTERNAL_2a66907c_45_flash_fwd_hdim64_256_fp16_paged_split_sm90_cu_e763cb1e_32004cute1_E
	.align		8
        /*0098*/ 	.dword	$str$23
	.align		8
        /*00a0*/ 	.dword	$str$24


//--------------------- .text._ZN7cutlass13device_kernelIN5flash11enable_sm90INS1_16FlashAttnFwdSm90INS1_25CollectiveMainloopFwdSm90ILi2EN4cute5tupleIJNS5_1CILi1EEES8_S8_EEENS6_IJNS7_ILi128EEENS7_ILi96EEENS7_ILi64EEEEEELi256ENS_6half_tEfNS_4arch4Sm90ELb0ELb0ELb0ELb0ELb1ELb0ELb0ELb1ELb0ELb1ELb1ELb0EEENS1_21CollectiveEpilogueFwdINS6_IJSA_NS7_ILi256EEESB_EEES9_SE_SG_Li256ELb0ELb1ELb1ELb0EEENS1_19SingleTileSchedulerILb0ELb1ELb1ELi128EEEEEEEEEvNT_6ParamsE --------------------------
	.section	.text._ZN7cutlass13device_kernelIN5flash11enable_sm90INS1_16FlashAttnFwdSm90INS1_25CollectiveMainloopFwdSm90ILi2EN4cute5tupleIJNS5_1CILi1EEES8_S8_EEENS6_IJNS7_ILi128EEENS7_ILi96EEENS7_ILi64EEEEEELi256ENS_6half_tEfNS_4arch4Sm90ELb0ELb0ELb0ELb0ELb1ELb0ELb0ELb1ELb0ELb1ELb1ELb0EEENS1_21CollectiveEpilogueFwdINS6_IJSA_NS7_ILi256EEESB_EEES9_SE_SG_Li256ELb0ELb1ELb1ELb0EEENS1_19SingleTileSchedulerILb0ELb1ELb1ELi128EEEEEEEEEvNT_6ParamsE,"ax",@progbits
	.align	128
.text._ZN7cutlass13device_kernelIN5flash11enable_sm90INS1_16FlashAttnFwdSm90INS1_25CollectiveMainloopFwdSm90ILi2EN4cute5tupleIJNS5_1CILi1EEES8_S8_EEENS6_IJNS7_ILi128EEENS7_ILi96EEENS7_ILi64EEEEEELi256ENS_6half_tEfNS_4arch4Sm90ELb0ELb0ELb0ELb0ELb1ELb0ELb0ELb1ELb0ELb1ELb1ELb0EEENS1_21CollectiveEpilogueFwdINS6_IJSA_NS7_ILi256EEESB_EEES9_SE_SG_Li256ELb0ELb1ELb1ELb0EEENS1_19SingleTileSchedulerILb0ELb1ELb1ELi128EEEEEEEEEvNT_6ParamsE:
        .type           _ZN7cutlass13device_kernelIN5flash11enable_sm90INS1_16FlashAttnFwdSm90INS1_25CollectiveMainloopFwdSm90ILi2EN4cute5tupleIJNS5_1CILi1EEES8_S8_EEENS6_IJNS7_ILi128EEENS7_ILi96EEENS7_ILi64EEEEEELi256ENS_6half_tEfNS_4arch4Sm90ELb0ELb0ELb0ELb0ELb1ELb0ELb0ELb1ELb0ELb1ELb1ELb0EEENS1_21CollectiveEpilogueFwdINS6_IJSA_NS7_ILi256EEESB_EEES9_SE_SG_Li256ELb0ELb1ELb1ELb0EEENS1_19SingleTileSchedulerILb0ELb1ELb1ELi128EEEEEEEEEvNT_6ParamsE,@function
        .size           _ZN7cutlass13device_kernelIN5flash11enable_sm90INS1_16FlashAttnFwdSm90INS1_25CollectiveMainloopFwdSm90ILi2EN4cute5tupleIJNS5_1CILi1EEES8_S8_EEENS6_IJNS7_ILi128EEENS7_ILi96EEENS7_ILi64EEEEEELi256ENS_6half_tEfNS_4arch4Sm90ELb0ELb0ELb0ELb0ELb1ELb0ELb0ELb1ELb0ELb1ELb1ELb0EEENS1_21CollectiveEpilogueFwdINS6_IJSA_NS7_ILi256EEESB_EEES9_SE_SG_Li256ELb0ELb1ELb1ELb0EEENS1_19SingleTileSchedulerILb0ELb1ELb1ELi128EEEEEEEEEvNT_6ParamsE,(.L_x_6556 - _ZN7cutlass13device_kernelIN5flash11enable_sm90INS1_16FlashAttnFwdSm90INS1_25CollectiveMainloopFwdSm90ILi2EN4cute5tupleIJNS5_1CILi1EEES8_S8_EEENS6_IJNS7_ILi128EEENS7_ILi96EEENS7_ILi64EEEEEELi256ENS_6half_tEfNS_4arch4Sm90ELb0ELb0ELb0ELb0ELb1ELb0ELb0ELb1ELb0ELb1ELb1ELb0EEENS1_21CollectiveEpilogueFwdINS6_IJSA_NS7_ILi256EEESB_EEES9_SE_SG_Li256ELb0ELb1ELb1ELb0EEENS1_19SingleTileSchedulerILb0ELb1ELb1ELi128EEEEEEEEEvNT_6ParamsE)
        .other          _ZN7cutlass13device_kernelIN5flash11enable_sm90INS1_16FlashAttnFwdSm90INS1_25CollectiveMainloopFwdSm90ILi2EN4cute5tupleIJNS5_1CILi1EEES8_S8_EEENS6_IJNS7_ILi128EEENS7_ILi96EEENS7_ILi64EEEEEELi256ENS_6half_tEfNS_4arch4Sm90ELb0ELb0ELb0ELb0ELb1ELb0ELb0ELb1ELb0ELb1ELb1ELb0EEENS1_21CollectiveEpilogueFwdINS6_IJSA_NS7_ILi256EEESB_EEES9_SE_SG_Li256ELb0ELb1ELb1ELb0EEENS1_19SingleTileSchedulerILb0ELb1ELb1ELi128EEEEEEEEEvNT_6ParamsE,@"STO_CUDA_ENTRY STV_DEFAULT"
_ZN7cutlass13device_kernelIN5flash11enable_sm90INS1_16FlashAttnFwdSm90INS1_25CollectiveMainloopFwdSm90ILi2EN4cute5tupleIJNS5_1CILi1EEES8_S8_EEENS6_IJNS7_ILi128EEENS7_ILi96EEENS7_ILi64EEEEEELi256ENS_6half_tEfNS_4arch4Sm90ELb0ELb0ELb0ELb0ELb1ELb0ELb0ELb1ELb0ELb1ELb1ELb0EEENS1_21CollectiveEpilogueFwdINS6_IJSA_NS7_ILi256EEESB_EEES9_SE_SG_Li256ELb0ELb1ELb1ELb0EEENS1_19SingleTileSchedulerILb0ELb1ELb1ELi128EEEEEEEEEvNT_6ParamsE:
[----:B------:R-:W0:Y:S01]  /*0000*/  LDC R1, c[0x0][0x28] ;  /* 0x00000a00ff017b82 */ /* 0x000e220000000800 */
[----:B------:R-:W1:Y:S01]  /*0010*/  S2R R16, SR_TID.X ;  /* 0x0000000000107919 */ /* 0x000e620000002100 */
[----:B------:R-:W-:Y:S01]  /*0020*/  ELECT P0, URZ, PT ;  /* 0x00000000003f782f */ /* 0x000fe20003800000 */
[----:B------:R-:W-:Y:S01]  /*0030*/  UMOV UR4, 0x80 ;  /* 0x0000008000047882 */ /* 0x000fe20000000000 */
[----:B------:R-:W-:Y:S01]  /*0040*/  UMOV UR7, 0x100 ;  /* 0x0000010000077882 */ /* 0x000fe20000000000 */
[----:B-1----:R-:W-:-:S05]  /*0050*/  SHF.R.U32.HI R0, RZ, 0x5, R16 ;  /* 0x00000005ff007819 */ /* 0x002fca0000011610 */
[----:B------:R-:W1:Y:S02]  /*0060*/  SHFL.IDX PT, R2, R0, RZ, 0x1f ;  /* 0x00001fff00027589 */ /* 0x000e6400000e0000 */
[C---:B-1----:R-:W-:Y:S02]  /*0070*/  ISETP.NE.OR P0, PT, R2.reuse, RZ, !P0 ;  /* 0x000000ff0200720c */ /* 0x042fe40004705670 */
[----:B------:R-:W-:Y:S02]  /*0080*/  ISETP.NE.AND P1, PT, R2, RZ, PT ;  /* 0x000000ff0200720c */ /* 0x000fe40003f25270 */
[----:B------:R-:W-:-:S05]  /*0090*/  SHF.R.U32.HI R2, RZ, 0x7, R16 ;  /* 0x00000007ff027819 */ /* 0x000fca0000011610 */
[----:B------:R1:W2:Y:S04]  /*00a0*/  SHFL.IDX PT, R4, R2, RZ, 0x1f ;  /* 0x00001fff02047589 */ /* 0x0002a800000e0000 */
[----:B------:R-:W-:Y:S01]  /*00b0*/  VOTEU.ALL UP0, P0 ;  /* 0x00000000003f7886 */ /* 0x000fe20000000000 */
[----:B------:R-:W-:-:S04]  /*00c0*/  VOTEU.ALL UP1, P0 ;  /* 0x00000000003f7886 */ /* 0x000fc80000020000 */
[----:B------:R-:W3:Y:S01]  /*00d0*/  @!UP0 S2UR UR8, SR_CgaCtaId ;  /* 0x00000000000889c3 */ /* 0x000ee20000008800 */
[----:B------:R-:W-:Y:S01]  /*00e0*/  @!UP0 UMOV UR6, 0x400 ;  /* 0x0000040000068882 */ /* 0x000fe20000000000 */
[----:B------:R-:W-:-:S04]  /*00f0*/  @!UP0 UIADD3 UR4, -UR4, 0x100000, URZ ;  /* 0x0010000004048890 */ /* 0x000fc8000fffe13f */
[----:B------:R-:W-:Y:S02]  /*0100*/  @!UP0 USHF.L.U32 UR5, UR4, 0xb, URZ ;  /* 0x0000000b04058899 */ /* 0x000fe4000800063f */
[----:B------:R-:W-:Y:S02]  /*0110*/  @!UP0 USHF.L.U32 UR4, UR4, 0x1, URZ ;  /* 0x0000000104048899 */ /* 0x000fe4000800063f */
[----:B---3--:R-:W-:Y:S02]  /*0120*/  @!UP0 ULEA UR8, UR8, UR6, 0x18 ;  /* 0x0000000608088291 */ /* 0x008fe4000f8ec03f */
[----:B------:R-:W-:-:S04]  /*0130*/  @!UP0 UIADD3 UR6, -UR7, 0x100000, URZ ;  /* 0x0010000007068890 */ /* 0x000fc8000fffe13f */
[----:B------:R-:W-:Y:S02]  /*0140*/  @!UP0 USHF.L.U32 UR7, UR6, 0xb, URZ ;  /* 0x0000000b06078899 */ /* 0x000fe4000800063f */
[----:B------:R-:W-:Y:S01]  /*0150*/  @!UP0 USHF.L.U32 UR6, UR6, 0x1, URZ ;  /* 0x0000000106068899 */ /* 0x000fe2000800063f */
[----:B------:R-:W-:-:S05]  /*0160*/  VOTEU.ALL UP0, P0 ;  /* 0x00000000003f7886 */ /* 0x000fca0000000000 */
[----:B------:R1:W3:Y:S06]  /*0170*/  @!UP0 SYNCS.EXCH.64 URZ, [UR8+0x22800], UR4 ;  /* 0x02280004083f85b2 */ /* 0x0002ec0008000100 */
[----:B------:R1:W4:Y:S02]  /*0180*/  @!UP1 SYNCS.EXCH.64 URZ, [UR8+0x22820], UR6 ;  /* 0x02282006083f95b2 */ /* 0x0003240008000100 */
[----:B012---:R-:W-:Y:S05]  /*0190*/  @P1 BRA `(.L_x_0) ;  /* 0x0000000000481947 */ /* 0x007fea0003800000 */
[----:B------:R-:W0:Y:S01]  /*01a0*/  S2UR UR5, SR_CgaCtaId ;  /* 0x00000000000579c3 */ /* 0x000e220000008800 */
[----:B------:R-:W-:Y:S01]  /*01b0*/  UMOV UR4, 0x400 ;  /* 0x0000040000047882 */ /* 0x000fe20000000000 */
[----:B------:R-:W-:Y:S01]  /*01c0*/  UMOV UR6, 0x80 ;  /* 0x0000008000067882 */ /* 0x000fe20000000000 */
[----:B------:R-:W-:Y:S01]  /*01d0*/  UMOV UR7, 0x100 ;  /* 0x0000010000077882 */ /* 0x000fe20000000000 */
[----:B------:R-:W-:Y:S01]  /*01e0*/  ELECT P0, URZ, PT ;  /* 0x00000000003f782f */ /* 0x000fe20003800000 */
[----:B0-----:R-:W-:Y:S02]  /*01f0*/  ULEA UR8, UR5, UR4, 0x18 ;  /* 0x0000000405087291 */ /* 0x001fe4000f8ec03f */
[----:B------:R-:W-:-:S04]  /*0200*/  UIADD3 UR4, -UR6, 0x100000, URZ ;  /* 0x0010000006047890 */ /* 0x000fc8000fffe13f */
[----:B------:R-:W-:Y:S02]  /*0210*/  USHF.L.U32 UR5, UR4, 0xb, URZ ;  /* 0x0000000b04057899 */ /* 0x000fe4000800063f */
[----:B------:R-:W-:Y:S02]  /*0220*/  USHF.L.U32 UR4, UR4, 0x1, URZ ;  /* 0x0000000104047899 */ /* 0x000fe4000800063f */
[----:B------:R-:W-:-:S04]  /*0230*/  UIADD3 UR6, -UR7, 0x100000, URZ ;  /* 0x0010000007067890 */ /* 0x000fc8000fffe13f */
[----:B------:R-:W-:Y:S02]  /*0240*/  USHF.L.U32 UR7, UR6, 0xb, URZ ;  /* 0x0000000b06077899 */ /* 0x000fe4000800063f */
[----:B------:R-:W-:Y:S01]  /*0250*/  USHF.L.U32 UR6, UR6, 0x1, URZ ;  /* 0x0000000106067899 */ /* 0x000fe2000800063f */
[----:B------:R-:W0:Y:S03]  /*0260*/  FENCE.VIEW.ASYNC.S ;  /* 0x00000000000073c6 */ /* 0x000e260000000000 */
[----:B0-----:R0:W1:Y:S08]  /*0270*/  SYNCS.EXCH.64 URZ, [UR8+0x22830], UR4 ;  /* 0x02283004083f75b2 */ /* 0x0010700008000100 */
[----:B------:R0:W2:Y:S01]  /*0280*/  SYNCS.EXCH.64 URZ, [UR8+0x22840], UR6 ;  /* 0x02284006083f75b2 */ /* 0x0000a20008000100 */
[----:B------:R0:W0:Y:S01]  /*0290*/  SYNCS.EXCH.64 URZ, [UR8+0x22838], UR4 ;  /* 0x02283804083f75b2 */ /* 0x0000220008000100 */
[----:B------:R0:W0:Y:S01]  /*02a0*/  SYNCS.EXCH.64 URZ, [UR8+0x22848], UR6 ;  /* 0x02284806083f75b2 */ /* 0x0000220008000100 */
[----:B------:R-:W-:Y:S01]  /*02b0*/  NOP ;  /* 0x0000000000007918 */ /* 0x000fe20000000000 */
.L_x_0:
[----:B------:R-:W5:Y:S01]  /*02c0*/  SHFL.IDX PT, R3, R0, RZ, 0x1f ;  /* 0x00001fff00037589 */ /* 0x000f6200000e0000 */
[----:B------:R-:W-:Y:S01]  /*02d0*/  NOP ;  /* 0x0000000000007918 */ /* 0x000fe20000000000 */
[----:B-----5:R-:W-:-:S13]  /*02e0*/  ISETP.NE.AND P0, PT, R3, RZ, PT ;  /* 0x000000ff0300720c */ /* 0x020fda0003f05270 */
[----:B------:R-:W-:Y:S05]  /*02f0*/  @P0 BRA `(.L_x_1) ;  /* 0x0000000000480947 */ /* 0x000fea0003800000 */
[----:B0-----:R-:W0:Y:S01]  /*0300*/  S2UR UR5, SR_CgaCtaId ;  /* 0x00000000000579c3 */ /* 0x001e220000008800 */
        /* <DEDUP_REMOVED lines=12> */
[----:B0-----:R0:W0:Y:S08]  /*03d0*/  SYNCS.EXCH.64 URZ, [UR8+0x22850], UR4 ;  /* 0x02285004083f75b2 */ /* 0x0010300008000100 */
[----:B------:R0:W0:Y:S01]  /*03e0*/  SYNCS.EXCH.64 URZ, [UR8+0x22860], UR6 ;  /* 0x02286006083f75b2 */ /* 0x0000220008000100 */
[----:B------:R0:W0:Y:S01]  /*03f0*/  SYNCS.EXCH.64 URZ, [UR8+0x22858], UR4 ;  /* 0x02285804083f75b2 */ /* 0x0000220008000100 */
[----:B------:R0:W0:Y:S01]  /*0400*/  SYNCS.EXCH.64 URZ, [UR8+0x22868], UR6 ;  /* 0x02286806083f75b2 */ /* 0x0000220008000100 */
[----:B------:R-:W-:Y:S01]  /*0410*/  NOP ;  /* 0x0000000000007918 */ /* 0x000fe20000000000 */
.L_x_1:
[----:B------:R-:W5:Y:S01]  /*0420*/  SHFL.IDX PT, R3, R0, RZ, 0x1f ;  /* 0x00001fff00037589 */ /* 0x000f6200000e0000 */
[----:B------:R-:W-:Y:S01]  /*0430*/  NOP ;  /* 0x0000000000007918 */ /* 0x000fe20000000000 */
[----:B-----5:R-:W-:-:S13]  /*0440*/  ISETP.NE.AND P0, PT, R3, RZ, PT ;  /* 0x000000ff0300720c */ /* 0x020fda0003f05270 */
[----:B------:R-:W-:Y:S05]  /*0450*/  @P0 BRA `(.L_x_2) ;  /* 0x0000000000380947 */ /* 0x000fea0003800000 */
[----:B0-----:R-:W0:Y:S01]  /*0460*/  S2UR UR5, SR_CgaCtaId ;  /* 0x00000000000579c3 */ /* 0x001e220000008800 */
[----:B------:R-:W-:Y:S01]  /*0470*/  UMOV UR4, 0x400 ;  /* 0x0000040000047882 */ /* 0x000fe20000000000 */
[----:B------:R-:W-:Y:S01]  /*0480*/  UMOV UR7, 0x80 ;  /* 0x0000008000077882 */ /* 0x000fe20000000000 */
[----:B------:R-:W-:Y:S01]  /*0490*/  ELECT P0, URZ, PT ;  /* 0x00000000003f782f */ /* 0x000fe20003800000 */
[----:B0-----:R-:W-:Y:S02]  /*04a0*/  ULEA UR6, UR5, UR4, 0x18 ;  /* 0x0000000405067291 */ /* 0x001fe4000f8ec03f */
[----:B------:R-:W-:-:S04]  /*04b0*/  UIADD3 UR4, -UR7, 0x100000, URZ ;  /* 0x0010000007047890 */ /* 0x000fc8000fffe13f */
[----:B------:R-:W-:Y:S02]  /*04c0*/  USHF.L.U32 UR5, UR4, 0xb, URZ ;  /* 0x0000000b04057899 */ /* 0x000fe4000800063f */
[----:B------:R-:W-:Y:S01]  /*04d0*/  USHF.L.U32 UR4, UR4, 0x1, URZ ;  /* 0x0000000104047899 */ /* 0x000fe2000800063f */
[----:B------:R-:W0:Y:S11]  /*04e0*/  FENCE.VIEW.ASYNC.S ;  /* 0x00000000000073c6 */ /* 0x000e360000000000 */
[----:B0-----:R0:W0:Y:S01]  /*04f0*/  SYNCS.EXCH.64 URZ, [UR6+0x22870], UR4 ;  /* 0x02287004063f75b2 */ /* 0x0010220008000100 */
[----:B------:R0:W0:Y:S01]  /*0500*/  SYNCS.EXCH.64 URZ, [UR6+0x22880], UR4 ;  /* 0x02288004063f75b2 */ /* 0x0000220008000100 */
[----:B------:R0:W0:Y:S01]  /*0510*/  SYNCS.EXCH.64 URZ, [UR6+0x22878], UR4 ;  /* 0x02287804063f75b2 */ /* 0x0000220008000100 */
[----:B------:R0:W0:Y:S01]  /*0520*/  SYNCS.EXCH.64 URZ, [UR6+0x22888], UR4 ;  /* 0x02288804063f75b2 */ /* 0x0000220008000100 */
[----:B------:R-:W-:Y:S01]  /*0530*/  NOP ;  /* 0x0000000000007918 */ /* 0x000fe20000000000 */
.L_x_2:
        /* <DEDUP_REMOVED lines=22> */
.L_x_3:
[----:B------:R-:W5:Y:S01]  /*06a0*/  SHFL.IDX PT, R3, R0, RZ, 0x1f ;  /* 0x00001fff00037589 */ /* 0x000f6200000e0000 */
[----:B------:R-:W-:Y:S01]  /*06b0*/  R2UR UR9, R4 ;  /* 0x00000000040972ca */ /* 0x000fe200000e0000 */
        /* <DEDUP_REMOVED lines=21> */
.L_x_4:
[----:B------:R-:W-:Y:S01]  /*0810*/  UISETP.NE.AND UP0, UPT, UR9, URZ, UPT ;  /* 0x0000003f0900728c */ /* 0x000fe2000bf05270 */
[----:B------:R-:W-:Y:S01]  /*0820*/  NOP ;  /* 0x0000000000007918 */ /* 0x000fe20000000000 */
[----:B------:R-:W-:Y:S01]  /*0830*/  UMOV UR39, 0x1 ;  /* 0x0000000100277882 */ /* 0x000fe20000000000 */
[----:B------:R-:W-:Y:S01]  /*0840*/  ULDC.64 UR36, c[0x0][0x208] ;  /* 0x0000820000247ab9 */ /* 0x000fe20000000a00 */
[----:B------:R-:W-:Y:S01]  /*0850*/  USEL UR39, UR39, 0x2, !UP0 ;  /* 0x0000000227277887 */ /* 0x000fe2000c000000 */
[----:B------:R-:W-:Y:S01]  /*0860*/  BSSY B6, `(.L_x_5) ;  /* 0x0000a96000067945 */ /* 0x000fe20003800000 */
[----:B01234-:R-:W-:Y:S01]  /*0870*/  BAR.SYNC.DEFER_BLOCKING 0x0 ;  /* 0x0000000000007b1d */ /* 0x01ffe20000010000 */
[----:B------:R-:W-:-:S13]  /*0880*/  PLOP3.LUT P0, PT, PT, PT, UP0, 0x80, 0x0 ;  /* 0x000000000000781c */ /* 0x000fda0003f0f008 */
[----:B------:R-:W-:Y:S05]  /*0890*/  @!P0 BRA `(.L_x_6) ;  /* 0x0000007000888947 */ /* 0x000fea0003800000 */
.L_x_7:
[----:B------:R-:W-:-:S08]  /*08a0*/  NOP ;  /* 0x0000000000007918 */ /* 0x000fd00000000000 */
[----:B------:R-:W0:Y:S02]  /*08b0*/  USETMAXREG.TRY_ALLOC.CTAPOOL UP0, 0xe8 ;  /* 0x000000e8000079c8 */ /* 0x000e240008000600 */
[----:B0-----:R-:W-:-:S13]  /*08c0*/  PLOP3.LUT P0, PT, PT, PT, UP0, 0x80, 0x0 ;  /* 0x000000000000781c */ /* 0x001fda0003f0f008 */
[----:B------:R-:W-:Y:S05]  /*08d0*/  @!P0 BRA `(.L_x_7) ;  /* 0xfffffffc00f08947 */ /* 0x000fea000383ffff */
[----:B------:R-:W0:Y:S01]  /*08e0*/  S2UR UR6, SR_CTAID.Y ;  /* 0x00000000000679c3 */ /* 0x000e220000002600 */
[----:B------:R-:W-:-:S07]  /*08f0*/  ULDC UR7, c[0x0][0xc50] ;  /* 0x0003140000077ab9 */ /* 0x000fce0000000800 */
[----:B------:R-:W-:Y:S08]  /*0900*/  BAR.ARV 0x8, 0x180 ;  /* 0x0206000000007b1d */ /* 0x000ff00000002000 */
[----:B------:R-:W1:Y:S01]  /*0910*/  S2UR UR8, SR_CTAID.Z ;  /* 0x00000000000879c3 */ /* 0x000e620000002700 */
[----:B------:R-:W-:Y:S01]  /*0920*/  ISETP.NE.AND P0, PT, R2, 0x1, PT ;  /* 0x000000010200780c */ /* 0x000fe20003f05270 */
[----:B------:R-:W-:-:S11]  /*0930*/  UISETP.NE.AND UP0, UPT, UR7, 0x1, UPT ;  /* 0x000000010700788c */ /* 0x000fd6000bf05270 */
[----:B------:R-:W-:Y:S01]  /*0940*/  @UP0 ULDC UR4, c[0x0][0xc54] ;  /* 0x0003150000040ab9 */ /* 0x000fe20000000800 */
[----:B------:R-:W-:Y:S06]  /*0950*/  @!P0 BAR.ARV 0x9, 0x100 ;  /* 0x0244000000008b1d */ /* 0x000fec0000002000 */
[----:B0-----:R-:W-:Y:S01]  /*0960*/  UIMAD.WIDE.U32 UR4, UR6, UR4, URZ ;  /* 0x00000004060472a5 */ /* 0x001fe2000f8e003f */
[----:B------:R-:W-:Y:S01]  /*0970*/  @UP0 ULDC UR9, c[0x0][0xc58] ;  /* 0x0003160000090ab9 */ /* 0x000fe20000000800 */
[----:B------:R-:W-:Y:S01]  /*0980*/  UMOV UR38, UR6 ;  /* 0x0000000600267c82 */ /* 0x000fe20008000000 */
[----:B-1----:R-:W-:Y:S01]  /*0990*/  ISETP.LE.AND P0, PT, RZ, UR8, PT ;  /* 0x00000008ff007c0c */ /* 0x002fe2000bf03270 */
[----:B------:R-:W-:-:S04]  /*09a0*/  @UP0 USHF.R.U32.HI UR38, URZ, UR9, UR5 ;  /* 0x000000093f260299 */ /* 0x000fc80008011605 */
[----:B------:R-:W-:-:S04]  /*09b0*/  UIADD3 UR4, -UR38, URZ, URZ ;  /* 0x0000003f26047290 */ /* 0x000fc8000fffe13f */
[----:B------:R-:W-:-:S04]  /*09c0*/  UIMAD UR7, UR7, UR4, UR6 ;  /* 0x00000004070772a4 */ /* 0x000fc8000f8e0206 */
[----:B------:R-:W-:Y:S08]  /*09d0*/  @!P0 BRA `(.L_x_8) ;  /* 0x000000a400f88947 */ /* 0x000ff00003800000 */
[----:B------:R-:W-:Y:S01]  /*09e0*/  ULDC.64 UR4, c[0x0][0x418] ;  /* 0x0001060000047ab9 */ /* 0x000fe20000000a00 */
[----:B------:R-:W-:Y:S01]  /*09f0*/  ULDC UR42, c[0x0][0x424] ;  /* 0x00010900002a7ab9 */ /* 0x000fe20000000800 */
[----:B------:R-:W-:Y:S02]  /*0a00*/  UISETP.NE.U32.AND UP0, UPT, UR4, URZ, UPT ;  /* 0x0000003f0400728c */ /* 0x000fe4000bf05070 */
[----:B------:R-:W-:Y:S02]  /*0a10*/  ULOP3.LUT UR40, UR7, 0xffff, URZ, 0xc0, !UPT ;  /* 0x0000ffff07287892 */ /* 0x000fe4000f8ec03f */
[----:B------:R-:W-:Y:S01]  /*0a20*/  UISETP.NE.AND.EX UP0, UPT, UR5, URZ, UPT, UP0 ;  /* 0x0000003f0500728c */ /* 0x000fe2000bf05300 */
[----:B------:R-:W-:-:S03]  /*0a30*/  ULDC UR4, c[0x0][0x2f0] ;  /* 0x0000bc0000047ab9 */ /* 0x000fc60000000800 */
[----:B------:R-:W-:-:S04]  /*0a40*/  USEL UR42, UR42, 0x1, UP0 ;  /* 0x000000012a2a7887 */ /* 0x000fc80008000000 */
[----:B------:R-:W-:-:S04]  /*0a50*/  UIMAD UR42, UR42, UR4, URZ ;  /* 0x000000042a2a72a4 */ /* 0x000fc8000f8e023f */
[----:B------:R-:W-:Y:S02]  /*0a60*/  UISETP.GE.AND UP0, UPT, UR42, 0x1, UPT ;  /* 0x000000012a00788c */ /* 0x000fe4000bf06270 */
[----:B------:R-:W-:-:S04]  /*0a70*/  UIADD3 UR4, UR42, 0x5f, URZ ;  /* 0x0000005f2a047890 */ /* 0x000fc8000fffe03f */
[----:B------:R-:W-:Y:S01]  /*0a80*/  PLOP3.LUT P0, PT, PT, PT, UP0, 0x80, 0x0 ;  /* 0x000000000000781c */ /* 0x000fe20003f0f008 */
[----:B------:R-:W-:-:S04]  /*0a90*/  UIMAD.WIDE UR4, UR4, 0x2aaaaaab, URZ ;  /* 0x2aaaaaab040478a5 */ /* 0x000fc8000f8e023f */
[----:B------:R-:W-:-:S03]  /*0aa0*/  USHF.R.U32.HI UR6, URZ, 0x1f, UR5 ;  /* 0x0000001f3f067899 */ /* 0x000fc60008011605 */
[----:B------:R-:W-:Y:S01]  /*0ab0*/  UMOV UR4, URZ ;  /* 0x0000003f00047c82 */ /* 0x000fe20008000000 */
[----:B------:R-:W-:-:S04]  /*0ac0*/  ULEA.HI.SX32 UR6, UR5, UR6, 0x1c ;  /* 0x0000000605067291 */ /* 0x000fc8000f8fe23f */
[----:B------:R-:W-:Y:S08]  /*0ad0*/  @!P0 BRA `(.L_x_9) ;  /* 0x0000000000908947 */ /* 0x000ff00003800000 */
[----:B------:R-:W-:Y:S01]  /*0ae0*/  USHF.R.U32.HI UR7, URZ, 0x10, UR7 ;  /* 0x000000103f077899 */ /* 0x000fe20008011607 */
[----:B------:R-:W-:-:S03]  /*0af0*/  UMOV UR4, URZ ;  /* 0x0000003f00047c82 */ /* 0x000fc60008000000 */
[----:B------:R-:W-:-:S11]  /*0b00*/  UISETP.NE.AND UP0, UPT, UR7, URZ, UPT ;  /* 0x0000003f0700728c */ /* 0x000fd6000bf05270 */
[----:B------:R-:W-:Y:S02]  /*0b10*/  @!UP0 ULDC UR7, c[0x0][0x9f0] ;  /* 0x00027c0000078ab9 */ /* 0x000fe40000000800 */
[----:B------:R-:W-:Y:S01]  /*0b20*/  IMAD.U32 R4, RZ, RZ, UR7 ;  /* 0x00000007ff047e24 */ /* 0x000fe2000f8e00ff */
[----:B------:R-:W-:-:S04]  /*0b30*/  UIADD3 UR8, UR6, -0x1, UR7 ;  /* 0xffffffff06087890 */ /* 0x000fc8000fffe007 */
[-C--:B------:R-:W-:Y:S02]  /*0b40*/  IABS R0, R4.reuse ;  /* 0x0000000400007213 */ /* 0x080fe40000000000 */
[----:B------:R-:W-:Y:S01]  /*0b50*/  IMAD.U32 R5, RZ, RZ, UR8 ;  /* 0x00000008ff057e24 */ /* 0x000fe2000f8e00ff */
[----:B------:R-:W-:Y:S01]  /*0b60*/  IABS R6, R4 ;  /* 0x0000000400067213 */ /* 0x000fe20000000000 */
[----:B------:R-:W-:Y:S01]  /*0b70*/  ULOP3.LUT UR8, UR8, UR7, URZ, 0x3c, !UPT ;  /* 0x0000000708087292 */ /* 0x000fe2000f8e3c3f */
[----:B------:R-:W-:Y:S02]  /*0b80*/  R2UR UR11, R0 ;  /* 0x00000000000b72ca */ /* 0x000fe400000e0000 */
[----:B------:R-:W-:-:S05]  /*0b90*/  IABS R5, R5 ;  /* 0x0000000500057213 */ /* 0x000fca0000000000 */
[----:B------:R-:W-:-:S05]  /*0ba0*/  IMAD.MOV.U32 R4, RZ, RZ, R5 ;  /* 0x000000ffff047224 */ /* 0x000fca00078e0005 */
[----:B------:R-:W-:Y:S01]  /*0bb0*/  R2UR UR10, R4 ;  /* 0x00000000040a72ca */ /* 0x000fe200000e0000 */
[----:B------:R-:W0:Y:S08]  /*0bc0*/  I2F.RP R0, UR11 ;  /* 0x0000000b00007d06 */ /* 0x000e300008209400 */
[----:B0-----:R-:W0:Y:S02]  /*0bd0*/  MUFU.RCP R0, R0 ;  /* 0x0000000000007308 */ /* 0x001e240000001000 */
[----:B0-----:R-:W-:Y:S01]  /*0be0*/  VIADD R3, R0, 0xffffffe ;  /* 0x0ffffffe00037836 */ /* 0x001fe20000000000 */
[----:B------:R-:W-:-:S05]  /*0bf0*/  IADD3 R0, RZ, -R6, RZ ;  /* 0x80000006ff007210 */ /* 0x000fca0007ffe0ff */
[----:B------:R-:W0:Y:S02]  /*0c00*/  F2I.FTZ.U32.TRUNC.NTZ R3, R3 ;  /* 0x0000000300037305 */ /* 0x000e24000021f000 */
[----:B0-----:R-:W-:-:S13]  /*0c10*/  R2UR UR5, R3 ;  /* 0x00000000030572ca */ /* 0x001fda00000e0000 */
[----:B------:R-:W-:-:S04]  /*0c20*/  UIADD3 UR9, URZ, -UR5, URZ ;  /* 0x800000053f097290 */ /* 0x000fc8000fffe03f */
[----:B------:R-:W-:-:S04]  /*0c30*/  UIMAD UR9, UR9, UR11, URZ ;  /* 0x0000000b090972a4 */ /* 0x000fc8000f8e023f */
[----:B------:R-:W-:-:S03]  /*0c40*/  UIMAD.WIDE.U32 UR4, UR5, UR9, UR4 ;  /* 0x00000009050472a5 */ /* 0x000fc6000f8e0004 */
[----:B------:R-:W-:Y:S01]  /*0c50*/  R2UR UR9, R0 ;  /* 0x00000000000972ca */ /* 0x000fe200000e0000 */
[----:B------:R-:W-:-:S12]  /*0c60*/  UIMAD.WIDE.U32 UR4, UR5, UR10, URZ ;  /* 0x0000000a050472a5 */ /* 0x000fd8000f8e003f */
[----:B------:R-:W-:-:S04]  /*0c70*/  UIMAD UR4, UR5, UR9, UR10 ;  /* 0x00000009050472a4 */ /* 0x000fc8000f8e020a */
[----:B------:R-:W-:-:S11]  /*0c80*/  UISETP.GT.U32.AND UP0, UPT, UR11, UR4, UPT ;  /* 0x000000040b00728c */ /* 0x000fd6000bf04070 */
[----:B------:R-:W-:Y:S02]  /*0c90*/  @!UP0 UIADD3 UR4, UR4, -UR11, URZ ;  /* 0x8000000b04048290 */ /* 0x000fe4000fffe03f */
[----:B------:R-:W-:Y:S02]  /*0ca0*/  @!UP0 UIADD3 UR5, UR5, 0x1, URZ ;  /* 0x0000000105058890 */ /* 0x000fe4000fffe03f */
[----:B------:R-:W-:Y:S02]  /*0cb0*/  UISETP.GE.U32.AND UP1, UPT, UR4, UR11, UPT ;  /* 0x0000000b0400728c */ /* 0x000fe4000bf26070 */
[----:B------:R-:W-:-:S09]  /*0cc0*/  UISETP.GE.AND UP0, UPT, UR8, URZ, UPT ;  /* 0x0000003f0800728c */ /* 0x000fd2000bf06270 */
[----:B------:R-:W-:Y:S02]  /*0cd0*/  @UP1 UIADD3 UR5, UR5, 0x1, URZ ;  /* 0x0000000105051890 */ /* 0x000fe4000fffe03f */
[----:B------:R-:W-:-:S05]  /*0ce0*/  UISETP.NE.AND UP1, UPT, UR7, URZ, UPT ;  /* 0x0000003f0700728c */ /* 0x000fca000bf25270 */
[----:B------:R-:W-:Y:S02]  /*0cf0*/  UMOV UR4, UR5 ;  /* 0x0000000500047c82 */ /* 0x000fe40008000000 */
[----:B------:R-:W-:-:S04]  /*0d00*/  @!UP0 UIADD3 UR4, -UR4, URZ, URZ ;  /* 0x0000003f04048290 */ /* 0x000fc8000fffe13f */
[----:B------:R-:W-:-:S12]  /*0d10*/  @!UP1 ULOP3.LUT UR4, URZ, UR7, URZ, 0x33, !UPT ;  /* 0x000000073f049292 */ /* 0x000fd8000f8e333f */
.L_x_9:
[----:B------:R-:W-:Y:S01]  /*0d20*/  UIMAD UR40, UR40, UR4, URZ ;  /* 0x00000004282872a4 */ /* 0x000fe2000f8e023f */
[----:B------:R-:W-:Y:S01]  /*0d30*/  IMAD.U32 R0, RZ, RZ, UR6 ;  /* 0x00000006ff007e24 */ /* 0x000fe2000f8e00ff */
[----:B------:R-:W-:Y:S01]  /*0d40*/  PLOP3.LUT P0, PT, PT, PT, PT, 0x80, 0x0 ;  /* 0x000000000000781c */ /* 0x000fe20003f0f070 */
[----:B------:R-:W-:Y:S01]  /*0d50*/  IMAD.U32 R3, RZ, RZ, UR4 ;  /* 0x00000004ff037e24 */ /* 0x000fe2000f8e00ff */
[----:B------:R-:W-:Y:S01]  /*0d60*/  MOV R6, RZ ;  /* 0x000000ff00067202 */ /* 0x000fe20000000f00 */
[----:B------:R-:W-:Y:S01]  /*0d70*/  VIADD R16, R16, 0xffffff80 ;  /* 0xffffff8010107836 */ /* 0x000fe20000000000 */
[----:B------:R-:W-:Y:S02]  /*0d80*/  CS2R R150, SRZ ;  /* 0x0000000000967805 */ /* 0x000fe4000001ff00 */
[----:B------:R-:W-:Y:S02]  /*0d90*/  CS2R R148, SRZ ;  /* 0x0000000000947805 */ /* 0x000fe4000001ff00 */
[----:B------:R-:W-:Y:S01]  /*0da0*/  VIADDMNMX R0, R3, UR40, R0, PT ;  /* 0x0000002803007c46 */ /* 0x000fe2000b800100 */
[----:B------:R-:W-:Y:S01]  /*0db0*/  IMAD.MOV.U32 R3, RZ, RZ, RZ ;  /* 0x000000ffff037224 */ /* 0x000fe200078e00ff */
[----:B------:R-:W-:-:S02]  /*0dc0*/  CS2R R146, SRZ ;  /* 0x0000000000927805 */ /* 0x000fc4000001ff00 */
[----:B------:R-:W-:Y:S02]  /*0dd0*/  CS2R R144, SRZ ;  /* 0x0000000000907805 */ /* 0x000fe4000001ff00 */
[----:B------:R-:W-:Y:S02]  /*0de0*/  R2UR UR43, R0 ;  /* 0x00000000002b72ca */ /* 0x000fe400000e0000 */
[----:B------:R-:W-:Y:S02]  /*0df0*/  CS2R R142, SRZ ;  /* 0x00000000008e7805 */ /* 0x000fe4000001ff00 */
[----:B------:R-:W-:Y:S02]  /*0e00*/  CS2R R140, SRZ ;  /* 0x00000000008c7805 */ /* 0x000fe4000001ff00 */
[----:B------:R-:W-:Y:S02]  /*0e10*/  CS2R R138, SRZ ;  /* 0x00000000008a7805 */ /* 0x000fe4000001ff00 */
[----:B------:R-:W-:-:S02]  /*0e20*/  CS2R R136, SRZ ;  /* 0x0000000000887805 */ /* 0x000fc4000001ff00 */
[----:B------:R-:W-:Y:S02]  /*0e30*/  CS2R R134, SRZ ;  /* 0x0000000000867805 */ /* 0x000fe4000001ff00 */
[----:B------:R-:W-:Y:S02]  /*0e40*/  CS2R R132, SRZ ;  /* 0x0000000000847805 */ /* 0x000fe4000001ff00 */
[----:B------:R-:W-:Y:S02]  /*0e50*/  CS2R R130, SRZ ;  /* 0x0000000000827805 */ /* 0x000fe4000001ff00 */
[----:B------:R-:W-:Y:S02]  /*0e60*/  CS2R R128, SRZ ;  /* 0x0000000000807805 */ /* 0x000fe4000001ff00 */
[----:B------:R-:W-:Y:S02]  /*0e70*/  CS2R R126, SRZ ;  /* 0x00000000007e7805 */ /* 0x000fe4000001ff00 */
[----:B------:R-:W-:-:S02]  /*0e80*/  CS2R R124, SRZ ;  /* 0x00000000007c7805 */ /* 0x000fc4000001ff00 */
[----:B------:R-:W-:Y:S02]  /*0e90*/  CS2R R122, SRZ ;  /* 0x00000000007a7805 */ /* 0x000fe4000001ff00 */
[----:B------:R-:W-:Y:S01]  /*0ea0*/  CS2R R120, SRZ ;  /* 0x0000000000787805 */ /* 0x000fe2000001ff00 */
[----:B------:R-:W-:Y:S01]  /*0eb0*/  UISETP.GT.AND UP0, UPT, UR43, UR40, UPT ;  /* 0x000000282b00728c */ /* 0x000fe2000bf04270 */
[----:B------:R-:W-:Y:S02]  /*0ec0*/  CS2R R118, SRZ ;  /* 0x0000000000767805 */ /* 0x000fe4000001ff00 */
[----:B------:R-:W-:Y:S02]  /*0ed0*/  CS2R R116, SRZ ;  /* 0x0000000000747805 */ /* 0x000fe4000001ff00 */
[----:B------:R-:W-:Y:S02]  /*0ee0*/  CS2R R114, SRZ ;  /* 0x0000000000727805 */ /* 0x000fe4000001ff00 */
[----:B------:R-:W-:-:S02]  /*0ef0*/  CS2R R112, SRZ ;  /* 0x0000000000707805 */ /* 0x000fc4000001ff00 */
[----:B------:R-:W-:Y:S02]  /*0f00*/  CS2R R110, SRZ ;  /* 0x00000000006e7805 */ /* 0x000fe4000001ff00 */
[----:B------:R-:W-:Y:S02]  /*0f10*/  PLOP3.LUT P1, PT, PT, PT, UP0, 0x80, 0x0 ;  /* 0x000000000000781c */ /* 0x000fe40003f2f008 */
        /* <DEDUP_REMOVED lines=42> */
[----:B------:R-:W-:Y:S01]  /*11c0*/  CS2R R24, SRZ ;  /* 0x0000000000187805 */ /* 0x000fe2000001ff00 */
[----:B------:R-:W-:Y:S06]  /*11d0*/  @!P1 BRA `(.L_x_10) ;  /* 0x0000004000f89947 */ /* 0x000fec0003800000 */
[----:B------:R-:W-:Y:S01]  /*11e0*/  SHF.R.S32.HI R3, RZ, 0x1f, R16 ;  /* 0x0000001fff037819 */ /* 0x000fe20000011410 */
[----:B------:R-:W0:Y:S01]  /*11f0*/  S2UR UR6, SR_CgaCtaId ;  /* 0x00000000000679c3 */ /* 0x000e220000008800 */
[----:B------:R-:W-:Y:S02]  /*1200*/  UMOV UR41, 0x400 ;  /* 0x0000040000297882 */ /* 0x000fe40000000000 */
[----:B------:R-:W-:-:S04]  /*1210*/  LEA.HI R17, R3, R16, RZ, 0x7 ;  /* 0x0000001003117211 */ /* 0x000fc800078f38ff */
[----:B------:R-:W-:-:S06]  /*1220*/  SHF.R.S32.HI R0, RZ, 0x7, R17 ;  /* 0x00000007ff007819 */ /* 0x000fcc0000011411 */
[----:B------:R-:W1:Y:S01]  /*1230*/  SHFL.IDX PT, R0, R0, RZ, 0x1f ;  /* 0x00001fff00007589 */ /* 0x000e6200000e0000 */
[----:B0-----:R-:W-:-:S04]  /*1240*/  ULEA UR41, UR6, UR41, 0x18 ;  /* 0x0000002906297291 */ /* 0x001fc8000f8ec03f */
[----:B------:R-:W-:-:S04]  /*1250*/  UIADD3 UR6, UR41, 0x18400, URZ ;  /* 0x0001840029067890 */ /* 0x000fc8000fffe03f */
[----:B------:R-:W-:Y:S01]  /*1260*/  ULOP3.LUT UP0, URZ, UR6, 0x1bf, URZ, 0xc0, !UPT ;  /* 0x000001bf063f7892 */ /* 0x000fe2000f80c03f */
[----:B-1----:R-:W-:-:S05]  /*1270*/  R2UR UR4, R0 ;  /* 0x00000000000472ca */ /* 0x002fca00000e0000 */
[----:B------:R-:W-:-:S08]  /*1280*/  PLOP3.LUT P0, PT, PT, PT, UP0, 0x80, 0x0 ;  /* 0x000000000000781c */ /* 0x000fd00003f0f008 */
[----:B------:R-:W-:-:S04]  /*1290*/  ULEA.HI UR5, UR4, UR4, URZ, 0x1 ;  /* 0x0000000404057291 */ /* 0x000fc8000f8f083f */
[----:B------:R-:W-:-:S04]  /*12a0*/  ULOP3.LUT UR5, UR5, 0x1e, URZ, 0xc0, !UPT ;  /* 0x0000001e05057892 */ /* 0x000fc8000f8ec03f */
[----:B------:R-:W-:-:S04]  /*12b0*/  UIADD3 UR5, UR4, -UR5, URZ ;  /* 0x8000000504057290 */ /* 0x000fc8000fffe03f */
[----:B------:R-:W-:-:S04]  /*12c0*/  ULEA UR5, UR5, UR6, 0xd ;  /* 0x0000000605057291 */ /* 0x000fc8000f8e683f */
[----:B------:R-:W-:-:S04]  /*12d0*/  USHF.R.U32.HI UR5, URZ, 0x4, UR5 ;  /* 0x000000043f057899 */ /* 0x000fc80008011605 */
[----:B------:R-:W-:Y:S01]  /*12e0*/  ULOP3.LUT UR44, UR5, 0x3fff, URZ, 0xc0, !UPT ;  /* 0x00003fff052c7892 */ /* 0x000fe2000f8ec03f */
[----:B------:R-:W-:Y:S11]  /*12f0*/  @!P0 BRA `(.L_x_11) ;  /* 0x0000000000408947 */ /* 0x000ff60003800000 */
[----:B------:R-:W-:Y:S01]  /*1300*/  MOV R0, 0x0 ;  /* 0x0000000000007802 */ /* 0x000fe20000000f00 */
[----:B------:R-:W-:Y:S01]  /*1310*/  ULDC.64 UR4, c[0x4][0x98] ;  /* 0x0100260000047ab9 */ /* 0x000fe20000000a00 */
[----:B------:R-:W-:Y:S01]  /*1320*/  ULDC.64 UR6, c[0x4][0x38] ;  /* 0x01000e0000067ab9 */ /* 0x000fe20000000a00 */
[----:B------:R-:W-:Y:S01]  /*1330*/  IMAD.U32 R4, RZ, RZ, UR4 ;  /* 0x00000004ff047e24 */ /* 0x000fe2000f8e00ff */
[----:B------:R0:W1:Y:S01]  /*1340*/  LDC.64 R14, c[0x4][R0] ;  /* 0x01000000000e7b82 */ /* 0x0000620000000a00 */
[----:B------:R-:W-:Y:S01]  /*1350*/  IMAD.U32 R5, RZ, RZ, UR5 ;  /* 0x00000005ff057e24 */ /* 0x000fe2000f8e00ff */
[----:B------:R-:W-:Y:S01]  /*1360*/  ULDC.64 UR4, c[0x4][0xa0] ;  /* 0x0100280000047ab9 */ /* 0x000fe20000000a00 */
[----:B------:R-:W-:Y:S01]  /*1370*/  MOV R10, UR6 ;  /* 0x00000006000a7c02 */ /* 0x000fe20008000f00 */
[----:B------:R-:W-:Y:S02]  /*1380*/  IMAD.U32 R6, RZ, RZ, UR4 ;  /* 0x00000004ff067e24 */ /* 0x000fe4000f8e00ff */
[----:B------:R-:W-:-:S02]  /*1390*/  IMAD.U32 R7, RZ, RZ, UR5 ;  /* 0x00000005ff077e24 */ /* 0x000fc4000f8e00ff */
[----:B------:R-:W-:Y:S02]  /*13a0*/  IMAD.U32 R11, RZ, RZ, UR7 ;  /* 0x00000007ff0b7e24 */ /* 0x000fe4000f8e00ff */
[----:B------:R-:W-:Y:S02]  /*13b0*/  IMAD.MOV.U32 R8, RZ, RZ, 0x70 ;  /* 0x00000070ff087424 */ /* 0x000fe400078e00ff */
[----:B------:R-:W-:Y:S02]  /*13c0*/  IMAD.MOV.U32 R12, RZ, RZ, 0x1 ;  /* 0x00000001ff0c7424 */ /* 0x000fe400078e00ff */
[----:B0-----:R-:W-:-:S07]  /*13d0*/  IMAD.MOV.U32 R13, RZ, RZ, RZ ;  /* 0x000000ffff0d7224 */ /* 0x001fce00078e00ff */
[----:B------:R-:W-:-:S07]  /*13e0*/  LEPC R20, `(.L_x_11) ;  /* 0x000000001014794e */ /* 0x000fce0000000000 */
[----:B-1----:R-:W-:Y:S05]  /*13f0*/  CALL.ABS.NOINC R14 ;  /* 0x000000000e007343 */ /* 0x002fea0003c00000 */
.L_x_11:
[----:B------:R-:W-:Y:S02]  /*1400*/  SHF.L.U32 R8, RZ, 0x1f, RZ ;  /* 0x0000001fff087819 */ /* 0x000fe400000006ff */
[----:B------:R-:W-:Y:S02]  /*1410*/  IADD3 R3, R2, 0x8, RZ ;  /* 0x0000000802037810 */ /* 0x000fe40007ffe0ff */
[----:B------:R-:W0:Y:S02]  /*1420*/  SYNCS.PHASECHK.TRANS64.TRYWAIT P0, [UR41+0x22800], R8 ;  /* 0x02280008ff0075a7 */ /* 0x000e240008000169 */
[----:B0-----:R-:W-:Y:S05]  /*1430*/  @!P0 BRA `(.L_x_12) ;  /* 0x0000009c00688947 */ /* 0x001fea0003800000 */
.L_x_84:
[----:B------:R-:W-:Y:S05]  /*1440*/  WARPSYNC.ALL ;  /* 0x0000000000007948 */ /* 0x000fea0003800000 */
[----:B------:R-:W-:Y:S01]  /*1450*/  ULOP3.LUT UR4, UR39, 0x1, URZ, 0xfc, !UPT ;  /* 0x0000000127047892 */ /* 0x000fe2000f8efc3f */
[----:B------:R1:W-:Y:S03]  /*1460*/  BAR.SYNC.DEFER_BLOCKING R3, 0x100 ;  /* 0x000400030000751d */ /* 0x0003e60000010000 */
[----:B------:R-:W-:-:S06]  /*1470*/  UISETP.NE.AND UP0, UPT, UR4, 0x3, UPT ;  /* 0x000000030400788c */ /* 0x000fcc000bf05270 */
[----:B------:R-:W-:-:S13]  /*1480*/  PLOP3.LUT P0, PT, PT, PT, UP0, 0x80, 0x0 ;  /* 0x000000000000781c */ /* 0x000fda0003f0f008 */
[----:B-1----:R-:W-:Y:S05]  /*1490*/  @!P0 BRA `(.L_x_13) ;  /* 0x0000000000048947 */ /* 0x002fea0003800000 */
[----:B------:R-:W-:Y:S01]  /*14a0*/  BPT.TRAP 0x1 ;  /* 0x000000040000795c */ /* 0x000fe20000300000 */
.L_x_13:
[----:B------:R1:W2:Y:S01]  /*14b0*/  SYNCS.PHASECHK.TRANS64.TRYWAIT P1, [UR41+0x22830], R8 ;  /* 0x02283008ff0075a7 */ /* 0x0002a20008020169 */
[----:B------:R-:W-:Y:S05]  /*14c0*/  @!P0 BRA `(.L_x_14) ;  /* 0x0000000000048947 */ /* 0x000fea0003800000 */
[----:B------:R-:W-:Y:S01]  /*14d0*/  BPT.TRAP 0x1 ;  /* 0x000000040000795c */ /* 0x000fe20000300000 */
.L_x_14:
[----:B--2---:R-:W-:Y:S05]  /*14e0*/  @P1 BRA `(.L_x_15) ;  /* 0x0000000000081947 */ /* 0x004fea0003800000 */
[----:B------:R-:W2:Y:S02]  /*14f0*/  SYNCS.PHASECHK.TRANS64.TRYWAIT P1, [UR41+0x22830], R8 ;  /* 0x02283008ff0075a7 */ /* 0x000ea40008020169 */
[----:B--2---:R-:W-:Y:S05]  /*1500*/  @!P1 BRA `(.L_x_16) ;  /* 0x0000009c004c9947 */ /* 0x004fea0003800000 */
.L_x_15:
[----:B------:R-:W-:Y:S01]  /*1510*/  UIADD3 UR4, UR41, 0x1c400, URZ ;  /* 0x0001c40029047890 */ /* 0x000fe2000fffe03f */
[----:B------:R-:W-:Y:S01]  /*1520*/  WARPGROUP.ARRIVE ;  /* 0x00000000000079c5 */ /* 0x000fe20000000000 */
[----:B------:R-:W-:Y:S01]  /*1530*/  ULOP3.LUT UR8, UR44, 0x10000, URZ, 0xfc, !UPT ;  /* 0x000100002c087892 */ /* 0x000fe2000f8efc3f */
[----:B------:R-:W-:Y:S01]  /*1540*/  IADD3 R0, -R2, 0xb, RZ ;  /* 0x0000000b02007810 */ /* 0x000fe20007ffe1ff */
[----:B------:R-:W-:-:S03]  /*1550*/  USHF.R.U32.HI UR4, URZ, 0x4, UR4 ;  /* 0x000000043f047899 */ /* 0x000fc60008011604 */
[----:B------:R-:W2:Y:S01]  /*1560*/  S2UR UR25, SR_CgaCtaId ;  /* 0x00000000001979c3 */ /* 0x000ea20000008800 */
[----:B------:R-:W-:Y:S01]  /*1570*/  UMOV UR9, 0x40000040 ;  /* 0x4000004000097882 */ /* 0x000fe20000000000 */
[----:B------:R-:W-:Y:S01]  /*1580*/  UMOV UR7, 0x40000040 ;  /* 0x4000004000077882 */ /* 0x000fe20000000000 */
[----:B------:R-:W-:Y:S01]  /*1590*/  ULOP3.LUT UR4, UR4, 0x3fff, URZ, 0xc0, !UPT ;  /* 0x00003fff04047892 */ /* 0x000fe2000f8ec03f */
[----:B------:R-:W-:Y:S01]  /*15a0*/  UMOV UR5, UR9 ;  /* 0x0000000900057c82 */ /* 0x000fe20008000000 */
[----:B------:R-:W-:Y:S02]  /*15b0*/  UIADD3 UR12, UR8, 0x2, URZ ;  /* 0x00000002080c7890 */ /* 0x000fe4000fffe03f */
[----:B------:R-:W-:Y:S01]  /*15c0*/  ULOP3.LUT UR6, UR4, 0x10000, URZ, 0xfc, !UPT ;  /* 0x0001000004067892 */ /* 0x000fe2000f8efc3f */
[----:B------:R-:W-:Y:S02]  /*15d0*/  UMOV UR13, 0x40000040 ;  /* 0x40000040000d7882 */ /* 0x000fe40000000000 */
[----:B------:R-:W-:Y:S01]  /*15e0*/  UMOV UR4, UR8 ;  /* 0x0000000800047c82 */ /* 0x000fe20008000000 */
[----:B------:R-:W-:Y:S01]  /*15f0*/  UIADD3 UR14, UR6, 0x2, URZ ;  /* 0x00000002060e7890 */ /* 0x000fe2000fffe03f */
[----:B------:R-:W-:Y:S01]  /*1600*/  UMOV UR15, 0x40000040 ;  /* 0x40000040000f7882 */ /* 0x000fe20000000000 */
[----:B------:R-:W-:-:S03]  /*1610*/  UIADD3 UR16, UR8, 0x4, URZ ;  /* 0x0000000408107890 */ /* 0x000fc6000fffe03f */
[----:B------:R-:W-:Y:S01]  /*1620*/  HGMMA.64x96x16.F32 R24, gdesc[UR4], RZ, !UPT, gsb0 ;  /* 0x01600000041879f0 */ /* 0x000fe2000c0008ff */
[----:B------:R-:W-:Y:S01]  /*1630*/  UIADD3 UR18, UR6, 0x4, URZ ;  /* 0x0000000406127890 */ /* 0x000fe2000fffe03f */
[----:B------:R-:W-:Y:S01]  /*1640*/  UMOV UR17, 0x40000040 ;  /* 0x4000004000117882 */ /* 0x000fe20000000000 */
[----:B------:R-:W-:Y:S01]  /*1650*/  UMOV UR19, 0x40000040 ;  /* 0x4000004000137882 */ /* 0x000fe20000000000 */
[----:B------:R-:W-:Y:S02]  /*1660*/  UIADD3 UR20, UR8, 0x6, URZ ;  /* 0x0000000608147890 */ /* 0x000fe4000fffe03f */
[----:B------:R-:W-:Y:S01]  /*1670*/  UIADD3 UR22, UR6, 0x6, URZ ;  /* 0x0000000606167890 */ /* 0x000fe2000fffe03f */
[----:B------:R-:W-:Y:S01]  /*1680*/  UMOV UR21, 0x40000040 ;  /* 0x4000004000157882 */ /* 0x000fe20000000000 */
[----:B------:R-:W-:Y:S01]  /*1690*/  UMOV UR23, 0x40000040 ;  /* 0x4000004000177882 */ /* 0x000fe20000000000 */
[----:B------:R-:W-:Y:S02]  /*16a0*/  WARPGROUP.DEPBAR.LE gsb0, 0x0 ;  /* 0x00008000000079c5 */ /* 0x000fe40000010000 */
[----:B------:R-:W-:-:S06]  /*16b0*/  WARPGROUP.ARRIVE ;  /* 0x00000000000079c5 */ /* 0x000fcc0000000000 */
[----:B------:R-:W-:Y:S03]  /*16c0*/  HGMMA.64x96x16.F32 R24, gdesc[UR12], R24, gsb0 ;  /* 0x016000000c1879f0 */ /* 0x000fe60008000818 */
[----:B------:R-:W-:Y:S02]  /*16d0*/  WARPGROUP.DEPBAR.LE gsb0, 0x0 ;  /* 0x00008000000079c5 */ /* 0x000fe40000010000 */
[----:B------:R-:W-:-:S06]  /*16e0*/  WARPGROUP.ARRIVE ;  /* 0x00000000000079c5 */ /* 0x000fcc0000000000 */
[----:B------:R-:W-:Y:S03]  /*16f0*/  HGMMA.64x96x16.F32 R24, gdesc[UR16], R24, gsb0 ;  /* 0x01600000101879f0 */ /* 0x000fe60008000818 */
[----:B------:R-:W-:Y:S02]  /*1700*/  WARPGROUP.DEPBAR.LE gsb0, 0x0 ;  /* 0x00008000000079c5 */ /* 0x000fe40000010000 */
[----:B------:R-:W-:-:S06]  /*1710*/  WARPGROUP.ARRIVE ;  /* 0x00000000000079c5 */ /* 0x000fcc0000000000 */
[----:B------:R-:W-:Y:S03]  /*1720*/  HGMMA.64x96x16.F32 R24, gdesc[UR20], R24, gsb0 ;  /* 0x01600000141879f0 */ /* 0x000fe60008000818 */
[----:B------:R-:W-:Y:S02]  /*1730*/  WARPGROUP.DEPBAR.LE gsb0, 0x0 ;  /* 0x00008000000079c5 */ /* 0x000fe40000010000 */
[----:B------:R3:W-:Y:S06]  /*1740*/  BAR.ARV R0, 0x100 ;  /* 0x000400000000751d */ /* 0x0007ec0000002000 */
[----:B--2---:R-:W-:Y:S05]  /*1750*/  @!P0 BRA `(.L_x_17) ;  /* 0x0000000000048947 */ /* 0x004fea0003800000 */
[----:B------:R-:W-:Y:S01]  /*1760*/  BPT.TRAP 0x1 ;  /* 0x000000040000795c */ /* 0x000fe20000300000 */
.L_x_17:
[----:B------:R-:W-:Y:S01]  /*1770*/  LOP3.LUT R17, R17, 0xffffff80, RZ, 0xc0, !PT ;  /* 0xffffff8011117812 */ /* 0x000fe200078ec0ff */
[----:B------:R-:W-:Y:S01]  /*1780*/  UIMAD UR42, UR43, -0x60, UR42 ;  /* 0xffffffa02b2a78a4 */ /* 0x000fe2000f8e022a */
[----:B------:R-:W-:Y:S01]  /*1790*/  P2R R11, PR, RZ, 0x1 ;  /* 0x00000001ff0b7803 */ /* 0x000fe20000000000 */
[----:B------:R-:W-:Y:S01]  /*17a0*/  ULDC UR10, c[0x0][0x988] ;  /* 0x00026200000a7ab9 */ /* 0x000fe20000000800 */
[----:B------:R-:W-:Y:S01]  /*17b0*/  UIADD3 UR4, UR41, 0x22840, URZ ;  /* 0x0002284029047890 */ /* 0x000fe2000fffe03f */
[----:B------:R-:W-:Y:S01]  /*17c0*/  IMAD.IADD R17, R16, 0x1, -R17 ;  /* 0x0000000110117824 */ /* 0x000fe200078e0a11 */
[----:B------:R-:W-:Y:S02]  /*17d0*/  UIADD3 UR42, UR42, 0x60, URZ ;  /* 0x000000602a2a7890 */ /* 0x000fe4000fffe03f */
[----:B------:R-:W-:Y:S02]  /*17e0*/  UPRMT UR4, UR25, 0x654, UR4 ;  /* 0x0000065419047896 */ /* 0x000fe40008000004 */
[----:B------:R-:W-:-:S02]  /*17f0*/  SHF.R.S32.HI R4, RZ, 0x1f, R17 ;  /* 0x0000001fff047819 */ /* 0x000fc40000011411 */
[----:B0-----:R-:W-:Y:S02]  /*1800*/  IMAD.U32 R5, RZ, RZ, UR42 ;  /* 0x0000002aff057e24 */ /* 0x001fe4000f8e00ff */
[----:B------:R-:W-:-:S03]  /*1810*/  LEA.HI R4, R4, R17, RZ, 0x2 ;  /* 0x0000001104047211 */ /* 0x000fc600078f10ff */
[----:B------:R-:W-:Y:S01]  /*1820*/  SYNCS.ARRIVE.TRANS64.RED.A1T0 RZ, [UR4], RZ ;  /* 0x000000ffffff79a7 */ /* 0x000fe20008100404 */
[----:B------:R-:W-:-:S05]  /*1830*/  LOP3.LUT R4, R4, 0x7ffffffc, RZ, 0xc0, !PT ;  /* 0x7ffffffc04047812 */ /* 0x000fca00078ec0ff */
[----:B------:R-:W-:-:S04]  /*1840*/  IMAD.IADD R4, R17, 0x1, -R4 ;  /* 0x0000000111047824 */ /* 0x000fc800078e0a04 */
[----:B------:R-:W-:-:S05]  /*1850*/  IMAD R4, R4, -0x2, R5 ;  /* 0xfffffffe04047824 */ /* 0x000fca00078e0205 */
[C---:B------:R-:W-:Y:S02]  /*1860*/  ISETP.GT.AND P6, PT, R4.reuse, RZ, PT ;  /* 0x000000ff0400720c */ /* 0x040fe40003fc4270 */
[C---:B------:R-:W-:Y:S02]  /*1870*/  ISETP.GT.AND P5, PT, R4.reuse, 0x1, PT ;  /* 0x000000010400780c */ /* 0x040fe40003fa4270 */
[----:B------:R-:W-:Y:S02]  /*1880*/  ISETP.GT.AND P4, PT, R4, 0x8, PT ;  /* 0x000000080400780c */ /* 0x000fe40003f84270 */
[----:B------:R-:W-:Y:S02]  /*1890*/  FSEL R24, R24, -INF , P6 ;  /* 0xff80000018187808 */ /* 0x000fe40003000000 */
[----:B------:R-:W-:Y:S02]  /*18a0*/  FSEL R25, R25, -INF , P5 ;  /* 0xff80000019197808 */ /* 0x000fe40002800000 */
[----:B------:R-:W-:-:S02]  /*18b0*/  ISETP.GT.AND P3, PT, R4, 0x9, PT ;  /* 0x000000090400780c */ /* 0x000fc40003f64270 */
[----:B------:R-:W-:Y:S02]  /*18c0*/  FSEL R28, R28, -INF , P4 ;  /* 0xff8000001c1c7808 */ /* 0x000fe40002000000 */
[----:B------:R-:W-:Y:S02]  /*18d0*/  FMNMX.FTZ R5, R24, R25, !PT ;  /* 0x0000001918057209 */ /* 0x000fe40007810000 */
[----:B------:R-:W-:Y:S02]  /*18e0*/  ISETP.GT.AND P2, PT, R4, 0x10, PT ;  /* 0x000000100400780c */ /* 0x000fe40003f44270 */
[----:B------:R-:W-:Y:S02]  /*18f0*/  FSEL R29, R29, -INF , P3 ;  /* 0xff8000001d1d7808 */ /* 0x000fe40001800000 */
[----:B------:R-:W-:Y:S02]  /*1900*/  FMNMX.FTZ R6, R28, R5, !PT ;  /* 0x000000051c067209 */ /* 0x000fe40007810000 */
[----:B------:R-:W-:-:S02]  /*1910*/  ISETP.GT.AND P1, PT, R4, 0x11, PT ;  /* 0x000000110400780c */ /* 0x000fc40003f24270 */
[----:B------:R-:W-:Y:S02]  /*1920*/  FSEL R32, R32, -INF , P2 ;  /* 0xff80000020207808 */ /* 0x000fe40001000000 */
[----:B------:R-:W-:Y:S02]  /*1930*/  FMNMX.FTZ R5, R29, R6, !PT ;  /* 0x000000061d057209 */ /* 0x000fe40007810000 */
[----:B------:R-:W-:Y:S02]  /*1940*/  FSEL R26, R26, -INF , P6 ;  /* 0xff8000001a1a7808 */ /* 0x000fe40003000000 */
[----:B------:R-:W-:Y:S02]  /*1950*/  ISETP.GT.AND P6, PT, R4, 0x18, PT ;  /* 0x000000180400780c */ /* 0x000fe40003fc4270 */
[----:B------:R-:W-:Y:S02]  /*1960*/  FSEL R33, R33, -INF , P1 ;  /* 0xff80000021217808 */ /* 0x000fe40000800000 */
[----:B------:R-:W-:-:S02]  /*1970*/  FMNMX.FTZ R6, R32, R5, !PT ;  /* 0x0000000520067209 */ /* 0x000fc40007810000 */
[----:B------:R-:W-:Y:S02]  /*1980*/  FSEL R27, R27, -INF , P5 ;  /* 0xff8000001b1b7808 */ /* 0x000fe40002800000 */
[----:B------:R-:W-:Y:S02]  /*1990*/  ISETP.GT.AND P5, PT, R4, 0x19, PT ;  /* 0x000000190400780c */ /* 0x000fe40003fa4270 */
[----:B------:R-:W-:Y:S02]  /*19a0*/  FSEL R36, R36, -INF , P6 ;  /* 0xff80000024247808 */ /* 0x000fe40003000000 */
[----:B------:R-:W-:Y:S02]  /*19b0*/  FMNMX.FTZ R5, R33, R6, !PT ;  /* 0x0000000621057209 */ /* 0x000fe40007810000 */
[----:B------:R-:W-:Y:S02]  /*19c0*/  FSEL R30, R30, -INF , P4 ;  /* 0xff8000001e1e7808 */ /* 0x000fe40002000000 */
        /* <DEDUP_REMOVED lines=64> */
[----:B------:R-:W-:Y:S02]  /*1dd0*/  FMNMX.FTZ R4, R68, R5, !PT ;  /* 0x0000000544047209 */ /* 0x000fe40007810000 */
[----:B------:R-:W-:Y:S02]  /*1de0*/  FSEL R62, R62, -INF , P6 ;  /* 0xff8000003e3e7808 */ /* 0x000fe40003000000 */
[----:B------:R-:W-:-:S02]  /*1df0*/  FMNMX.FTZ R7, R69, R4, !PT ;  /* 0x0000000445077209 */ /* 0x000fc40007810000 */
[----:B------:R-:W-:Y:S02]  /*1e00*/  FSEL R63, R63, -INF , P5 ;  /* 0xff8000003f3f7808 */ /* 0x000fe40002800000 */
[----:B------:R-:W-:Y:S01]  /*1e10*/  FSEL R66, R66, -INF , P4 ;  /* 0xff80000042427808 */ /* 0x000fe20002000000 */
[----:B------:R-:W0:Y:S01]  /*1e20*/  SHFL.BFLY PT, R4, R7, 0x2, 0x1f ;  /* 0x0c401f0007047f89 */ /* 0x000e2200000e0000 */
[----:B------:R-:W-:Y:S02]  /*1e30*/  FSEL R67, R67, -INF , P3 ;  /* 0xff80000043437808 */ /* 0x000fe40001800000 */
[----:B------:R-:W-:Y:S02]  /*1e40*/  FSEL R70, R70, -INF , P2 ;  /* 0xff80000046467808 */ /* 0x000fe40001000000 */
[----:B------:R-:W-:Y:S02]  /*1e50*/  FSEL R71, R71, -INF , P1 ;  /* 0xff80000047477808 */ /* 0x000fe40000800000 */
[----:B0-----:R-:W-:-:S05]  /*1e60*/  FMNMX.FTZ R9, R7, R4, !PT ;  /* 0x0000000407097209 */ /* 0x001fca0007810000 */
[----:B------:R-:W0:Y:S02]  /*1e70*/  SHFL.BFLY PT, R4, R9, 0x1, 0x1f ;  /* 0x0c201f0009047f89 */ /* 0x000e2400000e0000 */
[----:B0-----:R-:W-:-:S04]  /*1e80*/  FMNMX.FTZ R4, R9, R4, !PT ;  /* 0x0000000409047209 */ /* 0x001fc80007810000 */
[C---:B------:R-:W-:Y:S01]  /*1e90*/  FSETP.NEU.FTZ.AND P0, PT, R4.reuse, -INF , PT ;  /* 0xff8000000400780b */ /* 0x040fe20003f1d000 */
[----:B------:R-:W-:-:S05]  /*1ea0*/  FMUL.FTZ R5, R4, UR10 ;  /* 0x0000000a04057c20 */ /* 0x000fca0008410000 */
[----:B------:R-:W-:Y:S02]  /*1eb0*/  FSEL R10, R5, RZ, P0 ;  /* 0x000000ff050a7208 */ /* 0x000fe40000000000 */
[----:B------:R-:W-:Y:S02]  /*1ec0*/  FMNMX.FTZ R5, R26, R27, !PT ;  /* 0x0000001b1a057209 */ /* 0x000fe40007810000 */
[----:B------:R-:W-:Y:S01]  /*1ed0*/  ISETP.NE.AND P0, PT, R11, RZ, PT ;  /* 0x000000ff0b00720c */ /* 0x000fe20003f05270 */
[--C-:B------:R-:W-:Y:S01]  /*1ee0*/  FFMA.FTZ R24, R24, UR10, -R10.reuse ;  /* 0x0000000a18187c23 */ /* 0x100fe2000801080a */
[----:B------:R-:W-:Y:S01]  /*1ef0*/  FMNMX.FTZ R6, R30, R5, !PT ;  /* 0x000000051e067209 */ /* 0x000fe20007810000 */
[--C-:B------:R-:W-:Y:S01]  /*1f00*/  FFMA.FTZ R25, R25, UR10, -R10.reuse ;  /* 0x0000000a19197c23 */ /* 0x100fe2000801080a */
[--C-:B------:R-:W-:Y:S01]  /*1f10*/  FFMA.FTZ R28, R28, UR10, -R10.reuse ;  /* 0x0000000a1c1c7c23 */ /* 0x100fe2000801080a */
[--C-:B------:R-:W-:Y:S01]  /*1f20*/  FFMA.FTZ R29, R29, UR10, -R10.reuse ;  /* 0x0000000a1d1d7c23 */ /* 0x100fe2000801080a */
[----:B------:R-:W-:Y:S01]  /*1f30*/  FMNMX.FTZ R5, R31, R6, !PT ;  /* 0x000000061f057209 */ /* 0x000fe20007810000 */
[----:B------:R-:W-:Y:S01]  /*1f40*/  MUFU.EX2 R24, R24 ;  /* 0x0000001800187308 */ /* 0x000fe20000000800 */
[--C-:B------:R-:W-:Y:S01]  /*1f50*/  FFMA.FTZ R32, R32, UR10, -R10.reuse ;  /* 0x0000000a20207c23 */ /* 0x100fe2000801080a */
[--C-:B------:R-:W-:Y:S01]  /*1f60*/  FFMA.FTZ R33, R33, UR10, -R10.reuse ;  /* 0x0000000a21217c23 */ /* 0x100fe2000801080a */
[----:B------:R-:W-:Y:S01]  /*1f70*/  FMNMX.FTZ R6, R34, R5, !PT ;  /* 0x0000000522067209 */ /* 0x000fe20007810000 */
[--C-:B------:R-:W-:Y:S01]  /*1f80*/  FFMA.FTZ R36, R36, UR10, -R10.reuse ;  /* 0x0000000a24247c23 */ /* 0x100fe2000801080a */
[--C-:B------:R-:W-:Y:S01]  /*1f90*/  FFMA.FTZ R37, R37, UR10, -R10.reuse ;  /* 0x0000000a25257c23 */ /* 0x100fe2000801080a */
[--C-:B------:R-:W-:Y:S01]  /*1fa0*/  FFMA.FTZ R40, R40, UR10, -R10.reuse ;  /* 0x0000000a28287c23 */ /* 0x100fe2000801080a */
[----:B------:R-:W-:Y:S01]  /*1fb0*/  FMNMX.FTZ R5, R35, R6, !PT ;  /* 0x0000000623057209 */ /* 0x000fe20007810000 */
[----:B------:R-:W0:Y:S01]  /*1fc0*/  MUFU.EX2 R25, R25 ;  /* 0x0000001900197308 */ /* 0x000e220000000800 */
[--C-:B------:R-:W-:Y:S01]  /*1fd0*/  FFMA.FTZ R41, R41, UR10, -R10.reuse ;  /* 0x0000000a29297c23 */ /* 0x100fe2000801080a */
        /* <DEDUP_REMOVED lines=14> */
[----:B------:R-:W2:Y:S01]  /*20c0*/  MUFU.EX2 R29, R29 ;  /* 0x0000001d001d7308 */ /* 0x000ea20000000800 */
[--C-:B------:R-:W-:Y:S01]  /*20d0*/  FFMA.FTZ R61, R61, UR10, -R10.reuse ;  /* 0x0000000a3d3d7c23 */ /* 0x100fe2000801080a */
[--C-:B------:R-:W-:Y:S01]  /*20e0*/  FFMA.FTZ R64, R64, UR10, -R10.reuse ;  /* 0x0000000a40407c23 */ /* 0x100fe2000801080a */
[----:B------:R-:W-:Y:S01]  /*20f0*/  FMNMX.FTZ R6, R46, R5, !PT ;  /* 0x000000052e067209 */ /* 0x000fe20007810000 */
[--C-:B------:R-:W-:Y:S01]  /*2100*/  FFMA.FTZ R65, R65, UR10, -R10.reuse ;  /* 0x0000000a41417c23 */ /* 0x100fe2000801080a */
[--C-:B------:R-:W-:Y:S01]  /*2110*/  FFMA.FTZ R68, R68, UR10, -R10.reuse ;  /* 0x0000000a44447c23 */ /* 0x100fe2000801080a */
[----:B------:R-:W-:Y:S01]  /*2120*/  FFMA.FTZ R10, R69, UR10, -R10 ;  /* 0x0000000a450a7c23 */ /* 0x000fe2000801080a */
[----:B------:R-:W-:Y:S01]  /*2130*/  FMNMX.FTZ R5, R47, R6, !PT ;  /* 0x000000062f057209 */ /* 0x000fe20007810000 */
[----:B------:R-:W-:Y:S01]  /*2140*/  MUFU.EX2 R32, R32 ;  /* 0x0000002000207308 */ /* 0x000fe20000000800 */
[----:B0-----:R-:W-:-:S02]  /*2150*/  F2FP.F16.F32.PACK_AB R164, R25, R24 ;  /* 0x0000001819a4723e */ /* 0x001fc400000000ff */
[----:B------:R-:W-:-:S04]  /*2160*/  FMNMX.FTZ R6, R50, R5, !PT ;  /* 0x0000000532067209 */ /* 0x000fc80007810000 */
[----:B------:R-:W-:Y:S01]  /*2170*/  FMNMX.FTZ R5, R51, R6, !PT ;  /* 0x0000000633057209 */ /* 0x000fe20007810000 */
[----:B------:R-:W0:Y:S01]  /*2180*/  MUFU.EX2 R33, R33 ;  /* 0x0000002100217308 */ /* 0x000e220000000800 */
[----:B--2---:R-:W-:Y:S02]  /*2190*/  F2FP.F16.F32.PACK_AB R166, R29, R28 ;  /* 0x0000001c1da6723e */ /* 0x004fe400000000ff */
[----:B------:R-:W-:-:S04]  /*21a0*/  FMNMX.FTZ R6, R54, R5, !PT ;  /* 0x0000000536067209 */ /* 0x000fc80007810000 */
[----:B------:R-:W-:Y:S01]  /*21b0*/  FMNMX.FTZ R5, R55, R6, !PT ;  /* 0x0000000637057209 */ /* 0x000fe20007810000 */
[----:B------:R-:W-:Y:S03]  /*21c0*/  MUFU.EX2 R36, R36 ;  /* 0x0000002400247308 */ /* 0x000fe60000000800 */
[----:B------:R-:W-:-:S04]  /*21d0*/  FMNMX.FTZ R6, R58, R5, !PT ;  /* 0x000000053a067209 */ /* 0x000fc80007810000 */
[----:B------:R-:W-:Y:S01]  /*21e0*/  FMNMX.FTZ R5, R59, R6, !PT ;  /* 0x000000063b057209 */ /* 0x000fe20007810000 */
[----:B------:R-:W-:Y:S01]  /*21f0*/  MUFU.EX2 R9, R10 ;  /* 0x0000000a00097308 */ /* 0x000fe20000000800 */
[----:B0-----:R-:W-:Y:S02]  /*2200*/  F2FP.F16.F32.PACK_AB R160, R33, R32 ;  /* 0x0000002021a0723e */ /* 0x001fe400000000ff */
[----:B------:R-:W-:-:S04]  /*2210*/  FMNMX.FTZ R6, R62, R5, !PT ;  /* 0x000000053e067209 */ /* 0x000fc80007810000 */
[----:B------:R-:W-:Y:S01]  /*2220*/  FMNMX.FTZ R5, R63, R6, !PT ;  /* 0x000000063f057209 */ /* 0x000fe20007810000 */
[----:B------:R-:W0:Y:S03]  /*2230*/  MUFU.EX2 R37, R37 ;  /* 0x0000002500257308 */ /* 0x000e260000000800 */
[----:B------:R-:W-:-:S04]  /*2240*/  FMNMX.FTZ R6, R66, R5, !PT ;  /* 0x0000000542067209 */ /* 0x000fc80007810000 */
[----:B------:R-:W-:Y:S01]  /*2250*/  FMNMX.FTZ R5, R67, R6, !PT ;  /* 0x0000000643057209 */ /* 0x000fe20007810000 */
[----:B------:R-:W-:Y:S03]  /*2260*/  MUFU.EX2 R40, R40 ;  /* 0x0000002800287308 */ /* 0x000fe60000000800 */
[----:B------:R-:W-:-:S04]  /*2270*/  FMNMX.FTZ R6, R70, R5, !PT ;  /* 0x0000000546067209 */ /* 0x000fc80007810000 */
[----:B------:R-:W-:Y:S01]  /*2280*/  FMNMX.FTZ R6, R71, R6, !PT ;  /* 0x0000000647067209 */ /* 0x000fe20007810000 */
[----:B------:R-:W2:Y:S01]  /*2290*/  MUFU.EX2 R41, R41 ;  /* 0x0000002900297308 */ /* 0x000ea20000000800 */
[----:B0-----:R-:W-:-:S03]  /*22a0*/  F2FP.F16.F32.PACK_AB R162, R37, R36 ;  /* 0x0000002425a2723e */ /* 0x001fc600000000ff */
[----:B------:R-:W0:Y:S04]  /*22b0*/  SHFL.BFLY PT, R5, R6, 0x2, 0x1f ;  /* 0x0c401f0006057f89 */ /* 0x000e2800000e0000 */
[----:B------:R-:W-:Y:S08]  /*22c0*/  MUFU.EX2 R44, R44 ;  /* 0x0000002c002c7308 */ /* 0x000ff00000000800 */
[----:B------:R-:W4:Y:S01]  /*22d0*/  MUFU.EX2 R45, R45 ;  /* 0x0000002d002d7308 */ /* 0x000f220000000800 */
[----:B--2---:R-:W-:-:S07]  /*22e0*/  F2FP.F16.F32.PACK_AB R156, R41, R40 ;  /* 0x00000028299c723e */ /* 0x004fce00000000ff */
[----:B------:R-:W-:Y:S01]  /*22f0*/  MUFU.EX2 R48, R48 ;  /* 0x0000003000307308 */ /* 0x000fe20000000800 */
[----:B0-----:R-:W-:-:S07]  /*2300*/  FMNMX.FTZ R7, R6, R5, !PT ;  /* 0x0000000506077209 */ /* 0x001fce0007810000 */
[----:B------:R-:W0:Y:S01]  /*2310*/  MUFU.EX2 R49, R49 ;  /* 0x0000003100317308 */ /* 0x000e220000000800 */
[----:B------:R-:W2:Y:S01]  /*2320*/  SHFL.BFLY PT, R6, R7, 0x1, 0x1f ;  /* 0x0c201f0007067f89 */ /* 0x000ea200000e0000 */
[----:B----4-:R-:W-:-:S06]  /*2330*/  F2FP.F16.F32.PACK_AB R158, R45, R44 ;  /* 0x0000002c2d9e723e */ /* 0x010fcc00000000ff */
[----:B------:R-:W-:Y:S08]  /*2340*/  MUFU.EX2 R52, R52 ;  /* 0x0000003400347308 */ /* 0x000ff00000000800 */
[----:B------:R-:W4:Y:S01]  /*2350*/  MUFU.EX2 R53, R53 ;  /* 0x0000003500357308 */ /* 0x000f220000000800 */
[----:B0-----:R-:W-:-:S07]  /*2360*/  F2FP.F16.F32.PACK_AB R152, R49, R48 ;  /* 0x000000303198723e */ /* 0x001fce00000000ff */
[----:B------:R-:W-:Y:S01]  /*2370*/  MUFU.EX2 R56, R56 ;  /* 0x0000003800387308 */ /* 0x000fe20000000800 */
[----:B--2---:R-:W-:Y:S01]  /*2380*/  FMNMX.FTZ R5, R7, R6, !PT ;  /* 0x0000000607057209 */ /* 0x004fe20007810000 */
[----:B------:R-:W-:-:S03]  /*2390*/  FADD.FTZ R7, R24, R25 ;  /* 0x0000001918077221 */ /* 0x000fc60000010000 */
[C---:B------:R-:W-:Y:S01]  /*23a0*/  FSETP.NEU.FTZ.AND P1, PT, R5.reuse, -INF , PT ;  /* 0xff8000000500780b */ /* 0x040fe20003f3d000 */
[----:B------:R-:W-:Y:S01]  /*23b0*/  FMUL.FTZ R6, R5, UR10 ;  /* 0x0000000a05067c20 */ /* 0x000fe20008410000 */
[----:B------:R-:W-:Y:S01]  /*23c0*/  FADD.FTZ R10, R28, R7 ;  /* 0x000000071c0a7221 */ /* 0x000fe20000010000 */
[----:B------:R-:W-:Y:S01]  /*23d0*/  MUFU.EX2 R57, R57 ;  /* 0x0000003900397308 */ /* 0x000fe20000000800 */
[----:B----4-:R-:W-:Y:S02]  /*23e0*/  F2FP.F16.F32.PACK_AB R154, R53, R52 ;  /* 0x00000034359a723e */ /* 0x010fe400000000ff */
[----:B------:R-:W-:Y:S01]  /*23f0*/  FSEL R6, R6, RZ, P1 ;  /* 0x000000ff06067208 */ /* 0x000fe20000800000 */
[----:B------:R-:W-:-:S04]  /*2400*/  FADD.FTZ R7, R29, R10 ;  /* 0x0000000a1d077221 */ /* 0x000fc80000010000 */
[--C-:B------:R-:W-:Y:S01]  /*2410*/  FFMA.FTZ R26, R26, UR10, -R6.reuse ;  /* 0x0000000a1a1a7c23 */ /* 0x100fe20008010806 */
[--C-:B------:R-:W-:Y:S01]  /*2420*/  FFMA.FTZ R27, R27, UR10, -R6.reuse ;  /* 0x0000000a1b1b7c23 */ /* 0x100fe20008010806 */
[--C-:B------:R-:W-:Y:S01]  /*2430*/  FFMA.FTZ R30, R30, UR10, -R6.reuse ;  /* 0x0000000a1e1e7c23 */ /* 0x100fe20008010806 */
[--C-:B------:R-:W-:Y:S01]  /*2440*/  FFMA.FTZ R31, R31, UR10, -R6.reuse ;  /* 0x0000000a1f1f7c23 */ /* 0x100fe20008010806 */
[--C-:B------:R-:W-:Y:S01]  /*2450*/  FFMA.FTZ R34, R34, UR10, -R6.reuse ;  /* 0x0000000a22227c23 */ /* 0x100fe20008010806 */
[--C-:B------:R-:W-:Y:S01]  /*2460*/  FFMA.FTZ R35, R35, UR10, -R6.reuse ;  /* 0x0000000a23237c23 */ /* 0x100fe20008010806 */
[----:B------:R-:W-:Y:S01]  /*2470*/  MUFU.EX2 R26, R26 ;  /* 0x0000001a001a7308 */ /* 0x000fe20000000800 */
[--C-:B------:R-:W-:Y:S01]  /*2480*/  FFMA.FTZ R38, R38, UR10, -R6.reuse ;  /* 0x0000000a26267c23 */ /* 0x100fe20008010806 */
[----:B------:R-:W-:Y:S01]  /*2490*/  FADD.FTZ R10, R32, R7 ;  /* 0x00000007200a7221 */ /* 0x000fe20000010000 */
[--C-:B------:R-:W-:Y:S01]  /*24a0*/  FFMA.FTZ R39, R39, UR10, -R6.reuse ;  /* 0x0000000a27277c23 */ /* 0x100fe20008010806 */
[--C-:B------:R-:W-:Y:S01]  /*24b0*/  FFMA.FTZ R42, R42, UR10, -R6.reuse ;  /* 0x0000000a2a2a7c23 */ /* 0x100fe20008010806 */
[----:B------:R-:W-:Y:S01]  /*24c0*/  FFMA.FTZ R43, R43, UR10, -R6 ;  /* 0x0000000a2b2b7c23 */ /* 0x000fe20008010806 */
[----:B------:R-:W-:Y:S01]  /*24d0*/  FADD.FTZ R11, R33, R10 ;  /* 0x0000000a210b7221 */ /* 0x000fe20000010000 */
[--C-:B------:R-:W-:Y:S01]  /*24e0*/  FFMA.FTZ R46, R46, UR10, -R6.reuse ;  /* 0x0000000a2e2e7c23 */ /* 0x100fe20008010806 */
[----:B------:R-:W0:Y:S01]  /*24f0*/  MUFU.EX2 R27, R27 ;  /* 0x0000001b001b7308 */ /* 0x000e220000000800 */
[--C-:B------:R-:W-:Y:S01]  /*2500*/  FFMA.FTZ R47, R47, UR10, -R6.reuse ;  /* 0x0000000a2f2f7c23 */ /* 0x100fe20008010806 */
[----:B------:R-:W-:Y:S01]  /*2510*/  FADD.FTZ R12, R36, R11 ;  /* 0x0000000b240c7221 */ /* 0x000fe20000010000 */
[--C-:B------:R-:W-:Y:S01]  /*2520*/  FFMA.FTZ R50, R50, UR10, -R6.reuse ;  /* 0x0000000a32327c23 */ /* 0x100fe20008010806 */
[--C-:B------:R-:W-:Y:S01]  /*2530*/  FFMA.FTZ R51, R51, UR10, -R6.reuse ;  /* 0x0000000a33337c23 */ /* 0x100fe20008010806 */
[----:B------:R-:W-:Y:S01]  /*2540*/  FFMA.FTZ R54, R54, UR10, -R6 ;  /* 0x0000000a36367c23 */ /* 0x000fe20008010806 */
[----:B------:R-:W-:Y:S01]  /*2550*/  FADD.FTZ R11, R37, R12 ;  /* 0x0000000c250b7221 */ /* 0x000fe20000010000 */
[--C-:B------:R-:W-:Y:S01]  /*2560*/  FFMA.FTZ R55, R55, UR10, -R6.reuse ;  /* 0x0000000a37377c23 */ /* 0x100fe20008010806 */
[----:B------:R-:W2:Y:S01]  /*2570*/  MUFU.EX2 R30, R30 ;  /* 0x0000001e001e7308 */ /* 0x000ea20000000800 */
[--C-:B------:R-:W-:Y:S01]  /*2580*/  FFMA.FTZ R58, R58, UR10, -R6.reuse ;  /* 0x0000000a3a3a7c23 */ /* 0x100fe20008010806 */
[----:B------:R-:W-:Y:S01]  /*2590*/  FADD.FTZ R12, R40, R11 ;  /* 0x0000000b280c7221 */ /* 0x000fe20000010000 */
[--C-:B------:R-:W-:Y:S01]  /*25a0*/  FFMA.FTZ R59, R59, UR10, -R6.reuse ;  /* 0x0000000a3b3b7c23 */ /* 0x100fe20008010806 */
[--C-:B------:R-:W-:Y:S01]  /*25b0*/  FFMA.FTZ R62, R62, UR10, -R6.reuse ;  /* 0x0000000a3e3e7c23 */ /* 0x100fe20008010806 */
[----:B------:R-:W-:Y:S01]  /*25c0*/  FFMA.FTZ R63, R63, UR10, -R6 ;  /* 0x0000000a3f3f7c23 */ /* 0x000fe20008010806 */
[----:B------:R-:W-:Y:S01]  /*25d0*/  FADD.FTZ R11, R41, R12 ;  /* 0x0000000c290b7221 */ /* 0x000fe20000010000 */
[--C-:B------:R-:W-:Y:S01]  /*25e0*/  FFMA.FTZ R66, R66, UR10, -R6.reuse ;  /* 0x0000000a42427c23 */ /* 0x100fe20008010806 */
[----:B------:R-:W4:Y:S01]  /*25f0*/  MUFU.EX2 R31, R31 ;  /* 0x0000001f001f7308 */ /* 0x000f220000000800 */
[----:B0-----:R-:W-:Y:S01]  /*2600*/  FADD.FTZ R7, R26, R27 ;  /* 0x0000001b1a077221 */ /* 0x001fe20000010000 */
[----:B------:R-:W-:Y:S01]  /*2610*/  FADD.FTZ R12, R44, R11 ;  /* 0x0000000b2c0c7221 */ /* 0x000fe20000010000 */
[--C-:B------:R-:W-:Y:S01]  /*2620*/  FFMA.FTZ R67, R67, UR10, -R6.reuse ;  /* 0x0000000a43437c23 */ /* 0x100fe20008010806 */
[--C-:B------:R-:W-:Y:S01]  /*2630*/  FFMA.FTZ R70, R70, UR10, -R6.reuse ;  /* 0x0000000a46467c23 */ /* 0x100fe20008010806 */
[----:B------:R-:W-:Y:S01]  /*2640*/  FFMA.FTZ R6, R71, UR10, -R6 ;  /* 0x0000000a47067c23 */ /* 0x000fe20008010806 */
[----:B------:R-:W-:Y:S01]  /*2650*/  FADD.FTZ R11, R45, R12 ;  /* 0x0000000c2d0b7221 */ /* 0x000fe20000010000 */
[----:B------:R-:W-:Y:S01]  /*2660*/  F2FP.F16.F32.PACK_AB R168, R57, R56 ;  /* 0x0000003839a8723e */ /* 0x000fe200000000ff */
[----:B------:R-:W0:Y:S01]  /*2670*/  MUFU.EX2 R34, R34 ;  /* 0x0000002200227308 */ /* 0x000e220000000800 */
[----:B--2---:R-:W-:Y:S01]  /*2680*/  FADD.FTZ R10, R30, R7 ;  /* 0x000000071e0a7221 */ /* 0x004fe20000010000 */
[----:B------:R-:W-:Y:S01]  /*2690*/  FADD.FTZ R12, R48, R11 ;  /* 0x0000000b300c7221 */ /* 0x000fe20000010000 */
[----:B------:R-:W-:-:S03]  /*26a0*/  F2FP.F16.F32.PACK_AB R165, R27, R26 ;  /* 0x0000001a1ba5723e */ /* 0x000fc600000000ff */
[----:B------:R-:W-:Y:S02]  /*26b0*/  FADD.FTZ R11, R49, R12 ;  /* 0x0000000c310b7221 */ /* 0x000fe40000010000 */
[----:B------:R-:W2:Y:S01]  /*26c0*/  MUFU.EX2 R35, R35 ;  /* 0x0000002300237308 */ /* 0x000ea20000000800 */
[C---:B----4-:R-:W-:Y:S01]  /*26d0*/  FADD.FTZ R7, R31.reuse, R10 ;  /* 0x0000000a1f077221 */ /* 0x050fe20000010000 */
[----:B------:R-:W-:Y:S01]  /*26e0*/  FADD.FTZ R12, R52, R11 ;  /* 0x0000000b340c7221 */ /* 0x000fe20000010000 */
[----:B------:R-:W-:-:S03]  /*26f0*/  F2FP.F16.F32.PACK_AB R167, R31, R30 ;  /* 0x0000001e1fa7723e */ /* 0x000fc600000000ff */
[----:B------:R-:W-:Y:S02]  /*2700*/  FADD.FTZ R11, R53, R12 ;  /* 0x0000000c350b7221 */ /* 0x000fe40000010000 */
[----:B------:R-:W4:Y:S01]  /*2710*/  MUFU.EX2 R38, R38 ;  /* 0x0000002600267308 */ /* 0x000f220000000800 */
[----:B0-----:R-:W-:Y:S01]  /*2720*/  FADD.FTZ R10, R34, R7 ;  /* 0x00000007220a7221 */ /* 0x001fe20000010000 */
[----:B------:R-:W-:-:S04]  /*2730*/  FADD.FTZ R12, R56, R11 ;  /* 0x0000000b380c7221 */ /* 0x000fc80000010000 */
[----:B------:R-:W-:Y:S02]  /*2740*/  FADD.FTZ R11, R57, R12 ;  /* 0x0000000c390b7221 */ /* 0x000fe40000010000 */
[----:B------:R-:W0:Y:S01]  /*2750*/  MUFU.EX2 R39, R39 ;  /* 0x0000002700277308 */ /* 0x000e220000000800 */
[C---:B--2---:R-:W-:Y:S01]  /*2760*/  FADD.FTZ R7, R35.reuse, R10 ;  /* 0x0000000a23077221 */ /* 0x044fe20000010000 */
[----:B------:R-:W-:-:S06]  /*2770*/  F2FP.F16.F32.PACK_AB R161, R35, R34 ;  /* 0x0000002223a1723e */ /* 0x000fcc00000000ff */
[----:B------:R-:W2:Y:S01]  /*2780*/  MUFU.EX2 R42, R42 ;  /* 0x0000002a002a7308 */ /* 0x000ea20000000800 */
[----:B----4-:R-:W-:-:S07]  /*2790*/  FADD.FTZ R10, R38, R7 ;  /* 0x00000007260a7221 */ /* 0x010fce0000010000 */
[----:B------:R-:W4:Y:S01]  /*27a0*/  MUFU.EX2 R43, R43 ;  /* 0x0000002b002b7308 */ /* 0x000f220000000800 */
[C---:B0-----:R-:W-:Y:S01]  /*27b0*/  FADD.FTZ R7, R39.reuse, R10 ;  /* 0x0000000a27077221 */ /* 0x041fe20000010000 */
[----:B------:R-:W-:-:S06]  /*27c0*/  F2FP.F16.F32.PACK_AB R163, R39, R38 ;  /* 0x0000002627a3723e */ /* 0x000fcc00000000ff */
[----:B------:R-:W0:Y:S01]  /*27d0*/  MUFU.EX2 R46, R46 ;  /* 0x0000002e002e7308 */ /* 0x000e220000000800 */
[----:B--2---:R-:W-:-:S07]  /*27e0*/  FADD.FTZ R10, R42, R7 ;  /* 0x000000072a0a7221 */ /* 0x004fce0000010000 */
[----:B------:R-:W2:Y:S01]  /*27f0*/  MUFU.EX2 R47, R47 ;  /* 0x0000002f002f7308 */ /* 0x000ea20000000800 */
[C---:B----4-:R-:W-:Y:S01]  /*2800*/  FADD.FTZ R7, R43.reuse, R10 ;  /* 0x0000000a2b077221 */ /* 0x050fe20000010000 */
[----:B------:R-:W-:-:S06]  /*2810*/  F2FP.F16.F32.PACK_AB R157, R43, R42 ;  /* 0x0000002a2b9d723e */ /* 0x000fcc00000000ff */
[----:B------:R-:W4:Y:S01]  /*2820*/  MUFU.EX2 R50, R50 ;  /* 0x0000003200327308 */ /* 0x000f220000000800 */
[----:B0-----:R-:W-:-:S07]  /*2830*/  FADD.FTZ R10, R46, R7 ;  /* 0x000000072e0a7221 */ /* 0x001fce0000010000 */
        /* <DEDUP_REMOVED lines=11> */
[----:B----4-:R-:W-:-:S07]  /*28f0*/  FADD.FTZ R12, R60, R11 ;  /* 0x0000000b3c0c7221 */ /* 0x010fce0000010000 */
[----:B------:R-:W4:Y:S01]  /*2900*/  MUFU.EX2 R58, R58 ;  /* 0x0000003a003a7308 */ /* 0x000f220000000800 */
[C---:B0-----:R-:W-:Y:S01]  /*2910*/  FADD.FTZ R7, R55.reuse, R10 ;  /* 0x0000000a37077221 */ /* 0x041fe20000010000 */
[----:B------:R-:W-:-:S06]  /*2920*/  F2FP.F16.F32.PACK_AB R155, R55, R54 ;  /* 0x00000036379b723e */ /* 0x000fcc00000000ff */
[----:B------:R-:W0:Y:S01]  /*2930*/  MUFU.EX2 R64, R64 ;  /* 0x0000004000407308 */ /* 0x000e220000000800 */
[C---:B--2---:R-:W-:Y:S01]  /*2940*/  FADD.FTZ R11, R61.reuse, R12 ;  /* 0x0000000c3d0b7221 */ /* 0x044fe20000010000 */
[----:B------:R-:W-:-:S06]  /*2950*/  F2FP.F16.F32.PACK_AB R170, R61, R60 ;  /* 0x0000003c3daa723e */ /* 0x000fcc00000000ff */
[----:B------:R-:W2:Y:S01]  /*2960*/  MUFU.EX2 R59, R59 ;  /* 0x0000003b003b7308 */ /* 0x000ea20000000800 */
[----:B----4-:R-:W-:-:S07]  /*2970*/  FADD.FTZ R10, R58, R7 ;  /* 0x000000073a0a7221 */ /* 0x010fce0000010000 */
[----:B------:R-:W4:Y:S01]  /*2980*/  MUFU.EX2 R65, R65 ;  /* 0x0000004100417308 */ /* 0x000f220000000800 */
[----:B0-----:R-:W-:-:S07]  /*2990*/  FADD.FTZ R12, R64, R11 ;  /* 0x0000000b400c7221 */ /* 0x001fce0000010000 */
[----:B------:R-:W0:Y:S01]  /*29a0*/  MUFU.EX2 R62, R62 ;  /* 0x0000003e003e7308 */ /* 0x000e220000000800 */
[C---:B--2---:R-:W-:Y:S01]  /*29b0*/  FADD.FTZ R7, R59.reuse, R10 ;  /* 0x0000000a3b077221 */ /* 0x044fe20000010000 */
[----:B------:R-:W-:-:S06]  /*29c0*/  F2FP.F16.F32.PACK_AB R169, R59, R58 ;  /* 0x0000003a3ba9723e */ /* 0x000fcc00000000ff */
[----:B------:R-:W2:Y:S01]  /*29d0*/  MUFU.EX2 R68, R68 ;  /* 0x0000004400447308 */ /* 0x000ea20000000800 */
[C---:B----4-:R-:W-:Y:S01]  /*29e0*/  FADD.FTZ R11, R65.reuse, R12 ;  /* 0x0000000c410b7221 */ /* 0x050fe20000010000 */
[----:B------:R-:W-:-:S06]  /*29f0*/  F2FP.F16.F32.PACK_AB R172, R65, R64 ;  /* 0x0000004041ac723e */ /* 0x000fcc00000000ff */
[----:B------:R-:W4:Y:S01]  /*2a00*/  MUFU.EX2 R63, R63 ;  /* 0x0000003f003f7308 */ /* 0x000f220000000800 */
[----:B0-----:R-:W-:-:S07]  /*2a10*/  FADD.FTZ R10, R62, R7 ;  /* 0x000000073e0a7221 */ /* 0x001fce0000010000 */
[----:B------:R-:W0:Y:S01]  /*2a20*/  MUFU.EX2 R66, R66 ;  /* 0x0000004200427308 */ /* 0x000e220000000800 */
[----:B--2---:R-:W-:Y:S01]  /*2a30*/  FADD.FTZ R12, R68, R11 ;  /* 0x0000000b440c7221 */ /* 0x004fe20000010000 */
[----:B------:R-:W-:-:S03]  /*2a40*/  F2FP.F16.F32.PACK_AB R174, R9, R68 ;  /* 0x0000004409ae723e */ /* 0x000fc600000000ff */
[----:B------:R-:W-:-:S03]  /*2a50*/  FADD.FTZ R7, R9, R12 ;  /* 0x0000000c09077221 */ /* 0x000fc60000010000 */
[----:B------:R-:W2:Y:S01]  /*2a60*/  MUFU.EX2 R67, R67 ;  /* 0x0000004300437308 */ /* 0x000ea20000000800 */
[C---:B----4-:R-:W-:Y:S01]  /*2a70*/  FADD.FTZ R11, R63.reuse, R10 ;  /* 0x0000000a3f0b7221 */ /* 0x050fe20000010000 */
[----:B------:R-:W-:-:S06]  /*2a80*/  F2FP.F16.F32.PACK_AB R171, R63, R62 ;  /* 0x0000003e3fab723e */ /* 0x000fcc00000000ff */
[----:B------:R-:W4:Y:S01]  /*2a90*/  MUFU.EX2 R70, R70 ;  /* 0x0000004600467308 */ /* 0x000f220000000800 */
[----:B0-----:R-:W-:-:S07]  /*2aa0*/  FADD.FTZ R10, R66, R11 ;  /* 0x0000000b420a7221 */ /* 0x001fce0000010000 */
[----:B------:R4:W0:Y:S01]  /*2ab0*/  MUFU.EX2 R175, R6 ;  /* 0x0000000600af7308 */ /* 0x0008220000000800 */
[C---:B--2---:R-:W-:Y:S01]  /*2ac0*/  FADD.FTZ R9, R67.reuse, R10 ;  /* 0x0000000a43097221 */ /* 0x044fe20000010000 */
[----:B------:R-:W-:-:S03]  /*2ad0*/  F2FP.F16.F32.PACK_AB R173, R67, R66 ;  /* 0x0000004243ad723e */ /* 0x000fc600000000ff */
[----:B----4-:R-:W-:-:S04]  /*2ae0*/  FADD.FTZ R6, R70, R9 ;  /* 0x0000000946067221 */ /* 0x010fc80000010000 */
[C---:B0-----:R-:W-:Y:S01]  /*2af0*/  FADD.FTZ R6, R175.reuse, R6 ;  /* 0x00000006af067221 */ /* 0x041fe20000010000 */
[----:B------:R-:W-:Y:S01]  /*2b00*/  F2FP.F16.F32.PACK_AB R175, R175, R70 ;  /* 0x00000046afaf723e */ /* 0x000fe200000000ff */
[----:B------:R-:W-:Y:S06]  /*2b10*/  @!P0 BRA `(.L_x_18) ;  /* 0x0000000000048947 */ /* 0x000fec0003800000 */
[----:B------:R-:W-:Y:S01]  /*2b20*/  BPT.TRAP 0x1 ;  /* 0x000000040000795c */ /* 0x000fe20000300000 */
.L_x_18:
[----:B------:R0:W2:Y:S01]  /*2b30*/  SYNCS.PHASECHK.TRANS64.TRYWAIT P1, [UR41+0x22850], R8 ;  /* 0x02285008ff0075a7 */ /* 0x0000a20008020169 */
[----:B------:R-:W-:Y:S05]  /*2b40*/  @!P0 BRA `(.L_x_19) ;  /* 0x0000000000048947 */ /* 0x000fea0003800000 */
[----:B------:R-:W-:Y:S01]  /*2b50*/  BPT.TRAP 0x1 ;  /* 0x000000040000795c */ /* 0x000fe20000300000 */
.L_x_19:
[----:B--2---:R-:W-:Y:S05]  /*2b60*/  @P1 BRA `(.L_x_20) ;  /* 0x0000000000081947 */ /* 0x004fea0003800000 */
[----:B------:R-:W2:Y:S02]  /*2b70*/  SYNCS.PHASECHK.TRANS64.TRYWAIT P1, [UR41+0x22850], R8 ;  /* 0x02285008ff0075a7 */ /* 0x000ea40008020169 */
[----:B--2---:R-:W-:Y:S05]  /*2b80*/  @!P1 BRA `(.L_x_21) ;  /* 0x0000008400c49947 */ /* 0x004fea0003800000 */
.L_x_20:
[----:B------:R4:W-:Y:S01]  /*2b90*/  BAR.SYNC.DEFER_BLOCKING R3, 0x100 ;  /* 0x000400030000751d */ /* 0x0009e20000010000 */
[----:B------:R-:W-:-:S04]  /*2ba0*/  UIADD3 UR4, UR41, 0x400, URZ ;  /* 0x0000040029047890 */ /* 0x000fc8000fffe03f */
[----:B------:R-:W-:Y:S01]  /*2bb0*/  USHF.R.U32.HI UR4, URZ, 0x4, UR4 ;  /* 0x000000043f047899 */ /* 0x000fe20008011604 */
[----:B------:R-:W-:-:S03]  /*2bc0*/  UMOV UR15, 0x40000040 ;  /* 0x40000040000f7882 */ /* 0x000fc60000000000 */
[----:B------:R-:W-:-:S04]  /*2bd0*/  ULOP3.LUT UR4, UR4, 0x3fff, URZ, 0xc0, !UPT ;  /* 0x00003fff04047892 */ /* 0x000fc8000f8ec03f */
[----:B------:R-:W-:-:S04]  /*2be0*/  ULOP3.LUT UR24, UR4, 0x3000000, URZ, 0xfc, !UPT ;  /* 0x0300000004187892 */ /* 0x000fc8000f8efc3f */
[----:B------:R-:W-:-:S03]  /*2bf0*/  UIADD3 UR4, UR24, 0x80, URZ ;  /* 0x0000008018047890 */ /* 0x000fc6000fffe03f */
[----:B------:R-:W-:Y:S01]  /*2c00*/  UMOV UR14, UR24 ;  /* 0x00000018000e7c82 */ /* 0x000fe20008000000 */
[----:B------:R-:W-:-:S06]  /*2c10*/  WARPGROUP.ARRIVE ;  /* 0x00000000000079c5 */ /* 0x000fcc0000000000 */
[----:B------:R-:W-:Y:S01]  /*2c20*/  HGMMA.64x256x16.F32 R24, R164, gdesc[UR12].tnspB, RZ, !UPT, gsb0 ;  /* 0x43e0000ca4187df0 */ /* 0x000fe2000c0008ff */
[----:B------:R-:W-:Y:S01]  /*2c30*/  UMOV UR14, UR4 ;  /* 0x00000004000e7c82 */ /* 0x000fe20008000000 */
[----:B------:R-:W-:Y:S01]  /*2c40*/  UMOV UR15, 0x40000040 ;  /* 0x40000040000f7882 */ /* 0x000fe20000000000 */
[----:B------:R-:W-:Y:S01]  /*2c50*/  UIADD3 UR4, UR24, 0x100, URZ ;  /* 0x0000010018047890 */ /* 0x000fe2000fffe03f */
[----:B------:R-:W-:Y:S02]  /*2c60*/  WARPGROUP.DEPBAR.LE gsb0, 0x0 ;  /* 0x00008000000079c5 */ /* 0x000fe40000010000 */
[----:B------:R-:W-:-:S15]  /*2c70*/  WARPGROUP.ARRIVE ;  /* 0x00000000000079c5 */ /* 0x000fde0000000000 */
[----:B------:R-:W-:-:S07]  /*2c80*/  NOP ;  /* 0x0000000000007918 */ /* 0x000fce0000000000 */
[----:B------:R-:W-:Y:S01]  /*2c90*/  HGMMA.64x256x16.F32 R24, R160, gdesc[UR12].tnspB, R24, gsb0 ;  /* 0x43e0000ca0187df0 */ /* 0x000fe20008000818 */
        /* <DEDUP_REMOVED lines=23> */
[----:B------:R-:W-:Y:S02]  /*2e10*/  WARPGROUP.DEPBAR.LE gsb0, 0x0 ;  /* 0x00008000000079c5 */ /* 0x000fe40000010000 */
[----:B------:R-:W-:-:S15]  /*2e20*/  WARPGROUP.ARRIVE ;  /* 0x00000000000079c5 */ /* 0x000fde0000000000 */
[----:B------:R-:W-:-:S08]  /*2e30*/  NOP ;  /* 0x0000000000007918 */ /* 0x000fd00000000000 */
[----:B------:R-:W-:Y:S03]  /*2e40*/  HGMMA.64x256x16.F32 R24, R172, gdesc[UR12].tnspB, R24, gsb0 ;  /* 0x43e0000cac187df0 */ /* 0x000fe60008000818 */
[----:B------:R-:W-:Y:S02]  /*2e50*/  WARPGROUP.DEPBAR.LE gsb0, 0x0 ;  /* 0x00008000000079c5 */ /* 0x000fe40000010000 */
[----:B----4-:R-:W-:Y:S05]  /*2e60*/  @!P0 BRA `(.L_x_22) ;  /* 0x0000000000048947 */ /* 0x010fea0003800000 */
[----:B------:R-:W-:Y:S01]  /*2e70*/  BPT.TRAP 0x1 ;  /* 0x000000040000795c */ /* 0x000fe20000300000 */
.L_x_22:
[----:B------:R-:W-:Y:S02]  /*2e80*/  UIADD3 UR7, UR43, -0x2, URZ ;  /* 0xfffffffe2b077890 */ /* 0x000fe4000fffe03f */
[----:B------:R-:W-:Y:S02]  /*2e90*/  UIADD3 UR4, UR41, 0x22860, URZ ;  /* 0x0002286029047890 */ /* 0x000fe4000fffe03f */
[----:B------:R-:W-:Y:S02]  /*2ea0*/  UISETP.GE.AND UP0, UPT, UR7, UR40, UPT ;  /* 0x000000280700728c */ /* 0x000fe4000bf06270 */
[----:B------:R-:W-:-:S04]  /*2eb0*/  UPRMT UR4, UR25, 0x654, UR4 ;  /* 0x0000065419047896 */ /* 0x000fc80008000004 */
[----:B------:R-:W-:-:S05]  /*2ec0*/  PLOP3.LUT P1, PT, PT, PT, UP0, 0x80, 0x0 ;  /* 0x000000000000781c */ /* 0x000fca0003f2f008 */
[----:B------:R-:W-:Y:S08]  /*2ed0*/  SYNCS.ARRIVE.TRANS64.RED.A1T0 RZ, [UR4], RZ ;  /* 0x000000ffffff79a7 */ /* 0x000ff00008100404 */
[----:B------:R-:W-:Y:S05]  /*2ee0*/  @!P1 BRA `(.L_x_23) ;  /* 0x0000001c00409947 */ /* 0x000fea0003800000 */
[----:B------:R-:W-:Y:S01]  /*2ef0*/  IMAD.MOV.U32 R200, RZ, RZ, R5 ;  /* 0x000000ffffc87224 */ /* 0x000fe200078e0005 */
[----:B------:R-:W-:Y:S01]  /*2f00*/  MOV R11, R4 ;  /* 0x00000004000b7202 */ /* 0x000fe20000000f00 */
[----:B------:R-:W-:Y:S01]  /*2f10*/  UMOV UR4, URZ ;  /* 0x0000003f00047c82 */ /* 0x000fe20008000000 */
[----:B------:R-:W-:Y:S01]  /*2f20*/  UMOV UR5, URZ ;  /* 0x0000003f00057c82 */ /* 0x000fe20008000000 */
[----:B------:R-:W-:-:S05]  /*2f30*/  ULDC UR27, c[0x0][0x988] ;  /* 0x00026200001b7ab9 */ /* 0x000fca0000000800 */
.L_x_34:
[----:B------:R-:W-:Y:S01]  /*2f40*/  UIADD3 UR5, UR5, 0x1, URZ ;  /* 0x0000000105057890 */ /* 0x000fe2000fffe03f */
[----:B---3--:R-:W-:Y:S01]  /*2f50*/  IMAD.U32 R0, RZ, RZ, UR7 ;  /* 0x00000007ff007e24 */ /* 0x008fe2000f8e00ff */
[----:B------:R-:W-:Y:S02]  /*2f60*/  UIADD3 UR7, UR7, -0x1, URZ ;  /* 0xffffffff07077890 */ /* 0x000fe4000fffe03f */
[----:B------:R-:W-:Y:S02]  /*2f70*/  UISETP.NE.AND UP0, UPT, UR5, 0x2, UPT ;  /* 0x000000020500788c */ /* 0x000fe4000bf05270 */
[----:B------:R-:W-:Y:S02]  /*2f80*/  ISETP.GT.AND P1, PT, R0, UR40, PT ;  /* 0x0000002800007c0c */ /* 0x000fe4000bf24270 */
[----:B------:R-:W-:Y:S02]  /*2f90*/  USEL UR10, URZ, 0x1, UP0 ;  /* 0x000000013f0a7887 */ /* 0x000fe40008000000 */
[----:B------:R-:W-:-:S02]  /*2fa0*/  USEL UR5, UR5, URZ, UP0 ;  /* 0x0000003f05057287 */ /* 0x000fc40008000000 */
[----:B------:R-:W-:Y:S01]  /*2fb0*/  ULOP3.LUT UR4, UR4, UR10, URZ, 0x3c, !UPT ;  /* 0x0000000a04047292 */ /* 0x000fe2000f8e3c3f */
[----:B01----:R-:W-:Y:S11]  /*2fc0*/  @!P0 BRA `(.L_x_24) ;  /* 0x0000000000048947 */ /* 0x003ff60003800000 */
[----:B------:R-:W-:Y:S01]  /*2fd0*/  BPT.TRAP 0x1 ;  /* 0x000000040000795c */ /* 0x000fe20000300000 */
.L_x_24:
[----:B------:R-:W-:Y:S01]  /*2fe0*/  ULEA UR26, UR5, UR41, 0x3 ;  /* 0x00000029051a7291 */ /* 0x000fe2000f8e183f */
[----:B--2---:R-:W-:-:S05]  /*2ff0*/  IMAD.U32 R9, RZ, RZ, UR4 ;  /* 0x00000004ff097e24 */ /* 0x004fca000f8e00ff */
[----:B------:R-:W-:-:S04]  /*3000*/  SHF.L.U32 R9, R9, 0x1f, RZ ;  /* 0x0000001f09097819 */ /* 0x000fc800000006ff */
[----:B------:R2:W3:Y:S01]  /*3010*/  SYNCS.PHASECHK.TRANS64.TRYWAIT P2, [UR26+0x22830], R9 ;  /* 0x02283009ff0075a7 */ /* 0x0004e2000804015a */
[----:B------:R-:W-:Y:S05]  /*3020*/  @!P0 BRA `(.L_x_25) ;  /* 0x0000000000048947 */ /* 0x000fea0003800000 */
[----:B------:R-:W-:Y:S01]  /*3030*/  BPT.TRAP 0x1 ;  /* 0x000000040000795c */ /* 0x000fe20000300000 */
.L_x_25:
[----:B---3--:R-:W-:Y:S05]  /*3040*/  @P2 BRA `(.L_x_26) ;  /* 0x0000000000082947 */ /* 0x008fea0003800000 */
[----:B------:R-:W3:Y:S02]  /*3050*/  SYNCS.PHASECHK.TRANS64.TRYWAIT P2, [UR26+0x22830], R9 ;  /* 0x02283009ff0075a7 */ /* 0x000ee4000804015a */
[----:B---3--:R-:W-:Y:S05]  /*3060*/  @!P2 BRA `(.L_x_27) ;  /* 0x0000008000a4a947 */ /* 0x008fea0003800000 */
.L_x_26:
[----:B------:R-:W-:Y:S01]  /*3070*/  UIMAD UR10, UR5, 0x300, UR6 ;  /* 0x00000300050a78a4 */ /* 0x000fe2000f8e0206 */
[----:B------:R-:W-:Y:S01]  /*3080*/  WARPGROUP.ARRIVE ;  /* 0x00000000000079c5 */ /* 0x000fe20000000000 */
[----:B------:R-:W-:Y:S01]  /*3090*/  UMOV UR11, 0x40000040 ;  /* 0x40000040000b7882 */ /* 0x000fe20000000000 */
[----:B------:R-:W-:Y:S01]  /*30a0*/  UMOV UR15, 0x40000040 ;  /* 0x40000040000f7882 */ /* 0x000fe20000000000 */
[----:B------:R-:W-:Y:S01]  /*30b0*/  UIADD3 UR14, UR10, 0x2, URZ ;  /* 0x000000020a0e7890 */ /* 0x000fe2000fffe03f */
[----:B---3--:R-:W-:Y:S01]  /*30c0*/  IADD3 R0, -R2, 0xb, RZ ;  /* 0x0000000b02007810 */ /* 0x008fe20007ffe1ff */
[----:B------:R-:W-:Y:S01]  /*30d0*/  UIADD3 UR18, UR10, 0x4, URZ ;  /* 0x000000040a127890 */ /* 0x000fe2000fffe03f */
[----:B------:R-:W-:Y:S02]  /*30e0*/  UMOV UR19, 0x40000040 ;  /* 0x4000004000137882 */ /* 0x000fe40000000000 */
[----:B------:R-:W-:Y:S01]  /*30f0*/  HGMMA.64x96x16.F32 R152, gdesc[UR8], RZ, !UPT, gsb0 ;  /* 0x01600000089879f0 */ /* 0x000fe2000c0008ff */
[----:B------:R-:W-:Y:S01]  /*3100*/  UIADD3 UR22, UR10, 0x6, URZ ;  /* 0x000000060a167890 */ /* 0x000fe2000fffe03f */
[----:B------:R-:W-:Y:S01]  /*3110*/  UMOV UR23, 0x40000040 ;  /* 0x4000004000177882 */ /* 0x000fe20000000000 */
[----:B------:R-:W-:-:S02]  /*3120*/  WARPGROUP.DEPBAR.LE gsb0, 0x0 ;  /* 0x00008000000079c5 */ /* 0x000fc40000010000 */
        /* <DEDUP_REMOVED lines=10> */
[----:B------:R-:W-:Y:S05]  /*31d0*/  @!P0 BRA `(.L_x_28) ;  /* 0x0000000000048947 */ /* 0x000fea0003800000 */
[----:B------:R-:W-:Y:S01]  /*31e0*/  BPT.TRAP 0x1 ;  /* 0x000000040000795c */ /* 0x000fe20000300000 */
.L_x_28:
[----:B------:R-:W-:Y:S01]  /*31f0*/  FMNMX.FTZ R4, R152, R11, !PT ;  /* 0x0000000b98047209 */ /* 0x000fe20007810000 */
[----:B------:R-:W-:Y:S01]  /*3200*/  UMOV UR10, UR27 ;  /* 0x0000001b000a7c82 */ /* 0x000fe20008000000 */
[----:B------:R-:W-:Y:S01]  /*3210*/  FMNMX.FTZ R10, R154, R200, !PT ;  /* 0x000000c89a0a7209 */ /* 0x000fe20007810000 */
[----:B------:R-:W-:Y:S01]  /*3220*/  UIADD3 UR11, UR26, 0x22840, URZ ;  /* 0x000228401a0b7890 */ /* 0x000fe2000fffe03f */
[----:B------:R-:W-:-:S03]  /*3230*/  FMNMX.FTZ R5, R153, R4, !PT ;  /* 0x0000000499057209 */ /* 0x000fc60007810000 */
[----:B------:R-:W-:Y:S01]  /*3240*/  UPRMT UR11, UR25, 0x654, UR11 ;  /* 0x00000654190b7896 */ /* 0x000fe2000800000b */
[----:B------:R-:W-:-:S04]  /*3250*/  FMNMX.FTZ R4, R156, R5, !PT ;  /* 0x000000059c047209 */ /* 0x000fc80007810000 */
[----:B------:R-:W-:-:S04]  /*3260*/  FMNMX.FTZ R5, R157, R4, !PT ;  /* 0x000000049d057209 */ /* 0x000fc80007810000 */
[----:B------:R-:W-:Y:S01]  /*3270*/  FMNMX.FTZ R4, R160, R5, !PT ;  /* 0x00000005a0047209 */ /* 0x000fe20007810000 */
[----:B------:R-:W-:Y:S03]  /*3280*/  SYNCS.ARRIVE.TRANS64.RED.A1T0 RZ, [UR11], RZ ;  /* 0x000000ffffff79a7 */ /* 0x000fe6000810040b */
[----:B------:R-:W-:-:S04]  /*3290*/  FMNMX.FTZ R5, R161, R4, !PT ;  /* 0x00000004a1057209 */ /* 0x000fc80007810000 */
        /* <DEDUP_REMOVED lines=17> */
[----:B------:R-:W-:-:S05]  /*33b0*/  FMNMX.FTZ R5, R197, R4, !PT ;  /* 0x00000004c5057209 */ /* 0x000fca0007810000 */
[----:B------:R-:W4:Y:S02]  /*33c0*/  SHFL.BFLY PT, R4, R5, 0x2, 0x1f ;  /* 0x0c401f0005047f89 */ /* 0x000f2400000e0000 */
[----:B----4-:R-:W-:Y:S02]  /*33d0*/  FMNMX.FTZ R12, R5, R4, !PT ;  /* 0x00000004050c7209 */ /* 0x010fe40007810000 */
[----:B------:R-:W-:-:S03]  /*33e0*/  FMNMX.FTZ R5, R155, R10, !PT ;  /* 0x0000000a9b057209 */ /* 0x000fc60007810000 */
[----:B------:R-:W4:Y:S01]  /*33f0*/  SHFL.BFLY PT, R13, R12, 0x1, 0x1f ;  /* 0x0c201f000c0d7f89 */ /* 0x000f2200000e0000 */
[----:B------:R-:W-:-:S04]  /*3400*/  FMNMX.FTZ R10, R158, R5, !PT ;  /* 0x000000059e0a7209 */ /* 0x000fc80007810000 */
[----:B------:R-:W-:-:S04]  /*3410*/  FMNMX.FTZ R5, R159, R10, !PT ;  /* 0x0000000a9f057209 */ /* 0x000fc80007810000 */
[----:B------:R-:W-:-:S04]  /*3420*/  FMNMX.FTZ R10, R162, R5, !PT ;  /* 0x00000005a20a7209 */ /* 0x000fc80007810000 */
[----:B------:R-:W-:-:S04]  /*3430*/  FMNMX.FTZ R5, R163, R10, !PT ;  /* 0x0000000aa3057209 */ /* 0x000fc80007810000 */
[----:B------:R-:W-:-:S04]  /*3440*/  FMNMX.FTZ R10, R166, R5, !PT ;  /* 0x00000005a60a7209 */ /* 0x000fc80007810000 */
[----:B------:R-:W-:Y:S02]  /*3450*/  FMNMX.FTZ R5, R167, R10, !PT ;  /* 0x0000000aa7057209 */ /* 0x000fe40007810000 */
[----:B----4-:R-:W-:Y:S02]  /*3460*/  FMNMX.FTZ R4, R12, R13, !PT ;  /* 0x0000000d0c047209 */ /* 0x010fe40007810000 */
[----:B------:R-:W-:-:S03]  /*3470*/  FMNMX.FTZ R10, R170, R5, !PT ;  /* 0x00000005aa0a7209 */ /* 0x000fc60007810000 */
[C---:B------:R-:W-:Y:S01]  /*3480*/  FMUL.FTZ R202, R4.reuse, UR10 ;  /* 0x0000000a04ca7c20 */ /* 0x040fe20008410000 */
[----:B------:R-:W-:Y:S01]  /*3490*/  FMNMX.FTZ R5, R171, R10, !PT ;  /* 0x0000000aab057209 */ /* 0x000fe20007810000 */
[----:B01----:R-:W-:Y:S02]  /*34a0*/  FADD.FTZ R8, -R4, R11 ;  /* 0x0000000b04087221 */ /* 0x003fe40000010100 */
[--C-:B------:R-:W-:Y:S01]  /*34b0*/  FFMA.FTZ R17, R161, UR10, -R202.reuse ;  /* 0x0000000aa1117c23 */ /* 0x100fe200080108ca */
[----:B------:R-:W-:Y:S01]  /*34c0*/  FMNMX.FTZ R10, R174, R5, !PT ;  /* 0x00000005ae0a7209 */ /* 0x000fe20007810000 */
[--C-:B------:R-:W-:Y:S01]  /*34d0*/  FFMA.FTZ R22, R153, UR10, -R202.reuse ;  /* 0x0000000a99167c23 */ /* 0x100fe200080108ca */
[--C-:B------:R-:W-:Y:S01]  /*34e0*/  FFMA.FTZ R153, R177, UR10, -R202.reuse ;  /* 0x0000000ab1997c23 */ /* 0x100fe200080108ca */
[----:B------:R-:W-:Y:S01]  /*34f0*/  FMUL.FTZ R8, R8, UR10 ;  /* 0x0000000a08087c20 */ /* 0x000fe20008410000 */
        /* <DEDUP_REMOVED lines=21> */
[----:B------:R-:W1:Y:S01]  /*3650*/  MUFU.EX2 R22, R22 ;  /* 0x0000001600167308 */ /* 0x000e620000000800 */
[--C-:B------:R-:W-:Y:S01]  /*3660*/  FFMA.FTZ R21, R181, UR10, -R202.reuse ;  /* 0x0000000ab5157c23 */ /* 0x100fe200080108ca */
[--C-:B------:R-:W-:Y:S01]  /*3670*/  FFMA.FTZ R23, R185, UR10, -R202.reuse ;  /* 0x0000000ab9177c23 */ /* 0x100fe200080108ca */
[----:B------:R-:W-:Y:S01]  /*3680*/  FMNMX.FTZ R5, R187, R10, !PT ;  /* 0x0000000abb057209 */ /* 0x000fe20007810000 */
[--C-:B------:R-:W-:Y:S01]  /*3690*/  FFMA.FTZ R11, R188, UR10, -R202.reuse ;  /* 0x0000000abc0b7c23 */ /* 0x100fe200080108ca */
[--C-:B------:R-:W-:Y:S01]  /*36a0*/  FFMA.FTZ R18, R189, UR10, -R202.reuse ;  /* 0x0000000abd127c23 */ /* 0x100fe200080108ca */
[--C-:B------:R-:W-:Y:S01]  /*36b0*/  FFMA.FTZ R172, R192, UR10, -R202.reuse ;  /* 0x0000000ac0ac7c23 */ /* 0x100fe200080108ca */
[----:B------:R-:W-:Y:S01]  /*36c0*/  FMNMX.FTZ R10, R190, R5, !PT ;  /* 0x00000005be0a7209 */ /* 0x000fe20007810000 */
[----:B------:R-:W4:Y:S01]  /*36d0*/  MUFU.EX2 R20, R20 ;  /* 0x0000001400147308 */ /* 0x000f220000000800 */
[----:B0-----:R-:W-:Y:S01]  /*36e0*/  FFMA.FTZ R7, R8, R7, R15 ;  /* 0x0000000708077223 */ /* 0x001fe2000001000f */
[--C-:B------:R-:W-:Y:S01]  /*36f0*/  FFMA.FTZ R173, R193, UR10, -R202.reuse ;  /* 0x0000000ac1ad7c23 */ /* 0x100fe200080108ca */
[----:B------:R-:W-:Y:S01]  /*3700*/  FMNMX.FTZ R5, R191, R10, !PT ;  /* 0x0000000abf057209 */ /* 0x000fe20007810000 */
[--C-:B------:R-:W-:Y:S01]  /*3710*/  FFMA.FTZ R196, R196, UR10, -R202.reuse ;  /* 0x0000000ac4c47c23 */ /* 0x100fe200080108ca */
[----:B------:R-:W-:Y:S01]  /*3720*/  FFMA.FTZ R181, R197, UR10, -R202 ;  /* 0x0000000ac5b57c23 */ /* 0x000fe200080108ca */
[-C--:B------:R-:W-:Y:S01]  /*3730*/  FMUL.FTZ R24, R24, R8.reuse ;  /* 0x0000000818187220 */ /* 0x080fe20000410000 */
[----:B------:R-:W-:Y:S01]  /*3740*/  FMNMX.FTZ R10, R194, R5, !PT ;  /* 0x00000005c20a7209 */ /* 0x000fe20007810000 */
[----:B------:R-:W0:Y:S01]  /*3750*/  MUFU.EX2 R201, R201 ;  /* 0x000000c900c97308 */ /* 0x000e220000000800 */
[----:B-1----:R-:W-:Y:S01]  /*3760*/  FADD.FTZ R7, R22, R7 ;  /* 0x0000000716077221 */ /* 0x002fe20000010000 */
[----:B------:R-:W-:Y:S01]  /*3770*/  FMUL.FTZ R25, R25, R8 ;  /* 0x0000000819197220 */ /* 0x000fe20000410000 */
[----:B------:R-:W-:Y:S01]  /*3780*/  FMNMX.FTZ R5, R195, R10, !PT ;  /* 0x0000000ac3057209 */ /* 0x000fe20007810000 */
[-C--:B------:R-:W-:Y:S01]  /*3790*/  FMUL.FTZ R28, R28, R8.reuse ;  /* 0x000000081c1c7220 */ /* 0x080fe20000410000 */
[-C--:B------:R-:W-:Y:S01]  /*37a0*/  FMUL.FTZ R29, R29, R8.reuse ;  /* 0x000000081d1d7220 */ /* 0x080fe20000410000 */
[-C--:B------:R-:W-:Y:S01]  /*37b0*/  FMUL.FTZ R32, R32, R8.reuse ;  /* 0x0000000820207220 */ /* 0x080fe20000410000 */
[----:B------:R-:W-:Y:S01]  /*37c0*/  FMNMX.FTZ R10, R198, R5, !PT ;  /* 0x00000005c60a7209 */ /* 0x000fe20007810000 */
[----:B------:R-:W-:Y:S01]  /*37d0*/  MUFU.EX2 R160, R160 ;  /* 0x000000a000a07308 */ /* 0x000fe20000000800 */
[----:B----4-:R-:W-:Y:S01]  /*37e0*/  FADD.FTZ R164, R20, R7 ;  /* 0x0000000714a47221 */ /* 0x010fe20000010000 */
[----:B------:R-:W-:Y:S01]  /*37f0*/  FMUL.FTZ R33, R33, R8 ;  /* 0x0000000821217220 */ /* 0x000fe20000410000 */
[----:B------:R-:W-:Y:S01]  /*3800*/  FMNMX.FTZ R10, R199, R10, !PT ;  /* 0x0000000ac70a7209 */ /* 0x000fe20007810000 */
[-C--:B------:R-:W-:Y:S01]  /*3810*/  FMUL.FTZ R36, R36, R8.reuse ;  /* 0x0000000824247220 */ /* 0x080fe20000410000 */
[-C--:B------:R-:W-:Y:S01]  /*3820*/  FMUL.FTZ R37, R37, R8.reuse ;  /* 0x0000000825257220 */ /* 0x080fe20000410000 */
[-C--:B------:R-:W-:Y:S01]  /*3830*/  FMUL.FTZ R40, R40, R8.reuse ;  /* 0x0000000828287220 */ /* 0x080fe20000410000 */
[-C--:B------:R-:W-:Y:S01]  /*3840*/  FMUL.FTZ R41, R41, R8.reuse ;  /* 0x0000000829297220 */ /* 0x080fe20000410000 */
[----:B------:R-:W1:Y:S01]  /*3850*/  SHFL.BFLY PT, R5, R10, 0x2, 0x1f ;  /* 0x0c401f000a057f89 */ /* 0x000e6200000e0000 */
[----:B------:R-:W-:Y:S01]  /*3860*/  MUFU.EX2 R17, R17 ;  /* 0x0000001100117308 */ /* 0x000fe20000000800 */
[-C--:B------:R-:W-:Y:S01]  /*3870*/  FMUL.FTZ R44, R44, R8.reuse ;  /* 0x000000082c2c7220 */ /* 0x080fe20000410000 */
[-C--:B------:R-:W-:Y:S01]  /*3880*/  FMUL.FTZ R45, R45, R8.reuse ;  /* 0x000000082d2d7220 */ /* 0x080fe20000410000 */
[-C--:B------:R-:W-:Y:S01]  /*3890*/  FMUL.FTZ R48, R48, R8.reuse ;  /* 0x0000000830307220 */ /* 0x080fe20000410000 */
[-C--:B------:R-:W-:Y:S01]  /*38a0*/  FMUL.FTZ R49, R49, R8.reuse ;  /* 0x0000000831317220 */ /* 0x080fe20000410000 */
[-C--:B------:R-:W-:Y:S01]  /*38b0*/  FMUL.FTZ R52, R52, R8.reuse ;  /* 0x0000000834347220 */ /* 0x080fe20000410000 */
[-C--:B------:R-:W-:Y:S01]  /*38c0*/  FMUL.FTZ R53, R53, R8.reuse ;  /* 0x0000000835357220 */ /* 0x080fe20000410000 */
[-C--:B------:R-:W-:Y:S01]  /*38d0*/  FMUL.FTZ R56, R56, R8.reuse ;  /* 0x0000000838387220 */ /* 0x080fe20000410000 */
        /* <DEDUP_REMOVED lines=15> */
[----:B-1----:R-:W-:Y:S01]  /*39d0*/  FMNMX.FTZ R161, R10, R5, !PT ;  /* 0x000000050aa17209 */ /* 0x002fe20007810000 */
[----:B------:R-:W-:Y:S01]  /*39e0*/  MUFU.EX2 R156, R156 ;  /* 0x0000009c009c7308 */ /* 0x000fe20000000800 */
[-C--:B------:R-:W-:Y:S01]  /*39f0*/  FMUL.FTZ R84, R84, R8.reuse ;  /* 0x0000000854547220 */ /* 0x080fe20000410000 */
[-C--:B------:R-:W-:Y:S01]  /*3a00*/  FMUL.FTZ R85, R85, R8.reuse ;  /* 0x0000000855557220 */ /* 0x080fe20000410000 */
[-C--:B------:R-:W-:Y:S01]  /*3a10*/  FMUL.FTZ R88, R88, R8.reuse ;  /* 0x0000000858587220 */ /* 0x080fe20000410000 */
[----:B------:R-:W1:Y:S01]  /*3a20*/  SHFL.BFLY PT, R10, R161, 0x1, 0x1f ;  /* 0x0c201f00a10a7f89 */ /* 0x000e6200000e0000 */
        /* <DEDUP_REMOVED lines=22> */
[----:B------:R-:W-:Y:S01]  /*3b90*/  FMUL.FTZ R128, R128, R8 ;  /* 0x0000000880807220 */ /* 0x000fe20000410000 */
[----:B-1----:R-:W-:Y:S01]  /*3ba0*/  FMNMX.FTZ R5, R161, R10, !PT ;  /* 0x0000000aa1057209 */ /* 0x002fe20007810000 */
[-C--:B------:R-:W-:Y:S01]  /*3bb0*/  FMUL.FTZ R129, R129, R8.reuse ;  /* 0x0000000881817220 */ /* 0x080fe20000410000 */
[-C--:B------:R-:W-:Y:S01]  /*3bc0*/  FMUL.FTZ R132, R132, R8.reuse ;  /* 0x0000000884847220 */ /* 0x080fe20000410000 */
[-C--:B------:R-:W-:Y:S01]  /*3bd0*/  FMUL.FTZ R133, R133, R8.reuse ;  /* 0x0000000885857220 */ /* 0x080fe20000410000 */
[----:B------:R-:W-:Y:S01]  /*3be0*/  MUFU.EX2 R152, R152 ;  /* 0x0000009800987308 */ /* 0x000fe20000000800 */
[----:B------:R-:W-:Y:S01]  /*3bf0*/  FADD.FTZ R161, -R5, R200 ;  /* 0x000000c805a17221 */ /* 0x000fe20000010100 */
[-C--:B------:R-:W-:Y:S01]  /*3c00*/  FMUL.FTZ R136, R136, R8.reuse ;  /* 0x0000000888887220 */ /* 0x080fe20000410000 */
[-C--:B------:R-:W-:Y:S01]  /*3c10*/  FMUL.FTZ R137, R137, R8.reuse ;  /* 0x0000000889897220 */ /* 0x080fe20000410000 */
[-C--:B------:R-:W-:Y:S01]  /*3c20*/  FMUL.FTZ R140, R140, R8.reuse ;  /* 0x000000088c8c7220 */ /* 0x080fe20000410000 */
[----:B------:R-:W-:Y:S01]  /*3c30*/  FMUL.FTZ R177, R161, UR10 ;  /* 0x0000000aa1b17c20 */ /* 0x000fe20008410000 */
[----:B------:R-:W-:Y:S01]  /*3c40*/  FMUL.FTZ R161, R5, UR10 ;  /* 0x0000000a05a17c20 */ /* 0x000fe20008410000 */
[-C--:B------:R-:W-:Y:S01]  /*3c50*/  FMUL.FTZ R141, R141, R8.reuse ;  /* 0x000000088d8d7220 */ /* 0x080fe20000410000 */
[----:B------:R-:W-:Y:S01]  /*3c60*/  MUFU.EX2 R153, R153 ;  /* 0x0000009900997308 */ /* 0x000fe20000000800 */
[-C--:B------:R-:W-:Y:S01]  /*3c70*/  FMUL.FTZ R144, R144, R8.reuse ;  /* 0x0000000890907220 */ /* 0x080fe20000410000 */
        /* <DEDUP_REMOVED lines=8> */
[--C-:B------:R-:W-:Y:S01]  /*3d00*/  FFMA.FTZ R180, R167, UR10, -R161.reuse ;  /* 0x0000000aa7b47c23 */ /* 0x100fe200080108a1 */
[--C-:B------:R-:W-:Y:S01]  /*3d10*/  FFMA.FTZ R169, R170, UR10, -R161.reuse ;  /* 0x0000000aaaa97c23 */ /* 0x100fe200080108a1 */
[--C-:B------:R-:W-:Y:S01]  /*3d20*/  FFMA.FTZ R170, R174, UR10, -R161.reuse ;  /* 0x0000000aaeaa7c23 */ /* 0x100fe200080108a1 */
[--C-:B------:R-:W-:Y:S01]  /*3d30*/  FFMA.FTZ R174, R179, UR10, -R161.reuse ;  /* 0x0000000ab3ae7c23 */ /* 0x100fe200080108a1 */
[----:B0-----:R-:W-:Y:S01]  /*3d40*/  FADD.FTZ R179, R201, R164 ;  /* 0x000000a4c9b37221 */ /* 0x001fe20000010000 */
[--C-:B------:R-:W-:Y:S01]  /*3d50*/  FFMA.FTZ R184, R171, UR10, -R161.reuse ;  /* 0x0000000aabb87c23 */ /* 0x100fe200080108a1 */
[----:B------:R-:W0:Y:S01]  /*3d60*/  MUFU.EX2 R154, R154 ;  /* 0x0000009a009a7308 */ /* 0x000e220000000800 */
[--C-:B------:R-:W-:Y:S01]  /*3d70*/  FFMA.FTZ R175, R175, UR10, -R161.reuse ;  /* 0x0000000aafaf7c23 */ /* 0x100fe200080108a1 */
[--C-:B------:R-:W-:Y:S01]  /*3d80*/  FFMA.FTZ R171, R178, UR10, -R161.reuse ;  /* 0x0000000ab2ab7c23 */ /* 0x100fe200080108a1 */
[--C-:B------:R-:W-:Y:S01]  /*3d90*/  FFMA.FTZ R7, R183, UR10, -R161.reuse ;  /* 0x0000000ab7077c23 */ /* 0x100fe200080108a1 */
[--C-:B------:R-:W-:Y:S01]  /*3da0*/  FFMA.FTZ R182, R182, UR10, -R161.reuse ;  /* 0x0000000ab6b67c23 */ /* 0x100fe200080108a1 */
[--C-:B------:R-:W-:Y:S01]  /*3db0*/  FFMA.FTZ R178, R186, UR10, -R161.reuse ;  /* 0x0000000abab27c23 */ /* 0x100fe200080108a1 */
[--C-:B------:R-:W-:Y:S01]  /*3dc0*/  FFMA.FTZ R190, R190, UR10, -R161.reuse ;  /* 0x0000000abebe7c23 */ /* 0x100fe200080108a1 */
[--C-:B------:R-:W-:Y:S01]  /*3dd0*/  FFMA.FTZ R191, R191, UR10, -R161.reuse ;  /* 0x0000000abfbf7c23 */ /* 0x100fe200080108a1 */
[----:B------:R-:W1:Y:S01]  /*3de0*/  MUFU.EX2 R165, R165 ;  /* 0x000000a500a57308 */ /* 0x000e620000000800 */
[--C-:B------:R-:W-:Y:S01]  /*3df0*/  FFMA.FTZ R194, R194, UR10, -R161.reuse ;  /* 0x0000000ac2c27c23 */ /* 0x100fe200080108a1 */
[--C-:B------:R-:W-:Y:S01]  /*3e00*/  FFMA.FTZ R195, R195, UR10, -R161.reuse ;  /* 0x0000000ac3c37c23 */ /* 0x100fe200080108a1 */
[--C-:B------:R-:W-:Y:S01]  /*3e10*/  FFMA.FTZ R198, R198, UR10, -R161.reuse ;  /* 0x0000000ac6c67c23 */ /* 0x100fe200080108a1 */
[----:B------:R-:W-:Y:S01]  /*3e20*/  FFMA.FTZ R199, R199, UR10, -R161 ;  /* 0x0000000ac7c77c23 */ /* 0x000fe200080108a1 */
[-C--:B------:R-:W-:Y:S01]  /*3e30*/  FMUL.FTZ R145, R145, R8.reuse ;  /* 0x0000000891917220 */ /* 0x080fe20000410000 */
[-C--:B------:R-:W-:Y:S01]  /*3e40*/  FMUL.FTZ R148, R148, R8.reuse ;  /* 0x0000000894947220 */ /* 0x080fe20000410000 */
[----:B------:R-:W-:Y:S01]  /*3e50*/  FMUL.FTZ R149, R149, R8 ;  /* 0x0000000895957220 */ /* 0x000fe20000410000 */
[----:B------:R-:W4:Y:S01]  /*3e60*/  MUFU.EX2 R155, R155 ;  /* 0x0000009b009b7308 */ /* 0x000f220000000800 */
[----:B0-----:R-:W-:Y:S01]  /*3e70*/  FFMA.FTZ R162, R177, R6, R154 ;  /* 0x00000006b1a27223 */ /* 0x001fe2000001009a */
[-C--:B------:R-:W-:Y:S01]  /*3e80*/  FMUL.FTZ R26, R26, R177.reuse ;  /* 0x000000b11a1a7220 */ /* 0x080fe20000410000 */
[-C--:B------:R-:W-:Y:S01]  /*3e90*/  FMUL.FTZ R27, R27, R177.reuse ;  /* 0x000000b11b1b7220 */ /* 0x080fe20000410000 */
[-C--:B------:R-:W-:Y:S01]  /*3ea0*/  FMUL.FTZ R30, R30, R177.reuse ;  /* 0x000000b11e1e7220 */ /* 0x080fe20000410000 */
[-C--:B------:R-:W-:Y:S01]  /*3eb0*/  FMUL.FTZ R31, R31, R177.reuse ;  /* 0x000000b11f1f7220 */ /* 0x080fe20000410000 */
[-C--:B------:R-:W-:Y:S01]  /*3ec0*/  FMUL.FTZ R34, R34, R177.reuse ;  /* 0x000000b122227220 */ /* 0x080fe20000410000 */
[-C--:B------:R-:W-:Y:S01]  /*3ed0*/  FMUL.FTZ R35, R35, R177.reuse ;  /* 0x000000b123237220 */ /* 0x080fe20000410000 */
[----:B------:R-:W0:Y:S01]  /*3ee0*/  MUFU.EX2 R176, R176 ;  /* 0x000000b000b07308 */ /* 0x000e220000000800 */
[C---:B-1----:R-:W-:Y:S01]  /*3ef0*/  FADD.FTZ R162, R165.reuse, R162 ;  /* 0x000000a2a5a27221 */ /* 0x042fe20000010000 */
[----:B------:R-:W-:Y:S01]  /*3f00*/  F2FP.F16.F32.PACK_AB R165, R165, R154 ;  /* 0x0000009aa5a5723e */ /* 0x000fe200000000ff */
[-C--:B------:R-:W-:Y:S01]  /*3f10*/  FMUL.FTZ R38, R38, R177.reuse ;  /* 0x000000b126267220 */ /* 0x080fe20000410000 */
[-C--:B------:R-:W-:Y:S01]  /*3f20*/  FMUL.FTZ R39, R39, R177.reuse ;  /* 0x000000b127277220 */ /* 0x080fe20000410000 */
[-C--:B------:R-:W-:Y:S01]  /*3f30*/  FMUL.FTZ R42, R42, R177.reuse ;  /* 0x000000b12a2a7220 */ /* 0x080fe20000410000 */
[-C--:B------:R-:W-:Y:S01]  /*3f40*/  FMUL.FTZ R43, R43, R177.reuse ;  /* 0x000000b12b2b7220 */ /* 0x080fe20000410000 */
[-C--:B------:R-:W-:Y:S01]  /*3f50*/  FMUL.FTZ R46, R46, R177.reuse ;  /* 0x000000b12e2e7220 */ /* 0x080fe20000410000 */
[----:B------:R-:W1:Y:S01]  /*3f60*/  MUFU.EX2 R158, R158 ;  /* 0x0000009e009e7308 */ /* 0x000e620000000800 */
[----:B----4-:R-:W-:Y:S01]  /*3f70*/  FADD.FTZ R167, R155, R162 ;  /* 0x000000a29ba77221 */ /* 0x010fe20000010000 */
[----:B------:R-:W-:Y:S01]  /*3f80*/  FADD.FTZ R162, R160, R179 ;  /* 0x000000b3a0a27221 */ /* 0x000fe20000010000 */
[----:B------:R-:W-:Y:S01]  /*3f90*/  FFMA.FTZ R179, R187, UR10, -R161 ;  /* 0x0000000abbb37c23 */ /* 0x000fe200080108a1 */
[----:B------:R-:W-:Y:S01]  /*3fa0*/  F2FP.F16.F32.PACK_AB R160, R17, R160 ;  /* 0x000000a011a0723e */ /* 0x000fe200000000ff */
[-C--:B------:R-:W-:Y:S01]  /*3fb0*/  FMUL.FTZ R47, R47, R177.reuse ;  /* 0x000000b12f2f7220 */ /* 0x080fe20000410000 */
[-C--:B------:R-:W-:Y:S01]  /*3fc0*/  FMUL.FTZ R50, R50, R177.reuse ;  /* 0x000000b132327220 */ /* 0x080fe20000410000 */
[-C--:B------:R-:W-:Y:S01]  /*3fd0*/  FMUL.FTZ R51, R51, R177.reuse ;  /* 0x000000b133337220 */ /* 0x080fe20000410000 */
[----:B------:R-:W4:Y:S01]  /*3fe0*/  MUFU.EX2 R159, R159 ;  /* 0x0000009f009f7308 */ /* 0x000f220000000800 */
[----:B0-----:R-:W-:Y:S01]  /*3ff0*/  FADD.FTZ R167, R176, R167 ;  /* 0x000000a7b0a77221 */ /* 0x001fe20000010000 */
[-C--:B------:R-:W-:Y:S01]  /*4000*/  FMUL.FTZ R54, R54, R177.reuse ;  /* 0x000000b136367220 */ /* 0x080fe20000410000 */
[-C--:B------:R-:W-:Y:S01]  /*4010*/  FMUL.FTZ R55, R55, R177.reuse ;  /* 0x000000b137377220 */ /* 0x080fe20000410000 */
[-C--:B------:R-:W-:Y:S01]  /*4020*/  FMUL.FTZ R58, R58, R177.reuse ;  /* 0x000000b13a3a7220 */ /* 0x080fe20000410000 */
[-C--:B------:R-:W-:Y:S01]  /*4030*/  FMUL.FTZ R59, R59, R177.reuse ;  /* 0x000000b13b3b7220 */ /* 0x080fe20000410000 */
[-C--:B------:R-:W-:Y:S01]  /*4040*/  FMUL.FTZ R62, R62, R177.reuse ;  /* 0x000000b13e3e7220 */ /* 0x080fe20000410000 */
[-C--:B------:R-:W-:Y:S01]  /*4050*/  FMUL.FTZ R63, R63, R177.reuse ;  /* 0x000000b13f3f7220 */ /* 0x080fe20000410000 */
[----:B------:R-:W0:Y:S01]  /*4060*/  MUFU.EX2 R163, R163 ;  /* 0x000000a300a37308 */ /* 0x000e220000000800 */
[----:B-1----:R-:W-:Y:S01]  /*4070*/  FADD.FTZ R164, R158, R167 ;  /* 0x000000a79ea47221 */ /* 0x002fe20000010000 */
[----:B------:R-:W-:Y:S01]  /*4080*/  FADD.FTZ R167, R17, R162 ;  /* 0x000000a211a77221 */ /* 0x000fe20000010000 */
[-C--:B------:R-:W-:Y:S01]  /*4090*/  FMUL.FTZ R66, R66, R177.reuse ;  /* 0x000000b142427220 */ /* 0x080fe20000410000 */
[-C--:B------:R-:W-:Y:S01]  /*40a0*/  FMUL.FTZ R67, R67, R177.reuse ;  /* 0x000000b143437220 */ /* 0x080fe20000410000 */
[-C--:B------:R-:W-:Y:S01]  /*40b0*/  FMUL.FTZ R70, R70, R177.reuse ;  /* 0x000000b146467220 */ /* 0x080fe20000410000 */
[----:B------:R-:W-:Y:S01]  /*40c0*/  FADD.FTZ R162, R14, R167 ;  /* 0x000000a70ea27221 */ /* 0x000fe20000010000 */
[-C--:B------:R-:W-:Y:S01]  /*40d0*/  FMUL.FTZ R71, R71, R177.reuse ;  /* 0x000000b147477220 */ /* 0x080fe20000410000 */
[----:B------:R-:W1:Y:S01]  /*40e0*/  MUFU.EX2 R180, R180 ;  /* 0x000000b400b47308 */ /* 0x000e620000000800 */
[----:B----4-:R-:W-:Y:S01]  /*40f0*/  FADD.FTZ R164, R159, R164 ;  /* 0x000000a49fa47221 */ /* 0x010fe20000010000 */
[----:B------:R-:W-:Y:S01]  /*4100*/  FADD.FTZ R183, R157, R162 ;  /* 0x000000a29db77221 */ /* 0x000fe20000010000 */
[-C--:B------:R-:W-:Y:S01]  /*4110*/  FMUL.FTZ R74, R74, R177.reuse ;  /* 0x000000b14a4a7220 */ /* 0x080fe20000410000 */
[-C--:B------:R-:W-:Y:S01]  /*4120*/  FMUL.FTZ R75, R75, R177.reuse ;  /* 0x000000b14b4b7220 */ /* 0x080fe20000410000 */
[----:B------:R-:W-:Y:S01]  /*4130*/  FMUL.FTZ R78, R78, R177 ;  /* 0x000000b14e4e7220 */ /* 0x000fe20000410000 */
[----:B------:R-:W-:Y:S01]  /*4140*/  FADD.FTZ R166, R156, R183 ;  /* 0x000000b79ca67221 */ /* 0x000fe20000010000 */
[----:B------:R-:W-:Y:S01]  /*4150*/  F2FP.F16.F32.PACK_AB R156, R19, R156 ;  /* 0x0000009c139c723e */ /* 0x000fe200000000ff */
[----:B------:R-:W4:Y:S01]  /*4160*/  MUFU.EX2 R169, R169 ;  /* 0x000000a900a97308 */ /* 0x000f220000000800 */
[----:B0-----:R-:W-:Y:S01]  /*4170*/  FADD.FTZ R167, R163, R164 ;  /* 0x000000a4a3a77221 */ /* 0x001fe20000010000 */
[----:B------:R-:W-:Y:S01]  /*4180*/  F2FP.F16.F32.PACK_AB R164, R22, R15 ;  /* 0x0000000f16a4723e */ /* 0x000fe200000000ff */
[----:B------:R-:W-:Y:S01]  /*4190*/  FADD.FTZ R22, R19, R166 ;  /* 0x000000a613167221 */ /* 0x000fe20000010000 */
[----:B------:R-:W-:Y:S01]  /*41a0*/  F2FP.F16.F32.PACK_AB R166, R201, R20 ;  /* 0x00000014c9a6723e */ /* 0x000fe200000000ff */
[-C--:B------:R-:W-:Y:S01]  /*41b0*/  FMUL.FTZ R79, R79, R177.reuse ;  /* 0x000000b14f4f7220 */ /* 0x080fe20000410000 */
[----:B------:R-:W-:Y:S01]  /*41c0*/  FMUL.FTZ R82, R82, R177 ;  /* 0x000000b152527220 */ /* 0x000fe20000410000 */
[----:B------:R-:W-:Y:S01]  /*41d0*/  FADD.FTZ R183, R13, R22 ;  /* 0x000000160db77221 */ /* 0x000fe20000010000 */
[----:B------:R-:W0:Y:S01]  /*41e0*/  MUFU.EX2 R184, R184 ;  /* 0x000000b800b87308 */ /* 0x000e220000000800 */
[----:B-1----:R-:W-:Y:S01]  /*41f0*/  FADD.FTZ R162, R180, R167 ;  /* 0x000000a7b4a27221 */ /* 0x002fe20000010000 */
[----:B------:R-:W-:Y:S01]  /*4200*/  F2FP.F16.F32.PACK_AB R167, R176, R155 ;  /* 0x0000009bb0a7723e */ /* 0x000fe200000000ff */
[----:B------:R-:W-:Y:S01]  /*4210*/  FADD.FTZ R183, R16, R183 ;  /* 0x000000b710b77221 */ /* 0x000fe20000010000 */
[----:B------:R-:W-:Y:S01]  /*4220*/  F2FP.F16.F32.PACK_AB R163, R180, R163 ;  /* 0x000000a3b4a3723e */ /* 0x000fe200000000ff */
[-C--:B------:R-:W-:Y:S01]  /*4230*/  FMUL.FTZ R83, R83, R177.reuse ;  /* 0x000000b153537220 */ /* 0x080fe20000410000 */
[-C--:B------:R-:W-:Y:S01]  /*4240*/  FMUL.FTZ R86, R86, R177.reuse ;  /* 0x000000b156567220 */ /* 0x080fe20000410000 */
[----:B------:R-:W-:Y:S01]  /*4250*/  FADD.FTZ R154, R152, R183 ;  /* 0x000000b7989a7221 */ /* 0x000fe20000010000 */
[----:B------:R-:W1:Y:S01]  /*4260*/  MUFU.EX2 R170, R170 ;  /* 0x000000aa00aa7308 */ /* 0x000e620000000800 */
[----:B----4-:R-:W-:Y:S01]  /*4270*/  FADD.FTZ R161, R169, R162 ;  /* 0x000000a2a9a17221 */ /* 0x010fe20000010000 */
[----:B------:R-:W-:Y:S01]  /*4280*/  F2FP.F16.F32.PACK_AB R162, R157, R14 ;  /* 0x0000000e9da2723e */ /* 0x000fe200000000ff */
[C---:B------:R-:W-:Y:S01]  /*4290*/  FADD.FTZ R155, R153.reuse, R154 ;  /* 0x0000009a999b7221 */ /* 0x040fe20000010000 */
[----:B------:R-:W-:Y:S01]  /*42a0*/  F2FP.F16.F32.PACK_AB R152, R153, R152 ;  /* 0x000000989998723e */ /* 0x000fe200000000ff */
[-C--:B------:R-:W-:Y:S01]  /*42b0*/  FMUL.FTZ R87, R87, R177.reuse ;  /* 0x000000b157577220 */ /* 0x080fe20000410000 */
[-C--:B------:R-:W-:Y:S01]  /*42c0*/  FMUL.FTZ R90, R90, R177.reuse ;  /* 0x000000b15a5a7220 */ /* 0x080fe20000410000 */
[----:B------:R-:W-:Y:S01]  /*42d0*/  FMUL.FTZ R91, R91, R177 ;  /* 0x000000b15b5b7220 */ /* 0x000fe20000410000 */
[----:B------:R-:W4:Y:S01]  /*42e0*/  MUFU.EX2 R175, R175 ;  /* 0x000000af00af7308 */ /* 0x000f220000000800 */
[C---:B0-----:R-:W-:Y:S01]  /*42f0*/  FADD.FTZ R161, R184.reuse, R161 ;  /* 0x000000a1b8a17221 */ /* 0x041fe20000010000 */
[----:B------:R-:W-:Y:S01]  /*4300*/  F2FP.F16.F32.PACK_AB R157, R184, R169 ;  /* 0x000000a9b89d723e */ /* 0x000fe200000000ff */
[-C--:B------:R-:W-:Y:S01]  /*4310*/  FMUL.FTZ R94, R94, R177.reuse ;  /* 0x000000b15e5e7220 */ /* 0x080fe20000410000 */
[-C--:B------:R-:W-:Y:S01]  /*4320*/  FMUL.FTZ R95, R95, R177.reuse ;  /* 0x000000b15f5f7220 */ /* 0x080fe20000410000 */
[-C--:B------:R-:W-:Y:S01]  /*4330*/  FMUL.FTZ R98, R98, R177.reuse ;  /* 0x000000b162627220 */ /* 0x080fe20000410000 */
[-C--:B------:R-:W-:Y:S01]  /*4340*/  FMUL.FTZ R99, R99, R177.reuse ;  /* 0x000000b163637220 */ /* 0x080fe20000410000 */
[-C--:B------:R-:W-:Y:S01]  /*4350*/  FMUL.FTZ R102, R102, R177.reuse ;  /* 0x000000b166667220 */ /* 0x080fe20000410000 */
[----:B------:R-:W0:Y:S01]  /*4360*/  MUFU.EX2 R171, R171 ;  /* 0x000000ab00ab7308 */ /* 0x000e220000000800 */
[----:B-1----:R-:W-:Y:S01]  /*4370*/  FADD.FTZ R22, R170, R161 ;  /* 0x000000a1aa167221 */ /* 0x002fe20000010000 */
[----:B------:R-:W-:Y:S01]  /*4380*/  F2FP.F16.F32.PACK_AB R161, R159, R158 ;  /* 0x0000009e9fa1723e */ /* 0x000fe200000000ff */
[----:B------:R-:W-:Y:S01]  /*4390*/  FMUL.FTZ R103, R103, R177 ;  /* 0x000000b167677220 */ /* 0x000fe20000410000 */
[----:B------:R-:W-:Y:S01]  /*43a0*/  F2FP.F16.F32.PACK_AB R158, R16, R13 ;  /* 0x0000000d109e723e */ /* 0x000fe200000000ff */
[-C--:B------:R-:W-:Y:S01]  /*43b0*/  FMUL.FTZ R106, R106, R177.reuse ;  /* 0x000000b16a6a7220 */ /* 0x080fe20000410000 */
[-C--:B------:R-:W-:Y:S01]  /*43c0*/  FMUL.FTZ R107, R107, R177.reuse ;  /* 0x000000b16b6b7220 */ /* 0x080fe20000410000 */
[-C--:B------:R-:W-:Y:S01]  /*43d0*/  FMUL.FTZ R110, R110, R177.reuse ;  /* 0x000000b16e6e7220 */ /* 0x080fe20000410000 */
[----:B------:R-:W1:Y:S01]  /*43e0*/  MUFU.EX2 R174, R174 ;  /* 0x000000ae00ae7308 */ /* 0x000e620000000800 */
[C---:B----4-:R-:W-:Y:S01]  /*43f0*/  FADD.FTZ R22, R175.reuse, R22 ;  /* 0x00000016af167221 */ /* 0x050fe20000010000 */
[----:B------:R-:W-:Y:S01]  /*4400*/  F2FP.F16.F32.PACK_AB R159, R175, R170 ;  /* 0x000000aaaf9f723e */ /* 0x000fe200000000ff */
[-C--:B------:R-:W-:Y:S01]  /*4410*/  FMUL.FTZ R111, R111, R177.reuse ;  /* 0x000000b16f6f7220 */ /* 0x080fe20000410000 */
[-C--:B------:R-:W-:Y:S01]  /*4420*/  FMUL.FTZ R114, R114, R177.reuse ;  /* 0x000000b172727220 */ /* 0x080fe20000410000 */
        /* <DEDUP_REMOVED lines=10> */
[----:B------:R-:W-:Y:S01]  /*44d0*/  FMUL.FTZ R131, R131, R177 ;  /* 0x000000b183837220 */ /* 0x000fe20000410000 */
        /* <DEDUP_REMOVED lines=10> */
[-C--:B------:R-:W-:Y:S01]  /*4580*/  FMUL.FTZ R143, R143, R177.reuse ;  /* 0x000000b18f8f7220 */ /* 0x080fe20000410000 */
[-C--:B------:R-:W-:Y:S01]  /*4590*/  FMUL.FTZ R146, R146, R177.reuse ;  /* 0x000000b192927220 */ /* 0x080fe20000410000 */
[-C--:B------:R-:W-:Y:S01]  /*45a0*/  FMUL.FTZ R147, R147, R177.reuse ;  /* 0x000000b193937220 */ /* 0x080fe20000410000 */
[-C--:B------:R-:W-:Y:S01]  /*45b0*/  FMUL.FTZ R150, R150, R177.reuse ;  /* 0x000000b196967220 */ /* 0x080fe20000410000 */
[----:B------:R-:W-:-:S02]  /*45c0*/  FMUL.FTZ R151, R151, R177 ;  /* 0x000000b197977220 */ /* 0x000fc40000410000 */
[----:B------:R-:W4:Y:S01]  /*45d0*/  MUFU.EX2 R7, R7 ;  /* 0x0000000700077308 */ /* 0x000f220000000800 */
[----:B0-----:R-:W-:-:S07]  /*45e0*/  FADD.FTZ R22, R6, R17 ;  /* 0x0000001106167221 */ /* 0x001fce0000010000 */
[----:B------:R-:W0:Y:S01]  /*45f0*/  MUFU.EX2 R168, R168 ;  /* 0x000000a800a87308 */ /* 0x000e220000000800 */
[C---:B-1----:R-:W-:Y:S01]  /*4600*/  FADD.FTZ R17, R21.reuse, R14 ;  /* 0x0000000e15117221 */ /* 0x042fe20000010000 */
[----:B------:R-:W-:-:S06]  /*4610*/  F2FP.F16.F32.PACK_AB R154, R21, R12 ;  /* 0x0000000c159a723e */ /* 0x000fcc00000000ff */
[----:B------:R-:W1:Y:S01]  /*4620*/  MUFU.EX2 R178, R178 ;  /* 0x000000b200b27308 */ /* 0x000e620000000800 */
[C---:B----4-:R-:W-:Y:S01]  /*4630*/  FADD.FTZ R19, R7.reuse, R22 ;  /* 0x0000001607137221 */ /* 0x050fe20000010000 */
[----:B------:R-:W-:-:S06]  /*4640*/  F2FP.F16.F32.PACK_AB R155, R7, R6 ;  /* 0x00000006079b723e */ /* 0x000fcc00000000ff */
[----:B------:R-:W4:Y:S01]  /*4650*/  MUFU.EX2 R23, R23 ;  /* 0x0000001700177308 */ /* 0x000f220000000800 */
[----:B0-----:R-:W-:-:S07]  /*4660*/  FADD.FTZ R14, R168, R17 ;  /* 0x00000011a80e7221 */ /* 0x001fce0000010000 */
[----:B------:R-:W0:Y:S01]  /*4670*/  MUFU.EX2 R179, R179 ;  /* 0x000000b300b37308 */ /* 0x000e220000000800 */
[----:B-1----:R-:W-:-:S07]  /*4680*/  FADD.FTZ R16, R178, R19 ;  /* 0x00000013b2107221 */ /* 0x002fce0000010000 */
[----:B------:R-:W1:Y:S01]  /*4690*/  MUFU.EX2 R11, R11 ;  /* 0x0000000b000b7308 */ /* 0x000e620000000800 */
[C---:B----4-:R-:W-:Y:S01]  /*46a0*/  FADD.FTZ R14, R23.reuse, R14 ;  /* 0x0000000e170e7221 */ /* 0x050fe20000010000 */
[----:B------:R-:W-:-:S06]  /*46b0*/  F2FP.F16.F32.PACK_AB R168, R23, R168 ;  /* 0x000000a817a8723e */ /* 0x000fcc00000000ff */
[----:B------:R-:W4:Y:S01]  /*46c0*/  MUFU.EX2 R15, R190 ;  /* 0x000000be000f7308 */ /* 0x000f220000000800 */
[C---:B0-----:R-:W-:Y:S01]  /*46d0*/  FADD.FTZ R16, R179.reuse, R16 ;  /* 0x00000010b3107221 */ /* 0x041fe20000010000 */
[----:B------:R-:W-:-:S06]  /*46e0*/  F2FP.F16.F32.PACK_AB R169, R179, R178 ;  /* 0x000000b2b3a9723e */ /* 0x000fcc00000000ff */
[----:B------:R-:W0:Y:S01]  /*46f0*/  MUFU.EX2 R18, R18 ;  /* 0x0000001200127308 */ /* 0x000e220000000800 */
[----:B-1----:R-:W-:-:S07]  /*4700*/  FADD.FTZ R13, R11, R14 ;  /* 0x0000000e0b0d7221 */ /* 0x002fce0000010000 */
[----:B------:R-:W1:Y:S01]  /*4710*/  MUFU.EX2 R20, R191 ;  /* 0x000000bf00147308 */ /* 0x000e620000000800 */
[----:B----4-:R-:W-:-:S07]  /*4720*/  FADD.FTZ R17, R15, R16 ;  /* 0x000000100f117221 */ /* 0x010fce0000010000 */
[----:B------:R-:W4:Y:S01]  /*4730*/  MUFU.EX2 R172, R172 ;  /* 0x000000ac00ac7308 */ /* 0x000f220000000800 */
[C---:B0-----:R-:W-:Y:S01]  /*4740*/  FADD.FTZ R13, R18.reuse, R13 ;  /* 0x0000000d120d7221 */ /* 0x041fe20000010000 */
[----:B------:R-:W-:-:S06]  /*4750*/  F2FP.F16.F32.PACK_AB R170, R18, R11 ;  /* 0x0000000b12aa723e */ /* 0x000fcc00000000ff */
[----:B------:R-:W0:Y:S01]  /*4760*/  MUFU.EX2 R194, R194 ;  /* 0x000000c200c27308 */ /* 0x000e220000000800 */
[C---:B-1----:R-:W-:Y:S01]  /*4770*/  FADD.FTZ R17, R20.reuse, R17 ;  /* 0x0000001114117221 */ /* 0x042fe20000010000 */
[----:B------:R-:W-:-:S06]  /*4780*/  F2FP.F16.F32.PACK_AB R171, R20, R15 ;  /* 0x0000000f14ab723e */ /* 0x000fcc00000000ff */
[----:B------:R-:W1:Y:S01]  /*4790*/  MUFU.EX2 R173, R173 ;  /* 0x000000ad00ad7308 */ /* 0x000e620000000800 */
[----:B----4-:R-:W-:-:S07]  /*47a0*/  FADD.FTZ R6, R172, R13 ;  /* 0x0000000dac067221 */ /* 0x010fce0000010000 */
        /* <DEDUP_REMOVED lines=11> */
[----:B-1----:R-:W-:Y:S01]  /*4860*/  FADD.FTZ R11, R175, R14 ;  /* 0x0000000eaf0b7221 */ /* 0x002fe20000010000 */
[C---:B----4-:R-:W-:Y:S01]  /*4870*/  FADD.FTZ R7, R181.reuse, R6 ;  /* 0x00000006b5077221 */ /* 0x050fe20000010000 */
[----:B------:R-:W-:Y:S02]  /*4880*/  F2FP.F16.F32.PACK_AB R174, R181, R10 ;  /* 0x0000000ab5ae723e */ /* 0x000fe400000000ff */
[C---:B0-----:R-:W-:Y:S01]  /*4890*/  FADD.FTZ R6, R12.reuse, R11 ;  /* 0x0000000b0c067221 */ /* 0x041fe20000010000 */
[----:B------:R-:W-:Y:S01]  /*48a0*/  F2FP.F16.F32.PACK_AB R175, R12, R175 ;  /* 0x000000af0caf723e */ /* 0x000fe200000000ff */
[----:B------:R-:W-:Y:S06]  /*48b0*/  @!P0 BRA `(.L_x_29) ;  /* 0x0000000000048947 */ /* 0x000fec0003800000 */
[----:B------:R-:W-:Y:S01]  /*48c0*/  BPT.TRAP 0x1 ;  /* 0x000000040000795c */ /* 0x000fe20000300000 */
.L_x_29:
[----:B------:R0:W1:Y:S01]  /*48d0*/  SYNCS.PHASECHK.TRANS64.TRYWAIT P2, [UR26+0x22850], R9 ;  /* 0x02285009ff0075a7 */ /* 0x000062000804015a */
[----:B------:R-:W-:Y:S05]  /*48e0*/  @!P0 BRA `(.L_x_30) ;  /* 0x0000000000048947 */ /* 0x000fea0003800000 */
[----:B------:R-:W-:Y:S01]  /*48f0*/  BPT.TRAP 0x1 ;  /* 0x000000040000795c */ /* 0x000fe20000300000 */
.L_x_30:
[----:B-1----:R-:W-:Y:S05]  /*4900*/  @P2 BRA `(.L_x_31) ;  /* 0x0000000000082947 */ /* 0x002fea0003800000 */
[----:B------:R-:W1:Y:S02]  /*4910*/  SYNCS.PHASECHK.TRANS64.TRYWAIT P2, [UR26+0x22850], R9 ;  /* 0x02285009ff0075a7 */ /* 0x000e64000804015a */
[----:B-1----:R-:W-:Y:S05]  /*4920*/  @!P2 BRA `(.L_x_32) ;  /* 0x00000068008ca947 */ /* 0x002fea0003800000 */
.L_x_31:
[----:B------:R4:W-:Y:S01]  /*4930*/  BAR.SYNC.DEFER_BLOCKING R3, 0x100 ;  /* 0x000400030000751d */ /* 0x0009e20000010000 */
[----:B------:R-:W-:-:S04]  /*4940*/  UIMAD UR14, UR5, 0xc00, UR24 ;  /* 0x00000c00050e78a4 */ /* 0x000fc8000f8e0218 */
[----:B------:R-:W-:Y:S01]  /*4950*/  UIADD3 UR18, UR14, 0x80, URZ ;  /* 0x000000800e127890 */ /* 0x000fe2000fffe03f */
[----:B------:R-:W-:Y:S01]  /*4960*/  UMOV UR15, 0x40000040 ;  /* 0x40000040000f7882 */ /* 0x000fe20000000000 */
[----:B------:R-:W-:Y:S01]  /*4970*/  UMOV UR19, 0x40000040 ;  /* 0x4000004000137882 */ /* 0x000fe20000000000 */
[----:B------:R-:W-:-:S06]  /*4980*/  WARPGROUP.ARRIVE ;  /* 0x00000000000079c5 */ /* 0x000fcc0000000000 */
[----:B------:R-:W-:Y:S01]  /*4990*/  HGMMA.64x256x16.F32 R24, R164, gdesc[UR12].tnspB, R24, gsb0 ;  /* 0x43e0000ca4187df0 */ /* 0x000fe20008000818 */
[----:B------:R-:W-:Y:S02]  /*49a0*/  UMOV UR15, 0x40000040 ;  /* 0x40000040000f7882 */ /* 0x000fe40000000000 */
[----:B------:R-:W-:Y:S02]  /*49b0*/  WARPGROUP.DEPBAR.LE gsb0, 0x0 ;  /* 0x00008000000079c5 */ /* 0x000fe40000010000 */
[----:B------:R-:W-:-:S15]  /*49c0*/  WARPGROUP.ARRIVE ;  /* 0x00000000000079c5 */ /* 0x000fde0000000000 */
[----:B------:R-:W-:-:S08]  /*49d0*/  NOP ;  /* 0x0000000000007918 */ /* 0x000fd00000000000 */
[----:B------:R-:W-:Y:S01]  /*49e0*/  HGMMA.64x256x16.F32 R24, R160, gdesc[UR16].tnspB, R24, gsb0 ;  /* 0x43e00010a0187df0 */ /* 0x000fe20008000818 */
[----:B------:R-:W-:Y:S01]  /*49f0*/  UIADD3 UR18, UR14, 0x100, URZ ;  /* 0x000001000e127890 */ /* 0x000fe2000fffe03f */
[----:B------:R-:W-:Y:S01]  /*4a00*/  UMOV UR19, 0x40000040 ;  /* 0x4000004000137882 */ /* 0x000fe20000000000 */
        /* <DEDUP_REMOVED lines=12> */
[----:B------:R-:W-:Y:S01]  /*4ad0*/  UIADD3 UR14, UR14, 0x280, URZ ;  /* 0x000002800e0e7890 */ /* 0x000fe2000fffe03f */
[----:B------:R-:W-:Y:S02]  /*4ae0*/  WARPGROUP.DEPBAR.LE gsb0, 0x0 ;  /* 0x00008000000079c5 */ /* 0x000fe40000010000 */
[----:B------:R-:W-:-:S15]  /*4af0*/  WARPGROUP.ARRIVE ;  /* 0x00000000000079c5 */ /* 0x000fde0000000000 */
[----:B------:R-:W-:-:S07]  /*4b00*/  NOP ;  /* 0x0000000000007918 */ /* 0x000fce0000000000 */
[----:B------:R-:W-:Y:S03]  /*4b10*/  HGMMA.64x256x16.F32 R24, R168, gdesc[UR16].tnspB, R24, gsb0 ;  /* 0x43e00010a8187df0 */ /* 0x000fe60008000818 */
[----:B------:R-:W-:Y:S02]  /*4b20*/  WARPGROUP.DEPBAR.LE gsb0, 0x0 ;  /* 0x00008000000079c5 */ /* 0x000fe40000010000 */
[----:B------:R-:W-:-:S15]  /*4b30*/  WARPGROUP.ARRIVE ;  /* 0x00000000000079c5 */ /* 0x000fde0000000000 */
[----:B------:R-:W-:-:S08]  /*4b40*/  NOP ;  /* 0x0000000000007918 */ /* 0x000fd00000000000 */
[----:B------:R-:W-:Y:S03]  /*4b50*/  HGMMA.64x256x16.F32 R24, R172, gdesc[UR12].tnspB, R24, gsb0 ;  /* 0x43e0000cac187df0 */ /* 0x000fe60008000818 */
[----:B------:R-:W-:Y:S02]  /*4b60*/  WARPGROUP.DEPBAR.LE gsb0, 0x0 ;  /* 0x00008000000079c5 */ /* 0x000fe40000010000 */
[----:B----4-:R-:W-:Y:S05]  /*4b70*/  @!P0 BRA `(.L_x_33) ;  /* 0x0000000000048947 */ /* 0x010fea0003800000 */
[----:B------:R-:W-:Y:S01]  /*4b80*/  BPT.TRAP 0x1 ;  /* 0x000000040000795c */ /* 0x000fe20000300000 */
.L_x_33:
[----:B------:R-:W-:Y:S01]  /*4b90*/  UIADD3 UR11, UR26, 0x22860, URZ ;  /* 0x000228601a0b7890 */ /* 0x000fe2000fffe03f */
[----:B------:R-:W-:Y:S02]  /*4ba0*/  IMAD.MOV.U32 R200, RZ, RZ, R5 ;  /* 0x000000ffffc87224 */ /* 0x000fe400078e0005 */
[----:B------:R-:W-:Y:S01]  /*4bb0*/  IMAD.MOV.U32 R11, RZ, RZ, R4 ;  /* 0x000000ffff0b7224 */ /* 0x000fe200078e0004 */
[----:B------:R-:W-:-:S09]  /*4bc0*/  UPRMT UR11, UR25, 0x654, UR11 ;  /* 0x00000654190b7896 */ /* 0x000fd2000800000b */
[----:B------:R-:W-:Y:S01]  /*4bd0*/  SYNCS.ARRIVE.TRANS64.RED.A1T0 RZ, [UR11], RZ ;  /* 0x000000ffffff79a7 */ /* 0x000fe2000810040b */
[----:B------:R-:W-:Y:S05]  /*4be0*/  @P1 BRA `(.L_x_34) ;  /* 0xffffffe000d41947 */ /* 0x000fea000383ffff */
.L_x_23:
[----:B------:R-:W4:Y:S01]  /*4bf0*/  SHFL.BFLY PT, R2, R7, 0x2, 0x1f ;  /* 0x0c401f0007027f89 */ /* 0x000f2200000e0000 */
[----:B------:R3:W-:Y:S08]  /*4c00*/  BAR.ARV R0, 0x100 ;  /* 0x000400000000751d */ /* 0x0007f00000002000 */
[----:B------:R-:W-:Y:S06]  /*4c10*/  BAR.ARV 0x8, 0x180 ;  /* 0x0206000000007b1d */ /* 0x000fec0000002000 */
[----:B------:R-:W-:Y:S01]  /*4c20*/  PLOP3.LUT P0, PT, PT, PT, PT, 0x8, 0x0 ;  /* 0x000000000000781c */ /* 0x000fe20003f0e170 */
[----:B012---:R-:W0:Y:S01]  /*4c30*/  SHFL.BFLY PT, R9, R6, 0x2, 0x1f ;  /* 0x0c401f0006097f89 */ /* 0x007e2200000e0000 */
[----:B----4-:R-:W-:Y:S01]  /*4c40*/  FADD.FTZ R3, R2, R7 ;  /* 0x0000000702037221 */ /* 0x010fe20000010000 */
[----:B------:R-:W-:-:S04]  /*4c50*/  IMAD.U32 R7, RZ, RZ, UR10 ;  /* 0x0000000aff077e24 */ /* 0x000fc8000f8e00ff */
[----:B------:R-:W1:Y:S01]  /*4c60*/  SHFL.BFLY PT, R2, R3, 0x1, 0x1f ;  /* 0x0c201f0003027f89 */ /* 0x000e6200000e0000 */
[----:B0-----:R-:W-:Y:S01]  /*4c70*/  FADD.FTZ R9, R9, R6 ;  /* 0x0000000609097221 */ /* 0x001fe20000010000 */
[----:B------:R-:W-:-:S04]  /*4c80*/  IMAD.MOV.U32 R6, RZ, RZ, -0x800000 ;  /* 0xff800000ff067424 */ /* 0x000fc800078e00ff */
[----:B------:R-:W0:Y:S01]  /*4c90*/  SHFL.BFLY PT, R8, R9, 0x1, 0x1f ;  /* 0x0c201f0009087f89 */ /* 0x000e2200000e0000 */
[----:B-1----:R-:W-:Y:S01]  /*4ca0*/  FADD.FTZ R11, R3, R2 ;  /* 0x00000002030b7221 */ /* 0x002fe20000010000 */
[----:B------:R-:W-:Y:S01]  /*4cb0*/  IMAD.MOV.U32 R2, RZ, RZ, RZ ;  /* 0x000000ffff027224 */ /* 0x000fe200078e00ff */
[----:B------:R-:W-:-:S03]  /*4cc0*/  MOV R3, 0xff800000 ;  /* 0xff80000000037802 */ /* 0x000fc60000000f00 */
[----:B------:R-:W-:-:S13]  /*4cd0*/  FSETP.NE.FTZ.AND P1, PT, R11, RZ, PT ;  /* 0x000000ff0b00720b */ /* 0x000fda0003f35000 */
[----:B------:R-:W1:Y:S01]  /*4ce0*/  @P1 MUFU.LG2 R10, R11 ;  /* 0x0000000b000a1308 */ /* 0x000e620000000c00 */
[----:B------:R-:W-:Y:S01]  /*4cf0*/  @P1 FMUL.FTZ R7, R7, 0.69314718246459960938 ;  /* 0x3f31721807071820 */ /* 0x000fe20000410000 */
[----:B0-----:R-:W-:Y:S01]  /*4d00*/  FADD.FTZ R12, R9, R8 ;  /* 0x00000008090c7221 */ /* 0x001fe20000010000 */
[----:B------:R-:W-:-:S04]  /*4d10*/  MOV R8, RZ ;  /* 0x000000ff00087202 */ /* 0x000fc80000000f00 */
[----:B------:R-:W-:Y:S02]  /*4d20*/  FSETP.NE.FTZ.AND P2, PT, R12, RZ, PT ;  /* 0x000000ff0c00720b */ /* 0x000fe40003f55000 */
[----:B------:R0:W2:Y:S01]  /*4d30*/  @P1 MUFU.RCP R8, R11 ;  /* 0x0000000b00081308 */ /* 0x0000a20000001000 */
[----:B-1----:R-:W-:Y:S01]  /*4d40*/  @P1 FMUL.FTZ R10, R10, 0.69314718246459960938 ;  /* 0x3f3172180a0a1820 */ /* 0x002fe20000410000 */
[----:B0-----:R-:W-:-:S09]  /*4d50*/  IMAD.U32 R11, RZ, RZ, UR10 ;  /* 0x0000000aff0b7e24 */ /* 0x001fd2000f8e00ff */
[----:B------:R-:W3:Y:S01]  /*4d60*/  @P2 MUFU.LG2 R9, R12 ;  /* 0x0000000c00092308 */ /* 0x000ee20000000c00 */
[----:B------:R-:W-:Y:S01]  /*4d70*/  @P1 FFMA.FTZ R6, R7, R4, R10 ;  /* 0x0000000407061223 */ /* 0x000fe2000001000a */
[----:B------:R-:W-:Y:S01]  /*4d80*/  @P2 FMUL.FTZ R11, R11, 0.69314718246459960938 ;  /* 0x3f3172180b0b2820 */ /* 0x000fe20000410000 */
[-C--:B--2---:R-:W-:Y:S01]  /*4d90*/  FMUL.FTZ R24, R24, R8.reuse ;  /* 0x0000000818187220 */ /* 0x084fe20000410000 */
[----:B------:R-:W-:-:S04]  /*4da0*/  FMUL.FTZ R25, R25, R8 ;  /* 0x0000000819197220 */ /* 0x000fc80000410000 */
[----:B------:R-:W0:Y:S01]  /*4db0*/  @P2 MUFU.RCP R2, R12 ;  /* 0x0000000c00022308 */ /* 0x000e220000001000 */
[-C--:B------:R-:W-:Y:S01]  /*4dc0*/  FMUL.FTZ R28, R28, R8.reuse ;  /* 0x000000081c1c7220 */ /* 0x080fe20000410000 */
[-C--:B------:R-:W-:Y:S01]  /*4dd0*/  FMUL.FTZ R29, R29, R8.reuse ;  /* 0x000000081d1d7220 */ /* 0x080fe20000410000 */
[-C--:B------:R-:W-:Y:S01]  /*4de0*/  FMUL.FTZ R32, R32, R8.reuse ;  /* 0x0000000820207220 */ /* 0x080fe20000410000 */
[-C--:B------:R-:W-:Y:S01]  /*4df0*/  FMUL.FTZ R33, R33, R8.reuse ;  /* 0x0000000821217220 */ /* 0x080fe20000410000 */
[-C--:B------:R-:W-:Y:S01]  /*4e00*/  FMUL.FTZ R36, R36, R8.reuse ;  /* 0x0000000824247220 */ /* 0x080fe20000410000 */
[-C--:B------:R-:W-:Y:S01]  /*4e10*/  FMUL.FTZ R37, R37, R8.reuse ;  /* 0x0000000825257220 */ /* 0x080fe20000410000 */
[-C--:B------:R-:W-:Y:S01]  /*4e20*/  FMUL.FTZ R40, R40, R8.reuse ;  /* 0x0000000828287220 */ /* 0x080fe20000410000 */
[-C--:B------:R-:W-:Y:S01]  /*4e30*/  FMUL.FTZ R41, R41, R8.reuse ;  /* 0x0000000829297220 */ /* 0x080fe20000410000 */
[----:B---3--:R-:W-:Y:S01]  /*4e40*/  @P2 FMUL.FTZ R0, R9, 0.69314718246459960938 ;  /* 0x3f31721809002820 */ /* 0x008fe20000410000 */
        /* <DEDUP_REMOVED lines=53> */
[----:B------:R-:W-:Y:S01]  /*51a0*/  FMUL.FTZ R149, R149, R8 ;  /* 0x0000000895957220 */ /* 0x000fe20000410000 */
[-C--:B0-----:R-:W-:Y:S01]  /*51b0*/  FMUL.FTZ R26, R26, R2.reuse ;  /* 0x000000021a1a7220 */ /* 0x081fe20000410000 */
        /* <DEDUP_REMOVED lines=63> */
[----:B------:R-:W-:-:S07]  /*55b0*/  @P2 FFMA.FTZ R3, R11, R5, R0 ;  /* 0x000000050b032223 */ /* 0x000fce0000010000 */
.L_x_10:
[----:B------:R-:W-:Y:S05]  /*55c0*/  @P0 BRA `(.L_x_35) ;  /* 0x00000020004c0947 */ /* 0x000fea0003800000 */
[----:B------:R-:W0:Y:S01]  /*55d0*/  S2R R0, SR_TID.X ;  /* 0x0000000000007919 */ /* 0x000e220000002100 */
[----:B------:R-:W1:Y:S01]  /*55e0*/  LDC R8, c[0x0][0xbe8] ;  /* 0x0002fa00ff087b82 */ /* 0x000e620000000800 */
[----:B------:R-:W-:Y:S01]  /*55f0*/  USHF.R.S32.HI UR7, URZ, 0x1f, UR38 ;  /* 0x0000001f3f077899 */ /* 0x000fe20008011426 */
[----:B------:R-:W-:Y:S01]  /*5600*/  BSSY B0, `(.L_x_36) ;  /* 0x000014b000007945 */ /* 0x000fe20003800000 */
[----:B------:R-:W2:Y:S01]  /*5610*/  S2R R16, SR_CTAID.X ;  /* 0x0000000000107919 */ /* 0x000ea20000002500 */
[----:B------:R-:W-:Y:S02]  /*5620*/  ULDC.64 UR8, c[0x0][0xbd0] ;  /* 0x0002f40000087ab9 */ /* 0x000fe40000000a00 */
[----:B------:R-:W-:Y:S02]  /*5630*/  UIMAD UR6, UR7, UR8, URZ ;  /* 0x00000008070672a4 */ /* 0x000fe4000f8e023f */
[----:B------:R-:W3:Y:S01]  /*5640*/  S2UR UR12, SR_CTAID.Z ;  /* 0x00000000000c79c3 */ /* 0x000ee20000002700 */
[----:B------:R-:W-:-:S02]  /*5650*/  UIMAD.WIDE.U32 UR4, UR38, UR8, URZ ;  /* 0x00000008260472a5 */ /* 0x000fc4000f8e003f */
[----:B------:R-:W-:-:S03]  /*5660*/  UIMAD UR6, UR38, UR9, UR6 ;  /* 0x00000009260672a4 */ /* 0x000fc6000f8e0206 */
[----:B------:R-:W-:Y:S01]  /*5670*/  ULDC.64 UR8, c[0x0][0xb38] ;  /* 0x0002ce0000087ab9 */ /* 0x000fe20000000a00 */
[----:B------:R-:W-:Y:S01]  /*5680*/  UIADD3 UR6, UR5, UR6, URZ ;  /* 0x0000000605067290 */ /* 0x000fe2000fffe03f */
[----:B------:R-:W4:Y:S01]  /*5690*/  LDC.64 R18, c[0x0][0xbd8] ;  /* 0x0002f600ff127b82 */ /* 0x000f220000000a00 */
[----:B------:R-:W-:-:S07]  /*56a0*/  UIMAD UR7, UR7, UR8, URZ ;  /* 0x00000008070772a4 */ /* 0x000fce000f8e023f */
[----:B------:R-:W-:Y:S01]  /*56b0*/  BAR.SYNC.DEFER_BLOCKING 0x1, 0x100 ;  /* 0x0044000000007b1d */ /* 0x000fe20000010000 */
[----:B-1----:R-:W-:-:S07]  /*56c0*/  ISETP.NE.AND P0, PT, R8, 0x1, PT ;  /* 0x000000010800780c */ /* 0x002fce0003f05270 */
[----:B------:R-:W1:Y:S01]  /*56d0*/  S2UR UR11, SR_CTAID.Y ;  /* 0x00000000000b79c3 */ /* 0x000e620000002600 */
[----:B0-----:R-:W-:Y:S01]  /*56e0*/  VIADD R12, R0, 0xffffff80 ;  /* 0xffffff80000c7836 */ /* 0x001fe20000000000 */
[----:B---3--:R-:W-:-:S06]  /*56f0*/  USHF.R.S32.HI UR10, URZ, 0x1f, UR12 ;  /* 0x0000001f3f0a7899 */ /* 0x008fcc000801140c */
[----:B------:R-:W1:Y:S01]  /*5700*/  LDC R23, c[0x0][0xc50] ;  /* 0x00031400ff177b82 */ /* 0x000e620000000800 */
[----:B------:R-:W-:-:S04]  /*5710*/  SHF.R.S32.HI R7, RZ, 0x1f, R12 ;  /* 0x0000001fff077819 */ /* 0x000fc8000001140c */
[----:B------:R-:W-:-:S03]  /*5720*/  LEA.HI R2, R7, R12, RZ, 0x7 ;  /* 0x0000000c07027211 */ /* 0x000fc600078f38ff */
[----:B------:R-:W0:Y:S01]  /*5730*/  @P0 LDC R14, c[0x0][0xbec] ;  /* 0x0002fb00ff0e0b82 */ /* 0x000e220000000800 */
[----:B------:R-:W-:Y:S02]  /*5740*/  LEA.HI R7, R7, R12, RZ, 0x2 ;  /* 0x0000000c07077211 */ /* 0x000fe400078f10ff */
[----:B------:R-:W-:Y:S02]  /*5750*/  LOP3.LUT R5, R2, 0xffffff80, RZ, 0xc0, !PT ;  /* 0xffffff8002057812 */ /* 0x000fe400078ec0ff */
[----:B------:R-:W-:Y:S02]  /*5760*/  SHF.R.S32.HI R9, RZ, 0x7, R2 ;  /* 0x00000007ff097819 */ /* 0x000fe40000011402 */
[----:B------:R-:W-:Y:S01]  /*5770*/  LOP3.LUT R7, R7, 0xfffffffc, RZ, 0xc0, !PT ;  /* 0xfffffffc07077812 */ /* 0x000fe200078ec0ff */
[----:B------:R-:W-:Y:S01]  /*5780*/  IMAD.IADD R0, R12, 0x1, -R5 ;  /* 0x000000010c007824 */ /* 0x000fe200078e0a05 */
[----:B------:R-:W-:Y:S01]  /*5790*/  LEA.HI R2, R2, R9, RZ, 0x1 ;  /* 0x0000000902027211 */ /* 0x000fe200078f08ff */
[----:B------:R-:W3:Y:S02]  /*57a0*/  LDC.64 R20, c[0x0][0xb40] ;  /* 0x0002d000ff147b82 */ /* 0x000ee40000000a00 */
[----:B------:R-:W-:Y:S01]  /*57b0*/  IMAD.IADD R7, R12, 0x1, -R7 ;  /* 0x000000010c077824 */ /* 0x000fe200078e0a07 */
[----:B------:R-:W-:-:S02]  /*57c0*/  SHF.R.S32.HI R11, RZ, 0x1f, R0 ;  /* 0x0000001fff0b7819 */ /* 0x000fc40000011400 */
[----:B------:R-:W-:Y:S02]  /*57d0*/  LOP3.LUT R2, R2, 0x3fffffe, RZ, 0xc0, !PT ;  /* 0x03fffffe02027812 */ /* 0x000fe400078ec0ff */
[----:B------:R-:W-:Y:S01]  /*57e0*/  LEA.HI R10, R11, R0, RZ, 0x2 ;  /* 0x000000000b0a7211 */ /* 0x000fe200078f10ff */
[----:B------:R-:W5:Y:S02]  /*57f0*/  @P0 LDC R17, c[0x0][0xbf0] ;  /* 0x0002fc00ff110b82 */ /* 0x000f640000000800 */
[----:B------:R-:W-:Y:S01]  /*5800*/  IMAD.IADD R2, R9, 0x1, -R2 ;  /* 0x0000000109027824 */ /* 0x000fe200078e0a02 */
[--C-:B------:R-:W-:Y:S02]  /*5810*/  SHF.R.S32.HI R4, RZ, 0x2, R10.reuse ;  /* 0x00000002ff047819 */ /* 0x100fe4000001140a */
[----:B------:R-:W-:Y:S02]  /*5820*/  SHF.R.S32.HI R5, RZ, 0x1f, R10 ;  /* 0x0000001fff057819 */ /* 0x000fe4000001140a */
[----:B------:R-:W-:Y:S01]  /*5830*/  LEA.HI R9, R7, R7, RZ, 0x1 ;  /* 0x0000000707097211 */ /* 0x000fe200078f08ff */
[----:B------:R-:W5:Y:S01]  /*5840*/  @P0 LDC R22, c[0x0][0xbec] ;  /* 0x0002fb00ff160b82 */ /* 0x000f620000000800 */
[----:B------:R-:W-:-:S02]  /*5850*/  LEA.HI R5, R5, R4, RZ, 0x3 ;  /* 0x0000000405057211 */ /* 0x000fc400078f18ff */
[----:B------:R-:W-:Y:S02]  /*5860*/  LOP3.LUT R12, R9, 0x1ffffffe, RZ, 0xc0, !PT ;  /* 0x1ffffffe090c7812 */ /* 0x000fe400078ec0ff */
[----:B------:R-:W-:-:S03]  /*5870*/  LOP3.LUT R5, R5, 0xfffffff8, RZ, 0xc0, !PT ;  /* 0xfffffff805057812 */ /* 0x000fc600078ec0ff */
[----:B------:R-:W-:Y:S01]  /*5880*/  IMAD.IADD R12, R7, 0x1, -R12 ;  /* 0x00000001070c7824 */ /* 0x000fe200078e0a0c */
[----:B------:R-:W-:Y:S01]  /*5890*/  IADD3 R5, R4, -R5, RZ ;  /* 0x8000000504057210 */ /* 0x000fe20007ffe0ff */
[----:B------:R-:W5:Y:S01]  /*58a0*/  @P0 LDC R153, c[0x0][0xbf0] ;  /* 0x0002fc00ff990b82 */ /* 0x000f620000000800 */
[----:B------:R-:W-:-:S04]  /*58b0*/  LEA.HI R4, R11, R0, RZ, 0x5 ;  /* 0x000000000b047211 */ /* 0x000fc800078f28ff */
[----:B------:R-:W-:-:S05]  /*58c0*/  SHF.R.S32.HI R4, RZ, 0x5, R4 ;  /* 0x00000005ff047819 */ /* 0x000fca0000011404 */
[----:B------:R-:W-:Y:S02]  /*58d0*/  IMAD R7, R4, 0x10, R5 ;  /* 0x0000001004077824 */ /* 0x000fe400078e0205 */
[----:B------:R-:W-:Y:S01]  /*58e0*/  IMAD.U32 R5, RZ, RZ, UR5 ;  /* 0x00000005ff057e24 */ /* 0x000fe2000f8e00ff */
[----:B------:R-:W-:Y:S01]  /*58f0*/  MOV R5, UR6 ;  /* 0x0000000600057c02 */ /* 0x000fe20008000f00 */
[----:B------:R-:W-:Y:S01]  /*5900*/  IMAD R9, R2, 0x40, R7 ;  /* 0x0000004002097824 */ /* 0x000fe200078e0207 */
[----:B------:R-:W-:Y:S01]  /*5910*/  UIMAD UR6, UR38, UR9, UR7 ;  /* 0x00000009260672a4 */ /* 0x000fe2000f8e0207 */
[----:B------:R-:W-:Y:S01]  /*5920*/  IMAD.U32 R4, RZ, RZ, UR4 ;  /* 0x00000004ff047e24 */ /* 0x000fe2000f8e00ff */
[----:B------:R-:W-:Y:S01]  /*5930*/  UIMAD.WIDE.U32 UR4, UR38, UR8, URZ ;  /* 0x00000008260472a5 */ /* 0x000fe2000f8e003f */
[----:B------:R-:W-:Y:S02]  /*5940*/  IMAD R12, R12, 0x8, R9 ;  /* 0x000000080c0c7824 */ /* 0x000fe400078e0209 */
[----:B----4-:R-:W-:Y:S01]  /*5950*/  IMAD R2, R18, UR10, RZ ;  /* 0x0000000a12027c24 */ /* 0x010fe2000f8e02ff */
[----:B------:R-:W-:Y:S01]  /*5960*/  UIADD3 UR6, UR5, UR6, URZ ;  /* 0x0000000605067290 */ /* 0x000fe2000fffe03f */
[----:B--2---:R-:W-:Y:S01]  /*5970*/  IMAD R7, R16, 0x80, R12 ;  /* 0x0000008010077824 */ /* 0x004fe200078e020c */
[----:B------:R-:W-:Y:S01]  /*5980*/  MOV R13, UR5 ;  /* 0x00000005000d7c02 */ /* 0x000fe20008000f00 */
[----:B------:R-:W-:Y:S01]  /*5990*/  IMAD.WIDE.U32 R4, R18, UR12, R4 ;  /* 0x0000000c12047c25 */ /* 0x000fe2000f8e0004 */
[----:B------:R-:W-:-:S03]  /*59a0*/  ULDC.64 UR8, c[0x0][0xb28] ;  /* 0x0002ca0000087ab9 */ /* 0x000fc60000000a00 */
[----:B------:R-:W-:Y:S02]  /*59b0*/  IMAD R18, RZ, RZ, -UR38 ;  /* 0x80000026ff127e24 */ /* 0x000fe4000f8e02ff */
[----:B------:R-:W-:Y:S02]  /*59c0*/  IMAD R15, R19, UR12, R2 ;  /* 0x0000000c130f7c24 */ /* 0x000fe4000f8e0202 */
[----:B0-----:R-:W-:-:S04]  /*59d0*/  @P0 IMAD.HI.U32 R2, R7, R14, RZ ;  /* 0x0000000e07020227 */ /* 0x001fc800078e00ff */
[C---:B---3--:R-:W-:Y:S02]  /*59e0*/  IMAD R14, R20.reuse, UR10, RZ ;  /* 0x0000000a140e7c24 */ /* 0x048fe4000f8e02ff */
[----:B-1----:R-:W-:Y:S02]  /*59f0*/  IMAD R23, R23, R18, UR11 ;  /* 0x0000000b17177e24 */ /* 0x002fe4000f8e0212 */
[----:B------:R-:W-:Y:S01]  /*5a00*/  IMAD.U32 R12, RZ, RZ, UR4 ;  /* 0x00000004ff0c7e24 */ /* 0x000fe2000f8e00ff */
[----:B------:R-:W-:Y:S01]  /*5a10*/  ULDC.64 UR4, c[0x0][0xbe0] ;  /* 0x0002f80000047ab9 */ /* 0x000fe20000000a00 */
[----:B------:R-:W-:Y:S01]  /*5a20*/  IMAD.U32 R13, RZ, RZ, UR6 ;  /* 0x00000006ff0d7e24 */ /* 0x000fe2000f8e00ff */
[----:B------:R-:W-:Y:S01]  /*5a30*/  ULDC.64 UR6, c[0x0][0xb48] ;  /* 0x0002d20000067ab9 */ /* 0x000fe20000000a00 */
[----:B------:R-:W-:Y:S01]  /*5a40*/  IMAD.MOV.U32 R11, RZ, RZ, R7 ;  /* 0x000000ffff0b7224 */ /* 0x000fe200078e0007 */
[----:B-----5:R-:W-:Y:S01]  /*5a50*/  @P0 SHF.R.U32.HI R11, RZ, R17, R2 ;  /* 0x00000011ff0b0219 */ /* 0x020fe20000011602 */
[----:B------:R-:W-:Y:S01]  /*5a60*/  IMAD R17, R21, UR12, R14 ;  /* 0x0000000c15117c24 */ /* 0x000fe2000f8e020e */
[----:B------:R-:W-:Y:S01]  /*5a70*/  SHF.R.S32.HI R14, RZ, 0x1f, R23 ;  /* 0x0000001fff0e7819 */ /* 0x000fe20000011417 */
[----:B------:R-:W-:-:S04]  /*5a80*/  IMAD.WIDE.U32 R12, R20, UR12, R12 ;  /* 0x0000000c140c7c25 */ /* 0x000fc8000f8e000c */
[----:B------:R-:W-:Y:S01]  /*5a90*/  IMAD.IADD R5, R5, 0x1, R15 ;  /* 0x0000000105057824 */ /* 0x000fe200078e020f */
[----:B------:R-:W-:Y:S01]  /*5aa0*/  MOV R15, R7 ;  /* 0x00000007000f7202 */ /* 0x000fe20000000f00 */
[----:B------:R-:W-:-:S04]  /*5ab0*/  @P0 IMAD.HI.U32 R22, R7, R22, RZ ;  /* 0x0000001607160227 */ /* 0x000fc800078e00ff */
[----:B------:R-:W-:Y:S01]  /*5ac0*/  IMAD.IADD R13, R13, 0x1, R17 ;  /* 0x000000010d0d7824 */ /* 0x000fe200078e0211 */
[----:B------:R-:W-:Y:S01]  /*5ad0*/  @P0 SHF.R.U32.HI R15, RZ, R153, R22 ;  /* 0x00000099ff0f0219 */ /* 0x000fe20000011616 */
[C---:B------:R-:W-:Y:S02]  /*5ae0*/  IMAD R2, R14.reuse, UR4, RZ ;  /* 0x000000040e027c24 */ /* 0x040fe4000f8e02ff */
[----:B------:R-:W-:Y:S02]  /*5af0*/  IMAD R17, R14, UR6, RZ ;  /* 0x000000060e117c24 */ /* 0x000fe4000f8e02ff */
[----:B------:R-:W-:-:S04]  /*5b00*/  IMAD.WIDE.U32 R4, R23, UR4, R4 ;  /* 0x0000000417047c25 */ /* 0x000fc8000f8e0004 */
[----:B------:R-:W-:Y:S01]  /*5b10*/  IMAD R14, R23, UR5, R2 ;  /* 0x00000005170e7c24 */ /* 0x000fe2000f8e0202 */
[----:B------:R-:W-:Y:S01]  /*5b20*/  IADD3 R4, P0, R11, R4, RZ ;  /* 0x000000040b047210 */ /* 0x000fe20007f1e0ff */
[C---:B------:R-:W-:Y:S01]  /*5b30*/  IMAD R19, R23.reuse, UR7, R17 ;  /* 0x0000000717137c24 */ /* 0x040fe2000f8e0211 */
[--C-:B------:R-:W-:Y:S01]  /*5b40*/  SHF.R.S32.HI R17, RZ, 0x1f, R11.reuse ;  /* 0x0000001fff117819 */ /* 0x100fe2000001140b */
[----:B------:R-:W-:Y:S01]  /*5b50*/  IMAD.MOV R11, RZ, RZ, -R11 ;  /* 0x000000ffff0b7224 */ /* 0x000fe200078e0a0b */
[----:B------:R-:W-:Y:S01]  /*5b60*/  SHF.R.S32.HI R2, RZ, 0x1f, R15 ;  /* 0x0000001fff027819 */ /* 0x000fe2000001140f */
[----:B------:R-:W-:Y:S01]  /*5b70*/  ULDC.64 UR4, c[0x0][0xb30] ;  /* 0x0002cc0000047ab9 */ /* 0x000fe20000000a00 */
[----:B------:R-:W-:Y:S01]  /*5b80*/  IMAD.WIDE.U32 R12, R23, UR6, R12 ;  /* 0x00000006170c7c25 */ /* 0x000fe2000f8e000c */
[----:B------:R-:W-:Y:S01]  /*5b90*/  IADD3.X R5, R17, R5, R14, P0, !PT ;  /* 0x0000000511057210 */ /* 0x000fe200007fe40e */
[----:B------:R-:W-:Y:S02]  /*5ba0*/  ULDC.64 UR6, c[0x0][0xbc8] ;  /* 0x0002f20000067ab9 */ /* 0x000fe40000000a00 */
[----:B------:R-:W-:-:S02]  /*5bb0*/  IMAD.MOV R18, RZ, RZ, -R15 ;  /* 0x000000ffff127224 */ /* 0x000fc400078e0a0f */
[----:B------:R-:W-:Y:S02]  /*5bc0*/  IMAD R2, R2, UR4, RZ ;  /* 0x0000000402027c24 */ /* 0x000fe4000f8e02ff */
[C---:B------:R-:W-:Y:S02]  /*5bd0*/  IMAD R11, R8.reuse, R11, R7 ;  /* 0x0000000b080b7224 */ /* 0x040fe400078e0207 */
[----:B------:R-:W-:Y:S02]  /*5be0*/  IMAD.IADD R13, R13, 0x1, R19 ;  /* 0x000000010d0d7824 */ /* 0x000fe400078e0213 */
[----:B------:R-:W-:Y:S02]  /*5bf0*/  IMAD R7, R8, R18, R7 ;  /* 0x0000001208077224 */ /* 0x000fe400078e0207 */
[C---:B------:R-:W-:Y:S01]  /*5c00*/  IMAD R17, R15.reuse, UR5, R2 ;  /* 0x000000050f117c24 */ /* 0x040fe2000f8e0202 */
[----:B------:R-:W-:Y:S01]  /*5c10*/  SHF.R.S32.HI R2, RZ, 0x1f, R11 ;  /* 0x0000001fff027819 */ /* 0x000fe2000001140b */
[----:B------:R-:W-:Y:S01]  /*5c20*/  IMAD.WIDE.U32 R12, R15, UR4, R12 ;  /* 0x000000040f0c7c25 */ /* 0x000fe2000f8e000c */
[----:B------:R-:W-:Y:S01]  /*5c30*/  SHF.R.S32.HI R14, RZ, 0x1f, R7 ;  /* 0x0000001fff0e7819 */ /* 0x000fe20000011407 */
[----:B------:R-:W0:Y:S01]  /*5c40*/  S2UR UR5, SR_CgaCtaId ;  /* 0x00000000000579c3 */ /* 0x000e220000008800 */
[----:B------:R-:W-:Y:S01]  /*5c50*/  UMOV UR4, 0x400 ;  /* 0x0000040000047882 */ /* 0x000fe20000000000 */
[----:B------:R-:W-:Y:S01]  /*5c60*/  IMAD R2, R2, UR6, RZ ;  /* 0x0000000602027c24 */ /* 0x000fe2000f8e02ff */
[----:B------:R-:W-:Y:S01]  /*5c70*/  IADD3 R13, R13, R17, RZ ;  /* 0x000000110d0d7210 */ /* 0x000fe20007ffe0ff */
[----:B------:R-:W-:-:S02]  /*5c80*/  IMAD R14, R14, UR8, RZ ;  /* 0x000000080e0e7c24 */ /* 0x000fc4000f8e02ff */
[C---:B------:R-:W-:Y:S02]  /*5c90*/  IMAD R15, R11.reuse, UR7, R2 ;  /* 0x000000070b0f7c24 */ /* 0x040fe4000f8e0202 */
[----:B------:R-:W-:Y:S01]  /*5ca0*/  IMAD.WIDE.U32 R4, R11, UR6, R4 ;  /* 0x000000060b047c25 */ /* 0x000fe2000f8e0004 */
[----:B------:R-:W-:-:S03]  /*5cb0*/  ULDC.64 UR6, c[0x0][0xba8] ;  /* 0x0002ea0000067ab9 */ /* 0x000fc60000000a00 */
[C---:B------:R-:W-:Y:S01]  /*5cc0*/  IMAD R11, R7.reuse, UR9, R14 ;  /* 0x00000009070b7c24 */ /* 0x040fe2000f8e020e */
[----:B------:R-:W-:Y:S01]  /*5cd0*/  LEA R17, P0, R4, UR6, 0x2 ;  /* 0x0000000604117c11 */ /* 0x000fe2000f8010ff */
[----:B------:R-:W-:Y:S01]  /*5ce0*/  IMAD.WIDE.U32 R12, R7, UR8, R12 ;  /* 0x00000008070c7c25 */ /* 0x000fe2000f8e000c */
[----:B------:R-:W-:Y:S01]  /*5cf0*/  ULDC.64 UR8, c[0x0][0xb00] ;  /* 0x0002c00000087ab9 */ /* 0x000fe20000000a00 */
[----:B------:R-:W-:Y:S02]  /*5d00*/  ULDC UR6, c[0x0][0xa88] ;  /* 0x0002a20000067ab9 */ /* 0x000fe40000000800 */
[----:B------:R-:W-:Y:S01]  /*5d10*/  IMAD.IADD R5, R5, 0x1, R15 ;  /* 0x0000000105057824 */ /* 0x000fe200078e020f */
[----:B------:R-:W-:Y:S01]  /*5d20*/  LEA R2, P1, R12, UR8, 0x2 ;  /* 0x000000080c027c11 */ /* 0x000fe2000f8210ff */
[----:B------:R-:W-:Y:S01]  /*5d30*/  IMAD.IADD R7, R13, 0x1, R11 ;  /* 0x000000010d077824 */ /* 0x000fe200078e020b */
[----:B------:R-:W-:Y:S01]  /*5d40*/  SHFL.IDX PT, R14, R17, 0x1, 0x1c1f ;  /* 0x003c1f00110e7f89 */ /* 0x000fe200000e0000 */
[----:B------:R-:W-:Y:S01]  /*5d50*/  IMAD R11, R16, 0x80, R9 ;  /* 0x00000080100b7824 */ /* 0x000fe200078e0209 */
[----:B------:R-:W-:Y:S01]  /*5d60*/  LEA.HI.X R18, R4, UR7, R5, 0x2, P0 ;  /* 0x0000000704127c11 */ /* 0x000fe200080f1405 */
[----:B0-----:R-:W-:Y:S01]  /*5d70*/  ULEA UR4, UR5, UR4, 0x18 ;  /* 0x0000000405047291 */ /* 0x001fe2000f8ec03f */
[----:B------:R-:W-:Y:S01]  /*5d80*/  LEA.HI.X R7, R12, UR9, R7, 0x2, P1 ;  /* 0x000000090c077c11 */ /* 0x000fe200088f1407 */
[----:B------:R-:W-:Y:S01]  /*5d90*/  IMAD R8, R8, UR6, RZ ;  /* 0x0000000608087c24 */ /* 0x000fe2000f8e02ff */
[----:B------:R0:W-:Y:S01]  /*5da0*/  SHFL.IDX PT, R12, R17, RZ, 0x1c1f ;  /* 0x001c1fff110c7589 */ /* 0x0001e200000e0000 */
[----:B------:R-:W-:Y:S01]  /*5db0*/  LOP3.LUT P0, RZ, R0, 0x3, RZ, 0xc0, !PT ;  /* 0x0000000300ff7812 */ /* 0x000fe2000780c0ff */
[C---:B------:R-:W-:Y:S01]  /*5dc0*/  VIADD R9, R11.reuse, 0x8 ;  /* 0x000000080b097836 */ /* 0x040fe20000000000 */
[----:B------:R-:W-:Y:S01]  /*5dd0*/  UIADD3 UR4, UR4, 0x22820, URZ ;  /* 0x0002282004047890 */ /* 0x000fe2000fffe03f */
[----:B------:R-:W1:Y:S01]  /*5de0*/  SHFL.IDX PT, R13, R18, RZ, 0x1c1f ;  /* 0x001c1fff120d7589 */ /* 0x000e6200000e0000 */
[----:B------:R-:W-:-:S02]  /*5df0*/  ISETP.GE.OR P1, PT, R11, R8, P0 ;  /* 0x000000080b00720c */ /* 0x000fc40000726670 */
[-C--:B------:R-:W-:Y:S01]  /*5e00*/  ISETP.GE.OR P0, PT, R9, R8.reuse, P0 ;  /* 0x000000080900720c */ /* 0x080fe20000706670 */
[----:B------:R-:W2:Y:S01]  /*5e10*/  SHFL.IDX PT, R15, R18, 0x1, 0x1c1f ;  /* 0x003c1f00120f7f89 */ /* 0x000ea200000e0000 */
[----:B------:R-:W-:Y:S01]  /*5e20*/  UPRMT UR4, URZ, 0x654, UR4 ;  /* 0x000006543f047896 */ /* 0x000fe20008000004 */
[----:B------:R-:W-:Y:S02]  /*5e30*/  ISETP.GE.AND P2, PT, R11, R8, PT ;  /* 0x000000080b00720c */ /* 0x000fe40003f46270 */
[----:B0-----:R-:W-:Y:S01]  /*5e40*/  LOP3.LUT R17, R10, 0x7ffffffc, RZ, 0xc0, !PT ;  /* 0x7ffffffc0a117812 */ /* 0x001fe200078ec0ff */
[----:B------:R0:W3:Y:S03]  /*5e50*/  SHFL.IDX PT, R4, R2, RZ, 0x1c1f ;  /* 0x001c1fff02047589 */ /* 0x0000e600000e0000 */
[----:B------:R-:W-:Y:S01]  /*5e60*/  IADD3 R0, R0, -R17, RZ ;  /* 0x8000001100007210 */ /* 0x000fe20007ffe0ff */
[----:B------:R0:W4:Y:S01]  /*5e70*/  SHFL.IDX PT, R5, R7, RZ, 0x1c1f ;  /* 0x001c1fff07057589 */ /* 0x00012200000e0000 */
[----:B------:R-:W-:Y:S03]  /*5e80*/  SYNCS.ARRIVE.TRANS64.RED.A1T0 RZ, [UR4], RZ ;  /* 0x000000ffffff79a7 */ /* 0x000fe60008100404 */
[----:B------:R-:W-:Y:S01]  /*5e90*/  IMAD.SHL.U32 R0, R0, 0x2, RZ ;  /* 0x0000000200007824 */ /* 0x000fe200078e00ff */
[----:B-1----:R0:W-:Y:S04]  /*5ea0*/  @!P1 ST.E desc[UR36][R12.64], R6 ;  /* 0x000000060c009985 */ /* 0x0021e8000c101924 */
[----:B--2---:R0:W-:Y:S01]  /*5eb0*/  @!P0 ST.E desc[UR36][R14.64], R3 ;  /* 0x000000030e008985 */ /* 0x0041e2000c101924 */
[----:B------:R-:W-:Y:S05]  /*5ec0*/  @P2 BRA `(.L_x_37) ;  /* 0x0000000800f82947 */ /* 0x000fea0003800000 */
[C---:B0-----:R-:W-:Y:S01]  /*5ed0*/  VIADD R3, R0.reuse, 0x8 ;  /* 0x0000000800037836 */ /* 0x041fe20000000000 */
[----:B------:R-:W-:Y:S01]  /*5ee0*/  ULDC UR4, c[0x0][0xac8] ;  /* 0x0002b20000047ab9 */ /* 0x000fe20000000800 */
[C---:B------:R-:W-:Y:S01]  /*5ef0*/  VIADD R6, R0.reuse, 0x10 ;  /* 0x0000001000067836 */ /* 0x040fe20000000000 */
[C---:B------:R-:W-:Y:S01]  /*5f00*/  ISETP.GE.AND P2, PT, R0.reuse, UR4, PT ;  /* 0x0000000400007c0c */ /* 0x040fe2000bf46270 */
[C---:B------:R-:W-:Y:S01]  /*5f10*/  VIADD R10, R0.reuse, 0x18 ;  /* 0x00000018000a7836 */ /* 0x040fe20000000000 */
[----:B------:R-:W-:Y:S01]  /*5f20*/  ISETP.GE.AND P3, PT, R3, UR4, PT ;  /* 0x0000000403007c0c */ /* 0x000fe2000bf66270 */
[----:B------:R-:W-:Y:S01]  /*5f30*/  VIADD R19, R0, 0x28 ;  /* 0x0000002800137836 */ /* 0x000fe20000000000 */
[----:B------:R-:W-:Y:S01]  /*5f40*/  ISETP.GE.AND P4, PT, R6, UR4, PT ;  /* 0x0000000406007c0c */ /* 0x000fe2000bf86270 */
[----:B------:R-:W-:Y:S01]  /*5f50*/  VIADD R20, R0, 0x40 ;  /* 0x0000004000147836 */ /* 0x000fe20000000000 */
[----:B------:R-:W-:Y:S01]  /*5f60*/  ISETP.GE.AND P5, PT, R10, UR4, PT ;  /* 0x000000040a007c0c */ /* 0x000fe2000bfa6270 */
[C---:B------:R-:W-:Y:S01]  /*5f70*/  VIADD R22, R0.reuse, 0x50 ;  /* 0x0000005000167836 */ /* 0x040fe20000000000 */
[C---:B------:R-:W-:Y:S01]  /*5f80*/  IADD3 R18, R0.reuse, 0x20, RZ ;  /* 0x0000002000127810 */ /* 0x040fe20007ffe0ff */
[----:B------:R-:W-:Y:S01]  /*5f90*/  VIADD R23, R0, 0x58 ;  /* 0x0000005800177836 */ /* 0x000fe20000000000 */
[----:B------:R-:W-:-:S02]  /*5fa0*/  ISETP.GE.AND P1, PT, R19, UR4, PT ;  /* 0x0000000413007c0c */ /* 0x000fc4000bf26270 */
[----:B------:R-:W-:Y:S02]  /*5fb0*/  ISETP.GE.AND P0, PT, R18, UR4, PT ;  /* 0x0000000412007c0c */ /* 0x000fe4000bf06270 */
[----:B------:R-:W-:Y:S02]  /*5fc0*/  IADD3 R21, R0, 0x48, RZ ;  /* 0x0000004800157810 */ /* 0x000fe40007ffe0ff */
[----:B------:R-:W-:Y:S02]  /*5fd0*/  @!P3 LEA.HI R3, R3, R3, RZ, 0x1 ;  /* 0x000000030303b211 */ /* 0x000fe400078f08ff */
[----:B------:R-:W-:Y:S02]  /*5fe0*/  @!P4 LEA.HI R6, R6, R6, RZ, 0x1 ;  /* 0x000000060606c211 */ /* 0x000fe400078f08ff */
[----:B------:R-:W-:Y:S02]  /*5ff0*/  @!P5 LEA.HI R10, R10, R10, RZ, 0x1 ;  /* 0x0000000a0a0ad211 */ /* 0x000fe400078f08ff */
[----:B------:R-:W-:-:S02]  /*6000*/  @!P3 LOP3.LUT R3, R3, 0xfffffffe, RZ, 0xc0, !PT ;  /* 0xfffffffe0303b812 */ /* 0x000fc400078ec0ff */
[----:B------:R-:W-:Y:S01]  /*6010*/  @!P4 LOP3.LUT R15, R6, 0xfffffffe, RZ, 0xc0, !PT ;  /* 0xfffffffe060fc812 */ /* 0x000fe200078ec0ff */
[----:B------:R-:W-:Y:S01]  /*6020*/  VIADD R6, R0, 0x38 ;  /* 0x0000003800067836 */ /* 0x000fe20000000000 */
[----:B------:R-:W-:Y:S01]  /*6030*/  @!P5 LOP3.LUT R17, R10, 0xfffffffe, RZ, 0xc0, !PT ;  /* 0xfffffffe0a11d812 */ /* 0x000fe200078ec0ff */
[--C-:B---34-:R-:W-:Y:S01]  /*6040*/  @!P2 IMAD.WIDE R10, R0, 0x4, R4.reuse ;  /* 0x00000004000aa825 */ /* 0x118fe200078e0204 */
[----:B------:R-:W-:Y:S02]  /*6050*/  ISETP.GE.AND P6, PT, R22, UR4, PT ;  /* 0x0000000416007c0c */ /* 0x000fe4000bfc6270 */
[----:B------:R-:W-:Y:S01]  /*6060*/  @!P0 LEA.HI R18, R18, R18, RZ, 0x1 ;  /* 0x0000001212128211 */ /* 0x000fe200078f08ff */
[--C-:B------:R-:W-:Y:S01]  /*6070*/  @!P3 IMAD.WIDE R12, R3, 0x4, R4.reuse ;  /* 0x00000004030cb825 */ /* 0x100fe200078e0204 */
[----:B------:R0:W-:Y:S01]  /*6080*/  @!P2 ST.E.64 desc[UR36][R10.64], R24 ;  /* 0x000000180a00a985 */ /* 0x0001e2000c101b24 */
[----:B------:R-:W-:Y:S02]  /*6090*/  @!P1 LEA.HI R19, R19, R19, RZ, 0x1 ;  /* 0x0000001313139211 */ /* 0x000fe400078f08ff */
[----:B------:R-:W-:Y:S01]  /*60a0*/  VIADD R3, R0, 0x30 ;  /* 0x0000003000037836 */ /* 0x000fe20000000000 */
[----:B------:R1:W-:Y:S01]  /*60b0*/  @!P3 ST.E.64 desc[UR36][R12.64], R28 ;  /* 0x0000001c0c00b985 */ /* 0x0003e2000c101b24 */
[----:B------:R-:W-:Y:S01]  /*60c0*/  @!P4 IMAD.WIDE R14, R15, 0x4, R4 ;  /* 0x000000040f0ec825 */ /* 0x000fe200078e0204 */
[----:B------:R-:W-:-:S02]  /*60d0*/  ISETP.GE.AND P3, PT, R6, UR4, PT ;  /* 0x0000000406007c0c */ /* 0x000fc4000bf66270 */
[----:B------:R-:W-:Y:S01]  /*60e0*/  ISETP.GE.AND P2, PT, R3, UR4, PT ;  /* 0x0000000403007c0c */ /* 0x000fe2000bf46270 */
[----:B------:R-:W-:Y:S01]  /*60f0*/  @!P5 IMAD.WIDE R16, R17, 0x4, R4 ;  /* 0x000000041110d825 */ /* 0x000fe200078e0204 */
[----:B------:R2:W-:Y:S01]  /*6100*/  @!P4 ST.E.64 desc[UR36][R14.64], R32 ;  /* 0x000000200e00c985 */ /* 0x0005e2000c101b24 */
[----:B------:R-:W-:Y:S02]  /*6110*/  ISETP.GE.AND P4, PT, R20, UR4, PT ;  /* 0x0000000414007c0c */ /* 0x000fe4000bf86270 */
[----:B------:R-:W-:Y:S01]  /*6120*/  @!P6 LEA.HI R22, R22, R22, RZ, 0x1 ;  /* 0x000000161616e211 */ /* 0x000fe200078f08ff */
[----:B------:R3:W-:Y:S01]  /*6130*/  @!P5 ST.E.64 desc[UR36][R16.64], R36 ;  /* 0x000000241000d985 */ /* 0x0007e2000c101b24 */
[----:B------:R-:W-:Y:S01]  /*6140*/  ISETP.GE.AND P5, PT, R21, UR4, PT ;  /* 0x0000000415007c0c */ /* 0x000fe2000bfa6270 */
[----:B0-----:R-:W-:Y:S01]  /*6150*/  VIADD R24, R0, 0x60 ;  /* 0x0000006000187836 */ /* 0x001fe20000000000 */
[----:B------:R-:W-:Y:S02]  /*6160*/  @!P0 LOP3.LUT R11, R18, 0xfffffffe, RZ, 0xc0, !PT ;  /* 0xfffffffe120b8812 */ /* 0x000fe400078ec0ff */
[----:B-1----:R-:W-:-:S02]  /*6170*/  @!P1 LOP3.LUT R13, R19, 0xfffffffe, RZ, 0xc0, !PT ;  /* 0xfffffffe130d9812 */ /* 0x002fc400078ec0ff */
[----:B------:R-:W-:Y:S01]  /*6180*/  @!P2 LEA.HI R3, R3, R3, RZ, 0x1 ;  /* 0x000000030303a211 */ /* 0x000fe200078f08ff */
[--C-:B------:R-:W-:Y:S01]  /*6190*/  @!P0 IMAD.WIDE R10, R11, 0x4, R4.reuse ;  /* 0x000000040b0a8825 */ /* 0x100fe200078e0204 */
[----:B------:R-:W-:Y:S02]  /*61a0*/  @!P3 LEA.HI R6, R6, R6, RZ, 0x1 ;  /* 0x000000060606b211 */ /* 0x000fe400078f08ff */
[----:B------:R-:W-:Y:S01]  /*61b0*/  @!P4 LEA.HI R20, R20, R20, RZ, 0x1 ;  /* 0x000000141414c211 */ /* 0x000fe200078f08ff */
[----:B------:R-:W-:Y:S01]  /*61c0*/  @!P1 IMAD.WIDE R12, R13, 0x4, R4 ;  /* 0x000000040d0c9825 */ /* 0x000fe200078e0204 */
[----:B------:R-:W-:Y:S01]  /*61d0*/  @!P2 LOP3.LUT R3, R3, 0xfffffffe, RZ, 0xc0, !PT ;  /* 0xfffffffe0303a812 */ /* 0x000fe200078ec0ff */
[----:B------:R0:W-:Y:S01]  /*61e0*/  @!P0 ST.E.64 desc[UR36][R10.64], R40 ;  /* 0x000000280a008985 */ /* 0x0001e2000c101b24 */
[----:B------:R-:W-:Y:S02]  /*61f0*/  @!P5 LEA.HI R21, R21, R21, RZ, 0x1 ;  /* 0x000000151515d211 */ /* 0x000fe400078f08ff */
[----:B--2---:R-:W-:Y:S01]  /*6200*/  @!P3 LOP3.LUT R15, R6, 0xfffffffe, RZ, 0xc0, !PT ;  /* 0xfffffffe060fb812 */ /* 0x004fe200078ec0ff */
[----:B------:R1:W-:Y:S01]  /*6210*/  @!P1 ST.E.64 desc[UR36][R12.64], R44 ;  /* 0x0000002c0c009985 */ /* 0x0003e2000c101b24 */
[----:B---3--:R-:W-:Y:S01]  /*6220*/  @!P4 LOP3.LUT R17, R20, 0xfffffffe, RZ, 0xc0, !PT ;  /* 0xfffffffe1411c812 */ /* 0x008fe200078ec0ff */
[----:B------:R-:W-:Y:S01]  /*6230*/  VIADD R20, R0, 0x78 ;  /* 0x0000007800147836 */ /* 0x000fe20000000000 */
[----:B------:R-:W-:-:S02]  /*6240*/  @!P5 LOP3.LUT R21, R21, 0xfffffffe, RZ, 0xc0, !PT ;  /* 0xfffffffe1515d812 */ /* 0x000fc400078ec0ff */
[----:B------:R-:W-:Y:S01]  /*6250*/  @!P6 LOP3.LUT R19, R22, 0xfffffffe, RZ, 0xc0, !PT ;  /* 0xfffffffe1613e812 */ /* 0x000fe200078ec0ff */
[----:B------:R-:W-:Y:S01]  /*6260*/  VIADD R22, R0, 0x88 ;  /* 0x0000008800167836 */ /* 0x000fe20000000000 */
[----:B------:R-:W-:Y:S02]  /*6270*/  ISETP.GE.AND P1, PT, R23, UR4, PT ;  /* 0x0000000417007c0c */ /* 0x000fe4000bf26270 */
[----:B------:R-:W-:Y:S01]  /*6280*/  ISETP.GE.AND P0, PT, R24, UR4, PT ;  /* 0x0000000418007c0c */ /* 0x000fe2000bf06270 */
[----:B0-----:R-:W-:Y:S01]  /*6290*/  @!P2 IMAD.WIDE R10, R3, 0x4, R4 ;  /* 0x00000004030aa825 */ /* 0x001fe200078e0204 */
[----:B------:R-:W-:-:S03]  /*62a0*/  IADD3 R6, R0, 0x70, RZ ;  /* 0x0000007000067810 */ /* 0x000fc60007ffe0ff */
[--C-:B-1----:R-:W-:Y:S01]  /*62b0*/  @!P3 IMAD.WIDE R12, R15, 0x4, R4.reuse ;  /* 0x000000040f0cb825 */ /* 0x102fe200078e0204 */
[----:B------:R0:W-:Y:S03]  /*62c0*/  @!P2 ST.E.64 desc[UR36][R10.64], R48 ;  /* 0x000000300a00a985 */ /* 0x0001e6000c101b24 */
[--C-:B------:R-:W-:Y:S01]  /*62d0*/  @!P4 IMAD.WIDE R14, R17, 0x4, R4.reuse ;  /* 0x00000004110ec825 */ /* 0x100fe200078e0204 */
[----:B------:R1:W-:Y:S01]  /*62e0*/  @!P3 ST.E.64 desc[UR36][R12.64], R52 ;  /* 0x000000340c00b985 */ /* 0x0003e2000c101b24 */
[----:B------:R-:W-:Y:S02]  /*62f0*/  ISETP.GE.AND P3, PT, R22, UR4, PT ;  /* 0x0000000416007c0c */ /* 0x000fe4000bf66270 */
[----:B------:R-:W-:Y:S01]  /*6300*/  @!P5 IMAD.WIDE R16, R21, 0x4, R4 ;  /* 0x000000041510d825 */ /* 0x000fe200078e0204 */
[----:B------:R2:W-:Y:S01]  /*6310*/  @!P4 ST.E.64 desc[UR36][R14.64], R56 ;  /* 0x000000380e00c985 */ /* 0x0005e2000c101b24 */
[----:B------:R-:W-:-:S02]  /*6320*/  @!P1 LEA.HI R23, R23, R23, RZ, 0x1 ;  /* 0x0000001717179211 */ /* 0x000fc400078f08ff */
[----:B------:R-:W-:Y:S01]  /*6330*/  VIADD R3, R0, 0x68 ;  /* 0x0000006800037836 */ /* 0x000fe20000000000 */
[----:B------:R3:W-:Y:S01]  /*6340*/  @!P5 ST.E.64 desc[UR36][R16.64], R60 ;  /* 0x0000003c1000d985 */ /* 0x0007e2000c101b24 */
[----:B------:R-:W-:Y:S01]  /*6350*/  @!P6 IMAD.WIDE R18, R19, 0x4, R4 ;  /* 0x000000041312e825 */ /* 0x000fe200078e0204 */
[----:B------:R-:W-:Y:S02]  /*6360*/  ISETP.GE.AND P5, PT, R20, UR4, PT ;  /* 0x0000000414007c0c */ /* 0x000fe4000bfa6270 */
[----:B------:R-:W-:Y:S01]  /*6370*/  ISETP.GE.AND P2, PT, R3, UR4, PT ;  /* 0x0000000403007c0c */ /* 0x000fe2000bf46270 */
[----:B------:R-:W-:Y:S01]  /*6380*/  VIADD R21, R0, 0x80 ;  /* 0x0000008000157836 */ /* 0x000fe20000000000 */
[----:B------:R4:W-:Y:S01]  /*6390*/  @!P6 ST.E.64 desc[UR36][R18.64], R64 ;  /* 0x000000401200e985 */ /* 0x0009e2000c101b24 */
[----:B------:R-:W-:Y:S02]  /*63a0*/  ISETP.GE.AND P6, PT, R6, UR4, PT ;  /* 0x0000000406007c0c */ /* 0x000fe4000bfc6270 */
[----:B------:R-:W-:-:S02]  /*63b0*/  @!P0 LEA.HI R24, R24, R24, RZ, 0x1 ;  /* 0x0000001818188211 */ /* 0x000fc400078f08ff */
[----:B------:R-:W-:Y:S02]  /*63c0*/  ISETP.GE.AND P4, PT, R21, UR4, PT ;  /* 0x0000000415007c0c */ /* 0x000fe4000bf86270 */
[----:B0-----:R-:W-:Y:S01]  /*63d0*/  @!P1 LOP3.LUT R11, R23, 0xfffffffe, RZ, 0xc0, !PT ;  /* 0xfffffffe170b9812 */ /* 0x001fe200078ec0ff */
[----:B------:R-:W-:Y:S01]  /*63e0*/  VIADD R23, R0, 0x90 ;  /* 0x0000009000177836 */ /* 0x000fe20000000000 */
[----:B-1----:R-:W-:Y:S02]  /*63f0*/  @!P0 LOP3.LUT R13, R24, 0xfffffffe, RZ, 0xc0, !PT ;  /* 0xfffffffe180d8812 */ /* 0x002fe400078ec0ff */
[----:B------:R-:W-:Y:S01]  /*6400*/  @!P2 LEA.HI R3, R3, R3, RZ, 0x1 ;  /* 0x000000030303a211 */ /* 0x000fe200078f08ff */
[--C-:B------:R-:W-:Y:S01]  /*6410*/  @!P1 IMAD.WIDE R10, R11, 0x4, R4.reuse ;  /* 0x000000040b0a9825 */ /* 0x100fe200078e0204 */
[----:B------:R-:W-:Y:S02]  /*6420*/  @!P5 LEA.HI R20, R20, R20, RZ, 0x1 ;  /* 0x000000141414d211 */ /* 0x000fe400078f08ff */
[----:B------:R-:W-:Y:S01]  /*6430*/  @!P6 LEA.HI R6, R6, R6, RZ, 0x1 ;  /* 0x000000060606e211 */ /* 0x000fe200078f08ff */
[----:B------:R-:W-:Y:S01]  /*6440*/  @!P0 IMAD.WIDE R12, R13, 0x4, R4 ;  /* 0x000000040d0c8825 */ /* 0x000fe200078e0204 */
[----:B------:R-:W-:Y:S01]  /*6450*/  @!P2 LOP3.LUT R3, R3, 0xfffffffe, RZ, 0xc0, !PT ;  /* 0xfffffffe0303a812 */ /* 0x000fe200078ec0ff */
[----:B------:R0:W-:Y:S01]  /*6460*/  @!P1 ST.E.64 desc[UR36][R10.64], R68 ;  /* 0x000000440a009985 */ /* 0x0001e2000c101b24 */
[----:B------:R-:W-:-:S02]  /*6470*/  @!P4 LEA.HI R21, R21, R21, RZ, 0x1 ;  /* 0x000000151515c211 */ /* 0x000fc400078f08ff */
[----:B------:R-:W-:Y:S01]  /*6480*/  @!P3 LEA.HI R22, R22, R22, RZ, 0x1 ;  /* 0x000000161616b211 */ /* 0x000fe200078f08ff */
[----:B------:R1:W-:Y:S01]  /*6490*/  @!P0 ST.E.64 desc[UR36][R12.64], R72 ;  /* 0x000000480c008985 */ /* 0x0003e2000c101b24 */
[----:B--2---:R-:W-:Y:S01]  /*64a0*/  @!P6 LOP3.LUT R15, R6, 0xfffffffe, RZ, 0xc0, !PT ;  /* 0xfffffffe060fe812 */ /* 0x004fe200078ec0ff */
[----:B------:R-:W-:Y:S01]  /*64b0*/  VIADD R6, R0, 0xa8 ;  /* 0x000000a800067836 */ /* 0x000fe20000000000 */
[----:B---3--:R-:W-:Y:S01]  /*64c0*/  @!P5 LOP3.LUT R17, R20, 0xfffffffe, RZ, 0xc0, !PT ;  /* 0xfffffffe1411d812 */ /* 0x008fe200078ec0ff */
[----:B------:R-:W-:Y:S01]  /*64d0*/  VIADD R20, R0, 0xb0 ;  /* 0x000000b000147836 */ /* 0x000fe20000000000 */
[----:B------:R-:W-:Y:S02]  /*64e0*/  @!P4 LOP3.LUT R21, R21, 0xfffffffe, RZ, 0xc0, !PT ;  /* 0xfffffffe1515c812 */ /* 0x000fe400078ec0ff */
[----:B----4-:R-:W-:Y:S02]  /*64f0*/  @!P3 LOP3.LUT R19, R22, 0xfffffffe, RZ, 0xc0, !PT ;  /* 0xfffffffe1613b812 */ /* 0x010fe400078ec0ff */
[----:B------:R-:W-:Y:S01]  /*6500*/  IADD3 R24, R0, 0x98, RZ ;  /* 0x0000009800187810 */ /* 0x000fe20007ffe0ff */
[----:B0-----:R-:W-:Y:S01]  /*6510*/  @!P2 IMAD.WIDE R10, R3, 0x4, R4 ;  /* 0x00000004030aa825 */ /* 0x001fe200078e0204 */
[----:B------:R-:W-:-:S02]  /*6520*/  ISETP.GE.AND P0, PT, R23, UR4, PT ;  /* 0x0000000417007c0c */ /* 0x000fc4000bf06270 */
[----:B------:R-:W-:Y:S01]  /*6530*/  ISETP.GE.AND P1, PT, R24, UR4, PT ;  /* 0x0000000418007c0c */ /* 0x000fe2000bf26270 */
[C---:B------:R-:W-:Y:S01]  /*6540*/  VIADD R3, R0.reuse, 0xa0 ;  /* 0x000000a000037836 */ /* 0x040fe20000000000 */
[----:B------:R0:W-:Y:S01]  /*6550*/  @!P2 ST.E.64 desc[UR36][R10.64], R76 ;  /* 0x0000004c0a00a985 */ /* 0x0001e2000c101b24 */
[--C-:B-1----:R-:W-:Y:S01]  /*6560*/  @!P6 IMAD.WIDE R12, R15, 0x4, R4.reuse ;  /* 0x000000040f0ce825 */ /* 0x102fe200078e0204 */
[----:B------:R-:W-:Y:S02]  /*6570*/  IADD3 R22, R0, 0xc0, RZ ;  /* 0x000000c000167810 */ /* 0x000fe40007ffe0ff */
[----:B------:R-:W-:Y:S01]  /*6580*/  ISETP.GE.AND P2, PT, R3, UR4, PT ;  /* 0x0000000403007c0c */ /* 0x000fe2000bf46270 */
[--C-:B------:R-:W-:Y:S01]  /*6590*/  @!P5 IMAD.WIDE R14, R17, 0x4, R4.reuse ;  /* 0x00000004110ed825 */ /* 0x100fe200078e0204 */
[----:B------:R1:W-:Y:S01]  /*65a0*/  @!P6 ST.E.64 desc[UR36][R12.64], R80 ;  /* 0x000000500c00e985 */ /* 0x0003e2000c101b24 */
[----:B------:R-:W-:Y:S02]  /*65b0*/  ISETP.GE.AND P6, PT, R22, UR4, PT ;  /* 0x0000000416007c0c */ /* 0x000fe4000bfc6270 */
[----:B------:R-:W-:Y:S01]  /*65c0*/  @!P4 IMAD.WIDE R16, R21, 0x4, R4 ;  /* 0x000000041510c825 */ /* 0x000fe200078e0204 */
[----:B------:R2:W-:Y:S01]  /*65d0*/  @!P5 ST.E.64 desc[UR36][R14.64], R84 ;  /* 0x000000540e00d985 */ /* 0x0005e2000c101b24 */
[----:B------:R-:W-:-:S02]  /*65e0*/  @!P0 LEA.HI R23, R23, R23, RZ, 0x1 ;  /* 0x0000001717178211 */ /* 0x000fc400078f08ff */
[----:B------:R-:W-:Y:S01]  /*65f0*/  @!P3 IMAD.WIDE R18, R19, 0x4, R4 ;  /* 0x000000041312b825 */ /* 0x000fe200078e0204 */
[----:B------:R3:W-:Y:S01]  /*6600*/  @!P4 ST.E.64 desc[UR36][R16.64], R88 ;  /* 0x000000581000c985 */ /* 0x0007e2000c101b24 */
[----:B------:R-:W-:Y:S02]  /*6610*/  ISETP.GE.AND P4, PT, R20, UR4, PT ;  /* 0x0000000414007c0c */ /* 0x000fe4000bf86270 */
[----:B------:R-:W-:Y:S01]  /*6620*/  VIADD R21, R0, 0xb8 ;  /* 0x000000b800157836 */ /* 0x000fe20000000000 */
[----:B------:R4:W-:Y:S01]  /*6630*/  @!P3 ST.E.64 desc[UR36][R18.64], R92 ;  /* 0x0000005c1200b985 */ /* 0x0009e2000c101b24 */
[----:B------:R-:W-:Y:S02]  /*6640*/  ISETP.GE.AND P3, PT, R6, UR4, PT ;  /* 0x0000000406007c0c */ /* 0x000fe4000bf66270 */
[----:B------:R-:W-:Y:S02]  /*6650*/  @!P1 LEA.HI R24, R24, R24, RZ, 0x1 ;  /* 0x0000001818189211 */ /* 0x000fe400078f08ff */
[----:B------:R-:W-:-:S02]  /*6660*/  ISETP.GE.AND P5, PT, R21, UR4, PT ;  /* 0x0000000415007c0c */ /* 0x000fc4000bfa6270 */
[----:B------:R-:W-:Y:S02]  /*6670*/  @!P2 LEA.HI R3, R3, R3, RZ, 0x1 ;  /* 0x000000030303a211 */ /* 0x000fe400078f08ff */
[----:B0-----:R-:W-:Y:S02]  /*6680*/  @!P0 LOP3.LUT R11, R23, 0xfffffffe, RZ, 0xc0, !PT ;  /* 0xfffffffe170b8812 */ /* 0x001fe400078ec0ff */
[----:B-1----:R-:W-:Y:S02]  /*6690*/  @!P1 LOP3.LUT R13, R24, 0xfffffffe, RZ, 0xc0, !PT ;  /* 0xfffffffe180d9812 */ /* 0x002fe400078ec0ff */
[----:B------:R-:W-:Y:S01]  /*66a0*/  @!P2 LOP3.LUT R3, R3, 0xfffffffe, RZ, 0xc0, !PT ;  /* 0xfffffffe0303a812 */ /* 0x000fe200078ec0ff */
[--C-:B------:R-:W-:Y:S01]  /*66b0*/  @!P0 IMAD.WIDE R10, R11, 0x4, R4.reuse ;  /* 0x000000040b0a8825 */ /* 0x100fe200078e0204 */
[----:B------:R-:W-:Y:S02]  /*66c0*/  @!P3 LEA.HI R6, R6, R6, RZ, 0x1 ;  /* 0x000000060606b211 */ /* 0x000fe400078f08ff */
[----:B------:R-:W-:Y:S01]  /*66d0*/  @!P4 LEA.HI R20, R20, R20, RZ, 0x1 ;  /* 0x000000141414c211 */ /* 0x000fe200078f08ff */
[--C-:B------:R-:W-:Y:S01]  /*66e0*/  @!P1 IMAD.WIDE R12, R13, 0x4, R4.reuse ;  /* 0x000000040d0c9825 */ /* 0x100fe200078e0204 */
[----:B------:R-:W-:Y:S01]  /*66f0*/  @!P6 LEA.HI R22, R22, R22, RZ, 0x1 ;  /* 0x000000161616e211 */ /* 0x000fe200078f08ff */
[----:B------:R0:W-:Y:S01]  /*6700*/  @!P0 ST.E.64 desc[UR36][R10.64], R96 ;  /* 0x000000600a008985 */ /* 0x0001e2000c101b24 */
[----:B------:R-:W-:Y:S01]  /*6710*/  @!P5 LEA.HI R21, R21, R21, RZ, 0x1 ;  /* 0x000000151515d211 */ /* 0x000fe200078f08ff */
[--C-:B--2---:R-:W-:Y:S01]  /*6720*/  @!P2 IMAD.WIDE R14, R3, 0x4, R4.reuse ;  /* 0x00000004030ea825 */ /* 0x104fe200078e0204 */
[----:B---3--:R-:W-:Y:S01]  /*6730*/  @!P3 LOP3.LUT R17, R6, 0xfffffffe, RZ, 0xc0, !PT ;  /* 0xfffffffe0611b812 */ /* 0x008fe200078ec0ff */
[----:B------:R1:W-:Y:S01]  /*6740*/  @!P1 ST.E.64 desc[UR36][R12.64], R100 ;  /* 0x000000640c009985 */ /* 0x0003e2000c101b24 */
[----:B----4-:R-:W-:Y:S01]  /*6750*/  @!P4 LOP3.LUT R19, R20, 0xfffffffe, RZ, 0xc0, !PT ;  /* 0xfffffffe1413c812 */ /* 0x010fe200078ec0ff */
[----:B------:R-:W-:Y:S01]  /*6760*/  VIADD R6, R0, 0xd0 ;  /* 0x000000d000067836 */ /* 0x000fe20000000000 */
[----:B------:R-:W-:Y:S01]  /*6770*/  @!P6 LOP3.LUT R3, R22, 0xfffffffe, RZ, 0xc0, !PT ;  /* 0xfffffffe1603e812 */ /* 0x000fe200078ec0ff */
[----:B------:R2:W-:Y:S01]  /*6780*/  @!P2 ST.E.64 desc[UR36][R14.64], R104 ;  /* 0x000000680e00a985 */ /* 0x0005e2000c101b24 */
[----:B------:R-:W-:Y:S01]  /*6790*/  @!P5 LOP3.LUT R21, R21, 0xfffffffe, RZ, 0xc0, !PT ;  /* 0xfffffffe1515d812 */ /* 0x000fe200078ec0ff */
[----:B------:R-:W-:Y:S01]  /*67a0*/  VIADD R20, R0, 0xd8 ;  /* 0x000000d800147836 */ /* 0x000fe20000000000 */
[----:B------:R-:W-:Y:S01]  /*67b0*/  ISETP.GE.AND P1, PT, R6, UR4, PT ;  /* 0x0000000406007c0c */ /* 0x000fe2000bf26270 */
[----:B0-----:R-:W-:-:S03]  /*67c0*/  @!P3 IMAD.WIDE R10, R17, 0x4, R4 ;  /* 0x00000004110ab825 */ /* 0x001fc600078e0204 */
[----:B------:R-:W-:Y:S01]  /*67d0*/  ISETP.GE.AND P2, PT, R20, UR4, PT ;  /* 0x0000000414007c0c */ /* 0x000fe2000bf46270 */
[--C-:B-1----:R-:W-:Y:S01]  /*67e0*/  @!P4 IMAD.WIDE R12, R19, 0x4, R4.reuse ;  /* 0x00000004130cc825 */ /* 0x102fe200078e0204 */
[----:B------:R0:W-:Y:S03]  /*67f0*/  @!P3 ST.E.64 desc[UR36][R10.64], R108 ;  /* 0x0000006c0a00b985 */ /* 0x0001e6000c101b24 */
[--C-:B------:R-:W-:Y:S01]  /*6800*/  @!P6 IMAD.WIDE R18, R3, 0x4, R4.reuse ;  /* 0x000000040312e825 */ /* 0x100fe200078e0204 */
[----:B--2---:R-:W-:Y:S01]  /*6810*/  IADD3 R14, R0, 0xe8, RZ ;  /* 0x000000e8000e7810 */ /* 0x004fe20007ffe0ff */
[----:B------:R1:W-:Y:S02]  /*6820*/  @!P4 ST.E.64 desc[UR36][R12.64], R112 ;  /* 0x000000700c00c985 */ /* 0x0003e4000c101b24 */
[----:B------:R-:W-:Y:S01]  /*6830*/  @!P1 LEA.HI R6, R6, R6, RZ, 0x1 ;  /* 0x0000000606069211 */ /* 0x000fe200078f08ff */
[----:B------:R-:W-:Y:S01]  /*6840*/  VIADD R3, R0, 0xc8 ;  /* 0x000000c800037836 */ /* 0x000fe20000000000 */
[----:B------:R-:W-:Y:S01]  /*6850*/  ISETP.GE.AND P4, PT, R14, UR4, PT ;  /* 0x000000040e007c0c */ /* 0x000fe2000bf86270 */
[----:B------:R-:W-:Y:S01]  /*6860*/  @!P5 IMAD.WIDE R16, R21, 0x4, R4 ;  /* 0x000000041510d825 */ /* 0x000fe200078e0204 */
[----:B------:R-:W-:-:S02]  /*6870*/  @!P2 LEA.HI R20, R20, R20, RZ, 0x1 ;  /* 0x000000141414a211 */ /* 0x000fc400078f08ff */
[----:B------:R-:W-:Y:S01]  /*6880*/  ISETP.GE.AND P0, PT, R3, UR4, PT ;  /* 0x0000000403007c0c */ /* 0x000fe2000bf06270 */
[C---:B------:R-:W-:Y:S01]  /*6890*/  VIADD R21, R0.reuse, 0xe0 ;  /* 0x000000e000157836 */ /* 0x040fe20000000000 */
[----:B------:R2:W-:Y:S01]  /*68a0*/  @!P5 ST.E.64 desc[UR36][R16.64], R116 ;  /* 0x000000741000d985 */ /* 0x0005e2000c101b24 */
[C---:B------:R-:W-:Y:S02]  /*68b0*/  VIADD R15, R0.reuse, 0xf0 ;  /* 0x000000f0000f7836 */ /* 0x040fe40000000000 */
[----:B0-----:R-:W-:Y:S01]  /*68c0*/  VIADD R11, R0, 0xf8 ;  /* 0x000000f8000b7836 */ /* 0x001fe20000000000 */
[----:B------:R0:W-:Y:S01]  /*68d0*/  @!P6 ST.E.64 desc[UR36][R18.64], R120 ;  /* 0x000000781200e985 */ /* 0x0001e2000c101b24 */
[----:B------:R-:W-:Y:S02]  /*68e0*/  ISETP.GE.AND P3, PT, R21, UR4, PT ;  /* 0x0000000415007c0c */ /* 0x000fe4000bf66270 */
[----:B------:R-:W-:Y:S02]  /*68f0*/  ISETP.GE.AND P5, PT, R15, UR4, PT ;  /* 0x000000040f007c0c */ /* 0x000fe4000bfa6270 */
[----:B------:R-:W-:-:S02]  /*6900*/  ISETP.GE.AND P6, PT, R11, UR4, PT ;  /* 0x000000040b007c0c */ /* 0x000fc4000bfc6270 */
[----:B------:R-:W-:Y:S02]  /*6910*/  @!P0 LEA.HI R3, R3, R3, RZ, 0x1 ;  /* 0x0000000303038211 */ /* 0x000fe400078f08ff */
[----:B------:R-:W-:Y:S02]  /*6920*/  @!P4 LEA.HI R14, R14, R14, RZ, 0x1 ;  /* 0x0000000e0e0ec211 */ /* 0x000fe400078f08ff */
[----:B------:R-:W-:Y:S02]  /*6930*/  @!P0 LOP3.LUT R3, R3, 0xfffffffe, RZ, 0xc0, !PT ;  /* 0xfffffffe03038812 */ /* 0x000fe400078ec0ff */
[----:B-1----:R-:W-:Y:S02]  /*6940*/  @!P1 LOP3.LUT R13, R6, 0xfffffffe, RZ, 0xc0, !PT ;  /* 0xfffffffe060d9812 */ /* 0x002fe400078ec0ff */
[----:B------:R-:W-:Y:S02]  /*6950*/  @!P3 LEA.HI R21, R21, R21, RZ, 0x1 ;  /* 0x000000151515b211 */ /* 0x000fe400078f08ff */
[----:B------:R-:W-:Y:S01]  /*6960*/  @!P5 LEA.HI R10, R15, R15, RZ, 0x1 ;  /* 0x0000000f0f0ad211 */ /* 0x000fe200078f08ff */
[----:B------:R-:W-:Y:S01]  /*6970*/  @!P1 IMAD.WIDE R12, R13, 0x4, R4 ;  /* 0x000000040d0c9825 */ /* 0x000fe200078e0204 */
[----:B------:R-:W-:-:S02]  /*6980*/  @!P6 LEA.HI R11, R11, R11, RZ, 0x1 ;  /* 0x0000000b0b0be211 */ /* 0x000fc400078f08ff */
[----:B------:R-:W-:Y:S02]  /*6990*/  @!P2 LOP3.LUT R15, R20, 0xfffffffe, RZ, 0xc0, !PT ;  /* 0xfffffffe140fa812 */ /* 0x000fe400078ec0ff */
[----:B--2---:R-:W-:Y:S02]  /*69a0*/  @!P3 LOP3.LUT R17, R21, 0xfffffffe, RZ, 0xc0, !PT ;  /* 0xfffffffe1511b812 */ /* 0x004fe400078ec0ff */
[----:B0-----:R-:W-:Y:S01]  /*69b0*/  @!P4 LOP3.LUT R19, R14, 0xfffffffe, RZ, 0xc0, !PT ;  /* 0xfffffffe0e13c812 */ /* 0x001fe200078ec0ff */
[--C-:B------:R-:W-:Y:S01]  /*69c0*/  @!P2 IMAD.WIDE R14, R15, 0x4, R4.reuse ;  /* 0x000000040f0ea825 */ /* 0x100fe200078e0204 */
[----:B------:R-:W-:Y:S02]  /*69d0*/  @!P5 LOP3.LUT R21, R10, 0xfffffffe, RZ, 0xc0, !PT ;  /* 0xfffffffe0a15d812 */ /* 0x000fe400078ec0ff */
[----:B------:R-:W-:Y:S01]  /*69e0*/  @!P6 LOP3.LUT R23, R11, 0xfffffffe, RZ, 0xc0, !PT ;  /* 0xfffffffe0b17e812 */ /* 0x000fe200078ec0ff */
[----:B------:R-:W-:-:S04]  /*69f0*/  @!P0 IMAD.WIDE R10, R3, 0x4, R4 ;  /* 0x00000004030a8825 */ /* 0x000fc800078e0204 */
[--C-:B------:R-:W-:Y:S01]  /*6a00*/  @!P3 IMAD.WIDE R16, R17, 0x4, R4.reuse ;  /* 0x000000041110b825 */ /* 0x100fe200078e0204 */
[----:B------:R1:W-:Y:S03]  /*6a10*/  @!P0 ST.E.64 desc[UR36][R10.64], R124 ;  /* 0x0000007c0a008985 */ /* 0x0003e6000c101b24 */
[--C-:B------:R-:W-:Y:S01]  /*6a20*/  @!P4 IMAD.WIDE R18, R19, 0x4, R4.reuse ;  /* 0x000000041312c825 */ /* 0x100fe200078e0204 */
[----:B------:R1:W-:Y:S03]  /*6a30*/  @!P1 ST.E.64 desc[UR36][R12.64], R128 ;  /* 0x000000800c009985 */ /* 0x0003e6000c101b24 */
[--C-:B------:R-:W-:Y:S01]  /*6a40*/  @!P5 IMAD.WIDE R20, R21, 0x4, R4.reuse ;  /* 0x000000041514d825 */ /* 0x100fe200078e0204 */
[----:B------:R1:W-:Y:S03]  /*6a50*/  @!P2 ST.E.64 desc[UR36][R14.64], R132 ;  /* 0x000000840e00a985 */ /* 0x0003e6000c101b24 */
[----:B------:R-:W-:Y:S01]  /*6a60*/  @!P6 IMAD.WIDE R4, R23, 0x4, R4 ;  /* 0x000000041704e825 */ /* 0x000fe200078e0204 */
[----:B------:R1:W-:Y:S04]  /*6a70*/  @!P3 ST.E.64 desc[UR36][R16.64], R136 ;  /* 0x000000881000b985 */ /* 0x0003e8000c101b24 */
[----:B------:R1:W-:Y:S04]  /*6a80*/  @!P4 ST.E.64 desc[UR36][R18.64], R140 ;  /* 0x0000008c1200c985 */ /* 0x0003e8000c101b24 */
[----:B------:R1:W-:Y:S04]  /*6a90*/  @!P5 ST.E.64 desc[UR36][R20.64], R144 ;  /* 0x000000901400d985 */ /* 0x0003e8000c101b24 */
[----:B------:R1:W-:Y:S02]  /*6aa0*/  @!P6 ST.E.64 desc[UR36][R4.64], R148 ;  /* 0x000000940400e985 */ /* 0x0003e4000c101b24 */
.L_x_37:
[----:B------:R-:W-:Y:S05]  /*6ab0*/  BSYNC B0 ;  /* 0x0000000000007941 */ /* 0x000fea0003800000 */
.L_x_36:
[----:B------:R-:W-:Y:S01]  /*6ac0*/  ISETP.GE.AND P0, PT, R9, R8, PT ;  /* 0x000000080900720c */ /* 0x000fe20003f06270 */
[----:B0-----:R0:W2:Y:S04]  /*6ad0*/  SHFL.IDX PT, R3, R7, 0x1, 0x1c1f ;  /* 0x003c1f0007037f89 */ /* 0x0010a800000e0000 */
[----:B------:R-:W0:Y:S08]  /*6ae0*/  SHFL.IDX PT, R2, R2, 0x1, 0x1c1f ;  /* 0x003c1f0002027f89 */ /* 0x000e3000000e0000 */
[----:B------:R-:W-:Y:S05]  /*6af0*/  @P0 BRA `(.L_x_8) ;  /* 0x0000004400b00947 */ /* 0x000fea0003800000 */
[C---:B-1-3--:R-:W-:Y:S01]  /*6b00*/  VIADD R4, R0.reuse, 0x8 ;  /* 0x0000000800047836 */ /* 0x04afe20000000000 */
[----:B------:R-:W-:Y:S01]  /*6b10*/  ULDC UR4, c[0x0][0xac8] ;  /* 0x0002b20000047ab9 */ /* 0x000fe20000000800 */
[C---:B----4-:R-:W-:Y:S01]  /*6b20*/  VIADD R5, R0.reuse, 0x10 ;  /* 0x0000001000057836 */ /* 0x050fe20000000000 */
[C---:B------:R-:W-:Y:S01]  /*6b30*/  ISETP.GE.AND P0, PT, R0.reuse, UR4, PT ;  /* 0x0000000400007c0c */ /* 0x040fe2000bf06270 */
[----:B------:R-:W-:Y:S01]  /*6b40*/  VIADD R11, R0, 0x20 ;  /* 0x00000020000b7836 */ /* 0x000fe20000000000 */
[----:B------:R-:W-:Y:S01]  /*6b50*/  ISETP.GE.AND P1, PT, R4, UR4, PT ;  /* 0x0000000404007c0c */ /* 0x000fe2000bf26270 */
[C---:B------:R-:W-:Y:S01]  /*6b60*/  VIADD R12, R0.reuse, 0x28 ;  /* 0x00000028000c7836 */ /* 0x040fe20000000000 */
[----:B------:R-:W-:Y:S01]  /*6b70*/  ISETP.GE.AND P2, PT, R5, UR4, PT ;  /* 0x0000000405007c0c */ /* 0x000fe2000bf46270 */
[C---:B------:R-:W-:Y:S01]  /*6b80*/  VIADD R13, R0.reuse, 0x30 ;  /* 0x00000030000d7836 */ /* 0x040fe20000000000 */
[C---:B------:R-:W-:Y:S01]  /*6b90*/  IADD3 R10, R0.reuse, 0x18, RZ ;  /* 0x00000018000a7810 */ /* 0x040fe20007ffe0ff */
[C---:B------:R-:W-:Y:S01]  /*6ba0*/  VIADD R14, R0.reuse, 0x38 ;  /* 0x00000038000e7836 */ /* 0x040fe20000000000 */
[----:B------:R-:W-:Y:S01]  /*6bb0*/  ISETP.GE.AND P6, PT, R11, UR4, PT ;  /* 0x000000040b007c0c */ /* 0x000fe2000bfc6270 */
[----:B------:R-:W-:Y:S01]  /*6bc0*/  VIADD R16, R0, 0x48 ;  /* 0x0000004800107836 */ /* 0x000fe20000000000 */
[----:B------:R-:W-:Y:S01]  /*6bd0*/  ISETP.GE.AND P5, PT, R10, UR4, PT ;  /* 0x000000040a007c0c */ /* 0x000fe2000bfa6270 */
[C---:B------:R-:W-:Y:S01]  /*6be0*/  VIADD R18, R0.reuse, 0x50 ;  /* 0x0000005000127836 */ /* 0x040fe20000000000 */
[C---:B------:R-:W-:Y:S01]  /*6bf0*/  IADD3 R15, R0.reuse, 0x40, RZ ;  /* 0x00000040000f7810 */ /* 0x040fe20007ffe0ff */
[----:B------:R-:W-:Y:S01]  /*6c00*/  VIADD R19, R0, 0x58 ;  /* 0x0000005800137836 */ /* 0x000fe20000000000 */
[----:B------:R-:W-:Y:S01]  /*6c10*/  ISETP.GE.AND P4, PT, R16, UR4, PT ;  /* 0x0000000410007c0c */ /* 0x000fe2000bf86270 */
[----:B------:R-:W-:Y:S01]  /*6c20*/  VIADD R20, R0, 0x80 ;  /* 0x0000008000147836 */ /* 0x000fe20000000000 */
[----:B------:R-:W-:-:S02]  /*6c30*/  @!P1 LEA.HI R4, R4, R4, RZ, 0x1 ;  /* 0x0000000404049211 */ /* 0x000fc400078f08ff */
[----:B------:R-:W-:Y:S02]  /*6c40*/  @!P2 LEA.HI R5, R5, R5, RZ, 0x1 ;  /* 0x000000050505a211 */ /* 0x000fe400078f08ff */
[----:B0-----:R-:W-:Y:S02]  /*6c50*/  @!P1 LOP3.LUT R7, R4, 0xfffffffe, RZ, 0xc0, !PT ;  /* 0xfffffffe04079812 */ /* 0x001fe400078ec0ff */
[----:B------:R-:W-:Y:S01]  /*6c60*/  @!P2 LOP3.LUT R9, R5, 0xfffffffe, RZ, 0xc0, !PT ;  /* 0xfffffffe0509a812 */ /* 0x000fe200078ec0ff */
[--C-:B--2---:R-:W-:Y:S01]  /*6c70*/  @!P0 IMAD.WIDE R4, R0, 0x4, R2.reuse ;  /* 0x0000000400048825 */ /* 0x104fe200078e0202 */
[----:B------:R-:W-:Y:S02]  /*6c80*/  ISETP.GE.AND P3, PT, R15, UR4, PT ;  /* 0x000000040f007c0c */ /* 0x000fe4000bf66270 */
[----:B------:R-:W-:Y:S01]  /*6c90*/  @!P5 LEA.HI R10, R10, R10, RZ, 0x1 ;  /* 0x0000000a0a0ad211 */ /* 0x000fe200078f08ff */
[----:B------:R-:W-:Y:S01]  /*6ca0*/  @!P1 IMAD.WIDE R6, R7, 0x4, R2 ;  /* 0x0000000407069825 */ /* 0x000fe200078e0202 */
[----:B------:R0:W-:Y:S01]  /*6cb0*/  @!P0 ST.E.64 desc[UR36][R4.64], R26 ;  /* 0x0000001a04008985 */ /* 0x0001e2000c101b24 */
[----:B------:R-:W-:-:S02]  /*6cc0*/  ISETP.GE.AND P0, PT, R12, UR4, PT ;  /* 0x000000040c007c0c */ /* 0x000fc4000bf06270 */
[----:B------:R-:W-:Y:S01]  /*6cd0*/  @!P2 IMAD.WIDE R8, R9, 0x4, R2 ;  /* 0x000000040908a825 */ /* 0x000fe200078e0202 */
[----:B------:R1:W-:Y:S01]  /*6ce0*/  @!P1 ST.E.64 desc[UR36][R6.64], R30 ;  /* 0x0000001e06009985 */ /* 0x0003e2000c101b24 */
[----:B------:R-:W-:Y:S02]  /*6cf0*/  ISETP.GE.AND P1, PT, R13, UR4, PT ;  /* 0x000000040d007c0c */ /* 0x000fe4000bf26270 */
[----:B------:R-:W-:Y:S01]  /*6d00*/  @!P6 LEA.HI R11, R11, R11, RZ, 0x1 ;  /* 0x0000000b0b0be211 */ /* 0x000fe200078f08ff */
[----:B------:R2:W-:Y:S01]  /*6d10*/  @!P2 ST.E.64 desc[UR36][R8.64], R34 ;  /* 0x000000220800a985 */ /* 0x0005e2000c101b24 */
[----:B------:R-:W-:Y:S02]  /*6d20*/  ISETP.GE.AND P2, PT, R14, UR4, PT ;  /* 0x000000040e007c0c */ /* 0x000fe4000bf46270 */
[----:B------:R-:W-:Y:S02]  /*6d30*/  @!P3 LEA.HI R15, R15, R15, RZ, 0x1 ;  /* 0x0000000f0f0fb211 */ /* 0x000fe400078f08ff */
[----:B------:R-:W-:-:S02]  /*6d40*/  @!P4 LEA.HI R16, R16, R16, RZ, 0x1 ;  /* 0x000000101010c211 */ /* 0x000fc400078f08ff */
[----:B0-----:R-:W-:Y:S02]  /*6d50*/  @!P5 LOP3.LUT R5, R10, 0xfffffffe, RZ, 0xc0, !PT ;  /* 0xfffffffe0a05d812 */ /* 0x001fe400078ec0ff */
[----:B------:R-:W-:Y:S02]  /*6d60*/  @!P0 LEA.HI R12, R12, R12, RZ, 0x1 ;  /* 0x0000000c0c0c8211 */ /* 0x000fe400078f08ff */
[----:B-1----:R-:W-:Y:S01]  /*6d70*/  @!P6 LOP3.LUT R7, R11, 0xfffffffe, RZ, 0xc0, !PT ;  /* 0xfffffffe0b07e812 */ /* 0x002fe200078ec0ff */
[--C-:B------:R-:W-:Y:S01]  /*6d80*/  @!P5 IMAD.WIDE R4, R5, 0x4, R2.reuse ;  /* 0x000000040504d825 */ /* 0x100fe200078e0202 */
[----:B------:R-:W-:Y:S02]  /*6d90*/  @!P1 LEA.HI R13, R13, R13, RZ, 0x1 ;  /* 0x0000000d0d0d9211 */ /* 0x000fe400078f08ff */
[----:B------:R-:W-:Y:S01]  /*6da0*/  @!P2 LEA.HI R14, R14, R14, RZ, 0x1 ;  /* 0x0000000e0e0ea211 */ /* 0x000fe200078f08ff */
[----:B------:R-:W-:Y:S01]  /*6db0*/  @!P6 IMAD.WIDE R6, R7, 0x4, R2 ;  /* 0x000000040706e825 */ /* 0x000fe200078e0202 */
[----:B--2---:R-:W-:Y:S01]  /*6dc0*/  @!P0 LOP3.LUT R9, R12, 0xfffffffe, RZ, 0xc0, !PT ;  /* 0xfffffffe0c098812 */ /* 0x004fe200078ec0ff */
[----:B------:R0:W-:Y:S01]  /*6dd0*/  @!P5 ST.E.64 desc[UR36][R4.64], R38 ;  /* 0x000000260400d985 */ /* 0x0001e2000c101b24 */
[----:B------:R-:W-:-:S02]  /*6de0*/  @!P1 LOP3.LUT R13, R13, 0xfffffffe, RZ, 0xc0, !PT ;  /* 0xfffffffe0d0d9812 */ /* 0x000fc400078ec0ff */
[----:B------:R-:W-:Y:S01]  /*6df0*/  @!P2 LOP3.LUT R11, R14, 0xfffffffe, RZ, 0xc0, !PT ;  /* 0xfffffffe0e0ba812 */ /* 0x000fe200078ec0ff */
[----:B------:R1:W-:Y:S01]  /*6e00*/  @!P6 ST.E.64 desc[UR36][R6.64], R42 ;  /* 0x0000002a0600e985 */ /* 0x0003e2000c101b24 */
[----:B------:R-:W-:Y:S01]  /*6e10*/  @!P3 LOP3.LUT R15, R15, 0xfffffffe, RZ, 0xc0, !PT ;  /* 0xfffffffe0f0fb812 */ /* 0x000fe200078ec0ff */
[----:B------:R-:W-:Y:S01]  /*6e20*/  VIADD R14, R0, 0x60 ;  /* 0x00000060000e7836 */ /* 0x000fe20000000000 */
[----:B------:R-:W-:Y:S01]  /*6e30*/  @!P4 LOP3.LUT R17, R16, 0xfffffffe, RZ, 0xc0, !PT ;  /* 0xfffffffe1011c812 */ /* 0x000fe200078ec0ff */
[----:B------:R-:W-:Y:S01]  /*6e40*/  VIADD R16, R0, 0x70 ;  /* 0x0000007000107836 */ /* 0x000fe20000000000 */
[----:B------:R-:W-:Y:S02]  /*6e50*/  ISETP.GE.AND P5, PT, R18, UR4, PT ;  /* 0x0000000412007c0c */ /* 0x000fe4000bfa6270 */
[----:B------:R-:W-:Y:S01]  /*6e60*/  ISETP.GE.AND P6, PT, R19, UR4, PT ;  /* 0x0000000413007c0c */ /* 0x000fe2000bfc6270 */
[----:B0-----:R-:W-:-:S04]  /*6e70*/  @!P0 IMAD.WIDE R4, R9, 0x4, R2 ;  /* 0x0000000409048825 */ /* 0x001fc800078e0202 */
[--C-:B-1----:R-:W-:Y:S01]  /*6e80*/  @!P1 IMAD.WIDE R6, R13, 0x4, R2.reuse ;  /* 0x000000040d069825 */ /* 0x102fe200078e0202 */
[----:B------:R0:W-:Y:S01]  /*6e90*/  @!P0 ST.E.64 desc[UR36][R4.64], R46 ;  /* 0x0000002e04008985 */ /* 0x0001e2000c101b24 */
[----:B------:R-:W-:Y:S02]  /*6ea0*/  ISETP.GE.AND P0, PT, R20, UR4, PT ;  /* 0x0000000414007c0c */ /* 0x000fe4000bf06270 */
[--C-:B------:R-:W-:Y:S01]  /*6eb0*/  @!P2 IMAD.WIDE R8, R11, 0x4, R2.reuse ;  /* 0x000000040b08a825 */ /* 0x100fe200078e0202 */
[----:B------:R1:W-:Y:S01]  /*6ec0*/  @!P1 ST.E.64 desc[UR36][R6.64], R50 ;  /* 0x0000003206009985 */ /* 0x0003e2000c101b24 */
[----:B------:R-:W-:Y:S02]  /*6ed0*/  @!P5 LEA.HI R18, R18, R18, RZ, 0x1 ;  /* 0x000000121212d211 */ /* 0x000fe400078f08ff */
[----:B------:R-:W-:Y:S01]  /*6ee0*/  @!P3 IMAD.WIDE R10, R15, 0x4, R2 ;  /* 0x000000040f0ab825 */ /* 0x000fe200078e0202 */
[----:B------:R2:W-:Y:S01]  /*6ef0*/  @!P2 ST.E.64 desc[UR36][R8.64], R54 ;  /* 0x000000360800a985 */ /* 0x0005e2000c101b24 */
[----:B------:R-:W-:-:S02]  /*6f00*/  IADD3 R15, R0, 0x68, RZ ;  /* 0x00000068000f7810 */ /* 0x000fc40007ffe0ff */
[----:B------:R-:W-:Y:S01]  /*6f10*/  @!P4 IMAD.WIDE R12, R17, 0x4, R2 ;  /* 0x00000004110cc825 */ /* 0x000fe200078e0202 */
[----:B------:R3:W-:Y:S01]  /*6f20*/  @!P3 ST.E.64 desc[UR36][R10.64], R58 ;  /* 0x0000003a0a00b985 */ /* 0x0007e2000c101b24 */
[----:B------:R-:W-:Y:S02]  /*6f30*/  ISETP.GE.AND P3, PT, R15, UR4, PT ;  /* 0x000000040f007c0c */ /* 0x000fe4000bf66270 */
[----:B------:R-:W-:Y:S01]  /*6f40*/  VIADD R17, R0, 0x78 ;  /* 0x0000007800117836 */ /* 0x000fe20000000000 */
[----:B------:R4:W-:Y:S01]  /*6f50*/  @!P4 ST.E.64 desc[UR36][R12.64], R62 ;  /* 0x0000003e0c00c985 */ /* 0x0009e2000c101b24 */
[----:B------:R-:W-:Y:S02]  /*6f60*/  ISETP.GE.AND P4, PT, R14, UR4, PT ;  /* 0x000000040e007c0c */ /* 0x000fe4000bf86270 */
[----:B------:R-:W-:Y:S02]  /*6f70*/  ISETP.GE.AND P2, PT, R16, UR4, PT ;  /* 0x0000000410007c0c */ /* 0x000fe4000bf46270 */
[----:B------:R-:W-:-:S02]  /*6f80*/  ISETP.GE.AND P1, PT, R17, UR4, PT ;  /* 0x0000000411007c0c */ /* 0x000fc4000bf26270 */
[----:B------:R-:W-:Y:S02]  /*6f90*/  @!P6 LEA.HI R19, R19, R19, RZ, 0x1 ;  /* 0x000000131313e211 */ /* 0x000fe400078f08ff */
        /* <DEDUP_REMOVED lines=8> */
[----:B------:R-:W-:Y:S01]  /*7020*/  @!P1 LEA.HI R17, R17, R17, RZ, 0x1 ;  /* 0x0000001111119211 */ /* 0x000fe200078f08ff */
[----:B------:R0:W-:Y:S01]  /*7030*/  @!P5 ST.E.64 desc[UR36][R4.64], R66 ;  /* 0x000000420400d985 */ /* 0x0001e2000c101b24 */
[----:B------:R-:W-:-:S02]  /*7040*/  @!P0 LEA.HI R20, R20, R20, RZ, 0x1 ;  /* 0x0000001414148211 */ /* 0x000fc400078f08ff */
[----:B--2---:R-:W-:Y:S01]  /*7050*/  @!P4 LOP3.LUT R9, R14, 0xfffffffe, RZ, 0xc0, !PT ;  /* 0xfffffffe0e09c812 */ /* 0x004fe200078ec0ff */
[----:B------:R1:W-:Y:S01]  /*7060*/  @!P6 ST.E.64 desc[UR36][R6.64], R70 ;  /* 0x000000460600e985 */ /* 0x0003e2000c101b24 */
[----:B------:R-:W-:Y:S01]  /*7070*/  @!P3 LOP3.LUT R15, R15, 0xfffffffe, RZ, 0xc0, !PT ;  /* 0xfffffffe0f0fb812 */ /* 0x000fe200078ec0ff */
        /* <DEDUP_REMOVED lines=9> */
[--C-:B-1----:R-:W-:Y:S01]  /*7110*/  @!P3 IMAD.WIDE R6, R15, 0x4, R2.reuse ;  /* 0x000000040f06b825 */ /* 0x102fe200078e0202 */
[----:B------:R0:W-:Y:S01]  /*7120*/  @!P4 ST.E.64 desc[UR36][R4.64], R74 ;  /* 0x0000004a0400c985 */ /* 0x0001e2000c101b24 */
[----:B------:R-:W-:Y:S02]  /*7130*/  IADD3 R20, R0, 0xb8, RZ ;  /* 0x000000b800147810 */ /* 0x000fe40007ffe0ff */
        /* <DEDUP_REMOVED lines=9> */
[C---:B------:R-:W-:Y:S01]  /*71d0*/  VIADD R15, R0.reuse, 0xa0 ;  /* 0x000000a0000f7836 */ /* 0x040fe20000000000 */
[----:B------:R4:W-:Y:S01]  /*71e0*/  @!P0 ST.E.64 desc[UR36][R12.64], R90 ;  /* 0x0000005a0c008985 */ /* 0x0009e2000c101b24 */
[----:B------:R-:W-:Y:S01]  /*71f0*/  VIADD R17, R0, 0xb0 ;  /* 0x000000b000117836 */ /* 0x000fe20000000000 */
[----:B------:R-:W-:Y:S02]  /*7200*/  ISETP.GE.AND P0, PT, R14, UR4, PT ;  /* 0x000000040e007c0c */ /* 0x000fe4000bf06270 */
[----:B------:R-:W-:Y:S02]  /*7210*/  ISETP.GE.AND P4, PT, R15, UR4, PT ;  /* 0x000000040f007c0c */ /* 0x000fe4000bf86270 */
[----:B------:R-:W-:-:S02]  /*7220*/  ISETP.GE.AND P2, PT, R17, UR4, PT ;  /* 0x0000000411007c0c */ /* 0x000fc4000bf46270 */
[----:B------:R-:W-:Y:S02]  /*7230*/  @!P5 LEA.HI R19, R19, R19, RZ, 0x1 ;  /* 0x000000131313d211 */ /* 0x000fe400078f08ff */
[----:B0-----:R-:W-:Y:S01]  /*7240*/  @!P6 LOP3.LUT R5, R18, 0xfffffffe, RZ, 0xc0, !PT ;  /* 0xfffffffe1205e812 */ /* 0x001fe200078ec0ff */
[C---:B------:R-:W-:Y:S01]  /*7250*/  VIADD R18, R0.reuse, 0xc0 ;  /* 0x000000c000127836 */ /* 0x040fe20000000000 */
[----:B-1----:R-:W-:Y:S01]  /*7260*/  @!P5 LOP3.LUT R7, R19, 0xfffffffe, RZ, 0xc0, !PT ;  /* 0xfffffffe1307d812 */ /* 0x002fe200078ec0ff */
[----:B------:R-:W-:Y:S01]  /*7270*/  VIADD R19, R0, 0xc8 ;  /* 0x000000c800137836 */ /* 0x000fe20000000000 */
        /* <DEDUP_REMOVED lines=12> */
[----:B---3--:R-:W-:Y:S02]  /*7340*/  @!P3 LOP3.LUT R11, R16, 0xfffffffe, RZ, 0xc0, !PT ;  /* 0xfffffffe100bb812 */ /* 0x008fe400078ec0ff */
[----:B------:R-:W-:Y:S02]  /*7350*/  @!P2 LOP3.LUT R17, R17, 0xfffffffe, RZ, 0xc0, !PT ;  /* 0xfffffffe1111a812 */ /* 0x000fe400078ec0ff */
[----:B----4-:R-:W-:Y:S01]  /*7360*/  @!P1 LOP3.LUT R13, R20, 0xfffffffe, RZ, 0xc0, !PT ;  /* 0xfffffffe140d9812 */ /* 0x010fe200078ec0ff */
[----:B------:R-:W-:Y:S01]  /*7370*/  VIADD R20, R0, 0xf0 ;  /* 0x000000f000147836 */ /* 0x000fe20000000000 */
[----:B------:R-:W-:Y:S01]  /*7380*/  ISETP.GE.AND P5, PT, R18, UR4, PT ;  /* 0x0000000412007c0c */ /* 0x000fe2000bfa6270 */
[----:B0-----:R-:W-:Y:S01]  /*7390*/  @!P0 IMAD.WIDE R4, R9, 0x4, R2 ;  /* 0x0000000409048825 */ /* 0x001fe200078e0202 */
[----:B------:R-:W-:-:S02]  /*73a0*/  ISETP.GE.AND P6, PT, R19, UR4, PT ;  /* 0x0000000413007c0c */ /* 0x000fc4000bfc6270 */
[----:B------:R-:W-:Y:S01]  /*73b0*/  IADD3 R16, R0, 0xe0, RZ ;  /* 0x000000e000107810 */ /* 0x000fe20007ffe0ff */
[--C-:B-1----:R-:W-:Y:S01]  /*73c0*/  @!P4 IMAD.WIDE R6, R15, 0x4, R2.reuse ;  /* 0x000000040f06c825 */ /* 0x102fe200078e0202 */
[----:B------:R0:W-:Y:S01]  /*73d0*/  @!P0 ST.E.64 desc[UR36][R4.64], R102 ;  /* 0x0000006604008985 */ /* 0x0001e2000c101b24 */
[----:B------:R-:W-:Y:S02]  /*73e0*/  ISETP.GE.AND P0, PT, R14, UR4, PT ;  /* 0x000000040e007c0c */ /* 0x000fe4000bf06270 */
        /* <DEDUP_REMOVED lines=11> */
[C---:B------:R-:W-:Y:S01]  /*74a0*/  VIADD R17, R0.reuse, 0xe8 ;  /* 0x000000e800117836 */ /* 0x040fe20000000000 */
[----:B------:R-:W-:Y:S01]  /*74b0*/  @!P6 LEA.HI R19, R19, R19, RZ, 0x1 ;  /* 0x000000131313e211 */ /* 0x000fe200078f08ff */
[----:B------:R-:W-:Y:S01]  /*74c0*/  VIADD R0, R0, 0xf8 ;  /* 0x000000f800007836 */ /* 0x000fe20000000000 */
[----:B------:R-:W-:Y:S02]  /*74d0*/  ISETP.GE.AND P1, PT, R15, UR4, PT ;  /* 0x000000040f007c0c */ /* 0x000fe4000bf26270 */
[----:B------:R-:W-:-:S02]  /*74e0*/  ISETP.GE.AND P3, PT, R17, UR4, PT ;  /* 0x0000000411007c0c */ /* 0x000fc4000bf66270 */
[----:B0-----:R-:W-:Y:S02]  /*74f0*/  @!P5 LOP3.LUT R5, R18, 0xfffffffe, RZ, 0xc0, !PT ;  /* 0xfffffffe1205d812 */ /* 0x001fe400078ec0ff */
        /* <DEDUP_REMOVED lines=11> */
[----:B------:R-:W-:Y:S02]  /*75b0*/  @!P1 LOP3.LUT R15, R15, 0xfffffffe, RZ, 0xc0, !PT ;  /* 0xfffffffe0f0f9812 */ /* 0x000fe400078ec0ff */
[----:B---3--:R-:W-:Y:S02]  /*75c0*/  @!P2 LOP3.LUT R11, R16, 0xfffffffe, RZ, 0xc0, !PT ;  /* 0xfffffffe100ba812 */ /* 0x008fe400078ec0ff */
[----:B------:R-:W-:Y:S02]  /*75d0*/  @!P3 LOP3.LUT R17, R17, 0xfffffffe, RZ, 0xc0, !PT ;  /* 0xfffffffe1111b812 */ /* 0x000fe400078ec0ff */
[----:B----4-:R-:W-:Y:S01]  /*75e0*/  @!P4 LOP3.LUT R13, R20, 0xfffffffe, RZ, 0xc0, !PT ;  /* 0xfffffffe140dc812 */ /* 0x010fe200078ec0ff */
[----:B0-----:R-:W-:-:S04]  /*75f0*/  @!P0 IMAD.WIDE R4, R9, 0x4, R2 ;  /* 0x0000000409048825 */ /* 0x001fc800078e0202 */
[--C-:B-1----:R-:W-:Y:S01]  /*7600*/  @!P1 IMAD.WIDE R6, R15, 0x4, R2.reuse ;  /* 0x000000040f069825 */ /* 0x102fe200078e0202 */
[----:B------:R0:W-:Y:S01]  /*7610*/  @!P0 ST.E.64 desc[UR36][R4.64], R130 ;  /* 0x0000008204008985 */ /* 0x0001e2000c101b24 */
[----:B------:R-:W-:Y:S02]  /*7620*/  ISETP.GE.AND P0, PT, R0, UR4, PT ;  /* 0x0000000400007c0c */ /* 0x000fe4000bf06270 */
[--C-:B------:R-:W-:Y:S01]  /*7630*/  @!P2 IMAD.WIDE R8, R11, 0x4, R2.reuse ;  /* 0x000000040b08a825 */ /* 0x100fe200078e0202 */
[----:B------:R0:W-:Y:S03]  /*7640*/  @!P1 ST.E.64 desc[UR36][R6.64], R134 ;  /* 0x0000008606009985 */ /* 0x0001e6000c101b24 */
[--C-:B------:R-:W-:Y:S01]  /*7650*/  @!P3 IMAD.WIDE R10, R17, 0x4, R2.reuse ;  /* 0x00000004110ab825 */ /* 0x100fe200078e0202 */
[----:B------:R0:W-:Y:S03]  /*7660*/  @!P2 ST.E.64 desc[UR36][R8.64], R138 ;  /* 0x0000008a0800a985 */ /* 0x0001e6000c101b24 */
[----:B------:R-:W-:Y:S01]  /*7670*/  @!P4 IMAD.WIDE R12, R13, 0x4, R2 ;  /* 0x000000040d0cc825 */ /* 0x000fe200078e0202 */
[----:B------:R0:W-:Y:S04]  /*7680*/  @!P3 ST.E.64 desc[UR36][R10.64], R142 ;  /* 0x0000008e0a00b985 */ /* 0x0001e8000c101b24 */
[----:B------:R0:W-:Y:S01]  /*7690*/  @!P4 ST.E.64 desc[UR36][R12.64], R146 ;  /* 0x000000920c00c985 */ /* 0x0001e2000c101b24 */
[----:B------:R-:W-:Y:S05]  /*76a0*/  @P0 BRA `(.L_x_8) ;  /* 0x0000003800c40947 */ /* 0x000fea0003800000 */
[----:B------:R-:W-:-:S04]  /*76b0*/  LEA.HI R0, R0, R0, RZ, 0x1 ;  /* 0x0000000000007211 */ /* 0x000fc800078f08ff */
[----:B0-----:R-:W-:-:S05]  /*76c0*/  LOP3.LUT R5, R0, 0xfffffffe, RZ, 0xc0, !PT ;  /* 0xfffffffe00057812 */ /* 0x001fca00078ec0ff */
[----:B------:R-:W-:-:S05]  /*76d0*/  IMAD.WIDE R2, R5, 0x4, R2 ;  /* 0x0000000405027825 */ /* 0x000fca00078e0202 */
[----:B------:R0:W-:Y:S01]  /*76e0*/  ST.E.64 desc[UR36][R2.64], R150 ;  /* 0x0000009602007985 */ /* 0x0001e2000c101b24 */
[----:B------:R-:W-:Y:S05]  /*76f0*/  BRA `(.L_x_8) ;  /* 0x0000003800b07947 */ /* 0x000fea0003800000 */
.L_x_35:
[----:B------:R-:W0:Y:S02]  /*7700*/  S2R R0, SR_TID.X ;  /* 0x0000000000007919 */ /* 0x000e240000002100 */
[----:B0-----:R-:W-:-:S05]  /*7710*/  VIADD R2, R0, 0xffffff80 ;  /* 0xffffff8000027836 */ /* 0x001fca0000000000 */
[----:B------:R-:W-:-:S13]  /*7720*/  ISETP.GT.AND P0, PT, R2, 0x7f, PT ;  /* 0x0000007f0200780c */ /* 0x000fda0003f04270 */
[----:B------:R-:W-:Y:S05]  /*7730*/  @P0 BRA `(.L_x_8) ;  /* 0x0000003800a00947 */ /* 0x000fea0003800000 */
[----:B------:R-:W0:Y:S01]  /*7740*/  S2R R3, SR_CTAID.X ;  /* 0x0000000000037919 */ /* 0x000e220000002500 */
[----:B------:R-:W1:Y:S01]  /*7750*/  LDC R6, c[0x0][0xbe8] ;  /* 0x0002fa00ff067b82 */ /* 0x000e620000000800 */
[----:B------:R-:W-:Y:S01]  /*7760*/  ULDC UR4, c[0x0][0xa88] ;  /* 0x0002a20000047ab9 */ /* 0x000fe20000000800 */
[----:B0-----:R-:W-:Y:S01]  /*7770*/  LEA R0, R3, R0, 0x7 ;  /* 0x0000000003007211 */ /* 0x001fe200078e38ff */
[----:B-1----:R-:W-:-:S04]  /*7780*/  IMAD R3, R6, UR4, RZ ;  /* 0x0000000406037c24 */ /* 0x002fc8000f8e02ff */
[----:B------:R-:W-:-:S05]  /*7790*/  VIADD R0, R0, 0xffffff80 ;  /* 0xffffff8000007836 */ /* 0x000fca0000000000 */
[----:B------:R-:W-:-:S13]  /*77a0*/  ISETP.GE.AND P0, PT, R0, R3, PT ;  /* 0x000000030000720c */ /* 0x000fda0003f06270 */
[----:B------:R-:W-:Y:S05]  /*77b0*/  @P0 BRA `(.L_x_8) ;  /* 0x0000003800800947 */ /* 0x000fea0003800000 */
[----:B------:R-:W-:Y:S01]  /*77c0*/  ISETP.NE.AND P0, PT, R6, 0x1, PT ;  /* 0x000000010600780c */ /* 0x000fe20003f05270 */
[----:B------:R-:W0:Y:S01]  /*77d0*/  S2UR UR7, SR_CTAID.Z ;  /* 0x00000000000779c3 */ /* 0x000e220000002700 */
[----:B------:R-:W-:Y:S01]  /*77e0*/  USHF.R.S32.HI UR6, URZ, 0x1f, UR38 ;  /* 0x0000001f3f067899 */ /* 0x000fe20008011426 */
[----:B------:R-:W-:Y:S01]  /*77f0*/  IMAD.MOV.U32 R5, RZ, RZ, R0 ;  /* 0x000000ffff057224 */ /* 0x000fe200078e0000 */
[----:B------:R-:W-:Y:S02]  /*7800*/  ULDC.64 UR8, c[0x0][0xbd0] ;  /* 0x0002f40000087ab9 */ /* 0x000fe40000000a00 */
[----:B------:R-:W-:Y:S02]  /*7810*/  UIMAD UR6, UR6, UR8, URZ ;  /* 0x00000008060672a4 */ /* 0x000fe4000f8e023f */
[----:B------:R-:W-:Y:S01]  /*7820*/  UIMAD.WIDE.U32 UR4, UR38, UR8, URZ ;  /* 0x00000008260472a5 */ /* 0x000fe2000f8e003f */
[----:B------:R-:W1:Y:S01]  /*7830*/  LDC.64 R10, c[0x0][0xbd8] ;  /* 0x0002f600ff0a7b82 */ /* 0x000e620000000a00 */
[----:B------:R-:W-:-:S04]  /*7840*/  UIMAD UR6, UR38, UR9, UR6 ;  /* 0x00000009260672a4 */ /* 0x000fc8000f8e0206 */
[----:B------:R-:W-:Y:S02]  /*7850*/  UIADD3 UR6, UR5, UR6, URZ ;  /* 0x0000000605067290 */ /* 0x000fe4000fffe03f */
[----:B------:R-:W-:Y:S01]  /*7860*/  IMAD.U32 R3, RZ, RZ, UR5 ;  /* 0x00000005ff037e24 */ /* 0x000fe2000f8e00ff */
[----:B------:R-:W2:Y:S01]  /*7870*/  @P0 LDC R7, c[0x0][0xbec] ;  /* 0x0002fb00ff070b82 */ /* 0x000ea20000000800 */
[----:B------:R-:W-:Y:S01]  /*7880*/  IMAD.U32 R2, RZ, RZ, UR4 ;  /* 0x00000004ff027e24 */ /* 0x000fe2000f8e00ff */
[----:B------:R-:W-:Y:S01]  /*7890*/  ULDC.64 UR4, c[0x0][0xbe0] ;  /* 0x0002f80000047ab9 */ /* 0x000fe20000000a00 */
[----:B------:R-:W-:-:S05]  /*78a0*/  MOV R3, UR6 ;  /* 0x0000000600037c02 */ /* 0x000fca0008000f00 */
[----:B------:R-:W3:Y:S01]  /*78b0*/  @P0 LDC R9, c[0x0][0xbf0] ;  /* 0x0002fc00ff090b82 */ /* 0x000ee20000000800 */
[----:B0-----:R-:W-:-:S07]  /*78c0*/  USHF.R.S32.HI UR8, URZ, 0x1f, UR7 ;  /* 0x0000001f3f087899 */ /* 0x001fce0008011407 */
[----:B------:R-:W0:Y:S01]  /*78d0*/  S2UR UR10, SR_CTAID.Y ;  /* 0x00000000000a79c3 */ /* 0x000e220000002600 */
[C---:B-1----:R-:W-:Y:S02]  /*78e0*/  IMAD R12, R10.reuse, UR8, RZ ;  /* 0x000000080a0c7c24 */ /* 0x042fe4000f8e02ff */
[----:B------:R-:W-:-:S04]  /*78f0*/  IMAD.WIDE.U32 R2, R10, UR7, R2 ;  /* 0x000000070a027c25 */ /* 0x000fc8000f8e0002 */
[----:B------:R-:W-:Y:S01]  /*7900*/  IMAD R11, R11, UR7, R12 ;  /* 0x000000070b0b7c24 */ /* 0x000fe2000f8e020c */
[----:B------:R-:W0:Y:S01]  /*7910*/  LDC R8, c[0x0][0xc50] ;  /* 0x00031400ff087b82 */ /* 0x000e220000000800 */
[----:B--2---:R-:W-:-:S04]  /*7920*/  @P0 IMAD.HI.U32 R4, R0, R7, RZ ;  /* 0x0000000700040227 */ /* 0x004fc800078e00ff */
[----:B------:R-:W-:Y:S02]  /*7930*/  IMAD R7, RZ, RZ, -UR38 ;  /* 0x80000026ff077e24 */ /* 0x000fe4000f8e02ff */
[----:B------:R-:W-:Y:S01]  /*7940*/  IMAD.IADD R3, R11, 0x1, R3 ;  /* 0x000000010b037824 */ /* 0x000fe200078e0203 */
[----:B---3--:R-:W-:Y:S01]  /*7950*/  @P0 SHF.R.U32.HI R5, RZ, R9, R4 ;  /* 0x00000009ff050219 */ /* 0x008fe20000011604 */
[----:B0-----:R-:W-:-:S04]  /*7960*/  IMAD R9, R8, R7, UR10 ;  /* 0x0000000a08097e24 */ /* 0x001fc8000f8e0207 */
[----:B------:R-:W-:Y:S02]  /*7970*/  IMAD.MOV R7, RZ, RZ, -R5 ;  /* 0x000000ffff077224 */ /* 0x000fe400078e0a05 */
[----:B------:R-:W-:Y:S01]  /*7980*/  IMAD.WIDE.U32 R2, R9, UR4, R2 ;  /* 0x0000000409027c25 */ /* 0x000fe2000f8e0002 */
[----:B------:R-:W-:-:S03]  /*7990*/  SHF.R.S32.HI R4, RZ, 0x1f, R9 ;  /* 0x0000001fff047819 */ /* 0x000fc60000011409 */
[----:B------:R-:W-:Y:S01]  /*79a0*/  IMAD R7, R6, R7, R0 ;  /* 0x0000000706077224 */ /* 0x000fe200078e0200 */
[----:B------:R-:W-:Y:S01]  /*79b0*/  IADD3 R2, P0, R5, R2, RZ ;  /* 0x0000000205027210 */ /* 0x000fe20007f1e0ff */
[----:B------:R-:W-:-:S03]  /*79c0*/  IMAD R4, R4, UR4, RZ ;  /* 0x0000000404047c24 */ /* 0x000fc6000f8e02ff */
[----:B------:R-:W-:Y:S01]  /*79d0*/  SHF.R.S32.HI R0, RZ, 0x1f, R7 ;  /* 0x0000001fff007819 */ /* 0x000fe20000011407 */
[----:B------:R-:W-:Y:S01]  /*79e0*/  IMAD R4, R9, UR5, R4 ;  /* 0x0000000509047c24 */ /* 0x000fe2000f8e0204 */
[----:B------:R-:W-:Y:S01]  /*79f0*/  SHF.R.S32.HI R9, RZ, 0x1f, R5 ;  /* 0x0000001fff097819 */ /* 0x000fe20000011405 */
[----:B------:R-:W-:Y:S02]  /*7a00*/  ULDC.64 UR4, c[0x0][0xbc8] ;  /* 0x0002f20000047ab9 */ /* 0x000fe40000000a00 */
[----:B------:R-:W-:Y:S01]  /*7a10*/  IMAD R0, R0, UR4, RZ ;  /* 0x0000000400007c24 */ /* 0x000fe2000f8e02ff */
[----:B------:R-:W-:-:S03]  /*7a20*/  IADD3.X R3, R9, R3, R4, P0, !PT ;  /* 0x0000000309037210 */ /* 0x000fc600007fe404 */
[C---:B------:R-:W-:Y:S02]  /*7a30*/  IMAD R5, R7.reuse, UR5, R0 ;  /* 0x0000000507057c24 */ /* 0x040fe4000f8e0200 */
[----:B------:R-:W-:Y:S01]  /*7a40*/  IMAD.WIDE.U32 R2, R7, UR4, R2 ;  /* 0x0000000407027c25 */ /* 0x000fe2000f8e0002 */
[----:B------:R-:W-:-:S03]  /*7a50*/  ULDC.64 UR4, c[0x0][0xba8] ;  /* 0x0002ea0000047ab9 */ /* 0x000fc60000000a00 */
[----:B------:R-:W-:Y:S01]  /*7a60*/  IMAD.IADD R3, R3, 0x1, R5 ;  /* 0x0000000103037824 */ /* 0x000fe200078e0205 */
[----:B------:R-:W-:-:S04]  /*7a70*/  LEA R4, P0, R2, UR4, 0x2 ;  /* 0x0000000402047c11 */ /* 0x000fc8000f8010ff */
[----:B------:R-:W-:Y:S02]  /*7a80*/  LEA.HI.X R5, R2, UR5, R3, 0x2, P0 ;  /* 0x0000000502057c11 */ /* 0x000fe400080f1403 */
[----:B------:R-:W-:-:S05]  /*7a90*/  MOV R3, 0xff800000 ;  /* 0xff80000000037802 */ /* 0x000fca0000000f00 */
[----:B------:R0:W-:Y:S01]  /*7aa0*/  STG.E desc[UR36][R4.64], R3 ;  /* 0x0000000304007986 */ /* 0x0001e2000c101924 */
[----:B------:R-:W-:Y:S05]  /*7ab0*/  BRA `(.L_x_8) ;  /* 0x0000003400c07947 */ /* 0x000fea0003800000 */
.L_x_6:
[----:B------:R-:W-:-:S08]  /*7ac0*/  NOP ;  /* 0x0000000000007918 */ /* 0x000fd00000000000 */
[----:B------:R-:W0:-:S00]  /*7ad0*/  USETMAXREG.DEALLOC.CTAPOOL 0x28 ;  /* 0x00000028000079c8 */ /* 0x000e0000080e0500 */
[----:B0-----:R-:W-:Y:S01]  /*7ae0*/  LOP3.LUT R2, R0, 0x3, RZ, 0xc0, !PT ;  /* 0x0000000300027812 */ /* 0x001fe200078ec0ff */
[----:B------:R-:W0:Y:S05]  /*7af0*/  S2R R33, SR_CTAID.Z ;  /* 0x0000000000217919 */ /* 0x000e2a0000002700 */
[----:B------:R-:W1:Y:S01]  /*7b00*/  S2UR UR6, SR_CTAID.Y ;  /* 0x00000000000679c3 */ /* 0x000e620000002600 */
[----:B------:R-:W2:Y:S02]  /*7b10*/  SHFL.IDX PT, R0, R2, RZ, 0x1f ;  /* 0x00001fff02007589 */ /* 0x000ea400000e0000 */
[----:B--2---:R-:W-:-:S13]  /*7b20*/  ISETP.NE.AND P0, PT, R0, RZ, PT ;  /* 0x000000ff0000720c */ /* 0x004fda0003f05270 */
[----:B01----:R-:W-:Y:S05]  /*7b30*/  @!P0 BRA `(.L_x_38) ;  /* 0x0000000000288947 */ /* 0x003fea0003800000 */
[----:B------:R-:W-:Y:S01]  /*7b40*/  ULDC UR7, c[0x0][0xc50] ;  /* 0x0003140000077ab9 */ /* 0x000fe20000000800 */
[----:B------:R-:W-:Y:S01]  /*7b50*/  UMOV UR40, UR6 ;  /* 0x0000000600287c82 */ /* 0x000fe20008000000 */
[----:B------:R-:W-:-:S06]  /*7b60*/  UISETP.NE.AND UP0, UPT, UR7, 0x1, UPT ;  /* 0x000000010700788c */ /* 0x000fcc000bf05270 */
[----:B------:R-:W-:-:S13]  /*7b70*/  PLOP3.LUT P0, PT, PT, PT, UP0, 0x80, 0x0 ;  /* 0x000000000000781c */ /* 0x000fda0003f0f008 */
[----:B------:R-:W-:Y:S05]  /*7b80*/  @!P0 BRA `(.L_x_39) ;  /* 0x0000000000308947 */ /* 0x000fea0003800000 */
[----:B------:R-:W-:Y:S01]  /*7b90*/  ULDC UR4, c[0x0][0xc54] ;  /* 0x0003150000047ab9 */ /* 0x000fe20000000800 */
[----:B------:R-:W-:Y:S01]  /*7ba0*/  ULDC UR40, c[0x0][0xc58] ;  /* 0x0003160000287ab9 */ /* 0x000fe20000000800 */
[----:B------:R-:W-:-:S04]  /*7bb0*/  UIMAD.WIDE.U32 UR4, UR6, UR4, URZ ;  /* 0x00000004060472a5 */ /* 0x000fc8000f8e003f */
[----:B------:R-:W-:Y:S01]  /*7bc0*/  USHF.R.U32.HI UR40, URZ, UR40, UR5 ;  /* 0x000000283f287299 */ /* 0x000fe20008011605 */
[----:B------:R-:W-:Y:S11]  /*7bd0*/  BRA `(.L_x_39) ;  /* 0x00000000001c7947 */ /* 0x000ff60003800000 */
.L_x_38:
[----:B------:R-:W-:Y:S01]  /*7be0*/  ULDC UR7, c[0x0][0xc50] ;  /* 0x0003140000077ab9 */ /* 0x000fe20000000800 */
[----:B------:R-:W-:Y:S01]  /*7bf0*/  UMOV UR40, UR6 ;  /* 0x0000000600287c82 */ /* 0x000fe20008000000 */
[----:B------:R-:W-:-:S11]  /*7c00*/  UISETP.NE.AND UP0, UPT, UR7, 0x1, UPT ;  /* 0x000000010700788c */ /* 0x000fd6000bf05270 */
[----:B------:R-:W-:Y:S01]  /*7c10*/  @UP0 ULDC UR4, c[0x0][0xc54] ;  /* 0x0003150000040ab9 */ /* 0x000fe20000000800 */
[----:B------:R-:W-:Y:S01]  /*7c20*/  @UP0 ULDC UR8, c[0x0][0xc58] ;  /* 0x0003160000080ab9 */ /* 0x000fe20000000800 */
[----:B------:R-:W-:-:S04]  /*7c30*/  UIMAD.WIDE.U32 UR4, UR6, UR4, URZ ;  /* 0x00000004060472a5 */ /* 0x000fc8000f8e003f */
[----:B------:R-:W-:-:S12]  /*7c40*/  @UP0 USHF.R.U32.HI UR40, URZ, UR8, UR5 ;  /* 0x000000083f280299 */ /* 0x000fd80008011605 */
.L_x_39:
[----:B------:R-:W-:Y:S01]  /*7c50*/  ISETP.GE.AND P0, PT, R33, RZ, PT ;  /* 0x000000ff2100720c */ /* 0x000fe20003f06270 */
[----:B------:R-:W-:Y:S01]  /*7c60*/  UIADD3 UR4, -UR40, URZ, URZ ;  /* 0x0000003f28047290 */ /* 0x000fe2000fffe13f */
[----:B------:R-:W-:Y:S02]  /*7c70*/  IMAD.MOV.U32 R20, RZ, RZ, 0x1 ;  /* 0x00000001ff147424 */ /* 0x000fe400078e00ff */
[----:B------:R-:W-:Y:S01]  /*7c80*/  IMAD.MOV.U32 R21, RZ, RZ, RZ ;  /* 0x000000ffff157224 */ /* 0x000fe200078e00ff */
[----:B------:R-:W-:Y:S01]  /*7c90*/  UIMAD UR6, UR7, UR4, UR6 ;  /* 0x00000004070672a4 */ /* 0x000fe2000f8e0206 */
[----:B------:R-:W-:-:S07]  /*7ca0*/  IMAD.MOV.U32 R8, RZ, RZ, 0x1 ;  /* 0x00000001ff087424 */ /* 0x000fce00078e00ff */
[----:B------:R-:W-:Y:S05]  /*7cb0*/  @!P0 BRA `(.L_x_40) ;  /* 0x0000003000848947 */ /* 0x000fea0003800000 */
[----:B------:R-:W0:Y:S01]  /*7cc0*/  LDC.64 R4, c[0x0][0xa28] ;  /* 0x00028a00ff047b82 */ /* 0x000e220000000a00 */
[----:B------:R-:W-:Y:S01]  /*7cd0*/  ULDC.64 UR4, c[0x0][0x418] ;  /* 0x0001060000047ab9 */ /* 0x000fe20000000a00 */
[----:B------:R-:W-:Y:S01]  /*7ce0*/  ULDC UR41, c[0x0][0x2f0] ;  /* 0x0000bc0000297ab9 */ /* 0x000fe20000000800 */
[----:B------:R-:W-:Y:S01]  /*7cf0*/  IMAD.MOV.U32 R31, RZ, RZ, RZ ;  /* 0x000000ffff1f7224 */ /* 0x000fe200078e00ff */
[----:B0-----:R-:W-:-:S04]  /*7d00*/  ISETP.NE.U32.AND P0, PT, R4, RZ, PT ;  /* 0x000000ff0400720c */ /* 0x001fc80003f05070 */
[----:B------:R-:W-:Y:S01]  /*7d10*/  ISETP.NE.AND.EX P0, PT, R5, RZ, PT, P0 ;  /* 0x000000ff0500720c */ /* 0x000fe20003f05300 */
[----:B------:R-:W-:-:S03]  /*7d20*/  UISETP.NE.U32.AND UP0, UPT, UR4, URZ, UPT ;  /* 0x0000003f0400728c */ /* 0x000fc6000bf05070 */
[----:B------:R-:W-:-:S09]  /*7d30*/  ULDC UR4, c[0x0][0x424] ;  /* 0x0001090000047ab9 */ /* 0x000fd20000000800 */
[----:B------:R-:W0:Y:S01]  /*7d40*/  @P0 LDC.64 R4, c[0x0][0xa28] ;  /* 0x00028a00ff040b82 */ /* 0x000e220000000a00 */
[----:B------:R-:W-:-:S04]  /*7d50*/  UISETP.NE.AND.EX UP0, UPT, UR5, URZ, UPT, UP0 ;  /* 0x0000003f0500728c */ /* 0x000fc8000bf05300 */
[----:B------:R-:W-:-:S04]  /*7d60*/  USEL UR4, UR4, 0x1, UP0 ;  /* 0x0000000104047887 */ /* 0x000fc80008000000 */
[----:B------:R-:W-:Y:S01]  /*7d70*/  UIMAD UR41, UR4, UR41, URZ ;  /* 0x00000029042972a4 */ /* 0x000fe2000f8e023f */
[----:B------:R-:W1:Y:S03]  /*7d80*/  S2R R32, SR_CTAID.X ;  /* 0x0000000000207919 */ /* 0x000e660000002500 */
[----:B------:R-:W-:Y:S02]  /*7d90*/  UISETP.GE.AND UP0, UPT, UR41, 0x1, UPT ;  /* 0x000000012900788c */ /* 0x000fe4000bf06270 */
[----:B------:R-:W-:Y:S01]  /*7da0*/  UIADD3 UR4, UR41, 0x5f, URZ ;  /* 0x0000005f29047890 */ /* 0x000fe2000fffe03f */
[----:B0-----:R-:W-:-:S05]  /*7db0*/  @P0 IMAD.WIDE R4, R33, 0x4, R4 ;  /* 0x0000000421040825 */ /* 0x001fca00078e0204 */
[----:B------:R0:W5:Y:S01]  /*7dc0*/  @P0 LDG.E R31, desc[UR36][R4.64] ;  /* 0x00000024041f0981 */ /* 0x000162000c1e1900 */
[----:B------:R-:W-:Y:S01]  /*7dd0*/  PLOP3.LUT P0, PT, PT, PT, UP0, 0x80, 0x0 ;  /* 0x000000000000781c */ /* 0x000fe20003f0f008 */
[----:B------:R-:W-:Y:S02]  /*7de0*/  UIMAD.WIDE UR4, UR4, 0x2aaaaaab, URZ ;  /* 0x2aaaaaab040478a5 */ /* 0x000fe4000f8e023f */
[----:B------:R-:W-:Y:S02]  /*7df0*/  ULOP3.LUT UR44, UR6, 0xffff, URZ, 0xc0, !UPT ;  /* 0x0000ffff062c7892 */ /* 0x000fe4000f8ec03f */
[----:B------:R-:W-:Y:S01]  /*7e00*/  USHF.R.U32.HI UR42, URZ, 0x1f, UR5 ;  /* 0x0000001f3f2a7899 */ /* 0x000fe20008011605 */
[----:B------:R-:W-:-:S03]  /*7e10*/  UMOV UR38, URZ ;  /* 0x0000003f00267c82 */ /* 0x000fc60008000000 */
[----:B------:R-:W-:-:S04]  /*7e20*/  ULEA.HI.SX32 UR42, UR5, UR42, 0x1c ;  /* 0x0000002a052a7291 */ /* 0x000fc8000f8fe23f */
[----:B01----:R-:W-:Y:S08]  /*7e30*/  @!P0 BRA `(.L_x_41) ;  /* 0x0000000000848947 */ /* 0x003ff00003800000 */
[----:B------:R-:W-:Y:S01]  /*7e40*/  USHF.R.U32.HI UR6, URZ, 0x10, UR6 ;  /* 0x000000103f067899 */ /* 0x000fe20008011606 */
[----:B------:R-:W-:-:S03]  /*7e50*/  UMOV UR4, URZ ;  /* 0x0000003f00047c82 */ /* 0x000fc60008000000 */
[----:B------:R-:W-:-:S11]  /*7e60*/  UISETP.NE.AND UP0, UPT, UR6, URZ, UPT ;  /* 0x0000003f0600728c */ /* 0x000fd6000bf05270 */
[----:B------:R-:W-:Y:S02]  /*7e70*/  @!UP0 ULDC UR6, c[0x0][0x9f0] ;  /* 0x00027c0000068ab9 */ /* 0x000fe40000000800 */
[----:B------:R-:W-:Y:S01]  /*7e80*/  IABS R0, UR6 ;  /* 0x0000000600007c13 */ /* 0x000fe20008000000 */
[----:B------:R-:W-:Y:S02]  /*7e90*/  UIADD3 UR7, UR42, -0x1, UR6 ;  /* 0xffffffff2a077890 */ /* 0x000fe4000fffe006 */
[----:B------:R-:W-:Y:S02]  /*7ea0*/  IABS R5, UR6 ;  /* 0x0000000600057c13 */ /* 0x000fe40008000000 */
[----:B------:R-:W-:Y:S02]  /*7eb0*/  R2UR UR10, R0 ;  /* 0x00000000000a72ca */ /* 0x000fe400000e0000 */
[----:B------:R-:W-:Y:S01]  /*7ec0*/  IABS R4, UR7 ;  /* 0x0000000700047c13 */ /* 0x000fe20008000000 */
[----:B------:R-:W-:-:S03]  /*7ed0*/  ULOP3.LUT UR7, UR7, UR6, URZ, 0x3c, !UPT ;  /* 0x0000000607077292 */ /* 0x000fc6000f8e3c3f */
[----:B------:R-:W-:-:S07]  /*7ee0*/  R2UR UR9, R4 ;  /* 0x00000000040972ca */ /* 0x000fce00000e0000 */
[----:B------:R-:W0:Y:S08]  /*7ef0*/  I2F.RP R0, UR10 ;  /* 0x0000000a00007d06 */ /* 0x000e300008209400 */
[----:B0-----:R-:W0:Y:S02]  /*7f00*/  MUFU.RCP R0, R0 ;  /* 0x0000000000007308 */ /* 0x001e240000001000 */
[----:B0-----:R-:W-:Y:S01]  /*7f10*/  IADD3 R3, R0, 0xffffffe, RZ ;  /* 0x0ffffffe00037810 */ /* 0x001fe20007ffe0ff */
[----:B------:R-:W-:-:S05]  /*7f20*/  IMAD.MOV R0, RZ, RZ, -R5 ;  /* 0x000000ffff007224 */ /* 0x000fca00078e0a05 */
        /* <DEDUP_REMOVED lines=14> */
[----:B------:R-:W-:Y:S02]  /*8010*/  UISETP.NE.AND UP1, UPT, UR6, URZ, UPT ;  /* 0x0000003f0600728c */ /* 0x000fe4000bf25270 */
[----:B------:R-:W-:-:S09]  /*8020*/  @!UP0 UIADD3 UR5, -UR5, URZ, URZ ;  /* 0x0000003f05058290 */ /* 0x000fd2000fffe13f */
[----:B------:R-:W-:-:S07]  /*8030*/  @!UP1 ULOP3.LUT UR5, URZ, UR6, URZ, 0x33, !UPT ;  /* 0x000000063f059292 */ /* 0x000fce000f8e333f */
[----:B------:R-:W-:-:S05]  /*8040*/  UMOV UR38, UR5 ;  /* 0x0000000500267c82 */ /* 0x000fca0008000000 */
.L_x_41:
[----:B------:R-:W-:Y:S02]  /*8050*/  UIMAD UR45, UR44, UR38, URZ ;  /* 0x000000262c2d72a4 */ /* 0x000fe4000f8e023f */
[----:B------:R-:W-:Y:S01]  /*8060*/  IMAD.U32 R3, RZ, RZ, UR38 ;  /* 0x00000026ff037e24 */ /* 0x000fe2000f8e00ff */
[----:B------:R-:W-:Y:S01]  /*8070*/  MOV R8, 0x1 ;  /* 0x0000000100087802 */ /* 0x000fe20000000f00 */
[----:B------:R-:W-:Y:S02]  /*8080*/  IMAD.MOV.U32 R21, RZ, RZ, RZ ;  /* 0x000000ffff157224 */ /* 0x000fe400078e00ff */
[----:B------:R-:W-:-:S05]  /*8090*/  IMAD.U32 R0, RZ, RZ, UR45 ;  /* 0x0000002dff007e24 */ /* 0x000fca000f8e00ff */
[----:B------:R-:W-:-:S04]  /*80a0*/  VIADDMNMX R0, R0, R3, UR42, PT ;  /* 0x0000002a00007e46 */ /* 0x000fc8000b800103 */
[----:B------:R-:W-:-:S13]  /*80b0*/  R2UR UR46, R0 ;  /* 0x00000000002e72ca */ /* 0x000fda00000e0000 */
[----:B------:R-:W-:-:S06]  /*80c0*/  UISETP.GT.AND UP0, UPT, UR46, UR45, UPT ;  /* 0x0000002d2e00728c */ /* 0x000fcc000bf04270 */
[----:B------:R-:W-:-:S13]  /*80d0*/  PLOP3.LUT P0, PT, PT, PT, UP0, 0x80, 0x0 ;  /* 0x000000000000781c */ /* 0x000fda0003f0f008 */
[----:B------:R-:W-:Y:S05]  /*80e0*/  @!P0 BRA `(.L_x_40) ;  /* 0x0000002c00788947 */ /* 0x000fea0003800000 */
[----:B------:R-:W0:Y:S01]  /*80f0*/  S2UR UR4, SR_CgaCtaId ;  /* 0x00000000000479c3 */ /* 0x000e220000008800 */
[----:B------:R-:W-:Y:S02]  /*8100*/  UMOV UR43, 0x400 ;  /* 0x00000400002b7882 */ /* 0x000fe40000000000 */
[----:B0-----:R-:W-:-:S04]  /*8110*/  ULEA UR43, UR4, UR43, 0x18 ;  /* 0x0000002b042b7291 */ /* 0x001fc8000f8ec03f */
[----:B------:R-:W-:-:S04]  /*8120*/  UIADD3 UR4, UR43, 0x1c400, URZ ;  /* 0x0001c4002b047890 */ /* 0x000fc8000fffe03f */
[----:B------:R-:W-:-:S06]  /*8130*/  ULOP3.LUT UP0, URZ, UR4, 0x3ff, URZ, 0xc0, !UPT ;  /* 0x000003ff043f7892 */ /* 0x000fcc000f80c03f */
[----:B------:R-:W-:-:S13]  /*8140*/  PLOP3.LUT P0, PT, PT, PT, UP0, 0x80, 0x0 ;  /* 0x000000000000781c */ /* 0x000fda0003f0f008 */
[----:B------:R-:W-:Y:S05]  /*8150*/  @!P0 BRA `(.L_x_42) ;  /* 0x0000000000408947 */ /* 0x000fea0003800000 */
[----:B------:R-:W-:Y:S01]  /*8160*/  MOV R14, 0x0 ;  /* 0x00000000000e7802 */ /* 0x000fe20000000f00 */
[----:B------:R-:W-:Y:S01]  /*8170*/  ULDC.64 UR4, c[0x4][0x98] ;  /* 0x0100260000047ab9 */ /* 0x000fe20000000a00 */
[----:B------:R-:W-:Y:S01]  /*8180*/  ULDC.64 UR6, c[0x4][0xa0] ;  /* 0x0100280000067ab9 */ /* 0x000fe20000000a00 */
[----:B------:R-:W-:Y:S02]  /*8190*/  IMAD.U32 R4, RZ, RZ, UR4 ;  /* 0x00000004ff047e24 */ /* 0x000fe4000f8e00ff */
[----:B------:R-:W-:Y:S01]  /*81a0*/  IMAD.U32 R5, RZ, RZ, UR5 ;  /* 0x00000005ff057e24 */ /* 0x000fe2000f8e00ff */
[----:B------:R-:W0:Y:S01]  /*81b0*/  LDC.64 R14, c[0x4][R14] ;  /* 0x010000000e0e7b82 */ /* 0x000e220000000a00 */
[----:B------:R-:W-:Y:S01]  /*81c0*/  ULDC.64 UR4, c[0x4][0x8] ;  /* 0x0100020000047ab9 */ /* 0x000fe20000000a00 */
[----:B------:R-:W-:Y:S01]  /*81d0*/  IMAD.U32 R6, RZ, RZ, UR6 ;  /* 0x00000006ff067e24 */ /* 0x000fe2000f8e00ff */
[----:B------:R-:W-:Y:S01]  /*81e0*/  MOV R10, UR4 ;  /* 0x00000004000a7c02 */ /* 0x000fe20008000f00 */
[----:B------:R-:W-:-:S02]  /*81f0*/  IMAD.U32 R7, RZ, RZ, UR7 ;  /* 0x00000007ff077e24 */ /* 0x000fc4000f8e00ff */
[----:B------:R-:W-:Y:S02]  /*8200*/  IMAD.U32 R11, RZ, RZ, UR5 ;  /* 0x00000005ff0b7e24 */ /* 0x000fe4000f8e00ff */
[----:B------:R-:W-:Y:S02]  /*8210*/  IMAD.MOV.U32 R8, RZ, RZ, 0x70 ;  /* 0x00000070ff087424 */ /* 0x000fe400078e00ff */
[----:B------:R-:W-:Y:S02]  /*8220*/  IMAD.MOV.U32 R12, RZ, RZ, 0x1 ;  /* 0x00000001ff0c7424 */ /* 0x000fe400078e00ff */
[----:B------:R-:W-:-:S07]  /*8230*/  IMAD.MOV.U32 R13, RZ, RZ, RZ ;  /* 0x000000ffff0d7224 */ /* 0x000fce00078e00ff */
[----:B------:R-:W-:-:S07]  /*8240*/  LEPC R20, `(.L_x_42) ;  /* 0x000000001014794e */ /* 0x000fce0000000000 */
[----:B0----5:R-:W-:Y:S05]  /*8250*/  CALL.ABS.NOINC R14 ;  /* 0x000000000e007343 */ /* 0x021fea0003c00000 */
.L_x_42:
[----:B------:R-:W-:-:S04]  /*8260*/  UIADD3 UR4, UR43, 0x400, URZ ;  /* 0x000004002b047890 */ /* 0x000fc8000fffe03f */
[----:B------:R-:W-:-:S06]  /*8270*/  ULOP3.LUT UP0, URZ, UR4, 0x3ff, URZ, 0xc0, !UPT ;  /* 0x000003ff043f7892 */ /* 0x000fcc000f80c03f */
[----:B------:R-:W-:-:S13]  /*8280*/  PLOP3.LUT P0, PT, PT, PT, UP0, 0x80, 0x0 ;  /* 0x000000000000781c */ /* 0x000fda0003f0f008 */
[----:B------:R-:W-:Y:S05]  /*8290*/  @!P0 BRA `(.L_x_43) ;  /* 0x00000000007c8947 */ /* 0x000fea0003800000 */
[----:B------:R-:W-:Y:S01]  /*82a0*/  MOV R17, 0x0 ;  /* 0x0000000000117802 */ /* 0x000fe20000000f00 */
[----:B------:R-:W-:Y:S01]  /*82b0*/  ULDC.64 UR4, c[0x4][0x98] ;  /* 0x0100260000047ab9 */ /* 0x000fe20000000a00 */
[----:B------:R-:W-:Y:S01]  /*82c0*/  ULDC.64 UR6, c[0x4][0xa0] ;  /* 0x0100280000067ab9 */ /* 0x000fe20000000a00 */
[----:B------:R-:W-:Y:S01]  /*82d0*/  MOV R4, UR4 ;  /* 0x0000000400047c02 */ /* 0x000fe20008000f00 */
[----:B------:R0:W1:Y:S01]  /*82e0*/  LDC.64 R14, c[0x4][R17] ;  /* 0x01000000110e7b82 */ /* 0x0000620000000a00 */
[----:B------:R-:W-:Y:S01]  /*82f0*/  IMAD.U32 R5, RZ, RZ, UR5 ;  /* 0x00000005ff057e24 */ /* 0x000fe2000f8e00ff */
[----:B------:R-:W-:Y:S01]  /*8300*/  ULDC.64 UR4, c[0x4][0x10] ;  /* 0x0100040000047ab9 */ /* 0x000fe20000000a00 */
[----:B------:R-:W-:Y:S01]  /*8310*/  IMAD.U32 R6, RZ, RZ, UR6 ;  /* 0x00000006ff067e24 */ /* 0x000fe2000f8e00ff */
[----:B------:R-:W-:Y:S01]  /*8320*/  MOV R11, UR5 ;  /* 0x00000005000b7c02 */ /* 0x000fe20008000f00 */
[----:B------:R-:W-:Y:S02]  /*8330*/  IMAD.U32 R7, RZ, RZ, UR7 ;  /* 0x00000007ff077e24 */ /* 0x000fe4000f8e00ff */
[----:B------:R-:W-:-:S02]  /*8340*/  IMAD.U32 R10, RZ, RZ, UR4 ;  /* 0x00000004ff0a7e24 */ /* 0x000fc4000f8e00ff */
[----:B------:R-:W-:Y:S02]  /*8350*/  IMAD.MOV.U32 R8, RZ, RZ, 0x70 ;  /* 0x00000070ff087424 */ /* 0x000fe400078e00ff */
[----:B------:R-:W-:Y:S02]  /*8360*/  IMAD.MOV.U32 R12, RZ, RZ, 0x1 ;  /* 0x00000001ff0c7424 */ /* 0x000fe400078e00ff */
[----:B0-----:R-:W-:-:S07]  /*8370*/  IMAD.MOV.U32 R13, RZ, RZ, RZ ;  /* 0x000000ffff0d7224 */ /* 0x001fce00078e00ff */
[----:B------:R-:W-:-:S07]  /*8380*/  LEPC R20, `(.L_x_44) ;  /* 0x000000001014794e */ /* 0x000fce0000000000 */
[----:B-1---5:R-:W-:Y:S05]  /*8390*/  CALL.ABS.NOINC R14 ;  /* 0x000000000e007343 */ /* 0x022fea0003c00000 */
.L_x_44:
[----:B------:R0:W1:Y:S01]  /*83a0*/  LDC.64 R14, c[0x4][R17] ;  /* 0x01000000110e7b82 */ /* 0x0000620000000a00 */
[----:B------:R-:W-:Y:S01]  /*83b0*/  ULDC.64 UR4, c[0x4][0x98] ;  /* 0x0100260000047ab9 */ /* 0x000fe20000000a00 */
[----:B------:R-:W-:Y:S01]  /*83c0*/  ULDC.64 UR6, c[0x4][0xa0] ;  /* 0x0100280000067ab9 */ /* 0x000fe20000000a00 */
[----:B------:R-:W-:Y:S01]  /*83d0*/  IMAD.U32 R4, RZ, RZ, UR4 ;  /* 0x00000004ff047e24 */ /* 0x000fe2000f8e00ff */
[----:B------:R-:W-:Y:S01]  /*83e0*/  MOV R5, UR5 ;  /* 0x0000000500057c02 */ /* 0x000fe20008000f00 */
[----:B------:R-:W-:Y:S01]  /*83f0*/  ULDC.64 UR4, c[0x4][0x18] ;  /* 0x0100060000047ab9 */ /* 0x000fe20000000a00 */
[----:B------:R-:W-:Y:S01]  /*8400*/  IMAD.U32 R6, RZ, RZ, UR6 ;  /* 0x00000006ff067e24 */ /* 0x000fe2000f8e00ff */
[----:B------:R-:W-:Y:S01]  /*8410*/  MOV R8, 0x70 ;  /* 0x0000007000087802 */ /* 0x000fe20000000f00 */
[----:B------:R-:W-:Y:S02]  /*8420*/  IMAD.U32 R7, RZ, RZ, UR7 ;  /* 0x00000007ff077e24 */ /* 0x000fe4000f8e00ff */
[----:B------:R-:W-:-:S02]  /*8430*/  IMAD.U32 R10, RZ, RZ, UR4 ;  /* 0x00000004ff0a7e24 */ /* 0x000fc4000f8e00ff */
[----:B------:R-:W-:Y:S02]  /*8440*/  IMAD.U32 R11, RZ, RZ, UR5 ;  /* 0x00000005ff0b7e24 */ /* 0x000fe4000f8e00ff */
[----:B------:R-:W-:Y:S02]  /*8450*/  IMAD.MOV.U32 R12, RZ, RZ, 0x1 ;  /* 0x00000001ff0c7424 */ /* 0x000fe400078e00ff */
[----:B0-----:R-:W-:-:S07]  /*8460*/  IMAD.MOV.U32 R13, RZ, RZ, RZ ;  /* 0x000000ffff0d7224 */ /* 0x001fce00078e00ff */
[----:B------:R-:W-:-:S07]  /*8470*/  LEPC R20, `(.L_x_43) ;  /* 0x000000001014794e */ /* 0x000fce0000000000 */
[----:B-1----:R-:W-:Y:S05]  /*8480*/  CALL.ABS.NOINC R14 ;  /* 0x000000000e007343 */ /* 0x002fea0003c00000 */
.L_x_43:
[----:B------:R-:W0:Y:S01]  /*8490*/  LDC.64 R4, c[0x0][0x9f8] ;  /* 0x00027e00ff047b82 */ /* 0x000e220000000a00 */
[----:B------:R-:W-:-:S07]  /*84a0*/  IMAD.MOV.U32 R30, RZ, RZ, R33 ;  /* 0x000000ffff1e7224 */ /* 0x000fce00078e0021 */
[----:B------:R-:W1:Y:S01]  /*84b0*/  LDC R29, c[0x0][0x430] ;  /* 0x00010c00ff1d7b82 */ /* 0x000e620000000800 */
[C---:B------:R-:W-:Y:S01]  /*84c0*/  IMAD.SHL.U32 R28, R16.reuse, 0x10, RZ ;  /* 0x00000010101c7824 */ /* 0x040fe200078e00ff */
[C---:B------:R-:W-:Y:S02]  /*84d0*/  LOP3.LUT R7, R16.reuse, 0x7f, RZ, 0xc0, !PT ;  /* 0x0000007f10077812 */ /* 0x040fe400078ec0ff */
[----:B------:R-:W-:Y:S02]  /*84e0*/  MOV R9, UR46 ;  /* 0x0000002e00097c02 */ /* 0x000fe40008000f00 */
[----:B------:R-:W-:Y:S01]  /*84f0*/  LOP3.LUT R23, R23, 0xffffffbf, RZ, 0xc0, !PT ;  /* 0xffffffbf17177812 */ /* 0x000fe200078ec0ff */
[----:B------:R-:W-:Y:S01]  /*8500*/  IMAD.SHL.U32 R6, R16, 0x8, RZ ;  /* 0x0000000810067824 */ /* 0x000fe200078e00ff */
[----:B------:R-:W-:Y:S01]  /*8510*/  ULDC UR4, c[0x0][0x320] ;  /* 0x0000c80000047ab9 */ /* 0x000fe20000000800 */
[----:B0-----:R-:W-:-:S04]  /*8520*/  ISETP.NE.U32.AND P0, PT, R4, RZ, PT ;  /* 0x000000ff0400720c */ /* 0x001fc80003f05070 */
[----:B------:R-:W-:-:S13]  /*8530*/  ISETP.NE.AND.EX P0, PT, R5, RZ, PT, P0 ;  /* 0x000000ff0500720c */ /* 0x000fda0003f05300 */
[----:B------:R-:W0:Y:S02]  /*8540*/  @P0 LDC.64 R4, c[0x0][0x9f8] ;  /* 0x00027e00ff040b82 */ /* 0x000e240000000a00 */
[----:B0-----:R-:W-:-:S05]  /*8550*/  @P0 IMAD.WIDE R4, R33, 0x4, R4 ;  /* 0x0000000421040825 */ /* 0x001fca00078e0204 */
[----:B------:R0:W2:Y:S01]  /*8560*/  @P0 LDG.E R30, desc[UR36][R4.64] ;  /* 0x00000024041e0981 */ /* 0x0000a2000c1e1900 */
[----:B------:R-:W-:Y:S01]  /*8570*/  LOP3.LUT R28, R28, 0x70, RZ, 0xc0, !PT ;  /* 0x000000701c1c7812 */ /* 0x000fe200078ec0ff */
[----:B------:R-:W-:Y:S01]  /*8580*/  VIADD R9, R9, 0xffffffff ;  /* 0xffffffff09097836 */ /* 0x000fe20000000000 */
[----:B------:R-:W-:Y:S02]  /*8590*/  SHF.R.U32.HI R27, RZ, 0x3, R7 ;  /* 0x00000003ff1b7819 */ /* 0x000fe40000011607 */
[----:B-1----:R-:W-:Y:S02]  /*85a0*/  ISETP.NE.AND P1, PT, R29, 0x1, PT ;  /* 0x000000011d00780c */ /* 0x002fe40003f25270 */
[----:B------:R-:W-:-:S05]  /*85b0*/  LOP3.LUT R26, R28, R27, RZ, 0xfc, !PT ;  /* 0x0000001b1c1a7212 */ /* 0x000fca00078efcff */
[----:B------:R-:W-:-:S05]  /*85c0*/  IMAD R22, R9, 0x60, R26 ;  /* 0x0000006009167824 */ /* 0x000fca00078e021a */
[C---:B------:R-:W-:Y:S01]  /*85d0*/  ISETP.GE.AND P0, PT, R22.reuse, UR41, PT ;  /* 0x0000002916007c0c */ /* 0x040fe2000bf06270 */
[----:B------:R-:W1:Y:S01]  /*85e0*/  @P1 LDC R3, c[0x0][0x434] ;  /* 0x00010d00ff031b82 */ /* 0x000e620000000800 */
[----:B-----5:R-:W-:Y:S01]  /*85f0*/  IMAD.IADD R22, R22, 0x1, R31 ;  /* 0x0000000116167824 */ /* 0x020fe200078e021f */
[----:B------:R-:W-:Y:S02]  /*8600*/  @P1 LOP3.LUT R23, R23, 0x40, RZ, 0xfc, !PT ;  /* 0x0000004017171812 */ /* 0x000fe400078efcff */
[----:B------:R-:W-:-:S04]  /*8610*/  ISETP.GT.U32.OR P0, PT, R26, 0x5f, P0 ;  /* 0x0000005f1a00780c */ /* 0x000fc80000704470 */
[----:B0-----:R-:W0:Y:S09]  /*8620*/  @P1 LDC R5, c[0x0][0x438] ;  /* 0x00010e00ff051b82 */ /* 0x001e320000000800 */
[----:B------:R-:W3:Y:S01]  /*8630*/  @!P0 LDC.64 R10, c[0x0][0x428] ;  /* 0x00010a00ff0a8b82 */ /* 0x000ee20000000a00 */
[----:B-1----:R-:W-:-:S07]  /*8640*/  @P1 IMAD.HI.U32 R0, R22, R3, RZ ;  /* 0x0000000316001227 */ /* 0x002fce00078e00ff */
[----:B------:R-:W1:Y:S01]  /*8650*/  @!P0 LDC.64 R12, c[0x0][0x418] ;  /* 0x00010600ff0c8b82 */ /* 0x000e620000000a00 */
[----:B------:R-:W-:Y:S01]  /*8660*/  IMAD.MOV.U32 R3, RZ, RZ, R22 ;  /* 0x000000ffff037224 */ /* 0x000fe200078e0016 */
[----:B0-----:R-:W-:-:S04]  /*8670*/  @P1 SHF.R.U32.HI R3, RZ, R5, R0 ;  /* 0x00000005ff031219 */ /* 0x001fc80000011600 */
[--C-:B------:R-:W-:Y:S01]  /*8680*/  @!P0 SHF.R.S32.HI R5, RZ, 0x1f, R3.reuse ;  /* 0x0000001fff058819 */ /* 0x100fe20000011403 */
[----:B------:R-:W-:Y:S01]  /*8690*/  @!P0 IMAD.MOV.U32 R4, RZ, RZ, R3 ;  /* 0x000000ffff048224 */ /* 0x000fe200078e0003 */
[----:B--2---:R-:W-:-:S05]  /*86a0*/  SHF.R.S32.HI R25, RZ, 0x1f, R30 ;  /* 0x0000001fff197819 */ /* 0x004fca000001141e */
[----:B---3--:R-:W-:-:S04]  /*86b0*/  @!P0 IMAD R0, R25, R10, RZ ;  /* 0x0000000a19008224 */ /* 0x008fc800078e02ff */
[C---:B------:R-:W-:Y:S02]  /*86c0*/  @!P0 IMAD R15, R30.reuse, R11, R0 ;  /* 0x0000000b1e0f8224 */ /* 0x040fe400078e0200 */
[----:B------:R-:W-:-:S05]  /*86d0*/  @!P0 IMAD.WIDE.U32 R10, R30, R10, R4 ;  /* 0x0000000a1e0a8225 */ /* 0x000fca00078e0004 */
[----:B------:R-:W-:Y:S02]  /*86e0*/  @!P0 IADD3 R0, R11, R15, RZ ;  /* 0x0000000f0b008210 */ /* 0x000fe40007ffe0ff */
[----:B-1----:R-:W-:-:S04]  /*86f0*/  @!P0 LEA R4, P1, R10, R12, 0x2 ;  /* 0x0000000c0a048211 */ /* 0x002fc800078210ff */
[----:B------:R-:W-:-:S05]  /*8700*/  @!P0 LEA.HI.X R5, R10, R13, R0, 0x2, P1 ;  /* 0x0000000d0a058211 */ /* 0x000fca00008f1400 */
[----:B------:R0:W5:Y:S01]  /*8710*/  @!P0 LDG.E R4, desc[UR36][R4.64] ;  /* 0x0000002404048981 */ /* 0x000162000c1e1900 */
[----:B------:R-:W-:Y:S01]  /*8720*/  LOP3.LUT R24, R6, 0x38, RZ, 0xc0, !PT ;  /* 0x0000003806187812 */ /* 0x000fe200078ec0ff */
[----:B------:R-:W-:Y:S01]  /*8730*/  UMOV UR5, 0xffffffff ;  /* 0xffffffff00057882 */ /* 0x000fe20000000000 */
[----:B------:R-:W-:Y:S02]  /*8740*/  LOP3.LUT R23, R23, 0xffffffef, RZ, 0xc0, !PT ;  /* 0xffffffef17177812 */ /* 0x000fe400078ec0ff */
[C---:B------:R-:W-:Y:S02]  /*8750*/  LOP3.LUT R0, R24.reuse, 0x40, RZ, 0xfc, !PT ;  /* 0x0000004018007812 */ /* 0x040fe400078efcff */
[----:B------:R-:W-:Y:S02]  /*8760*/  LOP3.LUT R8, R24, 0xc0, RZ, 0xfc, !PT ;  /* 0x000000c018087812 */ /* 0x000fe400078efcff */
[----:B------:R-:W-:Y:S02]  /*8770*/  ISETP.GE.AND P1, PT, R0, UR4, PT ;  /* 0x0000000400007c0c */ /* 0x000fe4000bf26270 */
[----:B------:R-:W-:-:S04]  /*8780*/  LOP3.LUT R0, R24, 0x80, RZ, 0xfc, !PT ;  /* 0x0000008018007812 */ /* 0x000fc800078efcff */
[----:B------:R-:W-:-:S07]  /*8790*/  ISETP.GE.AND P2, PT, R0, UR4, PT ;  /* 0x0000000400007c0c */ /* 0x000fce000bf46270 */
[----:B------:R-:W-:Y:S02]  /*87a0*/  @P1 LOP3.LUT R23, R23, 0x10, RZ, 0xfc, !PT ;  /* 0x0000001017171812 */ /* 0x000fe400078efcff */
[----:B------:R-:W-:Y:S02]  /*87b0*/  ISETP.GE.AND P1, PT, R8, UR4, PT ;  /* 0x0000000408007c0c */ /* 0x000fe4000bf26270 */
[----:B------:R-:W-:-:S04]  /*87c0*/  LOP3.LUT R23, R23, 0xfffffff7, RZ, 0xc0, !PT ;  /* 0xfffffff717177812 */ /* 0x000fc800078ec0ff */
[----:B------:R-:W-:Y:S02]  /*87d0*/  @P2 LOP3.LUT R23, R23, 0x8, RZ, 0xfc, !PT ;  /* 0x0000000817172812 */ /* 0x000fe400078efcff */
[----:B------:R-:W-:Y:S02]  /*87e0*/  ISETP.GE.AND P2, PT, R24, UR4, PT ;  /* 0x0000000418007c0c */ /* 0x000fe4000bf46270 */
[----:B------:R-:W-:-:S04]  /*87f0*/  LOP3.LUT R23, R23, 0xfffffffb, RZ, 0xc0, !PT ;  /* 0xfffffffb17177812 */ /* 0x000fc800078ec0ff */
[----:B------:R-:W-:-:S04]  /*8800*/  @P1 LOP3.LUT R23, R23, 0x4, RZ, 0xfc, !PT ;  /* 0x0000000417171812 */ /* 0x000fc800078efcff */
[----:B------:R-:W-:-:S04]  /*8810*/  LOP3.LUT R23, R23, 0xfffffffe, RZ, 0xc0, !PT ;  /* 0xfffffffe17177812 */ /* 0x000fc800078ec0ff */
[----:B------:R-:W-:Y:S01]  /*8820*/  @P2 LOP3.LUT R23, R23, 0x1, RZ, 0xfc, !PT ;  /* 0x0000000117172812 */ /* 0x000fe200078efcff */
[----:B0-----:R-:W-:Y:S06]  /*8830*/  BRA.DIV UR5, `(.L_x_45) ;  /* 0x0000002a05e07947 */ /* 0x001fec000b800000 */
.L_x_86:
[----:B------:R-:W-:Y:S01]  /*8840*/  ULOP3.LUT UR4, UR39, 0x2, URZ, 0xfc, !UPT ;  /* 0x0000000227047892 */ /* 0x000fe2000f8efc3f */
[--C-:B-----5:R-:W-:Y:S02]  /*8850*/  @!P0 SHF.R.S32.HI R5, RZ, 0x1f, R4.reuse ;  /* 0x0000001fff058819 */ /* 0x120fe40000011404 */
[----:B------:R-:W-:Y:S02]  /*8860*/  CS2R R36, SRZ ;  /* 0x0000000000247805 */ /* 0x000fe4000001ff00 */
[----:B------:R-:W-:Y:S01]  /*8870*/  LOP3.LUT R23, R23, 0xffffffdf, RZ, 0xc0, !PT ;  /* 0xffffffdf17177812 */ /* 0x000fe200078ec0ff */
[----:B------:R-:W-:Y:S01]  /*8880*/  @!P0 IMAD.MOV.U32 R36, RZ, RZ, R4 ;  /* 0x000000ffff248224 */ /* 0x000fe200078e0004 */
[----:B------:R-:W-:Y:S01]  /*8890*/  SEL R18, RZ, 0x1, P2 ;  /* 0x00000001ff127807 */ /* 0x000fe20001000000 */
[----:B------:R-:W-:Y:S01]  /*88a0*/  @!P0 IMAD.MOV.U32 R37, RZ, RZ, R5 ;  /* 0x000000ffff258224 */ /* 0x000fe200078e0005 */
[----:B------:R-:W-:Y:S01]  /*88b0*/  MOV R34, UR4 ;  /* 0x0000000400227c02 */ /* 0x000fe20008000f00 */
[----:B------:R-:W-:Y:S01]  /*88c0*/  IMAD.U32 R19, RZ, RZ, UR40 ;  /* 0x00000028ff137e24 */ /* 0x000fe2000f8e00ff */
[----:B------:R-:W-:Y:S01]  /*88d0*/  ISETP.GT.U32.AND P0, PT, R26, 0x5f, PT ;  /* 0x0000005f1a00780c */ /* 0x000fe20003f04070 */
[----:B------:R-:W-:Y:S01]  /*88e0*/  IMAD.MOV R0, RZ, RZ, -R3 ;  /* 0x000000ffff007224 */ /* 0x000fe200078e0a03 */
[----:B------:R-:W-:-:S02]  /*88f0*/  ISETP.NE.AND P1, PT, R34, 0x3, PT ;  /* 0x000000032200780c */ /* 0x000fc40003f25270 */
[----:B------:R-:W-:Y:S01]  /*8900*/  LOP3.LUT R23, R23, 0xffffff7f, RZ, 0xc0, !PT ;  /* 0xffffff7f17177812 */ /* 0x000fe200078ec0ff */
[----:B------:R-:W-:Y:S01]  /*8910*/  IMAD R22, R29, R0, R22 ;  /* 0x000000001d167224 */ /* 0x000fe200078e0216 */
[----:B------:R-:W-:-:S07]  /*8920*/  SHF.R.S32.HI R19, RZ, 0x1f, R19 ;  /* 0x0000001fff137819 */ /* 0x000fce0000011413 */
[----:B------:R-:W-:-:S04]  /*8930*/  @P0 LOP3.LUT R23, R23, 0x80, RZ, 0xfc, !PT ;  /* 0x0000008017170812 */ /* 0x000fc800078efcff */
[----:B------:R-:W-:Y:S01]  /*8940*/  @P1 LOP3.LUT R23, R23, 0x20, RZ, 0xfc, !PT ;  /* 0x0000002017171812 */ /* 0x000fe200078efcff */
[----:B------:R-:W-:Y:S06]  /*8950*/  @!P1 BRA `(.L_x_46) ;  /* 0x0000000000049947 */ /* 0x000fec0003800000 */
[----:B------:R-:W-:Y:S01]  /*8960*/  BPT.TRAP 0x1 ;  /* 0x000000040000795c */ /* 0x000fe20000300000 */
.L_x_46:
[----:B------:R-:W-:-:S05]  /*8970*/  IMAD.MOV.U32 R0, RZ, RZ, 0x1 ;  /* 0x00000001ff007424 */ /* 0x000fca00078e00ff */
[----:B------:R-:W-:-:S04]  /*8980*/  SHF.L.U32 R0, R0, 0x1f, RZ ;  /* 0x0000001f00007819 */ /* 0x000fc800000006ff */
[----:B------:R-:W0:Y:S02]  /*8990*/  SYNCS.PHASECHK.TRANS64.TRYWAIT P0, [UR43+0x22840], R0 ;  /* 0x02284000ff0075a7 */ /* 0x000e24000800016b */
[----:B0-----:R-:W-:Y:S05]  /*89a0*/  @!P0 BRA `(.L_x_47) ;  /* 0x0000002800a48947 */ /* 0x001fea0003800000 */
.L_x_87:
[----:B------:R-:W-:Y:S01]  /*89b0*/  SHF.R.S32.HI R17, RZ, 0x1f, R22 ;  /* 0x0000001fff117819 */ /* 0x000fe20000011416 */
[----:B------:R-:W-:Y:S01]  /*89c0*/  ULDC.64 UR4, c[0x0][0x300] ;  /* 0x0000c00000047ab9 */ /* 0x000fe20000000a00 */
[----:B------:R-:W-:Y:S01]  /*89d0*/  R2UR UR6, R19 ;  /* 0x00000000130672ca */ /* 0x000fe200000e0000 */
[----:B------:R-:W-:Y:S01]  /*89e0*/  IMAD.WIDE.U32 R4, R22, UR4, RZ ;  /* 0x0000000416047c25 */ /* 0x000fe2000f8e00ff */
[----:B------:R-:W-:-:S03]  /*89f0*/  LOP3.LUT R23, R23, 0xfffffffd, RZ, 0xc0, !PT ;  /* 0xfffffffd17177812 */ /* 0x000fc600078ec0ff */
[----:B0-----:R-:W-:-:S04]  /*8a00*/  IMAD R3, R17, UR4, RZ ;  /* 0x0000000411037c24 */ /* 0x001fc8000f8e02ff */
[----:B------:R-:W-:Y:S01]  /*8a10*/  IMAD R3, R22, UR5, R3 ;  /* 0x0000000516037c24 */ /* 0x000fe2000f8e0203 */
[----:B------:R-:W-:-:S04]  /*8a20*/  ULDC.64 UR4, c[0x0][0x310] ;  /* 0x0000c40000047ab9 */ /* 0x000fc80000000a00 */
[----:B------:R-:W-:Y:S01]  /*8a30*/  IADD3 R5, R5, R3, RZ ;  /* 0x0000000305057210 */ /* 0x000fe20007ffe0ff */
[----:B------:R-:W-:-:S04]  /*8a40*/  IMAD R3, R37, UR4, RZ ;  /* 0x0000000425037c24 */ /* 0x000fc8000f8e02ff */
[C---:B------:R-:W-:Y:S02]  /*8a50*/  IMAD R3, R36.reuse, UR5, R3 ;  /* 0x0000000524037c24 */ /* 0x040fe4000f8e0203 */
[----:B------:R-:W-:Y:S01]  /*8a60*/  IMAD.WIDE.U32 R4, R36, UR4, R4 ;  /* 0x0000000424047c25 */ /* 0x000fe2000f8e0004 */
[----:B------:R-:W-:-:S03]  /*8a70*/  ULDC.64 UR4, c[0x0][0x308] ;  /* 0x0000c20000047ab9 */ /* 0x000fc60000000a00 */
[----:B------:R-:W-:Y:S02]  /*8a80*/  IMAD.IADD R5, R5, 0x1, R3 ;  /* 0x0000000105057824 */ /* 0x000fe400078e0203 */
[----:B------:R-:W-:Y:S01]  /*8a90*/  IMAD.U32 R3, RZ, RZ, UR4 ;  /* 0x00000004ff037e24 */ /* 0x000fe2000f8e00ff */
[----:B------:R-:W-:-:S03]  /*8aa0*/  UIMAD UR4, UR6, UR4, URZ ;  /* 0x00000004060472a4 */ /* 0x000fc6000f8e023f */
[----:B------:R-:W-:Y:S01]  /*8ab0*/  IMAD.WIDE.U32 R4, R3, UR40, R4 ;  /* 0x0000002803047c25 */ /* 0x000fe2000f8e0004 */
[----:B------:R-:W-:Y:S01]  /*8ac0*/  UIMAD UR4, UR40, UR5, UR4 ;  /* 0x00000005280472a4 */ /* 0x000fe2000f8e0204 */
[----:B------:R-:W-:Y:S02]  /*8ad0*/  ULDC.64 UR6, c[0x0][0x2e8] ;  /* 0x0000ba0000067ab9 */ /* 0x000fe40000000a00 */
[----:B------:R-:W-:Y:S01]  /*8ae0*/  UMOV UR5, 0xffffffff ;  /* 0xffffffff00057882 */ /* 0x000fe20000000000 */
[----:B------:R-:W-:Y:S02]  /*8af0*/  LEA R3, P0, R4, UR6, 0x1 ;  /* 0x0000000604037c11 */ /* 0x000fe4000f8008ff */
[----:B------:R-:W-:Y:S01]  /*8b00*/  VIADD R5, R5, UR4 ;  /* 0x0000000405057c36 */ /* 0x000fe20008000000 */
[----:B------:R-:W-:Y:S02]  /*8b10*/  ULDC UR4, c[0x0][0x2f4] ;  /* 0x0000bd0000047ab9 */ /* 0x000fe40000000800 */
[----:B------:R-:W-:-:S02]  /*8b20*/  ISETP.GE.AND P2, PT, R24, UR4, PT ;  /* 0x0000000418007c0c */ /* 0x000fc4000bf46270 */
[----:B------:R-:W-:Y:S02]  /*8b30*/  LEA.HI.X R0, R4, UR7, R5, 0x1, P0 ;  /* 0x0000000704007c11 */ /* 0x000fe400080f0c05 */
[----:B------:R-:W-:Y:S02]  /*8b40*/  LOP3.LUT R5, R6, 0x1c0, RZ, 0xc0, !PT ;  /* 0x000001c006057812 */ /* 0x000fe400078ec0ff */
[----:B------:R-:W-:Y:S02]  /*8b50*/  MOV R4, 0xffffffa0 ;  /* 0xffffffa000047802 */ /* 0x000fe40000000f00 */
[----:B------:R-:W-:-:S03]  /*8b60*/  LOP3.LUT R5, R5, 0x38, R6, 0xf8, !PT ;  /* 0x0000003805057812 */ /* 0x000fc600078ef806 */
[----:B------:R-:W-:Y:S01]  /*8b70*/  IMAD R4, R9, R4, UR41 ;  /* 0x0000002909047e24 */ /* 0x000fe2000f8e0204 */
[----:B------:R-:W-:Y:S01]  /*8b80*/  LOP3.LUT R5, R5, 0x38, R16, 0x78, !PT ;  /* 0x0000003805057812 */ /* 0x000fe200078e7810 */
[----:B------:R-:W-:Y:S01]  /*8b90*/  IMAD.SHL.U32 R16, R7, 0x8, RZ ;  /* 0x0000000807107824 */ /* 0x000fe200078e00ff */
[----:B------:R-:W-:Y:S01]  /*8ba0*/  @P2 LOP3.LUT R23, R23, 0x2, RZ, 0xfc, !PT ;  /* 0x0000000217172812 */ /* 0x000fe200078efcff */
[----:B------:R-:W-:-:S03]  /*8bb0*/  IMAD.IADD R35, R4, 0x1, -R27 ;  /* 0x0000000104237824 */ /* 0x000fc600078e0a1b */
[----:B------:R-:W-:Y:S02]  /*8bc0*/  LOP3.LUT R16, R5, 0x200, R16, 0xf8, !PT ;  /* 0x0000020005107812 */ /* 0x000fe400078ef810 */
[----:B------:R-:W-:Y:S01]  /*8bd0*/  ISETP.GE.AND P0, PT, R35, 0x1, PT ;  /* 0x000000012300780c */ /* 0x000fe20003f06270 */
[----:B------:R-:W-:-:S12]  /*8be0*/  BRA.DIV UR5, `(.L_x_48) ;  /* 0x0000002a052c7947 */ /* 0x000fd8000b800000 */
[----:B------:R-:W0:Y:S01]  /*8bf0*/  SHFL.IDX PT, R14, R3, RZ, 0x181f ;  /* 0x00181fff030e7589 */ /* 0x000e2200000e0000 */
[----:B------:R-:W-:-:S03]  /*8c00*/  @P0 LEA R7, R16, UR43, 0x1 ;  /* 0x0000002b10070c11 */ /* 0x000fc6000f8e08ff */
[----:B------:R-:W1:Y:S04]  /*8c10*/  SHFL.IDX PT, R4, R0, RZ, 0x181f ;  /* 0x00181fff00047589 */ /* 0x000e6800000e0000 */
[----:B------:R-:W-:Y:S01]  /*8c20*/  SHFL.IDX PT, R6, R0, 0x1, 0x181f ;  /* 0x00381f0000067f89 */ /* 0x000fe200000e0000 */
[----:B0-----:R-:W-:-:S05]  /*8c30*/  @P0 LEA R14, P1, R24, R14, 0x1 ;  /* 0x0000000e180e0211 */ /* 0x001fca00078208ff */
[----:B-1----:R-:W-:Y:S01]  /*8c40*/  @P0 IMAD.X R5, RZ, RZ, R4, P1 ;  /* 0x000000ffff050224 */ /* 0x002fe200008e0604 */
[----:B------:R-:W-:Y:S02]  /*8c50*/  @P0 MOV R4, R14 ;  /* 0x0000000e00040202 */ /* 0x000fe40000000f00 */
[----:B------:R-:W0:Y:S04]  /*8c60*/  SHFL.IDX PT, R14, R3, 0x1, 0x181f ;  /* 0x00381f00030e7f89 */ /* 0x000e2800000e0000 */
[----:B------:R0:W-:Y:S01]  /*8c70*/  @P0 LDGSTS.E.BYPASS.LTC128B.128 [R7+0x1c400], desc[UR36][R4.64], !P2 ;  /* 0x1c40000004070fae */ /* 0x0001e2000d101d64 */
[----:B------:R-:W-:-:S13]  /*8c80*/  ISETP.GE.AND P0, PT, R35, 0x11, PT ;  /* 0x000000112300780c */ /* 0x000fda0003f06270 */
[----:B------:R-:W-:Y:S02]  /*8c90*/  @P0 LEA R9, R16, UR43, 0x1 ;  /* 0x0000002b10090c11 */ /* 0x000fe4000f8e08ff */
[----:B0-----:R-:W-:Y:S02]  /*8ca0*/  @P0 LEA R4, P1, R24, R14, 0x1 ;  /* 0x0000000e18040211 */ /* 0x001fe400078208ff */
[----:B------:R-:W0:Y:S03]  /*8cb0*/  SHFL.IDX PT, R14, R3, 0x2, 0x181f ;  /* 0x00581f00030e7f89 */ /* 0x000e2600000e0000 */
[----:B------:R-:W-:Y:S02]  /*8cc0*/  @P0 IMAD.X R5, RZ, RZ, R6, P1 ;  /* 0x000000ffff050224 */ /* 0x000fe400008e0606 */
[----:B------:R-:W1:Y:S04]  /*8cd0*/  SHFL.IDX PT, R6, R0, 0x2, 0x181f ;  /* 0x00581f0000067f89 */ /* 0x000e6800000e0000 */
[----:B------:R0:W-:Y:S01]  /*8ce0*/  @P0 LDGSTS.E.BYPASS.LTC128B.128 [R9+0x1cc00], desc[UR36][R4.64], !P2 ;  /* 0x1cc0000004090fae */ /* 0x0001e2000d101d64 */
[----:B------:R-:W-:-:S13]  /*8cf0*/  ISETP.GE.AND P0, PT, R35, 0x21, PT ;  /* 0x000000212300780c */ /* 0x000fda0003f06270 */
[----:B------:R-:W-:Y:S02]  /*8d00*/  @P0 LEA R7, R16, UR43, 0x1 ;  /* 0x0000002b10070c11 */ /* 0x000fe4000f8e08ff */
[----:B0-----:R-:W-:Y:S02]  /*8d10*/  @P0 LEA R4, P1, R24, R14, 0x1 ;  /* 0x0000000e18040211 */ /* 0x001fe400078208ff */
[----:B------:R-:W0:Y:S03]  /*8d20*/  SHFL.IDX PT, R14, R3, 0x3, 0x181f ;  /* 0x00781f00030e7f89 */ /* 0x000e2600000e0000 */
[----:B-1----:R-:W-:Y:S02]  /*8d30*/  @P0 IMAD.X R5, RZ, RZ, R6, P1 ;  /* 0x000000ffff050224 */ /* 0x002fe400008e0606 */
        /* <DEDUP_REMOVED lines=12> */
[----:B------:R0:W2:Y:S02]  /*8e00*/  SHFL.IDX PT, R14, R3, 0x5, 0x181f ;  /* 0x00b81f00030e7f89 */ /* 0x0000a400000e0000 */
[----:B-1----:R-:W-:Y:S02]  /*8e10*/  @P0 IADD3.X R5, RZ, R6, RZ, P1, !PT ;  /* 0x00000006ff050210 */ /* 0x002fe40000ffe4ff */
[----:B------:R0:W1:Y:S04]  /*8e20*/  SHFL.IDX PT, R6, R0, 0x5, 0x181f ;  /* 0x00b81f0000067f89 */ /* 0x00006800000e0000 */
[----:B------:R0:W-:Y:S03]  /*8e30*/  @P0 LDGSTS.E.BYPASS.LTC128B.128 [R7+0x1e400], desc[UR36][R4.64], !P2 ;  /* 0x1e40000004070fae */ /* 0x0001e6000d101d64 */
.L_x_101:
[----:B------:R-:W-:-:S13]  /*8e40*/  ISETP.GE.AND P0, PT, R35, 0x51, PT ;  /* 0x000000512300780c */ /* 0x000fda0003f06270 */
[----:B0-2---:R-:W-:Y:S02]  /*8e50*/  @P0 LEA R4, P1, R24, R14, 0x1 ;  /* 0x0000000e18040211 */ /* 0x005fe400078208ff */
[----:B------:R-:W-:-:S03]  /*8e60*/  @P0 LEA R3, R16, UR43, 0x1 ;  /* 0x0000002b10030c11 */ /* 0x000fc6000f8e08ff */
[----:B-1----:R-:W-:-:S05]  /*8e70*/  @P0 IMAD.X R5, RZ, RZ, R6, P1 ;  /* 0x000000ffff050224 */ /* 0x002fca00008e0606 */
[----:B------:R-:W-:Y:S01]  /*8e80*/  @!PT LDS RZ, [RZ] ;  /* 0x00000000fffff984 */ /* 0x000fe20000000800 */
[----:B------:R-:W-:Y:S01]  /*8e90*/  @!PT LDS RZ, [RZ] ;  /* 0x00000000fffff984 */ /* 0x000fe20000000800 */
[----:B------:R-:W-:Y:S01]  /*8ea0*/  @!PT LDS RZ, [RZ] ;  /* 0x00000000fffff984 */ /* 0x000fe20000000800 */
[----:B------:R0:W-:Y:S01]  /*8eb0*/  @P0 LDGSTS.E.BYPASS.LTC128B.128 [R3+0x1ec00], desc[UR36][R4.64], !P2 ;  /* 0x1ec0000004030fae */ /* 0x0001e2000d101d64 */
[----:B------:R-:W-:Y:S01]  /*8ec0*/  NOP ;  /* 0x0000000000007918 */ /* 0x000fe20000000000 */
[----:B------:R-:W-:Y:S02]  /*8ed0*/  SYNCS.ARRIVE.TRANS64.RED.A0T1 RZ, [UR43+0x22830], RZ ;  /* 0x022830ffffff79a7 */ /* 0x000fe4000820042b */
[----:B------:R-:W-:Y:S01]  /*8ee0*/  ARRIVES.LDGSTSBAR.64.TRANSCNT [UR43+0x22830] ;  /* 0x02283000ff0079b0 */ /* 0x000fe20008000aab */
[----:B------:R-:W-:Y:S01]  /*8ef0*/  NOP ;  /* 0x0000000000007918 */ /* 0x000fe20000000000 */
[----:B------:R-:W-:-:S13]  /*8f00*/  ISETP.NE.AND P2, PT, R34, 0x3, PT ;  /* 0x000000032200780c */ /* 0x000fda0003f45270 */
[----:B0-----:R-:W-:Y:S05]  /*8f10*/  @!P2 BRA `(.L_x_49) ;  /* 0x000000000004a947 */ /* 0x001fea0003800000 */
[----:B------:R-:W-:Y:S01]  /*8f20*/  BPT.TRAP 0x1 ;  /* 0x000000040000795c */ /* 0x000fe20000300000 */
.L_x_49:
[----:B------:R-:W-:Y:S01]  /*8f30*/  SYNCS.ARRIVE.TRANS64.A1T0 RZ, [UR43+0x22830], RZ ;  /* 0x022830ffffff79a7 */ /* 0x000fe2000810002b */
[----:B------:R-:W-:Y:S05]  /*8f40*/  WARPSYNC.ALL ;  /* 0x0000000000007948 */ /* 0x000fea0003800000 */
[----:B------:R-:W-:-:S04]  /*8f50*/  UIADD3 UR4, UR43, 0x18400, URZ ;  /* 0x000184002b047890 */ /* 0x000fc8000fffe03f */
[----:B------:R-:W-:Y:S01]  /*8f60*/  ULOP3.LUT UP0, URZ, UR4, 0x3ff, URZ, 0xc0, !UPT ;  /* 0x000003ff043f7892 */ /* 0x000fe2000f80c03f */
[----:B------:R-:W-:Y:S05]  /*8f70*/  BAR.SYNC.DEFER_BLOCKING 0x8, 0x180 ;  /* 0x0206000000007b1d */ /* 0x000fea0000010000 */
[----:B------:R-:W-:-:S13]  /*8f80*/  PLOP3.LUT P0, PT, PT, PT, UP0, 0x80, 0x0 ;  /* 0x000000000000781c */ /* 0x000fda0003f0f008 */
[----:B------:R-:W-:Y:S05]  /*8f90*/  @!P0 BRA `(.L_x_50) ;  /* 0x0000000000408947 */ /* 0x000fea0003800000 */
[----:B------:R-:W-:Y:S01]  /*8fa0*/  MOV R14, 0x0 ;  /* 0x00000000000e7802 */ /* 0x000fe20000000f00 */
[----:B------:R-:W-:Y:S01]  /*8fb0*/  ULDC.64 UR6, c[0x4][0x98] ;  /* 0x0100260000067ab9 */ /* 0x000fe20000000a00 */
[----:B------:R-:W-:Y:S01]  /*8fc0*/  ULDC.64 UR8, c[0x4][0xa0] ;  /* 0x0100280000087ab9 */ /* 0x000fe20000000a00 */
[----:B------:R-:W-:Y:S01]  /*8fd0*/  ULDC.64 UR4, c[0x4][0x20] ;  /* 0x0100080000047ab9 */ /* 0x000fe20000000a00 */
[----:B------:R-:W-:Y:S01]  /*8fe0*/  IMAD.U32 R4, RZ, RZ, UR6 ;  /* 0x00000006ff047e24 */ /* 0x000fe2000f8e00ff */
[----:B------:R-:W-:Y:S01]  /*8ff0*/  MOV R6, UR8 ;  /* 0x0000000800067c02 */ /* 0x000fe20008000f00 */
[----:B------:R-:W0:Y:S01]  /*9000*/  LDC.64 R14, c[0x4][R14] ;  /* 0x010000000e0e7b82 */ /* 0x000e220000000a00 */
[----:B------:R-:W-:Y:S01]  /*9010*/  IMAD.U32 R5, RZ, RZ, UR7 ;  /* 0x00000007ff057e24 */ /* 0x000fe2000f8e00ff */
[----:B------:R-:W-:Y:S01]  /*9020*/  MOV R8, 0x70 ;  /* 0x0000007000087802 */ /* 0x000fe20000000f00 */
[----:B------:R-:W-:Y:S02]  /*9030*/  IMAD.U32 R7, RZ, RZ, UR9 ;  /* 0x00000009ff077e24 */ /* 0x000fe4000f8e00ff */
[----:B------:R-:W-:-:S02]  /*9040*/  IMAD.U32 R10, RZ, RZ, UR4 ;  /* 0x00000004ff0a7e24 */ /* 0x000fc4000f8e00ff */
[----:B------:R-:W-:Y:S02]  /*9050*/  IMAD.U32 R11, RZ, RZ, UR5 ;  /* 0x00000005ff0b7e24 */ /* 0x000fe4000f8e00ff */
[----:B------:R-:W-:Y:S02]  /*9060*/  IMAD.MOV.U32 R12, RZ, RZ, 0x1 ;  /* 0x00000001ff0c7424 */ /* 0x000fe400078e00ff */
[----:B------:R-:W-:-:S07]  /*9070*/  IMAD.MOV.U32 R13, RZ, RZ, RZ ;  /* 0x000000ffff0d7224 */ /* 0x000fce00078e00ff */
[----:B------:R-:W-:-:S07]  /*9080*/  LEPC R20, `(.L_x_50) ;  /* 0x000000001014794e */ /* 0x000fce0000000000 */
[----:B0-----:R-:W-:Y:S05]  /*9090*/  CALL.ABS.NOINC R14 ;  /* 0x000000000e007343 */ /* 0x001fea0003c00000 */
.L_x_50:
[----:B------:R-:W0:Y:S01]  /*90a0*/  LDC R3, c[0x0][0x448] ;  /* 0x00011200ff037b82 */ /* 0x000e220000000800 */
[----:B------:R-:W-:Y:S01]  /*90b0*/  R2UR UR6, R19 ;  /* 0x00000000130672ca */ /* 0x000fe200000e0000 */
[----:B------:R-:W-:Y:S01]  /*90c0*/  IMAD R0, R32, 0x80, R26 ;  /* 0x0000008020007824 */ /* 0x000fe200078e021a */
[----:B------:R-:W-:Y:S01]  /*90d0*/  ULDC.64 UR8, c[0x0][0x2d8] ;  /* 0x0000b60000087ab9 */ /* 0x000fe20000000a00 */
[----:B------:R-:W-:Y:S01]  /*90e0*/  SHF.R.S32.HI R8, RZ, 0x1f, R33 ;  /* 0x0000001fff087819 */ /* 0x000fe20000011421 */
[----:B------:R-:W-:Y:S02]  /*90f0*/  UIMAD.WIDE.U32 UR4, UR40, UR8, URZ ;  /* 0x00000008280472a5 */ /* 0x000fe4000f8e003f */
[----:B------:R-:W-:-:S07]  /*9100*/  MOV R9, R0 ;  /* 0x0000000000097202 */ /* 0x000fce0000000f00 */
[----:B------:R-:W-:-:S04]  /*9110*/  UIMAD UR6, UR6, UR8, URZ ;  /* 0x00000008060672a4 */ /* 0x000fc8000f8e023f */
[----:B------:R-:W-:-:S03]  /*9120*/  UIMAD UR6, UR40, UR9, UR6 ;  /* 0x00000009280672a4 */ /* 0x000fc6000f8e0206 */
[----:B------:R-:W-:Y:S01]  /*9130*/  ULDC.64 UR8, c[0x0][0x2e0] ;  /* 0x0000b80000087ab9 */ /* 0x000fe20000000a00 */
[----:B------:R-:W-:Y:S01]  /*9140*/  UIADD3 UR6, UR5, UR6, URZ ;  /* 0x0000000605067290 */ /* 0x000fe2000fffe03f */
[----:B------:R-:W-:Y:S01]  /*9150*/  IMAD R8, R8, UR8, RZ ;  /* 0x0000000808087c24 */ /* 0x000fe2000f8e02ff */
[----:B0-----:R-:W-:-:S03]  /*9160*/  ISETP.NE.AND P0, PT, R3, 0x1, PT ;  /* 0x000000010300780c */ /* 0x001fc60003f05270 */
[----:B------:R-:W-:-:S10]  /*9170*/  IMAD R11, R33, UR9, R8 ;  /* 0x00000009210b7c24 */ /* 0x000fd4000f8e0208 */
[----:B------:R-:W0:Y:S08]  /*9180*/  @P0 LDC R5, c[0x0][0x44c] ;  /* 0x00011300ff050b82 */ /* 0x000e300000000800 */
[----:B------:R-:W1:Y:S01]  /*9190*/  @P0 LDC R7, c[0x0][0x450] ;  /* 0x00011400ff070b82 */ /* 0x000e620000000800 */
[----:B0-----:R-:W-:-:S04]  /*91a0*/  @P0 IMAD.HI.U32 R4, R0, R5, RZ ;  /* 0x0000000500040227 */ /* 0x001fc800078e00ff */
[----:B------:R-:W-:Y:S01]  /*91b0*/  IMAD.U32 R5, RZ, RZ, UR5 ;  /* 0x00000005ff057e24 */ /* 0x000fe2000f8e00ff */
[----:B-1----:R-:W-:Y:S01]  /*91c0*/  @P0 SHF.R.U32.HI R9, RZ, R7, R4 ;  /* 0x00000007ff090219 */ /* 0x002fe20000011604 */
[----:B------:R-:W-:Y:S01]  /*91d0*/  IMAD.U32 R4, RZ, RZ, UR4 ;  /* 0x00000004ff047e24 */ /* 0x000fe2000f8e00ff */
[----:B------:R-:W-:Y:S01]  /*91e0*/  ULDC.64 UR4, c[0x0][0x2d0] ;  /* 0x0000b40000047ab9 */ /* 0x000fe20000000a00 */
[----:B------:R-:W-:-:S03]  /*91f0*/  IMAD.U32 R7, RZ, RZ, UR6 ;  /* 0x00000006ff077e24 */ /* 0x000fc6000f8e00ff */
[----:B------:R-:W-:-:S05]  /*9200*/  MOV R6, R4 ;  /* 0x0000000400067202 */ /* 0x000fca0000000f00 */
[----:B------:R-:W-:Y:S01]  /*9210*/  IMAD.WIDE.U32 R4, R33, UR8, R6 ;  /* 0x0000000821047c25 */ /* 0x000fe2000f8e0006 */
[----:B------:R-:W-:-:S03]  /*9220*/  SHF.R.S32.HI R6, RZ, 0x1f, R9 ;  /* 0x0000001fff067819 */ /* 0x000fc60000011409 */
[----:B------:R-:W-:Y:S02]  /*9230*/  IMAD.MOV R7, RZ, RZ, -R9 ;  /* 0x000000ffff077224 */ /* 0x000fe400078e0a09 */
[----:B------:R-:W-:Y:S02]  /*9240*/  IMAD.IADD R5, R5, 0x1, R11 ;  /* 0x0000000105057824 */ /* 0x000fe400078e020b */
[----:B------:R-:W-:Y:S02]  /*9250*/  IMAD R7, R3, R7, R0 ;  /* 0x0000000703077224 */ /* 0x000fe400078e0200 */
[----:B------:R-:W-:Y:S02]  /*9260*/  IMAD R6, R6, UR4, RZ ;  /* 0x0000000406067c24 */ /* 0x000fe4000f8e02ff */
[----:B------:R-:W-:Y:S01]  /*9270*/  IMAD.WIDE.U32 R4, R9, UR4, R4 ;  /* 0x0000000409047c25 */ /* 0x000fe2000f8e0004 */
[----:B------:R-:W-:-:S03]  /*9280*/  SHF.R.S32.HI R0, RZ, 0x1f, R7 ;  /* 0x0000001fff007819 */ /* 0x000fc60000011407 */
[----:B------:R-:W-:Y:S01]  /*9290*/  IMAD R11, R9, UR5, R6 ;  /* 0x00000005090b7c24 */ /* 0x000fe2000f8e0206 */
[----:B------:R-:W-:Y:S02]  /*92a0*/  ULDC.64 UR4, c[0x0][0x2c8] ;  /* 0x0000b20000047ab9 */ /* 0x000fe40000000a00 */
[----:B------:R-:W-:Y:S02]  /*92b0*/  IMAD R0, R0, UR4, RZ ;  /* 0x0000000400007c24 */ /* 0x000fe4000f8e02ff */
[----:B------:R-:W-:Y:S02]  /*92c0*/  IMAD.IADD R5, R5, 0x1, R11 ;  /* 0x0000000105057824 */ /* 0x000fe400078e020b */
[C---:B------:R-:W-:Y:S02]  /*92d0*/  IMAD R9, R7.reuse, UR5, R0 ;  /* 0x0000000507097c24 */ /* 0x040fe4000f8e0200 */
[----:B------:R-:W-:Y:S01]  /*92e0*/  IMAD.WIDE.U32 R4, R7, UR4, R4 ;  /* 0x0000000407047c25 */ /* 0x000fe2000f8e0004 */
[----:B------:R-:W-:-:S04]  /*92f0*/  ULDC.64 UR4, c[0x0][0x280] ;  /* 0x0000a00000047ab9 */ /* 0x000fc80000000a00 */
[----:B------:R-:W-:Y:S02]  /*9300*/  IADD3 R5, R5, R9, RZ ;  /* 0x0000000905057210 */ /* 0x000fe40007ffe0ff */
[----:B------:R-:W-:Y:S01]  /*9310*/  LEA R6, P0, R4, UR4, 0x1 ;  /* 0x0000000404067c11 */ /* 0x000fe2000f8008ff */
[----:B------:R-:W-:Y:S02]  /*9320*/  ULDC UR4, c[0x0][0x2b8] ;  /* 0x0000ae0000047ab9 */ /* 0x000fe40000000800 */
[----:B------:R-:W-:Y:S02]  /*9330*/  ISETP.GE.AND P1, PT, R24, UR4, PT ;  /* 0x0000000418007c0c */ /* 0x000fe4000bf26270 */
[----:B------:R-:W-:Y:S01]  /*9340*/  LEA.HI.X R0, R4, UR5, R5, 0x1, P0 ;  /* 0x0000000504007c11 */ /* 0x000fe200080f0c05 */
[----:B------:R-:W-:-:S03]  /*9350*/  UMOV UR5, 0xffffffff ;  /* 0xffffffff00057882 */ /* 0x000fc60000000000 */
[----:B------:R-:W-:Y:S07]  /*9360*/  BRA.DIV UR5, `(.L_x_51) ;  /* 0x0000002605fc7947 */ /* 0x000fee000b800000 */
[----:B------:R-:W0:Y:S01]  /*9370*/  SHFL.IDX PT, R14, R6, RZ, 0x181f ;  /* 0x00181fff060e7589 */ /* 0x000e2200000e0000 */
[----:B------:R-:W-:Y:S01]  /*9380*/  ULDC UR4, c[0x0][0x288] ;  /* 0x0000a20000047ab9 */ /* 0x000fe20000000800 */
[----:B------:R-:W-:Y:S02]  /*9390*/  IMAD R32, R32, 0x80, R27 ;  /* 0x0000008020207824 */ /* 0x000fe400078e021b */
[----:B------:R-:W1:Y:S01]  /*93a0*/  SHFL.IDX PT, R4, R0, RZ, 0x181f ;  /* 0x00181fff00047589 */ /* 0x000e6200000e0000 */
[----:B------:R-:W-:Y:S02]  /*93b0*/  IMAD R3, R3, UR4, RZ ;  /* 0x0000000403037c24 */ /* 0x000fe4000f8e02ff */
[C---:B------:R-:W-:Y:S01]  /*93c0*/  IADD3 R8, R32.reuse, 0x10, RZ ;  /* 0x0000001020087810 */ /* 0x040fe20007ffe0ff */
[----:B------:R-:W-:Y:S02]  /*93d0*/  SHFL.IDX PT, R7, R0, 0x1, 0x181f ;  /* 0x00381f0000077f89 */ /* 0x000fe400000e0000 */
[----:B------:R-:W-:-:S13]  /*93e0*/  ISETP.GE.AND P0, PT, R32, R3, PT ;  /* 0x000000032000720c */ /* 0x000fda0003f06270 */
[----:B------:R-:W-:Y:S02]  /*93f0*/  @!P0 LEA R9, R16, UR43, 0x1 ;  /* 0x0000002b10098c11 */ /* 0x000fe4000f8e08ff */
[----:B0-----:R-:W-:-:S05]  /*9400*/  @!P0 LEA R14, P2, R24, R14, 0x1 ;  /* 0x0000000e180e8211 */ /* 0x001fca00078408ff */
[----:B-1----:R-:W-:Y:S02]  /*9410*/  @!P0 IMAD.X R5, RZ, RZ, R4, P2 ;  /* 0x000000ffff058224 */ /* 0x002fe400010e0604 */
[----:B------:R-:W-:Y:S02]  /*9420*/  @!P0 IMAD.MOV.U32 R4, RZ, RZ, R14 ;  /* 0x000000ffff048224 */ /* 0x000fe400078e000e */
[----:B------:R-:W0:Y:S04]  /*9430*/  SHFL.IDX PT, R14, R6, 0x1, 0x181f ;  /* 0x00381f00060e7f89 */ /* 0x000e2800000e0000 */
[----:B------:R0:W-:Y:S01]  /*9440*/  @!P0 LDGSTS.E.BYPASS.LTC128B.128 [R9+0x18400], desc[UR36][R4.64], !P1 ;  /* 0x1840000004098fae */ /* 0x0001e2000c901d64 */
[----:B------:R-:W-:Y:S01]  /*9450*/  ISETP.GE.AND P0, PT, R8, R3, PT ;  /* 0x000000030800720c */ /* 0x000fe20003f06270 */
[----:B------:R-:W-:-:S12]  /*9460*/  VIADD R8, R32, 0x20 ;  /* 0x0000002020087836 */ /* 0x000fd80000000000 */
[----:B------:R-:W-:Y:S02]  /*9470*/  @!P0 LEA R21, R16, UR43, 0x1 ;  /* 0x0000002b10158c11 */ /* 0x000fe4000f8e08ff */
[----:B0-----:R-:W-:Y:S02]  /*9480*/  @!P0 LEA R4, P2, R24, R14, 0x1 ;  /* 0x0000000e18048211 */ /* 0x001fe400078408ff */
[----:B------:R-:W0:Y:S03]  /*9490*/  SHFL.IDX PT, R14, R6, 0x2, 0x181f ;  /* 0x00581f00060e7f89 */ /* 0x000e2600000e0000 */
[----:B------:R-:W-:Y:S02]  /*94a0*/  @!P0 IMAD.X R5, RZ, RZ, R7, P2 ;  /* 0x000000ffff058224 */ /* 0x000fe400010e0607 */
[----:B------:R-:W1:Y:S04]  /*94b0*/  SHFL.IDX PT, R7, R0, 0x2, 0x181f ;  /* 0x00581f0000077f89 */ /* 0x000e6800000e0000 */
[----:B------:R0:W-:Y:S01]  /*94c0*/  @!P0 LDGSTS.E.BYPASS.LTC128B.128 [R21+0x18c00], desc[UR36][R4.64], !P1 ;  /* 0x18c0000004158fae */ /* 0x0001e2000c901d64 */
[----:B------:R-:W-:-:S02]  /*94d0*/  ISETP.GE.AND P0, PT, R8, R3, PT ;  /* 0x000000030800720c */ /* 0x000fc40003f06270 */
[----:B------:R-:W-:-:S11]  /*94e0*/  IADD3 R8, R32, 0x30, RZ ;  /* 0x0000003020087810 */ /* 0x000fd60007ffe0ff */
[----:B------:R-:W-:Y:S02]  /*94f0*/  @!P0 LEA R9, R16, UR43, 0x1 ;  /* 0x0000002b10098c11 */ /* 0x000fe4000f8e08ff */
[----:B0-----:R-:W-:Y:S02]  /*9500*/  @!P0 LEA R4, P2, R24, R14, 0x1 ;  /* 0x0000000e18048211 */ /* 0x001fe400078408ff */
[----:B------:R-:W0:Y:S03]  /*9510*/  SHFL.IDX PT, R14, R6, 0x3, 0x181f ;  /* 0x00781f00060e7f89 */ /* 0x000e2600000e0000 */
[----:B-1----:R-:W-:Y:S02]  /*9520*/  @!P0 IMAD.X R5, RZ, RZ, R7, P2 ;  /* 0x000000ffff058224 */ /* 0x002fe400010e0607 */
[----:B------:R-:W1:Y:S04]  /*9530*/  SHFL.IDX PT, R7, R0, 0x3, 0x181f ;  /* 0x00781f0000077f89 */ /* 0x000e6800000e0000 */
[----:B------:R0:W-:Y:S01]  /*9540*/  @!P0 LDGSTS.E.BYPASS.LTC128B.128 [R9+0x19400], desc[UR36][R4.64], !P1 ;  /* 0x1940000004098fae */ /* 0x0001e2000c901d64 */
[----:B------:R-:W-:Y:S01]  /*9550*/  ISETP.GE.AND P0, PT, R8, R3, PT ;  /* 0x000000030800720c */ /* 0x000fe20003f06270 */
[----:B------:R-:W-:-:S12]  /*9560*/  VIADD R8, R32, 0x40 ;  /* 0x0000004020087836 */ /* 0x000fd80000000000 */
[----:B------:R-:W-:Y:S02]  /*9570*/  @!P0 LEA R21, R16, UR43, 0x1 ;  /* 0x0000002b10158c11 */ /* 0x000fe4000f8e08ff */
[----:B0-----:R-:W-:Y:S02]  /*9580*/  @!P0 LEA R4, P2, R24, R14, 0x1 ;  /* 0x0000000e18048211 */ /* 0x001fe400078408ff */
[----:B------:R-:W0:Y:S03]  /*9590*/  SHFL.IDX PT, R14, R6, 0x4, 0x181f ;  /* 0x00981f00060e7f89 */ /* 0x000e2600000e0000 */
[----:B-1----:R-:W-:Y:S02]  /*95a0*/  @!P0 IMAD.X R5, RZ, RZ, R7, P2 ;  /* 0x000000ffff058224 */ /* 0x002fe400010e0607 */
        /* <DEDUP_REMOVED lines=18> */
[----:B------:R-:W-:-:S13]  /*96d0*/  ISETP.GE.AND P0, PT, R8, R3, PT ;  /* 0x000000030800720c */ /* 0x000fda0003f06270 */
[----:B------:R-:W-:Y:S02]  /*96e0*/  @!P0 LEA R9, R16, UR43, 0x1 ;  /* 0x0000002b10098c11 */ /* 0x000fe4000f8e08ff */
[----:B0-----:R-:W-:Y:S02]  /*96f0*/  @!P0 LEA R4, P2, R24, R14, 0x1 ;  /* 0x0000000e18048211 */ /* 0x001fe400078408ff */
[----:B------:R0:W2:Y:S03]  /*9700*/  SHFL.IDX PT, R14, R6, 0x7, 0x181f ;  /* 0x00f81f00060e7f89 */ /* 0x0000a600000e0000 */
[----:B-1----:R-:W-:Y:S02]  /*9710*/  @!P0 IMAD.X R5, RZ, RZ, R7, P2 ;  /* 0x000000ffff058224 */ /* 0x002fe400010e0607 */
[----:B------:R0:W1:Y:S04]  /*9720*/  SHFL.IDX PT, R7, R0, 0x7, 0x181f ;  /* 0x00f81f0000077f89 */ /* 0x00006800000e0000 */
[----:B------:R0:W-:Y:S02]  /*9730*/  @!P0 LDGSTS.E.BYPASS.LTC128B.128 [R9+0x1b400], desc[UR36][R4.64], !P1 ;  /* 0x1b40000004098fae */ /* 0x0001e4000c901d64 */
.L_x_118:
[----:B------:R-:W-:Y:S01]  /*9740*/  IADD3 R32, R32, 0x70, RZ ;  /* 0x0000007020207810 */ /* 0x000fe20007ffe0ff */
[----:B0-----:R-:W-:-:S03]  /*9750*/  IMAD.MOV.U32 R0, RZ, RZ, 0x1 ;  /* 0x00000001ff007424 */ /* 0x001fc600078e00ff */
[----:B------:R-:W-:Y:S02]  /*9760*/  ISETP.GE.AND P0, PT, R32, R3, PT ;  /* 0x000000032000720c */ /* 0x000fe40003f06270 */
[----:B------:R-:W-:-:S11]  /*9770*/  SHF.L.U32 R0, R0, 0x1f, RZ ;  /* 0x0000001f00007819 */ /* 0x000fd600000006ff */
[----:B--2---:R-:W-:Y:S02]  /*9780*/  @!P0 LEA R4, P2, R24, R14, 0x1 ;  /* 0x0000000e18048211 */ /* 0x004fe400078408ff */
[----:B------:R-:W-:-:S03]  /*9790*/  @!P0 LEA R3, R16, UR43, 0x1 ;  /* 0x0000002b10038c11 */ /* 0x000fc6000f8e08ff */
[----:B-1----:R-:W-:-:S05]  /*97a0*/  @!P0 IMAD.X R5, RZ, RZ, R7, P2 ;  /* 0x000000ffff058224 */ /* 0x002fca00010e0607 */
[----:B------:R-:W-:Y:S01]  /*97b0*/  @!PT LDS RZ, [RZ] ;  /* 0x00000000fffff984 */ /* 0x000fe20000000800 */
[----:B------:R-:W-:Y:S01]  /*97c0*/  @!PT LDS RZ, [RZ] ;  /* 0x00000000fffff984 */ /* 0x000fe20000000800 */
[----:B------:R-:W-:Y:S01]  /*97d0*/  @!PT LDS RZ, [RZ] ;  /* 0x00000000fffff984 */ /* 0x000fe20000000800 */
[----:B------:R0:W-:Y:S01]  /*97e0*/  @!P0 LDGSTS.E.BYPASS.LTC128B.128 [R3+0x1bc00], desc[UR36][R4.64], !P1 ;  /* 0x1bc0000004038fae */ /* 0x0001e2000c901d64 */
[----:B------:R-:W-:Y:S01]  /*97f0*/  NOP ;  /* 0x0000000000007918 */ /* 0x000fe20000000000 */
[----:B------:R-:W-:Y:S02]  /*9800*/  SYNCS.ARRIVE.TRANS64.RED.A0T1 RZ, [UR43+0x22800], RZ ;  /* 0x022800ffffff79a7 */ /* 0x000fe4000820042b */
[----:B------:R-:W-:Y:S01]  /*9810*/  ARRIVES.LDGSTSBAR.64.TRANSCNT [UR43+0x22800] ;  /* 0x02280000ff0079b0 */ /* 0x000fe20008000aab */
[----:B------:R-:W-:Y:S01]  /*9820*/  NOP ;  /* 0x0000000000007918 */ /* 0x000fe20000000000 */
[----:B------:R-:W-:Y:S01]  /*9830*/  SYNCS.ARRIVE.TRANS64.A1T0 RZ, [UR43+0x22800], RZ ;  /* 0x022800ffffff79a7 */ /* 0x000fe2000810002b */
[----:B------:R-:W1:Y:S02]  /*9840*/  SYNCS.PHASECHK.TRANS64.TRYWAIT P0, [UR43+0x22820], R0 ;  /* 0x02282000ff0075a7 */ /* 0x000e64000800016b */
[----:B01----:R-:W-:Y:S05]  /*9850*/  @!P0 BRA `(.L_x_52) ;  /* 0x0000002c00148947 */ /* 0x003fea0003800000 */
.L_x_119:
[----:B------:R-:W-:-:S13]  /*9860*/  ISETP.NE.AND P0, PT, R34, 0x3, PT ;  /* 0x000000032200780c */ /* 0x000fda0003f05270 */
[----:B------:R-:W-:Y:S05]  /*9870*/  @!P0 BRA `(.L_x_53) ;  /* 0x0000000000048947 */ /* 0x000fea0003800000 */
[----:B------:R-:W-:Y:S01]  /*9880*/  BPT.TRAP 0x1 ;  /* 0x000000040000795c */ /* 0x000fe20000300000 */
.L_x_53:
[----:B------:R-:W1:Y:S02]  /*9890*/  SYNCS.PHASECHK.TRANS64.TRYWAIT P0, [UR43+0x22860], R0 ;  /* 0x02286000ff0075a7 */ /* 0x000e64000800016b */
[----:B-1----:R-:W-:Y:S05]  /*98a0*/  @!P0 BRA `(.L_x_54) ;  /* 0x0000002c00188947 */ /* 0x002fea0003800000 */
.L_x_120:
[----:B------:R-:W-:Y:S01]  /*98b0*/  ULDC.64 UR4, c[0x0][0x328] ;  /* 0x0000ca0000047ab9 */ /* 0x000fe20000000a00 */
[----:B------:R-:W-:Y:S01]  /*98c0*/  ULDC.64 UR6, c[0x0][0x338] ;  /* 0x0000ce0000067ab9 */ /* 0x000fe20000000a00 */
[----:B------:R-:W-:Y:S01]  /*98d0*/  IMAD R17, R17, UR4, RZ ;  /* 0x0000000411117c24 */ /* 0x000fe2000f8e02ff */
[----:B------:R-:W-:Y:S01]  /*98e0*/  LOP3.LUT P3, RZ, R23, 0x10, RZ, 0xc0, !PT ;  /* 0x0000001017ff7812 */ /* 0x000fe2000786c0ff */
[C---:B------:R-:W-:Y:S01]  /*98f0*/  IMAD.WIDE.U32 R4, R22.reuse, UR4, RZ ;  /* 0x0000000416047c25 */ /* 0x040fe2000f8e00ff */
[----:B------:R-:W-:Y:S02]  /*9900*/  R2UR UR4, R19 ;  /* 0x00000000130472ca */ /* 0x000fe400000e0000 */
[C---:B------:R-:W-:Y:S01]  /*9910*/  LOP3.LUT P2, RZ, R23.reuse, 0x8, RZ, 0xc0, !PT ;  /* 0x0000000817ff7812 */ /* 0x040fe2000784c0ff */
[----:B------:R-:W-:Y:S01]  /*9920*/  IMAD R17, R22, UR5, R17 ;  /* 0x0000000516117c24 */ /* 0x000fe2000f8e0211 */
[----:B------:R-:W-:Y:S01]  /*9930*/  LOP3.LUT P1, RZ, R23, 0x4, RZ, 0xc0, !PT ;  /* 0x0000000417ff7812 */ /* 0x000fe2000782c0ff */
[----:B0-----:R-:W-:Y:S01]  /*9940*/  IMAD R3, R37, UR6, RZ ;  /* 0x0000000625037c24 */ /* 0x001fe2000f8e02ff */
[----:B------:R-:W-:Y:S01]  /*9950*/  SEL R0, RZ, 0x4, P2 ;  /* 0x00000004ff007807 */ /* 0x000fe20001000000 */
[----:B------:R-:W-:Y:S01]  /*9960*/  IMAD.IADD R5, R5, 0x1, R17 ;  /* 0x0000000105057824 */ /* 0x000fe200078e0211 */
[----:B------:R-:W-:Y:S01]  /*9970*/  SEL R7, RZ, 0x8, P1 ;  /* 0x00000008ff077807 */ /* 0x000fe20000800000 */
[C---:B------:R-:W-:Y:S01]  /*9980*/  IMAD R3, R36.reuse, UR7, R3 ;  /* 0x0000000724037c24 */ /* 0x040fe2000f8e0203 */
[----:B------:R-:W-:Y:S01]  /*9990*/  LOP3.LUT P4, RZ, R23, 0x1, RZ, 0xc0, !PT ;  /* 0x0000000117ff7812 */ /* 0x000fe2000788c0ff */
[----:B------:R-:W-:Y:S01]  /*99a0*/  IMAD.WIDE.U32 R4, R36, UR6, R4 ;  /* 0x0000000624047c25 */ /* 0x000fe2000f8e0004 */
[----:B------:R-:W-:-:S02]  /*99b0*/  ULDC.64 UR6, c[0x0][0x330] ;  /* 0x0000cc0000067ab9 */ /* 0x000fc40000000a00 */
[----:B------:R-:W-:Y:S02]  /*99c0*/  UIMAD UR4, UR4, UR6, URZ ;  /* 0x00000006040472a4 */ /* 0x000fe4000f8e023f */
[----:B------:R-:W-:Y:S01]  /*99d0*/  IADD3 R5, R5, R3, RZ ;  /* 0x0000000305057210 */ /* 0x000fe20007ffe0ff */
[----:B------:R-:W-:Y:S01]  /*99e0*/  IMAD.U32 R3, RZ, RZ, UR6 ;  /* 0x00000006ff037e24 */ /* 0x000fe2000f8e00ff */
[----:B------:R-:W-:-:S03]  /*99f0*/  UIMAD UR4, UR40, UR7, UR4 ;  /* 0x00000007280472a4 */ /* 0x000fc6000f8e0204 */
[----:B------:R-:W-:Y:S01]  /*9a00*/  IMAD.WIDE.U32 R4, R3, UR40, R4 ;  /* 0x0000002803047c25 */ /* 0x000fe2000f8e0004 */
[----:B------:R-:W-:-:S03]  /*9a10*/  ULDC.64 UR6, c[0x0][0x318] ;  /* 0x0000c60000067ab9 */ /* 0x000fc60000000a00 */
[----:B------:R-:W-:Y:S01]  /*9a20*/  VIADD R3, R5, UR4 ;  /* 0x0000000405037c36 */ /* 0x000fe20008000000 */
[----:B------:R-:W-:Y:S01]  /*9a30*/  SEL R5, RZ, 0x2, P3 ;  /* 0x00000002ff057807 */ /* 0x000fe20001800000 */
[----:B------:R-:W-:Y:S01]  /*9a40*/  UMOV UR4, 0xffffffff ;  /* 0xffffffff00047882 */ /* 0x000fe20000000000 */
[----:B------:R-:W-:Y:S02]  /*9a50*/  LEA R17, P0, R4, UR6, 0x1 ;  /* 0x0000000604117c11 */ /* 0x000fe4000f8008ff */
[----:B------:R-:W-:Y:S02]  /*9a60*/  IADD3 R0, R0, R5, R18 ;  /* 0x0000000500007210 */ /* 0x000fe40007ffe012 */
[----:B------:R-:W-:-:S03]  /*9a70*/  LEA.HI.X R3, R4, UR7, R3, 0x1, P0 ;  /* 0x0000000704037c11 */ /* 0x000fc600080f0c03 */
[----:B------:R-:W-:Y:S01]  /*9a80*/  IMAD.IADD R6, R0, 0x1, R7 ;  /* 0x0000000100067824 */ /* 0x000fe200078e0207 */
[----:B------:R-:W-:Y:S06]  /*9a90*/  BRA.DIV UR4, `(.L_x_55) ;  /* 0x0000002a04b47947 */ /* 0x000fec000b800000 */
[----:B------:R-:W0:Y:S01]  /*9aa0*/  SHFL.IDX PT, R14, R17, RZ, 0x181f ;  /* 0x00181fff110e7589 */ /* 0x000e2200000e0000 */
[----:B------:R-:W-:Y:S02]  /*9ab0*/  SHF.L.U32 R24, R24, 0x1, RZ ;  /* 0x0000000118187819 */ /* 0x000fe400000006ff */
[----:B------:R-:W-:Y:S01]  /*9ac0*/  LEA R21, R16, UR43, 0x1 ;  /* 0x0000002b10157c11 */ /* 0x000fe2000f8e08ff */
[----:B------:R-:W1:Y:S01]  /*9ad0*/  SHFL.IDX PT, R0, R3, RZ, 0x181f ;  /* 0x00181fff03007589 */ /* 0x000e6200000e0000 */
[C---:B------:R-:W-:Y:S02]  /*9ae0*/  LOP3.LUT P2, RZ, R6.reuse, 0x2, RZ, 0xc0, !PT ;  /* 0x0000000206ff7812 */ /* 0x040fe4000784c0ff */
[----:B------:R-:W-:Y:S02]  /*9af0*/  LOP3.LUT P1, RZ, R6, 0x4, RZ, 0xc0, !PT ;  /* 0x0000000406ff7812 */ /* 0x000fe4000782c0ff */
[----:B0-----:R-:W-:Y:S02]  /*9b00*/  IADD3 R4, P0, R14, R24, RZ ;  /* 0x000000180e047210 */ /* 0x001fe40007f1e0ff */
[----:B------:R-:W0:Y:S03]  /*9b10*/  SHFL.IDX PT, R14, R17, 0x1, 0x181f ;  /* 0x00381f00110e7f89 */ /* 0x000e2600000e0000 */
[----:B-1----:R-:W-:-:S02]  /*9b20*/  IMAD.X R5, RZ, RZ, R0, P0 ;  /* 0x000000ffff057224 */ /* 0x002fc400000e0600 */
[----:B------:R-:W1:Y:S01]  /*9b30*/  SHFL.IDX PT, R0, R3, 0x1, 0x181f ;  /* 0x00381f0003007f89 */ /* 0x000e6200000e0000 */
[----:B0-----:R-:W-:-:S03]  /*9b40*/  IADD3 R10, P0, R14, R24, RZ ;  /* 0x000000180e0a7210 */ /* 0x001fc60007f1e0ff */
[----:B------:R-:W0:Y:S02]  /*9b50*/  SHFL.IDX PT, R14, R17, 0x2, 0x181f ;  /* 0x00581f00110e7f89 */ /* 0x000e2400000e0000 */
[----:B-1----:R-:W-:Y:S02]  /*9b60*/  IMAD.X R11, RZ, RZ, R0, P0 ;  /* 0x000000ffff0b7224 */ /* 0x002fe400000e0600 */
[----:B------:R-:W1:Y:S01]  /*9b70*/  SHFL.IDX PT, R0, R3, 0x2, 0x181f ;  /* 0x00581f0003007f89 */ /* 0x000e6200000e0000 */
[----:B0-----:R-:W-:-:S03]  /*9b80*/  IADD3 R8, P0, R14, R24, RZ ;  /* 0x000000180e087210 */ /* 0x001fc60007f1e0ff */
[----:B------:R-:W0:Y:S02]  /*9b90*/  SHFL.IDX PT, R14, R17, 0x3, 0x181f ;  /* 0x00781f00110e7f89 */ /* 0x000e2400000e0000 */
[----:B-1----:R-:W-:Y:S01]  /*9ba0*/  IMAD.X R9, RZ, RZ, R0, P0 ;  /* 0x000000ffff097224 */ /* 0x002fe200000e0600 */
[----:B------:R-:W-:Y:S01]  /*9bb0*/  ISETP.LT.OR P0, PT, R35, 0x1, P4 ;  /* 0x000000012300780c */ /* 0x000fe20002701670 */
[----:B------:R-:W1:-:S12]  /*9bc0*/  SHFL.IDX PT, R0, R3, 0x3, 0x181f ;  /* 0x00781f0003007f89 */ /* 0x000e5800000e0000 */
[----:B------:R-:W-:Y:S01]  /*9bd0*/  LDGSTS.E.BYPASS.LTC128B.128 [R21+0x400], desc[UR36][R4.64], !P0 ;  /* 0x0040000004157fae */ /* 0x000fe2000c101d64 */
[----:B------:R-:W-:-:S13]  /*9be0*/  ISETP.LT.OR P0, PT, R35, 0x1, !P2 ;  /* 0x000000012300780c */ /* 0x000fda0005701670 */
[----:B------:R-:W-:Y:S01]  /*9bf0*/  LDGSTS.E.BYPASS.LTC128B.128 [R21+0x3400], desc[UR36][R4.64+0x80], !P0 ;  /* 0x0340008004157fae */ /* 0x000fe2000c101d64 */
[----:B------:R-:W-:-:S13]  /*9c00*/  ISETP.LT.OR P0, PT, R35, 0x1, !P1 ;  /* 0x000000012300780c */ /* 0x000fda0004f01670 */
[----:B------:R-:W-:Y:S01]  /*9c10*/  LDGSTS.E.BYPASS.LTC128B.128 [R21+0x6400], desc[UR36][R4.64+0x100], !P0 ;  /* 0x0640010004157fae */ /* 0x000fe2000c101d64 */
[----:B------:R-:W-:-:S04]  /*9c20*/  LOP3.LUT P0, RZ, R6, 0x8, RZ, 0xc0, !PT ;  /* 0x0000000806ff7812 */ /* 0x000fc8000780c0ff */
[----:B------:R-:W-:-:S13]  /*9c30*/  ISETP.LT.OR P3, PT, R35, 0x1, !P0 ;  /* 0x000000012300780c */ /* 0x000fda0004761670 */
[----:B------:R2:W-:Y:S01]  /*9c40*/  LDGSTS.E.BYPASS.LTC128B.128 [R21+0x9400], desc[UR36][R4.64+0x180], !P3 ;  /* 0x0940018004157fae */ /* 0x0005e2000d901d64 */
[----:B0-----:R-:W-:-:S03]  /*9c50*/  IADD3 R6, P3, R14, R24, RZ ;  /* 0x000000180e067210 */ /* 0x001fc60007f7e0ff */
[----:B------:R-:W2:Y:S01]  /*9c60*/  SHFL.IDX PT, R14, R17, 0x4, 0x181f ;  /* 0x00981f00110e7f89 */ /* 0x000ea200000e0000 */
[----:B-1----:R-:W-:Y:S02]  /*9c70*/  IADD3.X R7, RZ, R0, RZ, P3, !PT ;  /* 0x00000000ff077210 */ /* 0x002fe40001ffe4ff */
[C---:B------:R-:W-:Y:S01]  /*9c80*/  ISETP.LT.OR P3, PT, R35.reuse, 0x11, P4 ;  /* 0x000000112300780c */ /* 0x040fe20002761670 */
[----:B------:R-:W0:Y:S04]  /*9c90*/  SHFL.IDX PT, R0, R3, 0x4, 0x181f ;  /* 0x00981f0003007f89 */ /* 0x000e2800000e0000 */
[----:B------:R-:W1:Y:S08]  /*9ca0*/  SHFL.IDX PT, R3, R3, 0x5, 0x181f ;  /* 0x00b81f0003037f89 */ /* 0x000e7000000e0000 */
[----:B------:R-:W-:Y:S01]  /*9cb0*/  LDGSTS.E.BYPASS.LTC128B.128 [R21+0xc00], desc[UR36][R10.64], !P3 ;  /* 0x00c000000a157fae */ /* 0x000fe2000d901d64 */
[----:B------:R-:W-:-:S13]  /*9cc0*/  ISETP.LT.OR P3, PT, R35, 0x11, !P2 ;  /* 0x000000112300780c */ /* 0x000fda0005761670 */
[----:B------:R-:W-:Y:S01]  /*9cd0*/  LDGSTS.E.BYPASS.LTC128B.128 [R21+0x3c00], desc[UR36][R10.64+0x80], !P3 ;  /* 0x03c000800a157fae */ /* 0x000fe2000d901d64 */
[----:B------:R-:W-:-:S13]  /*9ce0*/  ISETP.LT.OR P3, PT, R35, 0x11, !P1 ;  /* 0x000000112300780c */ /* 0x000fda0004f61670 */
[----:B------:R-:W-:Y:S01]  /*9cf0*/  LDGSTS.E.BYPASS.LTC128B.128 [R21+0x6c00], desc[UR36][R10.64+0x100], !P3 ;  /* 0x06c001000a157fae */ /* 0x000fe2000d901d64 */
[----:B------:R-:W-:-:S13]  /*9d00*/  ISETP.LT.OR P3, PT, R35, 0x11, !P0 ;  /* 0x000000112300780c */ /* 0x000fda0004761670 */
[----:B------:R-:W-:Y:S01]  /*9d10*/  LDGSTS.E.BYPASS.LTC128B.128 [R21+0x9c00], desc[UR36][R10.64+0x180], !P3 ;  /* 0x09c001800a157fae */ /* 0x000fe2000d901d64 */
[----:B--2---:R-:W-:-:S03]  /*9d20*/  IADD3 R4, P3, R14, R24, RZ ;  /* 0x000000180e047210 */ /* 0x004fc60007f7e0ff */
[----:B------:R2:W3:Y:S02]  /*9d30*/  SHFL.IDX PT, R14, R17, 0x5, 0x181f ;  /* 0x00b81f00110e7f89 */ /* 0x0004e400000e0000 */
[----:B0-----:R-:W-:Y:S01]  /*9d40*/  IMAD.X R5, RZ, RZ, R0, P3 ;  /* 0x000000ffff057224 */ /* 0x001fe200018e0600 */
[----:B------:R-:W-:Y:S01]  /*9d50*/  ISETP.LT.OR P3, PT, R35, 0x21, P4 ;  /* 0x000000212300780c */ /* 0x000fe20002761670 */
[----:B------:R-:W-:-:S12]  /*9d60*/  VIADD R0, R21, 0x400 ;  /* 0x0000040015007836 */ /* 0x000fd80000000000 */
[----:B------:R-:W-:Y:S01]  /*9d70*/  LDGSTS.E.BYPASS.LTC128B.128 [R21+0x1400], desc[UR36][R8.64], !P3 ;  /* 0x0140000008157fae */ /* 0x000fe2000d901d64 */
[----:B------:R-:W-:-:S13]  /*9d80*/  ISETP.LT.OR P3, PT, R35, 0x21, !P2 ;  /* 0x000000212300780c */ /* 0x000fda0005761670 */
[----:B------:R-:W-:Y:S01]  /*9d90*/  LDGSTS.E.BYPASS.LTC128B.128 [R21+0x4400], desc[UR36][R8.64+0x80], !P3 ;  /* 0x0440008008157fae */ /* 0x000fe2000d901d64 */
[----:B------:R-:W-:-:S13]  /*9da0*/  ISETP.LT.OR P3, PT, R35, 0x21, !P1 ;  /* 0x000000212300780c */ /* 0x000fda0004f61670 */
[----:B------:R-:W-:Y:S01]  /*9db0*/  LDGSTS.E.BYPASS.LTC128B.128 [R21+0x7400], desc[UR36][R8.64+0x100], !P3 ;  /* 0x0740010008157fae */ /* 0x000fe2000d901d64 */
[----:B------:R-:W-:-:S13]  /*9dc0*/  ISETP.LT.OR P3, PT, R35, 0x21, !P0 ;  /* 0x000000212300780c */ /* 0x000fda0004761670 */
[----:B------:R0:W-:Y:S01]  /*9dd0*/  LDGSTS.E.BYPASS.LTC128B.128 [R21+0xa400], desc[UR36][R8.64+0x180], !P3 ;  /* 0x0a40018008157fae */ /* 0x0001e2000d901d64 */
[----:B------:R-:W-:Y:S01]  /*9de0*/  ISETP.LT.OR P3, PT, R35, 0x31, P4 ;  /* 0x000000312300780c */ /* 0x000fe20002761670 */
[----:B0-----:R-:W-:-:S12]  /*9df0*/  IMAD.MOV.U32 R8, RZ, RZ, RZ ;  /* 0x000000ffff087224 */ /* 0x001fd800078e00ff */
[----:B------:R2:W-:Y:S01]  /*9e00*/  LDGSTS.E.BYPASS.LTC128B.128 [R21+0x1c00], desc[UR36][R6.64], !P3 ;  /* 0x01c0000006157fae */ /* 0x0005e2000d901d64 */
[----:B------:R-:W-:-:S13]  /*9e10*/  ISETP.LT.OR P3, PT, R35, 0x31, !P2 ;  /* 0x000000312300780c */ /* 0x000fda0005761670 */
[----:B------:R2:W-:Y:S01]  /*9e20*/  LDGSTS.E.BYPASS.LTC128B.128 [R21+0x4c00], desc[UR36][R6.64+0x80], !P3 ;  /* 0x04c0008006157fae */ /* 0x0005e2000d901d64 */
[----:B------:R-:W-:-:S13]  /*9e30*/  ISETP.LT.OR P3, PT, R35, 0x31, !P1 ;  /* 0x000000312300780c */ /* 0x000fda0004f61670 */
[----:B------:R2:W-:Y:S01]  /*9e40*/  LDGSTS.E.BYPASS.LTC128B.128 [R21+0x7c00], desc[UR36][R6.64+0x100], !P3 ;  /* 0x07c0010006157fae */ /* 0x0005e2000d901d64 */
[----:B------:R-:W-:-:S13]  /*9e50*/  ISETP.LT.OR P3, PT, R35, 0x31, !P0 ;  /* 0x000000312300780c */ /* 0x000fda0004761670 */
[----:B------:R2:W-:Y:S01]  /*9e60*/  LDGSTS.E.BYPASS.LTC128B.128 [R21+0xac00], desc[UR36][R6.64+0x180], !P3 ;  /* 0x0ac0018006157fae */ /* 0x0005e2000d901d64 */
[----:B------:R-:W-:-:S13]  /*9e70*/  ISETP.LT.OR P3, PT, R35, 0x41, P4 ;  /* 0x000000412300780c */ /* 0x000fda0002761670 */
[----:B------:R2:W-:Y:S01]  /*9e80*/  LDGSTS.E.BYPASS.LTC128B.128 [R21+0x2400], desc[UR36][R4.64], !P3 ;  /* 0x0240000004157fae */ /* 0x0005e2000d901d64 */
[----:B------:R-:W-:-:S13]  /*9e90*/  ISETP.LT.OR P3, PT, R35, 0x41, !P2 ;  /* 0x000000412300780c */ /* 0x000fda0005761670 */
[----:B------:R2:W-:Y:S01]  /*9ea0*/  LDGSTS.E.BYPASS.LTC128B.128 [R21+0x5400], desc[UR36][R4.64+0x80], !P3 ;  /* 0x0540008004157fae */ /* 0x0005e2000d901d64 */
[----:B------:R-:W-:-:S13]  /*9eb0*/  ISETP.LT.OR P3, PT, R35, 0x41, !P1 ;  /* 0x000000412300780c */ /* 0x000fda0004f61670 */
[----:B------:R2:W-:Y:S01]  /*9ec0*/  LDGSTS.E.BYPASS.LTC128B.128 [R21+0x8400], desc[UR36][R4.64+0x100], !P3 ;  /* 0x0840010004157fae */ /* 0x0005e2000d901d64 */
[----:B------:R-:W-:-:S13]  /*9ed0*/  ISETP.LT.OR P3, PT, R35, 0x41, !P0 ;  /* 0x000000412300780c */ /* 0x000fda0004761670 */
[----:B-1-3--:R2:W-:Y:S02]  /*9ee0*/  LDGSTS.E.BYPASS.LTC128B.128 [R21+0xb400], desc[UR36][R4.64+0x180], !P3 ;  /* 0x0b40018004157fae */ /* 0x00a5e4000d901d64 */
.L_x_134:
[----:B0-2---:R-:W-:Y:S02]  /*9ef0*/  IADD3 R4, P3, R14, R24, RZ ;  /* 0x000000180e047210 */ /* 0x005fe40007f7e0ff */
[C---:B------:R-:W-:Y:S02]  /*9f00*/  ISETP.LT.OR P2, PT, R35.reuse, 0x51, !P2 ;  /* 0x000000512300780c */ /* 0x040fe40005741670 */
[----:B------:R-:W-:Y:S02]  /*9f10*/  IADD3.X R5, RZ, R3, RZ, P3, !PT ;  /* 0x00000003ff057210 */ /* 0x000fe40001ffe4ff */
[C---:B------:R-:W-:Y:S02]  /*9f20*/  ISETP.LT.OR P3, PT, R35.reuse, 0x51, P4 ;  /* 0x000000512300780c */ /* 0x040fe40002761670 */
[C---:B------:R-:W-:Y:S02]  /*9f30*/  ISETP.LT.OR P1, PT, R35.reuse, 0x51, !P1 ;  /* 0x000000512300780c */ /* 0x040fe40004f21670 */
[----:B------:R-:W-:-:S09]  /*9f40*/  ISETP.LT.OR P0, PT, R35, 0x51, !P0 ;  /* 0x000000512300780c */ /* 0x000fd20004701670 */
[----:B------:R-:W-:Y:S01]  /*9f50*/  @!PT LDS RZ, [RZ] ;  /* 0x00000000fffff984 */ /* 0x000fe20000000800 */
[----:B------:R-:W-:Y:S01]  /*9f60*/  @!PT LDS RZ, [RZ] ;  /* 0x00000000fffff984 */ /* 0x000fe20000000800 */
[----:B------:R-:W-:Y:S01]  /*9f70*/  @!PT LDS RZ, [RZ] ;  /* 0x00000000fffff984 */ /* 0x000fe20000000800 */
[----:B------:R0:W-:Y:S04]  /*9f80*/  LDGSTS.E.BYPASS.LTC128B.128 [R21+0x2c00], desc[UR36][R4.64], !P3 ;  /* 0x02c0000004157fae */ /* 0x0001e8000d901d64 */
[----:B------:R0:W-:Y:S04]  /*9f90*/  LDGSTS.E.BYPASS.LTC128B.128 [R21+0x5c00], desc[UR36][R4.64+0x80], !P2 ;  /* 0x05c0008004157fae */ /* 0x0001e8000d101d64 */
[----:B------:R0:W-:Y:S04]  /*9fa0*/  LDGSTS.E.BYPASS.LTC128B.128 [R21+0x8c00], desc[UR36][R4.64+0x100], !P1 ;  /* 0x08c0010004157fae */ /* 0x0001e8000c901d64 */
[----:B------:R0:W-:Y:S01]  /*9fb0*/  LDGSTS.E.BYPASS.LTC128B.128 [R21+0xbc00], desc[UR36][R4.64+0x180], !P0 ;  /* 0x0bc0018004157fae */ /* 0x0001e2000c101d64 */
[----:B------:R-:W-:Y:S01]  /*9fc0*/  NOP ;  /* 0x0000000000007918 */ /* 0x000fe20000000000 */
[----:B------:R-:W-:Y:S02]  /*9fd0*/  SYNCS.ARRIVE.TRANS64.RED.A0T1 RZ, [UR43+0x22850], RZ ;  /* 0x022850ffffff79a7 */ /* 0x000fe4000820042b */
[----:B------:R-:W-:Y:S01]  /*9fe0*/  ARRIVES.LDGSTSBAR.64.TRANSCNT [UR43+0x22850] ;  /* 0x02285000ff0079b0 */ /* 0x000fe20008000aab */
[----:B------:R-:W-:Y:S01]  /*9ff0*/  NOP ;  /* 0x0000000000007918 */ /* 0x000fe20000000000 */
[----:B------:R-:W-:-:S13]  /*a000*/  ISETP.NE.AND P4, PT, R34, 0x3, PT ;  /* 0x000000032200780c */ /* 0x000fda0003f85270 */
[----:B0-----:R-:W-:Y:S05]  /*a010*/  @!P4 BRA `(.L_x_56) ;  /* 0x000000000004c947 */ /* 0x001fea0003800000 */
[----:B------:R-:W-:Y:S01]  /*a020*/  BPT.TRAP 0x1 ;  /* 0x000000040000795c */ /* 0x000fe20000300000 */
.L_x_56:
[----:B------:R-:W-:Y:S01]  /*a030*/  UIADD3 UR4, UR46, -0x2, URZ ;  /* 0xfffffffe2e047890 */ /* 0x000fe2000fffe03f */
[----:B------:R-:W-:Y:S01]  /*a040*/  SYNCS.ARRIVE.TRANS64.A1T0 RZ, [UR43+0x22850], RZ ;  /* 0x022850ffffff79a7 */ /* 0x000fe2000810002b */
[----:B------:R-:W-:Y:S01]  /*a050*/  BSSY B0, `(.L_x_40) ;  /* 0x00000e7000007945 */ /* 0x000fe20003800000 */
[----:B------:R-:W-:Y:S01]  /*a060*/  IMAD.MOV.U32 R20, RZ, RZ, 0x1 ;  /* 0x00000001ff147424 */ /* 0x000fe200078e00ff */
[----:B------:R-:W-:Y:S01]  /*a070*/  UISETP.GE.AND UP0, UPT, UR4, UR45, UPT ;  /* 0x0000002d0400728c */ /* 0x000fe2000bf06270 */
[----:B------:R-:W-:-:S05]  /*a080*/  IMAD.MOV.U32 R21, RZ, RZ, 0x1 ;  /* 0x00000001ff157424 */ /* 0x000fca00078e00ff */
[----:B------:R-:W-:-:S13]  /*a090*/  PLOP3.LUT P0, PT, PT, PT, UP0, 0x40, 0x0 ;  /* 0x000000000000781c */ /* 0x000fda0003f0e808 */
[----:B------:R-:W-:Y:S05]  /*a0a0*/  @P0 BRA `(.L_x_57) ;  /* 0x0000000c00840947 */ /* 0x000fea0003800000 */
[----:B------:R-:W-:Y:S01]  /*a0b0*/  UIADD3 UR4, UR44, 0x1, URZ ;  /* 0x000000012c047890 */ /* 0x000fe2000fffe03f */
[----:B------:R-:W-:Y:S01]  /*a0c0*/  IADD3 R27, R28, R31, R27 ;  /* 0x0000001f1c1b7210 */ /* 0x000fe20007ffe01b */
[----:B------:R-:W-:Y:S01]  /*a0d0*/  IMAD.MOV.U32 R20, RZ, RZ, 0x1 ;  /* 0x00000001ff147424 */ /* 0x000fe200078e00ff */
[----:B------:R-:W-:Y:S01]  /*a0e0*/  LOP3.LUT R4, RZ, UR42, RZ, 0x33, !PT ;  /* 0x0000002aff047c12 */ /* 0x000fe2000f8e33ff */
[----:B------:R-:W-:Y:S01]  /*a0f0*/  UIMAD UR4, UR4, UR38, URZ ;  /* 0x00000026040472a4 */ /* 0x000fe2000f8e023f */
[----:B------:R-:W-:Y:S01]  /*a100*/  MOV R21, 0x1 ;  /* 0x0000000100157802 */ /* 0x000fe20000000f00 */
[----:B------:R-:W-:-:S04]  /*a110*/  VIADD R36, R27, 0xfffffee0 ;  /* 0xfffffee01b247836 */ /* 0x000fc80000000000 */
[----:B------:R-:W-:-:S04]  /*a120*/  LOP3.LUT R3, RZ, UR4, RZ, 0x33, !PT ;  /* 0x00000004ff037c12 */ /* 0x000fc8000f8e33ff */
[----:B------:R-:W-:-:S04]  /*a130*/  VIMNMX R3, R3, R4, !PT ;  /* 0x0000000403037248 */ /* 0x000fc80007fe0100 */
[C---:B------:R-:W-:Y:S01]  /*a140*/  IADD3 R35, -R3.reuse, -0x2, RZ ;  /* 0xfffffffe03237810 */ /* 0x040fe20007ffe1ff */
[----:B------:R-:W-:-:S07]  /*a150*/  IMAD R36, R3, -0x60, R36 ;  /* 0xffffffa003247824 */ /* 0x000fce00078e0224 */
.L_x_72:
[----:B------:R-:W-:Y:S01]  /*a160*/  ISETP.NE.AND P1, PT, R29, 0x1, PT ;  /* 0x000000011d00780c */ /* 0x000fe20003f25270 */
[----:B------:R-:W-:Y:S01]  /*a170*/  BSSY B1, `(.L_x_58) ;  /* 0x0000014000017945 */ /* 0x000fe20003800000 */
[----:B------:R-:W-:Y:S01]  /*a180*/  ISETP.GT.U32.AND P0, PT, R26, 0x5f, PT ;  /* 0x0000005f1a00780c */ /* 0x000fe20003f04070 */
[----:B------:R-:W-:-:S10]  /*a190*/  IMAD.MOV.U32 R33, RZ, RZ, RZ ;  /* 0x000000ffff217224 */ /* 0x000fd400078e00ff */
[----:B0-----:R-:W0:Y:S08]  /*a1a0*/  @P1 LDC R3, c[0x0][0x434] ;  /* 0x00010d00ff031b82 */ /* 0x001e300000000800 */
[----:B------:R-:W1:Y:S01]  /*a1b0*/  @P1 LDC R5, c[0x0][0x438] ;  /* 0x00010e00ff051b82 */ /* 0x000e620000000800 */
[----:B0-----:R-:W-:-:S04]  /*a1c0*/  @P1 IMAD.HI.U32 R4, R36, R3, RZ ;  /* 0x0000000324041227 */ /* 0x001fc800078e00ff */
[----:B------:R-:W-:Y:S01]  /*a1d0*/  IMAD.MOV.U32 R3, RZ, RZ, R36 ;  /* 0x000000ffff037224 */ /* 0x000fe200078e0024 */
[----:B-1----:R-:W-:Y:S01]  /*a1e0*/  @P1 SHF.R.U32.HI R3, RZ, R5, R4 ;  /* 0x00000005ff031219 */ /* 0x002fe20000011604 */
[----:B--23--:R-:W-:Y:S06]  /*a1f0*/  @P0 BRA `(.L_x_59) ;  /* 0x00000000002c0947 */ /* 0x00cfec0003800000 */
[----:B------:R-:W-:Y:S01]  /*a200*/  SHF.R.S32.HI R5, RZ, 0x1f, R3 ;  /* 0x0000001fff057819 */ /* 0x000fe20000011403 */
[----:B------:R-:W-:Y:S01]  /*a210*/  ULDC.64 UR4, c[0x0][0x428] ;  /* 0x00010a0000047ab9 */ /* 0x000fe20000000a00 */
[----:B------:R-:W-:Y:S01]  /*a220*/  MOV R4, R3 ;  /* 0x0000000300047202 */ /* 0x000fe20000000f00 */
[----:B------:R-:W-:-:S04]  /*a230*/  IMAD R9, R25, UR4, RZ ;  /* 0x0000000419097c24 */ /* 0x000fc8000f8e02ff */
[----:B------:R-:W-:-:S04]  /*a240*/  IMAD.WIDE.U32 R6, R30, UR4, R4 ;  /* 0x000000041e067c25 */ /* 0x000fc8000f8e0004 */
[----:B------:R-:W-:Y:S01]  /*a250*/  IMAD R5, R30, UR5, R9 ;  /* 0x000000051e057c24 */ /* 0x000fe2000f8e0209 */
[----:B------:R-:W-:Y:S02]  /*a260*/  ULDC.64 UR4, c[0x0][0x418] ;  /* 0x0001060000047ab9 */ /* 0x000fe40000000a00 */
[----:B------:R-:W-:Y:S01]  /*a270*/  LEA R4, P0, R6, UR4, 0x2 ;  /* 0x0000000406047c11 */ /* 0x000fe2000f8010ff */
[----:B------:R-:W-:-:S05]  /*a280*/  IMAD.IADD R5, R5, 0x1, R7 ;  /* 0x0000000105057824 */ /* 0x000fca00078e0207 */
[----:B------:R-:W-:-:S05]  /*a290*/  LEA.HI.X R5, R6, UR5, R5, 0x2, P0 ;  /* 0x0000000506057c11 */ /* 0x000fca00080f1405 */
[----:B------:R0:W5:Y:S02]  /*a2a0*/  LDG.E R33, desc[UR36][R4.64] ;  /* 0x0000002404217981 */ /* 0x000164000c1e1900 */
.L_x_59:
[----:B------:R-:W-:Y:S05]  /*a2b0*/  BSYNC B1 ;  /* 0x0000000000017941 */ /* 0x000fea0003800000 */
.L_x_58:
[----:B------:R-:W-:-:S13]  /*a2c0*/  ISETP.NE.AND P0, PT, R34, 0x3, PT ;  /* 0x000000032200780c */ /* 0x000fda0003f05270 */
[----:B------:R-:W-:Y:S05]  /*a2d0*/  @!P0 BRA `(.L_x_60) ;  /* 0x0000000000048947 */ /* 0x000fea0003800000 */
[----:B------:R-:W-:Y:S01]  /*a2e0*/  BPT.TRAP 0x1 ;  /* 0x000000040000795c */ /* 0x000fe20000300000 */
.L_x_60:
[----:B------:R-:W-:Y:S01]  /*a2f0*/  LEA R32, R21, UR43, 0x3 ;  /* 0x0000002b15207c11 */ /* 0x000fe2000f8e18ff */
[----:B------:R-:W-:Y:S01]  /*a300*/  BSSY B1, `(.L_x_61) ;  /* 0x0000004000017945 */ /* 0x000fe20003800000 */
[----:B------:R-:W-:-:S04]  /*a310*/  SHF.L.U32 R31, R20, 0x1f, RZ ;  /* 0x0000001f141f7819 */ /* 0x000fc800000006ff */
[----:B------:R-:W1:Y:S02]  /*a320*/  SYNCS.PHASECHK.TRANS64.TRYWAIT P0, [R32+URZ+0x22840], R31 ;  /* 0x0228401f200075a7 */ /* 0x000e64000800017f */
[----:B-1----:R-:W-:Y:S05]  /*a330*/  @!P0 BRA `(.L_x_62) ;  /* 0x0000002800f88947 */ /* 0x002fea0003800000 */
.L_x_135:
[----:B------:R-:W-:Y:S05]  /*a340*/  BSYNC B1 ;  /* 0x0000000000017941 */ /* 0x000fea0003800000 */
.L_x_61:
[----:B------:R-:W-:Y:S01]  /*a350*/  ULDC UR4, c[0x0][0x430] ;  /* 0x00010c0000047ab9 */ /* 0x000fe20000000800 */
[----:B-----5:R-:W-:Y:S01]  /*a360*/  SHF.R.S32.HI R22, RZ, 0x1f, R33 ;  /* 0x0000001fff167819 */ /* 0x020fe20000011421 */
[----:B------:R-:W-:Y:S01]  /*a370*/  UIADD3 UR4, -UR4, URZ, URZ ;  /* 0x0000003f04047290 */ /* 0x000fe2000fffe13f */
[----:B------:R-:W-:Y:S01]  /*a380*/  LOP3.LUT P1, RZ, R23, 0x2, RZ, 0xc0, !PT ;  /* 0x0000000217ff7812 */ /* 0x000fe2000782c0ff */
[----:B------:R-:W-:Y:S01]  /*a390*/  ULDC.64 UR6, c[0x0][0x310] ;  /* 0x0000c40000067ab9 */ /* 0x000fe20000000a00 */
[----:B------:R-:W-:Y:S02]  /*a3a0*/  IMAD R17, R21, 0x1800, R16 ;  /* 0x0000180015117824 */ /* 0x000fe400078e0210 */
[----:B------:R-:W-:Y:S02]  /*a3b0*/  IMAD R6, R22, UR6, RZ ;  /* 0x0000000616067c24 */ /* 0x000fe4000f8e02ff */
[----:B------:R-:W-:Y:S01]  /*a3c0*/  IMAD R28, R3, UR4, R36 ;  /* 0x00000004031c7c24 */ /* 0x000fe2000f8e0224 */
[----:B------:R-:W-:-:S03]  /*a3d0*/  ULDC.64 UR4, c[0x0][0x300] ;  /* 0x0000c00000047ab9 */ /* 0x000fc60000000a00 */
[----:B0-----:R-:W-:Y:S01]  /*a3e0*/  IMAD.WIDE.U32 R4, R28, UR4, RZ ;  /* 0x000000041c047c25 */ /* 0x001fe2000f8e00ff */
[----:B------:R-:W-:-:S05]  /*a3f0*/  SHF.R.S32.HI R27, RZ, 0x1f, R28 ;  /* 0x0000001fff1b7819 */ /* 0x000fca000001141c */
[----:B------:R-:W-:Y:S01]  /*a400*/  IMAD R3, R27, UR4, RZ ;  /* 0x000000041b037c24 */ /* 0x000fe2000f8e02ff */
[----:B------:R-:W-:-:S03]  /*a410*/  R2UR UR4, R19 ;  /* 0x00000000130472ca */ /* 0x000fc600000e0000 */
[----:B------:R-:W-:-:S04]  /*a420*/  IMAD R3, R28, UR5, R3 ;  /* 0x000000051c037c24 */ /* 0x000fc8000f8e0203 */
[----:B------:R-:W-:Y:S02]  /*a430*/  IMAD.IADD R5, R5, 0x1, R3 ;  /* 0x0000000105057824 */ /* 0x000fe400078e0203 */
[C---:B------:R-:W-:Y:S02]  /*a440*/  IMAD R3, R33.reuse, UR7, R6 ;  /* 0x0000000721037c24 */ /* 0x040fe4000f8e0206 */
[----:B------:R-:W-:Y:S01]  /*a450*/  IMAD.WIDE.U32 R4, R33, UR6, R4 ;  /* 0x0000000621047c25 */ /* 0x000fe2000f8e0004 */
[----:B------:R-:W-:Y:S02]  /*a460*/  ULDC.64 UR6, c[0x0][0x308] ;  /* 0x0000c20000067ab9 */ /* 0x000fe40000000a00 */
[----:B------:R-:W-:Y:S01]  /*a470*/  UIMAD UR4, UR4, UR6, URZ ;  /* 0x00000006040472a4 */ /* 0x000fe2000f8e023f */
[----:B------:R-:W-:Y:S01]  /*a480*/  IMAD.IADD R5, R5, 0x1, R3 ;  /* 0x0000000105057824 */ /* 0x000fe200078e0203 */
[----:B------:R-:W-:Y:S02]  /*a490*/  MOV R3, UR6 ;  /* 0x0000000600037c02 */ /* 0x000fe40008000f00 */
[----:B------:R-:W-:-:S03]  /*a4a0*/  UIMAD UR4, UR40, UR7, UR4 ;  /* 0x00000007280472a4 */ /* 0x000fc6000f8e0204 */
[----:B------:R-:W-:Y:S01]  /*a4b0*/  IMAD.WIDE.U32 R4, R3, UR40, R4 ;  /* 0x0000002803047c25 */ /* 0x000fe2000f8e0004 */
[----:B------:R-:W-:-:S03]  /*a4c0*/  ULDC.64 UR6, c[0x0][0x2e8] ;  /* 0x0000ba0000067ab9 */ /* 0x000fc60000000a00 */
[----:B------:R-:W-:Y:S01]  /*a4d0*/  VIADD R3, R5, UR4 ;  /* 0x0000000405037c36 */ /* 0x000fe20008000000 */
[----:B------:R-:W-:Y:S01]  /*a4e0*/  LEA R10, P0, R4, UR6, 0x1 ;  /* 0x00000006040a7c11 */ /* 0x000fe2000f8008ff */
[----:B------:R-:W-:-:S03]  /*a4f0*/  UMOV UR4, 0xffffffff ;  /* 0xffffffff00047882 */ /* 0x000fc60000000000 */
[----:B------:R-:W-:Y:S01]  /*a500*/  LEA.HI.X R3, R4, UR7, R3, 0x1, P0 ;  /* 0x0000000704037c11 */ /* 0x000fe200080f0c03 */
[----:B------:R-:W-:Y:S08]  /*a510*/  BRA.DIV UR4, `(.L_x_63) ;  /* 0x0000002a04947947 */ /* 0x000ff0000b800000 */
[----:B------:R-:W0:Y:S01]  /*a520*/  SHFL.IDX PT, R14, R10, RZ, 0x181f ;  /* 0x00181fff0a0e7589 */ /* 0x000e2200000e0000 */
[----:B------:R-:W-:-:S03]  /*a530*/  LEA R17, R17, UR43, 0x1 ;  /* 0x0000002b11117c11 */ /* 0x000fc6000f8e08ff */
[----:B------:R-:W2:Y:S04]  /*a540*/  SHFL.IDX PT, R5, R3, RZ, 0x181f ;  /* 0x00181fff03057589 */ /* 0x000ea800000e0000 */
[----:B------:R-:W-:Y:S04]  /*a550*/  SHFL.IDX PT, R7, R3, 0x1, 0x181f ;  /* 0x00381f0003077f89 */ /* 0x000fe800000e0000 */
[----:B------:R-:W-:Y:S04]  /*a560*/  SHFL.IDX PT, R4, R3, 0x2, 0x181f ;  /* 0x00581f0003047f89 */ /* 0x000fe800000e0000 */
[----:B------:R-:W-:Y:S04]  /*a570*/  SHFL.IDX PT, R18, R3, 0x4, 0x181f ;  /* 0x00981f0003127f89 */ /* 0x000fe800000e0000 */
[----:B------:R-:W-:Y:S01]  /*a580*/  SHFL.IDX PT, R37, R10, 0x5, 0x181f ;  /* 0x00b81f000a257f89 */ /* 0x000fe200000e0000 */
[----:B0-----:R-:W-:-:S03]  /*a590*/  IADD3 R12, P0, R14, R24, RZ ;  /* 0x000000180e0c7210 */ /* 0x001fc60007f1e0ff */
[----:B------:R-:W0:Y:S02]  /*a5a0*/  SHFL.IDX PT, R14, R10, 0x1, 0x181f ;  /* 0x00381f000a0e7f89 */ /* 0x000e2400000e0000 */
[----:B--2---:R-:W-:Y:S02]  /*a5b0*/  IMAD.X R13, RZ, RZ, R5, P0 ;  /* 0x000000ffff0d7224 */ /* 0x004fe400000e0605 */
[----:B------:R-:W-:Y:S04]  /*a5c0*/  SHFL.IDX PT, R5, R3, 0x3, 0x181f ;  /* 0x00781f0003057f89 */ /* 0x000fe800000e0000 */
[----:B------:R2:W-:Y:S01]  /*a5d0*/  LDGSTS.E.BYPASS.LTC128B.128 [R17+0x1c400], desc[UR36][R12.64], !P1 ;  /* 0x1c4000000c117fae */ /* 0x0005e2000c901d64 */
[----:B0-----:R-:W-:-:S03]  /*a5e0*/  IADD3 R8, P0, R14, R24, RZ ;  /* 0x000000180e087210 */ /* 0x001fc60007f1e0ff */
[----:B------:R-:W0:Y:S02]  /*a5f0*/  SHFL.IDX PT, R14, R10, 0x2, 0x181f ;  /* 0x00581f000a0e7f89 */ /* 0x000e2400000e0000 */
[----:B------:R-:W-:-:S05]  /*a600*/  IMAD.X R9, RZ, RZ, R7, P0 ;  /* 0x000000ffff097224 */ /* 0x000fca00000e0607 */
[----:B------:R2:W-:Y:S01]  /*a610*/  LDGSTS.E.BYPASS.LTC128B.128 [R17+0x1cc00], desc[UR36][R8.64], !P1 ;  /* 0x1cc0000008117fae */ /* 0x0005e2000c901d64 */
[----:B0-----:R-:W-:-:S03]  /*a620*/  IADD3 R6, P0, R14, R24, RZ ;  /* 0x000000180e067210 */ /* 0x001fc60007f1e0ff */
[----:B------:R-:W0:Y:S01]  /*a630*/  SHFL.IDX PT, R14, R10, 0x3, 0x181f ;  /* 0x00781f000a0e7f89 */ /* 0x000e2200000e0000 */
[----:B------:R-:W-:-:S05]  /*a640*/  IADD3.X R7, RZ, R4, RZ, P0, !PT ;  /* 0x00000004ff077210 */ /* 0x000fca00007fe4ff */
[----:B------:R2:W-:Y:S01]  /*a650*/  LDGSTS.E.BYPASS.LTC128B.128 [R17+0x1d400], desc[UR36][R6.64], !P1 ;  /* 0x1d40000006117fae */ /* 0x0005e2000c901d64 */
[----:B0-----:R-:W-:-:S03]  /*a660*/  IADD3 R4, P0, R14, R24, RZ ;  /* 0x000000180e047210 */ /* 0x001fc60007f1e0ff */
[----:B------:R-:W0:Y:S02]  /*a670*/  SHFL.IDX PT, R14, R10, 0x4, 0x181f ;  /* 0x00981f000a0e7f89 */ /* 0x000e2400000e0000 */
[----:B------:R-:W-:-:S05]  /*a680*/  IMAD.X R5, RZ, RZ, R5, P0 ;  /* 0x000000ffff057224 */ /* 0x000fca00000e0605 */
[----:B------:R2:W-:Y:S01]  /*a690*/  LDGSTS.E.BYPASS.LTC128B.128 [R17+0x1dc00], desc[UR36][R4.64], !P1 ;  /* 0x1dc0000004117fae */ /* 0x0005e2000c901d64 */
[----:B0-----:R-:W-:-:S05]  /*a6a0*/  IADD3 R14, P0, R14, R24, RZ ;  /* 0x000000180e0e7210 */ /* 0x001fca0007f1e0ff */
[----:B------:R-:W-:Y:S02]  /*a6b0*/  IMAD.X R15, RZ, RZ, R18, P0 ;  /* 0x000000ffff0f7224 */ /* 0x000fe400000e0612 */
[----:B------:R2:W0:Y:S04]  /*a6c0*/  SHFL.IDX PT, R18, R3, 0x5, 0x181f ;  /* 0x00b81f0003127f89 */ /* 0x00042800000e0000 */
[----:B------:R2:W-:Y:S02]  /*a6d0*/  LDGSTS.E.BYPASS.LTC128B.128 [R17+0x1e400], desc[UR36][R14.64], !P1 ;  /* 0x1e4000000e117fae */ /* 0x0005e4000c901d64 */
.L_x_149:
[----:B--2---:R-:W-:-:S05]  /*a6e0*/  IADD3 R4, P0, R37, R24, RZ ;  /* 0x0000001825047210 */ /* 0x004fca0007f1e0ff */
[----:B0-----:R-:W-:Y:S01]  /*a6f0*/  IMAD.X R5, RZ, RZ, R18, P0 ;  /* 0x000000ffff057224 */ /* 0x001fe200000e0612 */
[----:B------:R-:W-:-:S04]  /*a700*/  PLOP3.LUT P0, PT, PT, PT, PT, 0x80, 0x0 ;  /* 0x000000000000781c */ /* 0x000fc80003f0f070 */
[----:B------:R-:W-:Y:S01]  /*a710*/  @!PT LDS RZ, [RZ] ;  /* 0x00000000fffff984 */ /* 0x000fe20000000800 */
[----:B------:R-:W-:Y:S01]  /*a720*/  @!PT LDS RZ, [RZ] ;  /* 0x00000000fffff984 */ /* 0x000fe20000000800 */
[----:B------:R-:W-:Y:S01]  /*a730*/  @!PT LDS RZ, [RZ] ;  /* 0x00000000fffff984 */ /* 0x000fe20000000800 */
[----:B------:R0:W-:Y:S01]  /*a740*/  LDGSTS.E.BYPASS.LTC128B.128 [R17+0x1ec00], desc[UR36][R4.64], !P1 ;  /* 0x1ec0000004117fae */ /* 0x0001e2000c901d64 */
[----:B------:R-:W-:-:S08]  /*a750*/  NOP ;  /* 0x0000000000007918 */ /* 0x000fd00000000000 */
.L_x_64:
[----:B------:R-:W-:Y:S02]  /*a760*/  PLOP3.LUT P1, PT, P1, P0, PT, 0xa2, 0x0 ;  /* 0x000000000000781c */ /* 0x000fe40000f21472 */
[----:B------:R-:W-:-:S08]  /*a770*/  @P0 R2UR P1, UR4, R32 ;  /* 0x00000000200402ca */ /* 0x000fd00000020000 */
[----:B------:R-:W-:-:S05]  /*a780*/  @P0 PLOP3.LUT P0, PT, P1, PT, PT, 0x80, 0x0 ;  /* 0x000000000000081c */ /* 0x000fca0000f0f070 */
[----:B------:R-:W-:Y:S01]  /*a790*/  @!P1 SYNCS.ARRIVE.TRANS64.RED.A0T1 RZ, [UR4+0x22830], RZ ;  /* 0x022830ffffff99a7 */ /* 0x000fe20008200404 */
[----:B------:R-:W-:Y:S07]  /*a7a0*/  @!P1 ARRIVES.LDGSTSBAR.64.TRANSCNT [UR4+0x22830] ;  /* 0x02283000ff0099b0 */ /* 0x000fee0008000a84 */
[----:B------:R-:W-:Y:S05]  /*a7b0*/  @P0 BRA.U.ANY `(.L_x_64) ;  /* 0xfffffffd00e80947 */ /* 0x000fea000393ffff */
[----:B------:R-:W-:Y:S01]  /*a7c0*/  NOP ;  /* 0x0000000000007918 */ /* 0x000fe20000000000 */
[----:B------:R-:W-:-:S13]  /*a7d0*/  ISETP.NE.AND P2, PT, R34, 0x3, PT ;  /* 0x000000032200780c */ /* 0x000fda0003f45270 */
[----:B------:R-:W-:Y:S05]  /*a7e0*/  @!P2 BRA `(.L_x_65) ;  /* 0x000000000004a947 */ /* 0x000fea0003800000 */
[----:B------:R-:W-:Y:S01]  /*a7f0*/  BPT.TRAP 0x1 ;  /* 0x000000040000795c */ /* 0x000fe20000300000 */
.L_x_65:
[----:B------:R2:W-:Y:S01]  /*a800*/  SYNCS.ARRIVE.TRANS64.A1T0 RZ, [R32+URZ+0x22830], RZ ;  /* 0x022830ff20ff79a7 */ /* 0x0005e2000810003f */
[----:B------:R-:W-:Y:S05]  /*a810*/  @!P2 BRA `(.L_x_66) ;  /* 0x000000000004a947 */ /* 0x000fea0003800000 */
[----:B------:R-:W-:Y:S01]  /*a820*/  BPT.TRAP 0x1 ;  /* 0x000000040000795c */ /* 0x000fe20000300000 */
.L_x_66:
[----:B------:R-:W3:Y:S01]  /*a830*/  SYNCS.PHASECHK.TRANS64.TRYWAIT P0, [R32+URZ+0x22860], R31 ;  /* 0x0228601f200075a7 */ /* 0x000ee2000800017f */
[----:B------:R-:W-:Y:S04]  /*a840*/  BSSY B1, `(.L_x_67) ;  /* 0x0000002000017945 */ /* 0x000fe80003800000 */
[----:B---3--:R-:W-:Y:S05]  /*a850*/  @!P0 BRA `(.L_x_68) ;  /* 0x0000002c00548947 */ /* 0x008fea0003800000 */
.L_x_150:
[----:B------:R-:W-:Y:S05]  /*a860*/  BSYNC B1 ;  /* 0x0000000000017941 */ /* 0x000fea0003800000 */
.L_x_67:
[----:B------:R-:W-:Y:S01]  /*a870*/  ULDC.64 UR4, c[0x0][0x328] ;  /* 0x0000ca0000047ab9 */ /* 0x000fe20000000a00 */
[----:B------:R-:W-:Y:S01]  /*a880*/  ULDC.64 UR6, c[0x0][0x338] ;  /* 0x0000ce0000067ab9 */ /* 0x000fe20000000a00 */
[----:B------:R-:W-:Y:S01]  /*a890*/  IMAD R27, R27, UR4, RZ ;  /* 0x000000041b1b7c24 */ /* 0x000fe2000f8e02ff */
[----:B------:R-:W-:Y:S01]  /*a8a0*/  LOP3.LUT P4, RZ, R23, 0x1, RZ, 0xc0, !PT ;  /* 0x0000000117ff7812 */ /* 0x000fe2000788c0ff */
[C---:B0-----:R-:W-:Y:S01]  /*a8b0*/  IMAD.WIDE.U32 R4, R28.reuse, UR4, RZ ;  /* 0x000000041c047c25 */ /* 0x041fe2000f8e00ff */
[----:B------:R-:W-:Y:S02]  /*a8c0*/  R2UR UR4, R19 ;  /* 0x00000000130472ca */ /* 0x000fe400000e0000 */
[C---:B------:R-:W-:Y:S01]  /*a8d0*/  LOP3.LUT P3, RZ, R23.reuse, 0x10, RZ, 0xc0, !PT ;  /* 0x0000001017ff7812 */ /* 0x040fe2000786c0ff */
[----:B------:R-:W-:Y:S01]  /*a8e0*/  IMAD R27, R28, UR5, R27 ;  /* 0x000000051c1b7c24 */ /* 0x000fe2000f8e021b */
[C---:B------:R-:W-:Y:S01]  /*a8f0*/  LOP3.LUT P2, RZ, R23.reuse, 0x8, RZ, 0xc0, !PT ;  /* 0x0000000817ff7812 */ /* 0x040fe2000784c0ff */
[----:B------:R-:W-:Y:S01]  /*a900*/  IMAD R22, R22, UR6, RZ ;  /* 0x0000000616167c24 */ /* 0x000fe2000f8e02ff */
[----:B------:R-:W-:-:S02]  /*a910*/  LOP3.LUT P1, RZ, R23, 0x4, RZ, 0xc0, !PT ;  /* 0x0000000417ff7812 */ /* 0x000fc4000782c0ff */
[----:B------:R-:W-:Y:S01]  /*a920*/  IADD3 R5, R5, R27, RZ ;  /* 0x0000001b05057210 */ /* 0x000fe20007ffe0ff */
[C---:B------:R-:W-:Y:S02]  /*a930*/  IMAD R3, R33.reuse, UR7, R22 ;  /* 0x0000000721037c24 */ /* 0x040fe4000f8e0216 */
[----:B------:R-:W-:Y:S01]  /*a940*/  IMAD.WIDE.U32 R4, R33, UR6, R4 ;  /* 0x0000000621047c25 */ /* 0x000fe2000f8e0004 */
[----:B------:R-:W-:Y:S02]  /*a950*/  ULDC.64 UR6, c[0x0][0x330] ;  /* 0x0000cc0000067ab9 */ /* 0x000fe40000000a00 */
[----:B------:R-:W-:Y:S01]  /*a960*/  UIMAD UR4, UR4, UR6, URZ ;  /* 0x00000006040472a4 */ /* 0x000fe2000f8e023f */
[----:B------:R-:W-:Y:S02]  /*a970*/  IMAD.IADD R5, R5, 0x1, R3 ;  /* 0x0000000105057824 */ /* 0x000fe400078e0203 */
[----:B------:R-:W-:Y:S01]  /*a980*/  IMAD.U32 R3, RZ, RZ, UR6 ;  /* 0x00000006ff037e24 */ /* 0x000fe2000f8e00ff */
        /* <DEDUP_REMOVED lines=9> */
[----:B------:R-:W-:-:S03]  /*aa20*/  IMAD R17, R21, 0xc000, R0 ;  /* 0x0000c00015117824 */ /* 0x000fc600078e0200 */
[----:B------:R-:W4:Y:S04]  /*aa30*/  SHFL.IDX PT, R5, R18, RZ, 0x181f ;  /* 0x00181fff12057589 */ /* 0x000f2800000e0000 */
[----:B------:R-:W-:Y:S04]  /*aa40*/  SHFL.IDX PT, R6, R18, 0x1, 0x181f ;  /* 0x00381f0012067f89 */ /* 0x000fe800000e0000 */
[----:B------:R-:W-:Y:S04]  /*aa50*/  SHFL.IDX PT, R7, R18, 0x3, 0x181f ;  /* 0x00781f0012077f89 */ /* 0x000fe800000e0000 */
[----:B------:R-:W-:Y:S01]  /*aa60*/  SHFL.IDX PT, R22, R18, 0x4, 0x181f ;  /* 0x00981f0012167f89 */ /* 0x000fe200000e0000 */
[----:B0-----:R-:W-:-:S04]  /*aa70*/  IADD3 R14, P0, R14, R24, RZ ;  /* 0x000000180e0e7210 */ /* 0x001fc80007f1e0ff */
[----:B----4-:R-:W-:Y:S02]  /*aa80*/  IADD3.X R15, RZ, R5, RZ, P0, !PT ;  /* 0x00000005ff0f7210 */ /* 0x010fe400007fe4ff */
[----:B------:R-:W0:Y:S04]  /*aa90*/  SHFL.IDX PT, R5, R3, 0x1, 0x181f ;  /* 0x00381f0003057f89 */ /* 0x000e2800000e0000 */
[----:B------:R-:W-:Y:S04]  /*aaa0*/  LDGSTS.E.BYPASS.LTC128B.128 [R17], desc[UR36][R14.64], !P4 ;  /* 0x000000000e117fae */ /* 0x000fe8000e101d64 */
[----:B------:R-:W-:Y:S04]  /*aab0*/  LDGSTS.E.BYPASS.LTC128B.128 [R17+0x3000], desc[UR36][R14.64+0x80], !P3 ;  /* 0x030000800e117fae */ /* 0x000fe8000d901d64 */
[----:B------:R-:W-:Y:S04]  /*aac0*/  LDGSTS.E.BYPASS.LTC128B.128 [R17+0x6000], desc[UR36][R14.64+0x100], !P2 ;  /* 0x060001000e117fae */ /* 0x000fe8000d101d64 */
[----:B------:R-:W-:Y:S01]  /*aad0*/  LDGSTS.E.BYPASS.LTC128B.128 [R17+0x9000], desc[UR36][R14.64+0x180], !P1 ;  /* 0x090001800e117fae */ /* 0x000fe2000c901d64 */
[----:B0-----:R-:W-:-:S03]  /*aae0*/  IADD3 R10, P0, R5, R24, RZ ;  /* 0x00000018050a7210 */ /* 0x001fc60007f1e0ff */
[----:B------:R-:W0:Y:S02]  /*aaf0*/  SHFL.IDX PT, R5, R3, 0x2, 0x181f ;  /* 0x00581f0003057f89 */ /* 0x000e2400000e0000 */
[----:B------:R-:W-:Y:S02]  /*ab00*/  IMAD.X R11, RZ, RZ, R6, P0 ;  /* 0x000000ffff0b7224 */ /* 0x000fe400000e0606 */
[----:B------:R-:W4:Y:S04]  /*ab10*/  SHFL.IDX PT, R6, R18, 0x2, 0x181f ;  /* 0x00581f0012067f89 */ /* 0x000f2800000e0000 */
[----:B------:R-:W-:Y:S04]  /*ab20*/  LDGSTS.E.BYPASS.LTC128B.128 [R17+0x800], desc[UR36][R10.64], !P4 ;  /* 0x008000000a117fae */ /* 0x000fe8000e101d64 */
[----:B------:R-:W-:Y:S04]  /*ab30*/  LDGSTS.E.BYPASS.LTC128B.128 [R17+0x3800], desc[UR36][R10.64+0x80], !P3 ;  /* 0x038000800a117fae */ /* 0x000fe8000d901d64 */
[----:B------:R-:W-:Y:S04]  /*ab40*/  LDGSTS.E.BYPASS.LTC128B.128 [R17+0x6800], desc[UR36][R10.64+0x100], !P2 ;  /* 0x068001000a117fae */ /* 0x000fe8000d101d64 */
[----:B------:R-:W-:Y:S01]  /*ab50*/  LDGSTS.E.BYPASS.LTC128B.128 [R17+0x9800], desc[UR36][R10.64+0x180], !P1 ;  /* 0x098001800a117fae */ /* 0x000fe2000c901d64 */
[----:B0-----:R-:W-:-:S03]  /*ab60*/  IADD3 R8, P0, R5, R24, RZ ;  /* 0x0000001805087210 */ /* 0x001fc60007f1e0ff */
[----:B------:R-:W-:Y:S04]  /*ab70*/  SHFL.IDX PT, R18, R18, 0x5, 0x181f ;  /* 0x00b81f0012127f89 */ /* 0x000fe800000e0000 */
[----:B------:R-:W0:Y:S01]  /*ab80*/  SHFL.IDX PT, R5, R3, 0x3, 0x181f ;  /* 0x00781f0003057f89 */ /* 0x000e2200000e0000 */
[----:B----4-:R-:W-:-:S05]  /*ab90*/  IMAD.X R9, RZ, RZ, R6, P0 ;  /* 0x000000ffff097224 */ /* 0x010fca00000e0606 */
[----:B------:R-:W-:Y:S04]  /*aba0*/  LDGSTS.E.BYPASS.LTC128B.128 [R17+0x1000], desc[UR36][R8.64], !P4 ;  /* 0x0100000008117fae */ /* 0x000fe8000e101d64 */
[----:B------:R-:W-:Y:S04]  /*abb0*/  LDGSTS.E.BYPASS.LTC128B.128 [R17+0x4000], desc[UR36][R8.64+0x80], !P3 ;  /* 0x0400008008117fae */ /* 0x000fe8000d901d64 */
[----:B------:R-:W-:Y:S04]  /*abc0*/  LDGSTS.E.BYPASS.LTC128B.128 [R17+0x7000], desc[UR36][R8.64+0x100], !P2 ;  /* 0x0700010008117fae */ /* 0x000fe8000d101d64 */
[----:B------:R4:W-:Y:S01]  /*abd0*/  LDGSTS.E.BYPASS.LTC128B.128 [R17+0xa000], desc[UR36][R8.64+0x180], !P1 ;  /* 0x0a00018008117fae */ /* 0x0009e2000c901d64 */
[----:B0-----:R-:W-:-:S03]  /*abe0*/  IADD3 R6, P0, R5, R24, RZ ;  /* 0x0000001805067210 */ /* 0x001fc60007f1e0ff */
[----:B------:R-:W0:Y:S02]  /*abf0*/  SHFL.IDX PT, R5, R3, 0x4, 0x181f ;  /* 0x00981f0003057f89 */ /* 0x000e2400000e0000 */
[----:B------:R-:W-:Y:S02]  /*ac00*/  IMAD.X R7, RZ, RZ, R7, P0 ;  /* 0x000000ffff077224 */ /* 0x000fe400000e0607 */
[----:B------:R-:W1:Y:S01]  /*ac10*/  SHFL.IDX PT, R3, R3, 0x5, 0x181f ;  /* 0x00b81f0003037f89 */ /* 0x000e6200000e0000 */
[----:B----4-:R-:W-:-:S03]  /*ac20*/  IMAD.MOV.U32 R8, RZ, RZ, RZ ;  /* 0x000000ffff087224 */ /* 0x010fc600078e00ff */
[----:B------:R4:W-:Y:S04]  /*ac30*/  LDGSTS.E.BYPASS.LTC128B.128 [R17+0x1800], desc[UR36][R6.64], !P4 ;  /* 0x0180000006117fae */ /* 0x0009e8000e101d64 */
[----:B------:R4:W-:Y:S04]  /*ac40*/  LDGSTS.E.BYPASS.LTC128B.128 [R17+0x4800], desc[UR36][R6.64+0x80], !P3 ;  /* 0x0480008006117fae */ /* 0x0009e8000d901d64 */
[----:B------:R4:W-:Y:S04]  /*ac50*/  LDGSTS.E.BYPASS.LTC128B.128 [R17+0x7800], desc[UR36][R6.64+0x100], !P2 ;  /* 0x0780010006117fae */ /* 0x0009e8000d101d64 */
[----:B------:R4:W-:Y:S01]  /*ac60*/  LDGSTS.E.BYPASS.LTC128B.128 [R17+0xa800], desc[UR36][R6.64+0x180], !P1 ;  /* 0x0a80018006117fae */ /* 0x0009e2000c901d64 */
[----:B0-----:R-:W-:-:S04]  /*ac70*/  IADD3 R4, P0, R5, R24, RZ ;  /* 0x0000001805047210 */ /* 0x001fc80007f1e0ff */
[----:B------:R-:W-:-:S05]  /*ac80*/  IADD3.X R5, RZ, R22, RZ, P0, !PT ;  /* 0x00000016ff057210 */ /* 0x000fca00007fe4ff */
[----:B------:R4:W-:Y:S04]  /*ac90*/  LDGSTS.E.BYPASS.LTC128B.128 [R17+0x2000], desc[UR36][R4.64], !P4 ;  /* 0x0200000004117fae */ /* 0x0009e8000e101d64 */
[----:B------:R4:W-:Y:S04]  /*aca0*/  LDGSTS.E.BYPASS.LTC128B.128 [R17+0x5000], desc[UR36][R4.64+0x80], !P3 ;  /* 0x0500008004117fae */ /* 0x0009e8000d901d64 */
[----:B------:R4:W-:Y:S04]  /*acb0*/  LDGSTS.E.BYPASS.LTC128B.128 [R17+0x8000], desc[UR36][R4.64+0x100], !P2 ;  /* 0x0800010004117fae */ /* 0x0009e8000d101d64 */
[----:B-1----:R4:W-:Y:S02]  /*acc0*/  LDGSTS.E.BYPASS.LTC128B.128 [R17+0xb000], desc[UR36][R4.64+0x180], !P1 ;  /* 0x0b00018004117fae */ /* 0x0029e4000c901d64 */
.L_x_164:
[----:B----4-:R-:W-:-:S05]  /*acd0*/  IADD3 R4, P0, R3, R24, RZ ;  /* 0x0000001803047210 */ /* 0x010fca0007f1e0ff */
[----:B------:R-:W-:Y:S01]  /*ace0*/  IMAD.X R5, RZ, RZ, R18, P0 ;  /* 0x000000ffff057224 */ /* 0x000fe200000e0612 */
[----:B------:R-:W-:-:S04]  /*acf0*/  PLOP3.LUT P0, PT, PT, PT, PT, 0x80, 0x0 ;  /* 0x000000000000781c */ /* 0x000fc80003f0f070 */
        /* <DEDUP_REMOVED lines=8> */
.L_x_70:
        /* <DEDUP_REMOVED lines=10> */
.L_x_71:
[----:B------:R-:W-:Y:S01]  /*ae20*/  VIADD R21, R21, 0x1 ;  /* 0x0000000115157836 */ /* 0x000fe20000000000 */
[----:B------:R-:W-:Y:S01]  /*ae30*/  IADD3 R35, R35, -0x1, RZ ;  /* 0xffffffff23237810 */ /* 0x000fe20007ffe0ff */
[----:B------:R1:W-:Y:S01]  /*ae40*/  SYNCS.ARRIVE.TRANS64.A1T0 RZ, [R32+URZ+0x22850], RZ ;  /* 0x022850ff20ff79a7 */ /* 0x0003e2000810003f */
[----:B------:R-:W-:Y:S02]  /*ae50*/  VIADD R36, R36, 0xffffffa0 ;  /* 0xffffffa024247836 */ /* 0x000fe40000000000 */
[----:B------:R-:W-:-:S04]  /*ae60*/  ISETP.NE.AND P0, PT, R21, 0x2, PT ;  /* 0x000000021500780c */ /* 0x000fc80003f05270 */
[----:B------:R-:W-:Y:S02]  /*ae70*/  SEL R21, R21, RZ, P0 ;  /* 0x000000ff15157207 */ /* 0x000fe40000000000 */
[----:B------:R-:W-:Y:S02]  /*ae80*/  SEL R3, RZ, 0x1, P0 ;  /* 0x00000001ff037807 */ /* 0x000fe40000000000 */
[----:B------:R-:W-:Y:S02]  /*ae90*/  ISETP.GT.AND P0, PT, R35, UR45, PT ;  /* 0x0000002d23007c0c */ /* 0x000fe4000bf04270 */
[----:B------:R-:W-:-:S11]  /*aea0*/  LOP3.LUT R20, R20, R3, RZ, 0x3c, !PT ;  /* 0x0000000314147212 */ /* 0x000fd600078e3cff */
[----:B-1----:R-:W-:Y:S05]  /*aeb0*/  @P0 BRA `(.L_x_72) ;  /* 0xfffffff000a80947 */ /* 0x002fea000383ffff */
.L_x_57:
[----:B------:R-:W-:Y:S05]  /*aec0*/  BSYNC B0 ;  /* 0x0000000000007941 */ /* 0x000fea0003800000 */
.L_x_40:
[----:B------:R-:W0:Y:S01]  /*aed0*/  S2R R3, SR_CgaCtaId ;  /* 0x0000000000037919 */ /* 0x000e220000008800 */
[----:B------:R-:W-:Y:S01]  /*aee0*/  MOV R0, 0x400 ;  /* 0x0000040000007802 */ /* 0x000fe20000000f00 */
[----:B------:R-:W-:Y:S01]  /*aef0*/  BSSY B0, `(.L_x_73) ;  /* 0x0000005000007945 */ /* 0x000fe20003800000 */
[----:B------:R-:W-:Y:S02]  /*af00*/  SHF.L.U32 R8, R8, 0x1f, RZ ;  /* 0x0000001f08087819 */ /* 0x000fe400000006ff */
[----:B0-----:R-:W-:-:S04]  /*af10*/  LEA R4, R3, R0, 0x18 ;  /* 0x0000000003047211 */ /* 0x001fc800078ec0ff */
[----:B------:R-:W0:Y:S02]  /*af20*/  SYNCS.PHASECHK.TRANS64.TRYWAIT P0, [R4+URZ+0x22820], R8 ;  /* 0x02282008040075a7 */ /* 0x000e24000800017f */
[----:B0-----:R-:W-:Y:S05]  /*af30*/  @!P0 BRA `(.L_x_74) ;  /* 0x0000002c00908947 */ /* 0x001fea0003800000 */
.L_x_165:
[----:B------:R-:W-:Y:S05]  /*af40*/  BSYNC B0 ;  /* 0x0000000000007941 */ /* 0x000fea0003800000 */
.L_x_73:
[----:B------:R-:W-:-:S03]  /*af50*/  UMOV UR4, 0xffffffff ;  /* 0xffffffff00047882 */ /* 0x000fc60000000000 */
[----:B------:R-:W-:Y:S05]  /*af60*/  BRA.DIV UR4, `(.L_x_75) ;  /* 0x0000002e04987947 */ /* 0x000fea000b800000 */
[----:B------:R1:W4:Y:S02]  /*af70*/  SHFL.IDX PT, R14, R2, RZ, 0x1f ;  /* 0x00001fff020e7589 */ /* 0x00032400000e0000 */
.L_x_168:
[----:B----4-:R-:W-:-:S13]  /*af80*/  ISETP.NE.AND P0, PT, R14, RZ, PT ;  /* 0x000000ff0e00720c */ /* 0x010fda0003f05270 */
[----:B------:R-:W-:Y:S05]  /*af90*/  @P0 BRA `(.L_x_8) ;  /* 0x0000000000880947 */ /* 0x000fea0003800000 */
[----:B------:R-:W-:-:S03]  /*afa0*/  UMOV UR4, 0xffffffff ;  /* 0xffffffff00047882 */ /* 0x000fc60000000000 */
[----:B------:R-:W-:Y:S05]  /*afb0*/  BRA.DIV UR4, `(.L_x_76) ;  /* 0x0000002e04ac7947 */ /* 0x000fea000b800000 */
[----:B------:R-:W-:-:S13]  /*afc0*/  ELECT P6, URZ, PT ;  /* 0x00000000003f782f */ /* 0x000fda00038c0000 */
.L_x_171:
[----:B------:R-:W-:Y:S05]  /*afd0*/  @!P6 BRA `(.L_x_8) ;  /* 0x000000000078e947 */ /* 0x000fea0003800000 */
[----:B------:R-:W-:-:S06]  /*afe0*/  ULOP3.LUT UR4, UR39, 0x2, URZ, 0xfc, !UPT ;  /* 0x0000000227047892 */ /* 0x000fcc000f8efc3f */
[----:B------:R-:W-:-:S05]  /*aff0*/  IMAD.U32 R0, RZ, RZ, UR4 ;  /* 0x00000004ff007e24 */ /* 0x000fca000f8e00ff */
[----:B------:R-:W-:-:S13]  /*b000*/  ISETP.NE.AND P0, PT, R0, 0x3, PT ;  /* 0x000000030000780c */ /* 0x000fda0003f05270 */
[----:B------:R-:W-:Y:S05]  /*b010*/  @!P0 BRA `(.L_x_77) ;  /* 0x0000000000048947 */ /* 0x000fea0003800000 */
[----:B------:R-:W-:Y:S01]  /*b020*/  BPT.TRAP 0x1 ;  /* 0x000000040000795c */ /* 0x000fe20000300000 */
.L_x_77:
[C---:B------:R-:W-:Y:S01]  /*b030*/  IMAD R5, R21.reuse, 0x8, R4 ;  /* 0x0000000815057824 */ /* 0x040fe200078e0204 */
[----:B------:R-:W-:Y:S02]  /*b040*/  SHF.L.U32 R0, R20, 0x1f, RZ ;  /* 0x0000001f14007819 */ /* 0x000fe400000006ff */
[----:B------:R-:W-:Y:S02]  /*b050*/  IADD3 R21, R21, 0x1, RZ ;  /* 0x0000000115157810 */ /* 0x000fe40007ffe0ff */
[----:B------:R-:W4:Y:S02]  /*b060*/  SYNCS.PHASECHK.TRANS64.TRYWAIT P1, [R5+URZ+0x22840], R0 ;  /* 0x02284000050075a7 */ /* 0x000f24000802017f */
[----:B------:R-:W-:-:S04]  /*b070*/  ISETP.NE.AND P2, PT, R21, 0x2, PT ;  /* 0x000000021500780c */ /* 0x000fc80003f45270 */
[----:B------:R-:W-:Y:S01]  /*b080*/  SEL R3, RZ, 0x1, P2 ;  /* 0x00000001ff037807 */ /* 0x000fe20001000000 */
[----:B----4-:R-:W-:Y:S08]  /*b090*/  @!P1 BRA `(.L_x_78) ;  /* 0x0000002c00949947 */ /* 0x010ff00003800000 */
.L_x_172:
[----:B------:R-:W-:Y:S02]  /*b0a0*/  SEL R21, R21, RZ, P2 ;  /* 0x000000ff15157207 */ /* 0x000fe40001000000 */
[----:B-1----:R-:W-:Y:S01]  /*b0b0*/  LOP3.LUT R2, R20, R3, RZ, 0x3c, !PT ;  /* 0x0000000314027212 */ /* 0x002fe200078e3cff */
[----:B------:R-:W-:Y:S06]  /*b0c0*/  @!P0 BRA `(.L_x_79) ;  /* 0x0000000000048947 */ /* 0x000fec0003800000 */
[----:B------:R-:W-:Y:S01]  /*b0d0*/  BPT.TRAP 0x1 ;  /* 0x000000040000795c */ /* 0x000fe20000300000 */
.L_x_79:
[----:B------:R-:W-:Y:S01]  /*b0e0*/  IMAD R21, R21, 0x8, R4 ;  /* 0x0000000815157824 */ /* 0x000fe200078e0204 */
[----:B------:R-:W-:-:S04]  /*b0f0*/  SHF.L.U32 R2, R2, 0x1f, RZ ;  /* 0x0000001f02027819 */ /* 0x000fc800000006ff */
[----:B------:R-:W1:Y:S02]  /*b100*/  SYNCS.PHASECHK.TRANS64.TRYWAIT P1, [R21+URZ+0x22840], R2 ;  /* 0x02284002150075a7 */ /* 0x000e64000802017f */
[----:B-1----:R-:W-:Y:S05]  /*b110*/  @!P1 BRA `(.L_x_80) ;  /* 0x0000002c00889947 */ /* 0x002fea0003800000 */
.L_x_173:
[----:B------:R-:W-:Y:S05]  /*b120*/  @!P0 BRA `(.L_x_81) ;  /* 0x0000000000048947 */ /* 0x000fea0003800000 */
[----:B------:R-:W-:Y:S01]  /*b130*/  BPT.TRAP 0x1 ;  /* 0x000000040000795c */ /* 0x000fe20000300000 */
.L_x_81:
[----:B------:R-:W0:Y:S02]  /*b140*/  SYNCS.PHASECHK.TRANS64.TRYWAIT P1, [R5+URZ+0x22860], R0 ;  /* 0x02286000050075a7 */ /* 0x000e24000802017f */
[----:B0-----:R-:W-:Y:S05]  /*b150*/  @!P1 BRA `(.L_x_82) ;  /* 0x0000002c008c9947 */ /* 0x001fea0003800000 */
.L_x_174:
[----:B------:R-:W-:Y:S05]  /*b160*/  @!P0 BRA `(.L_x_83) ;  /* 0x0000000000048947 */ /* 0x000fea0003800000 */
[----:B------:R-:W-:Y:S01]  /*b170*/  BPT.TRAP 0x1 ;  /* 0x000000040000795c */ /* 0x000fe20000300000 */
.L_x_83:
[----:B------:R0:W0:Y:S02]  /*b180*/  SYNCS.PHASECHK.TRANS64.TRYWAIT P0, [R21+URZ+0x22860], R2 ;  /* 0x02286002150075a7 */ /* 0x000024000800017f */
[----:B0-----:R-:W-:Y:S05]  /*b190*/  @!P0 NANOSLEEP.SYNCS 0x989680 ;  /* 0x009896800000895d */ /* 0x001fea0003900000 */
[----:B------:R-:W0:Y:S02]  /*b1a0*/  @!P0 SYNCS.PHASECHK.TRANS64 P0, [R21+URZ+0x22860], R2 ;  /* 0x02286002150085a7 */ /* 0x000e24000800007f */
[----:B0-----:R-:W-:Y:S05]  /*b1b0*/  @!P0 BRA `(.L_x_83) ;  /* 0xfffffffc00f08947 */ /* 0x001fea000383ffff */
.L_x_8:
[----:B------:R-:W-:Y:S05]  /*b1c0*/  BSYNC B6 ;  /* 0x0000000000067941 */ /* 0x000fea0003800000 */
.L_x_5:
[----:B------:R-:W-:Y:S05]  /*b1d0*/  EXIT ;  /* 0x000000000000794d */ /* 0x000fea0003800000 */
.L_x_12:
[----:B0-----:R-:W-:-:S04]  /*b1e0*/  IMAD.U32 R5, RZ, RZ, UR41 ;  /* 0x00000029ff057e24 */ /* 0x001fc8000f8e00ff */
[----:B------:R0:W1:Y:S03]  /*b1f0*/  SYNCS.PHASECHK.TRANS64.TRYWAIT P0, [R5+URZ+0x22800], R8 ;  /* 0x02280008050075a7 */ /* 0x000066000800017f */
[----:B-1----:R-:W-:Y:S05]  /*b200*/  @!P0 NANOSLEEP.SYNCS 0x989680 ;  /* 0x009896800000895d */ /* 0x002fea0003900000 */
[----:B------:R-:W1:Y:S02]  /*b210*/  @!P0 SYNCS.PHASECHK.TRANS64 P0, [R5+URZ+0x22800], R8 ;  /* 0x02280008050085a7 */ /* 0x000e64000800007f */
[----:B-1----:R-:W-:Y:S05]  /*b220*/  @!P0 BRA `(.L_x_12) ;  /* 0xfffffffc00ec8947 */ /* 0x002fea000383ffff */
[----:B------:R-:W-:Y:S05]  /*b230*/  BRA `(.L_x_84) ;  /* 0xffffff6000807947 */ /* 0x000fea000383ffff */
.L_x_16:
[----:B0-----:R-:W-:-:S04]  /*b240*/  IMAD.U32 R5, RZ, RZ, UR41 ;  /* 0x00000029ff057e24 */ /* 0x001fc8000f8e00ff */
[----:B------:R0:W2:Y:S03]  /*b250*/  SYNCS.PHASECHK.TRANS64.TRYWAIT P1, [R5+URZ+0x22830], R8 ;  /* 0x02283008050075a7 */ /* 0x0000a6000802017f */
[----:B--2---:R-:W-:Y:S05]  /*b260*/  @!P1 NANOSLEEP.SYNCS 0x989680 ;  /* 0x009896800000995d */ /* 0x004fea0003900000 */
[----:B------:R-:W2:Y:S02]  /*b270*/  @!P1 SYNCS.PHASECHK.TRANS64 P1, [R5+URZ+0x22830], R8 ;  /* 0x02283008050095a7 */ /* 0x000ea4000802007f */
[----:B--2---:R-:W-:Y:S05]  /*b280*/  @!P1 BRA `(.L_x_16) ;  /* 0xfffffffc00ec9947 */ /* 0x004fea000383ffff */
[----:B------:R-:W-:Y:S05]  /*b290*/  BRA `(.L_x_15) ;  /* 0xffffff60009c7947 */ /* 0x000fea000383ffff */
.L_x_21:
[----:B--2---:R-:W-:-:S04]  /*b2a0*/  MOV R9, UR41 ;  /* 0x0000002900097c02 */ /* 0x004fc80008000f00 */
[----:B------:R2:W4:Y:S03]  /*b2b0*/  SYNCS.PHASECHK.TRANS64.TRYWAIT P1, [R9+URZ+0x22850], R8 ;  /* 0x02285008090075a7 */ /* 0x000526000802017f */
[----:B----4-:R-:W-:Y:S05]  /*b2c0*/  @!P1 NANOSLEEP.SYNCS 0x989680 ;  /* 0x009896800000995d */ /* 0x010fea0003900000 */
[----:B------:R-:W4:Y:S02]  /*b2d0*/  @!P1 SYNCS.PHASECHK.TRANS64 P1, [R9+URZ+0x22850], R8 ;  /* 0x02285008090095a7 */ /* 0x000f24000802007f */
[----:B----4-:R-:W-:Y:S05]  /*b2e0*/  @!P1 BRA `(.L_x_21) ;  /* 0xfffffffc00ec9947 */ /* 0x010fea000383ffff */
[----:B------:R-:W-:Y:S05]  /*b2f0*/  BRA `(.L_x_20) ;  /* 0xffffff7800247947 */ /* 0x000fea000383ffff */
.L_x_27:
[----:B---3--:R-:W-:-:S04]  /*b300*/  IMAD.U32 R0, RZ, RZ, UR26 ;  /* 0x0000001aff007e24 */ /* 0x008fc8000f8e00ff */
[----:B------:R3:W4:Y:S03]  /*b310*/  SYNCS.PHASECHK.TRANS64.TRYWAIT P2, [R0+URZ+0x22830], R9 ;  /* 0x02283009000075a7 */ /* 0x000726000804017f */
[----:B----4-:R-:W-:Y:S05]  /*b320*/  @!P2 NANOSLEEP.SYNCS 0x989680 ;  /* 0x009896800000a95d */ /* 0x010fea0003900000 */
[----:B------:R-:W4:Y:S02]  /*b330*/  @!P2 SYNCS.PHASECHK.TRANS64 P2, [R0+URZ+0x22830], R9 ;  /* 0x022830090000a5a7 */ /* 0x000f24000804007f */
[----:B----4-:R-:W-:Y:S05]  /*b340*/  @!P2 BRA `(.L_x_27) ;  /* 0xfffffffc00eca947 */ /* 0x010fea000383ffff */
[----:B------:R-:W-:Y:S05]  /*b350*/  BRA `(.L_x_26) ;  /* 0xffffff7c00447947 */ /* 0x000fea000383ffff */
.L_x_32:
[----:B-1----:R-:W-:-:S04]  /*b360*/  IMAD.U32 R8, RZ, RZ, UR26 ;  /* 0x0000001aff087e24 */ /* 0x002fc8000f8e00ff */
[----:B------:R1:W4:Y:S03]  /*b370*/  SYNCS.PHASECHK.TRANS64.TRYWAIT P2, [R8+URZ+0x22850], R9 ;  /* 0x02285009080075a7 */ /* 0x000326000804017f */
[----:B----4-:R-:W-:Y:S05]  /*b380*/  @!P2 NANOSLEEP.SYNCS 0x989680 ;  /* 0x009896800000a95d */ /* 0x010fea0003900000 */
[----:B------:R-:W4:Y:S02]  /*b390*/  @!P2 SYNCS.PHASECHK.TRANS64 P2, [R8+URZ+0x22850], R9 ;  /* 0x022850090800a5a7 */ /* 0x000f24000804007f */
[----:B----4-:R-:W-:Y:S05]  /*b3a0*/  @!P2 BRA `(.L_x_32) ;  /* 0xfffffffc00eca947 */ /* 0x010fea000383ffff */
[----:B------:R-:W-:Y:S05]  /*b3b0*/  BRA `(.L_x_31) ;  /* 0xffffff94005c7947 */ /* 0x000fea000383ffff */
.L_x_45:
[----:B------:R-:W-:Y:S01]  /*b3c0*/  IMAD.MOV.U32 R13, RZ, RZ, R2 ;  /* 0x000000ffff0d7224 */ /* 0x000fe200078e0002 */
[----:B------:R-:W-:Y:S01]  /*b3d0*/  MOV R12, RZ ;  /* 0x000000ff000c7202 */ /* 0x000fe20000000f00 */
[----:B------:R-:W-:Y:S02]  /*b3e0*/  IMAD.MOV.U32 R11, RZ, RZ, 0x1f ;  /* 0x0000001fff0b7424 */ /* 0x000fe400078e00ff */
[----:B------:R-:W-:-:S07]  /*b3f0*/  IMAD.MOV.U32 R15, RZ, RZ, -0x1 ;  /* 0xffffffffff0f7424 */ /* 0x000fce00078e00ff */
[----:B-----5:R-:W-:Y:S05]  /*b400*/  WARPSYNC.COLLECTIVE R15, `(.L_x_85) ;  /* 0x000000000f087348 */ /* 0x020fea0003c00000 */
[----:B------:R0:W1:Y:S02]  /*b410*/  SHFL.IDX P6, R14, R13, R12, R11 ;  /* 0x0000000c0d0e7389 */ /* 0x00006400000c000b */
[----:B01---5:R-:W-:Y:S01]  /*b420*/  ENDCOLLECTIVE ;  /* 0x000000000000791b */ /* 0x023fe20003800000 */
.L_x_85:
[----:B------:R-:W-:Y:S05]  /*b430*/  BRA `(.L_x_86) ;  /* 0xffffffd400007947 */ /* 0x000fea000383ffff */
.L_x_47:
[----:B0-----:R-:W-:-:S04]  /*b440*/  IMAD.U32 R3, RZ, RZ, UR43 ;  /* 0x0000002bff037e24 */ /* 0x001fc8000f8e00ff */
[----:B------:R0:W1:Y:S03]  /*b450*/  SYNCS.PHASECHK.TRANS64.TRYWAIT P0, [R3+URZ+0x22840], R0 ;  /* 0x02284000030075a7 */ /* 0x000066000800017f */
[----:B-1----:R-:W-:Y:S05]  /*b460*/  @!P0 NANOSLEEP.SYNCS 0x989680 ;  /* 0x009896800000895d */ /* 0x002fea0003900000 */
[----:B------:R-:W1:Y:S02]  /*b470*/  @!P0 SYNCS.PHASECHK.TRANS64 P0, [R3+URZ+0x22840], R0 ;  /* 0x02284000030085a7 */ /* 0x000e64000800007f */
[----:B-1----:R-:W-:Y:S05]  /*b480*/  @!P0 BRA `(.L_x_47) ;  /* 0xfffffffc00ec8947 */ /* 0x002fea000383ffff */
[----:B------:R-:W-:Y:S05]  /*b490*/  BRA `(.L_x_87) ;  /* 0xffffffd400447947 */ /* 0x000fea000383ffff */
.L_x_48:
[----:B------:R-:W-:Y:S01]  /*b4a0*/  BSSY B0, `(.L_x_88) ;  /* 0x0000008000007945 */ /* 0x000fe20003800000 */
[----:B------:R-:W-:Y:S01]  /*b4b0*/  MOV R13, R0 ;  /* 0x00000000000d7202 */ /* 0x000fe20000000f00 */
[----:B------:R-:W-:Y:S02]  /*b4c0*/  IMAD.MOV.U32 R12, RZ, RZ, RZ ;  /* 0x000000ffff0c7224 */ /* 0x000fe400078e00ff */
[----:B------:R-:W-:Y:S02]  /*b4d0*/  IMAD.MOV.U32 R11, RZ, RZ, 0x181f ;  /* 0x0000181fff0b7424 */ /* 0x000fe400078e00ff */
[----:B------:R-:W-:-:S07]  /*b4e0*/  IMAD.MOV.U32 R15, RZ, RZ, -0x1 ;  /* 0xffffffffff0f7424 */ /* 0x000fce00078e00ff */
[----:B------:R-:W-:Y:S05]  /*b4f0*/  WARPSYNC.COLLECTIVE R15, `(.L_x_89) ;  /* 0x000000000f087348 */ /* 0x000fea0003c00000 */
[----:B------:R0:W1:Y:S02]  /*b500*/  SHFL.IDX P6, R14, R13, R12, R11 ;  /* 0x0000000c0d0e7389 */ /* 0x00006400000c000b */
[----:B01----:R-:W-:Y:S01]  /*b510*/  ENDCOLLECTIVE ;  /* 0x000000000000791b */ /* 0x003fe20003800000 */
.L_x_89:
[----:B------:R-:W-:Y:S05]  /*b520*/  BSYNC B0 ;  /* 0x0000000000007941 */ /* 0x000fea0003800000 */
.L_x_88:
[----:B------:R-:W-:Y:S01]  /*b530*/  IMAD.MOV.U32 R13, RZ, RZ, R3 ;  /* 0x000000ffff0d7224 */ /* 0x000fe200078e0003 */
[----:B------:R-:W-:Y:S01]  /*b540*/  MOV R15, 0xffffffff ;  /* 0xffffffff000f7802 */ /* 0x000fe20000000f00 */
[----:B------:R-:W-:Y:S01]  /*b550*/  IMAD.MOV.U32 R12, RZ, RZ, RZ ;  /* 0x000000ffff0c7224 */ /* 0x000fe200078e00ff */
[----:B------:R-:W-:Y:S01]  /*b560*/  MOV R4, R14 ;  /* 0x0000000e00047202 */ /* 0x000fe20000000f00 */
[----:B------:R-:W-:Y:S01]  /*b570*/  IMAD.MOV.U32 R11, RZ, RZ, 0x181f ;  /* 0x0000181fff0b7424 */ /* 0x000fe200078e00ff */
[----:B------:R-:W-:-:S07]  /*b580*/  @P0 LEA R7, R16, UR43, 0x1 ;  /* 0x0000002b10070c11 */ /* 0x000fce000f8e08ff */
[----:B------:R-:W-:Y:S05]  /*b590*/  WARPSYNC.COLLECTIVE R15, `(.L_x_90) ;  /* 0x000000000f087348 */ /* 0x000fea0003c00000 */
[----:B------:R0:W1:Y:S02]  /*b5a0*/  SHFL.IDX P6, R14, R13, R12, R11 ;  /* 0x0000000c0d0e7389 */ /* 0x00006400000c000b */
[----:B01----:R-:W-:Y:S01]  /*b5b0*/  ENDCOLLECTIVE ;  /* 0x000000000000791b */ /* 0x003fe20003800000 */
.L_x_90:
[----:B------:R-:W-:Y:S01]  /*b5c0*/  IMAD.MOV.U32 R13, RZ, RZ, R0 ;  /* 0x000000ffff0d7224 */ /* 0x000fe200078e0000 */
[----:B------:R-:W-:Y:S02]  /*b5d0*/  MOV R12, 0x1 ;  /* 0x00000001000c7802 */ /* 0x000fe40000000f00 */
[----:B------:R-:W-:-:S05]  /*b5e0*/  @P0 LEA R14, P1, R24, R14, 0x1 ;  /* 0x0000000e180e0211 */ /* 0x000fca00078208ff */
[----:B------:R-:W-:Y:S02]  /*b5f0*/  @P0 IMAD.X R5, RZ, RZ, R4, P1 ;  /* 0x000000ffff050224 */ /* 0x000fe400008e0604 */
[----:B------:R-:W-:-:S07]  /*b600*/  @P0 IMAD.MOV.U32 R4, RZ, RZ, R14 ;  /* 0x000000ffff040224 */ /* 0x000fce00078e000e */
[----:B------:R-:W-:Y:S05]  /*b610*/  WARPSYNC.COLLECTIVE R15, `(.L_x_91) ;  /* 0x000000000f087348 */ /* 0x000fea0003c00000 */
[----:B------:R0:W1:Y:S02]  /*b620*/  SHFL.IDX P6, R14, R13, R12, R11 ;  /* 0x0000000c0d0e7389 */ /* 0x00006400000c000b */
[----:B01----:R-:W-:Y:S01]  /*b630*/  ENDCOLLECTIVE ;  /* 0x000000000000791b */ /* 0x003fe20003800000 */
.L_x_91:
[----:B------:R-:W-:Y:S01]  /*b640*/  @!PT LDS RZ, [RZ] ;  /* 0x00000000fffff984 */ /* 0x000fe20000000800 */
[----:B------:R-:W-:Y:S01]  /*b650*/  @!PT LDS RZ, [RZ] ;  /* 0x00000000fffff984 */ /* 0x000fe20000000800 */
[----:B------:R-:W-:Y:S01]  /*b660*/  @!PT LDS RZ, [RZ] ;  /* 0x00000000fffff984 */ /* 0x000fe20000000800 */
[----:B------:R0:W-:Y:S01]  /*b670*/  @P0 LDGSTS.E.BYPASS.LTC128B.128 [R7+0x1c400], desc[UR36][R4.64], !P2 ;  /* 0x1c40000004070fae */ /* 0x0001e2000d101d64 */
[----:B------:R-:W-:Y:S01]  /*b680*/  ISETP.GE.AND P0, PT, R35, 0x11, PT ;  /* 0x000000112300780c */ /* 0x000fe20003f06270 */
[----:B------:R-:W-:-:S12]  /*b690*/  IMAD.MOV.U32 R13, RZ, RZ, R3 ;  /* 0x000000ffff0d7224 */ /* 0x000fd800078e0003 */
[----:B------:R-:W-:Y:S01]  /*b6a0*/  @P0 LEA R9, R16, UR43, 0x1 ;  /* 0x0000002b10090c11 */ /* 0x000fe2000f8e08ff */
[----:B0-----:R-:W-:-:S07]  /*b6b0*/  IMAD.MOV.U32 R6, RZ, RZ, R14 ;  /* 0x000000ffff067224 */ /* 0x001fce00078e000e */
[----:B------:R-:W-:Y:S05]  /*b6c0*/  WARPSYNC.COLLECTIVE R15, `(.L_x_92) ;  /* 0x000000000f087348 */ /* 0x000fea0003c00000 */
[----:B------:R0:W1:Y:S02]  /*b6d0*/  SHFL.IDX P6, R14, R13, R12, R11 ;  /* 0x0000000c0d0e7389 */ /* 0x00006400000c000b */
[----:B01----:R-:W-:Y:S01]  /*b6e0*/  ENDCOLLECTIVE ;  /* 0x000000000000791b */ /* 0x003fe20003800000 */
.L_x_92:
[----:B------:R-:W-:Y:S01]  /*b6f0*/  MOV R13, R0 ;  /* 0x00000000000d7202 */ /* 0x000fe20000000f00 */
[----:B------:R-:W-:Y:S01]  /*b700*/  IMAD.MOV.U32 R12, RZ, RZ, 0x2 ;  /* 0x00000002ff0c7424 */ /* 0x000fe200078e00ff */
[----:B------:R-:W-:-:S13]  /*b710*/  @P0 LEA R4, P1, R24, R14, 0x1 ;  /* 0x0000000e18040211 */ /* 0x000fda00078208ff */
[----:B------:R-:W-:Y:S05]  /*b720*/  WARPSYNC.COLLECTIVE R15, `(.L_x_93) ;  /* 0x000000000f087348 */ /* 0x000fea0003c00000 */
[----:B------:R0:W1:Y:S02]  /*b730*/  SHFL.IDX P6, R14, R13, R12, R11 ;  /* 0x0000000c0d0e7389 */ /* 0x00006400000c000b */
[----:B01----:R-:W-:Y:S01]  /*b740*/  ENDCOLLECTIVE ;  /* 0x000000000000791b */ /* 0x003fe20003800000 */
.L_x_93:
[----:B------:R-:W-:-:S05]  /*b750*/  @P0 IMAD.X R5, RZ, RZ, R6, P1 ;  /* 0x000000ffff050224 */ /* 0x000fca00008e0606 */
        /* <DEDUP_REMOVED lines=11> */
.L_x_94:
[----:B------:R-:W-:Y:S02]  /*b810*/  IMAD.MOV.U32 R13, RZ, RZ, R0 ;  /* 0x000000ffff0d7224 */ /* 0x000fe400078e0000 */
[----:B------:R-:W-:Y:S01]  /*b820*/  IMAD.MOV.U32 R12, RZ, RZ, 0x3 ;  /* 0x00000003ff0c7424 */ /* 0x000fe200078e00ff */
[----:B------:R-:W-:-:S13]  /*b830*/  @P0 LEA R4, P1, R24, R14, 0x1 ;  /* 0x0000000e18040211 */ /* 0x000fda00078208ff */
[----:B------:R-:W-:Y:S05]  /*b840*/  WARPSYNC.COLLECTIVE R15, `(.L_x_95) ;  /* 0x000000000f087348 */ /* 0x000fea0003c00000 */
[----:B------:R0:W1:Y:S02]  /*b850*/  SHFL.IDX P6, R14, R13, R12, R11 ;  /* 0x0000000c0d0e7389 */ /* 0x00006400000c000b */
[----:B01----:R-:W-:Y:S01]  /*b860*/  ENDCOLLECTIVE ;  /* 0x000000000000791b */ /* 0x003fe20003800000 */
.L_x_95:
[----:B------:R-:W-:-:S05]  /*b870*/  @P0 IADD3.X R5, RZ, R6, RZ, P1, !PT ;  /* 0x00000006ff050210 */ /* 0x000fca0000ffe4ff */
[----:B------:R-:W-:Y:S01]  /*b880*/  @!PT LDS RZ, [RZ] ;  /* 0x00000000fffff984 */ /* 0x000fe20000000800 */
[----:B------:R-:W-:Y:S01]  /*b890*/  @!PT LDS RZ, [RZ] ;  /* 0x00000000fffff984 */ /* 0x000fe20000000800 */
[----:B------:R-:W-:Y:S01]  /*b8a0*/  @!PT LDS RZ, [RZ] ;  /* 0x00000000fffff984 */ /* 0x000fe20000000800 */
[----:B------:R0:W-:Y:S01]  /*b8b0*/  @P0 LDGSTS.E.BYPASS.LTC128B.128 [R7+0x1d400], desc[UR36][R4.64], !P2 ;  /* 0x1d40000004070fae */ /* 0x0001e2000d101d64 */
[----:B------:R-:W-:Y:S02]  /*b8c0*/  ISETP.GE.AND P0, PT, R35, 0x31, PT ;  /* 0x000000312300780c */ /* 0x000fe40003f06270 */
[----:B------:R-:W-:-:S11]  /*b8d0*/  MOV R13, R3 ;  /* 0x00000003000d7202 */ /* 0x000fd60000000f00 */
[----:B------:R-:W-:Y:S01]  /*b8e0*/  @P0 LEA R9, R16, UR43, 0x1 ;  /* 0x0000002b10090c11 */ /* 0x000fe2000f8e08ff */
[----:B0-----:R-:W-:-:S07]  /*b8f0*/  IMAD.MOV.U32 R6, RZ, RZ, R14 ;  /* 0x000000ffff067224 */ /* 0x001fce00078e000e */
[----:B------:R-:W-:Y:S05]  /*b900*/  WARPSYNC.COLLECTIVE R15, `(.L_x_96) ;  /* 0x000000000f087348 */ /* 0x000fea0003c00000 */
[----:B------:R0:W1:Y:S02]  /*b910*/  SHFL.IDX P6, R14, R13, R12, R11 ;  /* 0x0000000c0d0e7389 */ /* 0x00006400000c000b */
[----:B01----:R-:W-:Y:S01]  /*b920*/  ENDCOLLECTIVE ;  /* 0x000000000000791b */ /* 0x003fe20003800000 */
.L_x_96:
[----:B------:R-:W-:Y:S02]  /*b930*/  IMAD.MOV.U32 R13, RZ, RZ, R0 ;  /* 0x000000ffff0d7224 */ /* 0x000fe400078e0000 */
[----:B------:R-:W-:Y:S01]  /*b940*/  IMAD.MOV.U32 R12, RZ, RZ, 0x4 ;  /* 0x00000004ff0c7424 */ /* 0x000fe200078e00ff */
[----:B------:R-:W-:-:S13]  /*b950*/  @P0 LEA R4, P1, R24, R14, 0x1 ;  /* 0x0000000e18040211 */ /* 0x000fda00078208ff */
[----:B------:R-:W-:Y:S05]  /*b960*/  WARPSYNC.COLLECTIVE R15, `(.L_x_97) ;  /* 0x000000000f087348 */ /* 0x000fea0003c00000 */
[----:B------:R0:W1:Y:S02]  /*b970*/  SHFL.IDX P6, R14, R13, R12, R11 ;  /* 0x0000000c0d0e7389 */ /* 0x00006400000c000b */
[----:B01----:R-:W-:Y:S01]  /*b980*/  ENDCOLLECTIVE ;  /* 0x000000000000791b */ /* 0x003fe20003800000 */
.L_x_97:
[----:B------:R-:W-:-:S05]  /*b990*/  @P0 IMAD.X R5, RZ, RZ, R6, P1 ;  /* 0x000000ffff050224 */ /* 0x000fca00008e0606 */
[----:B------:R-:W-:Y:S01]  /*b9a0*/  @!PT LDS RZ, [RZ] ;  /* 0x00000000fffff984 */ /* 0x000fe20000000800 */
[----:B------:R-:W-:Y:S01]  /*b9b0*/  @!PT LDS RZ, [RZ] ;  /* 0x00000000fffff984 */ /* 0x000fe20000000800 */
[----:B------:R-:W-:Y:S01]  /*b9c0*/  @!PT LDS RZ, [RZ] ;  /* 0x00000000fffff984 */ /* 0x000fe20000000800 */
[----:B------:R0:W-:Y:S01]  /*b9d0*/  @P0 LDGSTS.E.BYPASS.LTC128B.128 [R9+0x1dc00], desc[UR36][R4.64], !P2 ;  /* 0x1dc0000004090fae */ /* 0x0001e2000d101d64 */
[----:B------:R-:W-:Y:S01]  /*b9e0*/  ISETP.GE.AND P0, PT, R35, 0x41, PT ;  /* 0x000000412300780c */ /* 0x000fe20003f06270 */
[----:B------:R-:W-:-:S12]  /*b9f0*/  IMAD.MOV.U32 R13, RZ, RZ, R3 ;  /* 0x000000ffff0d7224 */ /* 0x000fd800078e0003 */
[----:B------:R-:W-:Y:S02]  /*ba00*/  @P0 LEA R7, R16, UR43, 0x1 ;  /* 0x0000002b10070c11 */ /* 0x000fe4000f8e08ff */
[----:B0-----:R-:W-:-:S07]  /*ba10*/  MOV R6, R14 ;  /* 0x0000000e00067202 */ /* 0x001fce0000000f00 */
[----:B------:R-:W-:Y:S05]  /*ba20*/  WARPSYNC.COLLECTIVE R15, `(.L_x_98) ;  /* 0x000000000f087348 */ /* 0x000fea0003c00000 */
[----:B------:R0:W1:Y:S02]  /*ba30*/  SHFL.IDX P6, R14, R13, R12, R11 ;  /* 0x0000000c0d0e7389 */ /* 0x00006400000c000b */
[----:B01----:R-:W-:Y:S01]  /*ba40*/  ENDCOLLECTIVE ;  /* 0x000000000000791b */ /* 0x003fe20003800000 */
.L_x_98:
[----:B------:R-:W-:Y:S01]  /*ba50*/  IMAD.MOV.U32 R13, RZ, RZ, R0 ;  /* 0x000000ffff0d7224 */ /* 0x000fe200078e0000 */
[----:B------:R-:W-:Y:S02]  /*ba60*/  MOV R12, 0x5 ;  /* 0x00000005000c7802 */ /* 0x000fe40000000f00 */
[----:B------:R-:W-:-:S13]  /*ba70*/  @P0 LEA R4, P1, R24, R14, 0x1 ;  /* 0x0000000e18040211 */ /* 0x000fda00078208ff */
[----:B------:R-:W-:Y:S05]  /*ba80*/  WARPSYNC.COLLECTIVE R15, `(.L_x_99) ;  /* 0x000000000f087348 */ /* 0x000fea0003c00000 */
[----:B------:R0:W1:Y:S02]  /*ba90*/  SHFL.IDX P6, R14, R13, R12, R11 ;  /* 0x0000000c0d0e7389 */ /* 0x00006400000c000b */
[----:B01----:R-:W-:Y:S01]  /*baa0*/  ENDCOLLECTIVE ;  /* 0x000000000000791b */ /* 0x003fe20003800000 */
.L_x_99:
[----:B------:R-:W-:-:S05]  /*bab0*/  @P0 IMAD.X R5, RZ, RZ, R6, P1 ;  /* 0x000000ffff050224 */ /* 0x000fca00008e0606 */
[----:B------:R-:W-:Y:S01]  /*bac0*/  @!PT LDS RZ, [RZ] ;  /* 0x00000000fffff984 */ /* 0x000fe20000000800 */
[----:B------:R-:W-:Y:S01]  /*bad0*/  @!PT LDS RZ, [RZ] ;  /* 0x00000000fffff984 */ /* 0x000fe20000000800 */
[----:B------:R-:W-:Y:S01]  /*bae0*/  @!PT LDS RZ, [RZ] ;  /* 0x00000000fffff984 */ /* 0x000fe20000000800 */
[----:B------:R0:W-:Y:S01]  /*baf0*/  @P0 LDGSTS.E.BYPASS.LTC128B.128 [R7+0x1e400], desc[UR36][R4.64], !P2 ;  /* 0x1e40000004070fae */ /* 0x0001e2000d101d64 */
[----:B------:R-:W-:Y:S02]  /*bb00*/  IMAD.MOV.U32 R13, RZ, RZ, R3 ;  /* 0x000000ffff0d7224 */ /* 0x000fe400078e0003 */
[----:B------:R-:W-:-:S07]  /*bb10*/  IMAD.MOV.U32 R6, RZ, RZ, R14 ;  /* 0x000000ffff067224 */ /* 0x000fce00078e000e */
[----:B0-----:R-:W-:Y:S05]  /*bb20*/  WARPSYNC.COLLECTIVE R15, `(.L_x_100) ;  /* 0x000000000f087348 */ /* 0x001fea0003c00000 */
[----:B------:R1:W2:Y:S02]  /*bb30*/  SHFL.IDX P6, R14, R13, R12, R11 ;  /* 0x0000000c0d0e7389 */ /* 0x0002a400000c000b */
[----:B012---:R-:W-:Y:S01]  /*bb40*/  ENDCOLLECTIVE ;  /* 0x000000000000791b */ /* 0x007fe20003800000 */
.L_x_100:
[----:B------:R-:W-:Y:S05]  /*bb50*/  BRA `(.L_x_101) ;  /* 0xffffffd000b87947 */ /* 0x000fea000383ffff */
.L_x_51:
[----:B------:R-:W-:Y:S01]  /*bb60*/  IMAD.MOV.U32 R13, RZ, RZ, R0 ;  /* 0x000000ffff0d7224 */ /* 0x000fe200078e0000 */
[----:B------:R-:W-:Y:S01]  /*bb70*/  MOV R12, RZ ;  /* 0x000000ff000c7202 */ /* 0x000fe20000000f00 */
[----:B------:R-:W-:Y:S02]  /*bb80*/  IMAD.MOV.U32 R11, RZ, RZ, 0x181f ;  /* 0x0000181fff0b7424 */ /* 0x000fe400078e00ff */
[----:B------:R-:W-:Y:S02]  /*bb90*/  IMAD.MOV.U32 R15, RZ, RZ, -0x1 ;  /* 0xffffffffff0f7424 */ /* 0x000fe400078e00ff */
[----:B------:R-:W-:-:S07]  /*bba0*/  IMAD R32, R32, 0x80, R27 ;  /* 0x0000008020207824 */ /* 0x000fce00078e021b */
[----:B------:R-:W-:Y:S05]  /*bbb0*/  WARPSYNC.COLLECTIVE R15, `(.L_x_102) ;  /* 0x000000000f087348 */ /* 0x000fea0003c00000 */
[----:B------:R0:W1:Y:S02]  /*bbc0*/  SHFL.IDX P6, R14, R13, R12, R11 ;  /* 0x0000000c0d0e7389 */ /* 0x00006400000c000b */
[----:B01----:R-:W-:Y:S01]  /*bbd0*/  ENDCOLLECTIVE ;  /* 0x000000000000791b */ /* 0x003fe20003800000 */
.L_x_102:
[----:B------:R-:W-:Y:S02]  /*bbe0*/  IADD3 R8, R32, 0x10, RZ ;  /* 0x0000001020087810 */ /* 0x000fe40007ffe0ff */
[----:B------:R-:W-:Y:S01]  /*bbf0*/  MOV R13, R6 ;  /* 0x00000006000d7202 */ /* 0x000fe20000000f00 */
[----:B------:R-:W-:-:S07]  /*bc00*/  IMAD.MOV.U32 R4, RZ, RZ, R14 ;  /* 0x000000ffff047224 */ /* 0x000fce00078e000e */
[----:B------:R-:W-:Y:S05]  /*bc10*/  WARPSYNC.COLLECTIVE R15, `(.L_x_103) ;  /* 0x000000000f087348 */ /* 0x000fea0003c00000 */
[----:B------:R0:W1:Y:S02]  /*bc20*/  SHFL.IDX P6, R14, R13, R12, R11 ;  /* 0x0000000c0d0e7389 */ /* 0x00006400000c000b */
[----:B01----:R-:W-:Y:S01]  /*bc30*/  ENDCOLLECTIVE ;  /* 0x000000000000791b */ /* 0x003fe20003800000 */
.L_x_103:
[----:B------:R-:W-:Y:S02]  /*bc40*/  ULDC UR4, c[0x0][0x288] ;  /* 0x0000a20000047ab9 */ /* 0x000fe40000000800 */
[----:B------:R-:W-:-:S05]  /*bc50*/  IMAD R3, R3, UR4, RZ ;  /* 0x0000000403037c24 */ /* 0x000fca000f8e02ff */
[----:B------:R-:W-:Y:S01]  /*bc60*/  ISETP.GE.AND P0, PT, R32, R3, PT ;  /* 0x000000032000720c */ /* 0x000fe20003f06270 */
[----:B------:R-:W-:Y:S02]  /*bc70*/  IMAD.MOV.U32 R13, RZ, RZ, R0 ;  /* 0x000000ffff0d7224 */ /* 0x000fe400078e0000 */
[----:B------:R-:W-:-:S10]  /*bc80*/  IMAD.MOV.U32 R12, RZ, RZ, 0x1 ;  /* 0x00000001ff0c7424 */ /* 0x000fd400078e00ff */
[----:B------:R-:W-:Y:S02]  /*bc90*/  @!P0 LEA R9, R16, UR43, 0x1 ;  /* 0x0000002b10098c11 */ /* 0x000fe4000f8e08ff */
[----:B------:R-:W-:-:S05]  /*bca0*/  @!P0 LEA R14, P2, R24, R14, 0x1 ;  /* 0x0000000e180e8211 */ /* 0x000fca00078408ff */
[----:B------:R-:W-:Y:S02]  /*bcb0*/  @!P0 IMAD.X R5, RZ, RZ, R4, P2 ;  /* 0x000000ffff058224 */ /* 0x000fe400010e0604 */
[----:B------:R-:W-:-:S07]  /*bcc0*/  @!P0 IMAD.MOV.U32 R4, RZ, RZ, R14 ;  /* 0x000000ffff048224 */ /* 0x000fce00078e000e */
[----:B------:R-:W-:Y:S05]  /*bcd0*/  WARPSYNC.COLLECTIVE R15, `(.L_x_104) ;  /* 0x000000000f087348 */ /* 0x000fea0003c00000 */
[----:B------:R0:W1:Y:S02]  /*bce0*/  SHFL.IDX P6, R14, R13, R12, R11 ;  /* 0x0000000c0d0e7389 */ /* 0x00006400000c000b */
[----:B01----:R-:W-:Y:S01]  /*bcf0*/  ENDCOLLECTIVE ;  /* 0x000000000000791b */ /* 0x003fe20003800000 */
.L_x_104:
[----:B------:R-:W-:Y:S01]  /*bd00*/  @!PT LDS RZ, [RZ] ;  /* 0x00000000fffff984 */ /* 0x000fe20000000800 */
[----:B------:R-:W-:Y:S01]  /*bd10*/  @!PT LDS RZ, [RZ] ;  /* 0x00000000fffff984 */ /* 0x000fe20000000800 */
[----:B------:R-:W-:Y:S01]  /*bd20*/  @!PT LDS RZ, [RZ] ;  /* 0x00000000fffff984 */ /* 0x000fe20000000800 */
[----:B------:R0:W-:Y:S01]  /*bd30*/  @!P0 LDGSTS.E.BYPASS.LTC128B.128 [R9+0x18400], desc[UR36][R4.64], !P1 ;  /* 0x1840000004098fae */ /* 0x0001e2000c901d64 */
[----:B------:R-:W-:Y:S01]  /*bd40*/  ISETP.GE.AND P0, PT, R8, R3, PT ;  /* 0x000000030800720c */ /* 0x000fe20003f06270 */
[----:B------:R-:W-:Y:S01]  /*bd50*/  VIADD R8, R32, 0x20 ;  /* 0x0000002020087836 */ /* 0x000fe20000000000 */
[----:B------:R-:W-:-:S11]  /*bd60*/  MOV R13, R6 ;  /* 0x00000006000d7202 */ /* 0x000fd60000000f00 */
[----:B------:R-:W-:Y:S01]  /*bd70*/  @!P0 LEA R21, R16, UR43, 0x1 ;  /* 0x0000002b10158c11 */ /* 0x000fe2000f8e08ff */
[----:B0-----:R-:W-:-:S07]  /*bd80*/  IMAD.MOV.U32 R7, RZ, RZ, R14 ;  /* 0x000000ffff077224 */ /* 0x001fce00078e000e */
[----:B------:R-:W-:Y:S05]  /*bd90*/  WARPSYNC.COLLECTIVE R15, `(.L_x_105) ;  /* 0x000000000f087348 */ /* 0x000fea0003c00000 */
[----:B------:R0:W1:Y:S02]  /*bda0*/  SHFL.IDX P6, R14, R13, R12, R11 ;  /* 0x0000000c0d0e7389 */ /* 0x00006400000c000b */
[----:B01----:R-:W-:Y:S01]  /*bdb0*/  ENDCOLLECTIVE ;  /* 0x000000000000791b */ /* 0x003fe20003800000 */
.L_x_105:
[----:B------:R-:W-:Y:S01]  /*bdc0*/  IMAD.MOV.U32 R13, RZ, RZ, R0 ;  /* 0x000000ffff0d7224 */ /* 0x000fe200078e0000 */
[----:B------:R-:W-:Y:S02]  /*bdd0*/  MOV R12, 0x2 ;  /* 0x00000002000c7802 */ /* 0x000fe40000000f00 */
[----:B------:R-:W-:-:S13]  /*bde0*/  @!P0 LEA R4, P2, R24, R14, 0x1 ;  /* 0x0000000e18048211 */ /* 0x000fda00078408ff */
[----:B------:R-:W-:Y:S05]  /*bdf0*/  WARPSYNC.COLLECTIVE R15, `(.L_x_106) ;  /* 0x000000000f087348 */ /* 0x000fea0003c00000 */
[----:B------:R0:W1:Y:S02]  /*be00*/  SHFL.IDX P6, R14, R13, R12, R11 ;  /* 0x0000000c0d0e7389 */ /* 0x00006400000c000b */
[----:B01----:R-:W-:Y:S01]  /*be10*/  ENDCOLLECTIVE ;  /* 0x000000000000791b */ /* 0x003fe20003800000 */
.L_x_106:
[----:B------:R-:W-:-:S05]  /*be20*/  @!P0 IMAD.X R5, RZ, RZ, R7, P2 ;  /* 0x000000ffff058224 */ /* 0x000fca00010e0607 */
[----:B------:R-:W-:Y:S01]  /*be30*/  @!PT LDS RZ, [RZ] ;  /* 0x00000000fffff984 */ /* 0x000fe20000000800 */
[----:B------:R-:W-:Y:S01]  /*be40*/  @!PT LDS RZ, [RZ] ;  /* 0x00000000fffff984 */ /* 0x000fe20000000800 */
[----:B------:R-:W-:Y:S01]  /*be50*/  @!PT LDS RZ, [RZ] ;  /* 0x00000000fffff984 */ /* 0x000fe20000000800 */
[----:B------:R0:W-:Y:S01]  /*be60*/  @!P0 LDGSTS.E.BYPASS.LTC128B.128 [R21+0x18c00], desc[UR36][R4.64], !P1 ;  /* 0x18c0000004158fae */ /* 0x0001e2000c901d64 */
[----:B------:R-:W-:Y:S02]  /*be70*/  ISETP.GE.AND P0, PT, R8, R3, PT ;  /* 0x000000030800720c */ /* 0x000fe40003f06270 */
[----:B------:R-:W-:Y:S01]  /*be80*/  IADD3 R8, R32, 0x30, RZ ;  /* 0x0000003020087810 */ /* 0x000fe20007ffe0ff */
[----:B------:R-:W-:-:S10]  /*be90*/  IMAD.MOV.U32 R13, RZ, RZ, R6 ;  /* 0x000000ffff0d7224 */ /* 0x000fd400078e0006 */
[----:B------:R-:W-:Y:S01]  /*bea0*/  @!P0 LEA R9, R16, UR43, 0x1 ;  /* 0x0000002b10098c11 */ /* 0x000fe2000f8e08ff */
[----:B0-----:R-:W-:-:S07]  /*beb0*/  IMAD.MOV.U32 R7, RZ, RZ, R14 ;  /* 0x000000ffff077224 */ /* 0x001fce00078e000e */
[----:B------:R-:W-:Y:S05]  /*bec0*/  WARPSYNC.COLLECTIVE R15, `(.L_x_107) ;  /* 0x000000000f087348 */ /* 0x000fea0003c00000 */
[----:B------:R0:W1:Y:S02]  /*bed0*/  SHFL.IDX P6, R14, R13, R12, R11 ;  /* 0x0000000c0d0e7389 */ /* 0x00006400000c000b */
[----:B01----:R-:W-:Y:S01]  /*bee0*/  ENDCOLLECTIVE ;  /* 0x000000000000791b */ /* 0x003fe20003800000 */
.L_x_107:
[----:B------:R-:W-:Y:S02]  /*bef0*/  IMAD.MOV.U32 R13, RZ, RZ, R0 ;  /* 0x000000ffff0d7224 */ /* 0x000fe400078e0000 */
[----:B------:R-:W-:Y:S01]  /*bf00*/  IMAD.MOV.U32 R12, RZ, RZ, 0x3 ;  /* 0x00000003ff0c7424 */ /* 0x000fe200078e00ff */
[----:B------:R-:W-:-:S13]  /*bf10*/  @!P0 LEA R4, P2, R24, R14, 0x1 ;  /* 0x0000000e18048211 */ /* 0x000fda00078408ff */
[----:B------:R-:W-:Y:S05]  /*bf20*/  WARPSYNC.COLLECTIVE R15, `(.L_x_108) ;  /* 0x000000000f087348 */ /* 0x000fea0003c00000 */
[----:B------:R0:W1:Y:S02]  /*bf30*/  SHFL.IDX P6, R14, R13, R12, R11 ;  /* 0x0000000c0d0e7389 */ /* 0x00006400000c000b */
[----:B01----:R-:W-:Y:S01]  /*bf40*/  ENDCOLLECTIVE ;  /* 0x000000000000791b */ /* 0x003fe20003800000 */
.L_x_108:
[----:B------:R-:W-:-:S05]  /*bf50*/  @!P0 IMAD.X R5, RZ, RZ, R7, P2 ;  /* 0x000000ffff058224 */ /* 0x000fca00010e0607 */
        /* <DEDUP_REMOVED lines=12> */
.L_x_109:
[----:B------:R-:W-:Y:S01]  /*c020*/  IMAD.MOV.U32 R13, RZ, RZ, R0 ;  /* 0x000000ffff0d7224 */ /* 0x000fe200078e0000 */
[----:B------:R-:W-:Y:S02]  /*c030*/  MOV R12, 0x4 ;  /* 0x00000004000c7802 */ /* 0x000fe40000000f00 */
[----:B------:R-:W-:-:S13]  /*c040*/  @!P0 LEA R4, P2, R24, R14, 0x1 ;  /* 0x0000000e18048211 */ /* 0x000fda00078408ff */
[----:B------:R-:W-:Y:S05]  /*c050*/  WARPSYNC.COLLECTIVE R15, `(.L_x_110) ;  /* 0x000000000f087348 */ /* 0x000fea0003c00000 */
[----:B------:R0:W1:Y:S02]  /*c060*/  SHFL.IDX P6, R14, R13, R12, R11 ;  /* 0x0000000c0d0e7389 */ /* 0x00006400000c000b */
[----:B01----:R-:W-:Y:S01]  /*c070*/  ENDCOLLECTIVE ;  /* 0x000000000000791b */ /* 0x003fe20003800000 */
.L_x_110:
        /* <DEDUP_REMOVED lines=13> */
.L_x_111:
[----:B------:R-:W-:Y:S02]  /*c150*/  IMAD.MOV.U32 R13, RZ, RZ, R0 ;  /* 0x000000ffff0d7224 */ /* 0x000fe400078e0000 */
[----:B------:R-:W-:Y:S01]  /*c160*/  IMAD.MOV.U32 R12, RZ, RZ, 0x5 ;  /* 0x00000005ff0c7424 */ /* 0x000fe200078e00ff */
[----:B------:R-:W-:-:S13]  /*c170*/  @!P0 LEA R4, P2, R24, R14, 0x1 ;  /* 0x0000000e18048211 */ /* 0x000fda00078408ff */
[----:B------:R-:W-:Y:S05]  /*c180*/  WARPSYNC.COLLECTIVE R15, `(.L_x_112) ;  /* 0x000000000f087348 */ /* 0x000fea0003c00000 */
[----:B------:R0:W1:Y:S02]  /*c190*/  SHFL.IDX P6, R14, R13, R12, R11 ;  /* 0x0000000c0d0e7389 */ /* 0x00006400000c000b */
[----:B01----:R-:W-:Y:S01]  /*c1a0*/  ENDCOLLECTIVE ;  /* 0x000000000000791b */ /* 0x003fe20003800000 */
.L_x_112:
[----:B------:R-:W-:-:S05]  /*c1b0*/  @!P0 IMAD.X R5, RZ, RZ, R7, P2 ;  /* 0x000000ffff058224 */ /* 0x000fca00010e0607 */
[----:B------:R-:W-:Y:S01]  /*c1c0*/  @!PT LDS RZ, [RZ] ;  /* 0x00000000fffff984 */ /* 0x000fe20000000800 */
[----:B------:R-:W-:Y:S01]  /*c1d0*/  @!PT LDS RZ, [RZ] ;  /* 0x00000000fffff984 */ /* 0x000fe20000000800 */
[----:B------:R-:W-:Y:S01]  /*c1e0*/  @!PT LDS RZ, [RZ] ;  /* 0x00000000fffff984 */ /* 0x000fe20000000800 */
[----:B------:R0:W-:Y:S01]  /*c1f0*/  @!P0 LDGSTS.E.BYPASS.LTC128B.128 [R9+0x1a400], desc[UR36][R4.64], !P1 ;  /* 0x1a40000004098fae */ /* 0x0001e2000c901d64 */
[----:B------:R-:W-:Y:S02]  /*c200*/  ISETP.GE.AND P0, PT, R8, R3, PT ;  /* 0x000000030800720c */ /* 0x000fe40003f06270 */
[----:B------:R-:W-:-:S11]  /*c210*/  MOV R13, R6 ;  /* 0x00000006000d7202 */ /* 0x000fd60000000f00 */
[----:B------:R-:W-:Y:S01]  /*c220*/  @!P0 LEA R21, R16, UR43, 0x1 ;  /* 0x0000002b10158c11 */ /* 0x000fe2000f8e08ff */
[----:B0-----:R-:W-:-:S07]  /*c230*/  IMAD.MOV.U32 R7, RZ, RZ, R14 ;  /* 0x000000ffff077224 */ /* 0x001fce00078e000e */
[----:B------:R-:W-:Y:S05]  /*c240*/  WARPSYNC.COLLECTIVE R15, `(.L_x_113) ;  /* 0x000000000f087348 */ /* 0x000fea0003c00000 */
[----:B------:R0:W1:Y:S02]  /*c250*/  SHFL.IDX P6, R14, R13, R12, R11 ;  /* 0x0000000c0d0e7389 */ /* 0x00006400000c000b */
[----:B01----:R-:W-:Y:S01]  /*c260*/  ENDCOLLECTIVE ;  /* 0x000000000000791b */ /* 0x003fe20003800000 */
.L_x_113:
[----:B------:R-:W-:Y:S02]  /*c270*/  IMAD.MOV.U32 R13, RZ, RZ, R0 ;  /* 0x000000ffff0d7224 */ /* 0x000fe400078e0000 */
[----:B------:R-:W-:Y:S01]  /*c280*/  IMAD.MOV.U32 R12, RZ, RZ, 0x6 ;  /* 0x00000006ff0c7424 */ /* 0x000fe200078e00ff */
[----:B------:R-:W-:-:S13]  /*c290*/  @!P0 LEA R4, P2, R24, R14, 0x1 ;  /* 0x0000000e18048211 */ /* 0x000fda00078408ff */
[----:B------:R-:W-:Y:S05]  /*c2a0*/  WARPSYNC.COLLECTIVE R15, `(.L_x_114) ;  /* 0x000000000f087348 */ /* 0x000fea0003c00000 */
[----:B------:R0:W1:Y:S02]  /*c2b0*/  SHFL.IDX P6, R14, R13, R12, R11 ;  /* 0x0000000c0d0e7389 */ /* 0x00006400000c000b */
[----:B01----:R-:W-:Y:S01]  /*c2c0*/  ENDCOLLECTIVE ;  /* 0x000000000000791b */ /* 0x003fe20003800000 */
.L_x_114:
[----:B------:R-:W-:-:S05]  /*c2d0*/  @!P0 IMAD.X R5, RZ, RZ, R7, P2 ;  /* 0x000000ffff058224 */ /* 0x000fca00010e0607 */
[----:B------:R-:W-:Y:S01]  /*c2e0*/  @!PT LDS RZ, [RZ] ;  /* 0x00000000fffff984 */ /* 0x000fe20000000800 */
[----:B------:R-:W-:Y:S01]  /*c2f0*/  @!PT LDS RZ, [RZ] ;  /* 0x00000000fffff984 */ /* 0x000fe20000000800 */
[----:B------:R-:W-:Y:S01]  /*c300*/  @!PT LDS RZ, [RZ] ;  /* 0x00000000fffff984 */ /* 0x000fe20000000800 */
[----:B------:R0:W-:Y:S01]  /*c310*/  @!P0 LDGSTS.E.BYPASS.LTC128B.128 [R21+0x1ac00], desc[UR36][R4.64], !P1 ;  /* 0x1ac0000004158fae */ /* 0x0001e2000c901d64 */
[----:B------:R-:W-:Y:S02]  /*c320*/  IMAD.MOV.U32 R13, RZ, RZ, R6 ;  /* 0x000000ffff0d7224 */ /* 0x000fe400078e0006 */
[----:B0-----:R-:W-:Y:S01]  /*c330*/  VIADD R4, R32, 0x60 ;  /* 0x0000006020047836 */ /* 0x001fe20000000000 */
[----:B------:R-:W-:-:S07]  /*c340*/  MOV R7, R14 ;  /* 0x0000000e00077202 */ /* 0x000fce0000000f00 */
[----:B------:R-:W-:Y:S05]  /*c350*/  WARPSYNC.COLLECTIVE R15, `(.L_x_115) ;  /* 0x000000000f087348 */ /* 0x000fea0003c00000 */
[----:B------:R0:W1:Y:S02]  /*c360*/  SHFL.IDX P6, R14, R13, R12, R11 ;  /* 0x0000000c0d0e7389 */ /* 0x00006400000c000b */
[----:B01----:R-:W-:Y:S01]  /*c370*/  ENDCOLLECTIVE ;  /* 0x000000000000791b */ /* 0x003fe20003800000 */
.L_x_115:
[----:B------:R-:W-:Y:S02]  /*c380*/  ISETP.GE.AND P0, PT, R4, R3, PT ;  /* 0x000000030400720c */ /* 0x000fe40003f06270 */
[----:B------:R-:W-:Y:S01]  /*c390*/  MOV R13, R0 ;  /* 0x00000000000d7202 */ /* 0x000fe20000000f00 */
[----:B------:R-:W-:-:S10]  /*c3a0*/  IMAD.MOV.U32 R12, RZ, RZ, 0x7 ;  /* 0x00000007ff0c7424 */ /* 0x000fd400078e00ff */
[----:B------:R-:W-:Y:S02]  /*c3b0*/  @!P0 LEA R9, R16, UR43, 0x1 ;  /* 0x0000002b10098c11 */ /* 0x000fe4000f8e08ff */
[----:B------:R-:W-:-:S13]  /*c3c0*/  @!P0 LEA R4, P2, R24, R14, 0x1 ;  /* 0x0000000e18048211 */ /* 0x000fda00078408ff */
[----:B------:R-:W-:Y:S05]  /*c3d0*/  WARPSYNC.COLLECTIVE R15, `(.L_x_116) ;  /* 0x000000000f087348 */ /* 0x000fea0003c00000 */
[----:B------:R0:W1:Y:S02]  /*c3e0*/  SHFL.IDX P6, R14, R13, R12, R11 ;  /* 0x0000000c0d0e7389 */ /* 0x00006400000c000b */
[----:B01----:R-:W-:Y:S01]  /*c3f0*/  ENDCOLLECTIVE ;  /* 0x000000000000791b */ /* 0x003fe20003800000 */
.L_x_116:
[----:B------:R-:W-:-:S05]  /*c400*/  @!P0 IMAD.X R5, RZ, RZ, R7, P2 ;  /* 0x000000ffff058224 */ /* 0x000fca00010e0607 */
[----:B------:R-:W-:Y:S01]  /*c410*/  @!PT LDS RZ, [RZ] ;  /* 0x00000000fffff984 */ /* 0x000fe20000000800 */
[----:B------:R-:W-:Y:S01]  /*c420*/  @!PT LDS RZ, [RZ] ;  /* 0x00000000fffff984 */ /* 0x000fe20000000800 */
[----:B------:R-:W-:Y:S01]  /*c430*/  @!PT LDS RZ, [RZ] ;  /* 0x00000000fffff984 */ /* 0x000fe20000000800 */
[----:B------:R0:W-:Y:S01]  /*c440*/  @!P0 LDGSTS.E.BYPASS.LTC128B.128 [R9+0x1b400], desc[UR36][R4.64], !P1 ;  /* 0x1b40000004098fae */ /* 0x0001e2000c901d64 */
[----:B------:R-:W-:Y:S02]  /*c450*/  IMAD.MOV.U32 R13, RZ, RZ, R6 ;  /* 0x000000ffff0d7224 */ /* 0x000fe400078e0006 */
[----:B------:R-:W-:-:S07]  /*c460*/  IMAD.MOV.U32 R7, RZ, RZ, R14 ;  /* 0x000000ffff077224 */ /* 0x000fce00078e000e */
[----:B0-----:R-:W-:Y:S05]  /*c470*/  WARPSYNC.COLLECTIVE R15, `(.L_x_117) ;  /* 0x000000000f087348 */ /* 0x001fea0003c00000 */
[----:B------:R1:W2:Y:S02]  /*c480*/  SHFL.IDX P6, R14, R13, R12, R11 ;  /* 0x0000000c0d0e7389 */ /* 0x0002a400000c000b */
[----:B012---:R-:W-:Y:S01]  /*c490*/  ENDCOLLECTIVE ;  /* 0x000000000000791b */ /* 0x007fe20003800000 */
.L_x_117:
[----:B------:R-:W-:Y:S05]  /*c4a0*/  BRA `(.L_x_118) ;  /* 0xffffffd000a47947 */ /* 0x000fea000383ffff */
.L_x_52:
[----:B0-----:R-:W-:-:S04]  /*c4b0*/  MOV R3, UR43 ;  /* 0x0000002b00037c02 */ /* 0x001fc80008000f00 */
[----:B------:R0:W1:Y:S03]  /*c4c0*/  SYNCS.PHASECHK.TRANS64.TRYWAIT P0, [R3+URZ+0x22820], R0 ;  /* 0x02282000030075a7 */ /* 0x000066000800017f */
[----:B-1----:R-:W-:Y:S05]  /*c4d0*/  @!P0 NANOSLEEP.SYNCS 0x989680 ;  /* 0x009896800000895d */ /* 0x002fea0003900000 */
[----:B------:R-:W1:Y:S02]  /*c4e0*/  @!P0 SYNCS.PHASECHK.TRANS64 P0, [R3+URZ+0x22820], R0 ;  /* 0x02282000030085a7 */ /* 0x000e64000800007f */
[----:B-1----:R-:W-:Y:S05]  /*c4f0*/  @!P0 BRA `(.L_x_52) ;  /* 0xfffffffc00ec8947 */ /* 0x002fea000383ffff */
[----:B------:R-:W-:Y:S05]  /*c500*/  BRA `(.L_x_119) ;  /* 0xffffffd000d47947 */ /* 0x000fea000383ffff */
.L_x_54:
[----:B0-----:R-:W-:-:S04]  /*c510*/  IMAD.U32 R3, RZ, RZ, UR43 ;  /* 0x0000002bff037e24 */ /* 0x001fc8000f8e00ff */
[----:B------:R0:W1:Y:S03]  /*c520*/  SYNCS.PHASECHK.TRANS64.TRYWAIT P0, [R3+URZ+0x22860], R0 ;  /* 0x02286000030075a7 */ /* 0x000066000800017f */
[----:B-1----:R-:W-:Y:S05]  /*c530*/  @!P0 NANOSLEEP.SYNCS 0x989680 ;  /* 0x009896800000895d */ /* 0x002fea0003900000 */
[----:B------:R-:W1:Y:S02]  /*c540*/  @!P0 SYNCS.PHASECHK.TRANS64 P0, [R3+URZ+0x22860], R0 ;  /* 0x02286000030085a7 */ /* 0x000e64000800007f */
[----:B-1----:R-:W-:Y:S05]  /*c550*/  @!P0 BRA `(.L_x_54) ;  /* 0xfffffffc00ec8947 */ /* 0x002fea000383ffff */
[----:B------:R-:W-:Y:S05]  /*c560*/  BRA `(.L_x_120) ;  /* 0xffffffd000d07947 */ /* 0x000fea000383ffff */
.L_x_55:
[----:B------:R-:W-:Y:S01]  /*c570*/  BSSY B0, `(.L_x_121) ;  /* 0x0000008000007945 */ /* 0x000fe20003800000 */
[----:B------:R-:W-:Y:S01]  /*c580*/  IMAD.MOV.U32 R13, RZ, RZ, R3 ;  /* 0x000000ffff0d7224 */ /* 0x000fe200078e0003 */
[----:B------:R-:W-:Y:S01]  /*c590*/  MOV R11, 0x181f ;  /* 0x0000181f000b7802 */ /* 0x000fe20000000f00 */
[----:B------:R-:W-:Y:S02]  /*c5a0*/  IMAD.MOV.U32 R12, RZ, RZ, RZ ;  /* 0x000000ffff0c7224 */ /* 0x000fe400078e00ff */
[----:B------:R-:W-:-:S07]  /*c5b0*/  IMAD.MOV.U32 R15, RZ, RZ, -0x1 ;  /* 0xffffffffff0f7424 */ /* 0x000fce00078e00ff */
[----:B------:R-:W-:Y:S05]  /*c5c0*/  WARPSYNC.COLLECTIVE R15, `(.L_x_122) ;  /* 0x000000000f087348 */ /* 0x000fea0003c00000 */
[----:B------:R0:W1:Y:S02]  /*c5d0*/  SHFL.IDX P6, R14, R13, R12, R11 ;  /* 0x0000000c0d0e7389 */ /* 0x00006400000c000b */
[----:B01----:R-:W-:Y:S01]  /*c5e0*/  ENDCOLLECTIVE ;  /* 0x000000000000791b */ /* 0x003fe20003800000 */
.L_x_122:
[----:B------:R-:W-:Y:S05]  /*c5f0*/  BSYNC B0 ;  /* 0x0000000000007941 */ /* 0x000fea0003800000 */
.L_x_121:
[----:B------:R-:W-:Y:S01]  /*c600*/  IMAD.MOV.U32 R13, RZ, RZ, R17 ;  /* 0x000000ffff0d7224 */ /* 0x000fe200078e0011 */
[----:B------:R-:W-:Y:S01]  /*c610*/  MOV R12, RZ ;  /* 0x000000ff000c7202 */ /* 0x000fe20000000f00 */
[----:B------:R-:W-:Y:S01]  /*c620*/  IMAD.MOV.U32 R11, RZ, RZ, 0x181f ;  /* 0x0000181fff0b7424 */ /* 0x000fe200078e00ff */
[----:B------:R-:W-:Y:S01]  /*c630*/  LEA R21, R16, UR43, 0x1 ;  /* 0x0000002b10157c11 */ /* 0x000fe2000f8e08ff */
[----:B------:R-:W-:Y:S01]  /*c640*/  IMAD.MOV.U32 R15, RZ, RZ, -0x1 ;  /* 0xffffffffff0f7424 */ /* 0x000fe200078e00ff */
[C---:B------:R-:W-:Y:S01]  /*c650*/  LOP3.LUT P2, RZ, R6.reuse, 0x2, RZ, 0xc0, !PT ;  /* 0x0000000206ff7812 */ /* 0x040fe2000784c0ff */
[----:B------:R-:W-:Y:S01]  /*c660*/  IMAD.MOV.U32 R0, RZ, RZ, R14 ;  /* 0x000000ffff007224 */ /* 0x000fe200078e000e */
[----:B------:R-:W-:Y:S01]  /*c670*/  LOP3.LUT P1, RZ, R6, 0x4, RZ, 0xc0, !PT ;  /* 0x0000000406ff7812 */ /* 0x000fe2000782c0ff */
[----:B------:R-:W-:-:S12]  /*c680*/  IMAD.SHL.U32 R24, R24, 0x2, RZ ;  /* 0x0000000218187824 */ /* 0x000fd800078e00ff */
[----:B------:R-:W-:Y:S05]  /*c690*/  WARPSYNC.COLLECTIVE R15, `(.L_x_123) ;  /* 0x000000000f087348 */ /* 0x000fea0003c00000 */
[----:B------:R0:W1:Y:S02]  /*c6a0*/  SHFL.IDX P6, R14, R13, R12, R11 ;  /* 0x0000000c0d0e7389 */ /* 0x00006400000c000b */
[----:B01----:R-:W-:Y:S01]  /*c6b0*/  ENDCOLLECTIVE ;  /* 0x000000000000791b */ /* 0x003fe20003800000 */
.L_x_123:
[----:B------:R-:W-:Y:S01]  /*c6c0*/  IMAD.MOV.U32 R8, RZ, RZ, RZ ;  /* 0x000000ffff087224 */ /* 0x000fe200078e00ff */
[----:B------:R-:W-:Y:S01]  /*c6d0*/  ISETP.LT.OR P3, PT, R35, 0x1, !P1 ;  /* 0x000000012300780c */ /* 0x000fe20004f61670 */
[----:B------:R-:W-:Y:S02]  /*c6e0*/  IMAD.MOV.U32 R13, RZ, RZ, R3 ;  /* 0x000000ffff0d7224 */ /* 0x000fe400078e0003 */
[----:B------:R-:W-:Y:S01]  /*c6f0*/  IMAD.MOV.U32 R12, RZ, RZ, 0x1 ;  /* 0x00000001ff0c7424 */ /* 0x000fe200078e00ff */
[----:B------:R-:W-:-:S13]  /*c700*/  IADD3 R4, P0, R14, R24, RZ ;  /* 0x000000180e047210 */ /* 0x000fda0007f1e0ff */
[----:B------:R-:W-:Y:S05]  /*c710*/  WARPSYNC.COLLECTIVE R15, `(.L_x_124) ;  /* 0x000000000f087348 */ /* 0x000fea0003c00000 */
[----:B------:R0:W1:Y:S02]  /*c720*/  SHFL.IDX P6, R14, R13, R12, R11 ;  /* 0x0000000c0d0e7389 */ /* 0x00006400000c000b */
[----:B01----:R-:W-:Y:S01]  /*c730*/  ENDCOLLECTIVE ;  /* 0x000000000000791b */ /* 0x003fe20003800000 */
.L_x_124:
[----:B------:R-:W-:Y:S02]  /*c740*/  IADD3.X R5, RZ, R0, RZ, P0, !PT ;  /* 0x00000000ff057210 */ /* 0x000fe400007fe4ff */
[----:B------:R-:W-:Y:S02]  /*c750*/  ISETP.LT.OR P0, PT, R35, 0x1, P4 ;  /* 0x000000012300780c */ /* 0x000fe40002701670 */
[----:B------:R-:W-:-:S11]  /*c760*/  MOV R13, R17 ;  /* 0x00000011000d7202 */ /* 0x000fd60000000f00 */
[----:B------:R-:W-:Y:S01]  /*c770*/  @!PT LDS RZ, [RZ] ;  /* 0x00000000fffff984 */ /* 0x000fe20000000800 */
[----:B------:R-:W-:Y:S01]  /*c780*/  @!PT LDS RZ, [RZ] ;  /* 0x00000000fffff984 */ /* 0x000fe20000000800 */
[----:B------:R-:W-:Y:S01]  /*c790*/  @!PT LDS RZ, [RZ] ;  /* 0x00000000fffff984 */ /* 0x000fe20000000800 */
[----:B------:R0:W-:Y:S01]  /*c7a0*/  LDGSTS.E.BYPASS.LTC128B.128 [R21+0x400], desc[UR36][R4.64], !P0 ;  /* 0x0040000004157fae */ /* 0x0001e2000c101d64 */
[----:B------:R-:W-:Y:S01]  /*c7b0*/  ISETP.LT.OR P0, PT, R35, 0x1, !P2 ;  /* 0x000000012300780c */ /* 0x000fe20005701670 */
[----:B------:R-:W-:-:S12]  /*c7c0*/  IMAD.MOV.U32 R0, RZ, RZ, R14 ;  /* 0x000000ffff007224 */ /* 0x000fd800078e000e */
[----:B0-----:R-:W-:Y:S05]  /*c7d0*/  WARPSYNC.COLLECTIVE R15, `(.L_x_125) ;  /* 0x000000000f087348 */ /* 0x001fea0003c00000 */
[----:B------:R1:W2:Y:S02]  /*c7e0*/  SHFL.IDX P6, R14, R13, R12, R11 ;  /* 0x0000000c0d0e7389 */ /* 0x0002a400000c000b */
[----:B012---:R-:W-:Y:S01]  /*c7f0*/  ENDCOLLECTIVE ;  /* 0x000000000000791b */ /* 0x007fe20003800000 */
.L_x_125:
[----:B------:R-:W-:Y:S01]  /*c800*/  @!PT LDS RZ, [RZ] ;  /* 0x00000000fffff984 */ /* 0x000fe20000000800 */
[----:B------:R-:W-:Y:S01]  /*c810*/  @!PT LDS RZ, [RZ] ;  /* 0x00000000fffff984 */ /* 0x000fe20000000800 */
[----:B------:R-:W-:Y:S01]  /*c820*/  @!PT LDS RZ, [RZ] ;  /* 0x00000000fffff984 */ /* 0x000fe20000000800 */
[----:B------:R-:W-:Y:S01]  /*c830*/  LDGSTS.E.BYPASS.LTC128B.128 [R21+0x3400], desc[UR36][R4.64+0x80], !P0 ;  /* 0x0340008004157fae */ /* 0x000fe2000c101d64 */
[----:B------:R-:W-:-:S03]  /*c840*/  LOP3.LUT P0, RZ, R6, 0x8, RZ, 0xc0, !PT ;  /* 0x0000000806ff7812 */ /* 0x000fc6000780c0ff */
[----:B------:R-:W-:Y:S01]  /*c850*/  LDGSTS.E.BYPASS.LTC128B.128 [R21+0x6400], desc[UR36][R4.64+0x100], !P3 ;  /* 0x0640010004157fae */ /* 0x000fe2000d901d64 */
[----:B------:R-:W-:Y:S01]  /*c860*/  ISETP.LT.OR P3, PT, R35, 0x1, !P0 ;  /* 0x000000012300780c */ /* 0x000fe20004761670 */
[----:B------:R-:W-:Y:S02]  /*c870*/  IMAD.MOV.U32 R13, RZ, RZ, R3 ;  /* 0x000000ffff0d7224 */ /* 0x000fe400078e0003 */
[----:B------:R-:W-:-:S10]  /*c880*/  IMAD.MOV.U32 R12, RZ, RZ, 0x2 ;  /* 0x00000002ff0c7424 */ /* 0x000fd400078e00ff */
[----:B------:R0:W-:Y:S02]  /*c890*/  LDGSTS.E.BYPASS.LTC128B.128 [R21+0x9400], desc[UR36][R4.64+0x180], !P3 ;  /* 0x0940018004157fae */ /* 0x0001e4000d901d64 */
[----:B0-----:R-:W-:-:S13]  /*c8a0*/  IADD3 R4, P3, R14, R24, RZ ;  /* 0x000000180e047210 */ /* 0x001fda0007f7e0ff */
[----:B------:R-:W-:Y:S05]  /*c8b0*/  WARPSYNC.COLLECTIVE R15, `(.L_x_126) ;  /* 0x000000000f087348 */ /* 0x000fea0003c00000 */
[----:B------:R0:W1:Y:S02]  /*c8c0*/  SHFL.IDX P6, R14, R13, R12, R11 ;  /* 0x0000000c0d0e7389 */ /* 0x00006400000c000b */
[----:B01----:R-:W-:Y:S01]  /*c8d0*/  ENDCOLLECTIVE ;  /* 0x000000000000791b */ /* 0x003fe20003800000 */
.L_x_126:
[----:B------:R-:W-:Y:S01]  /*c8e0*/  IMAD.X R5, RZ, RZ, R0, P3 ;  /* 0x000000ffff057224 */ /* 0x000fe200018e0600 */
[----:B------:R-:W-:Y:S01]  /*c8f0*/  ISETP.LT.OR P3, PT, R35, 0x11, P4 ;  /* 0x000000112300780c */ /* 0x000fe20002761670 */
[----:B------:R-:W-:-:S12]  /*c900*/  IMAD.MOV.U32 R13, RZ, RZ, R17 ;  /* 0x000000ffff0d7224 */ /* 0x000fd800078e0011 */
[----:B------:R-:W-:Y:S01]  /*c910*/  @!PT LDS RZ, [RZ] ;  /* 0x00000000fffff984 */ /* 0x000fe20000000800 */
[----:B------:R-:W-:Y:S01]  /*c920*/  @!PT LDS RZ, [RZ] ;  /* 0x00000000fffff984 */ /* 0x000fe20000000800 */
[----:B------:R-:W-:Y:S01]  /*c930*/  @!PT LDS RZ, [RZ] ;  /* 0x00000000fffff984 */ /* 0x000fe20000000800 */
[----:B------:R0:W-:Y:S01]  /*c940*/  LDGSTS.E.BYPASS.LTC128B.128 [R21+0xc00], desc[UR36][R4.64], !P3 ;  /* 0x00c0000004157fae */ /* 0x0001e2000d901d64 */
[----:B------:R-:W-:Y:S02]  /*c950*/  ISETP.LT.OR P3, PT, R35, 0x11, !P2 ;  /* 0x000000112300780c */ /* 0x000fe40005761670 */
[----:B------:R-:W-:-:S11]  /*c960*/  MOV R0, R14 ;  /* 0x0000000e00007202 */ /* 0x000fd60000000f00 */
[----:B0-----:R-:W-:Y:S05]  /*c970*/  WARPSYNC.COLLECTIVE R15, `(.L_x_127) ;  /* 0x000000000f087348 */ /* 0x001fea0003c00000 */
[----:B------:R1:W2:Y:S02]  /*c980*/  SHFL.IDX P6, R14, R13, R12, R11 ;  /* 0x0000000c0d0e7389 */ /* 0x0002a400000c000b */
[----:B012---:R-:W-:Y:S01]  /*c990*/  ENDCOLLECTIVE ;  /* 0x000000000000791b */ /* 0x007fe20003800000 */
.L_x_127:
[----:B------:R-:W-:Y:S01]  /*c9a0*/  @!PT LDS RZ, [RZ] ;  /* 0x00000000fffff984 */ /* 0x000fe20000000800 */
[----:B------:R-:W-:Y:S01]  /*c9b0*/  @!PT LDS RZ, [RZ] ;  /* 0x00000000fffff984 */ /* 0x000fe20000000800 */
[----:B------:R-:W-:Y:S01]  /*c9c0*/  @!PT LDS RZ, [RZ] ;  /* 0x00000000fffff984 */ /* 0x000fe20000000800 */
[----:B------:R-:W-:Y:S01]  /*c9d0*/  LDGSTS.E.BYPASS.LTC128B.128 [R21+0x3c00], desc[UR36][R4.64+0x80], !P3 ;  /* 0x03c0008004157fae */ /* 0x000fe2000d901d64 */
[----:B------:R-:W-:Y:S01]  /*c9e0*/  ISETP.LT.OR P3, PT, R35, 0x11, !P1 ;  /* 0x000000112300780c */ /* 0x000fe20004f61670 */
[----:B------:R-:W-:Y:S01]  /*c9f0*/  IMAD.MOV.U32 R13, RZ, RZ, R3 ;  /* 0x000000ffff0d7224 */ /* 0x000fe200078e0003 */
[----:B------:R-:W-:-:S11]  /*ca00*/  MOV R12, 0x3 ;  /* 0x00000003000c7802 */ /* 0x000fd60000000f00 */
[----:B------:R-:W-:Y:S01]  /*ca10*/  LDGSTS.E.BYPASS.LTC128B.128 [R21+0x6c00], desc[UR36][R4.64+0x100], !P3 ;  /* 0x06c0010004157fae */ /* 0x000fe2000d901d64 */
[----:B------:R-:W-:-:S13]  /*ca20*/  ISETP.LT.OR P3, PT, R35, 0x11, !P0 ;  /* 0x000000112300780c */ /* 0x000fda0004761670 */
[----:B------:R0:W-:Y:S02]  /*ca30*/  LDGSTS.E.BYPASS.LTC128B.128 [R21+0x9c00], desc[UR36][R4.64+0x180], !P3 ;  /* 0x09c0018004157fae */ /* 0x0001e4000d901d64 */
[----:B0-----:R-:W-:-:S13]  /*ca40*/  IADD3 R4, P3, R14, R24, RZ ;  /* 0x000000180e047210 */ /* 0x001fda0007f7e0ff */
[----:B------:R-:W-:Y:S05]  /*ca50*/  WARPSYNC.COLLECTIVE R15, `(.L_x_128) ;  /* 0x000000000f087348 */ /* 0x000fea0003c00000 */
[----:B------:R0:W1:Y:S02]  /*ca60*/  SHFL.IDX P6, R14, R13, R12, R11 ;  /* 0x0000000c0d0e7389 */ /* 0x00006400000c000b */
[----:B01----:R-:W-:Y:S01]  /*ca70*/  ENDCOLLECTIVE ;  /* 0x000000000000791b */ /* 0x003fe20003800000 */
.L_x_128:
[----:B------:R-:W-:Y:S01]  /*ca80*/  IMAD.X R5, RZ, RZ, R0, P3 ;  /* 0x000000ffff057224 */ /* 0x000fe200018e0600 */
[----:B------:R-:W-:Y:S01]  /*ca90*/  ISETP.LT.OR P3, PT, R35, 0x21, P4 ;  /* 0x000000212300780c */ /* 0x000fe20002761670 */
[----:B------:R-:W-:-:S12]  /*caa0*/  IMAD.MOV.U32 R13, RZ, RZ, R17 ;  /* 0x000000ffff0d7224 */ /* 0x000fd800078e0011 */
        /* <DEDUP_REMOVED lines=9> */
.L_x_129:
[----:B------:R-:W-:Y:S01]  /*cb40*/  @!PT LDS RZ, [RZ] ;  /* 0x00000000fffff984 */ /* 0x000fe20000000800 */
[----:B------:R-:W-:Y:S01]  /*cb50*/  @!PT LDS RZ, [RZ] ;  /* 0x00000000fffff984 */ /* 0x000fe20000000800 */
[----:B------:R-:W-:Y:S01]  /*cb60*/  @!PT LDS RZ, [RZ] ;  /* 0x00000000fffff984 */ /* 0x000fe20000000800 */
[----:B------:R-:W-:Y:S01]  /*cb70*/  LDGSTS.E.BYPASS.LTC128B.128 [R21+0x4400], desc[UR36][R4.64+0x80], !P3 ;  /* 0x0440008004157fae */ /* 0x000fe2000d901d64 */
[----:B------:R-:W-:Y:S02]  /*cb80*/  ISETP.LT.OR P3, PT, R35, 0x21, !P1 ;  /* 0x000000212300780c */ /* 0x000fe40004f61670 */
[----:B------:R-:W-:Y:S01]  /*cb90*/  MOV R13, R3 ;  /* 0x00000003000d7202 */ /* 0x000fe20000000f00 */
[----:B------:R-:W-:-:S10]  /*cba0*/  IMAD.MOV.U32 R12, RZ, RZ, 0x4 ;  /* 0x00000004ff0c7424 */ /* 0x000fd400078e00ff */
[----:B------:R-:W-:Y:S01]  /*cbb0*/  LDGSTS.E.BYPASS.LTC128B.128 [R21+0x7400], desc[UR36][R4.64+0x100], !P3 ;  /* 0x0740010004157fae */ /* 0x000fe2000d901d64 */
[----:B------:R-:W-:-:S13]  /*cbc0*/  ISETP.LT.OR P3, PT, R35, 0x21, !P0 ;  /* 0x000000212300780c */ /* 0x000fda0004761670 */
[----:B------:R0:W-:Y:S02]  /*cbd0*/  LDGSTS.E.BYPASS.LTC128B.128 [R21+0xa400], desc[UR36][R4.64+0x180], !P3 ;  /* 0x0a40018004157fae */ /* 0x0001e4000d901d64 */
[----:B0-----:R-:W-:-:S13]  /*cbe0*/  IADD3 R4, P3, R14, R24, RZ ;  /* 0x000000180e047210 */ /* 0x001fda0007f7e0ff */
[----:B------:R-:W-:Y:S05]  /*cbf0*/  WARPSYNC.COLLECTIVE R15, `(.L_x_130) ;  /* 0x000000000f087348 */ /* 0x000fea0003c00000 */
[----:B------:R0:W1:Y:S02]  /*cc00*/  SHFL.IDX P6, R14, R13, R12, R11 ;  /* 0x0000000c0d0e7389 */ /* 0x00006400000c000b */
[----:B01----:R-:W-:Y:S01]  /*cc10*/  ENDCOLLECTIVE ;  /* 0x000000000000791b */ /* 0x003fe20003800000 */
.L_x_130:
        /* <DEDUP_REMOVED lines=12> */
.L_x_131:
[----:B------:R-:W-:Y:S01]  /*cce0*/  @!PT LDS RZ, [RZ] ;  /* 0x00000000fffff984 */ /* 0x000fe20000000800 */
[----:B------:R-:W-:Y:S01]  /*ccf0*/  @!PT LDS RZ, [RZ] ;  /* 0x00000000fffff984 */ /* 0x000fe20000000800 */
[----:B------:R-:W-:Y:S01]  /*cd00*/  @!PT LDS RZ, [RZ] ;  /* 0x00000000fffff984 */ /* 0x000fe20000000800 */
[----:B------:R-:W-:Y:S01]  /*cd10*/  LDGSTS.E.BYPASS.LTC128B.128 [R21+0x4c00], desc[UR36][R4.64+0x80], !P3 ;  /* 0x04c0008004157fae */ /* 0x000fe2000d901d64 */
[----:B------:R-:W-:Y:S01]  /*cd20*/  ISETP.LT.OR P3, PT, R35, 0x31, !P1 ;  /* 0x000000312300780c */ /* 0x000fe20004f61670 */
[----:B------:R-:W-:Y:S02]  /*cd30*/  IMAD.MOV.U32 R13, RZ, RZ, R3 ;  /* 0x000000ffff0d7224 */ /* 0x000fe400078e0003 */
        /* <DEDUP_REMOVED lines=8> */
.L_x_132:
[----:B------:R-:W-:Y:S01]  /*cdc0*/  IADD3.X R5, RZ, R0, RZ, P3, !PT ;  /* 0x00000000ff057210 */ /* 0x000fe20001ffe4ff */
[----:B------:R-:W-:Y:S01]  /*cdd0*/  VIADD R0, R21, 0x400 ;  /* 0x0000040015007836 */ /* 0x000fe20000000000 */
        /* <DEDUP_REMOVED lines=11> */
.L_x_133:
[----:B------:R-:W-:Y:S01]  /*ce90*/  @!PT LDS RZ, [RZ] ;  /* 0x00000000fffff984 */ /* 0x000fe20000000800 */
[----:B------:R-:W-:Y:S01]  /*cea0*/  @!PT LDS RZ, [RZ] ;  /* 0x00000000fffff984 */ /* 0x000fe20000000800 */
[----:B------:R-:W-:Y:S01]  /*ceb0*/  @!PT LDS RZ, [RZ] ;  /* 0x00000000fffff984 */ /* 0x000fe20000000800 */
[----:B------:R0:W-:Y:S01]  /*cec0*/  LDGSTS.E.BYPASS.LTC128B.128 [R21+0x5400], desc[UR36][R4.64+0x80], !P3 ;  /* 0x0540008004157fae */ /* 0x0001e2000d901d64 */
[----:B------:R-:W-:-:S13]  /*ced0*/  ISETP.LT.OR P3, PT, R35, 0x41, !P1 ;  /* 0x000000412300780c */ /* 0x000fda0004f61670 */
[----:B------:R0:W-:Y:S01]  /*cee0*/  LDGSTS.E.BYPASS.LTC128B.128 [R21+0x8400], desc[UR36][R4.64+0x100], !P3 ;  /* 0x0840010004157fae */ /* 0x0001e2000d901d64 */
[----:B------:R-:W-:-:S13]  /*cef0*/  ISETP.LT.OR P3, PT, R35, 0x41, !P0 ;  /* 0x000000412300780c */ /* 0x000fda0004761670 */
[----:B------:R0:W-:Y:S01]  /*cf00*/  LDGSTS.E.BYPASS.LTC128B.128 [R21+0xb400], desc[UR36][R4.64+0x180], !P3 ;  /* 0x0b40018004157fae */ /* 0x0001e2000d901d64 */
[----:B------:R-:W-:Y:S05]  /*cf10*/  BRA `(.L_x_134) ;  /* 0xffffffcc00f47947 */ /* 0x000fea000383ffff */
.L_x_62:
[----:B-1----:R1:W2:Y:S02]  /*cf20*/  SYNCS.PHASECHK.TRANS64.TRYWAIT P0, [R32+URZ+0x22840], R31 ;  /* 0x0228401f200075a7 */ /* 0x0022a4000800017f */
[----:B--2---:R-:W-:Y:S05]  /*cf30*/  @!P0 NANOSLEEP.SYNCS 0x989680 ;  /* 0x009896800000895d */ /* 0x004fea0003900000 */
[----:B------:R-:W2:Y:S02]  /*cf40*/  @!P0 SYNCS.PHASECHK.TRANS64 P0, [R32+URZ+0x22840], R31 ;  /* 0x0228401f200085a7 */ /* 0x000ea4000800007f */
[----:B--2---:R-:W-:Y:S05]  /*cf50*/  @!P0 BRA `(.L_x_62) ;  /* 0xfffffffc00f08947 */ /* 0x004fea000383ffff */
[----:B------:R-:W-:Y:S05]  /*cf60*/  BRA `(.L_x_135) ;  /* 0xffffffd000f47947 */ /* 0x000fea000383ffff */
.L_x_63:
[----:B------:R-:W-:Y:S01]  /*cf70*/  BSSY B1, `(.L_x_136) ;  /* 0x0000008000017945 */ /* 0x000fe20003800000 */
[----:B------:R-:W-:Y:S01]  /*cf80*/  IMAD.MOV.U32 R13, RZ, RZ, R3 ;  /* 0x000000ffff0d7224 */ /* 0x000fe200078e0003 */
[----:B------:R-:W-:Y:S01]  /*cf90*/  MOV R12, RZ ;  /* 0x000000ff000c7202 */ /* 0x000fe20000000f00 */
[----:B------:R-:W-:Y:S02]  /*cfa0*/  IMAD.MOV.U32 R11, RZ, RZ, 0x181f ;  /* 0x0000181fff0b7424 */ /* 0x000fe400078e00ff */
[----:B------:R-:W-:-:S07]  /*cfb0*/  IMAD.MOV.U32 R15, RZ, RZ, -0x1 ;  /* 0xffffffffff0f7424 */ /* 0x000fce00078e00ff */
[----:B-1----:R-:W-:Y:S05]  /*cfc0*/  WARPSYNC.COLLECTIVE R15, `(.L_x_137) ;  /* 0x000000000f087348 */ /* 0x002fea0003c00000 */
[----:B------:R0:W2:Y:S02]  /*cfd0*/  SHFL.IDX P6, R14, R13, R12, R11 ;  /* 0x0000000c0d0e7389 */ /* 0x0000a400000c000b */
[----:B012---:R-:W-:Y:S01]  /*cfe0*/  ENDCOLLECTIVE ;  /* 0x000000000000791b */ /* 0x007fe20003800000 */
.L_x_137:
[----:B------:R-:W-:Y:S05]  /*cff0*/  BSYNC B1 ;  /* 0x0000000000017941 */ /* 0x000fea0003800000 */
.L_x_136:
[----:B------:R-:W-:Y:S01]  /*d000*/  MOV R13, R10 ;  /* 0x0000000a000d7202 */ /* 0x000fe20000000f00 */
[----:B------:R-:W-:Y:S01]  /*d010*/  IMAD.MOV.U32 R12, RZ, RZ, RZ ;  /* 0x000000ffff0c7224 */ /* 0x000fe200078e00ff */
[----:B------:R-:W-:Y:S01]  /*d020*/  LEA R17, R17, UR43, 0x1 ;  /* 0x0000002b11117c11 */ /* 0x000fe2000f8e08ff */
[----:B------:R-:W-:Y:S02]  /*d030*/  IMAD.MOV.U32 R11, RZ, RZ, 0x181f ;  /* 0x0000181fff0b7424 */ /* 0x000fe400078e00ff */
[----:B------:R-:W-:Y:S02]  /*d040*/  IMAD.MOV.U32 R15, RZ, RZ, -0x1 ;  /* 0xffffffffff0f7424 */ /* 0x000fe400078e00ff */
[----:B------:R-:W-:-:S07]  /*d050*/  IMAD.MOV.U32 R5, RZ, RZ, R14 ;  /* 0x000000ffff057224 */ /* 0x000fce00078e000e */
[----:B------:R-:W-:Y:S05]  /*d060*/  WARPSYNC.COLLECTIVE R15, `(.L_x_138) ;  /* 0x000000000f087348 */ /* 0x000fea0003c00000 */
[----:B------:R0:W1:Y:S02]  /*d070*/  SHFL.IDX P6, R14, R13, R12, R11 ;  /* 0x0000000c0d0e7389 */ /* 0x00006400000c000b */
[----:B01----:R-:W-:Y:S01]  /*d080*/  ENDCOLLECTIVE ;  /* 0x000000000000791b */ /* 0x003fe20003800000 */
.L_x_138:
[----:B------:R-:W-:Y:S02]  /*d090*/  IMAD.MOV.U32 R13, RZ, RZ, R3 ;  /* 0x000000ffff0d7224 */ /* 0x000fe400078e0003 */
[----:B------:R-:W-:Y:S01]  /*d0a0*/  IMAD.MOV.U32 R12, RZ, RZ, 0x1 ;  /* 0x00000001ff0c7424 */ /* 0x000fe200078e00ff */
[----:B------:R-:W-:-:S13]  /*d0b0*/  IADD3 R4, P0, R14, R24, RZ ;  /* 0x000000180e047210 */ /* 0x000fda0007f1e0ff */
[----:B------:R-:W-:Y:S05]  /*d0c0*/  WARPSYNC.COLLECTIVE R15, `(.L_x_139) ;  /* 0x000000000f087348 */ /* 0x000fea0003c00000 */
[----:B------:R0:W1:Y:S02]  /*d0d0*/  SHFL.IDX P6, R14, R13, R12, R11 ;  /* 0x0000000c0d0e7389 */ /* 0x00006400000c000b */
[----:B01----:R-:W-:Y:S01]  /*d0e0*/  ENDCOLLECTIVE ;  /* 0x000000000000791b */ /* 0x003fe20003800000 */
.L_x_139:
[----:B------:R-:W-:-:S05]  /*d0f0*/  IADD3.X R5, RZ, R5, RZ, P0, !PT ;  /* 0x00000005ff057210 */ /* 0x000fca00007fe4ff */
[----:B------:R-:W-:Y:S01]  /*d100*/  @!PT LDS RZ, [RZ] ;  /* 0x00000000fffff984 */ /* 0x000fe20000000800 */
[----:B------:R-:W-:Y:S01]  /*d110*/  @!PT LDS RZ, [RZ] ;  /* 0x00000000fffff984 */ /* 0x000fe20000000800 */
[----:B------:R-:W-:Y:S01]  /*d120*/  @!PT LDS RZ, [RZ] ;  /* 0x00000000fffff984 */ /* 0x000fe20000000800 */
[----:B------:R0:W-:Y:S01]  /*d130*/  LDGSTS.E.BYPASS.LTC128B.128 [R17+0x1c400], desc[UR36][R4.64], !P1 ;  /* 0x1c40000004117fae */ /* 0x0001e2000c901d64 */
[----:B------:R-:W-:Y:S01]  /*d140*/  MOV R13, R10 ;  /* 0x0000000a000d7202 */ /* 0x000fe20000000f00 */
[----:B------:R-:W-:-:S07]  /*d150*/  IMAD.MOV.U32 R7, RZ, RZ, R14 ;  /* 0x000000ffff077224 */ /* 0x000fce00078e000e */
[----:B0-----:R-:W-:Y:S05]  /*d160*/  WARPSYNC.COLLECTIVE R15, `(.L_x_140) ;  /* 0x000000000f087348 */ /* 0x001fea0003c00000 */
[----:B------:R1:W2:Y:S02]  /*d170*/  SHFL.IDX P6, R14, R13, R12, R11 ;  /* 0x0000000c0d0e7389 */ /* 0x0002a400000c000b */
[----:B012---:R-:W-:Y:S01]  /*d180*/  ENDCOLLECTIVE ;  /* 0x000000000000791b */ /* 0x007fe20003800000 */
.L_x_140:
[----:B------:R-:W-:Y:S02]  /*d190*/  IMAD.MOV.U32 R13, RZ, RZ, R3 ;  /* 0x000000ffff0d7224 */ /* 0x000fe400078e0003 */
[----:B------:R-:W-:Y:S01]  /*d1a0*/  IMAD.MOV.U32 R12, RZ, RZ, 0x2 ;  /* 0x00000002ff0c7424 */ /* 0x000fe200078e00ff */
[----:B------:R-:W-:-:S13]  /*d1b0*/  IADD3 R6, P0, R14, R24, RZ ;  /* 0x000000180e067210 */ /* 0x000fda0007f1e0ff */
[----:B------:R-:W-:Y:S05]  /*d1c0*/  WARPSYNC.COLLECTIVE R15, `(.L_x_141) ;  /* 0x000000000f087348 */ /* 0x000fea0003c00000 */
[----:B------:R0:W1:Y:S02]  /*d1d0*/  SHFL.IDX P6, R14, R13, R12, R11 ;  /* 0x0000000c0d0e7389 */ /* 0x00006400000c000b */
[----:B01----:R-:W-:Y:S01]  /*d1e0*/  ENDCOLLECTIVE ;  /* 0x000000000000791b */ /* 0x003fe20003800000 */
.L_x_141:
[----:B------:R-:W-:-:S05]  /*d1f0*/  IMAD.X R7, RZ, RZ, R7, P0 ;  /* 0x000000ffff077224 */ /* 0x000fca00000e0607 */
[----:B------:R-:W-:Y:S01]  /*d200*/  @!PT LDS RZ, [RZ] ;  /* 0x00000000fffff984 */ /* 0x000fe20000000800 */
[----:B------:R-:W-:Y:S01]  /*d210*/  @!PT LDS RZ, [RZ] ;  /* 0x00000000fffff984 */ /* 0x000fe20000000800 */
[----:B------:R-:W-:Y:S01]  /*d220*/  @!PT LDS RZ, [RZ] ;  /* 0x00000000fffff984 */ /* 0x000fe20000000800 */
[----:B------:R0:W-:Y:S01]  /*d230*/  LDGSTS.E.BYPASS.LTC128B.128 [R17+0x1cc00], desc[UR36][R6.64], !P1 ;  /* 0x1cc0000006117fae */ /* 0x0001e2000c901d64 */
[----:B------:R-:W-:Y:S01]  /*d240*/  IMAD.MOV.U32 R13, RZ, RZ, R10 ;  /* 0x000000ffff0d7224 */ /* 0x000fe200078e000a */
[----:B------:R-:W-:-:S07]  /*d250*/  MOV R4, R14 ;  /* 0x0000000e00047202 */ /* 0x000fce0000000f00 */
[----:B0-----:R-:W-:Y:S05]  /*d260*/  WARPSYNC.COLLECTIVE R15, `(.L_x_142) ;  /* 0x000000000f087348 */ /* 0x001fea0003c00000 */
[----:B------:R1:W2:Y:S02]  /*d270*/  SHFL.IDX P6, R14, R13, R12, R11 ;  /* 0x0000000c0d0e7389 */ /* 0x0002a400000c000b */
[----:B012---:R-:W-:Y:S01]  /*d280*/  ENDCOLLECTIVE ;  /* 0x000000000000791b */ /* 0x007fe20003800000 */
.L_x_142:
[----:B------:R-:W-:Y:S01]  /*d290*/  IMAD.MOV.U32 R13, RZ, RZ, R3 ;  /* 0x000000ffff0d7224 */ /* 0x000fe200078e0003 */
[----:B------:R-:W-:Y:S02]  /*d2a0*/  MOV R12, 0x3 ;  /* 0x00000003000c7802 */ /* 0x000fe40000000f00 */
[----:B------:R-:W-:-:S13]  /*d2b0*/  IADD3 R6, P0, R14, R24, RZ ;  /* 0x000000180e067210 */ /* 0x000fda0007f1e0ff */
[----:B------:R-:W-:Y:S05]  /*d2c0*/  WARPSYNC.COLLECTIVE R15, `(.L_x_143) ;  /* 0x000000000f087348 */ /* 0x000fea0003c00000 */
[----:B------:R0:W1:Y:S02]  /*d2d0*/  SHFL.IDX P6, R14, R13, R12, R11 ;  /* 0x0000000c0d0e7389 */ /* 0x00006400000c000b */
[----:B01----:R-:W-:Y:S01]  /*d2e0*/  ENDCOLLECTIVE ;  /* 0x000000000000791b */ /* 0x003fe20003800000 */
.L_x_143:
[----:B------:R-:W-:-:S05]  /*d2f0*/  IMAD.X R7, RZ, RZ, R4, P0 ;  /* 0x000000ffff077224 */ /* 0x000fca00000e0604 */
[----:B------:R-:W-:Y:S01]  /*d300*/  @!PT LDS RZ, [RZ] ;  /* 0x00000000fffff984 */ /* 0x000fe20000000800 */
[----:B------:R-:W-:Y:S01]  /*d310*/  @!PT LDS RZ, [RZ] ;  /* 0x00000000fffff984 */ /* 0x000fe20000000800 */
[----:B------:R-:W-:Y:S01]  /*d320*/  @!PT LDS RZ, [RZ] ;  /* 0x00000000fffff984 */ /* 0x000fe20000000800 */
[----:B------:R0:W-:Y:S01]  /*d330*/  LDGSTS.E.BYPASS.LTC128B.128 [R17+0x1d400], desc[UR36][R6.64], !P1 ;  /* 0x1d40000006117fae */ /* 0x0001e2000c901d64 */
[----:B------:R-:W-:Y:S02]  /*d340*/  IMAD.MOV.U32 R13, RZ, RZ, R10 ;  /* 0x000000ffff0d7224 */ /* 0x000fe400078e000a */
[----:B------:R-:W-:-:S07]  /*d350*/  IMAD.MOV.U32 R5, RZ, RZ, R14 ;  /* 0x000000ffff057224 */ /* 0x000fce00078e000e */
[----:B0-----:R-:W-:Y:S05]  /*d360*/  WARPSYNC.COLLECTIVE R15, `(.L_x_144) ;  /* 0x000000000f087348 */ /* 0x001fea0003c00000 */
[----:B------:R1:W2:Y:S02]  /*d370*/  SHFL.IDX P6, R14, R13, R12, R11 ;  /* 0x0000000c0d0e7389 */ /* 0x0002a400000c000b */
[----:B012---:R-:W-:Y:S01]  /*d380*/  ENDCOLLECTIVE ;  /* 0x000000000000791b */ /* 0x007fe20003800000 */
.L_x_144:
[----:B------:R-:W-:Y:S01]  /*d390*/  MOV R13, R3 ;  /* 0x00000003000d7202 */ /* 0x000fe20000000f00 */
[----:B------:R-:W-:Y:S01]  /*d3a0*/  IMAD.MOV.U32 R12, RZ, RZ, 0x4 ;  /* 0x00000004ff0c7424 */ /* 0x000fe200078e00ff */
[----:B------:R-:W-:-:S13]  /*d3b0*/  IADD3 R4, P0, R14, R24, RZ ;  /* 0x000000180e047210 */ /* 0x000fda0007f1e0ff */
[----:B------:R-:W-:Y:S05]  /*d3c0*/  WARPSYNC.COLLECTIVE R15, `(.L_x_145) ;  /* 0x000000000f087348 */ /* 0x000fea0003c00000 */
[----:B------:R0:W1:Y:S02]  /*d3d0*/  SHFL.IDX P6, R14, R13, R12, R11 ;  /* 0x0000000c0d0e7389 */ /* 0x00006400000c000b */
[----:B01----:R-:W-:Y:S01]  /*d3e0*/  ENDCOLLECTIVE ;  /* 0x000000000000791b */ /* 0x003fe20003800000 */
.L_x_145:
        /* <DEDUP_REMOVED lines=10> */
.L_x_146:
[----:B------:R-:W-:Y:S02]  /*d490*/  IMAD.MOV.U32 R13, RZ, RZ, R3 ;  /* 0x000000ffff0d7224 */ /* 0x000fe400078e0003 */
[----:B------:R-:W-:Y:S01]  /*d4a0*/  IMAD.MOV.U32 R12, RZ, RZ, 0x5 ;  /* 0x00000005ff0c7424 */ /* 0x000fe200078e00ff */
[----:B------:R-:W-:-:S13]  /*d4b0*/  IADD3 R4, P0, R14, R24, RZ ;  /* 0x000000180e047210 */ /* 0x000fda0007f1e0ff */
[----:B------:R-:W-:Y:S05]  /*d4c0*/  WARPSYNC.COLLECTIVE R15, `(.L_x_147) ;  /* 0x000000000f087348 */ /* 0x000fea0003c00000 */
[----:B------:R0:W1:Y:S02]  /*d4d0*/  SHFL.IDX P6, R14, R13, R12, R11 ;  /* 0x0000000c0d0e7389 */ /* 0x00006400000c000b */
[----:B01----:R-:W-:Y:S01]  /*d4e0*/  ENDCOLLECTIVE ;  /* 0x000000000000791b */ /* 0x003fe20003800000 */
.L_x_147:
        /* <DEDUP_REMOVED lines=10> */
.L_x_148:
[----:B------:R-:W-:Y:S01]  /*d590*/  IMAD.MOV.U32 R37, RZ, RZ, R14 ;  /* 0x000000ffff257224 */ /* 0x000fe200078e000e */
[----:B------:R-:W-:Y:S06]  /*d5a0*/  BRA `(.L_x_149) ;  /* 0xffffffd0004c7947 */ /* 0x000fec000383ffff */
.L_x_68:
[----:B---3--:R3:W4:Y:S02]  /*d5b0*/  SYNCS.PHASECHK.TRANS64.TRYWAIT P0, [R32+URZ+0x22860], R31 ;  /* 0x0228601f200075a7 */ /* 0x008724000800017f */
[----:B----4-:R-:W-:Y:S05]  /*d5c0*/  @!P0 NANOSLEEP.SYNCS 0x989680 ;  /* 0x009896800000895d */ /* 0x010fea0003900000 */
[----:B------:R-:W4:Y:S02]  /*d5d0*/  @!P0 SYNCS.PHASECHK.TRANS64 P0, [R32+URZ+0x22860], R31 ;  /* 0x0228601f200085a7 */ /* 0x000f24000800007f */
[----:B----4-:R-:W-:Y:S05]  /*d5e0*/  @!P0 BRA `(.L_x_68) ;  /* 0xfffffffc00f08947 */ /* 0x010fea000383ffff */
[----:B------:R-:W-:Y:S05]  /*d5f0*/  BRA `(.L_x_150) ;  /* 0xffffffd000987947 */ /* 0x000fea000383ffff */
.L_x_69:
[----:B------:R-:W-:Y:S01]  /*d600*/  BSSY B1, `(.L_x_151) ;  /* 0x0000008000017945 */ /* 0x000fe20003800000 */
[----:B------:R-:W-:Y:S01]  /*d610*/  IMAD.MOV.U32 R13, RZ, RZ, R18 ;  /* 0x000000ffff0d7224 */ /* 0x000fe200078e0012 */
[----:B------:R-:W-:Y:S01]  /*d620*/  MOV R11, 0x181f ;  /* 0x0000181f000b7802 */ /* 0x000fe20000000f00 */
[----:B------:R-:W-:Y:S02]  /*d630*/  IMAD.MOV.U32 R12, RZ, RZ, RZ ;  /* 0x000000ffff0c7224 */ /* 0x000fe400078e00ff */
[----:B------:R-:W-:-:S07]  /*d640*/  IMAD.MOV.U32 R15, RZ, RZ, -0x1 ;  /* 0xffffffffff0f7424 */ /* 0x000fce00078e00ff */
[----:B-123--:R-:W-:Y:S05]  /*d650*/  WARPSYNC.COLLECTIVE R15, `(.L_x_152) ;  /* 0x000000000f087348 */ /* 0x00efea0003c00000 */
[----:B------:R0:W4:Y:S02]  /*d660*/  SHFL.IDX P6, R14, R13, R12, R11 ;  /* 0x0000000c0d0e7389 */ /* 0x00012400000c000b */
[----:B01234-:R-:W-:Y:S01]  /*d670*/  ENDCOLLECTIVE ;  /* 0x000000000000791b */ /* 0x01ffe20003800000 */
.L_x_152:
[----:B------:R-:W-:Y:S05]  /*d680*/  BSYNC B1 ;  /* 0x0000000000017941 */ /* 0x000fea0003800000 */
.L_x_151:
[----:B------:R-:W-:Y:S01]  /*d690*/  IMAD.MOV.U32 R13, RZ, RZ, R3 ;  /* 0x000000ffff0d7224 */ /* 0x000fe200078e0003 */
[----:B------:R-:W-:Y:S01]  /*d6a0*/  MOV R12, RZ ;  /* 0x000000ff000c7202 */ /* 0x000fe20000000f00 */
[----:B------:R-:W-:Y:S02]  /*d6b0*/  IMAD.MOV.U32 R11, RZ, RZ, 0x181f ;  /* 0x0000181fff0b7424 */ /* 0x000fe400078e00ff */
[----:B------:R-:W-:Y:S02]  /*d6c0*/  IMAD.MOV.U32 R15, RZ, RZ, -0x1 ;  /* 0xffffffffff0f7424 */ /* 0x000fe400078e00ff */
[----:B------:R-:W-:Y:S02]  /*d6d0*/  IMAD.MOV.U32 R5, RZ, RZ, R14 ;  /* 0x000000ffff057224 */ /* 0x000fe400078e000e */
[----:B------:R-:W-:-:S07]  /*d6e0*/  IMAD R17, R21, 0xc000, R0 ;  /* 0x0000c00015117824 */ /* 0x000fce00078e0200 */
[----:B------:R-:W-:Y:S05]  /*d6f0*/  WARPSYNC.COLLECTIVE R15, `(.L_x_153) ;  /* 0x000000000f087348 */ /* 0x000fea0003c00000 */
[----:B------:R0:W1:Y:S02]  /*d700*/  SHFL.IDX P6, R14, R13, R12, R11 ;  /* 0x0000000c0d0e7389 */ /* 0x00006400000c000b */
[----:B01----:R-:W-:Y:S01]  /*d710*/  ENDCOLLECTIVE ;  /* 0x000000000000791b */ /* 0x003fe20003800000 */
.L_x_153:
[----:B------:R-:W-:Y:S01]  /*d720*/  IMAD.MOV.U32 R8, RZ, RZ, RZ ;  /* 0x000000ffff087224 */ /* 0x000fe200078e00ff */
[----:B------:R-:W-:Y:S01]  /*d730*/  MOV R13, R18 ;  /* 0x00000012000d7202 */ /* 0x000fe20000000f00 */
[----:B------:R-:W-:Y:S01]  /*d740*/  IMAD.MOV.U32 R12, RZ, RZ, 0x1 ;  /* 0x00000001ff0c7424 */ /* 0x000fe200078e00ff */
[----:B------:R-:W-:-:S13]  /*d750*/  IADD3 R4, P0, R14, R24, RZ ;  /* 0x000000180e047210 */ /* 0x000fda0007f1e0ff */
[----:B------:R-:W-:Y:S05]  /*d760*/  WARPSYNC.COLLECTIVE R15, `(.L_x_154) ;  /* 0x000000000f087348 */ /* 0x000fea0003c00000 */
[----:B------:R0:W1:Y:S02]  /*d770*/  SHFL.IDX P6, R14, R13, R12, R11 ;  /* 0x0000000c0d0e7389 */ /* 0x00006400000c000b */
[----:B01----:R-:W-:Y:S01]  /*d780*/  ENDCOLLECTIVE ;  /* 0x000000000000791b */ /* 0x003fe20003800000 */
.L_x_154:
[----:B------:R-:W-:-:S05]  /*d790*/  IMAD.X R5, RZ, RZ, R5, P0 ;  /* 0x000000ffff057224 */ /* 0x000fca00000e0605 */
[----:B------:R-:W-:Y:S01]  /*d7a0*/  @!PT LDS RZ, [RZ] ;  /* 0x00000000fffff984 */ /* 0x000fe20000000800 */
[----:B------:R-:W-:Y:S01]  /*d7b0*/  @!PT LDS RZ, [RZ] ;  /* 0x00000000fffff984 */ /* 0x000fe20000000800 */
[----:B------:R-:W-:Y:S01]  /*d7c0*/  @!PT LDS RZ, [RZ] ;  /* 0x00000000fffff984 */ /* 0x000fe20000000800 */
[----:B------:R0:W-:Y:S04]  /*d7d0*/  LDGSTS.E.BYPASS.LTC128B.128 [R17], desc[UR36][R4.64], !P4 ;  /* 0x0000000004117fae */ /* 0x0001e8000e101d64 */
[----:B------:R0:W-:Y:S01]  /*d7e0*/  LDGSTS.E.BYPASS.LTC128B.128 [R17+0x3000], desc[UR36][R4.64+0x80], !P3 ;  /* 0x0300008004117fae */ /* 0x0001e2000d901d64 */
[----:B------:R-:W-:-:S03]  /*d7f0*/  IMAD.MOV.U32 R13, RZ, RZ, R3 ;  /* 0x000000ffff0d7224 */ /* 0x000fc600078e0003 */
[----:B------:R0:W-:Y:S04]  /*d800*/  LDGSTS.E.BYPASS.LTC128B.128 [R17+0x6000], desc[UR36][R4.64+0x100], !P2 ;  /* 0x0600010004117fae */ /* 0x0001e8000d101d64 */
[----:B------:R0:W-:Y:S01]  /*d810*/  LDGSTS.E.BYPASS.LTC128B.128 [R17+0x9000], desc[UR36][R4.64+0x180], !P1 ;  /* 0x0900018004117fae */ /* 0x0001e2000c901d64 */
[----:B------:R-:W-:-:S07]  /*d820*/  IMAD.MOV.U32 R6, RZ, RZ, R14 ;  /* 0x000000ffff067224 */ /* 0x000fce00078e000e */
[----:B0-----:R-:W-:Y:S05]  /*d830*/  WARPSYNC.COLLECTIVE R15, `(.L_x_155) ;  /* 0x000000000f087348 */ /* 0x001fea0003c00000 */
[----:B------:R1:W2:Y:S02]  /*d840*/  SHFL.IDX P6, R14, R13, R12, R11 ;  /* 0x0000000c0d0e7389 */ /* 0x0002a400000c000b */
[----:B012---:R-:W-:Y:S01]  /*d850*/  ENDCOLLECTIVE ;  /* 0x000000000000791b */ /* 0x007fe20003800000 */
.L_x_155:
[----:B------:R-:W-:Y:S02]  /*d860*/  IMAD.MOV.U32 R13, RZ, RZ, R18 ;  /* 0x000000ffff0d7224 */ /* 0x000fe400078e0012 */
[----:B------:R-:W-:Y:S01]  /*d870*/  IMAD.MOV.U32 R12, RZ, RZ, 0x2 ;  /* 0x00000002ff0c7424 */ /* 0x000fe200078e00ff */
[----:B------:R-:W-:-:S07]  /*d880*/  MOV R5, R14 ;  /* 0x0000000e00057202 */ /* 0x000fce0000000f00 */
[----:B------:R-:W-:Y:S05]  /*d890*/  WARPSYNC.COLLECTIVE R15, `(.L_x_156) ;  /* 0x000000000f087348 */ /* 0x000fea0003c00000 */
[----:B------:R0:W1:Y:S02]  /*d8a0*/  SHFL.IDX P6, R14, R13, R12, R11 ;  /* 0x0000000c0d0e7389 */ /* 0x00006400000c000b */
[----:B01----:R-:W-:Y:S01]  /*d8b0*/  ENDCOLLECTIVE ;  /* 0x000000000000791b */ /* 0x003fe20003800000 */
.L_x_156:
[----:B------:R-:W-:-:S05]  /*d8c0*/  IADD3 R4, P0, R5, R24, RZ ;  /* 0x0000001805047210 */ /* 0x000fca0007f1e0ff */
[----:B------:R-:W-:-:S05]  /*d8d0*/  IMAD.X R5, RZ, RZ, R6, P0 ;  /* 0x000000ffff057224 */ /* 0x000fca00000e0606 */
[----:B------:R-:W-:Y:S01]  /*d8e0*/  @!PT LDS RZ, [RZ] ;  /* 0x00000000fffff984 */ /* 0x000fe20000000800 */
[----:B------:R-:W-:Y:S01]  /*d8f0*/  @!PT LDS RZ, [RZ] ;  /* 0x00000000fffff984 */ /* 0x000fe20000000800 */
[----:B------:R-:W-:Y:S01]  /*d900*/  @!PT LDS RZ, [RZ] ;  /* 0x00000000fffff984 */ /* 0x000fe20000000800 */
[----:B------:R0:W-:Y:S01]  /*d910*/  LDGSTS.E.BYPASS.LTC128B.128 [R17+0x800], desc[UR36][R4.64], !P4 ;  /* 0x0080000004117fae */ /* 0x0001e2000e101d64 */
[----:B------:R-:W-:-:S03]  /*d920*/  IMAD.MOV.U32 R13, RZ, RZ, R3 ;  /* 0x000000ffff0d7224 */ /* 0x000fc600078e0003 */
[----:B------:R0:W-:Y:S04]  /*d930*/  LDGSTS.E.BYPASS.LTC128B.128 [R17+0x3800], desc[UR36][R4.64+0x80], !P3 ;  /* 0x0380008004117fae */ /* 0x0001e8000d901d64 */
[----:B------:R0:W-:Y:S01]  /*d940*/  LDGSTS.E.BYPASS.LTC128B.128 [R17+0x6800], desc[UR36][R4.64+0x100], !P2 ;  /* 0x0680010004117fae */ /* 0x0001e2000d101d64 */
[----:B------:R-:W-:-:S03]  /*d950*/  MOV R6, R14 ;  /* 0x0000000e00067202 */ /* 0x000fc60000000f00 */
[----:B------:R0:W-:Y:S04]  /*d960*/  LDGSTS.E.BYPASS.LTC128B.128 [R17+0x9800], desc[UR36][R4.64+0x180], !P1 ;  /* 0x0980018004117fae */ /* 0x0001e8000c901d64 */
[----:B0-----:R-:W-:Y:S05]  /*d970*/  WARPSYNC.COLLECTIVE R15, `(.L_x_157) ;  /* 0x000000000f087348 */ /* 0x001fea0003c00000 */
[----:B------:R1:W2:Y:S02]  /*d980*/  SHFL.IDX P6, R14, R13, R12, R11 ;  /* 0x0000000c0d0e7389 */ /* 0x0002a400000c000b */
[----:B012---:R-:W-:Y:S01]  /*d990*/  ENDCOLLECTIVE ;  /* 0x000000000000791b */ /* 0x007fe20003800000 */
.L_x_157:
[----:B------:R-:W-:Y:S01]  /*d9a0*/  MOV R13, R18 ;  /* 0x00000012000d7202 */ /* 0x000fe20000000f00 */
[----:B------:R-:W-:Y:S02]  /*d9b0*/  IMAD.MOV.U32 R12, RZ, RZ, 0x3 ;  /* 0x00000003ff0c7424 */ /* 0x000fe400078e00ff */
[----:B------:R-:W-:-:S07]  /*d9c0*/  IMAD.MOV.U32 R5, RZ, RZ, R14 ;  /* 0x000000ffff057224 */ /* 0x000fce00078e000e */
[----:B------:R-:W-:Y:S05]  /*d9d0*/  WARPSYNC.COLLECTIVE R15, `(.L_x_158) ;  /* 0x000000000f087348 */ /* 0x000fea0003c00000 */
[----:B------:R0:W1:Y:S02]  /*d9e0*/  SHFL.IDX P6, R14, R13, R12, R11 ;  /* 0x0000000c0d0e7389 */ /* 0x00006400000c000b */
[----:B01----:R-:W-:Y:S01]  /*d9f0*/  ENDCOLLECTIVE ;  /* 0x000000000000791b */ /* 0x003fe20003800000 */
.L_x_158:
        /* <DEDUP_REMOVED lines=9> */
[----:B------:R-:W-:-:S03]  /*da90*/  IMAD.MOV.U32 R7, RZ, RZ, R14 ;  /* 0x000000ffff077224 */ /* 0x000fc600078e000e */
[----:B------:R0:W-:Y:S04]  /*daa0*/  LDGSTS.E.BYPASS.LTC128B.128 [R17+0xa000], desc[UR36][R4.64+0x180], !P1 ;  /* 0x0a00018004117fae */ /* 0x0001e8000c901d64 */
[----:B0-----:R-:W-:Y:S05]  /*dab0*/  WARPSYNC.COLLECTIVE R15, `(.L_x_159) ;  /* 0x000000000f087348 */ /* 0x001fea0003c00000 */
[----:B------:R1:W2:Y:S02]  /*dac0*/  SHFL.IDX P6, R14, R13, R12, R11 ;  /* 0x0000000c0d0e7389 */ /* 0x0002a400000c000b */
[----:B012---:R-:W-:Y:S01]  /*dad0*/  ENDCOLLECTIVE ;  /* 0x000000000000791b */ /* 0x007fe20003800000 */
.L_x_159:
[----:B------:R-:W-:Y:S02]  /*dae0*/  IMAD.MOV.U32 R13, RZ, RZ, R18 ;  /* 0x000000ffff0d7224 */ /* 0x000fe400078e0012 */
[----:B------:R-:W-:Y:S01]  /*daf0*/  IMAD.MOV.U32 R12, RZ, RZ, 0x4 ;  /* 0x00000004ff0c7424 */ /* 0x000fe200078e00ff */
[----:B------:R-:W-:-:S07]  /*db00*/  MOV R5, R14 ;  /* 0x0000000e00057202 */ /* 0x000fce0000000f00 */
[----:B------:R-:W-:Y:S05]  /*db10*/  WARPSYNC.COLLECTIVE R15, `(.L_x_160) ;  /* 0x000000000f087348 */ /* 0x000fea0003c00000 */
[----:B------:R0:W1:Y:S02]  /*db20*/  SHFL.IDX P6, R14, R13, R12, R11 ;  /* 0x0000000c0d0e7389 */ /* 0x00006400000c000b */
[----:B01----:R-:W-:Y:S01]  /*db30*/  ENDCOLLECTIVE ;  /* 0x000000000000791b */ /* 0x003fe20003800000 */
.L_x_160:
        /* <DEDUP_REMOVED lines=14> */
.L_x_161:
[----:B------:R-:W-:Y:S01]  /*dc20*/  MOV R13, R18 ;  /* 0x00000012000d7202 */ /* 0x000fe20000000f00 */
[----:B------:R-:W-:Y:S02]  /*dc30*/  IMAD.MOV.U32 R12, RZ, RZ, 0x5 ;  /* 0x00000005ff0c7424 */ /* 0x000fe400078e00ff */
[----:B------:R-:W-:-:S07]  /*dc40*/  IMAD.MOV.U32 R5, RZ, RZ, R14 ;  /* 0x000000ffff057224 */ /* 0x000fce00078e000e */
[----:B------:R-:W-:Y:S05]  /*dc50*/  WARPSYNC.COLLECTIVE R15, `(.L_x_162) ;  /* 0x000000000f087348 */ /* 0x000fea0003c00000 */
[----:B------:R0:W1:Y:S02]  /*dc60*/  SHFL.IDX P6, R14, R13, R12, R11 ;  /* 0x0000000c0d0e7389 */ /* 0x00006400000c000b */
[----:B01----:R-:W-:Y:S01]  /*dc70*/  ENDCOLLECTIVE ;  /* 0x000000000000791b */ /* 0x003fe20003800000 */
.L_x_162:
        /* <DEDUP_REMOVED lines=14> */
.L_x_163:
[----:B------:R-:W-:Y:S01]  /*dd60*/  MOV R3, R14 ;  /* 0x0000000e00037202 */ /* 0x000fe20000000f00 */
[----:B------:R-:W-:Y:S06]  /*dd70*/  BRA `(.L_x_164) ;  /* 0xffffffcc00d47947 */ /* 0x000fec000383ffff */
.L_x_74:
[----:B0-----:R0:W1:Y:S02]  /*dd80*/  SYNCS.PHASECHK.TRANS64.TRYWAIT P0, [R4+URZ+0x22820], R8 ;  /* 0x02282008040075a7 */ /* 0x001064000800017f */
[----:B-1----:R-:W-:Y:S05]  /*dd90*/  @!P0 NANOSLEEP.SYNCS 0x989680 ;  /* 0x009896800000895d */ /* 0x002fea0003900000 */
[----:B------:R-:W1:Y:S02]  /*dda0*/  @!P0 SYNCS.PHASECHK.TRANS64 P0, [R4+URZ+0x22820], R8 ;  /* 0x02282008040085a7 */ /* 0x000e64000800007f */
[----:B-1----:R-:W-:Y:S05]  /*ddb0*/  @!P0 BRA `(.L_x_74) ;  /* 0xfffffffc00f08947 */ /* 0x002fea000383ffff */
[----:B------:R-:W-:Y:S05]  /*ddc0*/  BRA `(.L_x_165) ;  /* 0xffffffd0005c7947 */ /* 0x000fea000383ffff */
.L_x_75:
[----:B------:R-:W-:Y:S01]  /*ddd0*/  BSSY B0, `(.L_x_166) ;  /* 0x0000008000007945 */ /* 0x000fe20003800000 */
[----:B------:R-:W-:Y:S01]  /*dde0*/  IMAD.MOV.U32 R13, RZ, RZ, R2 ;  /* 0x000000ffff0d7224 */ /* 0x000fe200078e0002 */
[----:B------:R-:W-:Y:S01]  /*ddf0*/  MOV R11, 0x1f ;  /* 0x0000001f000b7802 */ /* 0x000fe20000000f00 */
[----:B------:R-:W-:Y:S02]  /*de00*/  IMAD.MOV.U32 R12, RZ, RZ, RZ ;  /* 0x000000ffff0c7224 */ /* 0x000fe400078e00ff */
[----:B------:R-:W-:-:S07]  /*de10*/  IMAD.MOV.U32 R15, RZ, RZ, -0x1 ;  /* 0xffffffffff0f7424 */ /* 0x000fce00078e00ff */
[----:B0-23-5:R-:W-:Y:S05]  /*de20*/  WARPSYNC.COLLECTIVE R15, `(.L_x_167) ;  /* 0x000000000f087348 */ /* 0x02dfea0003c00000 */
[----:B------:R1:W4:Y:S02]  /*de30*/  SHFL.IDX P6, R14, R13, R12, R11 ;  /* 0x0000000c0d0e7389 */ /* 0x00032400000c000b */
[----:B012345:R-:W-:Y:S01]  /*de40*/  ENDCOLLECTIVE ;  /* 0x000000000000791b */ /* 0x03ffe20003800000 */
.L_x_167:
[----:B------:R-:W-:Y:S05]  /*de50*/  BSYNC B0 ;  /* 0x0000000000007941 */ /* 0x000fea0003800000 */
.L_x_166:
[----:B------:R-:W-:Y:S05]  /*de60*/  BRA `(.L_x_168) ;  /* 0xffffffd000447947 */ /* 0x000fea000383ffff */
.L_x_76:
[----:B------:R-:W-:Y:S01]  /*de70*/  BSSY B0, `(.L_x_169) ;  /* 0x0000006000007945 */ /* 0x000fe20003800000 */
[----:B------:R-:W-:-:S07]  /*de80*/  IMAD.MOV.U32 R15, RZ, RZ, -0x1 ;  /* 0xffffffffff0f7424 */ /* 0x000fce00078e00ff */
[----:B0123-5:R-:W-:Y:S05]  /*de90*/  WARPSYNC.COLLECTIVE R15, `(.L_x_170) ;  /* 0x000000000f0c7348 */ /* 0x02ffea0003c00000 */
[----:B------:R-:W-:Y:S02]  /*dea0*/  ELECT P6, UR62, PT ;  /* 0x00000000003e782f */ /* 0x000fe400038c0000 */
[----:B------:R-:W-:Y:S01]  /*deb0*/  MOV R14, UR62 ;  /* 0x0000003e000e7c02 */ /* 0x000fe20008000f00 */
[----:B0123-5:R-:W-:Y:S10]  /*dec0*/  ENDCOLLECTIVE ;  /* 0x000000000000791b */ /* 0x02fff40003800000 */
.L_x_170:
[----:B------:R-:W-:Y:S05]  /*ded0*/  BSYNC B0 ;  /* 0x0000000000007941 */ /* 0x000fea0003800000 */
.L_x_169:
[----:B------:R-:W-:Y:S05]  /*dee0*/  BRA `(.L_x_171) ;  /* 0xffffffd000387947 */ /* 0x000fea000383ffff */
.L_x_78:
[----:B----4-:R4:W0:Y:S02]  /*def0*/  SYNCS.PHASECHK.TRANS64.TRYWAIT P1, [R5+URZ+0x22840], R0 ;  /* 0x02284000050075a7 */ /* 0x010824000802017f */
[----:B0-----:R-:W-:Y:S05]  /*df00*/  @!P1 NANOSLEEP.SYNCS 0x989680 ;  /* 0x009896800000995d */ /* 0x001fea0003900000 */
[----:B------:R-:W0:Y:S02]  /*df10*/  @!P1 SYNCS.PHASECHK.TRANS64 P1, [R5+URZ+0x22840], R0 ;  /* 0x02284000050095a7 */ /* 0x000e24000802007f */
[----:B0-----:R-:W-:Y:S05]  /*df20*/  @!P1 BRA `(.L_x_78) ;  /* 0xfffffffc00f09947 */ /* 0x001fea000383ffff */
[----:B------:R-:W-:Y:S05]  /*df30*/  BRA `(.L_x_172) ;  /* 0xffffffd000587947 */ /* 0x000fea000383ffff */
.L_x_80:
[----:B-1----:R1:W0:Y:S02]  /*df40*/  SYNCS.PHASECHK.TRANS64.TRYWAIT P1, [R21+URZ+0x22840], R2 ;  /* 0x02284002150075a7 */ /* 0x002224000802017f */
[----:B0-----:R-:W-:Y:S05]  /*df50*/  @!P1 NANOSLEEP.SYNCS 0x989680 ;  /* 0x009896800000995d */ /* 0x001fea0003900000 */
[----:B------:R-:W0:Y:S02]  /*df60*/  @!P1 SYNCS.PHASECHK.TRANS64 P1, [R21+URZ+0x22840], R2 ;  /* 0x02284002150095a7 */ /* 0x000e24000802007f */
[----:B0-----:R-:W-:Y:S05]  /*df70*/  @!P1 BRA `(.L_x_80) ;  /* 0xfffffffc00f09947 */ /* 0x001fea000383ffff */
[----:B------:R-:W-:Y:S05]  /*df80*/  BRA `(.L_x_173) ;  /* 0xffffffd000647947 */ /* 0x000fea000383ffff */
.L_x_82:
[----:B------:R0:W0:Y:S02]  /*df90*/  SYNCS.PHASECHK.TRANS64.TRYWAIT P1, [R5+URZ+0x22860], R0 ;  /* 0x02286000050075a7 */ /* 0x000024000802017f */
[----:B0-----:R-:W-:Y:S05]  /*dfa0*/  @!P1 NANOSLEEP.SYNCS 0x989680 ;  /* 0x009896800000995d */ /* 0x001fea0003900000 */
[----:B------:R-:W0:Y:S02]  /*dfb0*/  @!P1 SYNCS.PHASECHK.TRANS64 P1, [R5+URZ+0x22860], R0 ;  /* 0x02286000050095a7 */ /* 0x000e24000802007f */
[----:B0-----:R-:W-:Y:S05]  /*dfc0*/  @!P1 BRA `(.L_x_82) ;  /* 0xfffffffc00f09947 */ /* 0x001fea000383ffff */
[----:B------:R-:W-:Y:S05]  /*dfd0*/  BRA `(.L_x_174) ;  /* 0xffffffd000607947 */ /* 0x000fea000383ffff */
.L_x_175:
[----:B------:R-:W-:-:S00]  /*dfe0*/  BRA `(.L_x_175) ;  /* 0xfffffffc00fc7947 */ /* 0x000fc0000383ffff */
[----:B------:R-:W-:-:S00]  /*dff0*/  NOP ;  /* 0x0000000000007918 */ /* 0x000fc00000000000 */
        /* <DEDUP_REMOVED lines=8> */
.L_x_6556:


//--------------------- .text._ZN7cutlass13device_kernelIN5flash11enable_sm90INS1_16FlashAttnFwdSm90INS1_25CollectiveMainloopFwdSm90ILi2EN4cute5tupleIJNS5_1CILi1EEES8_S8_EEENS6_IJNS7_ILi128EEENS7_ILi96EEENS7_ILi64EEEEEELi256ENS_6half_tEfNS_4arch4Sm90ELb0ELb0ELb0ELb0ELb1ELb0ELb1ELb1ELb0ELb1ELb1ELb0EEENS1_21CollectiveEpilogueFwdINS6_IJSA_NS7_ILi256EEESB_EEES9_SE_SG_Li256ELb0ELb1ELb1ELb0EEENS1_19SingleTileSchedulerILb0ELb1ELb1ELi128EEEEEEEEEvNT_6ParamsE --------------------------
	.section	.text._ZN7cutlass13device_kernelIN5flash11enable_sm90INS1_16FlashAttnFwdSm90INS1_25CollectiveMainloopFwdSm90ILi2EN4cute5tupleIJNS5_1CILi1EEES8_S8_EEENS6_IJNS7_ILi128EEENS7_ILi96EEENS7_ILi64EEEEEELi256ENS_6half_tEfNS_4arch4Sm90ELb0ELb0ELb0ELb0ELb1ELb0ELb1ELb1ELb0ELb1ELb1ELb0EEENS1_21CollectiveEpilogueFwdINS6_IJSA_NS7_ILi256EEESB_EEES9_SE_SG_Li256ELb0ELb1ELb1ELb0EEENS1_19SingleTileSchedulerILb0ELb1ELb1ELi128EEEEEEEEEvNT_6ParamsE,"ax",@progbits
	.align	128
.text._ZN7cutlass13device_kernelIN5flash11enable_sm90INS1_16FlashAttnFwdSm90INS1_25CollectiveMainloopFwdSm90ILi2EN4cute5tupleIJNS5_1CILi1EEES8_S8_EEENS6_IJNS7_ILi128EEENS7_ILi96EEENS7_ILi64EEEEEELi256ENS_6half_tEfNS_4arch4Sm90ELb0ELb0ELb0ELb0ELb1ELb0ELb1ELb1ELb0ELb1ELb1ELb0EEENS1_21CollectiveEpilogueFwdINS6_IJSA_NS7_ILi256EEESB_EEES9_SE_SG_Li256ELb0ELb1ELb1ELb0EEENS1_19SingleTileSchedulerILb0ELb1ELb1ELi128EEEEEEEEEvNT_6ParamsE:
        .type           _ZN7cutlass13device_kernelIN5flash11enable_sm90INS1_16FlashAttnFwdSm90INS1_25CollectiveMainloopFwdSm90ILi2EN4cute5tupleIJNS5_1CILi1EEES8_S8_EEENS6_IJNS7_ILi128EEENS7_ILi96EEENS7_ILi64EEEEEELi256ENS_6half_tEfNS_4arch4Sm90ELb0ELb0ELb0ELb0ELb1ELb0ELb1ELb1ELb0ELb1ELb1ELb0EEENS1_21CollectiveEpilogueFwdINS6_IJSA_NS7_ILi256EEESB_EEES9_SE_SG_Li256ELb0ELb1ELb1ELb0EEENS1_19SingleTileSchedulerILb0ELb1ELb1ELi128EEEEEEEEEvNT_6ParamsE,@function
        .size           _ZN7cutlass13device_kernelIN5flash11enable_sm90INS1_16FlashAttnFwdSm90INS1_25CollectiveMainloopFwdSm90ILi2EN4cute5tupleIJNS5_1CILi1EEES8_S8_EEENS6_IJNS7_ILi128EEENS7_ILi96EEENS7_ILi64EEEEEELi256ENS_6half_tEfNS_4arch4Sm90ELb0ELb0ELb0ELb0ELb1ELb0ELb1ELb1ELb0ELb1ELb1ELb0EEENS1_21CollectiveEpilogueFwdINS6_IJSA_NS7_ILi256EEESB_EEES9_SE_SG_Li256ELb0ELb1ELb1ELb0EEENS1_19SingleTileSchedulerILb0ELb1ELb1ELi128EEEEEEEEEvNT_6ParamsE,(.L_x_6557 - _ZN7cutlass13device_kernelIN5flash11enable_sm90INS1_16FlashAttnFwdSm90INS1_25CollectiveMainloopFwdSm90ILi2EN4cute5tupleIJNS5_1CILi1EEES8_S8_EEENS6_IJNS7_ILi128EEENS7_ILi96EEENS7_ILi64EEEEEELi256ENS_6half_tEfNS_4arch4Sm90ELb0ELb0ELb0ELb0ELb1ELb0ELb1ELb1ELb0ELb1ELb1ELb0EEENS1_21CollectiveEpilogueFwdINS6_IJSA_NS7_ILi256EEESB_EEES9_SE_SG_Li256ELb0ELb1ELb1ELb0EEENS1_19SingleTileSchedulerILb0ELb1ELb1ELi128EEEEEEEEEvNT_6ParamsE)
        .other          _ZN7cutlass13device_kernelIN5flash11enable_sm90INS1_16FlashAttnFwdSm90INS1_25CollectiveMainloopFwdSm90ILi2EN4cute5tupleIJNS5_1CILi1EEES8_S8_EEENS6_IJNS7_ILi128EEENS7_ILi96EEENS7_ILi64EEEEEELi256ENS_6half_tEfNS_4arch4Sm90ELb0ELb0ELb0ELb0ELb1ELb0ELb1ELb1ELb0ELb1ELb1ELb0EEENS1_21CollectiveEpilogueFwdINS6_IJSA_NS7_ILi256EEESB_EEES9_SE_SG_Li256ELb0ELb1ELb1ELb0EEENS1_19SingleTileSchedulerILb0ELb1ELb1ELi128EEEEEEEEEvNT_6ParamsE,@"STO_CUDA_ENTRY STV_DEFAULT"
_ZN7cutlass13device_kernelIN5flash11enable_sm90INS1_16FlashAttnFwdSm90INS1_25CollectiveMainloopFwdSm90ILi2EN4cute5tupleIJNS5_1CILi1EEES8_S8_EEENS6_IJNS7_ILi128EEENS7_ILi96EEENS7_ILi64EEEEEELi256ENS_6half_tEfNS_4arch4Sm90ELb0ELb0ELb0ELb0ELb1ELb0ELb1ELb1ELb0ELb1ELb1ELb0EEENS1_21CollectiveEpilogueFwdINS6_IJSA_NS7_ILi256EEESB_EEES9_SE_SG_Li256ELb0ELb1ELb1ELb0EEENS1_19SingleTileSchedulerILb0ELb1ELb1ELi128EEEEEEEEEvNT_6ParamsE:
[----:B------:R-:W0:Y:S02]  /*0000*/  LDC R1, c[0x0][0x28] ;  /* 0x00000a00ff017b82 */ /* 0x000e240000000800 */
[----:B0-----:R-:W-:Y:S01]  /*0010*/  VIADD R1, R1, 0xfffffff8 ;  /* 0xfffffff801017836 */ /* 0x001fe20000000000 */
[----:B------:R-:W0:Y:S01]  /*0020*/  S2R R28, SR_TID.X ;  /* 0x00000000001c7919 */ /* 0x000e220000002100 */
[----:B------:R-:W-:Y:S01]  /*0030*/  ELECT P0, URZ, PT ;  /* 0x00000000003f782f */ /* 0x000fe20003800000 */
[----:B------:R-:W-:Y:S01]  /*0040*/  UMOV UR4, 0x80 ;  /* 0x0000008000047882 */ /* 0x000fe20000000000 */
[----:B------:R-:W-:Y:S01]  /*0050*/  UMOV UR7, 0x100 ;  /* 0x0000010000077882 */ /* 0x000fe20000000000 */
[--C-:B0-----:R-:W-:Y:S02]  /*0060*/  SHF.R.U32.HI R0, RZ, 0x5, R28.reuse ;  /* 0x00000005ff007819 */ /* 0x101fe4000001161c */
[----:B------:R-:W-:-:S03]  /*0070*/  SHF.R.U32.HI R3, RZ, 0x7, R28 ;  /* 0x00000007ff037819 */ /* 0x000fc6000001161c */
[----:B------:R-:W0:Y:S04]  /*0080*/  SHFL.IDX PT, R2, R0, RZ, 0x1f ;  /* 0x00001fff00027589 */ /* 0x000e2800000e0000 */
[----:B------:R-:W1:Y:S01]  /*0090*/  SHFL.IDX PT, R3, R3, RZ, 0x1f ;  /* 0x00001fff03037589 */ /* 0x000e6200000e0000 */
[C---:B0-----:R-:W-:Y:S02]  /*00a0*/  ISETP.NE.OR P0, PT, R2.reuse, RZ, !P0 ;  /* 0x000000ff0200720c */ /* 0x041fe40004705670 */
[----:B------:R-:W-:-:S11]  /*00b0*/  ISETP.NE.AND P1, PT, R2, RZ, PT ;  /* 0x000000ff0200720c */ /* 0x000fd60003f25270 */
[----:B------:R-:W-:Y:S01]  /*00c0*/  VOTEU.ALL UP0, P0 ;  /* 0x00000000003f7886 */ /* 0x000fe20000000000 */
[----:B------:R-:W-:Y:S01]  /*00d0*/  VOTEU.ALL UP1, P0 ;  /* 0x00000000003f7886 */ /* 0x000fe20000020000 */
[----:B------:R-:W-:-:S03]  /*00e0*/  VOTEU.ALL UP2, P0 ;  /* 0x00000000003f7886 */ /* 0x000fc60000040000 */
[----:B------:R-:W0:Y:S01]  /*00f0*/  @!UP0 S2UR UR8, SR_CgaCtaId ;  /* 0x00000000000889c3 */ /* 0x000e220000008800 */
[----:B------:R-:W-:Y:S01]  /*0100*/  @!UP0 UMOV UR6, 0x400 ;  /* 0x0000040000068882 */ /* 0x000fe20000000000 */
[----:B------:R-:W-:-:S04]  /*0110*/  @!UP0 UIADD3 UR4, -UR4, 0x100000, URZ ;  /* 0x0010000004048890 */ /* 0x000fc8000fffe13f */
[----:B------:R-:W-:Y:S02]  /*0120*/  @!UP0 USHF.L.U32 UR5, UR4, 0xb, URZ ;  /* 0x0000000b04058899 */ /* 0x000fe4000800063f */
[----:B------:R-:W-:Y:S02]  /*0130*/  @!UP0 USHF.L.U32 UR4, UR4, 0x1, URZ ;  /* 0x0000000104048899 */ /* 0x000fe4000800063f */
[----:B0-----:R-:W-:Y:S02]  /*0140*/  @!UP0 ULEA UR8, UR8, UR6, 0x18 ;  /* 0x0000000608088291 */ /* 0x001fe4000f8ec03f */
[----:B------:R-:W-:-:S04]  /*0150*/  @!UP0 UIADD3 UR6, -UR7, 0x100000, URZ ;  /* 0x0010000007068890 */ /* 0x000fc8000fffe13f */
[----:B------:R-:W-:Y:S02]  /*0160*/  @!UP0 USHF.L.U32 UR7, UR6, 0xb, URZ ;  /* 0x0000000b06078899 */ /* 0x000fe4000800063f */
[----:B------:R-:W-:Y:S01]  /*0170*/  @!UP0 USHF.L.U32 UR6, UR6, 0x1, URZ ;  /* 0x0000000106068899 */ /* 0x000fe2000800063f */
[----:B------:R-:W-:-:S05]  /*0180*/  VOTEU.ALL UP0, P0 ;  /* 0x00000000003f7886 */ /* 0x000fca0000000000 */
[----:B------:R0:W2:Y:S01]  /*0190*/  @!UP0 SYNCS.EXCH.64 URZ, [UR8+0x32400], UR4 ;  /* 0x03240004083f85b2 */ /* 0x0000a20008000100 */
[----:B------:R0:W3:Y:S05]  /*01a0*/  @!UP1 SYNCS.EXCH.64 URZ, [UR8+0x32410], UR4 ;  /* 0x03241004083f95b2 */ /* 0x0000ea0008000100 */
[----:B------:R0:W4:Y:S02]  /*01b0*/  @!UP2 SYNCS.EXCH.64 URZ, [UR8+0x32420], UR6 ;  /* 0x03242006083fa5b2 */ /* 0x0001240008000100 */
[----:B01----:R-:W-:Y:S05]  /*01c0*/  @P1 BRA `(.L_x_176) ;  /* 0x0000000000481947 */ /* 0x003fea0003800000 */
        /* <DEDUP_REMOVED lines=14> */
[----:B------:R0:W0:Y:S01]  /*02b0*/  SYNCS.EXCH.64 URZ, [UR8+0x32440], UR6 ;  /* 0x03244006083f75b2 */ /* 0x0000220008000100 */
[----:B------:R0:W0:Y:S01]  /*02c0*/  SYNCS.EXCH.64 URZ, [UR8+0x32438], UR4 ;  /* 0x03243804083f75b2 */ /* 0x0000220008000100 */
[----:B------:R0:W0:Y:S01]  /*02d0*/  SYNCS.EXCH.64 URZ, [UR8+0x32448], UR6 ;  /* 0x03244806083f75b2 */ /* 0x0000220008000100 */
[----:B------:R-:W-:Y:S01]  /*02e0*/  NOP ;  /* 0x0000000000007918 */ /* 0x000fe20000000000 */
.L_x_176:
        /* <DEDUP_REMOVED lines=22> */
.L_x_177:
        /* <DEDUP_REMOVED lines=18> */
.L_x_178:
        /* <DEDUP_REMOVED lines=22> */
.L_x_179:
        /* <DEDUP_REMOVED lines=23> */
.L_x_180:
[----:B------:R-:W-:Y:S01]  /*0840*/  UISETP.NE.AND UP0, UPT, UR9, URZ, UPT ;  /* 0x0000003f0900728c */ /* 0x000fe2000bf05270 */
[----:B------:R-:W-:Y:S01]  /*0850*/  NOP ;  /* 0x0000000000007918 */ /* 0x000fe20000000000 */
[----:B0-----:R-:W-:Y:S01]  /*0860*/  UMOV UR4, 0x1 ;  /* 0x0000000100047882 */ /* 0x001fe20000000000 */
[----:B------:R-:W-:Y:S01]  /*0870*/  ULDC.64 UR36, c[0x0][0x208] ;  /* 0x0000820000247ab9 */ /* 0x000fe20000000a00 */
[----:B------:R-:W-:Y:S01]  /*0880*/  USEL UR4, UR4, 0x2, !UP0 ;  /* 0x0000000204047887 */ /* 0x000fe2000c000000 */
[----:B------:R-:W-:Y:S01]  /*0890*/  BSSY B6, `(.L_x_181) ;  /* 0x0000ca0000067945 */ /* 0x000fe20003800000 */
[----:B-1234-:R-:W-:Y:S01]  /*08a0*/  BAR.SYNC.DEFER_BLOCKING 0x0 ;  /* 0x0000000000007b1d */ /* 0x01efe20000010000 */
[----:B------:R-:W-:-:S03]  /*08b0*/  PLOP3.LUT P0, PT, PT, PT, UP0, 0x80, 0x0 ;  /* 0x000000000000781c */ /* 0x000fc60003f0f008 */
[----:B------:R-:W-:-:S05]  /*08c0*/  IMAD.U32 R2, RZ, RZ, UR4 ;  /* 0x00000004ff027e24 */ /* 0x000fca000f8e00ff */
[----:B------:R0:W-:Y:S05]  /*08d0*/  STL [R1], R2 ;  /* 0x0000000201007387 */ /* 0x0001ea0000100800 */
[----:B------:R-:W-:Y:S05]  /*08e0*/  @!P0 BRA `(.L_x_182) ;  /* 0x0000008400388947 */ /* 0x000fea0003800000 */
.L_x_183:
[----:B------:R-:W-:-:S08]  /*08f0*/  NOP ;  /* 0x0000000000007918 */ /* 0x000fd00000000000 */
[----:B------:R-:W1:Y:S02]  /*0900*/  USETMAXREG.TRY_ALLOC.CTAPOOL UP0, 0xe8 ;  /* 0x000000e8000079c8 */ /* 0x000e640008000600 */
[----:B-1----:R-:W-:-:S13]  /*0910*/  PLOP3.LUT P0, PT, PT, PT, UP0, 0x80, 0x0 ;  /* 0x000000000000781c */ /* 0x002fda0003f0f008 */
[----:B------:R-:W-:Y:S05]  /*0920*/  @!P0 BRA `(.L_x_183) ;  /* 0xfffffffc00f08947 */ /* 0x000fea000383ffff */
[----:B------:R-:W1:Y:S01]  /*0930*/  S2UR UR6, SR_CTAID.Y ;  /* 0x00000000000679c3 */ /* 0x000e620000002600 */
[----:B------:R-:W-:Y:S01]  /*0940*/  ULDC UR7, c[0x0][0xd50] ;  /* 0x0003540000077ab9 */ /* 0x000fe20000000800 */
[----:B------:R-:W-:Y:S01]  /*0950*/  SHF.R.U32.HI R17, RZ, 0x7, R28 ;  /* 0x00000007ff117819 */ /* 0x000fe2000001161c */
[----:B------:R-:W-:-:S05]  /*0960*/  UISETP.NE.AND UP0, UPT, UR7, 0x1, UPT ;  /* 0x000000010700788c */ /* 0x000fca000bf05270 */
[----:B------:R-:W-:Y:S08]  /*0970*/  BAR.ARV 0x8, 0x180 ;  /* 0x0206000000007b1d */ /* 0x000ff00000002000 */
[----:B------:R-:W2:Y:S01]  /*0980*/  S2UR UR8, SR_CTAID.Z ;  /* 0x00000000000879c3 */ /* 0x000ea20000002700 */
[----:B------:R-:W-:Y:S01]  /*0990*/  ISETP.NE.AND P0, PT, R17, 0x1, PT ;  /* 0x000000011100780c */ /* 0x000fe20003f05270 */
[----:B------:R-:W-:Y:S01]  /*09a0*/  @UP0 ULDC UR4, c[0x0][0xd54] ;  /* 0x0003550000040ab9 */ /* 0x000fe20000000800 */
[----:B------:R-:W-:Y:S01]  /*09b0*/  @UP0 ULDC UR9, c[0x0][0xd58] ;  /* 0x0003560000090ab9 */ /* 0x000fe20000000800 */
[----:B-1----:R-:W-:-:S10]  /*09c0*/  UIMAD.WIDE.U32 UR4, UR6, UR4, URZ ;  /* 0x00000004060472a5 */ /* 0x002fd4000f8e003f */
[----:B------:R-:W-:Y:S06]  /*09d0*/  @!P0 BAR.ARV 0x9, 0x100 ;  /* 0x0244000000008b1d */ /* 0x000fec0000002000 */
[----:B------:R-:W-:Y:S01]  /*09e0*/  UMOV UR10, UR6 ;  /* 0x00000006000a7c82 */ /* 0x000fe20008000000 */
[----:B------:R-:W-:Y:S01]  /*09f0*/  @UP0 USHF.R.U32.HI UR10, URZ, UR9, UR5 ;  /* 0x000000093f0a0299 */ /* 0x000fe20008011605 */
[----:B--2---:R-:W-:-:S03]  /*0a00*/  ISETP.LE.AND P0, PT, RZ, UR8, PT ;  /* 0x00000008ff007c0c */ /* 0x004fc6000bf03270 */
[----:B------:R-:W-:Y:S02]  /*0a10*/  UIADD3 UR4, -UR10, URZ, URZ ;  /* 0x0000003f0a047290 */ /* 0x000fe4000fffe13f */
[----:B------:R-:W-:Y:S02]  /*0a20*/  IMAD.U32 R0, RZ, RZ, UR10 ;  /* 0x0000000aff007e24 */ /* 0x000fe4000f8e00ff */
[----:B------:R-:W-:-:S03]  /*0a30*/  UIMAD UR7, UR7, UR4, UR6 ;  /* 0x00000004070772a4 */ /* 0x000fc6000f8e0206 */
[----:B------:R1:W-:Y:S03]  /*0a40*/  STL [R1+0x4], R0 ;  /* 0x0000040001007387 */ /* 0x0003e60000100800 */
[----:B------:R-:W-:Y:S06]  /*0a50*/  @!P0 BRA `(.L_x_184) ;  /* 0x000000c8000c8947 */ /* 0x000fec0003800000 */
        /* <DEDUP_REMOVED lines=22> */
[-C--:B-1----:R-:W-:Y:S02]  /*0bc0*/  IABS R0, R3.reuse ;  /* 0x0000000300007213 */ /* 0x082fe40000000000 */
[----:B------:R-:W-:Y:S01]  /*0bd0*/  IMAD.U32 R4, RZ, RZ, UR8 ;  /* 0x00000008ff047e24 */ /* 0x000fe2000f8e00ff */
[----:B------:R-:W-:Y:S01]  /*0be0*/  IABS R5, R3 ;  /* 0x0000000300057213 */ /* 0x000fe20000000000 */
[----:B------:R-:W-:Y:S01]  /*0bf0*/  ULOP3.LUT UR8, UR8, UR7, URZ, 0x3c, !UPT ;  /* 0x0000000708087292 */ /* 0x000fe2000f8e3c3f */
[----:B------:R-:W-:Y:S02]  /*0c00*/  R2UR UR12, R0 ;  /* 0x00000000000c72ca */ /* 0x000fe400000e0000 */
[----:B------:R-:W-:-:S04]  /*0c10*/  IABS R4, R4 ;  /* 0x0000000400047213 */ /* 0x000fc80000000000 */
[----:B------:R-:W-:-:S04]  /*0c20*/  MOV R3, R4 ;  /* 0x0000000400037202 */ /* 0x000fc80000000f00 */
[----:B------:R-:W-:-:S03]  /*0c30*/  R2UR UR11, R3 ;  /* 0x00000000030b72ca */ /* 0x000fc600000e0000 */
[----:B------:R-:W1:Y:S08]  /*0c40*/  I2F.RP R0, UR12 ;  /* 0x0000000c00007d06 */ /* 0x000e700008209400 */
[----:B-1----:R-:W0:Y:S02]  /*0c50*/  MUFU.RCP R0, R0 ;  /* 0x0000000000007308 */ /* 0x002e240000001000 */
[----:B0-----:R-:W-:-:S02]  /*0c60*/  VIADD R2, R0, 0xffffffe ;  /* 0x0ffffffe00027836 */ /* 0x001fc40000000000 */
[----:B------:R-:W-:-:S04]  /*0c70*/  IMAD.MOV R0, RZ, RZ, -R5 ;  /* 0x000000ffff007224 */ /* 0x000fc800078e0a05 */
        /* <DEDUP_REMOVED lines=18> */
.L_x_185:
[----:B------:R-:W-:Y:S01]  /*0da0*/  UIMAD UR5, UR9, UR4, URZ ;  /* 0x00000004090572a4 */ /* 0x000fe2000f8e023f */
[----:B-1----:R-:W-:Y:S01]  /*0db0*/  IMAD.U32 R0, RZ, RZ, UR6 ;  /* 0x00000006ff007e24 */ /* 0x002fe2000f8e00ff */
[----:B------:R-:W-:Y:S01]  /*0dc0*/  PLOP3.LUT P0, PT, PT, PT, PT, 0x80, 0x0 ;  /* 0x000000000000781c */ /* 0x000fe20003f0f070 */
[----:B------:R-:W-:Y:S01]  /*0dd0*/  IMAD.U32 R3, RZ, RZ, UR4 ;  /* 0x00000004ff037e24 */ /* 0x000fe2000f8e00ff */
[----:B------:R-:W-:Y:S01]  /*0de0*/  MOV R4, RZ ;  /* 0x000000ff00047202 */ /* 0x000fe20000000f00 */
[----:B------:R-:W-:Y:S01]  /*0df0*/  VIADD R22, R28, 0xffffff80 ;  /* 0xffffff801c167836 */ /* 0x000fe20000000000 */
[----:B------:R-:W-:Y:S01]  /*0e00*/  CS2R R150, SRZ ;  /* 0x0000000000967805 */ /* 0x000fe2000001ff00 */
[----:B------:R-:W-:Y:S01]  /*0e10*/  IMAD.U32 R19, RZ, RZ, UR5 ;  /* 0x00000005ff137e24 */ /* 0x000fe2000f8e00ff */
        /* <DEDUP_REMOVED lines=67> */
[----:B------:R-:W-:Y:S01]  /*1250*/  CS2R R24, SRZ ;  /* 0x0000000000187805 */ /* 0x000fe2000001ff00 */
[----:B------:R-:W-:Y:S06]  /*1260*/  @!P1 BRA `(.L_x_186) ;  /* 0x0000005400889947 */ /* 0x000fec0003800000 */
[----:B------:R-:W-:Y:S01]  /*1270*/  SHF.R.S32.HI R3, RZ, 0x1f, R22 ;  /* 0x0000001fff037819 */ /* 0x000fe20000011416 */
[----:B------:R-:W1:Y:S01]  /*1280*/  S2UR UR6, SR_CgaCtaId ;  /* 0x00000000000679c3 */ /* 0x000e620000008800 */
[----:B------:R-:W-:Y:S02]  /*1290*/  UMOV UR5, 0x400 ;  /* 0x0000040000057882 */ /* 0x000fe40000000000 */
[----:B------:R-:W-:-:S04]  /*12a0*/  LEA.HI R23, R3, R22, RZ, 0x7 ;  /* 0x0000001603177211 */ /* 0x000fc800078f38ff */
[----:B------:R-:W-:-:S06]  /*12b0*/  SHF.R.S32.HI R0, RZ, 0x7, R23 ;  /* 0x00000007ff007819 */ /* 0x000fcc0000011417 */
[----:B------:R-:W2:Y:S01]  /*12c0*/  SHFL.IDX PT, R0, R0, RZ, 0x1f ;  /* 0x00001fff00007589 */ /* 0x000ea200000e0000 */
[----:B-1----:R-:W-:-:S04]  /*12d0*/  ULEA UR7, UR6, UR5, 0x18 ;  /* 0x0000000506077291 */ /* 0x002fc8000f8ec03f */
[----:B------:R-:W-:Y:S02]  /*12e0*/  UIADD3 UR6, UR7, 0x18400, URZ ;  /* 0x0001840007067890 */ /* 0x000fe4000fffe03f */
[----:B------:R-:W-:Y:S02]  /*12f0*/  IMAD.U32 R16, RZ, RZ, UR7 ;  /* 0x00000007ff107e24 */ /* 0x000fe4000f8e00ff */
[----:B------:R-:W-:Y:S01]  /*1300*/  ULOP3.LUT UP0, URZ, UR6, 0x1bf, URZ, 0xc0, !UPT ;  /* 0x000001bf063f7892 */ /* 0x000fe2000f80c03f */
[----:B--2---:R-:W-:-:S05]  /*1310*/  R2UR UR4, R0 ;  /* 0x00000000000472ca */ /* 0x004fca00000e0000 */
[----:B------:R-:W-:-:S08]  /*1320*/  PLOP3.LUT P0, PT, PT, PT, UP0, 0x80, 0x0 ;  /* 0x000000000000781c */ /* 0x000fd00003f0f008 */
[----:B------:R-:W-:-:S04]  /*1330*/  ULEA.HI UR5, UR4, UR4, URZ, 0x1 ;  /* 0x0000000404057291 */ /* 0x000fc8000f8f083f */
[----:B------:R-:W-:-:S04]  /*1340*/  ULOP3.LUT UR5, UR5, 0xffffe, URZ, 0xc0, !UPT ;  /* 0x000ffffe05057892 */ /* 0x000fc8000f8ec03f */
[----:B------:R-:W-:Y:S01]  /*1350*/  UIADD3 UR40, UR4, -UR5, URZ ;  /* 0x8000000504287290 */ /* 0x000fe2000fffe03f */
[----:B------:R-:W-:Y:S11]  /*1360*/  @!P0 BRA `(.L_x_187) ;  /* 0x0000000000408947 */ /* 0x000ff60003800000 */
[----:B------:R-:W-:Y:S01]  /*1370*/  MOV R0, 0x0 ;  /* 0x0000000000007802 */ /* 0x000fe20000000f00 */
[----:B------:R-:W-:Y:S01]  /*1380*/  ULDC.64 UR4, c[0x4][0x98] ;  /* 0x0100260000047ab9 */ /* 0x000fe20000000a00 */
[----:B------:R-:W-:Y:S01]  /*1390*/  ULDC.64 UR6, c[0x4][0x38] ;  /* 0x01000e0000067ab9 */ /* 0x000fe20000000a00 */
[----:B------:R-:W-:Y:S01]  /*13a0*/  IMAD.U32 R4, RZ, RZ, UR4 ;  /* 0x00000004ff047e24 */ /* 0x000fe2000f8e00ff */
[----:B0-----:R0:W1:Y:S01]  /*13b0*/  LDC.64 R2, c[0x4][R0] ;  /* 0x0100000000027b82 */ /* 0x0010620000000a00 */
        /* <DEDUP_REMOVED lines=10> */
[----:B-1----:R-:W-:Y:S05]  /*1460*/  CALL.ABS.NOINC R2 ;  /* 0x0000000002007343 */ /* 0x002fea0003c00000 */
.L_x_187:
[----:B------:R-:W-:Y:S01]  /*1470*/  R2UR UR4, R16 ;  /* 0x00000000100472ca */ /* 0x000fe200000e0000 */
[----:B------:R-:W-:Y:S01]  /*1480*/  VIADD R210, R17, 0x8 ;  /* 0x0000000811d27836 */ /* 0x000fe20000000000 */
[----:B------:R-:W-:-:S11]  /*1490*/  SHF.L.U32 R0, RZ, 0x1f, RZ ;  /* 0x0000001fff007819 */ /* 0x000fd600000006ff */
[----:B------:R-:W1:Y:S02]  /*14a0*/  SYNCS.PHASECHK.TRANS64.TRYWAIT P0, [UR4+0x32400], R0 ;  /* 0x03240000ff0075a7 */ /* 0x000e640008000144 */
[----:B-1----:R-:W-:Y:S05]  /*14b0*/  @!P0 BRA `(.L_x_188) ;  /* 0x000000bc007c8947 */ /* 0x002fea0003800000 */
.L_x_265:
[----:B------:R-:W-:Y:S05]  /*14c0*/  WARPSYNC.ALL ;  /* 0x0000000000007948 */ /* 0x000fea0003800000 */
[----:B0-----:R-:W2:Y:S01]  /*14d0*/  LDL R2, [R1] ;  /* 0x0000000001027983 */ /* 0x001ea20000100800 */
[----:B------:R0:W-:Y:S01]  /*14e0*/  BAR.SYNC.DEFER_BLOCKING R210, 0x100 ;  /* 0x000400d20000751d */ /* 0x0001e20000010000 */
[----:B--2---:R-:W-:-:S13]  /*14f0*/  R2UR UR4, R2 ;  /* 0x00000000020472ca */ /* 0x004fda00000e0000 */
[----:B------:R-:W-:-:S04]  /*1500*/  ULOP3.LUT UR4, UR4, 0x1, URZ, 0xfc, !UPT ;  /* 0x0000000104047892 */ /* 0x000fc8000f8efc3f */
[----:B------:R-:W-:-:S06]  /*1510*/  UISETP.NE.AND UP0, UPT, UR4, 0x3, UPT ;  /* 0x000000030400788c */ /* 0x000fcc000bf05270 */
[----:B------:R-:W-:-:S13]  /*1520*/  PLOP3.LUT P0, PT, PT, PT, UP0, 0x80, 0x0 ;  /* 0x000000000000781c */ /* 0x000fda0003f0f008 */
[----:B0-----:R-:W-:Y:S05]  /*1530*/  @!P0 BRA `(.L_x_189) ;  /* 0x0000000000048947 */ /* 0x001fea0003800000 */
[----:B------:R-:W-:Y:S01]  /*1540*/  BPT.TRAP 0x1 ;  /* 0x000000040000795c */ /* 0x000fe20000300000 */
.L_x_189:
[----:B------:R-:W-:-:S13]  /*1550*/  R2UR UR4, R16 ;  /* 0x00000000100472ca */ /* 0x000fda00000e0000 */
[----:B------:R0:W2:Y:S01]  /*1560*/  SYNCS.PHASECHK.TRANS64.TRYWAIT P1, [UR4+0x32430], R0 ;  /* 0x03243000ff0075a7 */ /* 0x0000a20008020144 */
[----:B------:R-:W-:Y:S05]  /*1570*/  @!P0 BRA `(.L_x_190) ;  /* 0x0000000000048947 */ /* 0x000fea0003800000 */
[----:B------:R-:W-:Y:S01]  /*1580*/  BPT.TRAP 0x1 ;  /* 0x000000040000795c */ /* 0x000fe20000300000 */
.L_x_190:
[----:B--2---:R-:W-:Y:S05]  /*1590*/  @P1 BRA `(.L_x_191) ;  /* 0x00000000000c1947 */ /* 0x004fea0003800000 */
[----:B------:R-:W-:-:S13]  /*15a0*/  R2UR UR4, R16 ;  /* 0x00000000100472ca */ /* 0x000fda00000e0000 */
[----:B------:R-:W2:Y:S02]  /*15b0*/  SYNCS.PHASECHK.TRANS64.TRYWAIT P1, [UR4+0x32430], R0 ;  /* 0x03243000ff0075a7 */ /* 0x000ea40008020144 */
[----:B--2---:R-:W-:Y:S05]  /*15c0*/  @!P1 BRA `(.L_x_192) ;  /* 0x000000bc00549947 */ /* 0x004fea0003800000 */
.L_x_191:
[----:B------:R-:W-:Y:S01]  /*15d0*/  R2UR UR9, R16 ;  /* 0x00000000100972ca */ /* 0x000fe200000e0000 */
[----:B------:R-:W-:Y:S01]  /*15e0*/  WARPGROUP.ARRIVE ;  /* 0x00000000000079c5 */ /* 0x000fe20000000000 */
[----:B------:R-:W-:Y:S01]  /*15f0*/  UMOV UR7, 0x40000040 ;  /* 0x4000004000077882 */ /* 0x000fe20000000000 */
[----:B------:R-:W-:Y:S01]  /*1600*/  UMOV UR13, 0x40000040 ;  /* 0x40000040000d7882 */ /* 0x000fe20000000000 */
[----:B------:R-:W-:Y:S02]  /*1610*/  IMAD.U32 R15, RZ, RZ, UR7 ;  /* 0x00000007ff0f7e24 */ /* 0x000fe4000f8e00ff */
[----:B------:R-:W-:-:S07]  /*1620*/  IMAD.U32 R13, RZ, RZ, UR13 ;  /* 0x0000000dff0d7e24 */ /* 0x000fce000f8e00ff */
[----:B------:R-:W-:Y:S02]  /*1630*/  ULEA UR40, UR40, UR9, 0xd ;  /* 0x0000000928287291 */ /* 0x000fe4000f8e683f */
[----:B------:R-:W-:Y:S02]  /*1640*/  UIADD3 UR5, UR9, 0x1c400, URZ ;  /* 0x0001c40009057890 */ /* 0x000fe4000fffe03f */
[----:B------:R-:W-:Y:S02]  /*1650*/  UIADD3 UR4, UR40, 0x18400, URZ ;  /* 0x0001840028047890 */ /* 0x000fe4000fffe03f */
[----:B------:R-:W-:Y:S02]  /*1660*/  USHF.R.U32.HI UR5, URZ, 0x4, UR5 ;  /* 0x000000043f057899 */ /* 0x000fe40008011605 */
[----:B------:R-:W-:Y:S02]  /*1670*/  USHF.R.U32.HI UR4, URZ, 0x4, UR4 ;  /* 0x000000043f047899 */ /* 0x000fe40008011604 */
[----:B------:R-:W-:-:S02]  /*1680*/  ULOP3.LUT UR5, UR5, 0x3fff, URZ, 0xc0, !UPT ;  /* 0x00003fff05057892 */ /* 0x000fc4000f8ec03f */
[----:B------:R-:W-:Y:S02]  /*1690*/  ULOP3.LUT UR4, UR4, 0x3fff, URZ, 0xc0, !UPT ;  /* 0x00003fff04047892 */ /* 0x000fe4000f8ec03f */
[----:B------:R-:W-:Y:S02]  /*16a0*/  ULOP3.LUT UR10, UR5, 0x10000, URZ, 0xfc, !UPT ;  /* 0x00010000050a7892 */ /* 0x000fe4000f8efc3f */
[----:B------:R-:W-:Y:S01]  /*16b0*/  ULOP3.LUT UR8, UR4, 0x10000, URZ, 0xfc, !UPT ;  /* 0x0001000004087892 */ /* 0x000fe2000f8efc3f */
[----:B------:R-:W-:-:S03]  /*16c0*/  UMOV UR5, UR7 ;  /* 0x0000000700057c82 */ /* 0x000fc60008000000 */
[----:B------:R-:W-:-:S03]  /*16d0*/  MOV R17, UR10 ;  /* 0x0000000a00117c02 */ /* 0x000fc60008000f00 */
[----:B------:R-:W-:Y:S02]  /*16e0*/  UMOV UR6, UR8 ;  /* 0x0000000800067c82 */ /* 0x000fe40008000000 */
[----:B------:R-:W-:Y:S01]  /*16f0*/  IMAD.U32 R14, RZ, RZ, UR6 ;  /* 0x00000006ff0e7e24 */ /* 0x000fe2000f8e00ff */
[----:B------:R-:W-:Y:S01]  /*1700*/  UMOV UR4, UR6 ;  /* 0x0000000600047c82 */ /* 0x000fe20008000000 */
[----:B------:R-:W-:Y:S02]  /*1710*/  UMOV UR6, UR10 ;  /* 0x0000000a00067c82 */ /* 0x000fe40008000000 */
[----:B------:R-:W-:Y:S01]  /*1720*/  HGMMA.64x96x16.F32 R24, gdesc[UR4], RZ, !UPT, gsb0 ;  /* 0x01600000041879f0 */ /* 0x000fe2000c0008ff */
[----:B------:R-:W-:Y:S02]  /*1730*/  UIADD3 UR4, UR8, 0x2, URZ ;  /* 0x0000000208047890 */ /* 0x000fe4000fffe03f */
[----:B------:R-:W-:Y:S01]  /*1740*/  UIADD3 UR6, UR10, 0x2, URZ ;  /* 0x000000020a067890 */ /* 0x000fe2000fffe03f */
[----:B------:R-:W-:Y:S01]  /*1750*/  UMOV UR5, UR13 ;  /* 0x0000000d00057c82 */ /* 0x000fe20008000000 */
[----:B------:R-:W-:Y:S01]  /*1760*/  UMOV UR7, 0x40000040 ;  /* 0x4000004000077882 */ /* 0x000fe20000000000 */
[----:B------:R-:W-:-:S02]  /*1770*/  UMOV UR13, 0x40000040 ;  /* 0x40000040000d7882 */ /* 0x000fc40000000000 */
[----:B------:R-:W-:Y:S01]  /*1780*/  UMOV UR12, UR4 ;  /* 0x00000004000c7c82 */ /* 0x000fe20008000000 */
[----:B------:R-:W-:Y:S01]  /*1790*/  IMAD.U32 R11, RZ, RZ, UR13 ;  /* 0x0000000dff0b7e24 */ /* 0x000fe2000f8e00ff */
[----:B------:R-:W-:Y:S01]  /*17a0*/  UMOV UR4, UR12 ;  /* 0x0000000c00047c82 */ /* 0x000fe20008000000 */
[----:B------:R-:W-:Y:S01]  /*17b0*/  IMAD.U32 R12, RZ, RZ, UR12 ;  /* 0x0000000cff0c7e24 */ /* 0x000fe2000f8e00ff */
[----:B------:R-:W-:Y:S02]  /*17c0*/  WARPGROUP.DEPBAR.LE gsb0, 0x0 ;  /* 0x00008000000079c5 */ /* 0x000fe40000010000 */
[----:B------:R-:W-:-:S06]  /*17d0*/  WARPGROUP.ARRIVE ;  /* 0x00000000000079c5 */ /* 0x000fcc0000000000 */
[----:B------:R-:W-:Y:S01]  /*17e0*/  HGMMA.64x96x16.F32 R24, gdesc[UR4], R24, gsb0 ;  /* 0x01600000041879f0 */ /* 0x000fe20008000818 */
[----:B------:R-:W-:Y:S02]  /*17f0*/  UIADD3 UR4, UR8, 0x4, URZ ;  /* 0x0000000408047890 */ /* 0x000fe4000fffe03f */
[----:B------:R-:W-:Y:S01]  /*1800*/  UIADD3 UR6, UR10, 0x4, URZ ;  /* 0x000000040a067890 */ /* 0x000fe2000fffe03f */
[----:B------:R-:W-:Y:S01]  /*1810*/  UMOV UR5, UR13 ;  /* 0x0000000d00057c82 */ /* 0x000fe20008000000 */
[----:B------:R-:W-:-:S03]  /*1820*/  UMOV UR7, 0x40000040 ;  /* 0x4000004000077882 */ /* 0x000fc60000000000 */
[----:B------:R-:W-:Y:S02]  /*1830*/  UMOV UR12, UR4 ;  /* 0x00000004000c7c82 */ /* 0x000fe40008000000 */
[----:B------:R-:W-:Y:S01]  /*1840*/  UMOV UR4, UR12 ;  /* 0x0000000c00047c82 */ /* 0x000fe20008000000 */
[----:B------:R-:W-:Y:S01]  /*1850*/  IMAD.U32 R10, RZ, RZ, UR12 ;  /* 0x0000000cff0a7e24 */ /* 0x000fe2000f8e00ff */
[----:B------:R-:W-:Y:S02]  /*1860*/  WARPGROUP.DEPBAR.LE gsb0, 0x0 ;  /* 0x00008000000079c5 */ /* 0x000fe40000010000 */
[----:B------:R-:W-:-:S06]  /*1870*/  WARPGROUP.ARRIVE ;  /* 0x00000000000079c5 */ /* 0x000fcc0000000000 */
[----:B------:R-:W-:Y:S01]  /*1880*/  HGMMA.64x96x16.F32 R24, gdesc[UR4], R24, gsb0 ;  /* 0x01600000041879f0 */ /* 0x000fe20008000818 */
[----:B------:R-:W-:Y:S02]  /*1890*/  UIADD3 UR4, UR8, 0x6, URZ ;  /* 0x0000000608047890 */ /* 0x000fe4000fffe03f */
[----:B------:R-:W-:Y:S01]  /*18a0*/  UIADD3 UR6, UR10, 0x6, URZ ;  /* 0x000000060a067890 */ /* 0x000fe2000fffe03f */
[----:B------:R-:W-:Y:S01]  /*18b0*/  UMOV UR5, 0x40000040 ;  /* 0x4000004000057882 */ /* 0x000fe20000000000 */
[----:B------:R-:W-:Y:S02]  /*18c0*/  UMOV UR7, 0x40000040 ;  /* 0x4000004000077882 */ /* 0x000fe40000000000 */
[----:B------:R-:W-:Y:S02]  /*18d0*/  IMAD.U32 R8, RZ, RZ, UR4 ;  /* 0x00000004ff087e24 */ /* 0x000fe4000f8e00ff */
[----:B------:R-:W-:Y:S01]  /*18e0*/  IMAD.U32 R9, RZ, RZ, UR5 ;  /* 0x00000005ff097e24 */ /* 0x000fe2000f8e00ff */
[----:B------:R-:W-:-:S02]  /*18f0*/  WARPGROUP.DEPBAR.LE gsb0, 0x0 ;  /* 0x00008000000079c5 */ /* 0x000fc40000010000 */
[----:B------:R-:W-:-:S06]  /*1900*/  WARPGROUP.ARRIVE ;  /* 0x00000000000079c5 */ /* 0x000fcc0000000000 */
[----:B------:R-:W-:Y:S03]  /*1910*/  HGMMA.64x96x16.F32 R24, gdesc[UR4], R24, gsb0 ;  /* 0x01600000041879f0 */ /* 0x000fe60008000818 */
[----:B------:R-:W-:Y:S02]  /*1920*/  WARPGROUP.DEPBAR.LE gsb0, 0x0 ;  /* 0x00008000000079c5 */ /* 0x000fe40000010000 */
[----:B------:R-:W2:Y:S02]  /*1930*/  SYNCS.PHASECHK.TRANS64.TRYWAIT P1, [UR9+0x32410], R0 ;  /* 0x03241000ff0075a7 */ /* 0x000ea40008020149 */
[----:B--2---:R-:W-:Y:S05]  /*1940*/  @!P1 BRA `(.L_x_193) ;  /* 0x000000b800909947 */ /* 0x004fea0003800000 */
.L_x_266:
[----:B------:R-:W-:Y:S05]  /*1950*/  @!P0 BRA `(.L_x_194) ;  /* 0x0000000000048947 */ /* 0x000fea0003800000 */
[----:B------:R-:W-:Y:S01]  /*1960*/  BPT.TRAP 0x1 ;  /* 0x000000040000795c */ /* 0x000fe20000300000 */
.L_x_194:
[----:B------:R-:W-:-:S13]  /*1970*/  R2UR UR4, R16 ;  /* 0x00000000100472ca */ /* 0x000fda00000e0000 */
[----:B------:R2:W3:Y:S01]  /*1980*/  SYNCS.PHASECHK.TRANS64.TRYWAIT P1, [UR4+0x32450], R0 ;  /* 0x03245000ff0075a7 */ /* 0x0004e20008020144 */
[----:B------:R-:W-:Y:S05]  /*1990*/  @!P0 BRA `(.L_x_195) ;  /* 0x0000000000048947 */ /* 0x000fea0003800000 */
[----:B------:R-:W-:Y:S01]  /*19a0*/  BPT.TRAP 0x1 ;  /* 0x000000040000795c */ /* 0x000fe20000300000 */
.L_x_195:
[----:B---3--:R-:W-:Y:S05]  /*19b0*/  @P1 BRA `(.L_x_196) ;  /* 0x00000000000c1947 */ /* 0x008fea0003800000 */
[----:B------:R-:W-:-:S13]  /*19c0*/  R2UR UR4, R16 ;  /* 0x00000000100472ca */ /* 0x000fda00000e0000 */
[----:B------:R-:W3:Y:S02]  /*19d0*/  SYNCS.PHASECHK.TRANS64.TRYWAIT P1, [UR4+0x32450], R0 ;  /* 0x03245000ff0075a7 */ /* 0x000ee40008020144 */
[----:B---3--:R-:W-:Y:S05]  /*19e0*/  @!P1 BRA `(.L_x_197) ;  /* 0x000000b800849947 */ /* 0x008fea0003800000 */
.L_x_196:
[----:B------:R-:W-:Y:S01]  /*19f0*/  R2UR UR4, R16 ;  /* 0x00000000100472ca */ /* 0x000fe200000e0000 */
[----:B------:R-:W-:Y:S01]  /*1a00*/  UIADD3 UR40, UR40, 0x22400, URZ ;  /* 0x0002240028287890 */ /* 0x000fe2000fffe03f */
[----:B------:R-:W-:Y:S01]  /*1a10*/  WARPGROUP.ARRIVE ;  /* 0x00000000000079c5 */ /* 0x000fe20000000000 */
[----:B------:R-:W-:Y:S01]  /*1a20*/  UMOV UR9, 0x40000040 ;  /* 0x4000004000097882 */ /* 0x000fe20000000000 */
[----:B------:R-:W-:Y:S01]  /*1a30*/  UMOV UR11, 0x40000040 ;  /* 0x40000040000b7882 */ /* 0x000fe20000000000 */
[----:B------:R-:W-:Y:S01]  /*1a40*/  USHF.R.U32.HI UR40, URZ, 0x4, UR40 ;  /* 0x000000043f287899 */ /* 0x000fe20008011628 */
[----:B------:R-:W-:Y:S01]  /*1a50*/  IMAD.U32 R7, RZ, RZ, UR9 ;  /* 0x00000009ff077e24 */ /* 0x000fe2000f8e00ff */
[----:B------:R-:W-:Y:S01]  /*1a60*/  UMOV UR13, 0x40000040 ;  /* 0x40000040000d7882 */ /* 0x000fe20000000000 */
[----:B------:R-:W-:Y:S01]  /*1a70*/  UMOV UR5, 0x40000040 ;  /* 0x4000004000057882 */ /* 0x000fe20000000000 */
[----:B------:R-:W-:Y:S01]  /*1a80*/  ULOP3.LUT UR6, UR40, 0x3fff, URZ, 0xc0, !UPT ;  /* 0x00003fff28067892 */ /* 0x000fe2000f8ec03f */
[----:B------:R-:W-:Y:S01]  /*1a90*/  IMAD.U32 R5, RZ, RZ, UR13 ;  /* 0x0000000dff057e24 */ /* 0x000fe2000f8e00ff */
[----:B------:R-:W-:Y:S01]  /*1aa0*/  UMOV UR15, 0x40000040 ;  /* 0x40000040000f7882 */ /* 0x000fe20000000000 */
[----:B------:R-:W-:Y:S01]  /*1ab0*/  UMOV UR17, 0x40000040 ;  /* 0x4000004000117882 */ /* 0x000fe20000000000 */
[----:B------:R-:W-:Y:S01]  /*1ac0*/  UIADD3 UR4, UR4, 0x400, URZ ;  /* 0x0000040004047890 */ /* 0x000fe2000fffe03f */
[----:B------:R-:W3:Y:S01]  /*1ad0*/  S2R R20, SR_TID.X ;  /* 0x0000000000147919 */ /* 0x000ee20000002100 */
[----:B------:R-:W-:-:S02]  /*1ae0*/  ULOP3.LUT UR6, UR6, 0x10000, URZ, 0xfc, !UPT ;  /* 0x0001000006067892 */ /* 0x000fc4000f8efc3f */
[----:B------:R-:W-:Y:S02]  /*1af0*/  USHF.R.U32.HI UR4, URZ, 0x4, UR4 ;  /* 0x000000043f047899 */ /* 0x000fe40008011604 */
[----:B------:R-:W-:Y:S02]  /*1b00*/  UIADD3 UR16, UR6, 0x404, URZ ;  /* 0x0000040406107890 */ /* 0x000fe4000fffe03f */
[----:B------:R-:W-:Y:S01]  /*1b10*/  ULOP3.LUT UR7, UR4, 0x3fff, URZ, 0xc0, !UPT ;  /* 0x00003fff04077892 */ /* 0x000fe2000f8ec03f */
[----:B------:R-:W-:Y:S01]  /*1b20*/  UMOV UR8, UR6 ;  /* 0x0000000600087c82 */ /* 0x000fe20008000000 */
[----:B------:R-:W-:Y:S01]  /*1b30*/  UIADD3 UR4, UR6, 0x2, URZ ;  /* 0x0000000206047890 */ /* 0x000fe2000fffe03f */
[----:B------:R-:W-:Y:S01]  /*1b40*/  MOV R6, UR8 ;  /* 0x0000000800067c02 */ /* 0x000fe20008000f00 */
[----:B------:R-:W-:Y:S01]  /*1b50*/  ULOP3.LUT UR57, UR7, 0x10000, URZ, 0xfc, !UPT ;  /* 0x0001000007397892 */ /* 0x000fe2000f8efc3f */
[----:B------:R-:W-:Y:S01]  /*1b60*/  UMOV UR19, 0x40000040 ;  /* 0x4000004000137882 */ /* 0x000fe20000000000 */
[----:B------:R-:W-:-:S03]  /*1b70*/  UIADD3 UR20, UR6, 0x406, URZ ;  /* 0x0000040606147890 */ /* 0x000fc6000fffe03f */
[----:B------:R-:W-:Y:S01]  /*1b80*/  UMOV UR12, UR4 ;  /* 0x00000004000c7c82 */ /* 0x000fe20008000000 */
[----:B------:R-:W-:Y:S01]  /*1b90*/  UIADD3 UR4, UR6, 0x4, URZ ;  /* 0x0000000406047890 */ /* 0x000fe2000fffe03f */
[----:B------:R-:W-:Y:S01]  /*1ba0*/  IMAD.U32 R4, RZ, RZ, UR12 ;  /* 0x0000000cff047e24 */ /* 0x000fe2000f8e00ff */
[----:B------:R-:W-:Y:S01]  /*1bb0*/  UMOV UR10, UR57 ;  /* 0x00000039000a7c82 */ /* 0x000fe20008000000 */
[----:B------:R-:W-:Y:S01]  /*1bc0*/  UIADD3 UR14, UR57, 0x302, URZ ;  /* 0x00000302390e7890 */ /* 0x000fe2000fffe03f */
[----:B------:R-:W-:Y:S01]  /*1bd0*/  HGMMA.64x96x16.F32 R24, gdesc[UR8], R24, gsb0 ;  /* 0x01600000081879f0 */ /* 0x000fe20008000818 */
[----:B------:R-:W-:Y:S02]  /*1be0*/  UIADD3 UR10, UR57, 0x2, URZ ;  /* 0x00000002390a7890 */ /* 0x000fe4000fffe03f */
[----:B------:R-:W-:Y:S01]  /*1bf0*/  IMAD.U32 R18, RZ, RZ, UR57 ;  /* 0x00000039ff127e24 */ /* 0x000fe2000f8e00ff */
[----:B------:R-:W-:Y:S01]  /*1c00*/  UMOV UR8, UR12 ;  /* 0x0000000c00087c82 */ /* 0x000fe20008000000 */
[----:B------:R-:W-:Y:S01]  /*1c10*/  UMOV UR9, UR13 ;  /* 0x0000000d00097c82 */ /* 0x000fe20008000000 */
[----:B------:R-:W-:Y:S01]  /*1c20*/  UMOV UR11, 0x40000040 ;  /* 0x40000040000b7882 */ /* 0x000fe20000000000 */
[----:B------:R-:W-:Y:S01]  /*1c30*/  UMOV UR12, UR4 ;  /* 0x00000004000c7c82 */ /* 0x000fe20008000000 */
[----:B------:R-:W-:Y:S01]  /*1c40*/  UMOV UR13, 0x40000040 ;  /* 0x40000040000d7882 */ /* 0x000fe20000000000 */
[----:B------:R-:W-:Y:S01]  /*1c50*/  UIADD3 UR4, UR6, 0x6, URZ ;  /* 0x0000000606047890 */ /* 0x000fe2000fffe03f */
[----:B------:R-:W-:Y:S01]  /*1c60*/  IMAD.U32 R2, RZ, RZ, UR12 ;  /* 0x0000000cff027e24 */ /* 0x000fe2000f8e00ff */
[----:B------:R-:W-:Y:S01]  /*1c70*/  UIADD3 UR18, UR57, 0x304, URZ ;  /* 0x0000030439127890 */ /* 0x000fe2000fffe03f */
[----:B-1----:R-:W-:Y:S01]  /*1c80*/  IMAD.U32 R3, RZ, RZ, UR13 ;  /* 0x0000000dff037e24 */ /* 0x002fe2000f8e00ff */
[----:B------:R-:W-:Y:S01]  /*1c90*/  UIADD3 UR22, UR57, 0x306, URZ ;  /* 0x0000030639167890 */ /* 0x000fe2000fffe03f */
[----:B---3--:R-:W-:Y:S01]  /*1ca0*/  SHF.R.U32.HI R20, RZ, 0x7, R20 ;  /* 0x00000007ff147819 */ /* 0x008fe20000011614 */
[----:B------:R-:W-:Y:S01]  /*1cb0*/  UMOV UR21, 0x40000040 ;  /* 0x4000004000157882 */ /* 0x000fe20000000000 */
[----:B------:R-:W-:Y:S01]  /*1cc0*/  UMOV UR23, 0x40000040 ;  /* 0x4000004000177882 */ /* 0x000fe20000000000 */
[----:B------:R-:W-:Y:S01]  /*1cd0*/  UIADD3 UR24, UR6, 0x800, URZ ;  /* 0x0000080006187890 */ /* 0x000fe2000fffe03f */
[----:B0-2---:R-:W-:Y:S01]  /*1ce0*/  IADD3 R0, -R20, 0xb, RZ ;  /* 0x0000000b14007810 */ /* 0x005fe20007ffe1ff */
[----:B------:R-:W-:Y:S01]  /*1cf0*/  UIADD3 UR26, UR57, 0x600, URZ ;  /* 0x00000600391a7890 */ /* 0x000fe2000fffe03f */
[----:B------:R-:W-:Y:S01]  /*1d00*/  UMOV UR25, 0x40000040 ;  /* 0x4000004000197882 */ /* 0x000fe20000000000 */
[----:B------:R-:W-:Y:S01]  /*1d10*/  UMOV UR27, 0x40000040 ;  /* 0x40000040001b7882 */ /* 0x000fe20000000000 */
[----:B------:R-:W-:-:S02]  /*1d20*/  UIADD3 UR28, UR6, 0x802, URZ ;  /* 0x00000802061c7890 */ /* 0x000fc4000fffe03f */
[----:B------:R-:W-:Y:S01]  /*1d30*/  UIADD3 UR30, UR57, 0x602, URZ ;  /* 0x00000602391e7890 */ /* 0x000fe2000fffe03f */
[----:B------:R-:W-:Y:S01]  /*1d40*/  UMOV UR29, 0x40000040 ;  /* 0x40000040001d7882 */ /* 0x000fe20000000000 */
[----:B------:R-:W-:Y:S01]  /*1d50*/  UMOV UR31, 0x40000040 ;  /* 0x40000040001f7882 */ /* 0x000fe20000000000 */
[----:B------:R-:W-:Y:S02]  /*1d60*/  UIADD3 UR32, UR6, 0x804, URZ ;  /* 0x0000080406207890 */ /* 0x000fe4000fffe03f */
[----:B------:R-:W-:Y:S01]  /*1d70*/  UIADD3 UR34, UR57, 0x604, URZ ;  /* 0x0000060439227890 */ /* 0x000fe2000fffe03f */
[----:B------:R-:W-:Y:S01]  /*1d80*/  UMOV UR33, 0x40000040 ;  /* 0x4000004000217882 */ /* 0x000fe20000000000 */
[----:B------:R-:W-:Y:S01]  /*1d90*/  UMOV UR35, 0x40000040 ;  /* 0x4000004000237882 */ /* 0x000fe20000000000 */
[----:B------:R-:W-:Y:S02]  /*1da0*/  UIADD3 UR40, UR6, 0x806, URZ ;  /* 0x0000080606287890 */ /* 0x000fe4000fffe03f */
        /* <DEDUP_REMOVED lines=18> */
[----:B------:R-:W-:Y:S02]  /*1ed0*/  WARPGROUP.DEPBAR.LE gsb0, 0x0 ;  /* 0x00008000000079c5 */ /* 0x000fe40000010000 */
[----:B------:R-:W-:-:S06]  /*1ee0*/  WARPGROUP.ARRIVE ;  /* 0x00000000000079c5 */ /* 0x000fcc0000000000 */
[----:B------:R-:W-:Y:S01]  /*1ef0*/  HGMMA.64x96x16.F32 R24, gdesc[UR8], R24, gsb0 ;  /* 0x01600000081879f0 */ /* 0x000fe20008000818 */
[----:B------:R-:W-:Y:S01]  /*1f00*/  UIADD3 UR10, UR57, 0x4, URZ ;  /* 0x00000004390a7890 */ /* 0x000fe2000fffe03f */
[----:B------:R-:W-:Y:S01]  /*1f10*/  UMOV UR8, UR12 ;  /* 0x0000000c00087c82 */ /* 0x000fe20008000000 */
[----:B------:R-:W-:Y:S01]  /*1f20*/  UMOV UR9, UR13 ;  /* 0x0000000d00097c82 */ /* 0x000fe20008000000 */
[----:B------:R-:W-:Y:S01]  /*1f30*/  UMOV UR11, 0x40000040 ;  /* 0x40000040000b7882 */ /* 0x000fe20000000000 */
        /* <DEDUP_REMOVED lines=9> */
[----:B------:R-:W-:Y:S02]  /*1fd0*/  WARPGROUP.DEPBAR.LE gsb0, 0x0 ;  /* 0x00008000000079c5 */ /* 0x000fe40000010000 */
[----:B------:R-:W-:-:S06]  /*1fe0*/  WARPGROUP.ARRIVE ;  /* 0x00000000000079c5 */ /* 0x000fcc0000000000 */
[----:B------:R-:W-:Y:S01]  /*1ff0*/  HGMMA.64x96x16.F32 R24, gdesc[UR8], R24, gsb0 ;  /* 0x01600000081879f0 */ /* 0x000fe20008000818 */
[----:B------:R-:W-:Y:S02]  /*2000*/  UIADD3 UR8, UR6, 0x400, URZ ;  /* 0x0000040006087890 */ /* 0x000fe4000fffe03f */
[----:B------:R-:W-:Y:S01]  /*2010*/  UIADD3 UR10, UR57, 0x300, URZ ;  /* 0x00000300390a7890 */ /* 0x000fe2000fffe03f */
[----:B------:R-:W-:Y:S01]  /*2020*/  UMOV UR9, 0x40000040 ;  /* 0x4000004000097882 */ /* 0x000fe20000000000 */
        /* <DEDUP_REMOVED lines=42> */
.L_x_198:
[----:B------:R-:W-:Y:S01]  /*22d0*/  LOP3.LUT R23, R23, 0xffffff80, RZ, 0xc0, !PT ;  /* 0xffffff8017177812 */ /* 0x000fe200078ec0ff */
[----:B------:R-:W-:Y:S01]  /*22e0*/  UIMAD UR39, UR38, -0x60, UR39 ;  /* 0xffffffa0262778a4 */ /* 0x000fe2000f8e0227 */
[----:B------:R-:W1:Y:S01]  /*22f0*/  S2UR UR11, SR_CgaCtaId ;  /* 0x00000000000b79c3 */ /* 0x000e620000008800 */
[----:B------:R-:W-:Y:S01]  /*2300*/  R2UR UR10, R16 ;  /* 0x00000000100a72ca */ /* 0x000fe200000e0000 */
[----:B------:R-:W-:Y:S01]  /*2310*/  ULDC UR6, c[0x0][0xa80] ;  /* 0x0002a00000067ab9 */ /* 0x000fe20000000800 */
[----:B------:R-:W-:Y:S01]  /*2320*/  IADD3 R23, R22, -R23, RZ ;  /* 0x8000001716177210 */ /* 0x000fe20007ffe0ff */
[----:B------:R-:W-:Y:S02]  /*2330*/  UIADD3 UR39, UR39, 0x60, URZ ;  /* 0x0000006027277890 */ /* 0x000fe4000fffe03f */
[----:B------:R-:W-:Y:S01]  /*2340*/  ULOP3.LUT UR7, UR7, 0x3000000, URZ, 0xfc, !UPT ;  /* 0x0300000007077892 */ /* 0x000fe2000f8efc3f */
[----:B------:R-:W-:Y:S01]  /*2350*/  SHF.R.S32.HI R20, RZ, 0x1f, R23 ;  /* 0x0000001fff147819 */ /* 0x000fe20000011417 */
[----:B------:R-:W-:-:S02]  /*2360*/  UMOV UR15, 0x40000040 ;  /* 0x40000040000f7882 */ /* 0x000fc40000000000 */
[----:B------:R-:W-:Y:S01]  /*2370*/  IMAD.U32 R21, RZ, RZ, UR39 ;  /* 0x00000027ff157e24 */ /* 0x000fe2000f8e00ff */
[----:B------:R-:W-:Y:S02]  /*2380*/  LEA.HI R20, R20, R23, RZ, 0x2 ;  /* 0x0000001714147211 */ /* 0x000fe400078f10ff */
[----:B------:R-:W-:Y:S01]  /*2390*/  UMOV UR14, UR7 ;  /* 0x00000007000e7c82 */ /* 0x000fe20008000000 */
[----:B------:R-:W-:Y:S01]  /*23a0*/  UIADD3 UR10, UR10, 0x32440, URZ ;  /* 0x000324400a0a7890 */ /* 0x000fe2000fffe03f */
[----:B------:R-:W-:-:S05]  /*23b0*/  LOP3.LUT R20, R20, 0x7ffffffc, RZ, 0xc0, !PT ;  /* 0x7ffffffc14147812 */ /* 0x000fca00078ec0ff */
[----:B------:R-:W-:-:S04]  /*23c0*/  IMAD.IADD R20, R23, 0x1, -R20 ;  /* 0x0000000117147824 */ /* 0x000fc800078e0a14 */
[----:B------:R-:W-:Y:S01]  /*23d0*/  IMAD R20, R20, -0x2, R21 ;  /* 0xfffffffe14147824 */ /* 0x000fe200078e0215 */
[----:B-1----:R-:W-:-:S03]  /*23e0*/  UPRMT UR10, UR11, 0x654, UR10 ;  /* 0x000006540b0a7896 */ /* 0x002fc6000800000a */
[----:B------:R-:W-:Y:S01]  /*23f0*/  UMOV UR11, 0x40000040 ;  /* 0x40000040000b7882 */ /* 0x000fe20000000000 */
[C---:B------:R-:W-:Y:S02]  /*2400*/  ISETP.GT.AND P2, PT, R20.reuse, RZ, PT ;  /* 0x000000ff1400720c */ /* 0x040fe40003f44270 */
[C---:B------:R-:W-:Y:S02]  /*2410*/  ISETP.GT.AND P1, PT, R20.reuse, 0x1, PT ;  /* 0x000000011400780c */ /* 0x040fe40003f24270 */
[C---:B------:R-:W-:Y:S01]  /*2420*/  ISETP.GT.AND P4, PT, R20.reuse, 0x10, PT ;  /* 0x000000101400780c */ /* 0x040fe20003f84270 */
[----:B------:R-:W-:Y:S01]  /*2430*/  SYNCS.ARRIVE.TRANS64.RED.A1T0 RZ, [UR10], RZ ;  /* 0x000000ffffff79a7 */ /* 0x000fe2000810040a */
[----:B------:R-:W-:Y:S01]  /*2440*/  ISETP.GT.AND P6, PT, R20, 0x8, PT ;  /* 0x000000081400780c */ /* 0x000fe20003fc4270 */
[----:B------:R-:W-:Y:S01]  /*2450*/  UIADD3 UR10, UR7, 0x80, URZ ;  /* 0x00000080070a7890 */ /* 0x000fe2000fffe03f */
[----:B------:R-:W-:Y:S02]  /*2460*/  FSEL R21, R24, -INF , P2 ;  /* 0xff80000018157808 */ /* 0x000fe40001000000 */
[----:B------:R-:W-:-:S02]  /*2470*/  FSEL R25, R25, -INF , P1 ;  /* 0xff80000019197808 */ /* 0x000fc40000800000 */
[----:B------:R-:W-:Y:S02]  /*2480*/  FSEL R24, R27, -INF , P1 ;  /* 0xff8000001b187808 */ /* 0x000fe40000800000 */
[----:B------:R-:W-:Y:S02]  /*2490*/  FSEL R23, R32, -INF , P4 ;  /* 0xff80000020177808 */ /* 0x000fe40002000000 */
[----:B------:R-:W-:Y:S02]  /*24a0*/  ISETP.GT.AND P5, PT, R20, 0x9, PT ;  /* 0x000000091400780c */ /* 0x000fe40003fa4270 */
[----:B------:R-:W-:Y:S02]  /*24b0*/  FSEL R27, R28, -INF , P6 ;  /* 0xff8000001c1b7808 */ /* 0x000fe40003000000 */
[----:B------:R-:W-:Y:S02]  /*24c0*/  FMNMX.FTZ R32, R21, R25, !PT ;  /* 0x0000001915207209 */ /* 0x000fe40007810000 */
[----:B------:R-:W-:-:S02]  /*24d0*/  FSEL R29, R29, -INF , P5 ;  /* 0xff8000001d1d7808 */ /* 0x000fc40002800000 */
[----:B------:R-:W-:Y:S01]  /*24e0*/  FMNMX.FTZ R32, R27, R32, !PT ;  /* 0x000000201b207209 */ /* 0x000fe20007810000 */
[----:B------:R1:W-:Y:S01]  /*24f0*/  BAR.SYNC.DEFER_BLOCKING R210, 0x100 ;  /* 0x000400d20000751d */ /* 0x0003e20000010000 */
[----:B------:R-:W-:Y:S02]  /*2500*/  ISETP.GT.AND P3, PT, R20, 0x11, PT ;  /* 0x000000111400780c */ /* 0x000fe40003f64270 */
[----:B------:R-:W-:Y:S02]  /*2510*/  FMNMX.FTZ R32, R29, R32, !PT ;  /* 0x000000201d207209 */ /* 0x000fe40007810000 */
[----:B------:R-:W-:Y:S02]  /*2520*/  FSEL R28, R31, -INF , P5 ;  /* 0xff8000001f1c7808 */ /* 0x000fe40002800000 */
[----:B------:R-:W-:Y:S02]  /*2530*/  FSEL R158, R33, -INF , P3 ;  /* 0xff800000219e7808 */ /* 0x000fe40001800000 */
[----:B------:R-:W-:-:S02]  /*2540*/  FMNMX.FTZ R31, R23, R32, !PT ;  /* 0x00000020171f7209 */ /* 0x000fc40007810000 */
[----:B------:R-:W-:Y:S02]  /*2550*/  FSEL R26, R26, -INF , P2 ;  /* 0xff8000001a1a7808 */ /* 0x000fe40001000000 */
[----:B------:R-:W-:Y:S02]  /*2560*/  ISETP.GT.AND P2, PT, R20, 0x18, PT ;  /* 0x000000181400780c */ /* 0x000fe40003f44270 */
[----:B------:R-:W-:Y:S02]  /*2570*/  FMNMX.FTZ R32, R158, R31, !PT ;  /* 0x0000001f9e207209 */ /* 0x000fe40007810000 */
[----:B------:R-:W-:Y:S02]  /*2580*/  FSEL R30, R30, -INF , P6 ;  /* 0xff8000001e1e7808 */ /* 0x000fe40003000000 */
[----:B------:R-:W-:Y:S02]  /*2590*/  FMNMX.FTZ R31, R26, R24, !PT ;  /* 0x000000181a1f7209 */ /* 0x000fe40007810000 */
[----:B------:R-:W-:-:S02]  /*25a0*/  ISETP.GT.AND P1, PT, R20, 0x19, PT ;  /* 0x000000191400780c */ /* 0x000fc40003f24270 */
[----:B------:R-:W-:Y:S02]  /*25b0*/  FSEL R161, R36, -INF , P2 ;  /* 0xff80000024a17808 */ /* 0x000fe40001000000 */
[----:B------:R-:W-:Y:S02]  /*25c0*/  FMNMX.FTZ R31, R30, R31, !PT ;  /* 0x0000001f1e1f7209 */ /* 0x000fe40007810000 */
[----:B------:R-:W-:Y:S02]  /*25d0*/  FSEL R165, R37, -INF , P1 ;  /* 0xff80000025a57808 */ /* 0x000fe40000800000 */
[----:B------:R-:W-:Y:S02]  /*25e0*/  FMNMX.FTZ R32, R161, R32, !PT ;  /* 0x00000020a1207209 */ /* 0x000fe40007810000 */
[----:B------:R-:W-:Y:S02]  /*25f0*/  FSEL R22, R34, -INF , P4 ;  /* 0xff80000022167808 */ /* 0x000fe40002000000 */
[----:B------:R-:W-:-:S02]  /*2600*/  FMNMX.FTZ R31, R28, R31, !PT ;  /* 0x0000001f1c1f7209 */ /* 0x000fc40007810000 */
[----:B------:R-:W-:Y:S02]  /*2610*/  FMNMX.FTZ R33, R165, R32, !PT ;  /* 0x00000020a5217209 */ /* 0x000fe40007810000 */
[----:B------:R-:W-:Y:S02]  /*2620*/  FSEL R157, R35, -INF , P3 ;  /* 0xff800000239d7808 */ /* 0x000fe40001800000 */
[----:B------:R-:W-:Y:S02]  /*2630*/  FMNMX.FTZ R32, R22, R31, !PT ;  /* 0x0000001f16207209 */ /* 0x000fe40007810000 */
[----:B------:R-:W-:Y:S02]  /*2640*/  ISETP.GT.AND P6, PT, R20, 0x20, PT ;  /* 0x000000201400780c */ /* 0x000fe40003fc4270 */
[----:B------:R-:W-:Y:S02]  /*2650*/  FSEL R159, R38, -INF , P2 ;  /* 0xff800000269f7808 */ /* 0x000fe40001000000 */
[----:B------:R-:W-:-:S02]  /*2660*/  FMNMX.FTZ R32, R157, R32, !PT ;  /* 0x000000209d207209 */ /* 0x000fc40007810000 */
[----:B------:R-:W-:Y:S02]  /*2670*/  ISETP.GT.AND P5, PT, R20, 0x21, PT ;  /* 0x000000211400780c */ /* 0x000fe40003fa4270 */
[----:B------:R-:W-:Y:S02]  /*2680*/  FSEL R162, R40, -INF , P6 ;  /* 0xff80000028a27808 */ /* 0x000fe40003000000 */
[----:B------:R-:W-:Y:S02]  /*2690*/  FSEL R163, R39, -INF , P1 ;  /* 0xff80000027a37808 */ /* 0x000fe40000800000 */
[----:B------:R-:W-:Y:S02]  /*26a0*/  FMNMX.FTZ R32, R159, R32, !PT ;  /* 0x000000209f207209 */ /* 0x000fe40007810000 */
[----:B------:R-:W-:Y:S02]  /*26b0*/  ISETP.GT.AND P4, PT, R20, 0x28, PT ;  /* 0x000000281400780c */ /* 0x000fe40003f84270 */
[----:B------:R-:W-:-:S02]  /*26c0*/  FSEL R166, R41, -INF , P5 ;  /* 0xff80000029a67808 */ /* 0x000fc40002800000 */
[----:B------:R-:W-:Y:S02]  /*26d0*/  FMNMX.FTZ R33, R162, R33, !PT ;  /* 0x00000021a2217209 */ /* 0x000fe40007810000 */
[----:B------:R-:W-:Y:S02]  /*26e0*/  FSEL R160, R42, -INF , P6 ;  /* 0xff8000002aa07808 */ /* 0x000fe40003000000 */
[----:B------:R-:W-:Y:S02]  /*26f0*/  FMNMX.FTZ R31, R163, R32, !PT ;  /* 0x00000020a31f7209 */ /* 0x000fe40007810000 */
[----:B------:R-:W-:Y:S02]  /*2700*/  ISETP.GT.AND P3, PT, R20, 0x29, PT ;  /* 0x000000291400780c */ /* 0x000fe40003f64270 */
[----:B------:R-:W-:Y:S02]  /*2710*/  FSEL R169, R44, -INF , P4 ;  /* 0xff8000002ca97808 */ /* 0x000fe40002000000 */
[----:B------:R-:W-:-:S02]  /*2720*/  FMNMX.FTZ R34, R166, R33, !PT ;  /* 0x00000021a6227209 */ /* 0x000fc40007810000 */
[----:B------:R-:W-:Y:S02]  /*2730*/  FSEL R164, R43, -INF , P5 ;  /* 0xff8000002ba47808 */ /* 0x000fe40002800000 */
[----:B------:R-:W-:Y:S02]  /*2740*/  FMNMX.FTZ R31, R160, R31, !PT ;  /* 0x0000001fa01f7209 */ /* 0x000fe40007810000 */
[----:B------:R-:W-:Y:S02]  /*2750*/  ISETP.GT.AND P2, PT, R20, 0x30, PT ;  /* 0x000000301400780c */ /* 0x000fe40003f44270 */
[----:B------:R-:W-:Y:S02]  /*2760*/  FSEL R173, R45, -INF , P3 ;  /* 0xff8000002dad7808 */ /* 0x000fe40001800000 */
[----:B------:R-:W-:Y:S02]  /*2770*/  FMNMX.FTZ R34, R169, R34, !PT ;  /* 0x00000022a9227209 */ /* 0x000fe40007810000 */
[----:B------:R-:W-:-:S02]  /*2780*/  FSEL R167, R46, -INF , P4 ;  /* 0xff8000002ea77808 */ /* 0x000fc40002000000 */
[----:B------:R-:W-:Y:S02]  /*2790*/  FMNMX.FTZ R32, R164, R31, !PT ;  /* 0x0000001fa4207209 */ /* 0x000fe40007810000 */
[----:B------:R-:W-:Y:S02]  /*27a0*/  ISETP.GT.AND P1, PT, R20, 0x31, PT ;  /* 0x000000311400780c */ /* 0x000fe40003f24270 */
[----:B------:R-:W-:Y:S02]  /*27b0*/  FSEL R170, R48, -INF , P2 ;  /* 0xff80000030aa7808 */ /* 0x000fe40001000000 */
[----:B------:R-:W-:Y:S02]  /*27c0*/  FMNMX.FTZ R33, R173, R34, !PT ;  /* 0x00000022ad217209 */ /* 0x000fe40007810000 */
[----:B------:R-:W-:Y:S02]  /*27d0*/  FSEL R171, R47, -INF , P3 ;  /* 0xff8000002fab7808 */ /* 0x000fe40001800000 */
[----:B------:R-:W-:-:S02]  /*27e0*/  FMNMX.FTZ R32, R167, R32, !PT ;  /* 0x00000020a7207209 */ /* 0x000fc40007810000 */
[----:B------:R-:W-:Y:S02]  /*27f0*/  ISETP.GT.AND P6, PT, R20, 0x38, PT ;  /* 0x000000381400780c */ /* 0x000fe40003fc4270 */
[----:B------:R-:W-:Y:S02]  /*2800*/  FSEL R174, R49, -INF , P1 ;  /* 0xff80000031ae7808 */ /* 0x000fe40000800000 */
        /* <DEDUP_REMOVED lines=23> */
[----:B------:R-:W-:Y:S02]  /*2980*/  FSEL R187, R59, -INF , P3 ;  /* 0xff8000003bbb7808 */ /* 0x000fe40001800000 */
[C---:B------:R-:W-:Y:S02]  /*2990*/  ISETP.GT.AND P6, PT, R20.reuse, 0x49, PT ;  /* 0x000000491400780c */ /* 0x040fe40003fc4270 */
[C---:B------:R-:W-:Y:S02]  /*29a0*/  ISETP.GT.AND P1, PT, R20.reuse, 0x50, PT ;  /* 0x000000501400780c */ /* 0x040fe40003f24270 */
[----:B------:R-:W-:Y:S02]  /*29b0*/  ISETP.GT.AND P5, PT, R20, 0x51, PT ;  /* 0x000000511400780c */ /* 0x000fe40003fa4270 */
[----:B------:R-:W-:-:S02]  /*29c0*/  FSEL R181, R60, -INF , P2 ;  /* 0xff8000003cb57808 */ /* 0x000fc40001000000 */
[----:B------:R-:W-:Y:S02]  /*29d0*/  FMNMX.FTZ R34, R179, R34, !PT ;  /* 0x00000022b3227209 */ /* 0x000fe40007810000 */
[C---:B------:R-:W-:Y:S02]  /*29e0*/  ISETP.GT.AND P4, PT, R20.reuse, 0x58, PT ;  /* 0x000000581400780c */ /* 0x040fe40003f84270 */
[----:B------:R-:W-:Y:S02]  /*29f0*/  ISETP.GT.AND P3, PT, R20, 0x59, PT ;  /* 0x000000591400780c */ /* 0x000fe40003f64270 */
[----:B------:R-:W-:Y:S02]  /*2a00*/  FMNMX.FTZ R20, R182, R31, !PT ;  /* 0x0000001fb6147209 */ /* 0x000fe40007810000 */
[----:B------:R-:W-:Y:S02]  /*2a10*/  FSEL R185, R61, -INF , P6 ;  /* 0xff8000003db97808 */ /* 0x000fe40003000000 */
[----:B------:R-:W-:-:S02]  /*2a20*/  FMNMX.FTZ R34, R181, R34, !PT ;  /* 0x00000022b5227209 */ /* 0x000fc40007810000 */
[----:B------:R-:W-:Y:S02]  /*2a30*/  FSEL R198, R62, -INF , P2 ;  /* 0xff8000003ec67808 */ /* 0x000fe40001000000 */
[----:B------:R-:W-:Y:S02]  /*2a40*/  FMNMX.FTZ R31, R187, R20, !PT ;  /* 0x00000014bb1f7209 */ /* 0x000fe40007810000 */
[----:B------:R-:W-:Y:S02]  /*2a50*/  FSEL R177, R64, -INF , P1 ;  /* 0xff80000040b17808 */ /* 0x000fe40000800000 */
        /* <DEDUP_REMOVED lines=17> */
[----:B------:R-:W-:Y:S01]  /*2b70*/  FMNMX.FTZ R31, R200, R31, !PT ;  /* 0x0000001fc81f7209 */ /* 0x000fe20007810000 */
[----:B------:R-:W2:Y:S03]  /*2b80*/  SHFL.BFLY PT, R32, R33, 0x2, 0x1f ;  /* 0x0c401f0021207f89 */ /* 0x000ea600000e0000 */
[----:B------:R-:W-:-:S05]  /*2b90*/  FMNMX.FTZ R31, R204, R31, !PT ;  /* 0x0000001fcc1f7209 */ /* 0x000fca0007810000 */
[----:B------:R-:W3:Y:S01]  /*2ba0*/  SHFL.BFLY PT, R20, R31, 0x2, 0x1f ;  /* 0x0c401f001f147f89 */ /* 0x000ee200000e0000 */
[----:B--2---:R-:W-:-:S05]  /*2bb0*/  FMNMX.FTZ R32, R33, R32, !PT ;  /* 0x0000002021207209 */ /* 0x004fca0007810000 */
[----:B------:R-:W2:Y:S01]  /*2bc0*/  SHFL.BFLY PT, R35, R32, 0x1, 0x1f ;  /* 0x0c201f0020237f89 */ /* 0x000ea200000e0000 */
[----:B---3--:R-:W-:-:S05]  /*2bd0*/  FMNMX.FTZ R33, R31, R20, !PT ;  /* 0x000000141f217209 */ /* 0x008fca0007810000 */
[----:B------:R-:W3:Y:S01]  /*2be0*/  SHFL.BFLY PT, R156, R33, 0x1, 0x1f ;  /* 0x0c201f00219c7f89 */ /* 0x000ee200000e0000 */
[----:B--2---:R-:W-:-:S04]  /*2bf0*/  FMNMX.FTZ R20, R32, R35, !PT ;  /* 0x0000002320147209 */ /* 0x004fc80007810000 */
[C---:B------:R-:W-:Y:S01]  /*2c00*/  FSETP.NEU.FTZ.AND P1, PT, R20.reuse, -INF , PT ;  /* 0xff8000001400780b */ /* 0x040fe20003f3d000 */
[----:B------:R-:W-:Y:S01]  /*2c10*/  FMUL.FTZ R202, R20, UR6 ;  /* 0x0000000614ca7c20 */ /* 0x000fe20008410000 */
[----:B---3--:R-:W-:-:S04]  /*2c20*/  FMNMX.FTZ R156, R33, R156, !PT ;  /* 0x0000009c219c7209 */ /* 0x008fc80007810000 */
[----:B------:R-:W-:Y:S02]  /*2c30*/  FSEL R202, R202, RZ, P1 ;  /* 0x000000ffcaca7208 */ /* 0x000fe40000800000 */
[C---:B------:R-:W-:Y:S01]  /*2c40*/  FSETP.NEU.FTZ.AND P1, PT, R156.reuse, -INF , PT ;  /* 0xff8000009c00780b */ /* 0x040fe20003f3d000 */
[----:B------:R-:W-:Y:S02]  /*2c50*/  FMUL.FTZ R203, R156, UR6 ;  /* 0x000000069ccb7c20 */ /* 0x000fe40008410000 */
[--C-:B------:R-:W-:Y:S01]  /*2c60*/  FFMA.FTZ R190, R21, UR6, -R202.reuse ;  /* 0x0000000615be7c23 */ /* 0x100fe200080108ca */
[--C-:B------:R-:W-:Y:S01]  /*2c70*/  FFMA.FTZ R189, R25, UR6, -R202.reuse ;  /* 0x0000000619bd7c23 */ /* 0x100fe200080108ca */
[--C-:B------:R-:W-:Y:S01]  /*2c80*/  FFMA.FTZ R192, R27, UR6, -R202.reuse ;  /* 0x000000061bc07c23 */ /* 0x100fe200080108ca */
[----:B------:R-:W-:Y:S01]  /*2c90*/  FSEL R203, R203, RZ, P1 ;  /* 0x000000ffcbcb7208 */ /* 0x000fe20000800000 */
        /* <DEDUP_REMOVED lines=8> */
[--C-:B------:R-:W-:Y:S01]  /*2d20*/  FFMA.FTZ R161, R161, UR6, -R202.reuse ;  /* 0x00000006a1a17c23 */ /* 0x100fe200080108ca */
[--C-:B------:R-:W-:Y:S01]  /*2d30*/  FFMA.FTZ R206, R165, UR6, -R202.reuse ;  /* 0x00000006a5ce7c23 */ /* 0x100fe200080108ca */
[----:B------:R-:W2:Y:S01]  /*2d40*/  MUFU.EX2 R189, R189 ;  /* 0x000000bd00bd7308 */ /* 0x000ea20000000800 */
[--C-:B------:R-:W-:Y:S01]  /*2d50*/  FFMA.FTZ R22, R22, UR6, -R203.reuse ;  /* 0x0000000616167c23 */ /* 0x100fe200080108cb */
        /* <DEDUP_REMOVED lines=14> */
[----:B------:R-:W3:Y:S01]  /*2e40*/  MUFU.EX2 R195, R195 ;  /* 0x000000c300c37308 */ /* 0x000ee20000000800 */
[----:B--2---:R-:W-:Y:S01]  /*2e50*/  F2FP.F16.F32.PACK_AB R152, R189, R190 ;  /* 0x000000bebd98723e */ /* 0x004fe200000000ff */
        /* <DEDUP_REMOVED lines=15> */
[----:B---3--:R-:W-:Y:S01]  /*2f50*/  F2FP.F16.F32.PACK_AB R154, R195, R192 ;  /* 0x000000c0c39a723e */ /* 0x008fe200000000ff */
[--C-:B------:R-:W-:Y:S01]  /*2f60*/  FFMA.FTZ R185, R201, UR6, -R203.reuse ;  /* 0x00000006c9b97c23 */ /* 0x100fe200080108cb */
[--C-:B------:R-:W-:Y:S01]  /*2f70*/  FFMA.FTZ R184, R183, UR6, -R202.reuse ;  /* 0x00000006b7b87c23 */ /* 0x100fe200080108ca */
[--C-:B------:R-:W-:Y:S01]  /*2f80*/  FFMA.FTZ R183, R186, UR6, -R202.reuse ;  /* 0x00000006bab77c23 */ /* 0x100fe200080108ca */
[--C-:B------:R-:W-:Y:S01]  /*2f90*/  FFMA.FTZ R187, R197, UR6, -R203.reuse ;  /* 0x00000006c5bb7c23 */ /* 0x100fe200080108cb */
[--C-:B------:R-:W-:Y:S01]  /*2fa0*/  FFMA.FTZ R186, R188, UR6, -R202.reuse ;  /* 0x00000006bcba7c23 */ /* 0x100fe200080108ca */
[--C-:B------:R-:W-:Y:S01]  /*2fb0*/  FFMA.FTZ R197, R200, UR6, -R203.reuse ;  /* 0x00000006c8c57c23 */ /* 0x100fe200080108cb */
[----:B------:R-:W-:Y:S01]  /*2fc0*/  MUFU.EX2 R193, R193 ;  /* 0x000000c100c17308 */ /* 0x000fe20000000800 */
[----:B------:R-:W-:Y:S01]  /*2fd0*/  FFMA.FTZ R177, R177, UR6, -R202 ;  /* 0x00000006b1b17c23 */ /* 0x000fe200080108ca */
[--C-:B------:R-:W-:Y:S01]  /*2fe0*/  FFMA.FTZ R188, R199, UR6, -R203.reuse ;  /* 0x00000006c7bc7c23 */ /* 0x100fe200080108cb */
[----:B------:R-:W-:Y:S01]  /*2ff0*/  FFMA.FTZ R200, R204, UR6, -R203 ;  /* 0x00000006ccc87c23 */ /* 0x000fe200080108cb */
[----:B------:R-:W-:Y:S01]  /*3000*/  FADD.FTZ R189, R190, R189 ;  /* 0x000000bdbebd7221 */ /* 0x000fe20000010000 */
[----:B------:R-:W-:-:S03]  /*3010*/  IMAD.U32 R21, RZ, RZ, UR7 ;  /* 0x00000007ff157e24 */ /* 0x000fc6000f8e00ff */
[----:B------:R-:W3:Y:S01]  /*3020*/  MUFU.EX2 R194, R194 ;  /* 0x000000c200c27308 */ /* 0x000ee20000000800 */
[----:B--2---:R-:W-:Y:S01]  /*3030*/  F2FP.F16.F32.PACK_AB R153, R196, R191 ;  /* 0x000000bfc499723e */ /* 0x004fe200000000ff */
[----:B------:R-:W-:Y:S01]  /*3040*/  FADD.FTZ R196, R191, R196 ;  /* 0x000000c4bfc47221 */ /* 0x000fe20000010000 */
[----:B------:R-:W-:-:S04]  /*3050*/  FADD.FTZ R192, R192, R189 ;  /* 0x000000bdc0c07221 */ /* 0x000fc80000010000 */
[----:B------:R-:W-:Y:S01]  /*3060*/  FADD.FTZ R192, R195, R192 ;  /* 0x000000c0c3c07221 */ /* 0x000fe20000010000 */
[----:B------:R-:W-:Y:S08]  /*3070*/  MUFU.EX2 R23, R23 ;  /* 0x0000001700177308 */ /* 0x000ff00000000800 */
[----:B------:R-:W2:Y:S01]  /*3080*/  MUFU.EX2 R158, R158 ;  /* 0x0000009e009e7308 */ /* 0x000ea20000000800 */
[----:B---3--:R-:W-:Y:S01]  /*3090*/  F2FP.F16.F32.PACK_AB R155, R194, R193 ;  /* 0x000000c1c29b723e */ /* 0x008fe200000000ff */
[----:B------:R-:W-:-:S03]  /*30a0*/  FADD.FTZ R193, R193, R196 ;  /* 0x000000c4c1c17221 */ /* 0x000fc60000010000 */
[----:B------:R-:W-:Y:S01]  /*30b0*/  WARPGROUP.ARRIVE ;  /* 0x00000000000079c5 */ /* 0x000fe20000000000 */
[----:B------:R-:W-:Y:S02]  /*30c0*/  FADD.FTZ R193, R194, R193 ;  /* 0x000000c1c2c17221 */ /* 0x000fe40000010000 */
[----:B------:R-:W-:Y:S03]  /*30d0*/  MUFU.EX2 R161, R161 ;  /* 0x000000a100a17308 */ /* 0x000fe60000000800 */
[----:B------:R-:W-:Y:S05]  /*30e0*/  HGMMA.64x256x16.F32 R24, R152, gdesc[UR12].tnspB, RZ, !UPT, gsb0 ;  /* 0x43e0000c98187df0 */ /* 0x000fea000c0008ff */
[----:B------:R-:W-:Y:S08]  /*30f0*/  MUFU.EX2 R206, R206 ;  /* 0x000000ce00ce7308 */ /* 0x000ff00000000800 */
[----:B------:R-:W-:Y:S08]  /*3100*/  MUFU.EX2 R22, R22 ;  /* 0x0000001600167308 */ /* 0x000ff00000000800 */
[----:B------:R-:W3:Y:S08]  /*3110*/  MUFU.EX2 R157, R157 ;  /* 0x0000009d009d7308 */ /* 0x000ef00000000800 */
[----:B------:R-:W-:Y:S08]  /*3120*/  MUFU.EX2 R159, R159 ;  /* 0x0000009f009f7308 */ /* 0x000ff00000000800 */
[----:B------:R-:W4:Y:S08]  /*3130*/  MUFU.EX2 R208, R208 ;  /* 0x000000d000d07308 */ /* 0x000f300000000800 */
[----:B------:R-:W-:Y:S08]  /*3140*/  MUFU.EX2 R162, R162 ;  /* 0x000000a200a27308 */ /* 0x000ff00000000800 */
[----:B------:R-:W5:Y:S08]  /*3150*/  MUFU.EX2 R163, R163 ;  /* 0x000000a300a37308 */ /* 0x000f700000000800 */
[----:B------:R-:W-:Y:S08]  /*3160*/  MUFU.EX2 R165, R165 ;  /* 0x000000a500a57308 */ /* 0x000ff00000000800 */
[----:B------:R-:W-:Y:S08]  /*3170*/  MUFU.EX2 R166, R166 ;  /* 0x000000a600a67308 */ /* 0x000ff00000000800 */
[----:B------:R-:W-:Y:S08]  /*3180*/  MUFU.EX2 R160, R160 ;  /* 0x000000a000a07308 */ /* 0x000ff00000000800 */
[----:B------:R-:W0:Y:S08]  /*3190*/  MUFU.EX2 R169, R169 ;  /* 0x000000a900a97308 */ /* 0x000e300000000800 */
[----:B------:R-:W-:Y:S08]  /*31a0*/  MUFU.EX2 R164, R164 ;  /* 0x000000a400a47308 */ /* 0x000ff00000000800 */
[----:B------:R-:W1:Y:S08]  /*31b0*/  MUFU.EX2 R167, R167 ;  /* 0x000000a700a77308 */ /* 0x000e700000000800 */
[----:B------:R-:W-:Y:S08]  /*31c0*/  MUFU.EX2 R170, R170 ;  /* 0x000000aa00aa7308 */ /* 0x000ff00000000800 */
[----:B------:R-:W1:Y:S08]  /*31d0*/  MUFU.EX2 R171, R171 ;  /* 0x000000ab00ab7308 */ /* 0x000e700000000800 */
[----:B------:R-:W-:Y:S08]  /*31e0*/  MUFU.EX2 R173, R173 ;  /* 0x000000ad00ad7308 */ /* 0x000ff00000000800 */
[----:B------:R-:W-:Y:S08]  /*31f0*/  MUFU.EX2 R174, R174 ;  /* 0x000000ae00ae7308 */ /* 0x000ff00000000800 */
[----:B------:R-:W-:Y:S08]  /*3200*/  MUFU.EX2 R168, R168 ;  /* 0x000000a800a87308 */ /* 0x000ff00000000800 */
[----:B------:R-:W1:Y:S08]  /*3210*/  MUFU.EX2 R205, R205 ;  /* 0x000000cd00cd7308 */ /* 0x000e700000000800 */
        /* <DEDUP_REMOVED lines=14> */
[----:B------:R-:W-:Y:S01]  /*3300*/  MUFU.EX2 R187, R187 ;  /* 0x000000bb00bb7308 */ /* 0x000fe20000000800 */
[----:B------:R-:W-:-:S02]  /*3310*/  WARPGROUP.DEPBAR.LE gsb0, 0x0 ;  /* 0x00008000000079c5 */ /* 0x000fc40000010000 */
[----:B--2---:R-:W-:Y:S01]  /*3320*/  F2FP.F16.F32.PACK_AB R152, R158, R23 ;  /* 0x000000179e98723e */ /* 0x004fe200000000ff */
[----:B------:R-:W-:Y:S01]  /*3330*/  FADD.FTZ R23, R23, R192 ;  /* 0x000000c017177221 */ /* 0x000fe20000010000 */
[C---:B---3--:R-:W-:Y:S01]  /*3340*/  F2FP.F16.F32.PACK_AB R153, R157.reuse, R22 ;  /* 0x000000169d99723e */ /* 0x048fe200000000ff */
[----:B------:R-:W-:Y:S01]  /*3350*/  FADD.FTZ R22, R22, R193 ;  /* 0x000000c116167221 */ /* 0x000fe20000010000 */
[----:B------:R-:W-:Y:S01]  /*3360*/  F2FP.F16.F32.PACK_AB R154, R206, R161 ;  /* 0x000000a1ce9a723e */ /* 0x000fe200000000ff */
[----:B------:R-:W2:Y:S01]  /*3370*/  MUFU.EX2 R188, R188 ;  /* 0x000000bc00bc7308 */ /* 0x000ea20000000800 */
[----:B----4-:R-:W-:Y:S01]  /*3380*/  F2FP.F16.F32.PACK_AB R155, R208, R159 ;  /* 0x0000009fd09b723e */ /* 0x010fe200000000ff */
[----:B------:R-:W-:Y:S01]  /*3390*/  FADD.FTZ R158, R158, R23 ;  /* 0x000000179e9e7221 */ /* 0x000fe20000010000 */
[----:B------:R-:W-:Y:S02]  /*33a0*/  FADD.FTZ R22, R157, R22 ;  /* 0x000000169d167221 */ /* 0x000fe40000010000 */
[----:B------:R-:W-:Y:S01]  /*33b0*/  WARPGROUP.ARRIVE ;  /* 0x00000000000079c5 */ /* 0x000fe20000000000 */
[----:B------:R-:W-:Y:S01]  /*33c0*/  FADD.FTZ R161, R161, R158 ;  /* 0x0000009ea1a17221 */ /* 0x000fe20000010000 */
[----:B------:R-:W-:Y:S01]  /*33d0*/  FADD.FTZ R159, R159, R22 ;  /* 0x000000169f9f7221 */ /* 0x000fe20000010000 */
[----:B------:R-:W-:Y:S02]  /*33e0*/  MUFU.EX2 R197, R197 ;  /* 0x000000c500c57308 */ /* 0x000fe40000000800 */
[----:B------:R-:W-:Y:S01]  /*33f0*/  FADD.FTZ R161, R206, R161 ;  /* 0x000000a1cea17221 */ /* 0x000fe20000010000 */
[----:B------:R-:W-:Y:S01]  /*3400*/  HGMMA.64x256x16.F32 R24, R152, gdesc[UR8].tnspB, R24, gsb0 ;  /* 0x43e0000898187df0 */ /* 0x000fe20008000818 */
[----:B------:R-:W-:Y:S01]  /*3410*/  UIADD3 UR10, UR7, 0x100, URZ ;  /* 0x00000100070a7890 */ /* 0x000fe2000fffe03f */
[----:B------:R-:W-:Y:S01]  /*3420*/  FADD.FTZ R159, R208, R159 ;  /* 0x0000009fd09f7221 */ /* 0x000fe20000010000 */
[----:B------:R-:W-:-:S02]  /*3430*/  UMOV UR11, 0x40000040 ;  /* 0x40000040000b7882 */ /* 0x000fc40000000000 */
[----:B------:R-:W3:Y:S01]  /*3440*/  MUFU.EX2 R200, R200 ;  /* 0x000000c800c87308 */ /* 0x000ee20000000800 */
[----:B------:R-:W-:Y:S02]  /*3450*/  WARPGROUP.DEPBAR.LE gsb0, 0x0 ;  /* 0x00008000000079c5 */ /* 0x000fe40000010000 */
[----:B-----5:R-:W-:Y:S01]  /*3460*/  F2FP.F16.F32.PACK_AB R152, R163, R162 ;  /* 0x000000a2a398723e */ /* 0x020fe200000000ff */
[----:B------:R-:W-:Y:S01]  /*3470*/  FADD.FTZ R162, R162, R161 ;  /* 0x000000a1a2a27221 */ /* 0x000fe20000010000 */
[----:B0-----:R-:W-:Y:S01]  /*3480*/  F2FP.F16.F32.PACK_AB R153, R169, R160 ;  /* 0x000000a0a999723e */ /* 0x001fe200000000ff */
[----:B------:R-:W-:Y:S01]  /*3490*/  FADD.FTZ R160, R160, R159 ;  /* 0x0000009fa0a07221 */ /* 0x000fe20000010000 */
[----:B------:R-:W-:Y:S01]  /*34a0*/  F2FP.F16.F32.PACK_AB R154, R166, R165 ;  /* 0x000000a5a69a723e */ /* 0x000fe200000000ff */
[----:B------:R-:W-:Y:S01]  /*34b0*/  FADD.FTZ R162, R163, R162 ;  /* 0x000000a2a3a27221 */ /* 0x000fe20000010000 */
[----:B-1----:R-:W-:Y:S01]  /*34c0*/  F2FP.F16.F32.PACK_AB R155, R167, R164 ;  /* 0x000000a4a79b723e */ /* 0x002fe200000000ff */
[----:B------:R-:W-:-:S02]  /*34d0*/  FADD.FTZ R169, R169, R160 ;  /* 0x000000a0a9a97221 */ /* 0x000fc40000010000 */
[----:B------:R-:W-:Y:S01]  /*34e0*/  FADD.FTZ R165, R165, R162 ;  /* 0x000000a2a5a57221 */ /* 0x000fe20000010000 */
[----:B------:R-:W-:Y:S01]  /*34f0*/  WARPGROUP.ARRIVE ;  /* 0x00000000000079c5 */ /* 0x000fe20000000000 */
[----:B------:R-:W-:Y:S02]  /*3500*/  FADD.FTZ R164, R164, R169 ;  /* 0x000000a9a4a47221 */ /* 0x000fe40000010000 */
[----:B------:R-:W-:Y:S02]  /*3510*/  FADD.FTZ R165, R166, R165 ;  /* 0x000000a5a6a57221 */ /* 0x000fe40000010000 */
[----:B------:R-:W-:-:S05]  /*3520*/  FADD.FTZ R167, R167, R164 ;  /* 0x000000a4a7a77221 */ /* 0x000fca0000010000 */
[----:B------:R-:W-:Y:S01]  /*3530*/  HGMMA.64x256x16.F32 R24, R152, gdesc[UR8].tnspB, R24, gsb0 ;  /* 0x43e0000898187df0 */ /* 0x000fe20008000818 */
[----:B------:R-:W-:Y:S01]  /*3540*/  UIADD3 UR10, UR7, 0x180, URZ ;  /* 0x00000180070a7890 */ /* 0x000fe2000fffe03f */
[----:B------:R-:W-:Y:S01]  /*3550*/  UMOV UR11, 0x40000040 ;  /* 0x40000040000b7882 */ /* 0x000fe20000000000 */
[----:B------:R-:W-:Y:S02]  /*3560*/  WARPGROUP.DEPBAR.LE gsb0, 0x0 ;  /* 0x00008000000079c5 */ /* 0x000fe40000010000 */
[----:B------:R-:W-:Y:S01]  /*3570*/  F2FP.F16.F32.PACK_AB R152, R171, R170 ;  /* 0x000000aaab98723e */ /* 0x000fe200000000ff */
[----:B------:R-:W-:Y:S01]  /*3580*/  FADD.FTZ R170, R170, R165 ;  /* 0x000000a5aaaa7221 */ /* 0x000fe20000010000 */
[----:B------:R-:W-:Y:S01]  /*3590*/  F2FP.F16.F32.PACK_AB R153, R205, R168 ;  /* 0x000000a8cd99723e */ /* 0x000fe200000000ff */
[----:B------:R-:W-:Y:S01]  /*35a0*/  FADD.FTZ R168, R168, R167 ;  /* 0x000000a7a8a87221 */ /* 0x000fe20000010000 */
[----:B------:R-:W-:Y:S01]  /*35b0*/  F2FP.F16.F32.PACK_AB R154, R174, R173 ;  /* 0x000000adae9a723e */ /* 0x000fe200000000ff */
[----:B------:R-:W-:Y:S01]  /*35c0*/  FADD.FTZ R170, R171, R170 ;  /* 0x000000aaabaa7221 */ /* 0x000fe20000010000 */
[----:B------:R-:W-:Y:S01]  /*35d0*/  F2FP.F16.F32.PACK_AB R155, R207, R172 ;  /* 0x000000accf9b723e */ /* 0x000fe200000000ff */
[----:B------:R-:W-:-:S02]  /*35e0*/  FADD.FTZ R205, R205, R168 ;  /* 0x000000a8cdcd7221 */ /* 0x000fc40000010000 */
[----:B------:R-:W-:Y:S01]  /*35f0*/  FADD.FTZ R173, R173, R170 ;  /* 0x000000aaadad7221 */ /* 0x000fe20000010000 */
[----:B------:R-:W-:Y:S01]  /*3600*/  WARPGROUP.ARRIVE ;  /* 0x00000000000079c5 */ /* 0x000fe20000000000 */
[----:B------:R-:W-:Y:S02]  /*3610*/  FADD.FTZ R172, R172, R205 ;  /* 0x000000cdacac7221 */ /* 0x000fe40000010000 */
[----:B------:R-:W-:Y:S02]  /*3620*/  FADD.FTZ R174, R174, R173 ;  /* 0x000000adaeae7221 */ /* 0x000fe40000010000 */
[----:B------:R-:W-:-:S08]  /*3630*/  FADD.FTZ R207, R207, R172 ;  /* 0x000000accfcf7221 */ /* 0x000fd00000010000 */
        /* <DEDUP_REMOVED lines=23> */
[----:B--2---:R-:W-:Y:S01]  /*37b0*/  F2FP.F16.F32.PACK_AB R153, R188, R187 ;  /* 0x000000bbbc99723e */ /* 0x004fe200000000ff */
[----:B------:R-:W-:Y:S01]  /*37c0*/  FADD.FTZ R187, R187, R182 ;  /* 0x000000b6bbbb7221 */ /* 0x000fe20000010000 */
[----:B------:R-:W-:Y:S01]  /*37d0*/  F2FP.F16.F32.PACK_AB R154, R186, R183 ;  /* 0x000000b7ba9a723e */ /* 0x000fe200000000ff */
[----:B------:R-:W-:Y:S01]  /*37e0*/  FADD.FTZ R184, R184, R177 ;  /* 0x000000b1b8b87221 */ /* 0x000fe20000010000 */
[----:B---3--:R-:W-:Y:S01]  /*37f0*/  F2FP.F16.F32.PACK_AB R155, R200, R197 ;  /* 0x000000c5c89b723e */ /* 0x008fe200000000ff */
[----:B------:R-:W-:-:S02]  /*3800*/  FADD.FTZ R188, R188, R187 ;  /* 0x000000bbbcbc7221 */ /* 0x000fc40000010000 */
[----:B------:R-:W-:Y:S01]  /*3810*/  FADD.FTZ R183, R183, R184 ;  /* 0x000000b8b7b77221 */ /* 0x000fe20000010000 */
[----:B------:R-:W-:Y:S01]  /*3820*/  WARPGROUP.ARRIVE ;  /* 0x00000000000079c5 */ /* 0x000fe20000000000 */
[----:B------:R-:W-:Y:S02]  /*3830*/  FADD.FTZ R197, R197, R188 ;  /* 0x000000bcc5c57221 */ /* 0x000fe40000010000 */
[----:B------:R-:W-:Y:S02]  /*3840*/  FADD.FTZ R22, R186, R183 ;  /* 0x000000b7ba167221 */ /* 0x000fe40000010000 */
[----:B------:R-:W-:-:S08]  /*3850*/  FADD.FTZ R200, R200, R197 ;  /* 0x000000c5c8c87221 */ /* 0x000fd00000010000 */
[----:B------:R-:W-:Y:S03]  /*3860*/  HGMMA.64x256x16.F32 R24, R152, gdesc[UR8].tnspB, R24, gsb0 ;  /* 0x43e0000898187df0 */ /* 0x000fe60008000818 */
[----:B------:R-:W-:Y:S02]  /*3870*/  WARPGROUP.DEPBAR.LE gsb0, 0x0 ;  /* 0x00008000000079c5 */ /* 0x000fe40000010000 */
[----:B------:R-:W-:Y:S05]  /*3880*/  @!P0 BRA `(.L_x_199) ;  /* 0x0000000000048947 */ /* 0x000fea0003800000 */
[----:B------:R-:W-:Y:S01]  /*3890*/  BPT.TRAP 0x1 ;  /* 0x000000040000795c */ /* 0x000fe20000300000 */
.L_x_199:
[----:B------:R-:W0:Y:S01]  /*38a0*/  S2UR UR11, SR_CgaCtaId ;  /* 0x00000000000b79c3 */ /* 0x000e220000008800 */
[----:B------:R-:W-:Y:S01]  /*38b0*/  R2UR UR10, R19 ;  /* 0x00000000130a72ca */ /* 0x000fe200000e0000 */
[----:B------:R-:W-:Y:S01]  /*38c0*/  UIADD3 UR38, UR38, -0x2, URZ ;  /* 0xfffffffe26267890 */ /* 0x000fe2000fffe03f */
[----:B------:R-:W-:-:S11]  /*38d0*/  R2UR UR7, R16 ;  /* 0x00000000100772ca */ /* 0x000fd600000e0000 */
[----:B------:R-:W-:Y:S02]  /*38e0*/  UISETP.GE.AND UP0, UPT, UR38, UR10, UPT ;  /* 0x0000000a2600728c */ /* 0x000fe4000bf06270 */
[----:B------:R-:W-:-:S04]  /*38f0*/  UIADD3 UR7, UR7, 0x32460, URZ ;  /* 0x0003246007077890 */ /* 0x000fc8000fffe03f */
[----:B------:R-:W-:Y:S01]  /*3900*/  PLOP3.LUT P1, PT, PT, PT, UP0, 0x80, 0x0 ;  /* 0x000000000000781c */ /* 0x000fe20003f2f008 */
[----:B0-----:R-:W-:-:S09]  /*3910*/  UPRMT UR7, UR11, 0x654, UR7 ;  /* 0x000006540b077896 */ /* 0x001fd20008000007 */
[----:B------:R-:W-:Y:S03]  /*3920*/  SYNCS.ARRIVE.TRANS64.RED.A1T0 RZ, [UR7], RZ ;  /* 0x000000ffffff79a7 */ /* 0x000fe60008100407 */
[----:B------:R-:W-:Y:S05]  /*3930*/  @!P1 BRA `(.L_x_200) ;  /* 0x0000002400609947 */ /* 0x000fea0003800000 */
[----:B------:R-:W-:Y:S01]  /*3940*/  IMAD.MOV.U32 R205, RZ, RZ, R156 ;  /* 0x000000ffffcd7224 */ /* 0x000fe200078e009c */
[----:B------:R-:W-:Y:S01]  /*3950*/  UMOV UR61, URZ ;  /* 0x0000003f003d7c82 */ /* 0x000fe20008000000 */
[----:B------:R-:W-:Y:S02]  /*3960*/  IMAD.MOV.U32 R23, RZ, RZ, R20 ;  /* 0x000000ffff177224 */ /* 0x000fe400078e0014 */
[----:B------:R-:W-:Y:S01]  /*3970*/  IMAD.U32 R201, RZ, RZ, UR38 ;  /* 0x00000026ffc97e24 */ /* 0x000fe2000f8e00ff */
[----:B------:R-:W-:-:S06]  /*3980*/  UMOV UR38, URZ ;  /* 0x0000003f00267c82 */ /* 0x000fcc0008000000 */
.L_x_211:
[----:B------:R-:W-:Y:S01]  /*3990*/  R2UR UR6, R201 ;  /* 0x00000000c90672ca */ /* 0x000fe200000e0000 */
[----:B------:R-:W-:Y:S01]  /*39a0*/  UIADD3 UR38, UR38, 0x1, URZ ;  /* 0x0000000126267890 */ /* 0x000fe2000fffe03f */
[----:B------:R-:W-:-:S03]  /*39b0*/  R2UR UR7, R19 ;  /* 0x00000000130772ca */ /* 0x000fc600000e0000 */
[----:B------:R-:W-:-:S04]  /*39c0*/  UISETP.NE.AND UP0, UPT, UR38, 0x2, UPT ;  /* 0x000000022600788c */ /* 0x000fc8000bf05270 */
[----:B------:R-:W-:-:S04]  /*39d0*/  USEL UR38, UR38, URZ, UP0 ;  /* 0x0000003f26267287 */ /* 0x000fc80008000000 */
[----:B------:R-:W-:Y:S01]  /*39e0*/  MOV R0, UR6 ;  /* 0x0000000600007c02 */ /* 0x000fe20008000f00 */
[----:B------:R-:W-:-:S03]  /*39f0*/  UIADD3 UR6, UR6, -0x1, URZ ;  /* 0xffffffff06067890 */ /* 0x000fc6000fffe03f */
[----:B------:R-:W-:-:S03]  /*3a00*/  ISETP.GT.AND P1, PT, R0, UR7, PT ;  /* 0x0000000700007c0c */ /* 0x000fc6000bf24270 */
[----:B------:R-:W-:Y:S01]  /*3a10*/  IMAD.U32 R201, RZ, RZ, UR6 ;  /* 0x00000006ffc97e24 */ /* 0x000fe2000f8e00ff */
[----:B------:R-:W-:-:S04]  /*3a20*/  USEL UR6, URZ, 0x1, UP0 ;  /* 0x000000013f067887 */ /* 0x000fc80008000000 */
[----:B------:R-:W-:Y:S01]  /*3a30*/  ULOP3.LUT UR61, UR61, UR6, URZ, 0x3c, !UPT ;  /* 0x000000063d3d7292 */ /* 0x000fe2000f8e3c3f */
[----:B------:R-:W-:Y:S11]  /*3a40*/  @!P0 BRA `(.L_x_201) ;  /* 0x0000000000048947 */ /* 0x000ff60003800000 */
[----:B------:R-:W-:Y:S01]  /*3a50*/  BPT.TRAP 0x1 ;  /* 0x000000040000795c */ /* 0x000fe20000300000 */
.L_x_201:
[----:B------:R-:W-:Y:S01]  /*3a60*/  R2UR UR6, R16 ;  /* 0x00000000100672ca */ /* 0x000fe200000e0000 */
[----:B------:R-:W-:-:S05]  /*3a70*/  IMAD.U32 R0, RZ, RZ, UR61 ;  /* 0x0000003dff007e24 */ /* 0x000fca000f8e00ff */
[----:B------:R-:W-:-:S07]  /*3a80*/  SHF.L.U32 R0, R0, 0x1f, RZ ;  /* 0x0000001f00007819 */ /* 0x000fce00000006ff */
[----:B------:R-:W-:-:S09]  /*3a90*/  ULEA UR60, UR38, UR6, 0x3 ;  /* 0x00000006263c7291 */ /* 0x000fd2000f8e183f */
[----:B------:R0:W1:Y:S01]  /*3aa0*/  SYNCS.PHASECHK.TRANS64.TRYWAIT P2, [UR60+0x32430], R0 ;  /* 0x03243000ff0075a7 */ /* 0x000062000804017c */
[----:B------:R-:W-:Y:S05]  /*3ab0*/  @!P0 BRA `(.L_x_202) ;  /* 0x0000000000048947 */ /* 0x000fea0003800000 */
[----:B------:R-:W-:Y:S01]  /*3ac0*/  BPT.TRAP 0x1 ;  /* 0x000000040000795c */ /* 0x000fe20000300000 */
.L_x_202:
[----:B-1----:R-:W-:Y:S05]  /*3ad0*/  @P2 BRA `(.L_x_203) ;  /* 0x0000000000082947 */ /* 0x002fea0003800000 */
[----:B------:R-:W1:Y:S02]  /*3ae0*/  SYNCS.PHASECHK.TRANS64.TRYWAIT P2, [UR60+0x32430], R0 ;  /* 0x03243000ff0075a7 */ /* 0x000e64000804017c */
[----:B-1----:R-:W-:Y:S05]  /*3af0*/  @!P2 BRA `(.L_x_204) ;  /* 0x00000098005ca947 */ /* 0x002fea0003800000 */
.L_x_203:
[----:B------:R-:W-:Y:S01]  /*3b00*/  R2UR UR6, R17 ;  /* 0x00000000110672ca */ /* 0x000fe200000e0000 */
[----:B-1----:R-:W-:Y:S01]  /*3b10*/  WARPGROUP.ARRIVE ;  /* 0x00000000000079c5 */ /* 0x002fe20000000000 */
[----:B------:R-:W-:Y:S01]  /*3b20*/  MOV R20, UR21 ;  /* 0x0000001500147c02 */ /* 0x000fe20008000f00 */
[----:B------:R-:W-:Y:S01]  /*3b30*/  UMOV UR23, 0x40000040 ;  /* 0x4000004000177882 */ /* 0x000fe20000000000 */
[----:B------:R-:W-:Y:S01]  /*3b40*/  MOV R202, UR20 ;  /* 0x0000001400ca7c02 */ /* 0x000fe20008000f00 */
[----:B------:R-:W-:Y:S01]  /*3b50*/  UMOV UR19, 0x40000040 ;  /* 0x4000004000137882 */ /* 0x000fe20000000000 */
[----:B------:R-:W-:Y:S01]  /*3b60*/  R2UR UR20, R14 ;  /* 0x000000000e1472ca */ /* 0x000fe200000e0000 */
[----:B------:R-:W-:Y:S01]  /*3b70*/  UMOV UR15, 0x40000040 ;  /* 0x40000040000f7882 */ /* 0x000fe20000000000 */
[----:B------:R-:W-:Y:S01]  /*3b80*/  R2UR UR21, R15 ;  /* 0x000000000f1572ca */ /* 0x000fe200000e0000 */
[----:B------:R-:W-:Y:S01]  /*3b90*/  UMOV UR11, 0x40000040 ;  /* 0x40000040000b7882 */ /* 0x000fe20000000000 */
[----:B------:R-:W-:-:S02]  /*3ba0*/  MOV R203, UR17 ;  /* 0x0000001100cb7c02 */ /* 0x000fc40008000f00 */
[----:B------:R-:W-:Y:S01]  /*3bb0*/  MOV R204, UR16 ;  /* 0x0000001000cc7c02 */ /* 0x000fe20008000f00 */
[----:B------:R-:W-:Y:S01]  /*3bc0*/  UIMAD UR6, UR38, 0x300, UR6 ;  /* 0x00000300260678a4 */ /* 0x000fe2000f8e0206 */
[----:B------:R-:W-:Y:S02]  /*3bd0*/  R2UR UR16, R12 ;  /* 0x000000000c1072ca */ /* 0x000fe400000e0000 */
[----:B------:R-:W-:Y:S01]  /*3be0*/  R2UR UR17, R13 ;  /* 0x000000000d1172ca */ /* 0x000fe200000e0000 */
[----:B------:R-:W-:Y:S01]  /*3bf0*/  UIADD3 UR7, UR6, 0x2, URZ ;  /* 0x0000000206077890 */ /* 0x000fe2000fffe03f */
[----:B------:R-:W-:Y:S02]  /*3c00*/  MOV R206, UR13 ;  /* 0x0000000d00ce7c02 */ /* 0x000fe40008000f00 */
[----:B------:R-:W-:Y:S01]  /*3c10*/  UMOV UR22, UR6 ;  /* 0x0000000600167c82 */ /* 0x000fe20008000000 */
[----:B------:R-:W-:Y:S01]  /*3c20*/  MOV R207, UR12 ;  /* 0x0000000c00cf7c02 */ /* 0x000fe20008000f00 */
[----:B------:R-:W-:Y:S01]  /*3c30*/  HGMMA.64x96x16.F32 R152, gdesc[UR20], RZ, !UPT, gsb0 ;  /* 0x01600000149879f0 */ /* 0x000fe2000c0008ff */
[----:B------:R-:W-:Y:S01]  /*3c40*/  R2UR UR12, R10 ;  /* 0x000000000a0c72ca */ /* 0x000fe200000e0000 */
[----:B------:R-:W-:Y:S01]  /*3c50*/  UMOV UR18, UR7 ;  /* 0x0000000700127c82 */ /* 0x000fe20008000000 */
[----:B------:R-:W-:Y:S01]  /*3c60*/  R2UR UR13, R11 ;  /* 0x000000000b0d72ca */ /* 0x000fe200000e0000 */
[----:B------:R-:W-:Y:S01]  /*3c70*/  UIADD3 UR7, UR6, 0x4, URZ ;  /* 0x0000000406077890 */ /* 0x000fe2000fffe03f */
[----:B------:R-:W-:Y:S01]  /*3c80*/  MOV R208, UR9 ;  /* 0x0000000900d07c02 */ /* 0x000fe20008000f00 */
[----:B------:R-:W-:Y:S01]  /*3c90*/  UIADD3 UR6, UR6, 0x6, URZ ;  /* 0x0000000606067890 */ /* 0x000fe2000fffe03f */
[----:B------:R-:W-:-:S02]  /*3ca0*/  MOV R209, UR8 ;  /* 0x0000000800d17c02 */ /* 0x000fc40008000f00 */
[----:B------:R-:W-:Y:S02]  /*3cb0*/  R2UR UR8, R8 ;  /* 0x00000000080872ca */ /* 0x000fe400000e0000 */
[----:B------:R-:W-:Y:S01]  /*3cc0*/  UMOV UR14, UR7 ;  /* 0x00000007000e7c82 */ /* 0x000fe20008000000 */
[----:B------:R-:W-:Y:S01]  /*3cd0*/  R2UR UR9, R9 ;  /* 0x00000000090972ca */ /* 0x000fe200000e0000 */
[----:B------:R-:W-:Y:S01]  /*3ce0*/  UMOV UR10, UR6 ;  /* 0x00000006000a7c82 */ /* 0x000fe20008000000 */
[----:B------:R-:W-:Y:S02]  /*3cf0*/  R2UR UR21, R20 ;  /* 0x00000000141572ca */ /* 0x000fe400000e0000 */
[----:B------:R-:W-:Y:S01]  /*3d00*/  R2UR UR20, R202 ;  /* 0x00000000ca1472ca */ /* 0x000fe200000e0000 */
[----:B------:R-:W-:Y:S02]  /*3d10*/  WARPGROUP.DEPBAR.LE gsb0, 0x0 ;  /* 0x00008000000079c5 */ /* 0x000fe40000010000 */
[----:B------:R-:W-:-:S06]  /*3d20*/  WARPGROUP.ARRIVE ;  /* 0x00000000000079c5 */ /* 0x000fcc0000000000 */
[----:B------:R-:W-:Y:S01]  /*3d30*/  HGMMA.64x96x16.F32 R152, gdesc[UR16], R152, gsb0 ;  /* 0x01600000109879f0 */ /* 0x000fe20008000898 */
        /* <DEDUP_REMOVED lines=13> */
[----:B------:R-:W-:-:S12]  /*3e10*/  @!P0 BRA `(.L_x_205) ;  /* 0x0000000000048947 */ /* 0x000fd80003800000 */
[----:B------:R-:W-:Y:S01]  /*3e20*/  BPT.TRAP 0x1 ;  /* 0x000000040000795c */ /* 0x000fe20000300000 */
.L_x_205:
[----:B------:R1:W2:Y:S01]  /*3e30*/  SYNCS.PHASECHK.TRANS64.TRYWAIT P2, [UR60+0x32450], R0 ;  /* 0x03245000ff0075a7 */ /* 0x0002a2000804017c */
[----:B------:R-:W-:Y:S05]  /*3e40*/  @!P0 BRA `(.L_x_206) ;  /* 0x0000000000048947 */ /* 0x000fea0003800000 */
[----:B------:R-:W-:Y:S01]  /*3e50*/  BPT.TRAP 0x1 ;  /* 0x000000040000795c */ /* 0x000fe20000300000 */
.L_x_206:
[----:B--2---:R-:W-:Y:S05]  /*3e60*/  @P2 BRA `(.L_x_207) ;  /* 0x0000000000082947 */ /* 0x004fea0003800000 */
[----:B------:R-:W2:Y:S02]  /*3e70*/  SYNCS.PHASECHK.TRANS64.TRYWAIT P2, [UR60+0x32450], R0 ;  /* 0x03245000ff0075a7 */ /* 0x000ea4000804017c */
[----:B--2---:R-:W-:Y:S05]  /*3e80*/  @!P2 BRA `(.L_x_208) ;  /* 0x000000940090a947 */ /* 0x004fea0003800000 */
.L_x_207:
[----:B------:R-:W-:Y:S01]  /*3e90*/  R2UR UR6, R18 ;  /* 0x00000000120672ca */ /* 0x000fe200000e0000 */
[----:B------:R-:W-:Y:S01]  /*3ea0*/  WARPGROUP.ARRIVE ;  /* 0x00000000000079c5 */ /* 0x000fe20000000000 */
[----:B012---:R-:W-:Y:S01]  /*3eb0*/  MOV R0, UR49 ;  /* 0x0000003100007c02 */ /* 0x007fe20008000f00 */
[----:B------:R-:W-:Y:S01]  /*3ec0*/  UMOV UR51, 0x40000040 ;  /* 0x4000004000337882 */ /* 0x000fe20000000000 */
[----:B------:R-:W-:Y:S01]  /*3ed0*/  MOV R20, UR48 ;  /* 0x0000003000147c02 */ /* 0x000fe20008000f00 */
[----:B------:R-:W-:Y:S01]  /*3ee0*/  UMOV UR55, 0x40000040 ;  /* 0x4000004000377882 */ /* 0x000fe20000000000 */
[----:B------:R-:W-:Y:S01]  /*3ef0*/  R2UR UR48, R6 ;  /* 0x00000000063072ca */ /* 0x000fe200000e0000 */
[----:B------:R-:W-:Y:S01]  /*3f00*/  UMOV UR59, 0x40000040 ;  /* 0x40000040003b7882 */ /* 0x000fe20000000000 */
[----:B------:R-:W-:Y:S01]  /*3f10*/  R2UR UR49, R7 ;  /* 0x00000000073172ca */ /* 0x000fe200000e0000 */
[----:B------:R-:W-:Y:S01]  /*3f20*/  UMOV UR7, 0x40000040 ;  /* 0x4000004000077882 */ /* 0x000fe20000000000 */
[----:B------:R-:W-:Y:S01]  /*3f30*/  MOV R202, UR53 ;  /* 0x0000003500ca7c02 */ /* 0x000fe20008000f00 */
[----:B------:R-:W-:Y:S01]  /*3f40*/  UMOV UR11, 0x40000040 ;  /* 0x40000040000b7882 */ /* 0x000fe20000000000 */
[----:B------:R-:W-:Y:S01]  /*3f50*/  MOV R203, UR52 ;  /* 0x0000003400cb7c02 */ /* 0x000fe20008000f00 */
[----:B------:R-:W-:Y:S01]  /*3f60*/  UIMAD UR39, UR38, 0xc00, UR6 ;  /* 0x00000c00262778a4 */ /* 0x000fe2000f8e0206 */
[----:B------:R-:W-:Y:S01]  /*3f70*/  R2UR UR52, R4 ;  /* 0x00000000043472ca */ /* 0x000fe200000e0000 */
[----:B------:R-:W-:Y:S01]  /*3f80*/  UMOV UR15, 0x40000040 ;  /* 0x40000040000f7882 */ /* 0x000fe20000000000 */
[----:B------:R-:W-:Y:S01]  /*3f90*/  R2UR UR53, R5 ;  /* 0x00000000053572ca */ /* 0x000fe200000e0000 */
[----:B------:R-:W-:Y:S01]  /*3fa0*/  UIADD3 UR6, UR39, 0x2, URZ ;  /* 0x0000000227067890 */ /* 0x000fe2000fffe03f */
[----:B------:R-:W-:Y:S01]  /*3fb0*/  MOV R204, UR57 ;  /* 0x0000003900cc7c02 */ /* 0x000fe20008000f00 */
[----:B------:R-:W-:Y:S01]  /*3fc0*/  UIADD3 UR10, UR39, 0x300, URZ ;  /* 0x00000300270a7890 */ /* 0x000fe2000fffe03f */
[----:B------:R-:W-:Y:S01]  /*3fd0*/  MOV R206, UR56 ;  /* 0x0000003800ce7c02 */ /* 0x000fe20008000f00 */
[----:B------:R-:W-:Y:S01]  /*3fe0*/  UMOV UR50, UR39 ;  /* 0x0000002700327c82 */ /* 0x000fe20008000000 */
[----:B------:R-:W-:Y:S01]  /*3ff0*/  R2UR UR56, R2 ;  /* 0x00000000023872ca */ /* 0x000fe200000e0000 */
[----:B------:R-:W-:Y:S01]  /*4000*/  HGMMA.64x96x16.F32 R152, gdesc[UR48], R152, gsb0 ;  /* 0x01600000309879f0 */ /* 0x000fe20008000898 */
[----:B------:R-:W-:Y:S01]  /*4010*/  UMOV UR54, UR6 ;  /* 0x0000000600367c82 */ /* 0x000fe20008000000 */
[----:B------:R-:W-:Y:S01]  /*4020*/  R2UR UR57, R3 ;  /* 0x00000000033972ca */ /* 0x000fe200000e0000 */
[----:B------:R-:W-:Y:S01]  /*4030*/  UIADD3 UR6, UR39, 0x4, URZ ;  /* 0x0000000427067890 */ /* 0x000fe2000fffe03f */
[----:B------:R-:W-:Y:S01]  /*4040*/  R2UR UR49, R0 ;  /* 0x00000000003172ca */ /* 0x000fe200000e0000 */
[----:B------:R-:W-:Y:S01]  /*4050*/  UIADD3 UR14, UR39, 0x302, URZ ;  /* 0x00000302270e7890 */ /* 0x000fe2000fffe03f */
[----:B------:R-:W-:Y:S01]  /*4060*/  R2UR UR48, R20 ;  /* 0x00000000143072ca */ /* 0x000fe200000e0000 */
[----:B------:R-:W-:Y:S01]  /*4070*/  UIADD3 UR18, UR39, 0x304, URZ ;  /* 0x0000030427127890 */ /* 0x000fe2000fffe03f */
[----:B------:R-:W0:Y:S01]  /*4080*/  S2R R207, SR_TID.X ;  /* 0x0000000000cf7919 */ /* 0x000e220000002100 */
[----:B------:R-:W-:Y:S01]  /*4090*/  UMOV UR19, 0x40000040 ;  /* 0x4000004000137882 */ /* 0x000fe20000000000 */
[----:B------:R-:W-:Y:S01]  /*40a0*/  UMOV UR58, UR6 ;  /* 0x00000006003a7c82 */ /* 0x000fe20008000000 */
[----:B------:R-:W-:-:S02]  /*40b0*/  UIADD3 UR6, UR39, 0x6, URZ ;  /* 0x0000000627067890 */ /* 0x000fc4000fffe03f */
[----:B------:R-:W-:Y:S01]  /*40c0*/  UIADD3 UR22, UR39, 0x306, URZ ;  /* 0x0000030627167890 */ /* 0x000fe2000fffe03f */
[----:B------:R-:W-:Y:S01]  /*40d0*/  UMOV UR23, 0x40000040 ;  /* 0x4000004000177882 */ /* 0x000fe20000000000 */
        /* <DEDUP_REMOVED lines=12> */
[----:B0-----:R-:W-:-:S04]  /*41a0*/  SHF.R.U32.HI R207, RZ, 0x7, R207 ;  /* 0x00000007ffcf7819 */ /* 0x001fc800000116cf */
[----:B------:R-:W-:Y:S01]  /*41b0*/  IADD3 R0, -R207, 0xb, RZ ;  /* 0x0000000bcf007810 */ /* 0x000fe20007ffe1ff */
[----:B------:R-:W-:Y:S02]  /*41c0*/  WARPGROUP.DEPBAR.LE gsb0, 0x0 ;  /* 0x00008000000079c5 */ /* 0x000fe40000010000 */
[----:B------:R-:W-:-:S06]  /*41d0*/  WARPGROUP.ARRIVE ;  /* 0x00000000000079c5 */ /* 0x000fcc0000000000 */
[----:B------:R-:W-:Y:S01]  /*41e0*/  HGMMA.64x96x16.F32 R152, gdesc[UR52], R152, gsb0 ;  /* 0x01600000349879f0 */ /* 0x000fe20008000898 */
[----:B------:R-:W-:Y:S01]  /*41f0*/  R2UR UR53, R202 ;  /* 0x00000000ca3572ca */ /* 0x000fe200000e0000 */
[----:B------:R-:W-:Y:S01]  /*4200*/  UIADD3 UR54, UR39, 0x904, URZ ;  /* 0x0000090427367890 */ /* 0x000fe2000fffe03f */
[----:B------:R-:W-:Y:S01]  /*4210*/  R2UR UR52, R203 ;  /* 0x00000000cb3472ca */ /* 0x000fe200000e0000 */
[----:B------:R-:W-:Y:S01]  /*4220*/  UMOV UR55, 0x40000040 ;  /* 0x4000004000377882 */ /* 0x000fe20000000000 */
        /* <DEDUP_REMOVED lines=50> */
.L_x_209:
[----:B------:R-:W-:Y:S01]  /*4550*/  FMNMX.FTZ R20, R152, R23, !PT ;  /* 0x0000001798147209 */ /* 0x000fe20007810000 */
[----:B------:R-:W1:Y:S01]  /*4560*/  S2UR UR10, SR_CgaCtaId ;  /* 0x00000000000a79c3 */ /* 0x000e620000008800 */
[----:B------:R-:W-:Y:S01]  /*4570*/  ULDC UR6, c[0x0][0xa80] ;  /* 0x0002a00000067ab9 */ /* 0x000fe20000000800 */
[----:B------:R-:W-:Y:S01]  /*4580*/  UIADD3 UR7, UR60, 0x32440, URZ ;  /* 0x000324403c077890 */ /* 0x000fe2000fffe03f */
[----:B------:R-:W-:Y:S02]  /*4590*/  FMNMX.FTZ R203, R153, R20, !PT ;  /* 0x0000001499cb7209 */ /* 0x000fe40007810000 */
[----:B------:R-:W-:Y:S02]  /*45a0*/  R2UR UR11, R21 ;  /* 0x00000000150b72ca */ /* 0x000fe400000e0000 */
[----:B------:R-:W-:-:S04]  /*45b0*/  FMNMX.FTZ R20, R156, R203, !PT ;  /* 0x000000cb9c147209 */ /* 0x000fc80007810000 */
[----:B------:R-:W-:-:S04]  /*45c0*/  FMNMX.FTZ R203, R157, R20, !PT ;  /* 0x000000149dcb7209 */ /* 0x000fc80007810000 */
[----:B------:R-:W-:-:S04]  /*45d0*/  FMNMX.FTZ R20, R160, R203, !PT ;  /* 0x000000cba0147209 */ /* 0x000fc80007810000 */
[----:B------:R-:W-:Y:S02]  /*45e0*/  FMNMX.FTZ R203, R161, R20, !PT ;  /* 0x00000014a1cb7209 */ /* 0x000fe40007810000 */
[----:B------:R-:W-:Y:S02]  /*45f0*/  FMNMX.FTZ R20, R154, R205, !PT ;  /* 0x000000cd9a147209 */ /* 0x000fe40007810000 */
[----:B------:R-:W-:Y:S01]  /*4600*/  FMNMX.FTZ R202, R164, R203, !PT ;  /* 0x000000cba4ca7209 */ /* 0x000fe20007810000 */
[----:B-1----:R-:W-:Y:S01]  /*4610*/  UPRMT UR10, UR10, 0x654, UR7 ;  /* 0x000006540a0a7896 */ /* 0x002fe20008000007 */
[----:B------:R-:W-:Y:S01]  /*4620*/  FMNMX.FTZ R203, R155, R20, !PT ;  /* 0x000000149bcb7209 */ /* 0x000fe20007810000 */
[----:B------:R-:W-:Y:S01]  /*4630*/  UIMAD UR7, UR38, 0xc00, UR11 ;  /* 0x00000c00260778a4 */ /* 0x000fe2000f8e020b */
[----:B------:R-:W-:Y:S02]  /*4640*/  FMNMX.FTZ R207, R165, R202, !PT ;  /* 0x000000caa5cf7209 */ /* 0x000fe40007810000 */
[----:B------:R-:W-:Y:S01]  /*4650*/  FMNMX.FTZ R20, R158, R203, !PT ;  /* 0x000000cb9e147209 */ /* 0x000fe20007810000 */
[----:B------:R-:W-:Y:S01]  /*4660*/  UMOV UR11, 0x40000040 ;  /* 0x40000040000b7882 */ /* 0x000fe20000000000 */
[----:B------:R-:W-:-:S02]  /*4670*/  FMNMX.FTZ R202, R168, R207, !PT ;  /* 0x000000cfa8ca7209 */ /* 0x000fc40007810000 */
[----:B------:R-:W-:Y:S01]  /*4680*/  FMNMX.FTZ R203, R159, R20, !PT ;  /* 0x000000149fcb7209 */ /* 0x000fe20007810000 */
[----:B------:R-:W-:Y:S01]  /*4690*/  SYNCS.ARRIVE.TRANS64.RED.A1T0 RZ, [UR10], RZ ;  /* 0x000000ffffff79a7 */ /* 0x000fe2000810040a */
[----:B------:R-:W-:Y:S01]  /*46a0*/  FMNMX.FTZ R207, R169, R202, !PT ;  /* 0x000000caa9cf7209 */ /* 0x000fe20007810000 */
[----:B------:R-:W-:Y:S01]  /*46b0*/  UMOV UR10, UR7 ;  /* 0x00000007000a7c82 */ /* 0x000fe20008000000 */
[----:B------:R-:W-:Y:S02]  /*46c0*/  FMNMX.FTZ R20, R162, R203, !PT ;  /* 0x000000cba2147209 */ /* 0x000fe40007810000 */
[----:B------:R-:W-:Y:S02]  /*46d0*/  FMNMX.FTZ R202, R172, R207, !PT ;  /* 0x000000cfacca7209 */ /* 0x000fe40007810000 */
[----:B------:R-:W-:Y:S02]  /*46e0*/  FMNMX.FTZ R203, R163, R20, !PT ;  /* 0x00000014a3cb7209 */ /* 0x000fe40007810000 */
[----:B------:R-:W-:-:S02]  /*46f0*/  FMNMX.FTZ R207, R173, R202, !PT ;  /* 0x000000caadcf7209 */ /* 0x000fc40007810000 */
[----:B------:R-:W-:Y:S02]  /*4700*/  FMNMX.FTZ R20, R166, R203, !PT ;  /* 0x000000cba6147209 */ /* 0x000fe40007810000 */
[----:B------:R-:W-:Y:S02]  /*4710*/  FMNMX.FTZ R202, R176, R207, !PT ;  /* 0x000000cfb0ca7209 */ /* 0x000fe40007810000 */
        /* <DEDUP_REMOVED lines=22> */
[----:B------:R-:W-:-:S03]  /*4880*/  FMNMX.FTZ R20, R190, R203, !PT ;  /* 0x000000cbbe147209 */ /* 0x000fc60007810000 */
[----:B------:R-:W1:Y:S01]  /*4890*/  SHFL.BFLY PT, R207, R202, 0x2, 0x1f ;  /* 0x0c401f00cacf7f89 */ /* 0x000e6200000e0000 */
[----:B------:R-:W-:-:S04]  /*48a0*/  FMNMX.FTZ R203, R191, R20, !PT ;  /* 0x00000014bfcb7209 */ /* 0x000fc80007810000 */
[----:B------:R-:W-:-:S04]  /*48b0*/  FMNMX.FTZ R20, R194, R203, !PT ;  /* 0x000000cbc2147209 */ /* 0x000fc80007810000 */
[----:B------:R-:W-:-:S04]  /*48c0*/  FMNMX.FTZ R203, R195, R20, !PT ;  /* 0x00000014c3cb7209 */ /* 0x000fc80007810000 */
[----:B------:R-:W-:-:S04]  /*48d0*/  FMNMX.FTZ R20, R198, R203, !PT ;  /* 0x000000cbc6147209 */ /* 0x000fc80007810000 */
[----:B------:R-:W-:-:S05]  /*48e0*/  FMNMX.FTZ R203, R199, R20, !PT ;  /* 0x00000014c7cb7209 */ /* 0x000fca0007810000 */
[----:B------:R-:W2:Y:S01]  /*48f0*/  SHFL.BFLY PT, R204, R203, 0x2, 0x1f ;  /* 0x0c401f00cbcc7f89 */ /* 0x000ea200000e0000 */
[----:B-1----:R-:W-:-:S05]  /*4900*/  FMNMX.FTZ R207, R202, R207, !PT ;  /* 0x000000cfcacf7209 */ /* 0x002fca0007810000 */
[----:B------:R-:W1:Y:S01]  /*4910*/  SHFL.BFLY PT, R20, R207, 0x1, 0x1f ;  /* 0x0c201f00cf147f89 */ /* 0x000e6200000e0000 */
[----:B--2---:R-:W-:-:S05]  /*4920*/  FMNMX.FTZ R204, R203, R204, !PT ;  /* 0x000000cccbcc7209 */ /* 0x004fca0007810000 */
[----:B------:R-:W2:Y:S01]  /*4930*/  SHFL.BFLY PT, R209, R204, 0x1, 0x1f ;  /* 0x0c201f00ccd17f89 */ /* 0x000ea200000e0000 */
[----:B-1----:R-:W-:-:S05]  /*4940*/  FMNMX.FTZ R20, R207, R20, !PT ;  /* 0x00000014cf147209 */ /* 0x002fca0007810000 */
[C---:B------:R-:W-:Y:S01]  /*4950*/  FMUL.FTZ R206, R20.reuse, UR6 ;  /* 0x0000000614ce7c20 */ /* 0x040fe20008410000 */
[----:B------:R-:W-:-:S03]  /*4960*/  FADD.FTZ R23, -R20, R23 ;  /* 0x0000001714177221 */ /* 0x000fc60000010100 */
[--C-:B------:R-:W-:Y:S01]  /*4970*/  FFMA.FTZ R203, R153, UR6, -R206.reuse ;  /* 0x0000000699cb7c23 */ /* 0x100fe200080108ce */
[--C-:B------:R-:W-:Y:S01]  /*4980*/  FFMA.FTZ R153, R156, UR6, -R206.reuse ;  /* 0x000000069c997c23 */ /* 0x100fe200080108ce */
[--C-:B------:R-:W-:Y:S01]  /*4990*/  FFMA.FTZ R202, R152, UR6, -R206.reuse ;  /* 0x0000000698ca7c23 */ /* 0x100fe200080108ce */
[----:B------:R-:W-:Y:S01]  /*49a0*/  FMUL.FTZ R23, R23, UR6 ;  /* 0x0000000617177c20 */ /* 0x000fe20008410000 */
        /* <DEDUP_REMOVED lines=9> */
[----:B--2---:R-:W-:Y:S01]  /*4a40*/  FMNMX.FTZ R156, R204, R209, !PT ;  /* 0x000000d1cc9c7209 */ /* 0x004fe20007810000 */
[----:B------:R-:W1:Y:S01]  /*4a50*/  MUFU.EX2 R23, R23 ;  /* 0x0000001700177308 */ /* 0x000e620000000800 */
[--C-:B------:R-:W-:Y:S01]  /*4a60*/  FFMA.FTZ R173, R173, UR6, -R206.reuse ;  /* 0x00000006adad7c23 */ /* 0x100fe200080108ce */
[--C-:B------:R-:W-:Y:S01]  /*4a70*/  FFMA.FTZ R176, R176, UR6, -R206.reuse ;  /* 0x00000006b0b07c23 */ /* 0x100fe200080108ce */
[--C-:B------:R-:W-:Y:S01]  /*4a80*/  FFMA.FTZ R177, R177, UR6, -R206.reuse ;  /* 0x00000006b1b17c23 */ /* 0x100fe200080108ce */
[C---:B------:R-:W-:Y:S01]  /*4a90*/  FADD.FTZ R152, -R156.reuse, R205 ;  /* 0x000000cd9c987221 */ /* 0x040fe20000010100 */
[----:B------:R-:W-:Y:S01]  /*4aa0*/  FMUL.FTZ R209, R156, UR6 ;  /* 0x000000069cd17c20 */ /* 0x000fe20008410000 */
[--C-:B------:R-:W-:Y:S01]  /*4ab0*/  FFMA.FTZ R180, R180, UR6, -R206.reuse ;  /* 0x00000006b4b47c23 */ /* 0x100fe200080108ce */
[--C-:B------:R-:W-:Y:S01]  /*4ac0*/  FFMA.FTZ R181, R181, UR6, -R206.reuse ;  /* 0x00000006b5b57c23 */ /* 0x100fe200080108ce */
[----:B------:R-:W-:Y:S01]  /*4ad0*/  FMUL.FTZ R152, R152, UR6 ;  /* 0x0000000698987c20 */ /* 0x000fe20008410000 */
        /* <DEDUP_REMOVED lines=8> */
[-C--:B-1----:R-:W-:Y:S01]  /*4b60*/  FMUL.FTZ R24, R24, R23.reuse ;  /* 0x0000001718187220 */ /* 0x082fe20000410000 */
[-C--:B------:R-:W-:Y:S01]  /*4b70*/  FMUL.FTZ R25, R25, R23.reuse ;  /* 0x0000001719197220 */ /* 0x080fe20000410000 */
[-C--:B------:R-:W-:Y:S01]  /*4b80*/  FMUL.FTZ R28, R28, R23.reuse ;  /* 0x000000171c1c7220 */ /* 0x080fe20000410000 */
[-C--:B------:R-:W-:Y:S01]  /*4b90*/  FMUL.FTZ R29, R29, R23.reuse ;  /* 0x000000171d1d7220 */ /* 0x080fe20000410000 */
[----:B------:R-:W1:Y:S01]  /*4ba0*/  MUFU.EX2 R202, R202 ;  /* 0x000000ca00ca7308 */ /* 0x000e620000000800 */
        /* <DEDUP_REMOVED lines=15> */
[----:B------:R-:W3:Y:S01]  /*4ca0*/  MUFU.EX2 R205, R211 ;  /* 0x000000d300cd7308 */ /* 0x000ee20000000800 */
        /* <DEDUP_REMOVED lines=15> */
[----:B------:R-:W4:Y:S01]  /*4da0*/  MUFU.EX2 R208, R208 ;  /* 0x000000d000d07308 */ /* 0x000f220000000800 */
        /* <DEDUP_REMOVED lines=15> */
[----:B------:R-:W5:Y:S01]  /*4ea0*/  MUFU.EX2 R159, R159 ;  /* 0x0000009f009f7308 */ /* 0x000f620000000800 */
        /* <DEDUP_REMOVED lines=18> */
[-C--:B--2---:R-:W-:Y:S01]  /*4fd0*/  FMUL.FTZ R26, R26, R157.reuse ;  /* 0x0000009d1a1a7220 */ /* 0x084fe20000410000 */
        /* <DEDUP_REMOVED lines=63> */
[----:B-1----:R-:W-:Y:S01]  /*53d0*/  F2FP.F16.F32.PACK_AB R152, R203, R202 ;  /* 0x000000cacb98723e */ /* 0x002fe200000000ff */
[--C-:B------:R-:W-:Y:S01]  /*53e0*/  FFMA.FTZ R167, R167, UR6, -R209.reuse ;  /* 0x00000006a7a77c23 */ /* 0x100fe200080108d1 */
[----:B---3--:R-:W-:Y:S01]  /*53f0*/  F2FP.F16.F32.PACK_AB R154, R205, R204 ;  /* 0x000000cccd9a723e */ /* 0x008fe200000000ff */
[----:B------:R-:W-:Y:S01]  /*5400*/  MUFU.EX2 R160, R160 ;  /* 0x000000a000a07308 */ /* 0x000fe20000000800 */
[----:B----4-:R-:W-:Y:S01]  /*5410*/  F2FP.F16.F32.PACK_AB R153, R208, R207 ;  /* 0x000000cfd099723e */ /* 0x010fe200000000ff */
[--C-:B------:R-:W-:Y:S01]  /*5420*/  FFMA.FTZ R170, R170, UR6, -R209.reuse ;  /* 0x00000006aaaa7c23 */ /* 0x100fe200080108d1 */
[----:B-----5:R-:W-:Y:S01]  /*5430*/  F2FP.F16.F32.PACK_AB R155, R159, R158 ;  /* 0x0000009e9f9b723e */ /* 0x020fe200000000ff */
[----:B------:R1:W-:Y:S01]  /*5440*/  BAR.SYNC.DEFER_BLOCKING R210, 0x100 ;  /* 0x000400d20000751d */ /* 0x0003e20000010000 */
        /* <DEDUP_REMOVED lines=20> */
[----:B------:R-:W-:Y:S01]  /*5590*/  FFMA.FTZ R197, R197, UR6, -R206 ;  /* 0x00000006c5c57c23 */ /* 0x000fe200080108ce */
[----:B------:R-:W-:Y:S01]  /*55a0*/  MUFU.EX2 R165, R165 ;  /* 0x000000a500a57308 */ /* 0x000fe20000000800 */
[--C-:B------:R-:W-:Y:S01]  /*55b0*/  FFMA.FTZ R194, R194, UR6, -R209.reuse ;  /* 0x00000006c2c27c23 */ /* 0x100fe200080108d1 */
[----:B------:R-:W-:Y:S01]  /*55c0*/  WARPGROUP.ARRIVE ;  /* 0x00000000000079c5 */ /* 0x000fe20000000000 */
[--C-:B------:R-:W-:Y:S01]  /*55d0*/  FFMA.FTZ R195, R195, UR6, -R209.reuse ;  /* 0x00000006c3c37c23 */ /* 0x100fe200080108d1 */
[--C-:B------:R-:W-:Y:S01]  /*55e0*/  FFMA.FTZ R198, R198, UR6, -R209.reuse ;  /* 0x00000006c6c67c23 */ /* 0x100fe200080108d1 */
[----:B------:R-:W-:Y:S01]  /*55f0*/  FFMA.FTZ R199, R199, UR6, -R209 ;  /* 0x00000006c7c77c23 */ /* 0x000fe200080108d1 */
[----:B------:R-:W-:Y:S01]  /*5600*/  FFMA.FTZ R22, R23, R22, R202 ;  /* 0x0000001617167223 */ /* 0x000fe200000100ca */
[----:B------:R-:W-:Y:S01]  /*5610*/  FFMA.FTZ R157, R157, R200, R207 ;  /* 0x000000c89d9d7223 */ /* 0x000fe200000100cf */
[----:B------:R-:W-:Y:S01]  /*5620*/  HGMMA.64x256x16.F32 R24, R152, gdesc[UR8].tnspB, R24, gsb0 ;  /* 0x43e0000898187df0 */ /* 0x000fe20008000818 */
[----:B------:R-:W-:Y:S01]  /*5630*/  MUFU.EX2 R162, R162 ;  /* 0x000000a200a27308 */ /* 0x000fe20000000800 */
[----:B------:R-:W-:Y:S01]  /*5640*/  UIADD3 UR10, UR7, 0x80, URZ ;  /* 0x00000080070a7890 */ /* 0x000fe2000fffe03f */
[----:B------:R-:W-:Y:S01]  /*5650*/  FADD.FTZ R203, R203, R22 ;  /* 0x00000016cbcb7221 */ /* 0x000fe20000010000 */
[----:B------:R-:W-:Y:S01]  /*5660*/  UMOV UR11, 0x40000040 ;  /* 0x40000040000b7882 */ /* 0x000fe20000000000 */
[----:B------:R-:W-:-:S02]  /*5670*/  FADD.FTZ R157, R208, R157 ;  /* 0x0000009dd09d7221 */ /* 0x000fc40000010000 */
[----:B------:R-:W-:Y:S02]  /*5680*/  FADD.FTZ R204, R204, R203 ;  /* 0x000000cbcccc7221 */ /* 0x000fe40000010000 */
[----:B------:R-:W3:Y:S01]  /*5690*/  MUFU.EX2 R163, R163 ;  /* 0x000000a300a37308 */ /* 0x000ee20000000800 */
[----:B------:R-:W-:Y:S01]  /*56a0*/  FADD.FTZ R158, R158, R157 ;  /* 0x0000009d9e9e7221 */ /* 0x000fe20000010000 */
[----:B------:R-:W-:-:S03]  /*56b0*/  FADD.FTZ R205, R205, R204 ;  /* 0x000000cccdcd7221 */ /* 0x000fc60000010000 */
[----:B------:R-:W-:-:S03]  /*56c0*/  FADD.FTZ R159, R159, R158 ;  /* 0x0000009e9f9f7221 */ /* 0x000fc60000010000 */
        /* <DEDUP_REMOVED lines=31> */
[----:B------:R-:W1:Y:S01]  /*58c0*/  MUFU.EX2 R195, R195 ;  /* 0x000000c300c37308 */ /* 0x000e620000000800 */
[----:B------:R-:W-:-:S02]  /*58d0*/  WARPGROUP.DEPBAR.LE gsb0, 0x0 ;  /* 0x00008000000079c5 */ /* 0x000fc40000010000 */
[----:B--2---:R-:W-:-:S05]  /*58e0*/  F2FP.F16.F32.PACK_AB R152, R161, R160 ;  /* 0x000000a0a198723e */ /* 0x004fca00000000ff */
[----:B------:R-:W-:Y:S01]  /*58f0*/  MUFU.EX2 R198, R198 ;  /* 0x000000c600c67308 */ /* 0x000fe20000000800 */
[----:B---3--:R-:W-:Y:S01]  /*5900*/  F2FP.F16.F32.PACK_AB R153, R163, R162 ;  /* 0x000000a2a399723e */ /* 0x008fe200000000ff */
[----:B------:R-:W-:Y:S01]  /*5910*/  FADD.FTZ R160, R160, R205 ;  /* 0x000000cda0a07221 */ /* 0x000fe20000010000 */
[----:B------:R-:W-:Y:S01]  /*5920*/  F2FP.F16.F32.PACK_AB R154, R165, R164 ;  /* 0x000000a4a59a723e */ /* 0x000fe200000000ff */
[----:B------:R-:W-:Y:S01]  /*5930*/  FADD.FTZ R162, R162, R159 ;  /* 0x0000009fa2a27221 */ /* 0x000fe20000010000 */
[----:B----4-:R-:W-:Y:S01]  /*5940*/  F2FP.F16.F32.PACK_AB R155, R167, R166 ;  /* 0x000000a6a79b723e */ /* 0x010fe200000000ff */
[----:B------:R-:W-:Y:S02]  /*5950*/  FADD.FTZ R161, R161, R160 ;  /* 0x000000a0a1a17221 */ /* 0x000fe40000010000 */
[----:B------:R-:W2:Y:S01]  /*5960*/  MUFU.EX2 R199, R199 ;  /* 0x000000c700c77308 */ /* 0x000ea20000000800 */
[----:B------:R-:W-:Y:S01]  /*5970*/  WARPGROUP.ARRIVE ;  /* 0x00000000000079c5 */ /* 0x000fe20000000000 */
[----:B------:R-:W-:Y:S01]  /*5980*/  FADD.FTZ R163, R163, R162 ;  /* 0x000000a2a3a37221 */ /* 0x000fe20000010000 */
[----:B------:R-:W-:-:S03]  /*5990*/  FADD.FTZ R164, R164, R161 ;  /* 0x000000a1a4a47221 */ /* 0x000fc60000010000 */
[----:B------:R-:W-:Y:S01]  /*59a0*/  FADD.FTZ R166, R166, R163 ;  /* 0x000000a3a6a67221 */ /* 0x000fe20000010000 */
[----:B------:R-:W-:Y:S01]  /*59b0*/  HGMMA.64x256x16.F32 R24, R152, gdesc[UR8].tnspB, R24, gsb0 ;  /* 0x43e0000898187df0 */ /* 0x000fe20008000818 */
[----:B------:R-:W-:Y:S01]  /*59c0*/  UIADD3 UR10, UR7, 0x100, URZ ;  /* 0x00000100070a7890 */ /* 0x000fe2000fffe03f */
[----:B------:R-:W-:Y:S01]  /*59d0*/  FADD.FTZ R165, R165, R164 ;  /* 0x000000a4a5a57221 */ /* 0x000fe20000010000 */
[----:B------:R-:W-:Y:S01]  /*59e0*/  UMOV UR11, 0x40000040 ;  /* 0x40000040000b7882 */ /* 0x000fe20000000000 */
[----:B------:R-:W-:Y:S01]  /*59f0*/  FADD.FTZ R167, R167, R166 ;  /* 0x000000a6a7a77221 */ /* 0x000fe20000010000 */
        /* <DEDUP_REMOVED lines=13> */
[----:B------:R-:W-:-:S06]  /*5ad0*/  FADD.FTZ R175, R175, R174 ;  /* 0x000000aeafaf7221 */ /* 0x000fcc0000010000 */
        /* <DEDUP_REMOVED lines=44> */
[----:B--2---:R-:W-:Y:S01]  /*5da0*/  F2FP.F16.F32.PACK_AB R155, R199, R198 ;  /* 0x000000c6c79b723e */ /* 0x004fe200000000ff */
        /* <DEDUP_REMOVED lines=10> */
.L_x_210:
[----:B------:R-:W0:Y:S01]  /*5e50*/  S2UR UR7, SR_CgaCtaId ;  /* 0x00000000000779c3 */ /* 0x000e220000008800 */
[----:B------:R-:W-:Y:S01]  /*5e60*/  UIADD3 UR60, UR60, 0x32460, URZ ;  /* 0x000324603c3c7890 */ /* 0x000fe2000fffe03f */
[----:B------:R-:W-:Y:S02]  /*5e70*/  IMAD.MOV.U32 R205, RZ, RZ, R156 ;  /* 0x000000ffffcd7224 */ /* 0x000fe400078e009c */
[----:B------:R-:W-:Y:S01]  /*5e80*/  IMAD.MOV.U32 R23, RZ, RZ, R20 ;  /* 0x000000ffff177224 */ /* 0x000fe200078e0014 */
[----:B0-----:R-:W-:-:S09]  /*5e90*/  UPRMT UR60, UR7, 0x654, UR60 ;  /* 0x00000654073c7896 */ /* 0x001fd2000800003c */
[----:B------:R-:W-:Y:S01]  /*5ea0*/  SYNCS.ARRIVE.TRANS64.RED.A1T0 RZ, [UR60], RZ ;  /* 0x000000ffffff79a7 */ /* 0x000fe2000810043c */
[----:B------:R-:W-:Y:S05]  /*5eb0*/  @P1 BRA `(.L_x_211) ;  /* 0xffffffd800b41947 */ /* 0x000fea000383ffff */
.L_x_200:
[----:B------:R-:W0:Y:S01]  /*5ec0*/  SHFL.BFLY PT, R3, R22, 0x2, 0x1f ;  /* 0x0c401f0016037f89 */ /* 0x000e2200000e0000 */
[----:B------:R1:W-:Y:S08]  /*5ed0*/  BAR.ARV R0, 0x100 ;  /* 0x000400000000751d */ /* 0x0003f00000002000 */
[----:B------:R-:W-:Y:S06]  /*5ee0*/  BAR.ARV 0x8, 0x180 ;  /* 0x0206000000007b1d */ /* 0x000fec0000002000 */
[----:B-1----:R-:W-:Y:S01]  /*5ef0*/  IMAD.U32 R0, RZ, RZ, UR6 ;  /* 0x00000006ff007e24 */ /* 0x002fe2000f8e00ff */
[----:B------:R-:W-:Y:S01]  /*5f00*/  PLOP3.LUT P0, PT, PT, PT, PT, 0x8, 0x0 ;  /* 0x000000000000781c */ /* 0x000fe20003f0e170 */
[----:B------:R-:W1:Y:S01]  /*5f10*/  SHFL.BFLY PT, R5, R200, 0x2, 0x1f ;  /* 0x0c401f00c8057f89 */ /* 0x000e6200000e0000 */
[----:B0-----:R-:W-:-:S05]  /*5f20*/  FADD.FTZ R3, R3, R22 ;  /* 0x0000001603037221 */ /* 0x001fca0000010000 */
[----:B------:R-:W0:Y:S01]  /*5f30*/  SHFL.BFLY PT, R2, R3, 0x1, 0x1f ;  /* 0x0c201f0003027f89 */ /* 0x000e2200000e0000 */
[----:B-1----:R-:W-:-:S05]  /*5f40*/  FADD.FTZ R5, R5, R200 ;  /* 0x000000c805057221 */ /* 0x002fca0000010000 */
[----:B------:R-:W1:Y:S01]  /*5f50*/  SHFL.BFLY PT, R4, R5, 0x1, 0x1f ;  /* 0x0c201f0005047f89 */ /* 0x000e6200000e0000 */
[----:B0-----:R-:W-:Y:S01]  /*5f60*/  FADD.FTZ R8, R3, R2 ;  /* 0x0000000203087221 */ /* 0x001fe20000010000 */
[----:B------:R-:W-:Y:S02]  /*5f70*/  IMAD.MOV.U32 R2, RZ, RZ, RZ ;  /* 0x000000ffff027224 */ /* 0x000fe400078e00ff */
[----:B------:R-:W-:Y:S02]  /*5f80*/  IMAD.MOV.U32 R3, RZ, RZ, -0x800000 ;  /* 0xff800000ff037424 */ /* 0x000fe400078e00ff */
[----:B------:R-:W-:-:S13]  /*5f90*/  FSETP.NE.FTZ.AND P1, PT, R8, RZ, PT ;  /* 0x000000ff0800720b */ /* 0x000fda0003f35000 */
[----:B------:R-:W0:Y:S01]  /*5fa0*/  @P1 MUFU.LG2 R6, R8 ;  /* 0x0000000800061308 */ /* 0x000e220000000c00 */
[----:B-1----:R-:W-:Y:S01]  /*5fb0*/  FADD.FTZ R9, R5, R4 ;  /* 0x0000000405097221 */ /* 0x002fe20000010000 */
[----:B------:R-:W-:Y:S01]  /*5fc0*/  IMAD.MOV.U32 R4, RZ, RZ, RZ ;  /* 0x000000ffff047224 */ /* 0x000fe200078e00ff */
[----:B------:R-:W-:-:S03]  /*5fd0*/  MOV R5, UR6 ;  /* 0x0000000600057c02 */ /* 0x000fc60008000f00 */
[----:B------:R-:W-:Y:S02]  /*5fe0*/  FSETP.NE.FTZ.AND P2, PT, R9, RZ, PT ;  /* 0x000000ff0900720b */ /* 0x000fe40003f55000 */
[----:B------:R-:W1:Y:S01]  /*5ff0*/  @P1 MUFU.RCP R4, R8 ;  /* 0x0000000800041308 */ /* 0x000e620000001000 */
[----:B------:R-:W-:Y:S01]  /*6000*/  @P1 FMUL.FTZ R5, R5, 0.69314718246459960938 ;  /* 0x3f31721805051820 */ /* 0x000fe20000410000 */
[----:B0-----:R-:W-:-:S09]  /*6010*/  @P1 FMUL.FTZ R6, R6, 0.69314718246459960938 ;  /* 0x3f31721806061820 */ /* 0x001fd20000410000 */
[----:B------:R-:W0:Y:S01]  /*6020*/  @P2 MUFU.LG2 R7, R9 ;  /* 0x0000000900072308 */ /* 0x000e220000000c00 */
[----:B------:R-:W-:Y:S01]  /*6030*/  @P2 FMUL.FTZ R0, R0, 0.69314718246459960938 ;  /* 0x3f31721800002820 */ /* 0x000fe20000410000 */
[-C--:B-1----:R-:W-:Y:S01]  /*6040*/  FMUL.FTZ R24, R24, R4.reuse ;  /* 0x0000000418187220 */ /* 0x082fe20000410000 */
[----:B------:R-:W-:-:S05]  /*6050*/  FMUL.FTZ R25, R25, R4 ;  /* 0x0000000419197220 */ /* 0x000fca0000410000 */
[----:B------:R-:W1:Y:S01]  /*6060*/  @P2 MUFU.RCP R2, R9 ;  /* 0x0000000900022308 */ /* 0x000e620000001000 */
        /* <DEDUP_REMOVED lines=8> */
[----:B0-----:R-:W-:Y:S01]  /*60f0*/  @P2 FMUL.FTZ R7, R7, 0.69314718246459960938 ;  /* 0x3f31721807072820 */ /* 0x001fe20000410000 */
        /* <DEDUP_REMOVED lines=54> */
[----:B------:R-:W-:-:S02]  /*6460*/  IMAD.MOV.U32 R4, RZ, RZ, -0x800000 ;  /* 0xff800000ff047424 */ /* 0x000fc400078e00ff */
[-C--:B-1----:R-:W-:Y:S01]  /*6470*/  FMUL.FTZ R26, R26, R2.reuse ;  /* 0x000000021a1a7220 */ /* 0x082fe20000410000 */
        /* <DEDUP_REMOVED lines=63> */
[----:B------:R-:W-:Y:S01]  /*6870*/  @P1 FFMA.FTZ R4, R5, R20, R6 ;  /* 0x0000001405041223 */ /* 0x000fe20000010006 */
[----:B------:R-:W-:-:S07]  /*6880*/  @P2 FFMA.FTZ R3, R0, R156, R7 ;  /* 0x0000009c00032223 */ /* 0x000fce0000010007 */
.L_x_186:
[----:B------:R-:W-:Y:S05]  /*6890*/  @P0 BRA `(.L_x_212) ;  /* 0x0000002000540947 */ /* 0x000fea0003800000 */
[----:B------:R-:W2:Y:S01]  /*68a0*/  LDL R0, [R1+0x4] ;  /* 0x0000040001007983 */ /* 0x000ea20000100800 */
[----:B------:R-:W1:Y:S01]  /*68b0*/  LDC R8, c[0x0][0xce8] ;  /* 0x00033a00ff087b82 */ /* 0x000e620000000800 */
[----:B------:R-:W-:Y:S01]  /*68c0*/  ULDC.64 UR8, c[0x0][0xcd0] ;  /* 0x0003340000087ab9 */ /* 0x000fe20000000a00 */
[----:B------:R-:W-:Y:S06]  /*68d0*/  BSSY B0, `(.L_x_213) ;  /* 0x000014d000007945 */ /* 0x000fec0003800000 */
[----:B------:R-:W3:Y:S08]  /*68e0*/  S2UR UR12, SR_CTAID.Z ;  /* 0x00000000000c79c3 */ /* 0x000ef00000002700 */
[----:B------:R-:W4:Y:S08]  /*68f0*/  LDC.64 R18, c[0x0][0xcd8] ;  /* 0x00033600ff127b82 */ /* 0x000f300000000a00 */
[----:B------:R-:W-:Y:S01]  /*6900*/  BAR.SYNC.DEFER_BLOCKING 0x1, 0x100 ;  /* 0x0044000000007b1d */ /* 0x000fe20000010000 */
[----:B-1----:R-:W-:-:S07]  /*6910*/  ISETP.NE.AND P0, PT, R8, 0x1, PT ;  /* 0x000000010800780c */ /* 0x002fce0003f05270 */
[----:B------:R-:W1:Y:S01]  /*6920*/  S2UR UR11, SR_CTAID.Y ;  /* 0x00000000000b79c3 */ /* 0x000e620000002600 */
[----:B---3--:R-:W-:-:S07]  /*6930*/  USHF.R.S32.HI UR10, URZ, 0x1f, UR12 ;  /* 0x0000001f3f0a7899 */ /* 0x008fce000801140c */
[----:B------:R-:W1:Y:S08]  /*6940*/  LDC R23, c[0x0][0xd50] ;  /* 0x00035400ff177b82 */ /* 0x000e700000000800 */
[----:B------:R-:W3:Y:S08]  /*6950*/  @P0 LDC R14, c[0x0][0xcec] ;  /* 0x00033b00ff0e0b82 */ /* 0x000ef00000000800 */
[----:B------:R-:W5:Y:S08]  /*6960*/  LDC.64 R20, c[0x0][0xc40] ;  /* 0x00031000ff147b82 */ /* 0x000f700000000a00 */
[----:B------:R-:W1:Y:S08]  /*6970*/  @P0 LDC R17, c[0x0][0xcf0] ;  /* 0x00033c00ff110b82 */ /* 0x000e700000000800 */
[----:B------:R-:W1:Y:S08]  /*6980*/  @P0 LDC R22, c[0x0][0xcec] ;  /* 0x00033b00ff160b82 */ /* 0x000e700000000800 */
[----:B------:R-:W1:Y:S01]  /*6990*/  @P0 LDC R153, c[0x0][0xcf0] ;  /* 0x00033c00ff990b82 */ /* 0x000e620000000800 */
[----:B--2---:R-:W-:-:S02]  /*69a0*/  R2UR UR13, R0 ;  /* 0x00000000000d72ca */ /* 0x004fc400000e0000 */
[----:B------:R-:W2:Y:S11]  /*69b0*/  S2R R0, SR_TID.X ;  /* 0x0000000000007919 */ /* 0x000eb60000002100 */
[----:B------:R-:W-:-:S02]  /*69c0*/  USHF.R.S32.HI UR7, URZ, 0x1f, UR13 ;  /* 0x0000001f3f077899 */ /* 0x000fc4000801140d */
[----:B------:R-:W-:Y:S02]  /*69d0*/  UIMAD.WIDE.U32 UR4, UR13, UR8, URZ ;  /* 0x000000080d0472a5 */ /* 0x000fe4000f8e003f */
[----:B------:R-:W-:-:S04]  /*69e0*/  UIMAD UR6, UR7, UR8, URZ ;  /* 0x00000008070672a4 */ /* 0x000fc8000f8e023f */
[----:B------:R-:W-:-:S03]  /*69f0*/  UIMAD UR6, UR13, UR9, UR6 ;  /* 0x000000090d0672a4 */ /* 0x000fc6000f8e0206 */
[----:B------:R-:W-:Y:S01]  /*6a00*/  ULDC.64 UR8, c[0x0][0xc38] ;  /* 0x00030e0000087ab9 */ /* 0x000fe20000000a00 */
[----:B------:R-:W-:Y:S02]  /*6a10*/  UIADD3 UR6, UR5, UR6, URZ ;  /* 0x0000000605067290 */ /* 0x000fe4000fffe03f */
[----:B------:R-:W-:Y:S01]  /*6a20*/  UIMAD UR7, UR7, UR8, URZ ;  /* 0x00000008070772a4 */ /* 0x000fe2000f8e023f */
[----:B--2---:R-:W-:-:S05]  /*6a30*/  VIADD R12, R0, 0xffffff80 ;  /* 0xffffff80000c7836 */ /* 0x004fca0000000000 */
[----:B------:R-:W-:-:S04]  /*6a40*/  SHF.R.S32.HI R7, RZ, 0x1f, R12 ;  /* 0x0000001fff077819 */ /* 0x000fc8000001140c */
[CC--:B0-----:R-:W-:Y:S02]  /*6a50*/  LEA.HI R2, R7.reuse, R12.reuse, RZ, 0x7 ;  /* 0x0000000c07027211 */ /* 0x0c1fe400078f38ff */
[----:B------:R-:W-:Y:S02]  /*6a60*/  LEA.HI R7, R7, R12, RZ, 0x2 ;  /* 0x0000000c07077211 */ /* 0x000fe400078f10ff */
[----:B------:R-:W-:Y:S02]  /*6a70*/  LOP3.LUT R5, R2, 0xffffff80, RZ, 0xc0, !PT ;  /* 0xffffff8002057812 */ /* 0x000fe400078ec0ff */
[----:B------:R-:W-:Y:S02]  /*6a80*/  SHF.R.S32.HI R9, RZ, 0x7, R2 ;  /* 0x00000007ff097819 */ /* 0x000fe40000011402 */
[----:B------:R-:W-:Y:S01]  /*6a90*/  LOP3.LUT R7, R7, 0xfffffffc, RZ, 0xc0, !PT ;  /* 0xfffffffc07077812 */ /* 0x000fe200078ec0ff */
[----:B------:R-:W-:Y:S01]  /*6aa0*/  IMAD.IADD R0, R12, 0x1, -R5 ;  /* 0x000000010c007824 */ /* 0x000fe200078e0a05 */
[----:B------:R-:W-:-:S03]  /*6ab0*/  LEA.HI R2, R2, R9, RZ, 0x1 ;  /* 0x0000000902027211 */ /* 0x000fc600078f08ff */
[----:B------:R-:W-:Y:S01]  /*6ac0*/  IMAD.IADD R7, R12, 0x1, -R7 ;  /* 0x000000010c077824 */ /* 0x000fe200078e0a07 */
[----:B------:R-:W-:Y:S02]  /*6ad0*/  SHF.R.S32.HI R13, RZ, 0x1f, R0 ;  /* 0x0000001fff0d7819 */ /* 0x000fe40000011400 */
[----:B------:R-:W-:Y:S02]  /*6ae0*/  LOP3.LUT R2, R2, 0x3fffffe, RZ, 0xc0, !PT ;  /* 0x03fffffe02027812 */ /* 0x000fe400078ec0ff */
[----:B------:R-:W-:Y:S02]  /*6af0*/  LEA.HI R10, R13, R0, RZ, 0x2 ;  /* 0x000000000d0a7211 */ /* 0x000fe400078f10ff */
[----:B------:R-:W-:Y:S02]  /*6b00*/  IADD3 R2, R9, -R2, RZ ;  /* 0x8000000209027210 */ /* 0x000fe40007ffe0ff */
[--C-:B------:R-:W-:Y:S01]  /*6b10*/  SHF.R.S32.HI R5, RZ, 0x2, R10.reuse ;  /* 0x00000002ff057819 */ /* 0x100fe2000001140a */
[----:B------:R-:W0:Y:S01]  /*6b20*/  S2R R9, SR_CTAID.X ;  /* 0x0000000000097919 */ /* 0x000e220000002500 */
[----:B------:R-:W-:-:S02]  /*6b30*/  SHF.R.S32.HI R6, RZ, 0x1f, R10 ;  /* 0x0000001fff067819 */ /* 0x000fc4000001140a */
[----:B------:R-:W-:Y:S02]  /*6b40*/  LEA.HI R11, R7, R7, RZ, 0x1 ;  /* 0x00000007070b7211 */ /* 0x000fe400078f08ff */
[----:B------:R-:W-:Y:S02]  /*6b50*/  LEA.HI R6, R6, R5, RZ, 0x3 ;  /* 0x0000000506067211 */ /* 0x000fe400078f18ff */
[----:B------:R-:W-:Y:S02]  /*6b60*/  LOP3.LUT R12, R11, 0x1ffffffe, RZ, 0xc0, !PT ;  /* 0x1ffffffe0b0c7812 */ /* 0x000fe400078ec0ff */
[----:B------:R-:W-:-:S03]  /*6b70*/  LOP3.LUT R6, R6, 0xfffffff8, RZ, 0xc0, !PT ;  /* 0xfffffff806067812 */ /* 0x000fc600078ec0ff */
[----:B------:R-:W-:Y:S02]  /*6b80*/  IMAD.IADD R11, R7, 0x1, -R12 ;  /* 0x00000001070b7824 */ /* 0x000fe400078e0a0c */
[----:B------:R-:W-:Y:S01]  /*6b90*/  IMAD.IADD R6, R5, 0x1, -R6 ;  /* 0x0000000105067824 */ /* 0x000fe200078e0a06 */
[----:B------:R-:W-:Y:S01]  /*6ba0*/  LEA.HI R5, R13, R0, RZ, 0x5 ;  /* 0x000000000d057211 */ /* 0x000fe200078f28ff */
[----:B------:R-:W-:Y:S01]  /*6bb0*/  IMAD.U32 R7, RZ, RZ, UR5 ;  /* 0x00000005ff077e24 */ /* 0x000fe2000f8e00ff */
[----:B------:R-:W-:Y:S01]  /*6bc0*/  MOV R7, UR6 ;  /* 0x0000000600077c02 */ /* 0x000fe20008000f00 */
[----:B------:R-:W-:Y:S01]  /*6bd0*/  UIMAD UR6, UR13, UR9, UR7 ;  /* 0x000000090d0672a4 */ /* 0x000fe2000f8e0207 */
[----:B------:R-:W-:Y:S01]  /*6be0*/  SHF.R.S32.HI R5, RZ, 0x5, R5 ;  /* 0x00000005ff057819 */ /* 0x000fe20000011405 */
[----:B----4-:R-:W-:-:S04]  /*6bf0*/  IMAD R12, R18, UR10, RZ ;  /* 0x0000000a120c7c24 */ /* 0x010fc8000f8e02ff */
[----:B------:R-:W-:Y:S02]  /*6c00*/  IMAD R5, R5, 0x10, R6 ;  /* 0x0000001005057824 */ /* 0x000fe400078e0206 */
[----:B------:R-:W-:Y:S01]  /*6c10*/  IMAD.U32 R6, RZ, RZ, UR4 ;  /* 0x00000004ff067e24 */ /* 0x000fe2000f8e00ff */
[----:B------:R-:W-:Y:S01]  /*6c20*/  UIMAD.WIDE.U32 UR4, UR13, UR8, URZ ;  /* 0x000000080d0472a5 */ /* 0x000fe2000f8e003f */
[----:B------:R-:W-:Y:S02]  /*6c30*/  IMAD R16, R2, 0x40, R5 ;  /* 0x0000004002107824 */ /* 0x000fe400078e0205 */
[----:B------:R-:W-:Y:S01]  /*6c40*/  IMAD.WIDE.U32 R6, R18, UR12, R6 ;  /* 0x0000000c12067c25 */ /* 0x000fe2000f8e0006 */
[----:B------:R-:W-:Y:S01]  /*6c50*/  UIADD3 UR6, UR5, UR6, URZ ;  /* 0x0000000605067290 */ /* 0x000fe2000fffe03f */
[----:B------:R-:W-:Y:S02]  /*6c60*/  ULDC.64 UR8, c[0x0][0xc28] ;  /* 0x00030a0000087ab9 */ /* 0x000fe40000000a00 */
[----:B------:R-:W-:-:S02]  /*6c70*/  IMAD R2, R11, 0x8, R16 ;  /* 0x000000080b027824 */ /* 0x000fc400078e0210 */
[----:B------:R-:W-:Y:S02]  /*6c80*/  IMAD R18, RZ, RZ, -UR13 ;  /* 0x8000000dff127e24 */ /* 0x000fe4000f8e02ff */
[----:B0-----:R-:W-:Y:S02]  /*6c90*/  IMAD R5, R9, 0x80, R2 ;  /* 0x0000008009057824 */ /* 0x001fe400078e0202 */
[----:B------:R-:W-:Y:S01]  /*6ca0*/  IMAD.U32 R13, RZ, RZ, UR5 ;  /* 0x00000005ff0d7e24 */ /* 0x000fe2000f8e00ff */
[----:B------:R-:W-:Y:S01]  /*6cb0*/  MOV R13, UR6 ;  /* 0x00000006000d7c02 */ /* 0x000fe20008000f00 */
[----:B---3--:R-:W-:Y:S01]  /*6cc0*/  @P0 IMAD.HI.U32 R2, R5, R14, RZ ;  /* 0x0000000e05020227 */ /* 0x008fe200078e00ff */
[----:B------:R-:W-:-:S03]  /*6cd0*/  ULDC.64 UR6, c[0x0][0xc48] ;  /* 0x0003120000067ab9 */ /* 0x000fc60000000a00 */
[----:B------:R-:W-:Y:S02]  /*6ce0*/  IMAD R15, R19, UR12, R12 ;  /* 0x0000000c130f7c24 */ /* 0x000fe4000f8e020c */
[C---:B-----5:R-:W-:Y:S02]  /*6cf0*/  IMAD R14, R20.reuse, UR10, RZ ;  /* 0x0000000a140e7c24 */ /* 0x060fe4000f8e02ff */
[----:B-1----:R-:W-:Y:S02]  /*6d00*/  IMAD R23, R23, R18, UR11 ;  /* 0x0000000b17177e24 */ /* 0x002fe4000f8e0212 */
[----:B------:R-:W-:Y:S01]  /*6d10*/  IMAD.U32 R12, RZ, RZ, UR4 ;  /* 0x00000004ff0c7e24 */ /* 0x000fe2000f8e00ff */
[----:B------:R-:W-:Y:S01]  /*6d20*/  ULDC.64 UR4, c[0x0][0xce0] ;  /* 0x0003380000047ab9 */ /* 0x000fe20000000a00 */
[----:B------:R-:W-:Y:S01]  /*6d30*/  IMAD.MOV.U32 R11, RZ, RZ, R5 ;  /* 0x000000ffff0b7224 */ /* 0x000fe200078e0005 */
[----:B------:R-:W-:Y:S01]  /*6d40*/  @P0 SHF.R.U32.HI R11, RZ, R17, R2 ;  /* 0x00000011ff0b0219 */ /* 0x000fe20000011602 */
[----:B------:R-:W-:Y:S01]  /*6d50*/  IMAD R17, R21, UR12, R14 ;  /* 0x0000000c15117c24 */ /* 0x000fe2000f8e020e */
[----:B------:R-:W-:Y:S01]  /*6d60*/  SHF.R.S32.HI R14, RZ, 0x1f, R23 ;  /* 0x0000001fff0e7819 */ /* 0x000fe20000011417 */
[----:B------:R-:W-:-:S04]  /*6d70*/  IMAD.WIDE.U32 R12, R20, UR12, R12 ;  /* 0x0000000c140c7c25 */ /* 0x000fc8000f8e000c */
[----:B------:R-:W-:Y:S02]  /*6d80*/  IMAD.IADD R7, R7, 0x1, R15 ;  /* 0x0000000107077824 */ /* 0x000fe400078e020f */
[----:B------:R-:W-:-:S04]  /*6d90*/  @P0 IMAD.HI.U32 R22, R5, R22, RZ ;  /* 0x0000001605160227 */ /* 0x000fc800078e00ff */
[----:B------:R-:W-:Y:S02]  /*6da0*/  IMAD.IADD R13, R13, 0x1, R17 ;  /* 0x000000010d0d7824 */ /* 0x000fe400078e0211 */
[----:B------:R-:W-:Y:S02]  /*6db0*/  IMAD R17, R14, UR6, RZ ;  /* 0x000000060e117c24 */ /* 0x000fe4000f8e02ff */
[----:B------:R-:W-:-:S04]  /*6dc0*/  IMAD.WIDE.U32 R6, R23, UR4, R6 ;  /* 0x0000000417067c25 */ /* 0x000fc8000f8e0006 */
[----:B------:R-:W-:Y:S01]  /*6dd0*/  IMAD.MOV.U32 R15, RZ, RZ, R5 ;  /* 0x000000ffff0f7224 */ /* 0x000fe200078e0005 */
[----:B------:R-:W-:Y:S01]  /*6de0*/  @P0 SHF.R.U32.HI R15, RZ, R153, R22 ;  /* 0x00000099ff0f0219 */ /* 0x000fe20000011616 */
[----:B------:R-:W-:Y:S01]  /*6df0*/  IMAD R2, R14, UR4, RZ ;  /* 0x000000040e027c24 */ /* 0x000fe2000f8e02ff */
[----:B------:R-:W-:Y:S01]  /*6e00*/  IADD3 R6, P0, R11, R6, RZ ;  /* 0x000000060b067210 */ /* 0x000fe20007f1e0ff */
[C---:B------:R-:W-:Y:S01]  /*6e10*/  IMAD R19, R23.reuse, UR7, R17 ;  /* 0x0000000717137c24 */ /* 0x040fe2000f8e0211 */
[----:B------:R-:W-:Y:S01]  /*6e20*/  SHF.R.S32.HI R17, RZ, 0x1f, R11 ;  /* 0x0000001fff117819 */ /* 0x000fe2000001140b */
[----:B------:R-:W-:Y:S01]  /*6e30*/  IMAD R14, R23, UR5, R2 ;  /* 0x00000005170e7c24 */ /* 0x000fe2000f8e0202 */
[--C-:B------:R-:W-:Y:S01]  /*6e40*/  SHF.R.S32.HI R2, RZ, 0x1f, R15.reuse ;  /* 0x0000001fff027819 */ /* 0x100fe2000001140f */
[----:B------:R-:W-:Y:S01]  /*6e50*/  ULDC.64 UR4, c[0x0][0xc30] ;  /* 0x00030c0000047ab9 */ /* 0x000fe20000000a00 */
[----:B------:R-:W-:Y:S01]  /*6e60*/  IADD3 R11, -R11, RZ, RZ ;  /* 0x000000ff0b0b7210 */ /* 0x000fe20007ffe1ff */
[----:B------:R-:W-:Y:S01]  /*6e70*/  IMAD.MOV R18, RZ, RZ, -R15 ;  /* 0x000000ffff127224 */ /* 0x000fe200078e0a0f */
[----:B------:R-:W-:Y:S01]  /*6e80*/  IADD3.X R7, R17, R7, R14, P0, !PT ;  /* 0x0000000711077210 */ /* 0x000fe200007fe40e */
[----:B------:R-:W-:-:S02]  /*6e90*/  IMAD R2, R2, UR4, RZ ;  /* 0x0000000402027c24 */ /* 0x000fc4000f8e02ff */
[----:B------:R-:W-:Y:S02]  /*6ea0*/  IMAD R11, R8, R11, R5 ;  /* 0x0000000b080b7224 */ /* 0x000fe400078e0205 */
[----:B------:R-:W-:Y:S01]  /*6eb0*/  IMAD.WIDE.U32 R12, R23, UR6, R12 ;  /* 0x00000006170c7c25 */ /* 0x000fe2000f8e000c */
[----:B------:R-:W-:-:S03]  /*6ec0*/  ULDC.64 UR6, c[0x0][0xcc8] ;  /* 0x0003320000067ab9 */ /* 0x000fc60000000a00 */
[----:B------:R-:W-:Y:S02]  /*6ed0*/  IMAD R5, R8, R18, R5 ;  /* 0x0000001208057224 */ /* 0x000fe400078e0205 */
[----:B------:R-:W-:Y:S01]  /*6ee0*/  IMAD R17, R15, UR5, R2 ;  /* 0x000000050f117c24 */ /* 0x000fe2000f8e0202 */
[----:B------:R-:W-:Y:S01]  /*6ef0*/  SHF.R.S32.HI R2, RZ, 0x1f, R11 ;  /* 0x0000001fff027819 */ /* 0x000fe2000001140b */
[----:B------:R-:W-:Y:S01]  /*6f00*/  IMAD.IADD R13, R13, 0x1, R19 ;  /* 0x000000010d0d7824 */ /* 0x000fe200078e0213 */
[----:B------:R-:W-:Y:S01]  /*6f10*/  SHF.R.S32.HI R14, RZ, 0x1f, R5 ;  /* 0x0000001fff0e7819 */ /* 0x000fe20000011405 */
[----:B------:R-:W0:Y:S01]  /*6f20*/  S2UR UR5, SR_CgaCtaId ;  /* 0x00000000000579c3 */ /* 0x000e220000008800 */
[----:B------:R-:W-:-:S04]  /*6f30*/  IMAD.WIDE.U32 R6, R11, UR6, R6 ;  /* 0x000000060b067c25 */ /* 0x000fc8000f8e0006 */
[----:B------:R-:W-:Y:S01]  /*6f40*/  IMAD.WIDE.U32 R12, R15, UR4, R12 ;  /* 0x000000040f0c7c25 */ /* 0x000fe2000f8e000c */
[----:B------:R-:W-:-:S03]  /*6f50*/  UMOV UR4, 0x400 ;  /* 0x0000040000047882 */ /* 0x000fc60000000000 */
[----:B------:R-:W-:Y:S02]  /*6f60*/  IMAD R2, R2, UR6, RZ ;  /* 0x0000000602027c24 */ /* 0x000fe4000f8e02ff */
[----:B------:R-:W-:Y:S02]  /*6f70*/  IMAD.IADD R13, R13, 0x1, R17 ;  /* 0x000000010d0d7824 */ /* 0x000fe400078e0211 */
[----:B------:R-:W-:Y:S02]  /*6f80*/  IMAD R14, R14, UR8, RZ ;  /* 0x000000080e0e7c24 */ /* 0x000fe4000f8e02ff */
[----:B------:R-:W-:Y:S01]  /*6f90*/  IMAD R15, R11, UR7, R2 ;  /* 0x000000070b0f7c24 */ /* 0x000fe2000f8e0202 */
[----:B------:R-:W-:Y:S01]  /*6fa0*/  ULDC.64 UR6, c[0x0][0xca8] ;  /* 0x00032a0000067ab9 */ /* 0x000fe20000000a00 */
[C---:B------:R-:W-:Y:S01]  /*6fb0*/  IMAD R11, R5.reuse, UR9, R14 ;  /* 0x00000009050b7c24 */ /* 0x040fe2000f8e020e */
[----:B------:R-:W-:Y:S01]  /*6fc0*/  LEA R17, P0, R6, UR6, 0x2 ;  /* 0x0000000606117c11 */ /* 0x000fe2000f8010ff */
[----:B------:R-:W-:Y:S01]  /*6fd0*/  IMAD.WIDE.U32 R12, R5, UR8, R12 ;  /* 0x00000008050c7c25 */ /* 0x000fe2000f8e000c */
[----:B------:R-:W-:Y:S01]  /*6fe0*/  ULDC.64 UR8, c[0x0][0xc00] ;  /* 0x0003000000087ab9 */ /* 0x000fe20000000a00 */
[----:B------:R-:W-:-:S02]  /*6ff0*/  ULDC UR6, c[0x0][0xb88] ;  /* 0x0002e20000067ab9 */ /* 0x000fc40000000800 */
[----:B------:R-:W-:Y:S01]  /*7000*/  IMAD.IADD R7, R7, 0x1, R15 ;  /* 0x0000000107077824 */ /* 0x000fe200078e020f */
[----:B------:R-:W-:Y:S01]  /*7010*/  LEA R2, P1, R12, UR8, 0x2 ;  /* 0x000000080c027c11 */ /* 0x000fe2000f8210ff */
[----:B------:R-:W-:Y:S01]  /*7020*/  IMAD.IADD R5, R13, 0x1, R11 ;  /* 0x000000010d057824 */ /* 0x000fe200078e020b */
[----:B------:R-:W-:Y:S01]  /*7030*/  SHFL.IDX PT, R14, R17, 0x1, 0x1c1f ;  /* 0x003c1f00110e7f89 */ /* 0x000fe200000e0000 */
[----:B------:R-:W-:Y:S01]  /*7040*/  LEA R11, R9, R16, 0x7 ;  /* 0x00000010090b7211 */ /* 0x000fe200078e38ff */
[----:B0-----:R-:W-:Y:S01]  /*7050*/  ULEA UR4, UR5, UR4, 0x18 ;  /* 0x0000000405047291 */ /* 0x001fe2000f8ec03f */
[----:B------:R-:W-:Y:S01]  /*7060*/  LEA.HI.X R18, R6, UR7, R7, 0x2, P0 ;  /* 0x0000000706127c11 */ /* 0x000fe200080f1407 */
[----:B------:R-:W-:Y:S01]  /*7070*/  IMAD R8, R8, UR6, RZ ;  /* 0x0000000608087c24 */ /* 0x000fe2000f8e02ff */
[----:B------:R-:W-:Y:S01]  /*7080*/  LEA.HI.X R5, R12, UR9, R5, 0x2, P1 ;  /* 0x000000090c057c11 */ /* 0x000fe200088f1405 */
[C---:B------:R-:W-:Y:S01]  /*7090*/  VIADD R9, R11.reuse, 0x8 ;  /* 0x000000080b097836 */ /* 0x040fe20000000000 */
[----:B------:R0:W-:Y:S01]  /*70a0*/  SHFL.IDX PT, R12, R17, RZ, 0x1c1f ;  /* 0x001c1fff110c7589 */ /* 0x0001e200000e0000 */
[----:B------:R-:W-:Y:S01]  /*70b0*/  LOP3.LUT P0, RZ, R0, 0x3, RZ, 0xc0, !PT ;  /* 0x0000000300ff7812 */ /* 0x000fe2000780c0ff */
[----:B------:R-:W-:Y:S01]  /*70c0*/  UIADD3 UR4, UR4, 0x32420, URZ ;  /* 0x0003242004047890 */ /* 0x000fe2000fffe03f */
[CC--:B------:R-:W-:Y:S01]  /*70d0*/  ISETP.GE.AND P2, PT, R11.reuse, R8.reuse, PT ;  /* 0x000000080b00720c */ /* 0x0c0fe20003f46270 */
[----:B------:R-:W1:Y:S01]  /*70e0*/  SHFL.IDX PT, R13, R18, RZ, 0x1c1f ;  /* 0x001c1fff120d7589 */ /* 0x000e6200000e0000 */
[-C--:B------:R-:W-:Y:S01]  /*70f0*/  ISETP.GE.OR P1, PT, R11, R8.reuse, P0 ;  /* 0x000000080b00720c */ /* 0x080fe20000726670 */
[----:B------:R-:W-:Y:S01]  /*7100*/  UPRMT UR4, URZ, 0x654, UR4 ;  /* 0x000006543f047896 */ /* 0x000fe20008000004 */
[----:B------:R-:W-:Y:S01]  /*7110*/  ISETP.GE.OR P0, PT, R9, R8, P0 ;  /* 0x000000080900720c */ /* 0x000fe20000706670 */
[----:B------:R-:W2:Y:S01]  /*7120*/  SHFL.IDX PT, R15, R18, 0x1, 0x1c1f ;  /* 0x003c1f00120f7f89 */ /* 0x000ea200000e0000 */
[----:B0-----:R-:W-:-:S03]  /*7130*/  LOP3.LUT R17, R10, 0x7ffffffc, RZ, 0xc0, !PT ;  /* 0x7ffffffc0a117812 */ /* 0x001fc600078ec0ff */
[----:B------:R0:W3:Y:S02]  /*7140*/  SHFL.IDX PT, R6, R2, RZ, 0x1c1f ;  /* 0x001c1fff02067589 */ /* 0x0000e400000e0000 */
[----:B------:R-:W-:Y:S01]  /*7150*/  IMAD.IADD R0, R0, 0x1, -R17 ;  /* 0x0000000100007824 */ /* 0x000fe200078e0a11 */
[----:B------:R-:W-:Y:S01]  /*7160*/  SYNCS.ARRIVE.TRANS64.RED.A1T0 RZ, [UR4], RZ ;  /* 0x000000ffffff79a7 */ /* 0x000fe20008100404 */
[----:B------:R0:W4:Y:S02]  /*7170*/  SHFL.IDX PT, R7, R5, RZ, 0x1c1f ;  /* 0x001c1fff05077589 */ /* 0x00012400000e0000 */
[----:B------:R-:W-:Y:S02]  /*7180*/  IMAD.SHL.U32 R0, R0, 0x2, RZ ;  /* 0x0000000200007824 */ /* 0x000fe400078e00ff */
[----:B-1----:R0:W-:Y:S04]  /*7190*/  @!P1 ST.E desc[UR36][R12.64], R4 ;  /* 0x000000040c009985 */ /* 0x0021e8000c101924 */
[----:B--2---:R0:W-:Y:S01]  /*71a0*/  @!P0 ST.E desc[UR36][R14.64], R3 ;  /* 0x000000030e008985 */ /* 0x0041e2000c101924 */
[----:B------:R-:W-:Y:S05]  /*71b0*/  @P2 BRA `(.L_x_214) ;  /* 0x0000000800f82947 */ /* 0x000fea0003800000 */
[C---:B0-----:R-:W-:Y:S01]  /*71c0*/  VIADD R3, R0.reuse, 0x8 ;  /* 0x0000000800037836 */ /* 0x041fe20000000000 */
[----:B------:R-:W-:Y:S01]  /*71d0*/  ULDC UR4, c[0x0][0xbc8] ;  /* 0x0002f20000047ab9 */ /* 0x000fe20000000800 */
[C---:B------:R-:W-:Y:S01]  /*71e0*/  VIADD R4, R0.reuse, 0x10 ;  /* 0x0000001000047836 */ /* 0x040fe20000000000 */
[C---:B------:R-:W-:Y:S01]  /*71f0*/  IADD3 R10, R0.reuse, 0x18, RZ ;  /* 0x00000018000a7810 */ /* 0x040fe20007ffe0ff */
[C---:B------:R-:W-:Y:S01]  /*7200*/  VIADD R18, R0.reuse, 0x20 ;  /* 0x0000002000127836 */ /* 0x040fe20000000000 */
[----:B------:R-:W-:Y:S01]  /*7210*/  ISETP.GE.AND P3, PT, R3, UR4, PT ;  /* 0x0000000403007c0c */ /* 0x000fe2000bf66270 */
[----:B------:R-:W-:Y:S01]  /*7220*/  VIADD R19, R0, 0x28 ;  /* 0x0000002800137836 */ /* 0x000fe20000000000 */
[----:B------:R-:W-:Y:S01]  /*7230*/  ISETP.GE.AND P4, PT, R4, UR4, PT ;  /* 0x0000000404007c0c */ /* 0x000fe2000bf86270 */
[----:B------:R-:W-:Y:S01]  /*7240*/  VIADD R20, R0, 0x40 ;  /* 0x0000004000147836 */ /* 0x000fe20000000000 */
[----:B------:R-:W-:Y:S01]  /*7250*/  ISETP.GE.AND P5, PT, R10, UR4, PT ;  /* 0x000000040a007c0c */ /* 0x000fe2000bfa6270 */
[C---:B------:R-:W-:Y:S01]  /*7260*/  VIADD R22, R0.reuse, 0x50 ;  /* 0x0000005000167836 */ /* 0x040fe20000000000 */
[C---:B------:R-:W-:Y:S01]  /*7270*/  ISETP.GE.AND P2, PT, R0.reuse, UR4, PT ;  /* 0x0000000400007c0c */ /* 0x040fe2000bf46270 */
        /* <DEDUP_REMOVED lines=70> */
[----:B-1----:R-:W-:Y:S01]  /*76e0*/  @!P0 LOP3.LUT R13, R24, 0xfffffffe, RZ, 0xc0, !PT ;  /* 0xfffffffe180d8812 */ /* 0x002fe200078ec0ff */
[----:B------:R-:W-:Y:S01]  /*76f0*/  VIADD R24, R0, 0x98 ;  /* 0x0000009800187836 */ /* 0x000fe20000000000 */
        /* <DEDUP_REMOVED lines=10> */
[----:B--2---:R-:W-:Y:S02]  /*77a0*/  @!P6 LOP3.LUT R15, R4, 0xfffffffe, RZ, 0xc0, !PT ;  /* 0xfffffffe040fe812 */ /* 0x004fe400078ec0ff */
[----:B---3--:R-:W-:Y:S01]  /*77b0*/  @!P5 LOP3.LUT R17, R20, 0xfffffffe, RZ, 0xc0, !PT ;  /* 0xfffffffe1411d812 */ /* 0x008fe200078ec0ff */
[----:B------:R-:W-:Y:S01]  /*77c0*/  VIADD R20, R0, 0xb0 ;  /* 0x000000b000147836 */ /* 0x000fe20000000000 */
[----:B------:R-:W-:Y:S02]  /*77d0*/  @!P4 LOP3.LUT R21, R21, 0xfffffffe, RZ, 0xc0, !PT ;  /* 0xfffffffe1515c812 */ /* 0x000fe400078ec0ff */
[----:B----4-:R-:W-:Y:S01]  /*77e0*/  @!P3 LOP3.LUT R19, R22, 0xfffffffe, RZ, 0xc0, !PT ;  /* 0xfffffffe1613b812 */ /* 0x010fe200078ec0ff */
[----:B------:R-:W-:Y:S01]  /*77f0*/  VIADD R22, R0, 0xc0 ;  /* 0x000000c000167836 */ /* 0x000fe20000000000 */
[----:B------:R-:W-:Y:S01]  /*7800*/  ISETP.GE.AND P0, PT, R23, UR4, PT ;  /* 0x0000000417007c0c */ /* 0x000fe2000bf06270 */
[----:B0-----:R-:W-:Y:S01]  /*7810*/  @!P2 IMAD.WIDE R10, R3, 0x4, R6 ;  /* 0x00000004030aa825 */ /* 0x001fe200078e0206 */
[----:B------:R-:W-:-:S02]  /*7820*/  ISETP.GE.AND P1, PT, R24, UR4, PT ;  /* 0x0000000418007c0c */ /* 0x000fc4000bf26270 */
[C---:B------:R-:W-:Y:S01]  /*7830*/  IADD3 R4, R0.reuse, 0xa8, RZ ;  /* 0x000000a800047810 */ /* 0x040fe20007ffe0ff */
[----:B------:R-:W-:Y:S01]  /*7840*/  VIADD R3, R0, 0xa0 ;  /* 0x000000a000037836 */ /* 0x000fe20000000000 */
[----:B------:R0:W-:Y:S01]  /*7850*/  @!P2 ST.E.64 desc[UR36][R10.64], R76 ;  /* 0x0000004c0a00a985 */ /* 0x0001e2000c101b24 */
[----:B-1----:R-:W-:-:S03]  /*7860*/  @!P6 IMAD.WIDE R12, R15, 0x4, R6 ;  /* 0x000000040f0ce825 */ /* 0x002fc600078e0206 */
[----:B------:R-:W-:Y:S01]  /*7870*/  ISETP.GE.AND P2, PT, R3, UR4, PT ;  /* 0x0000000403007c0c */ /* 0x000fe2000bf46270 */
[--C-:B------:R-:W-:Y:S01]  /*7880*/  @!P5 IMAD.WIDE R14, R17, 0x4, R6.reuse ;  /* 0x00000004110ed825 */ /* 0x100fe200078e0206 */
[----:B------:R1:W-:Y:S01]  /*7890*/  @!P6 ST.E.64 desc[UR36][R12.64], R80 ;  /* 0x000000500c00e985 */ /* 0x0003e2000c101b24 */
[----:B------:R-:W-:Y:S02]  /*78a0*/  ISETP.GE.AND P6, PT, R22, UR4, PT ;  /* 0x0000000416007c0c */ /* 0x000fe4000bfc6270 */
[--C-:B------:R-:W-:Y:S01]  /*78b0*/  @!P4 IMAD.WIDE R16, R21, 0x4, R6.reuse ;  /* 0x000000041510c825 */ /* 0x100fe200078e0206 */
[----:B------:R2:W-:Y:S01]  /*78c0*/  @!P5 ST.E.64 desc[UR36][R14.64], R84 ;  /* 0x000000540e00d985 */ /* 0x0005e2000c101b24 */
[----:B------:R-:W-:Y:S02]  /*78d0*/  @!P0 LEA.HI R23, R23, R23, RZ, 0x1 ;  /* 0x0000001717178211 */ /* 0x000fe400078f08ff */
[----:B------:R-:W-:Y:S01]  /*78e0*/  @!P3 IMAD.WIDE R18, R19, 0x4, R6 ;  /* 0x000000041312b825 */ /* 0x000fe200078e0206 */
[----:B------:R3:W-:Y:S01]  /*78f0*/  @!P4 ST.E.64 desc[UR36][R16.64], R88 ;  /* 0x000000581000c985 */ /* 0x0007e2000c101b24 */
[----:B------:R-:W-:-:S02]  /*7900*/  ISETP.GE.AND P4, PT, R20, UR4, PT ;  /* 0x0000000414007c0c */ /* 0x000fc4000bf86270 */
[----:B------:R-:W-:Y:S01]  /*7910*/  VIADD R21, R0, 0xb8 ;  /* 0x000000b800157836 */ /* 0x000fe20000000000 */
[----:B------:R4:W-:Y:S01]  /*7920*/  @!P3 ST.E.64 desc[UR36][R18.64], R92 ;  /* 0x0000005c1200b985 */ /* 0x0009e2000c101b24 */
[----:B------:R-:W-:Y:S02]  /*7930*/  ISETP.GE.AND P3, PT, R4, UR4, PT ;  /* 0x0000000404007c0c */ /* 0x000fe4000bf66270 */
[----:B------:R-:W-:Y:S02]  /*7940*/  @!P1 LEA.HI R24, R24, R24, RZ, 0x1 ;  /* 0x0000001818189211 */ /* 0x000fe400078f08ff */
[----:B------:R-:W-:Y:S02]  /*7950*/  ISETP.GE.AND P5, PT, R21, UR4, PT ;  /* 0x0000000415007c0c */ /* 0x000fe4000bfa6270 */
[----:B------:R-:W-:Y:S02]  /*7960*/  @!P2 LEA.HI R3, R3, R3, RZ, 0x1 ;  /* 0x000000030303a211 */ /* 0x000fe400078f08ff */
[----:B0-----:R-:W-:-:S02]  /*7970*/  @!P0 LOP3.LUT R11, R23, 0xfffffffe, RZ, 0xc0, !PT ;  /* 0xfffffffe170b8812 */ /* 0x001fc400078ec0ff */
        /* <DEDUP_REMOVED lines=9> */
[----:B--2---:R-:W-:Y:S01]  /*7a10*/  @!P2 IMAD.WIDE R14, R3, 0x4, R6 ;  /* 0x00000004030ea825 */ /* 0x004fe200078e0206 */
[----:B---3--:R-:W-:Y:S01]  /*7a20*/  @!P3 LOP3.LUT R17, R4, 0xfffffffe, RZ, 0xc0, !PT ;  /* 0xfffffffe0411b812 */ /* 0x008fe200078ec0ff */
[----:B------:R1:W-:Y:S01]  /*7a30*/  @!P1 ST.E.64 desc[UR36][R12.64], R100 ;  /* 0x000000640c009985 */ /* 0x0003e2000c101b24 */
[----:B----4-:R-:W-:Y:S01]  /*7a40*/  @!P4 LOP3.LUT R19, R20, 0xfffffffe, RZ, 0xc0, !PT ;  /* 0xfffffffe1413c812 */ /* 0x010fe200078ec0ff */
[----:B------:R-:W-:Y:S01]  /*7a50*/  VIADD R4, R0, 0xd0 ;  /* 0x000000d000047836 */ /* 0x000fe20000000000 */
[----:B------:R-:W-:Y:S01]  /*7a60*/  @!P6 LOP3.LUT R3, R22, 0xfffffffe, RZ, 0xc0, !PT ;  /* 0xfffffffe1603e812 */ /* 0x000fe200078ec0ff */
[----:B------:R2:W-:Y:S01]  /*7a70*/  @!P2 ST.E.64 desc[UR36][R14.64], R104 ;  /* 0x000000680e00a985 */ /* 0x0005e2000c101b24 */
[----:B------:R-:W-:-:S02]  /*7a80*/  @!P5 LOP3.LUT R21, R21, 0xfffffffe, RZ, 0xc0, !PT ;  /* 0xfffffffe1515d812 */ /* 0x000fc400078ec0ff */
[----:B------:R-:W-:Y:S02]  /*7a90*/  IADD3 R20, R0, 0xd8, RZ ;  /* 0x000000d800147810 */ /* 0x000fe40007ffe0ff */
[----:B------:R-:W-:Y:S01]  /*7aa0*/  ISETP.GE.AND P1, PT, R4, UR4, PT ;  /* 0x0000000404007c0c */ /* 0x000fe2000bf26270 */
[----:B0-----:R-:W-:Y:S01]  /*7ab0*/  @!P3 IMAD.WIDE R10, R17, 0x4, R6 ;  /* 0x00000004110ab825 */ /* 0x001fe200078e0206 */
[----:B------:R-:W-:-:S03]  /*7ac0*/  ISETP.GE.AND P2, PT, R20, UR4, PT ;  /* 0x0000000414007c0c */ /* 0x000fc6000bf46270 */
[--C-:B-1----:R-:W-:Y:S01]  /*7ad0*/  @!P4 IMAD.WIDE R12, R19, 0x4, R6.reuse ;  /* 0x00000004130cc825 */ /* 0x102fe200078e0206 */
[----:B------:R0:W-:Y:S03]  /*7ae0*/  @!P3 ST.E.64 desc[UR36][R10.64], R108 ;  /* 0x0000006c0a00b985 */ /* 0x0001e6000c101b24 */
[--C-:B------:R-:W-:Y:S01]  /*7af0*/  @!P6 IMAD.WIDE R18, R3, 0x4, R6.reuse ;  /* 0x000000040312e825 */ /* 0x100fe200078e0206 */
[----:B------:R1:W-:Y:S03]  /*7b00*/  @!P4 ST.E.64 desc[UR36][R12.64], R112 ;  /* 0x000000700c00c985 */ /* 0x0003e6000c101b24 */
[----:B------:R-:W-:Y:S01]  /*7b10*/  VIADD R3, R0, 0xc8 ;  /* 0x000000c800037836 */ /* 0x000fe20000000000 */
[----:B------:R-:W-:Y:S01]  /*7b20*/  @!P1 LEA.HI R4, R4, R4, RZ, 0x1 ;  /* 0x0000000404049211 */ /* 0x000fe200078f08ff */
[----:B------:R-:W-:Y:S01]  /*7b30*/  @!P5 IMAD.WIDE R16, R21, 0x4, R6 ;  /* 0x000000041510d825 */ /* 0x000fe200078e0206 */
[----:B------:R-:W-:-:S02]  /*7b40*/  @!P2 LEA.HI R20, R20, R20, RZ, 0x1 ;  /* 0x000000141414a211 */ /* 0x000fc400078f08ff */
[----:B------:R-:W-:Y:S01]  /*7b50*/  ISETP.GE.AND P0, PT, R3, UR4, PT ;  /* 0x0000000403007c0c */ /* 0x000fe2000bf06270 */
[C---:B------:R-:W-:Y:S01]  /*7b60*/  VIADD R21, R0.reuse, 0xe0 ;  /* 0x000000e000157836 */ /* 0x040fe20000000000 */
[----:B------:R3:W-:Y:S01]  /*7b70*/  @!P5 ST.E.64 desc[UR36][R16.64], R116 ;  /* 0x000000741000d985 */ /* 0x0007e2000c101b24 */
[C---:B--2---:R-:W-:Y:S02]  /*7b80*/  VIADD R14, R0.reuse, 0xe8 ;  /* 0x000000e8000e7836 */ /* 0x044fe40000000000 */
[C---:B------:R-:W-:Y:S01]  /*7b90*/  VIADD R15, R0.reuse, 0xf0 ;  /* 0x000000f0000f7836 */ /* 0x040fe20000000000 */
[----:B------:R2:W-:Y:S01]  /*7ba0*/  @!P6 ST.E.64 desc[UR36][R18.64], R120 ;  /* 0x000000781200e985 */ /* 0x0005e2000c101b24 */
[----:B0-----:R-:W-:Y:S01]  /*7bb0*/  VIADD R11, R0, 0xf8 ;  /* 0x000000f8000b7836 */ /* 0x001fe20000000000 */
[----:B------:R-:W-:Y:S02]  /*7bc0*/  ISETP.GE.AND P3, PT, R21, UR4, PT ;  /* 0x0000000415007c0c */ /* 0x000fe4000bf66270 */
[----:B------:R-:W-:-:S02]  /*7bd0*/  ISETP.GE.AND P4, PT, R14, UR4, PT ;  /* 0x000000040e007c0c */ /* 0x000fc4000bf86270 */
[----:B------:R-:W-:Y:S02]  /*7be0*/  ISETP.GE.AND P5, PT, R15, UR4, PT ;  /* 0x000000040f007c0c */ /* 0x000fe4000bfa6270 */
[----:B------:R-:W-:Y:S02]  /*7bf0*/  ISETP.GE.AND P6, PT, R11, UR4, PT ;  /* 0x000000040b007c0c */ /* 0x000fe4000bfc6270 */
[----:B------:R-:W-:Y:S02]  /*7c00*/  @!P0 LEA.HI R3, R3, R3, RZ, 0x1 ;  /* 0x0000000303038211 */ /* 0x000fe400078f08ff */
[----:B-1----:R-:W-:Y:S02]  /*7c10*/  @!P1 LOP3.LUT R13, R4, 0xfffffffe, RZ, 0xc0, !PT ;  /* 0xfffffffe040d9812 */ /* 0x002fe400078ec0ff */
[----:B------:R-:W-:Y:S02]  /*7c20*/  @!P0 LOP3.LUT R3, R3, 0xfffffffe, RZ, 0xc0, !PT ;  /* 0xfffffffe03038812 */ /* 0x000fe400078ec0ff */
[----:B------:R-:W-:Y:S01]  /*7c30*/  @!P3 LEA.HI R21, R21, R21, RZ, 0x1 ;  /* 0x000000151515b211 */ /* 0x000fe200078f08ff */
[----:B------:R-:W-:Y:S01]  /*7c40*/  @!P1 IMAD.WIDE R12, R13, 0x4, R6 ;  /* 0x000000040d0c9825 */ /* 0x000fe200078e0206 */
[----:B------:R-:W-:-:S02]  /*7c50*/  @!P4 LEA.HI R14, R14, R14, RZ, 0x1 ;  /* 0x0000000e0e0ec211 */ /* 0x000fc400078f08ff */
[----:B------:R-:W-:Y:S02]  /*7c60*/  @!P5 LEA.HI R10, R15, R15, RZ, 0x1 ;  /* 0x0000000f0f0ad211 */ /* 0x000fe400078f08ff */
[----:B------:R-:W-:Y:S02]  /*7c70*/  @!P6 LEA.HI R11, R11, R11, RZ, 0x1 ;  /* 0x0000000b0b0be211 */ /* 0x000fe400078f08ff */
[----:B------:R-:W-:Y:S02]  /*7c80*/  @!P2 LOP3.LUT R15, R20, 0xfffffffe, RZ, 0xc0, !PT ;  /* 0xfffffffe140fa812 */ /* 0x000fe400078ec0ff */
[----:B---3--:R-:W-:Y:S02]  /*7c90*/  @!P3 LOP3.LUT R17, R21, 0xfffffffe, RZ, 0xc0, !PT ;  /* 0xfffffffe1511b812 */ /* 0x008fe400078ec0ff */
[----:B--2---:R-:W-:Y:S01]  /*7ca0*/  @!P4 LOP3.LUT R19, R14, 0xfffffffe, RZ, 0xc0, !PT ;  /* 0xfffffffe0e13c812 */ /* 0x004fe200078ec0ff */
[----:B------:R-:W-:Y:S01]  /*7cb0*/  @!P2 IMAD.WIDE R14, R15, 0x4, R6 ;  /* 0x000000040f0ea825 */ /* 0x000fe200078e0206 */
[----:B------:R-:W-:-:S02]  /*7cc0*/  @!P5 LOP3.LUT R21, R10, 0xfffffffe, RZ, 0xc0, !PT ;  /* 0xfffffffe0a15d812 */ /* 0x000fc400078ec0ff */
        /* <DEDUP_REMOVED lines=13> */
.L_x_214:
[----:B------:R-:W-:Y:S05]  /*7da0*/  BSYNC B0 ;  /* 0x0000000000007941 */ /* 0x000fea0003800000 */
.L_x_213:
[----:B------:R-:W-:Y:S01]  /*7db0*/  ISETP.GE.AND P0, PT, R9, R8, PT ;  /* 0x000000080900720c */ /* 0x000fe20003f06270 */
[----:B0-----:R2:W0:Y:S04]  /*7dc0*/  SHFL.IDX PT, R3, R5, 0x1, 0x1c1f ;  /* 0x003c1f0005037f89 */ /* 0x00142800000e0000 */
[----:B------:R-:W0:Y:S08]  /*7dd0*/  SHFL.IDX PT, R2, R2, 0x1, 0x1c1f ;  /* 0x003c1f0002027f89 */ /* 0x000e3000000e0000 */
[----:B--2---:R-:W-:Y:S05]  /*7de0*/  @P0 BRA `(.L_x_184) ;  /* 0x0000005400280947 */ /* 0x004fea0003800000 */
[C---:B------:R-:W-:Y:S01]  /*7df0*/  VIADD R4, R0.reuse, 0x8 ;  /* 0x0000000800047836 */ /* 0x040fe20000000000 */
[C---:B------:R-:W-:Y:S01]  /*7e00*/  IADD3 R5, R0.reuse, 0x10, RZ ;  /* 0x0000001000057810 */ /* 0x040fe20007ffe0ff */
[----:B------:R-:W-:Y:S01]  /*7e10*/  ULDC UR4, c[0x0][0xbc8] ;  /* 0x0002f20000047ab9 */ /* 0x000fe20000000800 */
[C---:B-1----:R-:W-:Y:S01]  /*7e20*/  VIADD R10, R0.reuse, 0x18 ;  /* 0x00000018000a7836 */ /* 0x042fe20000000000 */
[C---:B------:R-:W-:Y:S01]  /*7e30*/  ISETP.GE.AND P0, PT, R0.reuse, UR4, PT ;  /* 0x0000000400007c0c */ /* 0x040fe2000bf06270 */
[----:B------:R-:W-:Y:S01]  /*7e40*/  VIADD R11, R0, 0x20 ;  /* 0x00000020000b7836 */ /* 0x000fe20000000000 */
[----:B------:R-:W-:Y:S01]  /*7e50*/  ISETP.GE.AND P1, PT, R4, UR4, PT ;  /* 0x0000000404007c0c */ /* 0x000fe2000bf26270 */
[C---:B------:R-:W-:Y:S01]  /*7e60*/  VIADD R12, R0.reuse, 0x28 ;  /* 0x00000028000c7836 */ /* 0x040fe20000000000 */
[----:B------:R-:W-:Y:S01]  /*7e70*/  ISETP.GE.AND P2, PT, R5, UR4, PT ;  /* 0x0000000405007c0c */ /* 0x000fe2000bf46270 */
[----:B------:R-:W-:Y:S01]  /*7e80*/  VIADD R13, R0, 0x30 ;  /* 0x00000030000d7836 */ /* 0x000fe20000000000 */
[----:B------:R-:W-:Y:S01]  /*7e90*/  ISETP.GE.AND P5, PT, R10, UR4, PT ;  /* 0x000000040a007c0c */ /* 0x000fe2000bfa6270 */
[C---:B------:R-:W-:Y:S01]  /*7ea0*/  VIADD R14, R0.reuse, 0x38 ;  /* 0x00000038000e7836 */ /* 0x040fe20000000000 */
[----:B------:R-:W-:Y:S01]  /*7eb0*/  ISETP.GE.AND P6, PT, R11, UR4, PT ;  /* 0x000000040b007c0c */ /* 0x000fe2000bfc6270 */
[C---:B------:R-:W-:Y:S01]  /*7ec0*/  VIADD R16, R0.reuse, 0x48 ;  /* 0x0000004800107836 */ /* 0x040fe20000000000 */
[C---:B------:R-:W-:Y:S01]  /*7ed0*/  IADD3 R15, R0.reuse, 0x40, RZ ;  /* 0x00000040000f7810 */ /* 0x040fe20007ffe0ff */
[----:B------:R-:W-:-:S02]  /*7ee0*/  VIADD R18, R0, 0x50 ;  /* 0x0000005000127836 */ /* 0x000fc40000000000 */
[C---:B------:R-:W-:Y:S01]  /*7ef0*/  VIADD R19, R0.reuse, 0x58 ;  /* 0x0000005800137836 */ /* 0x040fe20000000000 */
[----:B------:R-:W-:Y:S01]  /*7f00*/  ISETP.GE.AND P3, PT, R15, UR4, PT ;  /* 0x000000040f007c0c */ /* 0x000fe2000bf66270 */
[----:B------:R-:W-:Y:S01]  /*7f10*/  VIADD R20, R0, 0x80 ;  /* 0x0000008000147836 */ /* 0x000fe20000000000 */
[----:B------:R-:W-:Y:S02]  /*7f20*/  @!P1 LEA.HI R4, R4, R4, RZ, 0x1 ;  /* 0x0000000404049211 */ /* 0x000fe400078f08ff */
[----:B------:R-:W-:Y:S02]  /*7f30*/  @!P2 LEA.HI R5, R5, R5, RZ, 0x1 ;  /* 0x000000050505a211 */ /* 0x000fe400078f08ff */
[----:B----4-:R-:W-:Y:S02]  /*7f40*/  @!P1 LOP3.LUT R7, R4, 0xfffffffe, RZ, 0xc0, !PT ;  /* 0xfffffffe04079812 */ /* 0x010fe400078ec0ff */
[----:B------:R-:W-:Y:S01]  /*7f50*/  @!P2 LOP3.LUT R9, R5, 0xfffffffe, RZ, 0xc0, !PT ;  /* 0xfffffffe0509a812 */ /* 0x000fe200078ec0ff */
[----:B0-----:R-:W-:Y:S01]  /*7f60*/  @!P0 IMAD.WIDE R4, R0, 0x4, R2 ;  /* 0x0000000400048825 */ /* 0x001fe200078e0202 */
[----:B------:R-:W-:-:S02]  /*7f70*/  ISETP.GE.AND P4, PT, R16, UR4, PT ;  /* 0x0000000410007c0c */ /* 0x000fc4000bf86270 */
[----:B------:R-:W-:Y:S01]  /*7f80*/  @!P5 LEA.HI R10, R10, R10, RZ, 0x1 ;  /* 0x0000000a0a0ad211 */ /* 0x000fe200078f08ff */
[--C-:B---3--:R-:W-:Y:S01]  /*7f90*/  @!P1 IMAD.WIDE R6, R7, 0x4, R2.reuse ;  /* 0x0000000407069825 */ /* 0x108fe200078e0202 */
[----:B------:R0:W-:Y:S01]  /*7fa0*/  @!P0 ST.E.64 desc[UR36][R4.64], R26 ;  /* 0x0000001a04008985 */ /* 0x0001e2000c101b24 */
[----:B------:R-:W-:Y:S02]  /*7fb0*/  ISETP.GE.AND P0, PT, R12, UR4, PT ;  /* 0x000000040c007c0c */ /* 0x000fe4000bf06270 */
[----:B------:R-:W-:Y:S01]  /*7fc0*/  @!P2 IMAD.WIDE R8, R9, 0x4, R2 ;  /* 0x000000040908a825 */ /* 0x000fe200078e0202 */
[----:B------:R1:W-:Y:S01]  /*7fd0*/  @!P1 ST.E.64 desc[UR36][R6.64], R30 ;  /* 0x0000001e06009985 */ /* 0x0003e2000c101b24 */
[----:B------:R-:W-:Y:S02]  /*7fe0*/  ISETP.GE.AND P1, PT, R13, UR4, PT ;  /* 0x000000040d007c0c */ /* 0x000fe4000bf26270 */
[----:B------:R-:W-:Y:S01]  /*7ff0*/  @!P6 LEA.HI R11, R11, R11, RZ, 0x1 ;  /* 0x0000000b0b0be211 */ /* 0x000fe200078f08ff */
[----:B------:R2:W-:Y:S01]  /*8000*/  @!P2 ST.E.64 desc[UR36][R8.64], R34 ;  /* 0x000000220800a985 */ /* 0x0005e2000c101b24 */
[----:B------:R-:W-:-:S02]  /*8010*/  ISETP.GE.AND P2, PT, R14, UR4, PT ;  /* 0x000000040e007c0c */ /* 0x000fc4000bf46270 */
[----:B------:R-:W-:Y:S02]  /*8020*/  @!P3 LEA.HI R15, R15, R15, RZ, 0x1 ;  /* 0x0000000f0f0fb211 */ /* 0x000fe400078f08ff */
[----:B------:R-:W-:Y:S02]  /*8030*/  @!P4 LEA.HI R16, R16, R16, RZ, 0x1 ;  /* 0x000000101010c211 */ /* 0x000fe400078f08ff */
[----:B0-----:R-:W-:Y:S02]  /*8040*/  @!P5 LOP3.LUT R5, R10, 0xfffffffe, RZ, 0xc0, !PT ;  /* 0xfffffffe0a05d812 */ /* 0x001fe400078ec0ff */
[----:B------:R-:W-:Y:S02]  /*8050*/  @!P0 LEA.HI R12, R12, R12, RZ, 0x1 ;  /* 0x0000000c0c0c8211 */ /* 0x000fe400078f08ff */
[----:B-1----:R-:W-:Y:S01]  /*8060*/  @!P6 LOP3.LUT R7, R11, 0xfffffffe, RZ, 0xc0, !PT ;  /* 0xfffffffe0b07e812 */ /* 0x002fe200078ec0ff */
[----:B------:R-:W-:Y:S01]  /*8070*/  @!P5 IMAD.WIDE R4, R5, 0x4, R2 ;  /* 0x000000040504d825 */ /* 0x000fe200078e0202 */
[----:B------:R-:W-:-:S02]  /*8080*/  @!P1 LEA.HI R13, R13, R13, RZ, 0x1 ;  /* 0x0000000d0d0d9211 */ /* 0x000fc400078f08ff */
[----:B------:R-:W-:Y:S01]  /*8090*/  @!P2 LEA.HI R14, R14, R14, RZ, 0x1 ;  /* 0x0000000e0e0ea211 */ /* 0x000fe200078f08ff */
[----:B------:R-:W-:Y:S01]  /*80a0*/  @!P6 IMAD.WIDE R6, R7, 0x4, R2 ;  /* 0x000000040706e825 */ /* 0x000fe200078e0202 */
[----:B--2---:R-:W-:Y:S01]  /*80b0*/  @!P0 LOP3.LUT R9, R12, 0xfffffffe, RZ, 0xc0, !PT ;  /* 0xfffffffe0c098812 */ /* 0x004fe200078ec0ff */
[----:B------:R0:W-:Y:S01]  /*80c0*/  @!P5 ST.E.64 desc[UR36][R4.64], R38 ;  /* 0x000000260400d985 */ /* 0x0001e2000c101b24 */
[----:B------:R-:W-:Y:S02]  /*80d0*/  @!P1 LOP3.LUT R13, R13, 0xfffffffe, RZ, 0xc0, !PT ;  /* 0xfffffffe0d0d9812 */ /* 0x000fe400078ec0ff */
[----:B------:R-:W-:Y:S01]  /*80e0*/  @!P2 LOP3.LUT R11, R14, 0xfffffffe, RZ, 0xc0, !PT ;  /* 0xfffffffe0e0ba812 */ /* 0x000fe200078ec0ff */
[----:B------:R1:W-:Y:S01]  /*80f0*/  @!P6 ST.E.64 desc[UR36][R6.64], R42 ;  /* 0x0000002a0600e985 */ /* 0x0003e2000c101b24 */
[----:B------:R-:W-:Y:S01]  /*8100*/  @!P3 LOP3.LUT R15, R15, 0xfffffffe, RZ, 0xc0, !PT ;  /* 0xfffffffe0f0fb812 */ /* 0x000fe200078ec0ff */
[----:B------:R-:W-:Y:S01]  /*8110*/  VIADD R14, R0, 0x60 ;  /* 0x00000060000e7836 */ /* 0x000fe20000000000 */
[----:B------:R-:W-:-:S02]  /*8120*/  @!P4 LOP3.LUT R17, R16, 0xfffffffe, RZ, 0xc0, !PT ;  /* 0xfffffffe1011c812 */ /* 0x000fc400078ec0ff */
[----:B------:R-:W-:Y:S02]  /*8130*/  ISETP.GE.AND P5, PT, R18, UR4, PT ;  /* 0x0000000412007c0c */ /* 0x000fe4000bfa6270 */
[----:B------:R-:W-:Y:S02]  /*8140*/  ISETP.GE.AND P6, PT, R19, UR4, PT ;  /* 0x0000000413007c0c */ /* 0x000fe4000bfc6270 */
[----:B------:R-:W-:Y:S01]  /*8150*/  IADD3 R16, R0, 0x70, RZ ;  /* 0x0000007000107810 */ /* 0x000fe20007ffe0ff */
        /* <DEDUP_REMOVED lines=10> */
[----:B------:R-:W-:Y:S01]  /*8200*/  @!P4 IMAD.WIDE R12, R17, 0x4, R2 ;  /* 0x00000004110cc825 */ /* 0x000fe200078e0202 */
[----:B------:R3:W-:Y:S01]  /*8210*/  @!P3 ST.E.64 desc[UR36][R10.64], R58 ;  /* 0x0000003a0a00b985 */ /* 0x0007e2000c101b24 */
[----:B------:R-:W-:Y:S02]  /*8220*/  @!P6 LEA.HI R19, R19, R19, RZ, 0x1 ;  /* 0x000000131313e211 */ /* 0x000fe400078f08ff */
[C---:B------:R-:W-:Y:S01]  /*8230*/  VIADD R15, R0.reuse, 0x68 ;  /* 0x00000068000f7836 */ /* 0x040fe20000000000 */
[----:B------:R4:W-:Y:S01]  /*8240*/  @!P4 ST.E.64 desc[UR36][R12.64], R62 ;  /* 0x0000003e0c00c985 */ /* 0x0009e2000c101b24 */
[----:B------:R-:W-:Y:S01]  /*8250*/  VIADD R17, R0, 0x78 ;  /* 0x0000007800117836 */ /* 0x000fe20000000000 */
[----:B------:R-:W-:Y:S02]  /*8260*/  ISETP.GE.AND P4, PT, R14, UR4, PT ;  /* 0x000000040e007c0c */ /* 0x000fe4000bf86270 */
[----:B------:R-:W-:Y:S02]  /*8270*/  ISETP.GE.AND P3, PT, R15, UR4, PT ;  /* 0x000000040f007c0c */ /* 0x000fe4000bf66270 */
[----:B------:R-:W-:-:S02]  /*8280*/  ISETP.GE.AND P1, PT, R17, UR4, PT ;  /* 0x0000000411007c0c */ /* 0x000fc4000bf26270 */
        /* <DEDUP_REMOVED lines=19> */
[----:B----4-:R-:W-:Y:S01]  /*83c0*/  @!P0 LOP3.LUT R13, R20, 0xfffffffe, RZ, 0xc0, !PT ;  /* 0xfffffffe140d8812 */ /* 0x010fe200078ec0ff */
[----:B------:R-:W-:Y:S01]  /*83d0*/  VIADD R20, R0, 0xb8 ;  /* 0x000000b800147836 */ /* 0x000fe20000000000 */
[----:B------:R-:W-:Y:S01]  /*83e0*/  ISETP.GE.AND P6, PT, R18, UR4, PT ;  /* 0x0000000412007c0c */ /* 0x000fe2000bfc6270 */
[----:B0-----:R-:W-:Y:S01]  /*83f0*/  @!P4 IMAD.WIDE R4, R9, 0x4, R2 ;  /* 0x000000040904c825 */ /* 0x001fe200078e0202 */
[----:B------:R-:W-:-:S03]  /*8400*/  ISETP.GE.AND P5, PT, R19, UR4, PT ;  /* 0x0000000413007c0c */ /* 0x000fc6000bfa6270 */
        /* <DEDUP_REMOVED lines=8> */
[----:B------:R-:W-:-:S02]  /*8490*/  ISETP.GE.AND P3, PT, R16, UR4, PT ;  /* 0x0000000410007c0c */ /* 0x000fc4000bf66270 */
        /* <DEDUP_REMOVED lines=34> */
[----:B------:R0:W-:Y:S02]  /*86c0*/  @!P0 ST.E.64 desc[UR36][R4.64], R102 ;  /* 0x0000006604008985 */ /* 0x0001e4000c101b24 */
        /* <DEDUP_REMOVED lines=46> */
[----:B--2---:R-:W-:-:S05]  /*89b0*/  LOP3.LUT R5, R0, 0xfffffffe, RZ, 0xc0, !PT ;  /* 0xfffffffe00057812 */ /* 0x004fca00078ec0ff */
[----:B------:R-:W-:-:S05]  /*89c0*/  IMAD.WIDE R2, R5, 0x4, R2 ;  /* 0x0000000405027825 */ /* 0x000fca00078e0202 */
[----:B------:R0:W-:Y:S01]  /*89d0*/  ST.E.64 desc[UR36][R2.64], R150 ;  /* 0x0000009602007985 */ /* 0x0001e2000c101b24 */
[----:B------:R-:W-:Y:S05]  /*89e0*/  BRA `(.L_x_184) ;  /* 0x0000004800287947 */ /* 0x000fea0003800000 */
.L_x_212:
[----:B------:R-:W0:Y:S02]  /*89f0*/  S2R R0, SR_TID.X ;  /* 0x0000000000007919 */ /* 0x000e240000002100 */
[----:B0-----:R-:W-:-:S04]  /*8a00*/  IADD3 R2, R0, -0x80, RZ ;  /* 0xffffff8000027810 */ /* 0x001fc80007ffe0ff */
[----:B------:R-:W-:-:S13]  /*8a10*/  ISETP.GT.AND P0, PT, R2, 0x7f, PT ;  /* 0x0000007f0200780c */ /* 0x000fda0003f04270 */
[----:B------:R-:W-:Y:S05]  /*8a20*/  @P0 BRA `(.L_x_184) ;  /* 0x0000004800180947 */ /* 0x000fea0003800000 */
[----:B------:R-:W0:Y:S01]  /*8a30*/  S2R R3, SR_CTAID.X ;  /* 0x0000000000037919 */ /* 0x000e220000002500 */
[----:B------:R-:W1:Y:S01]  /*8a40*/  LDC R6, c[0x0][0xce8] ;  /* 0x00033a00ff067b82 */ /* 0x000e620000000800 */
[----:B------:R-:W-:Y:S01]  /*8a50*/  ULDC UR4, c[0x0][0xb88] ;  /* 0x0002e20000047ab9 */ /* 0x000fe20000000800 */
[----:B0-----:R-:W-:Y:S02]  /*8a60*/  IMAD R0, R3, 0x80, R0 ;  /* 0x0000008003007824 */ /* 0x001fe400078e0200 */
[----:B-1----:R-:W-:Y:S02]  /*8a70*/  IMAD R3, R6, UR4, RZ ;  /* 0x0000000406037c24 */ /* 0x002fe4000f8e02ff */
[----:B------:R-:W-:-:S05]  /*8a80*/  VIADD R0, R0, 0xffffff80 ;  /* 0xffffff8000007836 */ /* 0x000fca0000000000 */
[----:B------:R-:W-:-:S13]  /*8a90*/  ISETP.GE.AND P0, PT, R0, R3, PT ;  /* 0x000000030000720c */ /* 0x000fda0003f06270 */
[----:B------:R-:W-:Y:S05]  /*8aa0*/  @P0 BRA `(.L_x_184) ;  /* 0x0000004400f80947 */ /* 0x000fea0003800000 */
[----:B------:R-:W2:Y:S01]  /*8ab0*/  LDL R4, [R1+0x4] ;  /* 0x0000040001047983 */ /* 0x000ea20000100800 */
[----:B------:R-:W-:Y:S01]  /*8ac0*/  ISETP.NE.AND P0, PT, R6, 0x1, PT ;  /* 0x000000010600780c */ /* 0x000fe20003f05270 */
[----:B------:R-:W-:Y:S01]  /*8ad0*/  S2UR UR7, SR_CTAID.Z ;  /* 0x00000000000779c3 */ /* 0x000fe20000002700 */
[----:B------:R-:W-:Y:S01]  /*8ae0*/  ULDC.64 UR8, c[0x0][0xcd0] ;  /* 0x0003340000087ab9 */ /* 0x000fe20000000a00 */
[----:B------:R-:W-:-:S06]  /*8af0*/  IMAD.MOV.U32 R5, RZ, RZ, R0 ;  /* 0x000000ffff057224 */ /* 0x000fcc00078e0000 */
[----:B------:R-:W0:Y:S08]  /*8b00*/  LDC.64 R10, c[0x0][0xcd8] ;  /* 0x00033600ff0a7b82 */ /* 0x000e300000000a00 */
[----:B------:R-:W1:Y:S08]  /*8b10*/  @P0 LDC R7, c[0x0][0xcec] ;  /* 0x00033b00ff070b82 */ /* 0x000e700000000800 */
[----:B------:R-:W3:Y:S08]  /*8b20*/  @P0 LDC R9, c[0x0][0xcf0] ;  /* 0x00033c00ff090b82 */ /* 0x000ef00000000800 */
[----:B------:R-:W4:Y:S08]  /*8b30*/  S2UR UR10, SR_CTAID.Y ;  /* 0x00000000000a79c3 */ /* 0x000f300000002600 */
[----:B------:R-:W4:Y:S01]  /*8b40*/  LDC R8, c[0x0][0xd50] ;  /* 0x00035400ff087b82 */ /* 0x000f220000000800 */
[----:B--2---:R-:W-:Y:S01]  /*8b50*/  R2UR UR11, R4 ;  /* 0x00000000040b72ca */ /* 0x004fe200000e0000 */
[----:B-1----:R-:W-:-:S05]  /*8b60*/  @P0 IMAD.HI.U32 R4, R0, R7, RZ ;  /* 0x0000000700040227 */ /* 0x002fca00078e00ff */
[----:B---3--:R-:W-:-:S07]  /*8b70*/  @P0 SHF.R.U32.HI R5, RZ, R9, R4 ;  /* 0x00000009ff050219 */ /* 0x008fce0000011604 */
[----:B------:R-:W-:Y:S02]  /*8b80*/  USHF.R.S32.HI UR6, URZ, 0x1f, UR11 ;  /* 0x0000001f3f067899 */ /* 0x000fe4000801140b */
[----:B------:R-:W-:Y:S01]  /*8b90*/  IMAD R7, RZ, RZ, -UR11 ;  /* 0x8000000bff077e24 */ /* 0x000fe2000f8e02ff */
[----:B------:R-:W-:Y:S02]  /*8ba0*/  UIMAD.WIDE.U32 UR4, UR11, UR8, URZ ;  /* 0x000000080b0472a5 */ /* 0x000fe4000f8e003f */
[----:B------:R-:W-:Y:S01]  /*8bb0*/  UIMAD UR6, UR6, UR8, URZ ;  /* 0x00000008060672a4 */ /* 0x000fe2000f8e023f */
[----:B----4-:R-:W-:Y:S01]  /*8bc0*/  IMAD R9, R8, R7, UR10 ;  /* 0x0000000a08097e24 */ /* 0x010fe2000f8e0207 */
[----:B------:R-:W-:Y:S01]  /*8bd0*/  USHF.R.S32.HI UR8, URZ, 0x1f, UR7 ;  /* 0x0000001f3f087899 */ /* 0x000fe20008011407 */
[----:B------:R-:W-:Y:S01]  /*8be0*/  IMAD.MOV R7, RZ, RZ, -R5 ;  /* 0x000000ffff077224 */ /* 0x000fe200078e0a05 */
[----:B------:R-:W-:Y:S01]  /*8bf0*/  UIMAD UR6, UR11, UR9, UR6 ;  /* 0x000000090b0672a4 */ /* 0x000fe2000f8e0206 */
[----:B------:R-:W-:Y:S01]  /*8c00*/  IMAD.U32 R3, RZ, RZ, UR5 ;  /* 0x00000005ff037e24 */ /* 0x000fe2000f8e00ff */
[----:B------:R-:W-:Y:S01]  /*8c10*/  SHF.R.S32.HI R4, RZ, 0x1f, R9 ;  /* 0x0000001fff047819 */ /* 0x000fe20000011409 */
[----:B------:R-:W-:Y:S01]  /*8c20*/  IMAD.U32 R2, RZ, RZ, UR4 ;  /* 0x00000004ff027e24 */ /* 0x000fe2000f8e00ff */
[----:B------:R-:W-:Y:S01]  /*8c30*/  UIADD3 UR6, UR5, UR6, URZ ;  /* 0x0000000605067290 */ /* 0x000fe2000fffe03f */
[----:B0-----:R-:W-:-:S02]  /*8c40*/  IMAD R12, R10, UR8, RZ ;  /* 0x000000080a0c7c24 */ /* 0x001fc4000f8e02ff */
[----:B------:R-:W-:Y:S01]  /*8c50*/  ULDC.64 UR4, c[0x0][0xce0] ;  /* 0x0003380000047ab9 */ /* 0x000fe20000000a00 */
[----:B------:R-:W-:Y:S02]  /*8c60*/  IMAD R7, R6, R7, R0 ;  /* 0x0000000706077224 */ /* 0x000fe400078e0200 */
[----:B------:R-:W-:Y:S01]  /*8c70*/  MOV R3, UR6 ;  /* 0x0000000600037c02 */ /* 0x000fe20008000f00 */
[----:B------:R-:W-:Y:S02]  /*8c80*/  IMAD R11, R11, UR7, R12 ;  /* 0x000000070b0b7c24 */ /* 0x000fe4000f8e020c */
[----:B------:R-:W-:Y:S01]  /*8c90*/  IMAD R4, R4, UR4, RZ ;  /* 0x0000000404047c24 */ /* 0x000fe2000f8e02ff */
[----:B------:R-:W-:Y:S01]  /*8ca0*/  SHF.R.S32.HI R0, RZ, 0x1f, R7 ;  /* 0x0000001fff007819 */ /* 0x000fe20000011407 */
[----:B------:R-:W-:-:S04]  /*8cb0*/  IMAD.WIDE.U32 R2, R10, UR7, R2 ;  /* 0x000000070a027c25 */ /* 0x000fc8000f8e0002 */
[----:B------:R-:W-:Y:S02]  /*8cc0*/  IMAD.IADD R3, R11, 0x1, R3 ;  /* 0x000000010b037824 */ /* 0x000fe400078e0203 */
[C---:B------:R-:W-:Y:S02]  /*8cd0*/  IMAD R4, R9.reuse, UR5, R4 ;  /* 0x0000000509047c24 */ /* 0x040fe4000f8e0204 */
[----:B------:R-:W-:Y:S01]  /*8ce0*/  IMAD.WIDE.U32 R2, R9, UR4, R2 ;  /* 0x0000000409027c25 */ /* 0x000fe2000f8e0002 */
[----:B------:R-:W-:Y:S01]  /*8cf0*/  SHF.R.S32.HI R9, RZ, 0x1f, R5 ;  /* 0x0000001fff097819 */ /* 0x000fe20000011405 */
[----:B------:R-:W-:Y:S02]  /*8d00*/  ULDC.64 UR4, c[0x0][0xcc8] ;  /* 0x0003320000047ab9 */ /* 0x000fe40000000a00 */
[----:B------:R-:W-:Y:S01]  /*8d10*/  IMAD R0, R0, UR4, RZ ;  /* 0x0000000400007c24 */ /* 0x000fe2000f8e02ff */
[----:B------:R-:W-:-:S03]  /*8d20*/  IADD3 R2, P0, R5, R2, RZ ;  /* 0x0000000205027210 */ /* 0x000fc60007f1e0ff */
[----:B------:R-:W-:Y:S01]  /*8d30*/  IMAD R5, R7, UR5, R0 ;  /* 0x0000000507057c24 */ /* 0x000fe2000f8e0200 */
[----:B------:R-:W-:-:S03]  /*8d40*/  IADD3.X R3, R9, R3, R4, P0, !PT ;  /* 0x0000000309037210 */ /* 0x000fc600007fe404 */
[----:B------:R-:W-:Y:S01]  /*8d50*/  IMAD.WIDE.U32 R2, R7, UR4, R2 ;  /* 0x0000000407027c25 */ /* 0x000fe2000f8e0002 */
[----:B------:R-:W-:-:S03]  /*8d60*/  ULDC.64 UR4, c[0x0][0xca8] ;  /* 0x00032a0000047ab9 */ /* 0x000fc60000000a00 */
[----:B------:R-:W-:Y:S01]  /*8d70*/  IMAD.IADD R3, R3, 0x1, R5 ;  /* 0x0000000103037824 */ /* 0x000fe200078e0205 */
[----:B------:R-:W-:-:S04]  /*8d80*/  LEA R4, P0, R2, UR4, 0x2 ;  /* 0x0000000402047c11 */ /* 0x000fc8000f8010ff */
[----:B------:R-:W-:Y:S01]  /*8d90*/  LEA.HI.X R5, R2, UR5, R3, 0x2, P0 ;  /* 0x0000000502057c11 */ /* 0x000fe200080f1403 */
[----:B------:R-:W-:-:S05]  /*8da0*/  IMAD.MOV.U32 R3, RZ, RZ, -0x800000 ;  /* 0xff800000ff037424 */ /* 0x000fca00078e00ff */
[----:B------:R0:W-:Y:S01]  /*8db0*/  STG.E desc[UR36][R4.64], R3 ;  /* 0x0000000304007986 */ /* 0x0001e2000c101924 */
[----:B------:R-:W-:Y:S05]  /*8dc0*/  BRA `(.L_x_184) ;  /* 0x0000004400307947 */ /* 0x000fea0003800000 */
.L_x_182:
[----:B------:R-:W-:-:S08]  /*8dd0*/  NOP ;  /* 0x0000000000007918 */ /* 0x000fd00000000000 */
[----:B0-----:R-:W0:-:S00]  /*8de0*/  USETMAXREG.DEALLOC.CTAPOOL 0x28 ;  /* 0x00000028000079c8 */ /* 0x001e0000080e0500 */
[----:B0-----:R-:W-:-:S06]  /*8df0*/  LOP3.LUT R18, R0, 0x3, RZ, 0xc0, !PT ;  /* 0x0000000300127812 */ /* 0x001fcc00078ec0ff */
[----:B------:R-:W0:Y:S01]  /*8e00*/  S2UR UR6, SR_CTAID.Y ;  /* 0x00000000000679c3 */ /* 0x000e220000002600 */
[----:B------:R-:W1:Y:S07]  /*8e10*/  SHFL.IDX PT, R0, R18, RZ, 0x1f ;  /* 0x00001fff12007589 */ /* 0x000e6e00000e0000 */
[----:B------:R-:W2:Y:S01]  /*8e20*/  S2UR UR43, SR_CTAID.Z ;  /* 0x00000000002b79c3 */ /* 0x000ea20000002700 */
[----:B-1----:R-:W-:-:S13]  /*8e30*/  ISETP.NE.AND P0, PT, R0, RZ, PT ;  /* 0x000000ff0000720c */ /* 0x002fda0003f05270 */
[----:B0-2---:R-:W-:Y:S05]  /*8e40*/  @!P0 BRA `(.L_x_215) ;  /* 0x0000000000288947 */ /* 0x005fea0003800000 */
        /* <DEDUP_REMOVED lines=10> */
.L_x_215:
[----:B------:R-:W-:Y:S01]  /*8ef0*/  ULDC UR7, c[0x0][0xd50] ;  /* 0x0003540000077ab9 */ /* 0x000fe20000000800 */
[----:B------:R-:W-:Y:S01]  /*8f00*/  UMOV UR39, UR6 ;  /* 0x0000000600277c82 */ /* 0x000fe20008000000 */
[----:B------:R-:W-:-:S11]  /*8f10*/  UISETP.NE.AND UP0, UPT, UR7, 0x1, UPT ;  /* 0x000000010700788c */ /* 0x000fd6000bf05270 */
[----:B------:R-:W-:Y:S01]  /*8f20*/  @UP0 ULDC UR4, c[0x0][0xd54] ;  /* 0x0003550000040ab9 */ /* 0x000fe20000000800 */
[----:B------:R-:W-:Y:S01]  /*8f30*/  @UP0 ULDC UR8, c[0x0][0xd58] ;  /* 0x0003560000080ab9 */ /* 0x000fe20000000800 */
[----:B------:R-:W-:-:S04]  /*8f40*/  UIMAD.WIDE.U32 UR4, UR6, UR4, URZ ;  /* 0x00000004060472a5 */ /* 0x000fc8000f8e003f */
[----:B------:R-:W-:-:S12]  /*8f50*/  @UP0 USHF.R.U32.HI UR39, URZ, UR8, UR5 ;  /* 0x000000083f270299 */ /* 0x000fd80008011605 */
.L_x_216:
[----:B------:R-:W-:Y:S01]  /*8f60*/  ISETP.LE.AND P0, PT, RZ, UR43, PT ;  /* 0x0000002bff007c0c */ /* 0x000fe2000bf03270 */
[----:B------:R-:W-:Y:S01]  /*8f70*/  UIADD3 UR4, -UR39, URZ, URZ ;  /* 0x0000003f27047290 */ /* 0x000fe2000fffe13f */
[----:B------:R-:W-:Y:S01]  /*8f80*/  MOV R26, 0x1 ;  /* 0x00000001001a7802 */ /* 0x000fe20000000f00 */
[----:B------:R-:W-:Y:S02]  /*8f90*/  IMAD.MOV.U32 R17, RZ, RZ, RZ ;  /* 0x000000ffff117224 */ /* 0x000fe400078e00ff */
[----:B------:R-:W-:Y:S01]  /*8fa0*/  UIMAD UR6, UR7, UR4, UR6 ;  /* 0x00000004070672a4 */ /* 0x000fe2000f8e0206 */
[----:B------:R-:W-:-:S07]  /*8fb0*/  IMAD.MOV.U32 R6, RZ, RZ, 0x1 ;  /* 0x00000001ff067424 */ /* 0x000fce00078e00ff */
[----:B------:R-:W-:Y:S05]  /*8fc0*/  @!P0 BRA `(.L_x_217) ;  /* 0x0000003c00e08947 */ /* 0x000fea0003800000 */
[----:B------:R-:W-:Y:S01]  /*8fd0*/  ULDC.64 UR4, c[0x0][0xb20] ;  /* 0x0002c80000047ab9 */ /* 0x000fe20000000a00 */
[----:B------:R-:W-:Y:S01]  /*8fe0*/  ULDC UR41, c[0x0][0x2f0] ;  /* 0x0000bc0000297ab9 */ /* 0x000fe20000000800 */
[----:B------:R-:W-:Y:S01]  /*8ff0*/  UISETP.NE.U32.AND UP0, UPT, UR4, URZ, UPT ;  /* 0x0000003f0400728c */ /* 0x000fe2000bf05070 */
[----:B------:R-:W-:-:S03]  /*9000*/  IMAD.MOV.U32 R24, RZ, RZ, RZ ;  /* 0x000000ffff187224 */ /* 0x000fc600078e00ff */
[----:B------:R-:W-:-:S06]  /*9010*/  UISETP.NE.AND.EX UP0, UPT, UR5, URZ, UPT, UP0 ;  /* 0x0000003f0500728c */ /* 0x000fcc000bf05300 */
[----:B------:R-:W-:-:S05]  /*9020*/  PLOP3.LUT P0, PT, PT, PT, UP0, 0x80, 0x0 ;  /* 0x000000000000781c */ /* 0x000fca0003f0f008 */
[----:B------:R-:W-:Y:S02]  /*9030*/  @UP0 ULDC.64 UR4, c[0x0][0xb20] ;  /* 0x0002c80000040ab9 */ /* 0x000fe40000000a00 */
[----:B------:R-:W-:-:S06]  /*9040*/  @UP0 UIMAD.WIDE UR4, UR43, 0x4, UR4 ;  /* 0x000000042b0408a5 */ /* 0x000fcc000f8e0204 */
[----:B------:R-:W-:Y:S02]  /*9050*/  IMAD.U32 R2, RZ, RZ, UR4 ;  /* 0x00000004ff027e24 */ /* 0x000fe4000f8e00ff */
[----:B------:R-:W-:Y:S01]  /*9060*/  IMAD.U32 R3, RZ, RZ, UR5 ;  /* 0x00000005ff037e24 */ /* 0x000fe2000f8e00ff */
[----:B------:R-:W-:Y:S02]  /*9070*/  ULDC.64 UR4, c[0x0][0x418] ;  /* 0x0001060000047ab9 */ /* 0x000fe40000000a00 */
[----:B------:R-:W-:Y:S01]  /*9080*/  UISETP.NE.U32.AND UP0, UPT, UR4, URZ, UPT ;  /* 0x0000003f0400728c */ /* 0x000fe2000bf05070 */
[----:B------:R-:W0:Y:S02]  /*9090*/  S2R R36, SR_CTAID.X ;  /* 0x0000000000247919 */ /* 0x000e240000002500 */
[----:B------:R-:W-:Y:S01]  /*90a0*/  ULDC UR4, c[0x0][0x424] ;  /* 0x0001090000047ab9 */ /* 0x000fe20000000800 */
[----:B------:R-:W-:Y:S01]  /*90b0*/  UISETP.NE.AND.EX UP0, UPT, UR5, URZ, UPT, UP0 ;  /* 0x0000003f0500728c */ /* 0x000fe2000bf05300 */
[----:B------:R1:W5:Y:S01]  /*90c0*/  @P0 LDG.E R24, desc[UR36][R2.64] ;  /* 0x0000002402180981 */ /* 0x000362000c1e1900 */
[----:B------:R-:W-:-:S02]  /*90d0*/  ULOP3.LUT UR44, UR6, 0xffff, URZ, 0xc0, !UPT ;  /* 0x0000ffff062c7892 */ /* 0x000fc4000f8ec03f */
[----:B------:R-:W-:Y:S01]  /*90e0*/  USEL UR4, UR4, 0x1, UP0 ;  /* 0x0000000104047887 */ /* 0x000fe20008000000 */
[----:B------:R-:W-:-:S03]  /*90f0*/  UMOV UR38, URZ ;  /* 0x0000003f00267c82 */ /* 0x000fc60008000000 */
[----:B------:R-:W-:-:S04]  /*9100*/  UIMAD UR41, UR4, UR41, URZ ;  /* 0x00000029042972a4 */ /* 0x000fc8000f8e023f */
[----:B------:R-:W-:Y:S02]  /*9110*/  UISETP.GE.AND UP0, UPT, UR41, 0x1, UPT ;  /* 0x000000012900788c */ /* 0x000fe4000bf06270 */
[----:B------:R-:W-:-:S04]  /*9120*/  UIADD3 UR4, UR41, 0x5f, URZ ;  /* 0x0000005f29047890 */ /* 0x000fc8000fffe03f */
[----:B------:R-:W-:Y:S01]  /*9130*/  PLOP3.LUT P0, PT, PT, PT, UP0, 0x80, 0x0 ;  /* 0x000000000000781c */ /* 0x000fe20003f0f008 */
[----:B------:R-:W-:-:S04]  /*9140*/  UIMAD.WIDE UR4, UR4, 0x2aaaaaab, URZ ;  /* 0x2aaaaaab040478a5 */ /* 0x000fc8000f8e023f */
[----:B------:R-:W-:-:S04]  /*9150*/  USHF.R.U32.HI UR40, URZ, 0x1f, UR5 ;  /* 0x0000001f3f287899 */ /* 0x000fc80008011605 */
        /* <DEDUP_REMOVED lines=35> */
.L_x_218:
[----:B------:R-:W-:Y:S02]  /*9390*/  UIMAD UR46, UR44, UR38, URZ ;  /* 0x000000262c2e72a4 */ /* 0x000fe4000f8e023f */
[----:B------:R-:W-:Y:S02]  /*93a0*/  IMAD.U32 R3, RZ, RZ, UR38 ;  /* 0x00000026ff037e24 */ /* 0x000fe4000f8e00ff */
[----:B------:R-:W-:Y:S02]  /*93b0*/  IMAD.MOV.U32 R17, RZ, RZ, RZ ;  /* 0x000000ffff117224 */ /* 0x000fe400078e00ff */
[----:B------:R-:W-:Y:S02]  /*93c0*/  IMAD.MOV.U32 R6, RZ, RZ, 0x1 ;  /* 0x00000001ff067424 */ /* 0x000fe400078e00ff */
        /* <DEDUP_REMOVED lines=17> */
[----:B------:R-:W-:Y:S01]  /*94e0*/  IMAD.U32 R5, RZ, RZ, UR5 ;  /* 0x00000005ff057e24 */ /* 0x000fe2000f8e00ff */
[----:B------:R-:W-:Y:S01]  /*94f0*/  ULDC.64 UR4, c[0x4][0x8] ;  /* 0x0100020000047ab9 */ /* 0x000fe20000000a00 */
        /* <DEDUP_REMOVED lines=9> */
[----:B0----5:R-:W-:Y:S05]  /*9590*/  CALL.ABS.NOINC R2 ;  /* 0x0000000002007343 */ /* 0x021fea0003c00000 */
.L_x_219:
[----:B------:R-:W-:-:S04]  /*95a0*/  UIADD3 UR4, UR42, 0x400, URZ ;  /* 0x000004002a047890 */ /* 0x000fc8000fffe03f */
[----:B------:R-:W-:-:S06]  /*95b0*/  ULOP3.LUT UP0, URZ, UR4, 0x3ff, URZ, 0xc0, !UPT ;  /* 0x000003ff043f7892 */ /* 0x000fcc000f80c03f */
[----:B------:R-:W-:-:S13]  /*95c0*/  PLOP3.LUT P0, PT, PT, PT, UP0, 0x80, 0x0 ;  /* 0x000000000000781c */ /* 0x000fda0003f0f008 */
[----:B------:R-:W-:Y:S05]  /*95d0*/  @!P0 BRA `(.L_x_220) ;  /* 0x00000000007c8947 */ /* 0x000fea0003800000 */
[----:B------:R-:W-:Y:S01]  /*95e0*/  MOV R16, 0x0 ;  /* 0x0000000000107802 */ /* 0x000fe20000000f00 */
[----:B------:R-:W-:Y:S01]  /*95f0*/  ULDC.64 UR4, c[0x4][0x98] ;  /* 0x0100260000047ab9 */ /* 0x000fe20000000a00 */
[----:B------:R-:W-:Y:S01]  /*9600*/  ULDC.64 UR6, c[0x4][0xa0] ;  /* 0x0100280000067ab9 */ /* 0x000fe20000000a00 */
[----:B------:R-:W-:Y:S01]  /*9610*/  IMAD.U32 R4, RZ, RZ, UR4 ;  /* 0x00000004ff047e24 */ /* 0x000fe2000f8e00ff */
        /* <DEDUP_REMOVED lines=12> */
.L_x_221:
[----:B------:R0:W1:Y:S01]  /*96e0*/  LDC.64 R2, c[0x4][R16] ;  /* 0x0100000010027b82 */ /* 0x0000620000000a00 */
[----:B------:R-:W-:Y:S01]  /*96f0*/  ULDC.64 UR4, c[0x4][0x98] ;  /* 0x0100260000047ab9 */ /* 0x000fe20000000a00 */
[----:B------:R-:W-:Y:S01]  /*9700*/  ULDC.64 UR6, c[0x4][0xa0] ;  /* 0x0100280000067ab9 */ /* 0x000fe20000000a00 */
[----:B------:R-:W-:Y:S01]  /*9710*/  MOV R4, UR4 ;  /* 0x0000000400047c02 */ /* 0x000fe20008000f00 */
[----:B------:R-:W-:Y:S01]  /*9720*/  IMAD.U32 R5, RZ, RZ, UR5 ;  /* 0x00000005ff057e24 */ /* 0x000fe2000f8e00ff */
        /* <DEDUP_REMOVED lines=10> */
.L_x_220:
[----:B------:R-:W-:Y:S01]  /*97d0*/  ULDC.64 UR4, c[0x0][0xaf0] ;  /* 0x0002bc0000047ab9 */ /* 0x000fe20000000a00 */
[----:B------:R-:W-:Y:S01]  /*97e0*/  IMAD.U32 R30, RZ, RZ, UR43 ;  /* 0x0000002bff1e7e24 */ /* 0x000fe2000f8e00ff */
[----:B------:R-:W-:Y:S01]  /*97f0*/  UISETP.NE.U32.AND UP0, UPT, UR4, URZ, UPT ;  /* 0x0000003f0400728c */ /* 0x000fe2000bf05070 */
[----:B------:R-:W0:Y:S03]  /*9800*/  LDC R12, c[0x0][0x430] ;  /* 0x00010c00ff0c7b82 */ /* 0x000e260000000800 */
[----:B------:R-:W-:-:S06]  /*9810*/  UISETP.NE.AND.EX UP0, UPT, UR5, URZ, UPT, UP0 ;  /* 0x0000003f0500728c */ /* 0x000fcc000bf05300 */
[----:B------:R-:W-:-:S05]  /*9820*/  PLOP3.LUT P0, PT, PT, PT, UP0, 0x80, 0x0 ;  /* 0x000000000000781c */ /* 0x000fca0003f0f008 */
[----:B------:R-:W-:Y:S02]  /*9830*/  @UP0 ULDC.64 UR4, c[0x0][0xaf0] ;  /* 0x0002bc0000040ab9 */ /* 0x000fe40000000a00 */
[----:B------:R-:W-:-:S06]  /*9840*/  @UP0 UIMAD.WIDE UR4, UR43, 0x4, UR4 ;  /* 0x000000042b0408a5 */ /* 0x000fcc000f8e0204 */
[----:B------:R-:W-:Y:S01]  /*9850*/  IMAD.U32 R2, RZ, RZ, UR4 ;  /* 0x00000004ff027e24 */ /* 0x000fe2000f8e00ff */
[C---:B------:R-:W-:Y:S01]  /*9860*/  SHF.L.U32 R0, R28.reuse, 0x4, RZ ;  /* 0x000000041c007819 */ /* 0x040fe200000006ff */
[----:B------:R-:W-:Y:S01]  /*9870*/  IMAD.U32 R3, RZ, RZ, UR5 ;  /* 0x00000005ff037e24 */ /* 0x000fe2000f8e00ff */
[----:B------:R-:W-:Y:S01]  /*9880*/  LOP3.LUT R7, R28, 0x7f, RZ, 0xc0, !PT ;  /* 0x0000007f1c077812 */ /* 0x000fe200078ec0ff */
[----:B------:R-:W-:Y:S01]  /*9890*/  IMAD.U32 R4, RZ, RZ, UR45 ;  /* 0x0000002dff047e24 */ /* 0x000fe2000f8e00ff */
[----:B0-----:R-:W-:Y:S02]  /*98a0*/  ISETP.NE.AND P1, PT, R12, 0x1, PT ;  /* 0x000000010c00780c */ /* 0x001fe40003f25270 */
[----:B------:R-:W-:Y:S01]  /*98b0*/  LOP3.LUT R16, R16, 0xffffbfff, RZ, 0xc0, !PT ;  /* 0xffffbfff10107812 */ /* 0x000fe200078ec0ff */
[----:B------:R0:W2:Y:S01]  /*98c0*/  @P0 LDG.E R30, desc[UR36][R2.64] ;  /* 0x00000024021e0981 */ /* 0x0000a2000c1e1900 */
[----:B------:R-:W-:Y:S01]  /*98d0*/  LOP3.LUT R5, R0, 0x70, RZ, 0xc0, !PT ;  /* 0x0000007000057812 */ /* 0x000fe200078ec0ff */
[----:B------:R-:W-:Y:S01]  /*98e0*/  VIADD R0, R4, 0xffffffff ;  /* 0xffffffff04007836 */ /* 0x000fe20000000000 */
[----:B------:R-:W-:Y:S01]  /*98f0*/  SHF.R.U32.HI R37, RZ, 0x3, R7 ;  /* 0x00000003ff257819 */ /* 0x000fe20000011607 */
[----:B------:R-:W-:Y:S01]  /*9900*/  IMAD.SHL.U32 R6, R28, 0x8, RZ ;  /* 0x000000081c067824 */ /* 0x000fe200078e00ff */
[----:B------:R-:W-:-:S02]  /*9910*/  ULDC UR4, c[0x0][0x320] ;  /* 0x0000c80000047ab9 */ /* 0x000fc40000000800 */
[----:B------:R-:W-:-:S03]  /*9920*/  LOP3.LUT R32, R5, R37, RZ, 0xfc, !PT ;  /* 0x0000002505207212 */ /* 0x000fc600078efcff */
[----:B0-----:R-:W0:Y:S01]  /*9930*/  @P1 LDC R2, c[0x0][0x434] ;  /* 0x00010d00ff021b82 */ /* 0x001e220000000800 */
[----:B------:R-:W-:Y:S01]  /*9940*/  @P1 LOP3.LUT R16, R16, 0x4000, RZ, 0xfc, !PT ;  /* 0x0000400010101812 */ /* 0x000fe200078efcff */
[----:B------:R-:W-:-:S04]  /*9950*/  IMAD R5, R0, 0x60, R32 ;  /* 0x0000006000057824 */ /* 0x000fc800078e0220 */
[C---:B-----5:R-:W-:Y:S01]  /*9960*/  IMAD.IADD R10, R5.reuse, 0x1, R24 ;  /* 0x00000001050a7824 */ /* 0x060fe200078e0218 */
[----:B------:R-:W-:Y:S01]  /*9970*/  ISETP.GE.AND P0, PT, R5, UR41, PT ;  /* 0x0000002905007c0c */ /* 0x000fe2000bf06270 */
[----:B------:R-:W1:Y:S02]  /*9980*/  @P1 LDC R3, c[0x0][0x438] ;  /* 0x00010e00ff031b82 */ /* 0x000e640000000800 */
[----:B------:R-:W-:Y:S01]  /*9990*/  IMAD.MOV.U32 R11, RZ, RZ, R10 ;  /* 0x000000ffff0b7224 */ /* 0x000fe200078e000a */
[----:B------:R-:W-:-:S13]  /*99a0*/  ISETP.GT.U32.OR P0, PT, R32, 0x5f, P0 ;  /* 0x0000005f2000780c */ /* 0x000fda0000704470 */
[----:B------:R-:W3:Y:S01]  /*99b0*/  @!P0 LDC.64 R8, c[0x0][0x428] ;  /* 0x00010a00ff088b82 */ /* 0x000ee20000000a00 */
[----:B0-----:R-:W-:-:S07]  /*99c0*/  @P1 IMAD.HI.U32 R2, R10, R2, RZ ;  /* 0x000000020a021227 */ /* 0x001fce00078e00ff */
[----:B------:R-:W0:Y:S01]  /*99d0*/  @!P0 LDC.64 R4, c[0x0][0x418] ;  /* 0x00010600ff048b82 */ /* 0x000e220000000a00 */
[----:B-1----:R-:W-:-:S04]  /*99e0*/  @P1 SHF.R.U32.HI R11, RZ, R3, R2 ;  /* 0x00000003ff0b1219 */ /* 0x002fc80000011602 */
[----:B------:R-:W-:Y:S02]  /*99f0*/  @!P0 SHF.R.S32.HI R3, RZ, 0x1f, R11 ;  /* 0x0000001fff038819 */ /* 0x000fe4000001140b */
[----:B--2---:R-:W-:-:S05]  /*9a00*/  SHF.R.S32.HI R33, RZ, 0x1f, R30 ;  /* 0x0000001fff217819 */ /* 0x004fca000001141e */
[----:B---3--:R-:W-:-:S04]  /*9a10*/  @!P0 IMAD R2, R33, R8, RZ ;  /* 0x0000000821028224 */ /* 0x008fc800078e02ff */
[----:B------:R-:W-:Y:S02]  /*9a20*/  @!P0 IMAD R9, R30, R9, R2 ;  /* 0x000000091e098224 */ /* 0x000fe400078e0202 */
[----:B------:R-:W-:-:S04]  /*9a30*/  @!P0 IMAD.MOV.U32 R2, RZ, RZ, R11 ;  /* 0x000000ffff028224 */ /* 0x000fc800078e000b */
[----:B------:R-:W-:-:S05]  /*9a40*/  @!P0 IMAD.WIDE.U32 R2, R30, R8, R2 ;  /* 0x000000081e028225 */ /* 0x000fca00078e0002 */
[----:B------:R-:W-:Y:S02]  /*9a50*/  @!P0 IADD3 R3, R3, R9, RZ ;  /* 0x0000000903038210 */ /* 0x000fe40007ffe0ff */
[----:B0-----:R-:W-:-:S04]  /*9a60*/  @!P0 LEA R4, P1, R2, R4, 0x2 ;  /* 0x0000000402048211 */ /* 0x001fc800078210ff */
[----:B------:R-:W-:-:S05]  /*9a70*/  @!P0 LEA.HI.X R5, R2, R5, R3, 0x2, P1 ;  /* 0x0000000502058211 */ /* 0x000fca00008f1403 */
[----:B------:R0:W5:Y:S01]  /*9a80*/  @!P0 LDG.E R4, desc[UR36][R4.64] ;  /* 0x0000002404048981 */ /* 0x000162000c1e1900 */
[----:B------:R-:W-:Y:S01]  /*9a90*/  LOP3.LUT R22, R6, 0x38, RZ, 0xc0, !PT ;  /* 0x0000003806167812 */ /* 0x000fe200078ec0ff */
[----:B------:R-:W-:Y:S01]  /*9aa0*/  UMOV UR5, 0xffffffff ;  /* 0xffffffff00057882 */ /* 0x000fe20000000000 */
[----:B------:R-:W-:Y:S01]  /*9ab0*/  LOP3.LUT R16, R16, 0xffffffef, RZ, 0xc0, !PT ;  /* 0xffffffef10107812 */ /* 0x000fe200078ec0ff */
[----:B------:R-:W-:Y:S01]  /*9ac0*/  IMAD.MOV R23, RZ, RZ, -R11 ;  /* 0x000000ffff177224 */ /* 0x000fe200078e0a0b */
[C---:B------:R-:W-:Y:S02]  /*9ad0*/  LOP3.LUT R31, R22.reuse, 0x40, RZ, 0xfc, !PT ;  /* 0x00000040161f7812 */ /* 0x040fe400078efcff */
[----:B------:R-:W-:Y:S01]  /*9ae0*/  LOP3.LUT R27, R22, 0x80, RZ, 0xfc, !PT ;  /* 0x00000080161b7812 */ /* 0x000fe200078efcff */
[----:B------:R-:W-:Y:S01]  /*9af0*/  IMAD R23, R12, R23, R10 ;  /* 0x000000170c177224 */ /* 0x000fe200078e020a */
[----:B------:R-:W-:Y:S02]  /*9b00*/  ISETP.GE.AND P4, PT, R31, UR4, PT ;  /* 0x000000041f007c0c */ /* 0x000fe4000bf86270 */
[----:B------:R-:W-:-:S02]  /*9b10*/  ISETP.GE.AND P3, PT, R27, UR4, PT ;  /* 0x000000041b007c0c */ /* 0x000fc4000bf66270 */
[C---:B------:R-:W-:Y:S02]  /*9b20*/  ISETP.GE.AND P2, PT, R22.reuse, UR4, PT ;  /* 0x0000000416007c0c */ /* 0x040fe4000bf46270 */
[----:B------:R-:W-:-:S04]  /*9b30*/  LOP3.LUT R26, R22, 0xc0, RZ, 0xfc, !PT ;  /* 0x000000c0161a7812 */ /* 0x000fc800078efcff */
[----:B------:R-:W-:-:S03]  /*9b40*/  ISETP.GE.AND P1, PT, R26, UR4, PT ;  /* 0x000000041a007c0c */ /* 0x000fc6000bf26270 */
[----:B------:R-:W-:-:S04]  /*9b50*/  @P4 LOP3.LUT R16, R16, 0x10, RZ, 0xfc, !PT ;  /* 0x0000001010104812 */ /* 0x000fc800078efcff */
[----:B------:R-:W-:-:S04]  /*9b60*/  LOP3.LUT R16, R16, 0xfffffffe, RZ, 0xc0, !PT ;  /* 0xfffffffe10107812 */ /* 0x000fc800078ec0ff */
[----:B------:R-:W-:-:S04]  /*9b70*/  LOP3.LUT R16, R16, 0xfffffff7, RZ, 0xc0, !PT ;  /* 0xfffffff710107812 */ /* 0x000fc800078ec0ff */
[----:B------:R-:W-:-:S04]  /*9b80*/  @P3 LOP3.LUT R16, R16, 0x8, RZ, 0xfc, !PT ;  /* 0x0000000810103812 */ /* 0x000fc800078efcff */
[----:B------:R-:W-:-:S04]  /*9b90*/  @P2 LOP3.LUT R16, R16, 0x1, RZ, 0xfc, !PT ;  /* 0x0000000110102812 */ /* 0x000fc800078efcff */
[----:B------:R-:W-:-:S04]  /*9ba0*/  LOP3.LUT R16, R16, 0xfffffffb, RZ, 0xc0, !PT ;  /* 0xfffffffb10107812 */ /* 0x000fc800078ec0ff */
[----:B------:R-:W-:Y:S01]  /*9bb0*/  @P1 LOP3.LUT R16, R16, 0x4, RZ, 0xfc, !PT ;  /* 0x0000000410101812 */ /* 0x000fe200078efcff */
[----:B0-----:R-:W-:Y:S06]  /*9bc0*/  BRA.DIV UR5, `(.L_x_222) ;  /* 0x0000003a05587947 */ /* 0x001fec000b800000 */
.L_x_268:
[----:B------:R-:W2:Y:S01]  /*9bd0*/  LDL R2, [R1] ;  /* 0x0000000001027983 */ /* 0x000ea20000100800 */
[--C-:B-----5:R-:W-:Y:S02]  /*9be0*/  @!P0 SHF.R.S32.HI R3, RZ, 0x1f, R4.reuse ;  /* 0x0000001fff038819 */ /* 0x120fe40000011404 */
[----:B------:R-:W-:Y:S02]  /*9bf0*/  CS2R R18, SRZ ;  /* 0x0000000000127805 */ /* 0x000fe4000001ff00 */
[----:B------:R-:W-:Y:S01]  /*9c00*/  LOP3.LUT R16, R16, 0xffff7fff, RZ, 0xc0, !PT ;  /* 0xffff7fff10107812 */ /* 0x000fe200078ec0ff */
[----:B------:R-:W-:Y:S01]  /*9c10*/  @!P0 IMAD.MOV.U32 R18, RZ, RZ, R4 ;  /* 0x000000ffff128224 */ /* 0x000fe200078e0004 */
[----:B------:R-:W-:Y:S01]  /*9c20*/  MOV R29, UR39 ;  /* 0x00000027001d7c02 */ /* 0x000fe20008000f00 */
[----:B------:R-:W-:Y:S01]  /*9c30*/  @!P0 IMAD.MOV.U32 R19, RZ, RZ, R3 ;  /* 0x000000ffff138224 */ /* 0x000fe200078e0003 */
[----:B------:R-:W-:Y:S02]  /*9c40*/  ISETP.GT.U32.AND P0, PT, R32, 0x5f, PT ;  /* 0x0000005f2000780c */ /* 0x000fe40003f04070 */
[----:B------:R-:W-:-:S02]  /*9c50*/  SHF.R.S32.HI R29, RZ, 0x1f, R29 ;  /* 0x0000001fff1d7819 */ /* 0x000fc4000001141d */
[----:B------:R-:W-:-:S09]  /*9c60*/  SEL R34, RZ, 0x1, P2 ;  /* 0x00000001ff227807 */ /* 0x000fd20001000000 */
[----:B------:R-:W-:-:S04]  /*9c70*/  @P0 LOP3.LUT R16, R16, 0x8000, RZ, 0xfc, !PT ;  /* 0x0000800010100812 */ /* 0x000fc800078efcff */
[----:B------:R-:W-:Y:S02]  /*9c80*/  LOP3.LUT R16, R16, 0xffffffdf, RZ, 0xc0, !PT ;  /* 0xffffffdf10107812 */ /* 0x000fe400078ec0ff */
[----:B--2---:R-:W-:-:S13]  /*9c90*/  R2UR UR4, R2 ;  /* 0x00000000020472ca */ /* 0x004fda00000e0000 */
[----:B------:R-:W-:-:S06]  /*9ca0*/  ULOP3.LUT UR4, UR4, 0x2, URZ, 0xfc, !UPT ;  /* 0x0000000204047892 */ /* 0x000fcc000f8efc3f */
[----:B------:R-:W-:-:S05]  /*9cb0*/  IMAD.U32 R2, RZ, RZ, UR4 ;  /* 0x00000004ff027e24 */ /* 0x000fca000f8e00ff */
[----:B------:R-:W-:-:S13]  /*9cc0*/  ISETP.NE.AND P1, PT, R2, 0x3, PT ;  /* 0x000000030200780c */ /* 0x000fda0003f25270 */
[----:B------:R-:W-:Y:S01]  /*9cd0*/  @P1 LOP3.LUT R16, R16, 0x20, RZ, 0xfc, !PT ;  /* 0x0000002010101812 */ /* 0x000fe200078efcff */
[----:B------:R-:W-:Y:S06]  /*9ce0*/  @!P1 BRA `(.L_x_223) ;  /* 0x0000000000049947 */ /* 0x000fec0003800000 */
[----:B------:R-:W-:Y:S01]  /*9cf0*/  BPT.TRAP 0x1 ;  /* 0x000000040000795c */ /* 0x000fe20000300000 */
.L_x_223:
[----:B------:R-:W-:-:S05]  /*9d00*/  IMAD.MOV.U32 R2, RZ, RZ, 0x1 ;  /* 0x00000001ff027424 */ /* 0x000fca00078e00ff */
[----:B------:R-:W-:-:S04]  /*9d10*/  SHF.L.U32 R2, R2, 0x1f, RZ ;  /* 0x0000001f02027819 */ /* 0x000fc800000006ff */
[----:B------:R-:W0:Y:S02]  /*9d20*/  SYNCS.PHASECHK.TRANS64.TRYWAIT P0, [UR42+0x32440], R2 ;  /* 0x03244002ff0075a7 */ /* 0x000e24000800016a */
[----:B0-----:R-:W-:Y:S05]  /*9d30*/  @!P0 BRA `(.L_x_224) ;  /* 0x00000038001c8947 */ /* 0x001fea0003800000 */
.L_x_269:
[----:B------:R-:W-:Y:S01]  /*9d40*/  SHF.R.S32.HI R25, RZ, 0x1f, R23 ;  /* 0x0000001fff197819 */ /* 0x000fe20000011417 */
[----:B------:R-:W-:Y:S01]  /*9d50*/  ULDC.64 UR4, c[0x0][0x300] ;  /* 0x0000c00000047ab9 */ /* 0x000fe20000000a00 */
[----:B------:R-:W-:Y:S02]  /*9d60*/  R2UR UR6, R29 ;  /* 0x000000001d0672ca */ /* 0x000fe400000e0000 */
[----:B------:R-:W-:Y:S01]  /*9d70*/  MOV R9, 0xffffffa0 ;  /* 0xffffffa000097802 */ /* 0x000fe20000000f00 */
[----:B0-----:R-:W-:Y:S01]  /*9d80*/  IMAD R2, R25, UR4, RZ ;  /* 0x0000000419027c24 */ /* 0x001fe2000f8e02ff */
[----:B------:R-:W-:-:S03]  /*9d90*/  LOP3.LUT R16, R16, 0xfffffffd, RZ, 0xc0, !PT ;  /* 0xfffffffd10107812 */ /* 0x000fc600078ec0ff */
[C---:B------:R-:W-:Y:S02]  /*9da0*/  IMAD R5, R23.reuse, UR5, R2 ;  /* 0x0000000517057c24 */ /* 0x040fe4000f8e0202 */
[----:B------:R-:W-:Y:S01]  /*9db0*/  IMAD.WIDE.U32 R2, R23, UR4, RZ ;  /* 0x0000000417027c25 */ /* 0x000fe2000f8e00ff */
[----:B------:R-:W-:-:S03]  /*9dc0*/  ULDC.64 UR4, c[0x0][0x310] ;  /* 0x0000c40000047ab9 */ /* 0x000fc60000000a00 */
[----:B------:R-:W-:Y:S02]  /*9dd0*/  IMAD.IADD R3, R3, 0x1, R5 ;  /* 0x0000000103037824 */ /* 0x000fe400078e0205 */
[----:B------:R-:W-:Y:S02]  /*9de0*/  IMAD R5, R19, UR4, RZ ;  /* 0x0000000413057c24 */ /* 0x000fe4000f8e02ff */
[----:B------:R-:W-:-:S04]  /*9df0*/  IMAD.WIDE.U32 R2, R18, UR4, R2 ;  /* 0x0000000412027c25 */ /* 0x000fc8000f8e0002 */
[----:B------:R-:W-:Y:S01]  /*9e00*/  IMAD R5, R18, UR5, R5 ;  /* 0x0000000512057c24 */ /* 0x000fe2000f8e0205 */
[----:B------:R-:W-:Y:S01]  /*9e10*/  ULDC.64 UR4, c[0x0][0x308] ;  /* 0x0000c20000047ab9 */ /* 0x000fe20000000a00 */
[----:B------:R-:W-:Y:S02]  /*9e20*/  IMAD R0, R0, R9, UR41 ;  /* 0x0000002900007e24 */ /* 0x000fe4000f8e0209 */
[----:B------:R-:W-:Y:S02]  /*9e30*/  IMAD.IADD R3, R3, 0x1, R5 ;  /* 0x0000000103037824 */ /* 0x000fe400078e0205 */
[----:B------:R-:W-:Y:S01]  /*9e40*/  IMAD.U32 R5, RZ, RZ, UR4 ;  /* 0x00000004ff057e24 */ /* 0x000fe2000f8e00ff */
[----:B------:R-:W-:Y:S01]  /*9e50*/  UIMAD UR4, UR6, UR4, URZ ;  /* 0x00000004060472a4 */ /* 0x000fe2000f8e023f */
[----:B------:R-:W-:Y:S02]  /*9e60*/  IMAD.IADD R17, R0, 0x1, -R37 ;  /* 0x0000000100117824 */ /* 0x000fe400078e0a25 */
[----:B------:R-:W-:Y:S01]  /*9e70*/  IMAD.WIDE.U32 R2, R5, UR39, R2 ;  /* 0x0000002705027c25 */ /* 0x000fe2000f8e0002 */
[----:B------:R-:W-:Y:S01]  /*9e80*/  UIMAD UR4, UR39, UR5, UR4 ;  /* 0x00000005270472a4 */ /* 0x000fe2000f8e0204 */
[----:B------:R-:W-:-:S02]  /*9e90*/  ULDC.64 UR6, c[0x0][0x2e8] ;  /* 0x0000ba0000067ab9 */ /* 0x000fc40000000a00 */
[----:B------:R-:W-:Y:S01]  /*9ea0*/  UMOV UR5, 0xffffffff ;  /* 0xffffffff00057882 */ /* 0x000fe20000000000 */
[----:B------:R-:W-:Y:S02]  /*9eb0*/  LEA R4, P0, R2, UR6, 0x1 ;  /* 0x0000000602047c11 */ /* 0x000fe4000f8008ff */
[----:B------:R-:W-:Y:S01]  /*9ec0*/  VIADD R5, R3, UR4 ;  /* 0x0000000403057c36 */ /* 0x000fe20008000000 */
[----:B------:R-:W-:Y:S01]  /*9ed0*/  ULDC UR4, c[0x0][0x2f4] ;  /* 0x0000bd0000047ab9 */ /* 0x000fe20000000800 */
[----:B------:R-:W-:Y:S02]  /*9ee0*/  LOP3.LUT R3, R6, 0x1c0, RZ, 0xc0, !PT ;  /* 0x000001c006037812 */ /* 0x000fe400078ec0ff */
[----:B------:R-:W-:Y:S02]  /*9ef0*/  ISETP.GE.AND P2, PT, R22, UR4, PT ;  /* 0x0000000416007c0c */ /* 0x000fe4000bf46270 */
[----:B------:R-:W-:Y:S02]  /*9f00*/  LOP3.LUT R3, R3, 0x38, R6, 0xf8, !PT ;  /* 0x0000003803037812 */ /* 0x000fe400078ef806 */
[----:B------:R-:W-:-:S02]  /*9f10*/  LEA.HI.X R5, R2, UR7, R5, 0x1, P0 ;  /* 0x0000000702057c11 */ /* 0x000fc400080f0c05 */
[----:B------:R-:W-:Y:S01]  /*9f20*/  LOP3.LUT R3, R3, 0x38, R28, 0x78, !PT ;  /* 0x0000003803037812 */ /* 0x000fe200078e781c */
[----:B------:R-:W-:Y:S01]  /*9f30*/  IMAD.SHL.U32 R28, R7, 0x8, RZ ;  /* 0x00000008071c7824 */ /* 0x000fe200078e00ff */
[----:B------:R-:W-:-:S04]  /*9f40*/  ISETP.GE.AND P0, PT, R17, 0x1, PT ;  /* 0x000000011100780c */ /* 0x000fc80003f06270 */
[----:B------:R-:W-:Y:S02]  /*9f50*/  LOP3.LUT R28, R3, 0x200, R28, 0xf8, !PT ;  /* 0x00000200031c7812 */ /* 0x000fe400078ef81c */
[----:B------:R-:W-:Y:S01]  /*9f60*/  @P2 LOP3.LUT R16, R16, 0x2, RZ, 0xfc, !PT ;  /* 0x0000000210102812 */ /* 0x000fe200078efcff */
[----:B------:R-:W-:Y:S06]  /*9f70*/  BRA.DIV UR5, `(.L_x_225) ;  /* 0x0000003605a47947 */ /* 0x000fec000b800000 */
[----:B------:R-:W0:Y:S01]  /*9f80*/  SHFL.IDX PT, R14, R4, RZ, 0x181f ;  /* 0x00181fff040e7589 */ /* 0x000e2200000e0000 */
[----:B------:R-:W-:-:S03]  /*9f90*/  @P0 LEA R7, R28, UR42, 0x1 ;  /* 0x0000002a1c070c11 */ /* 0x000fc6000f8e08ff */
[----:B------:R-:W1:Y:S01]  /*9fa0*/  SHFL.IDX PT, R0, R5, RZ, 0x181f ;  /* 0x00181fff05007589 */ /* 0x000e6200000e0000 */
[----:B0-----:R-:W-:-:S03]  /*9fb0*/  @P0 LEA R2, P1, R22, R14, 0x1 ;  /* 0x0000000e16020211 */ /* 0x001fc600078208ff */
[----:B------:R-:W0:Y:S02]  /*9fc0*/  SHFL.IDX PT, R14, R4, 0x1, 0x181f ;  /* 0x00381f00040e7f89 */ /* 0x000e2400000e0000 */
        /* <DEDUP_REMOVED lines=20> */
[----:B------:R-:W0:Y:S02]  /*a110*/  SHFL.IDX PT, R14, R4, 0x4, 0x181f ;  /* 0x00981f00040e7f89 */ /* 0x000e2400000e0000 */
[----:B-1----:R-:W-:Y:S02]  /*a120*/  @P0 IADD3.X R3, RZ, R0, RZ, P1, !PT ;  /* 0x00000000ff030210 */ /* 0x002fe40000ffe4ff */
[----:B------:R-:W1:Y:S04]  /*a130*/  SHFL.IDX PT, R0, R5, 0x4, 0x181f ;  /* 0x00981f0005007f89 */ /* 0x000e6800000e0000 */
[----:B------:R0:W-:Y:S01]  /*a140*/  @P0 LDGSTS.E.BYPASS.LTC128B.128 [R9+0x1dc00], desc[UR36][R2.64], !P2 ;  /* 0x1dc0000002090fae */ /* 0x0001e2000d101d64 */
[----:B------:R-:W-:-:S13]  /*a150*/  ISETP.GE.AND P0, PT, R17, 0x41, PT ;  /* 0x000000411100780c */ /* 0x000fda0003f06270 */
[----:B------:R-:W-:Y:S02]  /*a160*/  @P0 LEA R7, R28, UR42, 0x1 ;  /* 0x0000002a1c070c11 */ /* 0x000fe4000f8e08ff */
[----:B0-----:R-:W-:Y:S02]  /*a170*/  @P0 LEA R2, P1, R22, R14, 0x1 ;  /* 0x0000000e16020211 */ /* 0x001fe400078208ff */
[----:B------:R0:W2:Y:S03]  /*a180*/  SHFL.IDX PT, R14, R4, 0x5, 0x181f ;  /* 0x00b81f00040e7f89 */ /* 0x0000a600000e0000 */
[----:B-1----:R-:W-:Y:S02]  /*a190*/  @P0 IMAD.X R3, RZ, RZ, R0, P1 ;  /* 0x000000ffff030224 */ /* 0x002fe400008e0600 */
[----:B------:R0:W1:Y:S04]  /*a1a0*/  SHFL.IDX PT, R0, R5, 0x5, 0x181f ;  /* 0x00b81f0005007f89 */ /* 0x00006800000e0000 */
[----:B------:R0:W-:Y:S02]  /*a1b0*/  @P0 LDGSTS.E.BYPASS.LTC128B.128 [R7+0x1e400], desc[UR36][R2.64], !P2 ;  /* 0x1e40000002070fae */ /* 0x0001e4000d101d64 */
.L_x_283:
        /* <DEDUP_REMOVED lines=12> */
[----:B------:R-:W-:-:S13]  /*a280*/  LOP3.LUT P2, RZ, R16, 0x20, RZ, 0xc0, !PT ;  /* 0x0000002010ff7812 */ /* 0x000fda000784c0ff */
[----:B0-----:R-:W-:Y:S05]  /*a290*/  @!P2 BRA `(.L_x_226) ;  /* 0x000000000004a947 */ /* 0x001fea0003800000 */
[----:B------:R-:W-:Y:S01]  /*a2a0*/  BPT.TRAP 0x1 ;  /* 0x000000040000795c */ /* 0x000fe20000300000 */
.L_x_226:
[----:B------:R-:W-:Y:S01]  /*a2b0*/  SYNCS.ARRIVE.TRANS64.A1T0 RZ, [UR42+0x32430], RZ ;  /* 0x032430ffffff79a7 */ /* 0x000fe2000810002a */
[----:B------:R-:W-:Y:S05]  /*a2c0*/  WARPSYNC.ALL ;  /* 0x0000000000007948 */ /* 0x000fea0003800000 */
[----:B------:R-:W-:Y:S01]  /*a2d0*/  UIADD3 UR4, UR42, 0x18400, URZ ;  /* 0x000184002a047890 */ /* 0x000fe2000fffe03f */
[----:B------:R-:W-:Y:S01]  /*a2e0*/  BAR.SYNC.DEFER_BLOCKING 0x8, 0x180 ;  /* 0x0206000000007b1d */ /* 0x000fe20000010000 */
[----:B------:R-:W-:Y:S02]  /*a2f0*/  USHF.R.S32.HI UR47, URZ, 0x1f, UR43 ;  /* 0x0000001f3f2f7899 */ /* 0x000fe4000801142b */
[----:B------:R-:W-:-:S06]  /*a300*/  ULOP3.LUT UP0, URZ, UR4, 0x3ff, URZ, 0xc0, !UPT ;  /* 0x000003ff043f7892 */ /* 0x000fcc000f80c03f */
        /* <DEDUP_REMOVED lines=9> */
[----:B------:R-:W-:Y:S02]  /*a3a0*/  IMAD.U32 R5, RZ, RZ, UR7 ;  /* 0x00000007ff057e24 */ /* 0x000fe4000f8e00ff */
[----:B------:R-:W-:Y:S02]  /*a3b0*/  IMAD.U32 R6, RZ, RZ, UR8 ;  /* 0x00000008ff067e24 */ /* 0x000fe4000f8e00ff */
[----:B------:R-:W-:-:S02]  /*a3c0*/  IMAD.U32 R10, RZ, RZ, UR4 ;  /* 0x00000004ff0a7e24 */ /* 0x000fc4000f8e00ff */
[----:B------:R-:W-:Y:S02]  /*a3d0*/  IMAD.U32 R11, RZ, RZ, UR5 ;  /* 0x00000005ff0b7e24 */ /* 0x000fe4000f8e00ff */
[----:B------:R-:W-:Y:S02]  /*a3e0*/  IMAD.MOV.U32 R8, RZ, RZ, 0x70 ;  /* 0x00000070ff087424 */ /* 0x000fe400078e00ff */
[----:B------:R-:W-:Y:S02]  /*a3f0*/  IMAD.MOV.U32 R12, RZ, RZ, 0x1 ;  /* 0x00000001ff0c7424 */ /* 0x000fe400078e00ff */
[----:B------:R-:W-:-:S07]  /*a400*/  IMAD.MOV.U32 R13, RZ, RZ, RZ ;  /* 0x000000ffff0d7224 */ /* 0x000fce00078e00ff */
[----:B------:R-:W-:-:S07]  /*a410*/  LEPC R20, `(.L_x_227) ;  /* 0x000000001014794e */ /* 0x000fce0000000000 */
[----:B0-----:R-:W-:Y:S05]  /*a420*/  CALL.ABS.NOINC R2 ;  /* 0x0000000002007343 */ /* 0x001fea0003c00000 */
.L_x_227:
[----:B------:R-:W0:Y:S01]  /*a430*/  LDC R6, c[0x0][0x448] ;  /* 0x00011200ff067b82 */ /* 0x000e220000000800 */
[----:B------:R-:W-:Y:S01]  /*a440*/  R2UR UR6, R29 ;  /* 0x000000001d0672ca */ /* 0x000fe200000e0000 */
[----:B------:R-:W-:Y:S01]  /*a450*/  ULDC.64 UR8, c[0x0][0x2d8] ;  /* 0x0000b60000087ab9 */ /* 0x000fe20000000a00 */
[----:B------:R-:W-:Y:S01]  /*a460*/  LEA R35, R36, R32, 0x7 ;  /* 0x0000002024237211 */ /* 0x000fe200078e38ff */
[----:B------:R-:W-:Y:S01]  /*a470*/  UIMAD.WIDE.U32 UR4, UR39, UR8, URZ ;  /* 0x00000008270472a5 */ /* 0x000fe2000f8e003f */
[----:B------:R-:W-:-:S03]  /*a480*/  LOP3.LUT R16, R16, 0xfffeffff, RZ, 0xc0, !PT ;  /* 0xfffeffff10107812 */ /* 0x000fc600078ec0ff */
[----:B------:R-:W-:-:S06]  /*a490*/  IMAD.MOV.U32 R7, RZ, RZ, R35 ;  /* 0x000000ffff077224 */ /* 0x000fcc00078e0023 */
[----:B------:R-:W-:-:S04]  /*a4a0*/  UIMAD UR6, UR6, UR8, URZ ;  /* 0x00000008060672a4 */ /* 0x000fc8000f8e023f */
[----:B------:R-:W-:-:S03]  /*a4b0*/  UIMAD UR6, UR39, UR9, UR6 ;  /* 0x00000009270672a4 */ /* 0x000fc6000f8e0206 */
[----:B------:R-:W-:Y:S01]  /*a4c0*/  ULDC.64 UR8, c[0x0][0x2e0] ;  /* 0x0000b80000087ab9 */ /* 0x000fe20000000a00 */
[----:B------:R-:W-:Y:S01]  /*a4d0*/  UIADD3 UR5, UR5, UR6, URZ ;  /* 0x0000000605057290 */ /* 0x000fe2000fffe03f */
[----:B0-----:R-:W-:Y:S01]  /*a4e0*/  ISETP.NE.AND P0, PT, R6, 0x1, PT ;  /* 0x000000010600780c */ /* 0x001fe20003f05270 */
[----:B------:R-:W-:Y:S02]  /*a4f0*/  UIMAD UR6, UR47, UR8, URZ ;  /* 0x000000082f0672a4 */ /* 0x000fe4000f8e023f */
[----:B------:R-:W-:Y:S02]  /*a500*/  UIMAD.WIDE.U32 UR4, UR43, UR8, UR4 ;  /* 0x000000082b0472a5 */ /* 0x000fe4000f8e0004 */
[----:B------:R-:W-:-:S04]  /*a510*/  UIMAD UR6, UR43, UR9, UR6 ;  /* 0x000000092b0672a4 */ /* 0x000fc8000f8e0206 */
[----:B------:R-:W-:Y:S01]  /*a520*/  IMAD.U32 R4, RZ, RZ, UR4 ;  /* 0x00000004ff047e24 */ /* 0x000fe2000f8e00ff */
[----:B------:R-:W-:Y:S02]  /*a530*/  UIADD3 UR6, UR5, UR6, URZ ;  /* 0x0000000605067290 */ /* 0x000fe4000fffe03f */
[----:B------:R-:W-:Y:S01]  /*a540*/  IMAD.U32 R5, RZ, RZ, UR5 ;  /* 0x00000005ff057e24 */ /* 0x000fe2000f8e00ff */
[----:B------:R-:W0:Y:S01]  /*a550*/  @P0 LDC R0, c[0x0][0x44c] ;  /* 0x00011300ff000b82 */ /* 0x000e220000000800 */
[----:B------:R-:W-:Y:S01]  /*a560*/  IMAD.MOV.U32 R2, RZ, RZ, R4 ;  /* 0x000000ffff027224 */ /* 0x000fe200078e0004 */
[----:B------:R-:W-:Y:S01]  /*a570*/  ULDC.64 UR4, c[0x0][0x2d0] ;  /* 0x0000b40000047ab9 */ /* 0x000fe20000000a00 */
[----:B------:R-:W-:-:S05]  /*a580*/  @P0 LOP3.LUT R16, R16, 0x10000, RZ, 0xfc, !PT ;  /* 0x0001000010100812 */ /* 0x000fca00078efcff */
[----:B------:R-:W1:Y:S01]  /*a590*/  @P0 LDC R3, c[0x0][0x450] ;  /* 0x00011400ff030b82 */ /* 0x000e620000000800 */
[----:B0-----:R-:W-:-:S05]  /*a5a0*/  @P0 IMAD.HI.U32 R0, R35, R0, RZ ;  /* 0x0000000023000227 */ /* 0x001fca00078e00ff */
[----:B-1----:R-:W-:Y:S01]  /*a5b0*/  @P0 SHF.R.U32.HI R7, RZ, R3, R0 ;  /* 0x00000003ff070219 */ /* 0x002fe20000011600 */
[----:B------:R-:W-:-:S03]  /*a5c0*/  IMAD.U32 R3, RZ, RZ, UR6 ;  /* 0x00000006ff037e24 */ /* 0x000fc6000f8e00ff */
[----:B------:R-:W-:Y:S01]  /*a5d0*/  SHF.R.S32.HI R0, RZ, 0x1f, R7 ;  /* 0x0000001fff007819 */ /* 0x000fe20000011407 */
[C---:B------:R-:W-:Y:S01]  /*a5e0*/  IMAD.WIDE.U32 R2, R7.reuse, UR4, R2 ;  /* 0x0000000407027c25 */ /* 0x040fe2000f8e0002 */
[----:B------:R-:W-:-:S03]  /*a5f0*/  IADD3 R4, -R7, RZ, RZ ;  /* 0x000000ff07047210 */ /* 0x000fc60007ffe1ff */
[----:B------:R-:W-:Y:S02]  /*a600*/  IMAD R0, R0, UR4, RZ ;  /* 0x0000000400007c24 */ /* 0x000fe4000f8e02ff */
[----:B------:R-:W-:Y:S02]  /*a610*/  IMAD R5, R6, R4, R35 ;  /* 0x0000000406057224 */ /* 0x000fe400078e0223 */
[----:B------:R-:W-:Y:S01]  /*a620*/  IMAD R9, R7, UR5, R0 ;  /* 0x0000000507097c24 */ /* 0x000fe2000f8e0200 */
[----:B------:R-:W-:Y:S02]  /*a630*/  ULDC.64 UR4, c[0x0][0x2c8] ;  /* 0x0000b20000047ab9 */ /* 0x000fe40000000a00 */
[----:B------:R-:W-:Y:S01]  /*a640*/  SHF.R.S32.HI R0, RZ, 0x1f, R5 ;  /* 0x0000001fff007819 */ /* 0x000fe20000011405 */
[----:B------:R-:W-:-:S04]  /*a650*/  IMAD.IADD R3, R3, 0x1, R9 ;  /* 0x0000000103037824 */ /* 0x000fc800078e0209 */
[----:B------:R-:W-:Y:S02]  /*a660*/  IMAD R0, R0, UR4, RZ ;  /* 0x0000000400007c24 */ /* 0x000fe4000f8e02ff */
[----:B------:R-:W-:-:S04]  /*a670*/  IMAD.WIDE.U32 R2, R5, UR4, R2 ;  /* 0x0000000405027c25 */ /* 0x000fc8000f8e0002 */
[----:B------:R-:W-:Y:S01]  /*a680*/  IMAD R7, R5, UR5, R0 ;  /* 0x0000000505077c24 */ /* 0x000fe2000f8e0200 */
[----:B------:R-:W-:Y:S02]  /*a690*/  ULDC.64 UR4, c[0x0][0x280] ;  /* 0x0000a00000047ab9 */ /* 0x000fe40000000a00 */
[----:B------:R-:W-:Y:S01]  /*a6a0*/  LEA R0, P0, R2, UR4, 0x1 ;  /* 0x0000000402007c11 */ /* 0x000fe2000f8008ff */
[----:B------:R-:W-:Y:S01]  /*a6b0*/  IMAD.IADD R3, R3, 0x1, R7 ;  /* 0x0000000103037824 */ /* 0x000fe200078e0207 */
[----:B------:R-:W-:-:S04]  /*a6c0*/  ULDC UR4, c[0x0][0x2b8] ;  /* 0x0000ae0000047ab9 */ /* 0x000fc80000000800 */
[----:B------:R-:W-:Y:S01]  /*a6d0*/  LEA.HI.X R4, R2, UR5, R3, 0x1, P0 ;  /* 0x0000000502047c11 */ /* 0x000fe200080f0c03 */
[----:B------:R-:W-:Y:S01]  /*a6e0*/  UMOV UR5, 0xffffffff ;  /* 0xffffffff00057882 */ /* 0x000fe20000000000 */
[----:B------:R-:W-:Y:S02]  /*a6f0*/  ISETP.GE.AND P0, PT, R22, UR4, PT ;  /* 0x0000000416007c0c */ /* 0x000fe4000bf06270 */
[----:B------:R-:W-:Y:S11]  /*a700*/  BRA.DIV UR5, `(.L_x_228) ;  /* 0x00000036056c7947 */ /* 0x000ff6000b800000 */
[----:B------:R-:W0:Y:S01]  /*a710*/  LDC R2, c[0x0][0x448] ;  /* 0x00011200ff027b82 */ /* 0x000e220000000800 */
[----:B------:R-:W1:Y:S01]  /*a720*/  SHFL.IDX PT, R14, R0, RZ, 0x181f ;  /* 0x00181fff000e7589 */ /* 0x000e6200000e0000 */
[----:B------:R-:W-:Y:S01]  /*a730*/  ULDC UR4, c[0x0][0x288] ;  /* 0x0000a20000047ab9 */ /* 0x000fe20000000800 */
[----:B------:R-:W-:Y:S01]  /*a740*/  IMAD R6, R36, 0x80, R37 ;  /* 0x0000008024067824 */ /* 0x000fe200078e0225 */
[----:B------:R-:W-:Y:S01]  /*a750*/  LOP3.LUT R16, R16, 0xffffefff, RZ, 0xc0, !PT ;  /* 0xffffefff10107812 */ /* 0x000fe200078ec0ff */
[----:B------:R-:W2:Y:S02]  /*a760*/  SHFL.IDX PT, R3, R4, RZ, 0x181f ;  /* 0x00181fff04037589 */ /* 0x000ea400000e0000 */
[C---:B------:R-:W-:Y:S02]  /*a770*/  VIADD R8, R6.reuse, 0x10 ;  /* 0x0000001006087836 */ /* 0x040fe40000000000 */
[----:B------:R-:W-:Y:S01]  /*a780*/  SHFL.IDX PT, R7, R4, 0x1, 0x181f ;  /* 0x00381f0004077f89 */ /* 0x000fe200000e0000 */
[----:B------:R-:W-:-:S03]  /*a790*/  VIADD R9, R6, 0x40 ;  /* 0x0000004006097836 */ /* 0x000fc60000000000 */
[----:B------:R-:W-:Y:S04]  /*a7a0*/  SHFL.IDX PT, R20, R4, 0x2, 0x181f ;  /* 0x00581f0004147f89 */ /* 0x000fe800000e0000 */
[----:B------:R-:W-:Y:S01]  /*a7b0*/  SHFL.IDX PT, R10, R4, 0x5, 0x181f ;  /* 0x00b81f00040a7f89 */ /* 0x000fe200000e0000 */
[----:B0-----:R-:W-:-:S05]  /*a7c0*/  IMAD R5, R2, UR4, RZ ;  /* 0x0000000402057c24 */ /* 0x001fca000f8e02ff */
[-C--:B------:R-:W-:Y:S02]  /*a7d0*/  ISETP.GE.AND P3, PT, R6, R5.reuse, PT ;  /* 0x000000050600720c */ /* 0x080fe40003f66270 */
[-C--:B------:R-:W-:Y:S01]  /*a7e0*/  ISETP.GE.AND P2, PT, R8, R5.reuse, PT ;  /* 0x000000050800720c */ /* 0x080fe20003f46270 */
[----:B------:R-:W-:Y:S01]  /*a7f0*/  VIADD R8, R6, 0x20 ;  /* 0x0000002006087836 */ /* 0x000fe20000000000 */
[----:B------:R-:W-:-:S04]  /*a800*/  ISETP.GE.AND P4, PT, R9, R5, PT ;  /* 0x000000050900720c */ /* 0x000fc80003f86270 */
[----:B------:R-:W-:Y:S01]  /*a810*/  ISETP.GE.AND P6, PT, R8, R5, PT ;  /* 0x000000050800720c */ /* 0x000fe20003fc6270 */
[----:B------:R-:W-:-:S04]  /*a820*/  VIADD R8, R6, 0x30 ;  /* 0x0000003006087836 */ /* 0x000fc80000000000 */
[----:B-1----:R-:W-:Y:S02]  /*a830*/  @!P3 LEA R2, P1, R22, R14, 0x1 ;  /* 0x0000000e1602b211 */ /* 0x002fe400078208ff */
[----:B------:R-:W0:Y:S01]  /*a840*/  SHFL.IDX PT, R14, R0, 0x1, 0x181f ;  /* 0x00381f00000e7f89 */ /* 0x000e2200000e0000 */
[----:B------:R-:W-:Y:S02]  /*a850*/  ISETP.GE.AND P5, PT, R8, R5, PT ;  /* 0x000000050800720c */ /* 0x000fe40003fa6270 */
[----:B--2---:R-:W-:Y:S01]  /*a860*/  @!P3 IMAD.X R3, RZ, RZ, R3, P1 ;  /* 0x000000ffff03b224 */ /* 0x004fe200008e0603 */
[----:B------:R-:W-:Y:S01]  /*a870*/  @!P3 LEA R9, R28, UR42, 0x1 ;  /* 0x0000002a1c09bc11 */ /* 0x000fe2000f8e08ff */
[----:B------:R-:W-:Y:S01]  /*a880*/  SHFL.IDX PT, R8, R4, 0x4, 0x181f ;  /* 0x00981f0004087f89 */ /* 0x000fe200000e0000 */
[----:B------:R-:W-:Y:S02]  /*a890*/  @P3 LOP3.LUT R16, R16, 0x1000, RZ, 0xfc, !PT ;  /* 0x0000100010103812 */ /* 0x000fe400078efcff */
[----:B------:R-:W-:Y:S01]  /*a8a0*/  @!P2 LEA R21, R28, UR42, 0x1 ;  /* 0x0000002a1c15ac11 */ /* 0x000fe2000f8e08ff */
[----:B------:R1:W-:Y:S01]  /*a8b0*/  @!P3 LDGSTS.E.BYPASS.LTC128B.128 [R9+0x18400], desc[UR36][R2.64], !P0 ;  /* 0x184000000209bfae */ /* 0x0003e2000c101d64 */
[----:B------:R-:W-:-:S04]  /*a8c0*/  LOP3.LUT R16, R16, 0xfffff7ff, RZ, 0xc0, !PT ;  /* 0xfffff7ff10107812 */ /* 0x000fc800078ec0ff */
[----:B------:R-:W-:-:S04]  /*a8d0*/  @P2 LOP3.LUT R16, R16, 0x800, RZ, 0xfc, !PT ;  /* 0x0000080010102812 */ /* 0x000fc800078efcff */
[----:B------:R-:W-:Y:S01]  /*a8e0*/  LOP3.LUT R16, R16, 0xfffffbff, RZ, 0xc0, !PT ;  /* 0xfffffbff10107812 */ /* 0x000fe200078ec0ff */
[----:B-1----:R-:W-:Y:S01]  /*a8f0*/  VIADD R2, R6, 0x50 ;  /* 0x0000005006027836 */ /* 0x002fe20000000000 */
[----:B------:R-:W-:Y:S02]  /*a900*/  SHFL.IDX PT, R9, R0, 0x5, 0x181f ;  /* 0x00b81f0000097f89 */ /* 0x000fe400000e0000 */
[----:B------:R-:W-:Y:S02]  /*a910*/  @P6 LOP3.LUT R16, R16, 0x400, RZ, 0xfc, !PT ;  /* 0x0000040010106812 */ /* 0x000fe400078efcff */
[----:B0-----:R-:W-:Y:S02]  /*a920*/  @!P2 LEA R12, P1, R22, R14, 0x1 ;  /* 0x0000000e160ca211 */ /* 0x001fe400078208ff */
[----:B------:R-:W0:Y:S01]  /*a930*/  SHFL.IDX PT, R14, R0, 0x2, 0x181f ;  /* 0x00581f00000e7f89 */ /* 0x000e2200000e0000 */
[----:B------:R-:W-:Y:S02]  /*a940*/  ISETP.GE.AND P3, PT, R2, R5, PT ;  /* 0x000000050200720c */ /* 0x000fe40003f66270 */
[----:B------:R-:W-:Y:S01]  /*a950*/  @!P2 IADD3.X R11, RZ, R7, RZ, P1, !PT ;  /* 0x00000007ff0ba210 */ /* 0x000fe20000ffe4ff */
[----:B------:R-:W-:Y:S01]  /*a960*/  @!P2 IMAD.MOV.U32 R2, RZ, RZ, R12 ;  /* 0x000000ffff02a224 */ /* 0x000fe200078e000c */
[----:B------:R-:W-:Y:S01]  /*a970*/  SHFL.IDX PT, R7, R4, 0x3, 0x181f ;  /* 0x00781f0004077f89 */ /* 0x000fe200000e0000 */
[----:B------:R-:W-:-:S02]  /*a980*/  LOP3.LUT R16, R16, 0xfffffdff, RZ, 0xc0, !PT ;  /* 0xfffffdff10107812 */ /* 0x000fc400078ec0ff */
[----:B------:R-:W-:Y:S02]  /*a990*/  @!P2 IMAD.MOV.U32 R3, RZ, RZ, R11 ;  /* 0x000000ffff03a224 */ /* 0x000fe400078e000b */
[----:B------:R-:W-:Y:S01]  /*a9a0*/  SHFL.IDX PT, R11, R0, 0x6, 0x181f ;  /* 0x00d81f00000b7f89 */ /* 0x000fe200000e0000 */
[----:B------:R-:W-:-:S03]  /*a9b0*/  @P5 LOP3.LUT R16, R16, 0x200, RZ, 0xfc, !PT ;  /* 0x0000020010105812 */ /* 0x000fc600078efcff */
[----:B------:R1:W-:Y:S01]  /*a9c0*/  @!P2 LDGSTS.E.BYPASS.LTC128B.128 [R21+0x18c00], desc[UR36][R2.64], !P0 ;  /* 0x18c000000215afae */ /* 0x0003e2000c101d64 */
[----:B------:R-:W-:-:S04]  /*a9d0*/  LOP3.LUT R16, R16, 0xfffffeff, RZ, 0xc0, !PT ;  /* 0xfffffeff10107812 */ /* 0x000fc800078ec0ff */
[----:B------:R-:W-:-:S04]  /*a9e0*/  @P4 LOP3.LUT R16, R16, 0x100, RZ, 0xfc, !PT ;  /* 0x0000010010104812 */ /* 0x000fc800078efcff */
[----:B------:R-:W-:Y:S02]  /*a9f0*/  LOP3.LUT R16, R16, 0xffffff7f, RZ, 0xc0, !PT ;  /* 0xffffff7f10107812 */ /* 0x000fe400078ec0ff */
[----:B0-----:R-:W-:Y:S01]  /*aa00*/  @!P6 LEA R15, P1, R22, R14, 0x1 ;  /* 0x0000000e160fe211 */ /* 0x001fe200078208ff */
[----:B-1----:R-:W-:Y:S01]  /*aa10*/  SHFL.IDX PT, R2, R4, 0x6, 0x181f ;  /* 0x00d81f0004027f89 */ /* 0x002fe200000e0000 */
[----:B------:R-:W-:Y:S01]  /*aa20*/  VIADD R3, R6, 0x60 ;  /* 0x0000006006037836 */ /* 0x000fe20000000000 */
[C---:B------:R-:W-:Y:S02]  /*aa30*/  @!P6 LEA R21, R28.reuse, UR42, 0x1 ;  /* 0x0000002a1c15ec11 */ /* 0x040fe4000f8e08ff */
[----:B------:R-:W0:Y:S01]  /*aa40*/  SHFL.IDX PT, R14, R0, 0x3, 0x181f ;  /* 0x00781f00000e7f89 */ /* 0x000e2200000e0000 */
[----:B------:R-:W-:Y:S01]  /*aa50*/  @!P6 IMAD.X R20, RZ, RZ, R20, P1 ;  /* 0x000000ffff14e224 */ /* 0x000fe200008e0614 */
[----:B------:R-:W-:Y:S02]  /*aa60*/  ISETP.GE.AND P2, PT, R3, R5, PT ;  /* 0x000000050300720c */ /* 0x000fe40003f46270 */
[----:B------:R-:W-:Y:S01]  /*aa70*/  SHFL.IDX PT, R4, R4, 0x7, 0x181f ;  /* 0x00f81f0004047f89 */ /* 0x000fe200000e0000 */
[----:B------:R-:W-:Y:S01]  /*aa80*/  @!P6 IMAD.MOV.U32 R3, RZ, RZ, R20 ;  /* 0x000000ffff03e224 */ /* 0x000fe200078e0014 */
[----:B------:R-:W-:-:S02]  /*aa90*/  @!P4 LEA R20, R28, UR42, 0x1 ;  /* 0x0000002a1c14cc11 */ /* 0x000fc4000f8e08ff */
[----:B------:R-:W-:-:S04]  /*aaa0*/  @P3 LOP3.LUT R16, R16, 0x80, RZ, 0xfc, !PT ;  /* 0x0000008010103812 */ /* 0x000fc800078efcff */
[----:B------:R-:W-:-:S04]  /*aab0*/  LOP3.LUT R16, R16, 0xffffffbf, RZ, 0xc0, !PT ;  /* 0xffffffbf10107812 */ /* 0x000fc800078ec0ff */
[----:B------:R-:W-:Y:S02]  /*aac0*/  @P2 LOP3.LUT R16, R16, 0x40, RZ, 0xfc, !PT ;  /* 0x0000004010102812 */ /* 0x000fe400078efcff */
[----:B0-----:R-:W-:-:S05]  /*aad0*/  @!P5 LEA R13, P1, R22, R14, 0x1 ;  /* 0x0000000e160dd211 */ /* 0x001fca00078208ff */
[----:B------:R-:W-:Y:S02]  /*aae0*/  @!P5 IMAD.X R14, RZ, RZ, R7, P1 ;  /* 0x000000ffff0ed224 */ /* 0x000fe400008e0607 */
[----:B------:R-:W0:Y:S02]  /*aaf0*/  SHFL.IDX PT, R7, R0, 0x4, 0x181f ;  /* 0x00981f0000077f89 */ /* 0x000e2400000e0000 */
[----:B0-----:R-:W-:-:S04]  /*ab00*/  @!P4 LEA R7, P1, R22, R7, 0x1 ;  /* 0x000000071607c211 */ /* 0x001fc800078208ff */
[----:B------:R-:W-:Y:S02]  /*ab10*/  @!P4 IADD3.X R8, RZ, R8, RZ, P1, !PT ;  /* 0x00000008ff08c210 */ /* 0x000fe40000ffe4ff */
[----:B------:R-:W-:-:S05]  /*ab20*/  @!P3 LEA R9, P1, R22, R9, 0x1 ;  /* 0x000000091609b211 */ /* 0x000fca00078208ff */
[----:B------:R-:W-:Y:S01]  /*ab30*/  @!P3 IMAD.X R10, RZ, RZ, R10, P1 ;  /* 0x000000ffff0ab224 */ /* 0x000fe200008e060a */
[----:B------:R-:W-:-:S04]  /*ab40*/  @!P2 LEA R11, P1, R22, R11, 0x1 ;  /* 0x0000000b160ba211 */ /* 0x000fc800078208ff */
[----:B------:R-:W-:Y:S01]  /*ab50*/  @!P2 IADD3.X R12, RZ, R2, RZ, P1, !PT ;  /* 0x00000002ff0ca210 */ /* 0x000fe20000ffe4ff */
[----:B------:R-:W-:Y:S01]  /*ab60*/  @!P6 IMAD.MOV.U32 R2, RZ, RZ, R15 ;  /* 0x000000ffff02e224 */ /* 0x000fe200078e000f */
[----:B------:R-:W-:-:S04]  /*ab70*/  @!P5 LEA R15, R28, UR42, 0x1 ;  /* 0x0000002a1c0fdc11 */ /* 0x000fc8000f8e08ff */
[----:B------:R0:W-:Y:S02]  /*ab80*/  @!P6 LDGSTS.E.BYPASS.LTC128B.128 [R21+0x19400], desc[UR36][R2.64], !P0 ;  /* 0x194000000215efae */ /* 0x0001e4000c101d64 */
[----:B0-----:R-:W-:Y:S02]  /*ab90*/  @!P5 IMAD.MOV.U32 R2, RZ, RZ, R13 ;  /* 0x000000ffff02d224 */ /* 0x001fe400078e000d */
[----:B------:R-:W-:Y:S02]  /*aba0*/  @!P5 IMAD.MOV.U32 R3, RZ, RZ, R14 ;  /* 0x000000ffff03d224 */ /* 0x000fe400078e000e */
[----:B------:R0:W1:Y:S04]  /*abb0*/  SHFL.IDX PT, R14, R0, 0x7, 0x181f ;  /* 0x00f81f00000e7f89 */ /* 0x00006800000e0000 */
[----:B------:R2:W-:Y:S02]  /*abc0*/  @!P5 LDGSTS.E.BYPASS.LTC128B.128 [R15+0x19c00], desc[UR36][R2.64], !P0 ;  /* 0x19c00000020fdfae */ /* 0x0005e4000c101d64 */
[----:B--2---:R-:W-:Y:S01]  /*abd0*/  @!P4 IMAD.MOV.U32 R2, RZ, RZ, R7 ;  /* 0x000000ffff02c224 */ /* 0x004fe200078e0007 */
[----:B------:R-:W-:-:S02]  /*abe0*/  @!P4 MOV R3, R8 ;  /* 0x000000080003c202 */ /* 0x000fc40000000f00 */
[----:B------:R-:W-:-:S03]  /*abf0*/  @!P3 LEA R7, R28, UR42, 0x1 ;  /* 0x0000002a1c07bc11 */ /* 0x000fc6000f8e08ff */
[----:B------:R2:W-:Y:S02]  /*ac00*/  @!P4 LDGSTS.E.BYPASS.LTC128B.128 [R20+0x1a400], desc[UR36][R2.64], !P0 ;  /* 0x1a4000000214cfae */ /* 0x0005e4000c101d64 */
[----:B--2---:R-:W-:Y:S01]  /*ac10*/  @!P3 IMAD.MOV.U32 R2, RZ, RZ, R9 ;  /* 0x000000ffff02b224 */ /* 0x004fe200078e0009 */
[----:B------:R-:W-:Y:S01]  /*ac20*/  @!P2 LEA R9, R28, UR42, 0x1 ;  /* 0x0000002a1c09ac11 */ /* 0x000fe2000f8e08ff */
[----:B------:R-:W-:-:S05]  /*ac30*/  @!P3 IMAD.MOV.U32 R3, RZ, RZ, R10 ;  /* 0x000000ffff03b224 */ /* 0x000fca00078e000a */
[----:B------:R2:W-:Y:S02]  /*ac40*/  @!P3 LDGSTS.E.BYPASS.LTC128B.128 [R7+0x1ac00], desc[UR36][R2.64], !P0 ;  /* 0x1ac000000207bfae */ /* 0x0005e4000c101d64 */
[----:B--2---:R-:W-:Y:S02]  /*ac50*/  @!P2 IMAD.MOV.U32 R2, RZ, RZ, R11 ;  /* 0x000000ffff02a224 */ /* 0x004fe400078e000b */
[----:B------:R-:W-:-:S05]  /*ac60*/  @!P2 IMAD.MOV.U32 R3, RZ, RZ, R12 ;  /* 0x000000ffff03a224 */ /* 0x000fca00078e000c */
[----:B-1----:R0:W-:Y:S02]  /*ac70*/  @!P2 LDGSTS.E.BYPASS.LTC128B.128 [R9+0x1b400], desc[UR36][R2.64], !P0 ;  /* 0x1b4000000209afae */ /* 0x0021e4000c101d64 */
.L_x_300:
[----:B------:R-:W-:Y:S01]  /*ac80*/  VIADD R6, R6, 0x70 ;  /* 0x0000007006067836 */ /* 0x000fe20000000000 */
[----:B------:R-:W-:-:S04]  /*ac90*/  LOP3.LUT R16, R16, 0xffffdfff, RZ, 0xc0, !PT ;  /* 0xffffdfff10107812 */ /* 0x000fc800078ec0ff */
[----:B------:R-:W-:-:S13]  /*aca0*/  ISETP.GE.AND P2, PT, R6, R5, PT ;  /* 0x000000050600720c */ /* 0x000fda0003f46270 */
[----:B0-----:R-:W-:Y:S02]  /*acb0*/  @!P2 LEA R2, P1, R22, R14, 0x1 ;  /* 0x0000000e1602a211 */ /* 0x001fe400078208ff */
[----:B------:R-:W-:Y:S02]  /*acc0*/  @!P2 LEA R5, R28, UR42, 0x1 ;  /* 0x0000002a1c05ac11 */ /* 0x000fe4000f8e08ff */
[----:B------:R-:W-:Y:S02]  /*acd0*/  @!P2 IADD3.X R3, RZ, R4, RZ, P1, !PT ;  /* 0x00000004ff03a210 */ /* 0x000fe40000ffe4ff */
[----:B------:R-:W-:-:S03]  /*ace0*/  @P2 LOP3.LUT R16, R16, 0x2000, RZ, 0xfc, !PT ;  /* 0x0000200010102812 */ /* 0x000fc600078efcff */
        /* <DEDUP_REMOVED lines=8> */
[----:B------:R-:W-:Y:S02]  /*ad70*/  UIADD3 UR4, UR42, 0x22400, URZ ;  /* 0x000224002a047890 */ /* 0x000fe4000fffe03f */
[----:B------:R-:W-:Y:S02]  /*ad80*/  SYNCS.ARRIVE.TRANS64.A1T0 RZ, [UR42+0x32400], RZ ;  /* 0x032400ffffff79a7 */ /* 0x000fe4000810002a */
[----:B------:R-:W-:-:S06]  /*ad90*/  ULOP3.LUT UP0, URZ, UR4, 0x3ff, URZ, 0xc0, !UPT ;  /* 0x000003ff043f7892 */ /* 0x000fcc000f80c03f */
[----:B------:R-:W-:-:S13]  /*ada0*/  PLOP3.LUT P0, PT, PT, PT, UP0, 0x80, 0x0 ;  /* 0x000000000000781c */ /* 0x000fda0003f0f008 */
[----:B0-----:R-:W-:Y:S05]  /*adb0*/  @!P0 BRA `(.L_x_229) ;  /* 0x0000000000408947 */ /* 0x001fea0003800000 */
        /* <DEDUP_REMOVED lines=16> */
.L_x_229:
[----:B------:R-:W0:Y:S01]  /*aec0*/  LDC R2, c[0x0][0x448] ;  /* 0x00011200ff027b82 */ /* 0x000e220000000800 */
[----:B------:R-:W-:Y:S01]  /*aed0*/  R2UR UR6, R29 ;  /* 0x000000001d0672ca */ /* 0x000fe200000e0000 */
[----:B------:R-:W-:Y:S01]  /*aee0*/  ULDC.64 UR8, c[0x0][0x3d8] ;  /* 0x0000f60000087ab9 */ /* 0x000fe20000000a00 */
[----:B------:R-:W-:Y:S01]  /*aef0*/  ULDC UR7, c[0x0][0x448] ;  /* 0x0001120000077ab9 */ /* 0x000fe20000000800 */
[----:B------:R-:W-:-:S10]  /*af00*/  UIMAD.WIDE.U32 UR4, UR39, UR8, URZ ;  /* 0x00000008270472a5 */ /* 0x000fd4000f8e003f */
[----:B------:R-:W-:-:S04]  /*af10*/  UIMAD UR6, UR6, UR8, URZ ;  /* 0x00000008060672a4 */ /* 0x000fc8000f8e023f */
[----:B------:R-:W-:-:S03]  /*af20*/  UIMAD UR6, UR39, UR9, UR6 ;  /* 0x00000009270672a4 */ /* 0x000fc6000f8e0206 */
[----:B------:R-:W-:Y:S01]  /*af30*/  ULDC.64 UR8, c[0x0][0x3e0] ;  /* 0x0000f80000087ab9 */ /* 0x000fe20000000a00 */
[----:B------:R-:W-:Y:S01]  /*af40*/  UIADD3 UR5, UR5, UR6, URZ ;  /* 0x0000000605057290 */ /* 0x000fe2000fffe03f */
[----:B0-----:R-:W-:Y:S01]  /*af50*/  ISETP.NE.AND P6, PT, R2, 0x1, PT ;  /* 0x000000010200780c */ /* 0x001fe20003fc5270 */
[----:B------:R-:W-:Y:S01]  /*af60*/  IMAD.MOV.U32 R2, RZ, RZ, R35 ;  /* 0x000000ffff027224 */ /* 0x000fe200078e0023 */
[----:B------:R-:W-:Y:S02]  /*af70*/  UIMAD UR6, UR47, UR8, URZ ;  /* 0x000000082f0672a4 */ /* 0x000fe4000f8e023f */
[----:B------:R-:W-:Y:S02]  /*af80*/  UIMAD.WIDE.U32 UR4, UR43, UR8, UR4 ;  /* 0x000000082b0472a5 */ /* 0x000fe4000f8e0004 */
[----:B------:R-:W-:-:S03]  /*af90*/  UIMAD UR6, UR43, UR9, UR6 ;  /* 0x000000092b0672a4 */ /* 0x000fc6000f8e0206 */
[----:B------:R-:W-:Y:S01]  /*afa0*/  ULDC.64 UR8, c[0x0][0x3d0] ;  /* 0x0000f40000087ab9 */ /* 0x000fe20000000a00 */
[----:B------:R-:W-:Y:S01]  /*afb0*/  UIADD3 UR5, UR5, UR6, URZ ;  /* 0x0000000605057290 */ /* 0x000fe2000fffe03f */
[----:B------:R-:W-:Y:S02]  /*afc0*/  MOV R9, UR8 ;  /* 0x0000000800097c02 */ /* 0x000fe40008000f00 */
[----:B------:R-:W0:Y:S08]  /*afd0*/  @P6 LDC R0, c[0x0][0x44c] ;  /* 0x00011300ff006b82 */ /* 0x000e300000000800 */
[----:B------:R-:W1:Y:S01]  /*afe0*/  @P6 LDC R3, c[0x0][0x450] ;  /* 0x00011400ff036b82 */ /* 0x000e620000000800 */
[----:B0-----:R-:W-:-:S05]  /*aff0*/  @P6 IMAD.HI.U32 R0, R35, R0, RZ ;  /* 0x0000000023006227 */ /* 0x001fca00078e00ff */
[----:B-1----:R-:W-:-:S05]  /*b000*/  @P6 SHF.R.U32.HI R2, RZ, R3, R0 ;  /* 0x00000003ff026219 */ /* 0x002fca0000011600 */
[----:B------:R-:W-:-:S04]  /*b010*/  IMAD.MOV R0, RZ, RZ, -R2 ;  /* 0x000000ffff007224 */ /* 0x000fc800078e0a02 */
[----:B------:R-:W-:Y:S01]  /*b020*/  IMAD R5, R0, UR7, R35 ;  /* 0x0000000700057c24 */ /* 0x000fe2000f8e0223 */
[----:B------:R-:W-:-:S05]  /*b030*/  SHF.R.S32.HI R0, RZ, 0x1f, R2 ;  /* 0x0000001fff007819 */ /* 0x000fca0000011402 */
[----:B------:R-:W-:Y:S01]  /*b040*/  IMAD R3, R0, UR8, RZ ;  /* 0x0000000800037c24 */ /* 0x000fe2000f8e02ff */
[----:B------:R-:W-:-:S03]  /*b050*/  SHF.R.S32.HI R0, RZ, 0x1f, R5 ;  /* 0x0000001fff007819 */ /* 0x000fc60000011405 */
[C---:B------:R-:W-:Y:S02]  /*b060*/  IMAD R7, R2.reuse, UR9, R3 ;  /* 0x0000000902077c24 */ /* 0x040fe4000f8e0203 */
[----:B------:R-:W-:Y:S01]  /*b070*/  IMAD.WIDE.U32 R2, R2, R9, UR4 ;  /* 0x0000000402027e25 */ /* 0x000fe2000f8e0009 */
[----:B------:R-:W-:-:S03]  /*b080*/  ULDC.64 UR4, c[0x0][0x3c8] ;  /* 0x0000f20000047ab9 */ /* 0x000fc60000000a00 */
[----:B------:R-:W-:Y:S02]  /*b090*/  IMAD.IADD R3, R3, 0x1, R7 ;  /* 0x0000000103037824 */ /* 0x000fe400078e0207 */
[----:B------:R-:W-:Y:S02]  /*b0a0*/  IMAD R0, R0, UR4, RZ ;  /* 0x0000000400007c24 */ /* 0x000fe4000f8e02ff */
[----:B------:R-:W-:-:S04]  /*b0b0*/  IMAD.WIDE.U32 R2, R5, UR4, R2 ;  /* 0x0000000405027c25 */ /* 0x000fc8000f8e0002 */
[----:B------:R-:W-:Y:S01]  /*b0c0*/  IMAD R7, R5, UR5, R0 ;  /* 0x0000000505077c24 */ /* 0x000fe2000f8e0200 */
[----:B------:R-:W-:Y:S02]  /*b0d0*/  ULDC.64 UR4, c[0x0][0x390] ;  /* 0x0000e40000047ab9 */ /* 0x000fe40000000a00 */
[C---:B------:R-:W-:Y:S01]  /*b0e0*/  LEA R0, P0, R2.reuse, UR4, 0x1 ;  /* 0x0000000402007c11 */ /* 0x040fe2000f8008ff */
[----:B------:R-:W-:Y:S01]  /*b0f0*/  IMAD.IADD R3, R3, 0x1, R7 ;  /* 0x0000000103037824 */ /* 0x000fe200078e0207 */
[----:B------:R-:W-:Y:S02]  /*b100*/  ULDC UR4, c[0x0][0x3b8] ;  /* 0x0000ee0000047ab9 */ /* 0x000fe40000000800 */
[----:B------:R-:W-:Y:S02]  /*b110*/  ISETP.GE.AND P3, PT, R31, UR4, PT ;  /* 0x000000041f007c0c */ /* 0x000fe4000bf66270 */
[----:B------:R-:W-:Y:S01]  /*b120*/  LEA.HI.X R4, R2, UR5, R3, 0x1, P0 ;  /* 0x0000000502047c11 */ /* 0x000fe200080f0c03 */
[----:B------:R-:W-:Y:S01]  /*b130*/  UMOV UR5, 0xffffffff ;  /* 0xffffffff00057882 */ /* 0x000fe20000000000 */
[----:B------:R-:W-:-:S02]  /*b140*/  ISETP.GE.AND P2, PT, R27, UR4, PT ;  /* 0x000000041b007c0c */ /* 0x000fc4000bf46270 */
[----:B------:R-:W-:Y:S02]  /*b150*/  ISETP.GE.AND P1, PT, R26, UR4, PT ;  /* 0x000000041a007c0c */ /* 0x000fe4000bf26270 */
[----:B------:R-:W-:Y:S01]  /*b160*/  ISETP.GE.AND P4, PT, R22, UR4, PT ;  /* 0x0000000416007c0c */ /* 0x000fe2000bf86270 */
[----:B------:R-:W-:-:S12]  /*b170*/  BRA.DIV UR5, `(.L_x_230) ;  /* 0x0000003605a47947 */ /* 0x000fd8000b800000 */
[----:B------:R-:W0:Y:S01]  /*b180*/  SHFL.IDX PT, R14, R0, RZ, 0x181f ;  /* 0x00181fff000e7589 */ /* 0x000e2200000e0000 */
[C---:B------:R-:W-:Y:S02]  /*b190*/  LOP3.LUT P5, RZ, R16.reuse, 0x400, RZ, 0xc0, !PT ;  /* 0x0000040010ff7812 */ /* 0x040fe400078ac0ff */
[C---:B------:R-:W-:Y:S01]  /*b1a0*/  LOP3.LUT P6, RZ, R16.reuse, 0x800, RZ, 0xc0, !PT ;  /* 0x0000080010ff7812 */ /* 0x040fe200078cc0ff */
[----:B------:R-:W1:Y:S01]  /*b1b0*/  SHFL.IDX PT, R2, R4, RZ, 0x181f ;  /* 0x00181fff04027589 */ /* 0x000e6200000e0000 */
[----:B------:R-:W-:Y:S02]  /*b1c0*/  P2R R5, PR, RZ, 0x20 ;  /* 0x00000020ff057803 */ /* 0x000fe40000000000 */
[----:B------:R-:W-:-:S09]  /*b1d0*/  LOP3.LUT P5, RZ, R16, 0x1000, RZ, 0xc0, !PT ;  /* 0x0000100010ff7812 */ /* 0x000fd200078ac0ff */
[----:B------:R-:W-:-:S04]  /*b1e0*/  @!P6 LEA R9, R28, UR42, 0x1 ;  /* 0x0000002a1c09ec11 */ /* 0x000fc8000f8e08ff */
[----:B------:R-:W-:Y:S02]  /*b1f0*/  @!P5 LEA R7, R28, UR42, 0x1 ;  /* 0x0000002a1c07dc11 */ /* 0x000fe4000f8e08ff */
[----:B0-----:R-:W-:-:S05]  /*b200*/  @!P5 LEA R14, P0, R22, R14, 0x1 ;  /* 0x0000000e160ed211 */ /* 0x001fca00078008ff */
[----:B-1----:R-:W-:Y:S02]  /*b210*/  @!P5 IMAD.X R3, RZ, RZ, R2, P0 ;  /* 0x000000ffff03d224 */ /* 0x002fe400000e0602 */
[----:B------:R-:W-:Y:S02]  /*b220*/  @!P5 IMAD.MOV.U32 R2, RZ, RZ, R14 ;  /* 0x000000ffff02d224 */ /* 0x000fe400078e000e */
[----:B------:R-:W0:Y:S04]  /*b230*/  SHFL.IDX PT, R14, R0, 0x1, 0x181f ;  /* 0x00381f00000e7f89 */ /* 0x000e2800000e0000 */
[----:B------:R-:W-:Y:S04]  /*b240*/  @!P5 LDGSTS.E.BYPASS.LTC128B.128 [R7+0x22400], desc[UR36][R2.64], !P4 ;  /* 0x224000000207dfae */ /* 0x000fe8000e101d64 */
[----:B------:R-:W-:Y:S04]  /*b250*/  @!P5 LDGSTS.E.BYPASS.LTC128B.128 [R7+0x26400], desc[UR36][R2.64+0x80], !P3 ;  /* 0x264000800207dfae */ /* 0x000fe8000d901d64 */
[----:B------:R-:W-:Y:S04]  /*b260*/  @!P5 LDGSTS.E.BYPASS.LTC128B.128 [R7+0x2a400], desc[UR36][R2.64+0x100], !P2 ;  /* 0x2a4001000207dfae */ /* 0x000fe8000d101d64 */
[----:B------:R1:W-:Y:S01]  /*b270*/  @!P5 LDGSTS.E.BYPASS.LTC128B.128 [R7+0x2e400], desc[UR36][R2.64+0x180], !P1 ;  /* 0x2e4001800207dfae */ /* 0x0003e2000c901d64 */
[----:B------:R-:W-:-:S03]  /*b280*/  ISETP.NE.AND P5, PT, R5, RZ, PT ;  /* 0x000000ff0500720c */ /* 0x000fc60003fa5270 */
[----:B------:R-:W2:Y:S01]  /*b290*/  SHFL.IDX PT, R5, R4, 0x1, 0x181f ;  /* 0x00381f0004057f89 */ /* 0x000ea200000e0000 */
[----:B0-----:R-:W-:-:S04]  /*b2a0*/  @!P6 LEA R14, P0, R22, R14, 0x1 ;  /* 0x0000000e160ee211 */ /* 0x001fc800078008ff */
[----:B-1----:R-:W-:Y:S02]  /*b2b0*/  @!P6 MOV R2, R14 ;  /* 0x0000000e0002e202 */ /* 0x002fe40000000f00 */
[----:B------:R-:W0:Y:S03]  /*b2c0*/  SHFL.IDX PT, R14, R0, 0x2, 0x181f ;  /* 0x00581f00000e7f89 */ /* 0x000e2600000e0000 */
[----:B------:R-:W-:Y:S01]  /*b2d0*/  @!P5 LEA R7, R28, UR42, 0x1 ;  /* 0x0000002a1c07dc11 */ /* 0x000fe2000f8e08ff */
[----:B--2---:R-:W-:-:S04]  /*b2e0*/  @!P6 IMAD.X R5, RZ, RZ, R5, P0 ;  /* 0x000000ffff05e224 */ /* 0x004fc800000e0605 */
[----:B------:R-:W-:Y:S02]  /*b2f0*/  @!P6 IMAD.MOV.U32 R3, RZ, RZ, R5 ;  /* 0x000000ffff03e224 */ /* 0x000fe400078e0005 */
[----:B------:R-:W1:Y:S01]  /*b300*/  SHFL.IDX PT, R5, R4, 0x2, 0x181f ;  /* 0x00581f0004057f89 */ /* 0x000e6200000e0000 */
[----:B0-----:R-:W-:-:S03]  /*b310*/  @!P5 LEA R14, P0, R22, R14, 0x1 ;  /* 0x0000000e160ed211 */ /* 0x001fc600078008ff */
[----:B------:R-:W-:Y:S04]  /*b320*/  @!P6 LDGSTS.E.BYPASS.LTC128B.128 [R9+0x22c00], desc[UR36][R2.64], !P4 ;  /* 0x22c000000209efae */ /* 0x000fe8000e101d64 */
[----:B------:R-:W-:Y:S04]  /*b330*/  @!P6 LDGSTS.E.BYPASS.LTC128B.128 [R9+0x26c00], desc[UR36][R2.64+0x80], !P3 ;  /* 0x26c000800209efae */ /* 0x000fe8000d901d64 */
[----:B------:R-:W-:Y:S04]  /*b340*/  @!P6 LDGSTS.E.BYPASS.LTC128B.128 [R9+0x2ac00], desc[UR36][R2.64+0x100], !P2 ;  /* 0x2ac001000209efae */ /* 0x000fe8000d101d64 */
[----:B------:R0:W-:Y:S01]  /*b350*/  @!P6 LDGSTS.E.BYPASS.LTC128B.128 [R9+0x2ec00], desc[UR36][R2.64+0x180], !P1 ;  /* 0x2ec001800209efae */ /* 0x0001e2000c901d64 */
[----:B------:R-:W-:-:S04]  /*b360*/  LOP3.LUT P6, RZ, R16, 0x80, RZ, 0xc0, !PT ;  /* 0x0000008010ff7812 */ /* 0x000fc800078cc0ff */
[----:B------:R-:W-:Y:S01]  /*b370*/  P2R R6, PR, RZ, 0x40 ;  /* 0x00000040ff067803 */ /* 0x000fe20000000000 */
[----:B-1----:R-:W-:Y:S01]  /*b380*/  @!P5 IMAD.X R5, RZ, RZ, R5, P0 ;  /* 0x000000ffff05d224 */ /* 0x002fe200000e0605 */
[----:B------:R-:W-:Y:S01]  /*b390*/  LOP3.LUT P6, RZ, R16, 0x200, RZ, 0xc0, !PT ;  /* 0x0000020010ff7812 */ /* 0x000fe200078cc0ff */
[----:B0-----:R-:W-:Y:S02]  /*b3a0*/  @!P5 IMAD.MOV.U32 R2, RZ, RZ, R14 ;  /* 0x000000ffff02d224 */ /* 0x001fe400078e000e */
[----:B------:R-:W0:Y:S01]  /*b3b0*/  SHFL.IDX PT, R14, R0, 0x3, 0x181f ;  /* 0x00781f00000e7f89 */ /* 0x000e2200000e0000 */
[----:B------:R-:W-:-:S03]  /*b3c0*/  @!P5 IMAD.MOV.U32 R3, RZ, RZ, R5 ;  /* 0x000000ffff03d224 */ /* 0x000fc600078e0005 */
[----:B------:R-:W1:Y:S06]  /*b3d0*/  SHFL.IDX PT, R5, R4, 0x3, 0x181f ;  /* 0x00781f0004057f89 */ /* 0x000e6c00000e0000 */
[----:B------:R-:W-:Y:S01]  /*b3e0*/  @!P6 LEA R9, R28, UR42, 0x1 ;  /* 0x0000002a1c09ec11 */ /* 0x000fe2000f8e08ff */
[----:B------:R-:W-:Y:S04]  /*b3f0*/  @!P5 LDGSTS.E.BYPASS.LTC128B.128 [R7+0x23400], desc[UR36][R2.64], !P4 ;  /* 0x234000000207dfae */ /* 0x000fe8000e101d64 */
[----:B------:R-:W-:Y:S04]  /*b400*/  @!P5 LDGSTS.E.BYPASS.LTC128B.128 [R7+0x27400], desc[UR36][R2.64+0x80], !P3 ;  /* 0x274000800207dfae */ /* 0x000fe8000d901d64 */
[----:B------:R-:W-:Y:S04]  /*b410*/  @!P5 LDGSTS.E.BYPASS.LTC128B.128 [R7+0x2b400], desc[UR36][R2.64+0x100], !P2 ;  /* 0x2b4001000207dfae */ /* 0x000fe8000d101d64 */
[----:B------:R2:W-:Y:S01]  /*b420*/  @!P5 LDGSTS.E.BYPASS.LTC128B.128 [R7+0x2f400], desc[UR36][R2.64+0x180], !P1 ;  /* 0x2f4001800207dfae */ /* 0x0005e2000c901d64 */
[----:B------:R-:W-:-:S02]  /*b430*/  LOP3.LUT P5, RZ, R16, 0x40, RZ, 0xc0, !PT ;  /* 0x0000004010ff7812 */ /* 0x000fc400078ac0ff */
[----:B0-----:R-:W-:Y:S02]  /*b440*/  @!P6 LEA R14, P0, R22, R14, 0x1 ;  /* 0x0000000e160ee211 */ /* 0x001fe400078008ff */
[----:B------:R-:W-:Y:S02]  /*b450*/  P2R R8, PR, RZ, 0x20 ;  /* 0x00000020ff087803 */ /* 0x000fe40000000000 */
[----:B------:R-:W-:Y:S01]  /*b460*/  LOP3.LUT P5, RZ, R16, 0x100, RZ, 0xc0, !PT ;  /* 0x0000010010ff7812 */ /* 0x000fe200078ac0ff */
[----:B-1----:R-:W-:Y:S01]  /*b470*/  @!P6 IMAD.X R5, RZ, RZ, R5, P0 ;  /* 0x000000ffff05e224 */ /* 0x002fe200000e0605 */
[----:B--2---:R-:W-:-:S03]  /*b480*/  @!P6 MOV R2, R14 ;  /* 0x0000000e0002e202 */ /* 0x004fc60000000f00 */
[----:B------:R-:W-:Y:S01]  /*b490*/  @!P6 IMAD.MOV.U32 R3, RZ, RZ, R5 ;  /* 0x000000ffff03e224 */ /* 0x000fe200078e0005 */
[----:B------:R-:W0:Y:S04]  /*b4a0*/  SHFL.IDX PT, R14, R0, 0x4, 0x181f ;  /* 0x00981f00000e7f89 */ /* 0x000e2800000e0000 */
[----:B------:R-:W1:Y:S03]  /*b4b0*/  SHFL.IDX PT, R5, R4, 0x4, 0x181f ;  /* 0x00981f0004057f89 */ /* 0x000e6600000e0000 */
[----:B------:R-:W-:Y:S01]  /*b4c0*/  @!P5 LEA R7, R28, UR42, 0x1 ;  /* 0x0000002a1c07dc11 */ /* 0x000fe2000f8e08ff */
[----:B------:R-:W-:Y:S04]  /*b4d0*/  @!P6 LDGSTS.E.BYPASS.LTC128B.128 [R9+0x23c00], desc[UR36][R2.64], !P4 ;  /* 0x23c000000209efae */ /* 0x000fe8000e101d64 */
[----:B------:R-:W-:Y:S04]  /*b4e0*/  @!P6 LDGSTS.E.BYPASS.LTC128B.128 [R9+0x27c00], desc[UR36][R2.64+0x80], !P3 ;  /* 0x27c000800209efae */ /* 0x000fe8000d901d64 */
[----:B------:R-:W-:Y:S04]  /*b4f0*/  @!P6 LDGSTS.E.BYPASS.LTC128B.128 [R9+0x2bc00], desc[UR36][R2.64+0x100], !P2 ;  /* 0x2bc001000209efae */ /* 0x000fe8000d101d64 */
[----:B------:R2:W-:Y:S01]  /*b500*/  @!P6 LDGSTS.E.BYPASS.LTC128B.128 [R9+0x2fc00], desc[UR36][R2.64+0x180], !P1 ;  /* 0x2fc001800209efae */ /* 0x0005e2000c901d64 */
[----:B------:R-:W-:-:S02]  /*b510*/  ISETP.NE.AND P6, PT, R6, RZ, PT ;  /* 0x000000ff0600720c */ /* 0x000fc40003fc5270 */
[----:B0-----:R-:W-:-:S05]  /*b520*/  @!P5 LEA R14, P0, R22, R14, 0x1 ;  /* 0x0000000e160ed211 */ /* 0x001fca00078008ff */
[----:B-1----:R-:W-:Y:S02]  /*b530*/  @!P5 IMAD.X R5, RZ, RZ, R5, P0 ;  /* 0x000000ffff05d224 */ /* 0x002fe400000e0605 */
[----:B--2---:R-:W-:Y:S02]  /*b540*/  @!P5 IMAD.MOV.U32 R2, RZ, RZ, R14 ;  /* 0x000000ffff02d224 */ /* 0x004fe400078e000e */
[----:B------:R-:W0:Y:S01]  /*b550*/  SHFL.IDX PT, R14, R0, 0x5, 0x181f ;  /* 0x00b81f00000e7f89 */ /* 0x000e2200000e0000 */
[----:B------:R-:W-:Y:S01]  /*b560*/  @!P5 IMAD.MOV.U32 R3, RZ, RZ, R5 ;  /* 0x000000ffff03d224 */ /* 0x000fe200078e0005 */
[----:B------:R-:W-:Y:S02]  /*b570*/  @!P6 LEA R9, R28, UR42, 0x1 ;  /* 0x0000002a1c09ec11 */ /* 0x000fe4000f8e08ff */
[----:B------:R-:W1:Y:S04]  /*b580*/  SHFL.IDX PT, R5, R4, 0x5, 0x181f ;  /* 0x00b81f0004057f89 */ /* 0x000e6800000e0000 */
[----:B------:R-:W-:Y:S04]  /*b590*/  @!P5 LDGSTS.E.BYPASS.LTC128B.128 [R7+0x24400], desc[UR36][R2.64], !P4 ;  /* 0x244000000207dfae */ /* 0x000fe8000e101d64 */
[----:B------:R-:W-:Y:S04]  /*b5a0*/  @!P5 LDGSTS.E.BYPASS.LTC128B.128 [R7+0x28400], desc[UR36][R2.64+0x80], !P3 ;  /* 0x284000800207dfae */ /* 0x000fe8000d901d64 */
[----:B------:R-:W-:Y:S04]  /*b5b0*/  @!P5 LDGSTS.E.BYPASS.LTC128B.128 [R7+0x2c400], desc[UR36][R2.64+0x100], !P2 ;  /* 0x2c4001000207dfae */ /* 0x000fe8000d101d64 */
[----:B------:R2:W-:Y:S01]  /*b5c0*/  @!P5 LDGSTS.E.BYPASS.LTC128B.128 [R7+0x30400], desc[UR36][R2.64+0x180], !P1 ;  /* 0x304001800207dfae */ /* 0x0005e2000c901d64 */
[----:B------:R-:W-:-:S02]  /*b5d0*/  ISETP.NE.AND P5, PT, R8, RZ, PT ;  /* 0x000000ff0800720c */ /* 0x000fc40003fa5270 */
[----:B0-----:R-:W-:-:S05]  /*b5e0*/  @!P6 LEA R14, P0, R22, R14, 0x1 ;  /* 0x0000000e160ee211 */ /* 0x001fca00078008ff */
[----:B-1----:R-:W-:Y:S01]  /*b5f0*/  @!P6 IMAD.X R5, RZ, RZ, R5, P0 ;  /* 0x000000ffff05e224 */ /* 0x002fe200000e0605 */
[----:B--2---:R-:W-:-:S03]  /*b600*/  @!P6 MOV R2, R14 ;  /* 0x0000000e0002e202 */ /* 0x004fc60000000f00 */
[----:B------:R-:W-:Y:S01]  /*b610*/  @!P6 IMAD.MOV.U32 R3, RZ, RZ, R5 ;  /* 0x000000ffff03e224 */ /* 0x000fe200078e0005 */
[----:B------:R-:W0:Y:S01]  /*b620*/  SHFL.IDX PT, R14, R0, 0x6, 0x181f ;  /* 0x00d81f00000e7f89 */ /* 0x000e2200000e0000 */
[----:B------:R-:W-:-:S03]  /*b630*/  @!P5 LEA R7, R28, UR42, 0x1 ;  /* 0x0000002a1c07dc11 */ /* 0x000fc6000f8e08ff */
[----:B------:R-:W1:Y:S04]  /*b640*/  SHFL.IDX PT, R5, R4, 0x6, 0x181f ;  /* 0x00d81f0004057f89 */ /* 0x000e6800000e0000 */
[----:B------:R-:W-:Y:S04]  /*b650*/  @!P6 LDGSTS.E.BYPASS.LTC128B.128 [R9+0x24c00], desc[UR36][R2.64], !P4 ;  /* 0x24c000000209efae */ /* 0x000fe8000e101d64 */
[----:B------:R-:W-:Y:S04]  /*b660*/  @!P6 LDGSTS.E.BYPASS.LTC128B.128 [R9+0x28c00], desc[UR36][R2.64+0x80], !P3 ;  /* 0x28c000800209efae */ /* 0x000fe8000d901d64 */
[----:B------:R-:W-:Y:S04]  /*b670*/  @!P6 LDGSTS.E.BYPASS.LTC128B.128 [R9+0x2cc00], desc[UR36][R2.64+0x100], !P2 ;  /* 0x2cc001000209efae */ /* 0x000fe8000d101d64 */
[----:B------:R2:W-:Y:S01]  /*b680*/  @!P6 LDGSTS.E.BYPASS.LTC128B.128 [R9+0x30c00], desc[UR36][R2.64+0x180], !P1 ;  /* 0x30c001800209efae */ /* 0x0005e2000c901d64 */
[----:B0-----:R-:W-:-:S05]  /*b690*/  @!P5 LEA R14, P0, R22, R14, 0x1 ;  /* 0x0000000e160ed211 */ /* 0x001fca00078008ff */
[----:B-1----:R-:W-:Y:S02]  /*b6a0*/  @!P5 IMAD.X R5, RZ, RZ, R5, P0 ;  /* 0x000000ffff05d224 */ /* 0x002fe400000e0605 */
[----:B--2---:R-:W-:Y:S02]  /*b6b0*/  @!P5 IMAD.MOV.U32 R2, RZ, RZ, R14 ;  /* 0x000000ffff02d224 */ /* 0x004fe400078e000e */
[----:B------:R-:W-:Y:S01]  /*b6c0*/  @!P5 IMAD.MOV.U32 R3, RZ, RZ, R5 ;  /* 0x000000ffff03d224 */ /* 0x000fe200078e0005 */
[----:B------:R0:W1:Y:S04]  /*b6d0*/  SHFL.IDX PT, R14, R0, 0x7, 0x181f ;  /* 0x00f81f00000e7f89 */ /* 0x00006800000e0000 */
[----:B------:R0:W-:Y:S04]  /*b6e0*/  @!P5 LDGSTS.E.BYPASS.LTC128B.128 [R7+0x25400], desc[UR36][R2.64], !P4 ;  /* 0x254000000207dfae */ /* 0x0001e8000e101d64 */
[----:B------:R0:W-:Y:S04]  /*b6f0*/  @!P5 LDGSTS.E.BYPASS.LTC128B.128 [R7+0x29400], desc[UR36][R2.64+0x80], !P3 ;  /* 0x294000800207dfae */ /* 0x0001e8000d901d64 */
[----:B------:R0:W-:Y:S04]  /*b700*/  @!P5 LDGSTS.E.BYPASS.LTC128B.128 [R7+0x2d400], desc[UR36][R2.64+0x100], !P2 ;  /* 0x2d4001000207dfae */ /* 0x0001e8000d101d64 */
[----:B------:R0:W-:Y:S04]  /*b710*/  @!P5 LDGSTS.E.BYPASS.LTC128B.128 [R7+0x31400], desc[UR36][R2.64+0x180], !P1 ;  /* 0x314001800207dfae */ /* 0x0001e8000c901d64 */
[----:B------:R0:W2:Y:S02]  /*b720*/  SHFL.IDX PT, R5, R4, 0x7, 0x181f ;  /* 0x00f81f0004057f89 */ /* 0x0000a400000e0000 */
.L_x_318:
[----:B------:R-:W-:Y:S01]  /*b730*/  LOP3.LUT P0, RZ, R16, 0x2000, RZ, 0xc0, !PT ;  /* 0x0000200010ff7812 */ /* 0x000fe2000780c0ff */
[----:B------:R-:W-:-:S12]  /*b740*/  BSSY B0, `(.L_x_231) ;  /* 0x000000c000007945 */ /* 0x000fd80003800000 */
[----:B------:R-:W-:Y:S05]  /*b750*/  @P0 BRA `(.L_x_232) ;  /* 0x0000000000280947 */ /* 0x000fea0003800000 */
[----:B01----:R-:W-:-:S05]  /*b760*/  LEA R2, P0, R22, R14, 0x1 ;  /* 0x0000000e16027211 */ /* 0x003fca00078008ff */
[----:B--2---:R-:W-:Y:S01]  /*b770*/  IMAD.X R3, RZ, RZ, R5, P0 ;  /* 0x000000ffff037224 */ /* 0x004fe200000e0605 */
[----:B------:R-:W-:-:S05]  /*b780*/  LEA R5, R28, UR42, 0x1 ;  /* 0x0000002a1c057c11 */ /* 0x000fca000f8e08ff */
[----:B------:R-:W-:Y:S01]  /*b790*/  @!PT LDS RZ, [RZ] ;  /* 0x00000000fffff984 */ /* 0x000fe20000000800 */
[----:B------:R-:W-:Y:S01]  /*b7a0*/  @!PT LDS RZ, [RZ] ;  /* 0x00000000fffff984 */ /* 0x000fe20000000800 */
[----:B------:R-:W-:Y:S01]  /*b7b0*/  @!PT LDS RZ, [RZ] ;  /* 0x00000000fffff984 */ /* 0x000fe20000000800 */
[----:B------:R3:W-:Y:S04]  /*b7c0*/  LDGSTS.E.BYPASS.LTC128B.128 [R5+0x25c00], desc[UR36][R2.64], !P4 ;  /* 0x25c0000002057fae */ /* 0x0007e8000e101d64 */
[----:B------:R3:W-:Y:S04]  /*b7d0*/  LDGSTS.E.BYPASS.LTC128B.128 [R5+0x29c00], desc[UR36][R2.64+0x80], !P3 ;  /* 0x29c0008002057fae */ /* 0x0007e8000d901d64 */
[----:B------:R3:W-:Y:S04]  /*b7e0*/  LDGSTS.E.BYPASS.LTC128B.128 [R5+0x2dc00], desc[UR36][R2.64+0x100], !P2 ;  /* 0x2dc0010002057fae */ /* 0x0007e8000d101d64 */
[----:B------:R3:W-:Y:S02]  /*b7f0*/  LDGSTS.E.BYPASS.LTC128B.128 [R5+0x31c00], desc[UR36][R2.64+0x180], !P1 ;  /* 0x31c0018002057fae */ /* 0x0007e4000c901d64 */
.L_x_232:
[----:B------:R-:W-:Y:S05]  /*b800*/  BSYNC B0 ;  /* 0x0000000000007941 */ /* 0x000fea0003800000 */
.L_x_231:
[----:B------:R-:W-:Y:S01]  /*b810*/  NOP ;  /* 0x0000000000007918 */ /* 0x000fe20000000000 */
[----:B------:R-:W-:Y:S01]  /*b820*/  SYNCS.ARRIVE.TRANS64.RED.A0T1 RZ, [UR42+0x32410], RZ ;  /* 0x032410ffffff79a7 */ /* 0x000fe2000820042a */
[----:B0-----:R-:W-:Y:S01]  /*b830*/  MOV R0, 0x1 ;  /* 0x0000000100007802 */ /* 0x001fe20000000f00 */
[----:B------:R-:W-:Y:S03]  /*b840*/  ARRIVES.LDGSTSBAR.64.TRANSCNT [UR42+0x32410] ;  /* 0x03241000ff0079b0 */ /* 0x000fe60008000aaa */
[----:B------:R-:W-:Y:S01]  /*b850*/  SHF.L.U32 R0, R0, 0x1f, RZ ;  /* 0x0000001f00007819 */ /* 0x000fe200000006ff */
[----:B------:R-:W-:Y:S01]  /*b860*/  NOP ;  /* 0x0000000000007918 */ /* 0x000fe20000000000 */
[----:B------:R-:W-:Y:S02]  /*b870*/  SYNCS.ARRIVE.TRANS64.A1T0 RZ, [UR42+0x32410], RZ ;  /* 0x032410ffffff79a7 */ /* 0x000fe4000810002a */
[----:B------:R-:W0:Y:S02]  /*b880*/  SYNCS.PHASECHK.TRANS64.TRYWAIT P0, [UR42+0x32420], R0 ;  /* 0x03242000ff0075a7 */ /* 0x000e24000800016a */
[----:B0-----:R-:W-:Y:S05]  /*b890*/  @!P0 BRA `(.L_x_233) ;  /* 0x0000003800a48947 */ /* 0x001fea0003800000 */
.L_x_319:
[----:B------:R-:W-:-:S13]  /*b8a0*/  LOP3.LUT P0, RZ, R16, 0x20, RZ, 0xc0, !PT ;  /* 0x0000002010ff7812 */ /* 0x000fda000780c0ff */
[----:B------:R-:W-:Y:S05]  /*b8b0*/  @!P0 BRA `(.L_x_234) ;  /* 0x0000000000048947 */ /* 0x000fea0003800000 */
[----:B------:R-:W-:Y:S01]  /*b8c0*/  BPT.TRAP 0x1 ;  /* 0x000000040000795c */ /* 0x000fe20000300000 */
.L_x_234:
[----:B------:R-:W4:Y:S02]  /*b8d0*/  SYNCS.PHASECHK.TRANS64.TRYWAIT P0, [UR42+0x32460], R0 ;  /* 0x03246000ff0075a7 */ /* 0x000f24000800016a */
[----:B----4-:R-:W-:Y:S05]  /*b8e0*/  @!P0 BRA `(.L_x_235) ;  /* 0x0000003800a88947 */ /* 0x010fea0003800000 */
.L_x_320:
[----:B------:R-:W-:Y:S01]  /*b8f0*/  ULDC.64 UR4, c[0x0][0x328] ;  /* 0x0000ca0000047ab9 */ /* 0x000fe20000000a00 */
[----:B------:R-:W-:Y:S01]  /*b900*/  ULDC.64 UR6, c[0x0][0x338] ;  /* 0x0000ce0000067ab9 */ /* 0x000fe20000000a00 */
[----:B0-----:R-:W-:Y:S01]  /*b910*/  IMAD R0, R25, UR4, RZ ;  /* 0x0000000419007c24 */ /* 0x001fe2000f8e02ff */
[C---:B------:R-:W-:Y:S01]  /*b920*/  LOP3.LUT P3, RZ, R16.reuse, 0x10, RZ, 0xc0, !PT ;  /* 0x0000001010ff7812 */ /* 0x040fe2000786c0ff */
[----:B---3--:R-:W-:Y:S01]  /*b930*/  IMAD.WIDE.U32 R2, R23, UR4, RZ ;  /* 0x0000000417027c25 */ /* 0x008fe2000f8e00ff */
[----:B------:R-:W-:Y:S02]  /*b940*/  R2UR UR4, R29 ;  /* 0x000000001d0472ca */ /* 0x000fe400000e0000 */
[C---:B------:R-:W-:Y:S01]  /*b950*/  LOP3.LUT P2, RZ, R16.reuse, 0x8, RZ, 0xc0, !PT ;  /* 0x0000000810ff7812 */ /* 0x040fe2000784c0ff */
[----:B------:R-:W-:Y:S01]  /*b960*/  IMAD R23, R23, UR5, R0 ;  /* 0x0000000517177c24 */ /* 0x000fe2000f8e0200 */
[C---:B------:R-:W-:Y:S01]  /*b970*/  LOP3.LUT P1, RZ, R16.reuse, 0x4, RZ, 0xc0, !PT ;  /* 0x0000000410ff7812 */ /* 0x040fe2000782c0ff */
[----:B--2---:R-:W-:Y:S01]  /*b980*/  IMAD R5, R19, UR6, RZ ;  /* 0x0000000613057c24 */ /* 0x004fe2000f8e02ff */
[----:B------:R-:W-:Y:S01]  /*b990*/  SEL R0, RZ, 0x4, P2 ;  /* 0x00000004ff007807 */ /* 0x000fe20001000000 */
[----:B------:R-:W-:Y:S01]  /*b9a0*/  IMAD.IADD R3, R3, 0x1, R23 ;  /* 0x0000000103037824 */ /* 0x000fe200078e0217 */
[----:B------:R-:W-:Y:S01]  /*b9b0*/  LOP3.LUT P4, RZ, R16, 0x1, RZ, 0xc0, !PT ;  /* 0x0000000110ff7812 */ /* 0x000fe2000788c0ff */
[----:B------:R-:W-:-:S02]  /*b9c0*/  IMAD R5, R18, UR7, R5 ;  /* 0x0000000712057c24 */ /* 0x000fc4000f8e0205 */
[----:B------:R-:W-:Y:S01]  /*b9d0*/  IMAD.WIDE.U32 R2, R18, UR6, R2 ;  /* 0x0000000612027c25 */ /* 0x000fe2000f8e0002 */
[----:B------:R-:W-:Y:S02]  /*b9e0*/  ULDC.64 UR6, c[0x0][0x330] ;  /* 0x0000cc0000067ab9 */ /* 0x000fe40000000a00 */
[----:B------:R-:W-:Y:S01]  /*b9f0*/  UIMAD UR4, UR4, UR6, URZ ;  /* 0x00000006040472a4 */ /* 0x000fe2000f8e023f */
[----:B------:R-:W-:Y:S02]  /*ba00*/  IMAD.IADD R3, R3, 0x1, R5 ;  /* 0x0000000103037824 */ /* 0x000fe400078e0205 */
[----:B------:R-:W-:Y:S01]  /*ba10*/  IMAD.U32 R5, RZ, RZ, UR6 ;  /* 0x00000006ff057e24 */ /* 0x000fe2000f8e00ff */
[----:B------:R-:W-:-:S03]  /*ba20*/  UIMAD UR4, UR39, UR7, UR4 ;  /* 0x00000007270472a4 */ /* 0x000fc6000f8e0204 */
[----:B------:R-:W-:Y:S01]  /*ba30*/  IMAD.WIDE.U32 R2, R5, UR39, R2 ;  /* 0x0000002705027c25 */ /* 0x000fe2000f8e0002 */
[----:B------:R-:W-:Y:S01]  /*ba40*/  ULDC.64 UR6, c[0x0][0x318] ;  /* 0x0000c60000067ab9 */ /* 0x000fe20000000a00 */
[----:B------:R-:W-:Y:S02]  /*ba50*/  SEL R5, RZ, 0x8, P1 ;  /* 0x00000008ff057807 */ /* 0x000fe40000800000 */
        /* <DEDUP_REMOVED lines=8> */
[----:B-1----:R-:W0:Y:S01]  /*bae0*/  SHFL.IDX PT, R14, R18, RZ, 0x181f ;  /* 0x00181fff120e7589 */ /* 0x002e2200000e0000 */
[----:B------:R-:W-:Y:S02]  /*baf0*/  SHF.L.U32 R0, R22, 0x1, RZ ;  /* 0x0000000116007819 */ /* 0x000fe400000006ff */
[----:B------:R-:W-:Y:S01]  /*bb00*/  LEA R10, R28, UR42, 0x1 ;  /* 0x0000002a1c0a7c11 */ /* 0x000fe2000f8e08ff */
[----:B------:R-:W1:Y:S01]  /*bb10*/  SHFL.IDX PT, R3, R19, RZ, 0x181f ;  /* 0x00181fff13037589 */ /* 0x000e6200000e0000 */
[C---:B------:R-:W-:Y:S02]  /*bb20*/  LOP3.LUT P2, RZ, R5.reuse, 0x2, RZ, 0xc0, !PT ;  /* 0x0000000205ff7812 */ /* 0x040fe4000784c0ff */
[----:B------:R-:W-:Y:S01]  /*bb30*/  LOP3.LUT P1, RZ, R5, 0x4, RZ, 0xc0, !PT ;  /* 0x0000000405ff7812 */ /* 0x000fe2000782c0ff */
[----:B------:R-:W-:Y:S01]  /*bb40*/  SHFL.IDX PT, R4, R19, 0x1, 0x181f ;  /* 0x00381f0013047f89 */ /* 0x000fe200000e0000 */
[----:B------:R-:W-:-:S03]  /*bb50*/  VIADD R31, R10, 0x400 ;  /* 0x000004000a1f7836 */ /* 0x000fc60000000000 */
[----:B------:R-:W-:Y:S01]  /*bb60*/  SHFL.IDX PT, R20, R19, 0x4, 0x181f ;  /* 0x00981f0013147f89 */ /* 0x000fe200000e0000 */
[----:B0-----:R-:W-:-:S03]  /*bb70*/  IADD3 R2, P0, R14, R0, RZ ;  /* 0x000000000e027210 */ /* 0x001fc60007f1e0ff */
[----:B------:R-:W0:Y:S02]  /*bb80*/  SHFL.IDX PT, R14, R18, 0x1, 0x181f ;  /* 0x00381f00120e7f89 */ /* 0x000e2400000e0000 */
[----:B-1----:R-:W-:Y:S01]  /*bb90*/  IMAD.X R3, RZ, RZ, R3, P0 ;  /* 0x000000ffff037224 */ /* 0x002fe200000e0603 */
[-C--:B0-----:R-:W-:Y:S02]  /*bba0*/  IADD3 R6, P0, R14, R0.reuse, RZ ;  /* 0x000000000e067210 */ /* 0x081fe40007f1e0ff */
[----:B------:R-:W0:Y:S03]  /*bbb0*/  SHFL.IDX PT, R14, R18, 0x2, 0x181f ;  /* 0x00581f00120e7f89 */ /* 0x000e2600000e0000 */
[----:B------:R-:W-:Y:S02]  /*bbc0*/  IMAD.X R7, RZ, RZ, R4, P0 ;  /* 0x000000ffff077224 */ /* 0x000fe400000e0604 */
[----:B------:R-:W1:Y:S01]  /*bbd0*/  SHFL.IDX PT, R4, R19, 0x2, 0x181f ;  /* 0x00581f0013047f89 */ /* 0x000e6200000e0000 */
[----:B0-----:R-:W-:-:S03]  /*bbe0*/  IADD3 R8, P0, R14, R0, RZ ;  /* 0x000000000e087210 */ /* 0x001fc60007f1e0ff */
[----:B------:R-:W0:Y:S02]  /*bbf0*/  SHFL.IDX PT, R14, R18, 0x3, 0x181f ;  /* 0x00781f00120e7f89 */ /* 0x000e2400000e0000 */
[----:B-1----:R-:W-:Y:S01]  /*bc00*/  IMAD.X R9, RZ, RZ, R4, P0 ;  /* 0x000000ffff097224 */ /* 0x002fe200000e0604 */
[----:B------:R-:W-:-:S13]  /*bc10*/  ISETP.LT.OR P0, PT, R17, 0x1, P4 ;  /* 0x000000011100780c */ /* 0x000fda0002701670 */
[----:B------:R-:W-:Y:S01]  /*bc20*/  LDGSTS.E.BYPASS.LTC128B.128 [R10+0x400], desc[UR36][R2.64], !P0 ;  /* 0x00400000020a7fae */ /* 0x000fe2000c101d64 */
[----:B------:R-:W-:-:S13]  /*bc30*/  ISETP.LT.OR P0, PT, R17, 0x1, !P2 ;  /* 0x000000011100780c */ /* 0x000fda0005701670 */
[----:B------:R-:W-:Y:S01]  /*bc40*/  LDGSTS.E.BYPASS.LTC128B.128 [R10+0x3400], desc[UR36][R2.64+0x80], !P0 ;  /* 0x03400080020a7fae */ /* 0x000fe2000c101d64 */
[----:B------:R-:W-:-:S13]  /*bc50*/  ISETP.LT.OR P0, PT, R17, 0x1, !P1 ;  /* 0x000000011100780c */ /* 0x000fda0004f01670 */
[----:B------:R-:W-:Y:S01]  /*bc60*/  LDGSTS.E.BYPASS.LTC128B.128 [R10+0x6400], desc[UR36][R2.64+0x100], !P0 ;  /* 0x06400100020a7fae */ /* 0x000fe2000c101d64 */
[----:B------:R-:W-:-:S03]  /*bc70*/  LOP3.LUT P0, RZ, R5, 0x8, RZ, 0xc0, !PT ;  /* 0x0000000805ff7812 */ /* 0x000fc6000780c0ff */
[----:B------:R-:W1:Y:S01]  /*bc80*/  SHFL.IDX PT, R5, R19, 0x3, 0x181f ;  /* 0x00781f0013057f89 */ /* 0x000e6200000e0000 */
[----:B------:R-:W-:-:S03]  /*bc90*/  ISETP.LT.OR P3, PT, R17, 0x1, !P0 ;  /* 0x000000011100780c */ /* 0x000fc60004761670 */
[----:B------:R-:W-:Y:S10]  /*bca0*/  SHFL.IDX PT, R19, R19, 0x5, 0x181f ;  /* 0x00b81f0013137f89 */ /* 0x000ff400000e0000 */
[----:B------:R2:W-:Y:S01]  /*bcb0*/  LDGSTS.E.BYPASS.LTC128B.128 [R10+0x9400], desc[UR36][R2.64+0x180], !P3 ;  /* 0x09400180020a7fae */ /* 0x0005e2000d901d64 */
[----:B0-----:R-:W-:-:S03]  /*bcc0*/  IADD3 R4, P3, R14, R0, RZ ;  /* 0x000000000e047210 */ /* 0x001fc60007f7e0ff */
[----:B------:R-:W2:Y:S02]  /*bcd0*/  SHFL.IDX PT, R14, R18, 0x4, 0x181f ;  /* 0x00981f00120e7f89 */ /* 0x000ea400000e0000 */
[----:B-1----:R-:W-:Y:S01]  /*bce0*/  IMAD.X R5, RZ, RZ, R5, P3 ;  /* 0x000000ffff057224 */ /* 0x002fe200018e0605 */
[----:B------:R-:W-:-:S13]  /*bcf0*/  ISETP.LT.OR P3, PT, R17, 0x11, P4 ;  /* 0x000000111100780c */ /* 0x000fda0002761670 */
[----:B------:R-:W-:Y:S01]  /*bd00*/  LDGSTS.E.BYPASS.LTC128B.128 [R10+0xc00], desc[UR36][R6.64], !P3 ;  /* 0x00c00000060a7fae */ /* 0x000fe2000d901d64 */
[----:B------:R-:W-:-:S13]  /*bd10*/  ISETP.LT.OR P3, PT, R17, 0x11, !P2 ;  /* 0x000000111100780c */ /* 0x000fda0005761670 */
[----:B------:R-:W-:Y:S01]  /*bd20*/  LDGSTS.E.BYPASS.LTC128B.128 [R10+0x3c00], desc[UR36][R6.64+0x80], !P3 ;  /* 0x03c00080060a7fae */ /* 0x000fe2000d901d64 */
[----:B------:R-:W-:-:S13]  /*bd30*/  ISETP.LT.OR P3, PT, R17, 0x11, !P1 ;  /* 0x000000111100780c */ /* 0x000fda0004f61670 */
[----:B------:R-:W-:Y:S01]  /*bd40*/  LDGSTS.E.BYPASS.LTC128B.128 [R10+0x6c00], desc[UR36][R6.64+0x100], !P3 ;  /* 0x06c00100060a7fae */ /* 0x000fe2000d901d64 */
[----:B------:R-:W-:-:S13]  /*bd50*/  ISETP.LT.OR P3, PT, R17, 0x11, !P0 ;  /* 0x000000111100780c */ /* 0x000fda0004761670 */
[----:B------:R0:W-:Y:S01]  /*bd60*/  LDGSTS.E.BYPASS.LTC128B.128 [R10+0x9c00], desc[UR36][R6.64+0x180], !P3 ;  /* 0x09c00180060a7fae */ /* 0x0001e2000d901d64 */
[----:B--2---:R-:W-:-:S03]  /*bd70*/  IADD3 R2, P3, R14, R0, RZ ;  /* 0x000000000e027210 */ /* 0x004fc60007f7e0ff */
[----:B------:R1:W2:Y:S02]  /*bd80*/  SHFL.IDX PT, R14, R18, 0x5, 0x181f ;  /* 0x00b81f00120e7f89 */ /* 0x0002a400000e0000 */
[----:B------:R-:W-:Y:S01]  /*bd90*/  IMAD.X R3, RZ, RZ, R20, P3 ;  /* 0x000000ffff037224 */ /* 0x000fe200018e0614 */
[----:B------:R-:W-:Y:S02]  /*bda0*/  ISETP.LT.OR P3, PT, R17, 0x21, P4 ;  /* 0x000000211100780c */ /* 0x000fe40002761670 */
[----:B0-----:R-:W-:-:S11]  /*bdb0*/  MOV R6, RZ ;  /* 0x000000ff00067202 */ /* 0x001fd60000000f00 */
        /* <DEDUP_REMOVED lines=22> */
[----:B--2---:R1:W-:Y:S02]  /*bf20*/  LDGSTS.E.BYPASS.LTC128B.128 [R10+0xb400], desc[UR36][R2.64+0x180], !P3 ;  /* 0x0b400180020a7fae */ /* 0x0043e4000d901d64 */
.L_x_334:
[----:B01----:R-:W-:Y:S02]  /*bf30*/  IADD3 R2, P3, R14, R0, RZ ;  /* 0x000000000e027210 */ /* 0x003fe40007f7e0ff */
[C---:B------:R-:W-:Y:S02]  /*bf40*/  ISETP.LT.OR P2, PT, R17.reuse, 0x51, !P2 ;  /* 0x000000511100780c */ /* 0x040fe40005741670 */
[C---:B------:R-:W-:Y:S01]  /*bf50*/  ISETP.LT.OR P1, PT, R17.reuse, 0x51, !P1 ;  /* 0x000000511100780c */ /* 0x040fe20004f21670 */
[----:B------:R-:W-:Y:S01]  /*bf60*/  IMAD.X R3, RZ, RZ, R19, P3 ;  /* 0x000000ffff037224 */ /* 0x000fe200018e0613 */
[C---:B------:R-:W-:Y:S02]  /*bf70*/  ISETP.LT.OR P3, PT, R17.reuse, 0x51, P4 ;  /* 0x000000511100780c */ /* 0x040fe40002761670 */
[----:B------:R-:W-:-:S11]  /*bf80*/  ISETP.LT.OR P0, PT, R17, 0x51, !P0 ;  /* 0x000000511100780c */ /* 0x000fd60004701670 */
        /* <DEDUP_REMOVED lines=11> */
[----:B------:R-:W-:-:S13]  /*c040*/  LOP3.LUT P4, RZ, R16, 0x20, RZ, 0xc0, !PT ;  /* 0x0000002010ff7812 */ /* 0x000fda000788c0ff */
[----:B0-----:R-:W-:Y:S05]  /*c050*/  @!P4 BRA `(.L_x_237) ;  /* 0x000000000004c947 */ /* 0x001fea0003800000 */
[----:B------:R-:W-:Y:S01]  /*c060*/  BPT.TRAP 0x1 ;  /* 0x000000040000795c */ /* 0x000fe20000300000 */
.L_x_237:
        /* <DEDUP_REMOVED lines=8> */
[----:B------:R-:W0:Y:S01]  /*c0f0*/  S2R R2, SR_TID.X ;  /* 0x0000000000027919 */ /* 0x000e220000002100 */
[----:B------:R-:W-:Y:S01]  /*c100*/  UIADD3 UR4, UR44, 0x1, URZ ;  /* 0x000000012c047890 */ /* 0x000fe2000fffe03f */
[----:B------:R-:W-:Y:S01]  /*c110*/  LOP3.LUT R3, RZ, UR40, RZ, 0x33, !PT ;  /* 0x00000028ff037c12 */ /* 0x000fe2000f8e33ff */
[----:B------:R-:W-:Y:S02]  /*c120*/  IMAD.MOV.U32 R17, RZ, RZ, 0x1 ;  /* 0x00000001ff117424 */ /* 0x000fe400078e00ff */
[----:B------:R-:W-:Y:S01]  /*c130*/  UIMAD UR4, UR4, UR38, URZ ;  /* 0x00000026040472a4 */ /* 0x000fe2000f8e023f */
[----:B------:R-:W-:Y:S02]  /*c140*/  IMAD.MOV.U32 R26, RZ, RZ, 0x1 ;  /* 0x00000001ff1a7424 */ /* 0x000fe400078e00ff */
[----:B0-----:R-:W-:-:S05]  /*c150*/  IMAD.SHL.U32 R2, R2, 0x10, RZ ;  /* 0x0000001002027824 */ /* 0x001fca00078e00ff */
[----:B------:R-:W-:-:S04]  /*c160*/  LOP3.LUT R2, R2, 0x70, RZ, 0xc0, !PT ;  /* 0x0000007002027812 */ /* 0x000fc800078ec0ff */
[----:B------:R-:W-:Y:S02]  /*c170*/  IADD3 R24, R2, R24, R37 ;  /* 0x0000001802187210 */ /* 0x000fe40007ffe025 */
[----:B------:R-:W-:Y:S02]  /*c180*/  LOP3.LUT R2, RZ, UR4, RZ, 0x33, !PT ;  /* 0x00000004ff027c12 */ /* 0x000fe4000f8e33ff */
[----:B------:R-:W-:Y:S02]  /*c190*/  IADD3 R5, R24, -0x120, RZ ;  /* 0xfffffee018057810 */ /* 0x000fe40007ffe0ff */
[----:B------:R-:W-:-:S04]  /*c1a0*/  VIMNMX R2, R2, R3, !PT ;  /* 0x0000000302027248 */ /* 0x000fc80007fe0100 */
[C---:B------:R-:W-:Y:S01]  /*c1b0*/  IADD3 R27, -R2.reuse, -0x2, RZ ;  /* 0xfffffffe021b7810 */ /* 0x040fe20007ffe1ff */
[----:B------:R-:W-:-:S07]  /*c1c0*/  IMAD R18, R2, -0x60, R5 ;  /* 0xffffffa002127824 */ /* 0x000fce00078e0205 */
.L_x_253:
[----:B------:R-:W0:Y:S01]  /*c1d0*/  LDC R2, c[0x0][0x430] ;  /* 0x00010c00ff027b82 */ /* 0x000e220000000800 */
[----:B------:R-:W-:Y:S01]  /*c1e0*/  ISETP.GT.U32.AND P0, PT, R32, 0x5f, PT ;  /* 0x0000005f2000780c */ /* 0x000fe20003f04070 */
[----:B------:R-:W-:Y:S01]  /*c1f0*/  BSSY B1, `(.L_x_239) ;  /* 0x0000014000017945 */ /* 0x000fe20003800000 */
[----:B------:R-:W-:Y:S02]  /*c200*/  IMAD.MOV.U32 R7, RZ, RZ, R18 ;  /* 0x000000ffff077224 */ /* 0x000fe400078e0012 */
[----:B------:R-:W-:Y:S01]  /*c210*/  IMAD.MOV.U32 R4, RZ, RZ, RZ ;  /* 0x000000ffff047224 */ /* 0x000fe200078e00ff */
[----:B0-----:R-:W-:-:S13]  /*c220*/  ISETP.NE.AND P1, PT, R2, 0x1, PT ;  /* 0x000000010200780c */ /* 0x001fda0003f25270 */
[----:B------:R-:W0:Y:S08]  /*c230*/  @P1 LDC R3, c[0x0][0x434] ;  /* 0x00010d00ff031b82 */ /* 0x000e300000000800 */
[----:B------:R-:W1:Y:S01]  /*c240*/  @P1 LDC R5, c[0x0][0x438] ;  /* 0x00010e00ff051b82 */ /* 0x000e620000000800 */
[----:B0-----:R-:W-:-:S05]  /*c250*/  @P1 IMAD.HI.U32 R2, R18, R3, RZ ;  /* 0x0000000312021227 */ /* 0x001fca00078e00ff */
[----:B-1----:R-:W-:Y:S01]  /*c260*/  @P1 SHF.R.U32.HI R7, RZ, R5, R2 ;  /* 0x00000005ff071219 */ /* 0x002fe20000011602 */
[----:B--2---:R-:W-:Y:S06]  /*c270*/  @P0 BRA `(.L_x_240) ;  /* 0x00000000002c0947 */ /* 0x004fec0003800000 */
[----:B------:R-:W-:Y:S01]  /*c280*/  ULDC.64 UR4, c[0x0][0x428] ;  /* 0x00010a0000047ab9 */ /* 0x000fe20000000a00 */
[--C-:B------:R-:W-:Y:S01]  /*c290*/  SHF.R.S32.HI R3, RZ, 0x1f, R7.reuse ;  /* 0x0000001fff037819 */ /* 0x100fe20000011407 */
[----:B------:R-:W-:Y:S02]  /*c2a0*/  IMAD R5, R33, UR4, RZ ;  /* 0x0000000421057c24 */ /* 0x000fe4000f8e02ff */
[----:B------:R-:W-:Y:S02]  /*c2b0*/  IMAD.MOV.U32 R2, RZ, RZ, R7 ;  /* 0x000000ffff027224 */ /* 0x000fe400078e0007 */
[C---:B------:R-:W-:Y:S02]  /*c2c0*/  IMAD R5, R30.reuse, UR5, R5 ;  /* 0x000000051e057c24 */ /* 0x040fe4000f8e0205 */
[----:B------:R-:W-:Y:S01]  /*c2d0*/  IMAD.WIDE.U32 R2, R30, UR4, R2 ;  /* 0x000000041e027c25 */ /* 0x000fe2000f8e0002 */
[----:B------:R-:W-:-:S04]  /*c2e0*/  ULDC.64 UR4, c[0x0][0x418] ;  /* 0x0001060000047ab9 */ /* 0x000fc80000000a00 */
[----:B------:R-:W-:Y:S02]  /*c2f0*/  IADD3 R3, R5, R3, RZ ;  /* 0x0000000305037210 */ /* 0x000fe40007ffe0ff */
[----:B------:R-:W-:-:S04]  /*c300*/  LEA R4, P0, R2, UR4, 0x2 ;  /* 0x0000000402047c11 */ /* 0x000fc8000f8010ff */
[----:B------:R-:W-:-:S05]  /*c310*/  LEA.HI.X R5, R2, UR5, R3, 0x2, P0 ;  /* 0x0000000502057c11 */ /* 0x000fca00080f1403 */
[----:B------:R0:W5:Y:S04]  /*c320*/  LDG.E R4, desc[UR36][R4.64] ;  /* 0x0000002404047981 */ /* 0x000168000c1e1900 */
.L_x_240:
[----:B------:R-:W-:Y:S05]  /*c330*/  BSYNC B1 ;  /* 0x0000000000017941 */ /* 0x000fea0003800000 */
.L_x_239:
[----:B------:R-:W-:-:S13]  /*c340*/  LOP3.LUT P0, RZ, R16, 0x20, RZ, 0xc0, !PT ;  /* 0x0000002010ff7812 */ /* 0x000fda000780c0ff */
[----:B------:R-:W-:Y:S05]  /*c350*/  @!P0 BRA `(.L_x_241) ;  /* 0x0000000000048947 */ /* 0x000fea0003800000 */
[----:B------:R-:W-:Y:S01]  /*c360*/  BPT.TRAP 0x1 ;  /* 0x000000040000795c */ /* 0x000fe20000300000 */
.L_x_241:
[----:B------:R-:W-:Y:S01]  /*c370*/  LEA R19, R17, UR42, 0x3 ;  /* 0x0000002a11137c11 */ /* 0x000fe2000f8e18ff */
[----:B------:R-:W-:Y:S01]  /*c380*/  BSSY B1, `(.L_x_242) ;  /* 0x0000004000017945 */ /* 0x000fe20003800000 */
[----:B------:R-:W-:-:S04]  /*c390*/  SHF.L.U32 R23, R26, 0x1f, RZ ;  /* 0x0000001f1a177819 */ /* 0x000fc800000006ff */
[----:B------:R-:W1:Y:S02]  /*c3a0*/  SYNCS.PHASECHK.TRANS64.TRYWAIT P0, [R19+URZ+0x32440], R23 ;  /* 0x03244017130075a7 */ /* 0x000e64000800017f */
[----:B-1----:R-:W-:Y:S05]  /*c3b0*/  @!P0 BRA `(.L_x_243) ;  /* 0x0000003800788947 */ /* 0x002fea0003800000 */
.L_x_335:
[----:B------:R-:W-:Y:S05]  /*c3c0*/  BSYNC B1 ;  /* 0x0000000000017941 */ /* 0x000fea0003800000 */
.L_x_242:
[----:B------:R-:W-:Y:S01]  /*c3d0*/  ULDC UR4, c[0x0][0x430] ;  /* 0x00010c0000047ab9 */ /* 0x000fe20000000800 */
[----:B-----5:R-:W-:Y:S01]  /*c3e0*/  SHF.R.S32.HI R20, RZ, 0x1f, R4 ;  /* 0x0000001fff147819 */ /* 0x020fe20000011404 */
[----:B------:R-:W-:Y:S01]  /*c3f0*/  UIADD3 UR4, -UR4, URZ, URZ ;  /* 0x0000003f04047290 */ /* 0x000fe2000fffe13f */
[----:B------:R-:W-:Y:S01]  /*c400*/  LOP3.LUT P1, RZ, R16, 0x2, RZ, 0xc0, !PT ;  /* 0x0000000210ff7812 */ /* 0x000fe2000782c0ff */
[----:B------:R-:W-:Y:S01]  /*c410*/  ULDC.64 UR6, c[0x0][0x310] ;  /* 0x0000c40000067ab9 */ /* 0x000fe20000000a00 */
[----:B------:R-:W-:-:S03]  /*c420*/  IMAD R22, R17, 0x1800, R28 ;  /* 0x0000180011167824 */ /* 0x000fc600078e021c */
[----:B0-----:R-:W-:Y:S01]  /*c430*/  IMAD R5, R7, UR4, R18 ;  /* 0x0000000407057c24 */ /* 0x001fe2000f8e0212 */
[----:B------:R-:W-:-:S03]  /*c440*/  ULDC.64 UR4, c[0x0][0x300] ;  /* 0x0000c00000047ab9 */ /* 0x000fc60000000a00 */
[----:B------:R-:W-:Y:S01]  /*c450*/  IMAD.WIDE.U32 R2, R5, UR4, RZ ;  /* 0x0000000405027c25 */ /* 0x000fe2000f8e00ff */
[----:B------:R-:W-:-:S05]  /*c460*/  SHF.R.S32.HI R25, RZ, 0x1f, R5 ;  /* 0x0000001fff197819 */ /* 0x000fca0000011405 */
[----:B------:R-:W-:Y:S01]  /*c470*/  IMAD R6, R25, UR4, RZ ;  /* 0x0000000419067c24 */ /* 0x000fe2000f8e02ff */
[----:B------:R-:W-:-:S03]  /*c480*/  R2UR UR4, R29 ;  /* 0x000000001d0472ca */ /* 0x000fc600000e0000 */
[----:B------:R-:W-:-:S04]  /*c490*/  IMAD R7, R5, UR5, R6 ;  /* 0x0000000505077c24 */ /* 0x000fc8000f8e0206 */
[----:B------:R-:W-:Y:S02]  /*c4a0*/  IMAD.IADD R3, R3, 0x1, R7 ;  /* 0x0000000103037824 */ /* 0x000fe400078e0207 */
[----:B------:R-:W-:Y:S02]  /*c4b0*/  IMAD R7, R20, UR6, RZ ;  /* 0x0000000614077c24 */ /* 0x000fe4000f8e02ff */
[----:B------:R-:W-:-:S04]  /*c4c0*/  IMAD.WIDE.U32 R2, R4, UR6, R2 ;  /* 0x0000000604027c25 */ /* 0x000fc8000f8e0002 */
[----:B------:R-:W-:Y:S01]  /*c4d0*/  IMAD R7, R4, UR7, R7 ;  /* 0x0000000704077c24 */ /* 0x000fe2000f8e0207 */
        /* <DEDUP_REMOVED lines=23> */
[----:B------:R-:W0:Y:S01]  /*c650*/  SHFL.IDX PT, R14, R21, 0x2, 0x181f ;  /* 0x00581f00150e7f89 */ /* 0x000e2200000e0000 */
[----:B------:R-:W-:-:S05]  /*c660*/  IADD3.X R11, RZ, R6, RZ, P0, !PT ;  /* 0x00000006ff0b7210 */ /* 0x000fca00007fe4ff */
[----:B------:R2:W-:Y:S01]  /*c670*/  LDGSTS.E.BYPASS.LTC128B.128 [R22+0x1cc00], desc[UR36][R10.64], !P1 ;  /* 0x1cc000000a167fae */ /* 0x0005e2000c901d64 */
[----:B0-----:R-:W-:-:S03]  /*c680*/  IADD3 R8, P0, R14, R0, RZ ;  /* 0x000000000e087210 */ /* 0x001fc60007f1e0ff */
[----:B------:R-:W0:Y:S02]  /*c690*/  SHFL.IDX PT, R14, R21, 0x3, 0x181f ;  /* 0x00781f00150e7f89 */ /* 0x000e2400000e0000 */
[----:B------:R-:W-:Y:S02]  /*c6a0*/  IMAD.X R9, RZ, RZ, R3, P0 ;  /* 0x000000ffff097224 */ /* 0x000fe400000e0603 */
[----:B------:R-:W3:Y:S04]  /*c6b0*/  SHFL.IDX PT, R3, R24, 0x3, 0x181f ;  /* 0x00781f0018037f89 */ /* 0x000ee800000e0000 */
[----:B------:R2:W-:Y:S01]  /*c6c0*/  LDGSTS.E.BYPASS.LTC128B.128 [R22+0x1d400], desc[UR36][R8.64], !P1 ;  /* 0x1d40000008167fae */ /* 0x0005e2000c901d64 */
[----:B0-----:R-:W-:-:S03]  /*c6d0*/  IADD3 R6, P0, R14, R0, RZ ;  /* 0x000000000e067210 */ /* 0x001fc60007f1e0ff */
[----:B------:R-:W0:Y:S02]  /*c6e0*/  SHFL.IDX PT, R14, R21, 0x4, 0x181f ;  /* 0x00981f00150e7f89 */ /* 0x000e2400000e0000 */
[----:B---3--:R-:W-:Y:S02]  /*c6f0*/  IMAD.X R7, RZ, RZ, R3, P0 ;  /* 0x000000ffff077224 */ /* 0x008fe400000e0603 */
[----:B------:R-:W3:Y:S04]  /*c700*/  SHFL.IDX PT, R3, R24, 0x4, 0x181f ;  /* 0x00981f0018037f89 */ /* 0x000ee800000e0000 */
[----:B------:R2:W-:Y:S01]  /*c710*/  LDGSTS.E.BYPASS.LTC128B.128 [R22+0x1dc00], desc[UR36][R6.64], !P1 ;  /* 0x1dc0000006167fae */ /* 0x0005e2000c901d64 */
[----:B0-----:R-:W-:-:S03]  /*c720*/  IADD3 R2, P0, R14, R0, RZ ;  /* 0x000000000e027210 */ /* 0x001fc60007f1e0ff */
[----:B------:R2:W0:Y:S02]  /*c730*/  SHFL.IDX PT, R14, R21, 0x5, 0x181f ;  /* 0x00b81f00150e7f89 */ /* 0x00042400000e0000 */
[----:B---3--:R-:W-:-:S05]  /*c740*/  IMAD.X R3, RZ, RZ, R3, P0 ;  /* 0x000000ffff037224 */ /* 0x008fca00000e0603 */
[----:B------:R2:W-:Y:S03]  /*c750*/  LDGSTS.E.BYPASS.LTC128B.128 [R22+0x1e400], desc[UR36][R2.64], !P1 ;  /* 0x1e40000002167fae */ /* 0x0005e6000c901d64 */
.L_x_349:
[----:B0-2---:R-:W-:-:S05]  /*c760*/  IADD3 R2, P0, R14, R0, RZ ;  /* 0x000000000e027210 */ /* 0x005fca0007f1e0ff */
[----:B------:R-:W-:Y:S01]  /*c770*/  IMAD.X R3, RZ, RZ, R34, P0 ;  /* 0x000000ffff037224 */ /* 0x000fe200000e0622 */
[----:B------:R-:W-:-:S04]  /*c780*/  PLOP3.LUT P0, PT, PT, PT, PT, 0x80, 0x0 ;  /* 0x000000000000781c */ /* 0x000fc80003f0f070 */
[----:B------:R-:W-:Y:S01]  /*c790*/  @!PT LDS RZ, [RZ] ;  /* 0x00000000fffff984 */ /* 0x000fe20000000800 */
[----:B------:R-:W-:Y:S01]  /*c7a0*/  @!PT LDS RZ, [RZ] ;  /* 0x00000000fffff984 */ /* 0x000fe20000000800 */
[----:B------:R-:W-:Y:S01]  /*c7b0*/  @!PT LDS RZ, [RZ] ;  /* 0x00000000fffff984 */ /* 0x000fe20000000800 */
[----:B------:R0:W-:Y:S01]  /*c7c0*/  LDGSTS.E.BYPASS.LTC128B.128 [R22+0x1ec00], desc[UR36][R2.64], !P1 ;  /* 0x1ec0000002167fae */ /* 0x0001e2000c901d64 */
[----:B------:R-:W-:-:S08]  /*c7d0*/  NOP ;  /* 0x0000000000007918 */ /* 0x000fd00000000000 */
.L_x_245:
[----:B------:R-:W-:Y:S02]  /*c7e0*/  PLOP3.LUT P1, PT, P1, P0, PT, 0xa2, 0x0 ;  /* 0x000000000000781c */ /* 0x000fe40000f21472 */
[----:B------:R-:W-:-:S08]  /*c7f0*/  @P0 R2UR P1, UR4, R19 ;  /* 0x00000000130402ca */ /* 0x000fd00000020000 */
[----:B------:R-:W-:-:S05]  /*c800*/  @P0 PLOP3.LUT P0, PT, P1, PT, PT, 0x80, 0x0 ;  /* 0x000000000000081c */ /* 0x000fca0000f0f070 */
[----:B------:R-:W-:Y:S01]  /*c810*/  @!P1 SYNCS.ARRIVE.TRANS64.RED.A0T1 RZ, [UR4+0x32430], RZ ;  /* 0x032430ffffff99a7 */ /* 0x000fe20008200404 */
[----:B------:R-:W-:Y:S07]  /*c820*/  @!P1 ARRIVES.LDGSTSBAR.64.TRANSCNT [UR4+0x32430] ;  /* 0x03243000ff0099b0 */ /* 0x000fee0008000a84 */
[----:B------:R-:W-:Y:S05]  /*c830*/  @P0 BRA.U.ANY `(.L_x_245) ;  /* 0xfffffffd00e80947 */ /* 0x000fea000393ffff */
[----:B------:R-:W-:Y:S01]  /*c840*/  NOP ;  /* 0x0000000000007918 */ /* 0x000fe20000000000 */
[----:B------:R-:W-:-:S13]  /*c850*/  LOP3.LUT P2, RZ, R16, 0x20, RZ, 0xc0, !PT ;  /* 0x0000002010ff7812 */ /* 0x000fda000784c0ff */
[----:B------:R-:W-:Y:S05]  /*c860*/  @!P2 BRA `(.L_x_246) ;  /* 0x000000000004a947 */ /* 0x000fea0003800000 */
[----:B------:R-:W-:Y:S01]  /*c870*/  BPT.TRAP 0x1 ;  /* 0x000000040000795c */ /* 0x000fe20000300000 */
.L_x_246:
[----:B------:R2:W-:Y:S01]  /*c880*/  SYNCS.ARRIVE.TRANS64.A1T0 RZ, [R19+URZ+0x32430], RZ ;  /* 0x032430ff13ff79a7 */ /* 0x0005e2000810003f */
[----:B------:R-:W-:Y:S05]  /*c890*/  @!P2 BRA `(.L_x_247) ;  /* 0x000000000004a947 */ /* 0x000fea0003800000 */
[----:B------:R-:W-:Y:S01]  /*c8a0*/  BPT.TRAP 0x1 ;  /* 0x000000040000795c */ /* 0x000fe20000300000 */
.L_x_247:
[----:B------:R-:W3:Y:S01]  /*c8b0*/  SYNCS.PHASECHK.TRANS64.TRYWAIT P0, [R19+URZ+0x32460], R23 ;  /* 0x03246017130075a7 */ /* 0x000ee2000800017f */
[----:B------:R-:W-:Y:S04]  /*c8c0*/  BSSY B1, `(.L_x_248) ;  /* 0x0000002000017945 */ /* 0x000fe80003800000 */
[----:B---3--:R-:W-:Y:S05]  /*c8d0*/  @!P0 BRA `(.L_x_249) ;  /* 0x0000003800d08947 */ /* 0x008fea0003800000 */
.L_x_350:
[----:B------:R-:W-:Y:S05]  /*c8e0*/  BSYNC B1 ;  /* 0x0000000000017941 */ /* 0x000fea0003800000 */
.L_x_248:
[----:B------:R-:W-:Y:S01]  /*c8f0*/  ULDC.64 UR4, c[0x0][0x328] ;  /* 0x0000ca0000047ab9 */ /* 0x000fe20000000a00 */
[----:B------:R-:W-:Y:S01]  /*c900*/  ULDC.64 UR6, c[0x0][0x338] ;  /* 0x0000ce0000067ab9 */ /* 0x000fe20000000a00 */
[----:B------:R-:W-:Y:S01]  /*c910*/  IMAD R6, R25, UR4, RZ ;  /* 0x0000000419067c24 */ /* 0x000fe2000f8e02ff */
[C---:B------:R-:W-:Y:S01]  /*c920*/  LOP3.LUT P4, RZ, R16.reuse, 0x1, RZ, 0xc0, !PT ;  /* 0x0000000110ff7812 */ /* 0x040fe2000788c0ff */
[----:B0-----:R-:W-:Y:S01]  /*c930*/  IMAD.WIDE.U32 R2, R5, UR4, RZ ;  /* 0x0000000405027c25 */ /* 0x001fe2000f8e00ff */
[----:B------:R-:W-:Y:S02]  /*c940*/  R2UR UR4, R29 ;  /* 0x000000001d0472ca */ /* 0x000fe400000e0000 */
[C---:B------:R-:W-:Y:S01]  /*c950*/  LOP3.LUT P3, RZ, R16.reuse, 0x10, RZ, 0xc0, !PT ;  /* 0x0000001010ff7812 */ /* 0x040fe2000786c0ff */
[----:B------:R-:W-:Y:S01]  /*c960*/  IMAD R5, R5, UR5, R6 ;  /* 0x0000000505057c24 */ /* 0x000fe2000f8e0206 */
[----:B------:R-:W-:Y:S01]  /*c970*/  LOP3.LUT P2, RZ, R16, 0x8, RZ, 0xc0, !PT ;  /* 0x0000000810ff7812 */ /* 0x000fe2000784c0ff */
[----:B------:R-:W-:Y:S01]  /*c980*/  IMAD R7, R20, UR6, RZ ;  /* 0x0000000614077c24 */ /* 0x000fe2000f8e02ff */
[----:B------:R-:W-:Y:S01]  /*c990*/  LOP3.LUT P1, RZ, R16, 0x4, RZ, 0xc0, !PT ;  /* 0x0000000410ff7812 */ /* 0x000fe2000782c0ff */
[----:B------:R-:W-:-:S02]  /*c9a0*/  IMAD.IADD R3, R3, 0x1, R5 ;  /* 0x0000000103037824 */ /* 0x000fc400078e0205 */
[C---:B------:R-:W-:Y:S02]  /*c9b0*/  IMAD R7, R4.reuse, UR7, R7 ;  /* 0x0000000704077c24 */ /* 0x040fe4000f8e0207 */
[----:B------:R-:W-:Y:S01]  /*c9c0*/  IMAD.WIDE.U32 R2, R4, UR6, R2 ;  /* 0x0000000604027c25 */ /* 0x000fe2000f8e0002 */
[----:B------:R-:W-:Y:S02]  /*c9d0*/  ULDC.64 UR6, c[0x0][0x330] ;  /* 0x0000cc0000067ab9 */ /* 0x000fe40000000a00 */
[----:B------:R-:W-:Y:S02]  /*c9e0*/  UIMAD UR4, UR4, UR6, URZ ;  /* 0x00000006040472a4 */ /* 0x000fe4000f8e023f */
[----:B------:R-:W-:Y:S01]  /*c9f0*/  IMAD.U32 R5, RZ, RZ, UR6 ;  /* 0x00000006ff057e24 */ /* 0x000fe2000f8e00ff */
[----:B------:R-:W-:Y:S01]  /*ca00*/  IADD3 R3, R3, R7, RZ ;  /* 0x0000000703037210 */ /* 0x000fe20007ffe0ff */
[----:B------:R-:W-:Y:S02]  /*ca10*/  UIMAD UR4, UR39, UR7, UR4 ;  /* 0x00000007270472a4 */ /* 0x000fe4000f8e0204 */
        /* <DEDUP_REMOVED lines=12> */
[----:B-1-3--:R-:W-:Y:S01]  /*cae0*/  SHFL.IDX PT, R23, R22, 0x4, 0x181f ;  /* 0x00981f0016177f89 */ /* 0x00afe200000e0000 */
[----:B0-----:R-:W-:-:S03]  /*caf0*/  IADD3 R10, P0, R14, R0, RZ ;  /* 0x000000000e0a7210 */ /* 0x001fc60007f1e0ff */
[----:B------:R-:W0:Y:S02]  /*cb00*/  SHFL.IDX PT, R14, R20, 0x1, 0x181f ;  /* 0x00381f00140e7f89 */ /* 0x000e2400000e0000 */
[----:B----4-:R-:W-:-:S05]  /*cb10*/  IMAD.X R11, RZ, RZ, R3, P0 ;  /* 0x000000ffff0b7224 */ /* 0x010fca00000e0603 */
[----:B------:R-:W-:Y:S04]  /*cb20*/  LDGSTS.E.BYPASS.LTC128B.128 [R21], desc[UR36][R10.64], !P4 ;  /* 0x000000000a157fae */ /* 0x000fe8000e101d64 */
[----:B------:R-:W-:Y:S04]  /*cb30*/  LDGSTS.E.BYPASS.LTC128B.128 [R21+0x3000], desc[UR36][R10.64+0x80], !P3 ;  /* 0x030000800a157fae */ /* 0x000fe8000d901d64 */
[----:B------:R-:W-:Y:S04]  /*cb40*/  LDGSTS.E.BYPASS.LTC128B.128 [R21+0x6000], desc[UR36][R10.64+0x100], !P2 ;  /* 0x060001000a157fae */ /* 0x000fe8000d101d64 */
[----:B------:R-:W-:Y:S01]  /*cb50*/  LDGSTS.E.BYPASS.LTC128B.128 [R21+0x9000], desc[UR36][R10.64+0x180], !P1 ;  /* 0x090001800a157fae */ /* 0x000fe2000c901d64 */
[----:B0-----:R-:W-:-:S03]  /*cb60*/  IADD3 R8, P0, R14, R0, RZ ;  /* 0x000000000e087210 */ /* 0x001fc60007f1e0ff */
[----:B------:R-:W0:Y:S02]  /*cb70*/  SHFL.IDX PT, R14, R20, 0x2, 0x181f ;  /* 0x00581f00140e7f89 */ /* 0x000e2400000e0000 */
[----:B------:R-:W-:Y:S02]  /*cb80*/  IMAD.X R9, RZ, RZ, R4, P0 ;  /* 0x000000ffff097224 */ /* 0x000fe400000e0604 */
[----:B------:R-:W1:Y:S04]  /*cb90*/  SHFL.IDX PT, R4, R22, 0x2, 0x181f ;  /* 0x00581f0016047f89 */ /* 0x000e6800000e0000 */
[----:B------:R-:W-:Y:S04]  /*cba0*/  LDGSTS.E.BYPASS.LTC128B.128 [R21+0x800], desc[UR36][R8.64], !P4 ;  /* 0x0080000008157fae */ /* 0x000fe8000e101d64 */
[----:B------:R-:W-:Y:S04]  /*cbb0*/  LDGSTS.E.BYPASS.LTC128B.128 [R21+0x3800], desc[UR36][R8.64+0x80], !P3 ;  /* 0x0380008008157fae */ /* 0x000fe8000d901d64 */
[----:B------:R-:W-:Y:S04]  /*cbc0*/  LDGSTS.E.BYPASS.LTC128B.128 [R21+0x6800], desc[UR36][R8.64+0x100], !P2 ;  /* 0x0680010008157fae */ /* 0x000fe8000d101d64 */
[----:B------:R-:W-:Y:S01]  /*cbd0*/  LDGSTS.E.BYPASS.LTC128B.128 [R21+0x9800], desc[UR36][R8.64+0x180], !P1 ;  /* 0x0980018008157fae */ /* 0x000fe2000c901d64 */
[----:B0-----:R-:W-:-:S03]  /*cbe0*/  IADD3 R6, P0, R14, R0, RZ ;  /* 0x000000000e067210 */ /* 0x001fc60007f1e0ff */
[----:B------:R-:W-:Y:S04]  /*cbf0*/  SHFL.IDX PT, R22, R22, 0x5, 0x181f ;  /* 0x00b81f0016167f89 */ /* 0x000fe800000e0000 */
[----:B------:R-:W0:Y:S01]  /*cc00*/  SHFL.IDX PT, R14, R20, 0x3, 0x181f ;  /* 0x00781f00140e7f89 */ /* 0x000e2200000e0000 */
[----:B-1----:R-:W-:-:S05]  /*cc10*/  IMAD.X R7, RZ, RZ, R4, P0 ;  /* 0x000000ffff077224 */ /* 0x002fca00000e0604 */
[----:B------:R-:W-:Y:S04]  /*cc20*/  LDGSTS.E.BYPASS.LTC128B.128 [R21+0x1000], desc[UR36][R6.64], !P4 ;  /* 0x0100000006157fae */ /* 0x000fe8000e101d64 */
[----:B------:R-:W-:Y:S04]  /*cc30*/  LDGSTS.E.BYPASS.LTC128B.128 [R21+0x4000], desc[UR36][R6.64+0x80], !P3 ;  /* 0x0400008006157fae */ /* 0x000fe8000d901d64 */
[----:B------:R-:W-:Y:S04]  /*cc40*/  LDGSTS.E.BYPASS.LTC128B.128 [R21+0x7000], desc[UR36][R6.64+0x100], !P2 ;  /* 0x0700010006157fae */ /* 0x000fe8000d101d64 */
[----:B------:R1:W-:Y:S01]  /*cc50*/  LDGSTS.E.BYPASS.LTC128B.128 [R21+0xa000], desc[UR36][R6.64+0x180], !P1 ;  /* 0x0a00018006157fae */ /* 0x0003e2000c901d64 */
[----:B0-----:R-:W-:-:S03]  /*cc60*/  IADD3 R4, P0, R14, R0, RZ ;  /* 0x000000000e047210 */ /* 0x001fc60007f1e0ff */
[----:B------:R-:W0:Y:S01]  /*cc70*/  SHFL.IDX PT, R14, R20, 0x4, 0x181f ;  /* 0x00981f00140e7f89 */ /* 0x000e2200000e0000 */
[----:B------:R-:W-:Y:S01]  /*cc80*/  IADD3.X R5, RZ, R5, RZ, P0, !PT ;  /* 0x00000005ff057210 */ /* 0x000fe200007fe4ff */
[----:B-1----:R-:W-:-:S04]  /*cc90*/  IMAD.MOV.U32 R6, RZ, RZ, RZ ;  /* 0x000000ffff067224 */ /* 0x002fc800078e00ff */
[----:B------:R1:W-:Y:S04]  /*cca0*/  LDGSTS.E.BYPASS.LTC128B.128 [R21+0x1800], desc[UR36][R4.64], !P4 ;  /* 0x0180000004157fae */ /* 0x0003e8000e101d64 */
[----:B------:R1:W-:Y:S04]  /*ccb0*/  LDGSTS.E.BYPASS.LTC128B.128 [R21+0x4800], desc[UR36][R4.64+0x80], !P3 ;  /* 0x0480008004157fae */ /* 0x0003e8000d901d64 */
[----:B------:R1:W-:Y:S04]  /*ccc0*/  LDGSTS.E.BYPASS.LTC128B.128 [R21+0x7800], desc[UR36][R4.64+0x100], !P2 ;  /* 0x0780010004157fae */ /* 0x0003e8000d101d64 */
[----:B------:R1:W-:Y:S01]  /*ccd0*/  LDGSTS.E.BYPASS.LTC128B.128 [R21+0xa800], desc[UR36][R4.64+0x180], !P1 ;  /* 0x0a80018004157fae */ /* 0x0003e2000c901d64 */
[----:B0-----:R-:W-:-:S03]  /*cce0*/  IADD3 R2, P0, R14, R0, RZ ;  /* 0x000000000e027210 */ /* 0x001fc60007f1e0ff */
[----:B------:R1:W0:Y:S02]  /*ccf0*/  SHFL.IDX PT, R14, R20, 0x5, 0x181f ;  /* 0x00b81f00140e7f89 */ /* 0x00022400000e0000 */
[----:B------:R-:W-:-:S05]  /*cd00*/  IMAD.X R3, RZ, RZ, R23, P0 ;  /* 0x000000ffff037224 */ /* 0x000fca00000e0617 */
[----:B------:R1:W-:Y:S04]  /*cd10*/  LDGSTS.E.BYPASS.LTC128B.128 [R21+0x2000], desc[UR36][R2.64], !P4 ;  /* 0x0200000002157fae */ /* 0x0003e8000e101d64 */
[----:B------:R1:W-:Y:S04]  /*cd20*/  LDGSTS.E.BYPASS.LTC128B.128 [R21+0x5000], desc[UR36][R2.64+0x80], !P3 ;  /* 0x0500008002157fae */ /* 0x0003e8000d901d64 */
[----:B------:R1:W-:Y:S04]  /*cd30*/  LDGSTS.E.BYPASS.LTC128B.128 [R21+0x8000], desc[UR36][R2.64+0x100], !P2 ;  /* 0x0800010002157fae */ /* 0x0003e8000d101d64 */
[----:B------:R1:W-:Y:S02]  /*cd40*/  LDGSTS.E.BYPASS.LTC128B.128 [R21+0xb000], desc[UR36][R2.64+0x180], !P1 ;  /* 0x0b00018002157fae */ /* 0x0003e4000c901d64 */
.L_x_364:
[----:B01----:R-:W-:-:S05]  /*cd50*/  IADD3 R2, P0, R14, R0, RZ ;  /* 0x000000000e027210 */ /* 0x003fca0007f1e0ff */
        /* <DEDUP_REMOVED lines=10> */
.L_x_251:
        /* <DEDUP_REMOVED lines=10> */
.L_x_252:
[----:B------:R-:W-:Y:S01]  /*cea0*/  VIADD R17, R17, 0x1 ;  /* 0x0000000111117836 */ /* 0x000fe20000000000 */
[----:B------:R1:W-:Y:S01]  /*ceb0*/  SYNCS.ARRIVE.TRANS64.A1T0 RZ, [R19+URZ+0x32450], RZ ;  /* 0x032450ff13ff79a7 */ /* 0x0003e2000810003f */
[----:B------:R-:W-:Y:S01]  /*cec0*/  VIADD R27, R27, 0xffffffff ;  /* 0xffffffff1b1b7836 */ /* 0x000fe20000000000 */
[----:B------:R-:W-:Y:S02]  /*ced0*/  IADD3 R18, R18, -0x60, RZ ;  /* 0xffffffa012127810 */ /* 0x000fe40007ffe0ff */
[----:B------:R-:W-:-:S04]  /*cee0*/  ISETP.NE.AND P0, PT, R17, 0x2, PT ;  /* 0x000000021100780c */ /* 0x000fc80003f05270 */
[----:B------:R-:W-:Y:S02]  /*cef0*/  SEL R17, R17, RZ, P0 ;  /* 0x000000ff11117207 */ /* 0x000fe40000000000 */
[----:B0-----:R-:W-:Y:S02]  /*cf00*/  SEL R3, RZ, 0x1, P0 ;  /* 0x00000001ff037807 */ /* 0x001fe40000000000 */
[----:B------:R-:W-:Y:S02]  /*cf10*/  ISETP.GT.AND P0, PT, R27, UR46, PT ;  /* 0x0000002e1b007c0c */ /* 0x000fe4000bf04270 */
[----:B------:R-:W-:-:S11]  /*cf20*/  LOP3.LUT R26, R26, R3, RZ, 0x3c, !PT ;  /* 0x000000031a1a7212 */ /* 0x000fd600078e3cff */
[----:B-1----:R-:W-:Y:S05]  /*cf30*/  @P0 BRA `(.L_x_253) ;  /* 0xfffffff000a40947 */ /* 0x002fea000383ffff */
.L_x_238:
[----:B------:R-:W-:Y:S05]  /*cf40*/  BSYNC B0 ;  /* 0x0000000000007941 */ /* 0x000fea0003800000 */
.L_x_217:
[----:B------:R-:W0:Y:S01]  /*cf50*/  S2R R3, SR_CgaCtaId ;  /* 0x0000000000037919 */ /* 0x000e220000008800 */
[----:B------:R-:W-:Y:S01]  /*cf60*/  MOV R0, 0x400 ;  /* 0x0000040000007802 */ /* 0x000fe20000000f00 */
[----:B------:R-:W-:Y:S01]  /*cf70*/  BSSY B0, `(.L_x_254) ;  /* 0x0000005000007945 */ /* 0x000fe20003800000 */
[----:B------:R-:W-:Y:S02]  /*cf80*/  SHF.L.U32 R6, R6, 0x1f, RZ ;  /* 0x0000001f06067819 */ /* 0x000fe400000006ff */
[----:B0-----:R-:W-:-:S04]  /*cf90*/  LEA R4, R3, R0, 0x18 ;  /* 0x0000000003047211 */ /* 0x001fc800078ec0ff */
[----:B------:R-:W0:Y:S02]  /*cfa0*/  SYNCS.PHASECHK.TRANS64.TRYWAIT P0, [R4+URZ+0x32420], R6 ;  /* 0x03242006040075a7 */ /* 0x000e24000800017f */
[----:B0-----:R-:W-:Y:S05]  /*cfb0*/  @!P0 BRA `(.L_x_255) ;  /* 0x0000003800f88947 */ /* 0x001fea0003800000 */
.L_x_365:
[----:B------:R-:W-:Y:S05]  /*cfc0*/  BSYNC B0 ;  /* 0x0000000000007941 */ /* 0x000fea0003800000 */
.L_x_254:
[----:B------:R-:W-:-:S03]  /*cfd0*/  UMOV UR4, 0xffffffff ;  /* 0xffffffff00047882 */ /* 0x000fc60000000000 */
[----:B------:R-:W-:Y:S05]  /*cfe0*/  BRA.DIV UR4, `(.L_x_256) ;  /* 0x0000003e04007947 */ /* 0x000fea000b800000 */
[----:B------:R-:W1:Y:S02]  /*cff0*/  S2R R0, SR_TID.X ;  /* 0x0000000000007919 */ /* 0x000e640000002100 */
[----:B-1----:R-:W-:-:S04]  /*d000*/  SHF.R.U32.HI R0, RZ, 0x5, R0 ;  /* 0x00000005ff007819 */ /* 0x002fc80000011600 */
[----:B------:R-:W-:-:S05]  /*d010*/  LOP3.LUT R0, R0, 0x3, RZ, 0xc0, !PT ;  /* 0x0000000300007812 */ /* 0x000fca00078ec0ff */
[----:B------:R1:W3:Y:S02]  /*d020*/  SHFL.IDX PT, R14, R0, RZ, 0x1f ;  /* 0x00001fff000e7589 */ /* 0x0002e400000e0000 */
.L_x_368:
[----:B---3--:R-:W-:-:S13]  /*d030*/  ISETP.NE.AND P0, PT, R14, RZ, PT ;  /* 0x000000ff0e00720c */ /* 0x008fda0003f05270 */
[----:B------:R-:W-:Y:S05]  /*d040*/  @P0 BRA `(.L_x_184) ;  /* 0x0000000000900947 */ /* 0x000fea0003800000 */
[----:B------:R-:W-:-:S03]  /*d050*/  UMOV UR4, 0xffffffff ;  /* 0xffffffff00047882 */ /* 0x000fc60000000000 */
[----:B------:R-:W-:Y:S05]  /*d060*/  BRA.DIV UR4, `(.L_x_257) ;  /* 0x0000003e04147947 */ /* 0x000fea000b800000 */
[----:B------:R-:W-:-:S13]  /*d070*/  ELECT P6, URZ, PT ;  /* 0x00000000003f782f */ /* 0x000fda00038c0000 */
.L_x_371:
[----:B------:R-:W-:Y:S05]  /*d080*/  @!P6 BRA `(.L_x_184) ;  /* 0x000000000080e947 */ /* 0x000fea0003800000 */
[----:B-1----:R-:W3:Y:S02]  /*d090*/  LDL R0, [R1] ;  /* 0x0000000001007983 */ /* 0x002ee40000100800 */
[----:B---3--:R-:W-:-:S13]  /*d0a0*/  R2UR UR4, R0 ;  /* 0x00000000000472ca */ /* 0x008fda00000e0000 */
[----:B------:R-:W-:-:S06]  /*d0b0*/  ULOP3.LUT UR4, UR4, 0x2, URZ, 0xfc, !UPT ;  /* 0x0000000204047892 */ /* 0x000fcc000f8efc3f */
[----:B------:R-:W-:-:S05]  /*d0c0*/  IMAD.U32 R0, RZ, RZ, UR4 ;  /* 0x00000004ff007e24 */ /* 0x000fca000f8e00ff */
[----:B------:R-:W-:-:S13]  /*d0d0*/  ISETP.NE.AND P0, PT, R0, 0x3, PT ;  /* 0x000000030000780c */ /* 0x000fda0003f05270 */
[----:B------:R-:W-:Y:S05]  /*d0e0*/  @!P0 BRA `(.L_x_258) ;  /* 0x0000000000048947 */ /* 0x000fea0003800000 */
[----:B------:R-:W-:Y:S01]  /*d0f0*/  BPT.TRAP 0x1 ;  /* 0x000000040000795c */ /* 0x000fe20000300000 */
.L_x_258:
[C---:B------:R-:W-:Y:S01]  /*d100*/  IMAD R5, R17.reuse, 0x8, R4 ;  /* 0x0000000811057824 */ /* 0x040fe200078e0204 */
[----:B------:R-:W-:Y:S01]  /*d110*/  SHF.L.U32 R0, R26, 0x1f, RZ ;  /* 0x0000001f1a007819 */ /* 0x000fe200000006ff */
[----:B------:R-:W-:-:S03]  /*d120*/  VIADD R17, R17, 0x1 ;  /* 0x0000000111117836 */ /* 0x000fc60000000000 */
[----:B------:R-:W1:Y:S02]  /*d130*/  SYNCS.PHASECHK.TRANS64.TRYWAIT P1, [R5+URZ+0x32440], R0 ;  /* 0x03244000050075a7 */ /* 0x000e64000802017f */
[----:B------:R-:W-:-:S04]  /*d140*/  ISETP.NE.AND P2, PT, R17, 0x2, PT ;  /* 0x000000021100780c */ /* 0x000fc80003f45270 */
[----:B------:R-:W-:Y:S01]  /*d150*/  SEL R3, RZ, 0x1, P2 ;  /* 0x00000001ff037807 */ /* 0x000fe20001000000 */
[----:B-1----:R-:W-:Y:S08]  /*d160*/  @!P1 BRA `(.L_x_259) ;  /* 0x0000003800f49947 */ /* 0x002ff00003800000 */
.L_x_372:
[----:B------:R-:W-:Y:S02]  /*d170*/  SEL R17, R17, RZ, P2 ;  /* 0x000000ff11117207 */ /* 0x000fe40001000000 */
[----:B------:R-:W-:Y:S01]  /*d180*/  LOP3.LUT R2, R26, R3, RZ, 0x3c, !PT ;  /* 0x000000031a027212 */ /* 0x000fe200078e3cff */
[----:B------:R-:W-:Y:S06]  /*d190*/  @!P0 BRA `(.L_x_260) ;  /* 0x0000000000048947 */ /* 0x000fec0003800000 */
[----:B------:R-:W-:Y:S01]  /*d1a0*/  BPT.TRAP 0x1 ;  /* 0x000000040000795c */ /* 0x000fe20000300000 */
.L_x_260:
[----:B------:R-:W-:Y:S01]  /*d1b0*/  IMAD R17, R17, 0x8, R4 ;  /* 0x0000000811117824 */ /* 0x000fe200078e0204 */
[----:B------:R-:W-:-:S04]  /*d1c0*/  SHF.L.U32 R2, R2, 0x1f, RZ ;  /* 0x0000001f02027819 */ /* 0x000fc800000006ff */
[----:B------:R-:W3:Y:S02]  /*d1d0*/  SYNCS.PHASECHK.TRANS64.TRYWAIT P1, [R17+URZ+0x32440], R2 ;  /* 0x03244002110075a7 */ /* 0x000ee4000802017f */
[----:B---3--:R-:W-:Y:S05]  /*d1e0*/  @!P1 BRA `(.L_x_261) ;  /* 0x0000003800e89947 */ /* 0x008fea0003800000 */
.L_x_373:
[----:B------:R-:W-:Y:S05]  /*d1f0*/  @!P0 BRA `(.L_x_262) ;  /* 0x0000000000048947 */ /* 0x000fea0003800000 */
[----:B------:R-:W-:Y:S01]  /*d200*/  BPT.TRAP 0x1 ;  /* 0x000000040000795c */ /* 0x000fe20000300000 */
.L_x_262:
[----:B------:R-:W4:Y:S02]  /*d210*/  SYNCS.PHASECHK.TRANS64.TRYWAIT P1, [R5+URZ+0x32460], R0 ;  /* 0x03246000050075a7 */ /* 0x000f24000802017f */
[----:B----4-:R-:W-:Y:S05]  /*d220*/  @!P1 BRA `(.L_x_263) ;  /* 0x0000003800ec9947 */ /* 0x010fea0003800000 */
.L_x_374:
[----:B------:R-:W-:Y:S05]  /*d230*/  @!P0 BRA `(.L_x_264) ;  /* 0x0000000000048947 */ /* 0x000fea0003800000 */
[----:B------:R-:W-:Y:S01]  /*d240*/  BPT.TRAP 0x1 ;  /* 0x000000040000795c */ /* 0x000fe20000300000 */
.L_x_264:
[----:B------:R0:W0:Y:S02]  /*d250*/  SYNCS.PHASECHK.TRANS64.TRYWAIT P0, [R17+URZ+0x32460], R2 ;  /* 0x03246002110075a7 */ /* 0x000024000800017f */
[----:B0-----:R-:W-:Y:S05]  /*d260*/  @!P0 NANOSLEEP.SYNCS 0x989680 ;  /* 0x009896800000895d */ /* 0x001fea0003900000 */
[----:B------:R-:W0:Y:S02]  /*d270*/  @!P0 SYNCS.PHASECHK.TRANS64 P0, [R17+URZ+0x32460], R2 ;  /* 0x03246002110085a7 */ /* 0x000e24000800007f */
[----:B0-----:R-:W-:Y:S05]  /*d280*/  @!P0 BRA `(.L_x_264) ;  /* 0xfffffffc00f08947 */ /* 0x001fea000383ffff */
.L_x_184:
[----:B------:R-:W-:Y:S05]  /*d290*/  BSYNC B6 ;  /* 0x0000000000067941 */ /* 0x000fea0003800000 */
.L_x_181:
[----:B------:R-:W-:Y:S05]  /*d2a0*/  EXIT ;  /* 0x000000000000794d */ /* 0x000fea0003800000 */
.L_x_188:
[----:B------:R-:W-:-:S13]  /*d2b0*/  R2UR UR4, R16 ;  /* 0x00000000100472ca */ /* 0x000fda00000e0000 */
[----:B-1----:R-:W-:-:S04]  /*d2c0*/  IMAD.U32 R3, RZ, RZ, UR4 ;  /* 0x00000004ff037e24 */ /* 0x002fc8000f8e00ff */
[----:B------:R1:W2:Y:S03]  /*d2d0*/  SYNCS.PHASECHK.TRANS64.TRYWAIT P0, [R3+URZ+0x32400], R0 ;  /* 0x03240000030075a7 */ /* 0x0002a6000800017f */
[----:B--2---:R-:W-:Y:S05]  /*d2e0*/  @!P0 NANOSLEEP.SYNCS 0x989680 ;  /* 0x009896800000895d */ /* 0x004fea0003900000 */
[----:B------:R-:W2:Y:S02]  /*d2f0*/  @!P0 SYNCS.PHASECHK.TRANS64 P0, [R3+URZ+0x32400], R0 ;  /* 0x03240000030085a7 */ /* 0x000ea4000800007f */
[----:B--2---:R-:W-:Y:S05]  /*d300*/  @!P0 BRA `(.L_x_188) ;  /* 0xfffffffc00e88947 */ /* 0x004fea000383ffff */
[----:B------:R-:W-:Y:S05]  /*d310*/  BRA `(.L_x_265) ;  /* 0xffffff4000687947 */ /* 0x000fea000383ffff */
.L_x_192:
[----:B------:R-:W-:-:S13]  /*d320*/  R2UR UR4, R16 ;  /* 0x00000000100472ca */ /* 0x000fda00000e0000 */
[----:B-1----:R-:W-:-:S04]  /*d330*/  MOV R3, UR4 ;  /* 0x0000000400037c02 */ /* 0x002fc80008000f00 */
[----:B------:R1:W2:Y:S03]  /*d340*/  SYNCS.PHASECHK.TRANS64.TRYWAIT P1, [R3+URZ+0x32430], R0 ;  /* 0x03243000030075a7 */ /* 0x0002a6000802017f */
[----:B--2---:R-:W-:Y:S05]  /*d350*/  @!P1 NANOSLEEP.SYNCS 0x989680 ;  /* 0x009896800000995d */ /* 0x004fea0003900000 */
[----:B------:R-:W2:Y:S02]  /*d360*/  @!P1 SYNCS.PHASECHK.TRANS64 P1, [R3+URZ+0x32430], R0 ;  /* 0x03243000030095a7 */ /* 0x000ea4000802007f */
[----:B--2---:R-:W-:Y:S05]  /*d370*/  @!P1 BRA `(.L_x_192) ;  /* 0xfffffffc00e89947 */ /* 0x004fea000383ffff */
[----:B------:R-:W-:Y:S05]  /*d380*/  BRA `(.L_x_191) ;  /* 0xffffff4000907947 */ /* 0x000fea000383ffff */
.L_x_193:
[----:B------:R-:W-:-:S13]  /*d390*/  R2UR UR4, R16 ;  /* 0x00000000100472ca */ /* 0x000fda00000e0000 */
[----:B-1----:R-:W-:-:S04]  /*d3a0*/  IMAD.U32 R3, RZ, RZ, UR4 ;  /* 0x00000004ff037e24 */ /* 0x002fc8000f8e00ff */
[----:B------:R1:W2:Y:S03]  /*d3b0*/  SYNCS.PHASECHK.TRANS64.TRYWAIT P1, [R3+URZ+0x32410], R0 ;  /* 0x03241000030075a7 */ /* 0x0002a6000802017f */
[----:B--2---:R-:W-:Y:S05]  /*d3c0*/  @!P1 NANOSLEEP.SYNCS 0x989680 ;  /* 0x009896800000995d */ /* 0x004fea0003900000 */
[----:B------:R-:W2:Y:S02]  /*d3d0*/  @!P1 SYNCS.PHASECHK.TRANS64 P1, [R3+URZ+0x32410], R0 ;  /* 0x03241000030095a7 */ /* 0x000ea4000802007f */
[----:B--2---:R-:W-:Y:S05]  /*d3e0*/  @!P1 BRA `(.L_x_193) ;  /* 0xfffffffc00e89947 */ /* 0x004fea000383ffff */
[----:B------:R-:W-:Y:S05]  /*d3f0*/  BRA `(.L_x_266) ;  /* 0xffffff4400547947 */ /* 0x000fea000383ffff */
.L_x_197:
[----:B------:R-:W-:-:S13]  /*d400*/  R2UR UR4, R16 ;  /* 0x00000000100472ca */ /* 0x000fda00000e0000 */
[----:B-1----:R-:W-:-:S04]  /*d410*/  IMAD.U32 R3, RZ, RZ, UR4 ;  /* 0x00000004ff037e24 */ /* 0x002fc8000f8e00ff */
[----:B------:R1:W3:Y:S03]  /*d420*/  SYNCS.PHASECHK.TRANS64.TRYWAIT P1, [R3+URZ+0x32450], R0 ;  /* 0x03245000030075a7 */ /* 0x0002e6000802017f */
[----:B---3--:R-:W-:Y:S05]  /*d430*/  @!P1 NANOSLEEP.SYNCS 0x989680 ;  /* 0x009896800000995d */ /* 0x008fea0003900000 */
[----:B------:R-:W3:Y:S02]  /*d440*/  @!P1 SYNCS.PHASECHK.TRANS64 P1, [R3+URZ+0x32450], R0 ;  /* 0x03245000030095a7 */ /* 0x000ee4000802007f */
[----:B---3--:R-:W-:Y:S05]  /*d450*/  @!P1 BRA `(.L_x_197) ;  /* 0xfffffffc00e89947 */ /* 0x008fea000383ffff */
[----:B------:R-:W-:Y:S05]  /*d460*/  BRA `(.L_x_196) ;  /* 0xffffff4400607947 */ /* 0x000fea000383ffff */
.L_x_204:
[----:B-1----:R-:W-:-:S04]  /*d470*/  IMAD.U32 R153, RZ, RZ, UR60 ;  /* 0x0000003cff997e24 */ /* 0x002fc8000f8e00ff */
[----:B------:R1:W2:Y:S03]  /*d480*/  SYNCS.PHASECHK.TRANS64.TRYWAIT P2, [R153+URZ+0x32430], R0 ;  /* 0x03243000990075a7 */ /* 0x0002a6000804017f */
[----:B--2---:R-:W-:Y:S05]  /*d490*/  @!P2 NANOSLEEP.SYNCS 0x989680 ;  /* 0x009896800000a95d */ /* 0x004fea0003900000 */
[----:B------:R-:W2:Y:S02]  /*d4a0*/  @!P2 SYNCS.PHASECHK.TRANS64 P2, [R153+URZ+0x32430], R0 ;  /* 0x032430009900a5a7 */ /* 0x000ea4000804007f */
[----:B--2---:R-:W-:Y:S05]  /*d4b0*/  @!P2 BRA `(.L_x_204) ;  /* 0xfffffffc00eca947 */ /* 0x004fea000383ffff */
[----:B------:R-:W-:Y:S05]  /*d4c0*/  BRA `(.L_x_203) ;  /* 0xffffff64008c7947 */ /* 0x000fea000383ffff */
.L_x_208:
[----:B--2---:R-:W-:-:S04]  /*d4d0*/  IMAD.U32 R203, RZ, RZ, UR60 ;  /* 0x0000003cffcb7e24 */ /* 0x004fc8000f8e00ff */
[----:B------:R2:W3:Y:S03]  /*d4e0*/  SYNCS.PHASECHK.TRANS64.TRYWAIT P2, [R203+URZ+0x32450], R0 ;  /* 0x03245000cb0075a7 */ /* 0x0004e6000804017f */
[----:B---3--:R-:W-:Y:S05]  /*d4f0*/  @!P2 NANOSLEEP.SYNCS 0x989680 ;  /* 0x009896800000a95d */ /* 0x008fea0003900000 */
[----:B------:R-:W3:Y:S02]  /*d500*/  @!P2 SYNCS.PHASECHK.TRANS64 P2, [R203+URZ+0x32450], R0 ;  /* 0x03245000cb00a5a7 */ /* 0x000ee4000804007f */
[----:B---3--:R-:W-:Y:S05]  /*d510*/  @!P2 BRA `(.L_x_208) ;  /* 0xfffffffc00eca947 */ /* 0x008fea000383ffff */
[----:B------:R-:W-:Y:S05]  /*d520*/  BRA `(.L_x_207) ;  /* 0xffffff6800587947 */ /* 0x000fea000383ffff */
.L_x_222:
[----:B------:R-:W-:Y:S01]  /*d530*/  IMAD.MOV.U32 R13, RZ, RZ, R18 ;  /* 0x000000ffff0d7224 */ /* 0x000fe200078e0012 */
[----:B------:R-:W-:Y:S01]  /*d540*/  MOV R12, RZ ;  /* 0x000000ff000c7202 */ /* 0x000fe20000000f00 */
[----:B------:R-:W-:Y:S02]  /*d550*/  IMAD.MOV.U32 R11, RZ, RZ, 0x1f ;  /* 0x0000001fff0b7424 */ /* 0x000fe400078e00ff */
[----:B------:R-:W-:-:S07]  /*d560*/  IMAD.MOV.U32 R15, RZ, RZ, -0x1 ;  /* 0xffffffffff0f7424 */ /* 0x000fce00078e00ff */
[----:B-----5:R-:W-:Y:S05]  /*d570*/  WARPSYNC.COLLECTIVE R15, `(.L_x_267) ;  /* 0x000000000f087348 */ /* 0x020fea0003c00000 */
[----:B------:R0:W1:Y:S02]  /*d580*/  SHFL.IDX P6, R14, R13, R12, R11 ;  /* 0x0000000c0d0e7389 */ /* 0x00006400000c000b */
[----:B01---5:R-:W-:Y:S01]  /*d590*/  ENDCOLLECTIVE ;  /* 0x000000000000791b */ /* 0x023fe20003800000 */
.L_x_267:
[----:B------:R-:W-:Y:S05]  /*d5a0*/  BRA `(.L_x_268) ;  /* 0xffffffc400887947 */ /* 0x000fea000383ffff */
.L_x_224:
[----:B0-----:R-:W-:-:S04]  /*d5b0*/  IMAD.U32 R3, RZ, RZ, UR42 ;  /* 0x0000002aff037e24 */ /* 0x001fc8000f8e00ff */
[----:B------:R0:W1:Y:S03]  /*d5c0*/  SYNCS.PHASECHK.TRANS64.TRYWAIT P0, [R3+URZ+0x32440], R2 ;  /* 0x03244002030075a7 */ /* 0x000066000800017f */
[----:B-1----:R-:W-:Y:S05]  /*d5d0*/  @!P0 NANOSLEEP.SYNCS 0x989680 ;  /* 0x009896800000895d */ /* 0x002fea0003900000 */
[----:B------:R-:W1:Y:S02]  /*d5e0*/  @!P0 SYNCS.PHASECHK.TRANS64 P0, [R3+URZ+0x32440], R2 ;  /* 0x03244002030085a7 */ /* 0x000e64000800007f */
[----:B-1----:R-:W-:Y:S05]  /*d5f0*/  @!P0 BRA `(.L_x_224) ;  /* 0xfffffffc00ec8947 */ /* 0x002fea000383ffff */
[----:B------:R-:W-:Y:S05]  /*d600*/  BRA `(.L_x_269) ;  /* 0xffffffc400cc7947 */ /* 0x000fea000383ffff */
.L_x_225:
        /* <DEDUP_REMOVED lines=8> */
.L_x_271:
[----:B------:R-:W-:Y:S05]  /*d690*/  BSYNC B0 ;  /* 0x0000000000007941 */ /* 0x000fea0003800000 */
.L_x_270:
[----:B------:R-:W-:Y:S01]  /*d6a0*/  IMAD.MOV.U32 R13, RZ, RZ, R4 ;  /* 0x000000ffff0d7224 */ /* 0x000fe200078e0004 */
[----:B------:R-:W-:Y:S01]  /*d6b0*/  MOV R15, 0xffffffff ;  /* 0xffffffff000f7802 */ /* 0x000fe20000000f00 */
[----:B------:R-:W-:Y:S01]  /*d6c0*/  IMAD.MOV.U32 R12, RZ, RZ, RZ ;  /* 0x000000ffff0c7224 */ /* 0x000fe200078e00ff */
[----:B------:R-:W-:Y:S01]  /*d6d0*/  @P0 LEA R7, R28, UR42, 0x1 ;  /* 0x0000002a1c070c11 */ /* 0x000fe2000f8e08ff */
[----:B------:R-:W-:Y:S02]  /*d6e0*/  IMAD.MOV.U32 R11, RZ, RZ, 0x181f ;  /* 0x0000181fff0b7424 */ /* 0x000fe400078e00ff */
[----:B------:R-:W-:-:S07]  /*d6f0*/  IMAD.MOV.U32 R0, RZ, RZ, R14 ;  /* 0x000000ffff007224 */ /* 0x000fce00078e000e */
[----:B------:R-:W-:Y:S05]  /*d700*/  WARPSYNC.COLLECTIVE R15, `(.L_x_272) ;  /* 0x000000000f087348 */ /* 0x000fea0003c00000 */
[----:B------:R0:W1:Y:S02]  /*d710*/  SHFL.IDX P6, R14, R13, R12, R11 ;  /* 0x0000000c0d0e7389 */ /* 0x00006400000c000b */
[----:B01----:R-:W-:Y:S01]  /*d720*/  ENDCOLLECTIVE ;  /* 0x000000000000791b */ /* 0x003fe20003800000 */
.L_x_272:
[----:B------:R-:W-:Y:S02]  /*d730*/  IMAD.MOV.U32 R13, RZ, RZ, R5 ;  /* 0x000000ffff0d7224 */ /* 0x000fe400078e0005 */
[----:B------:R-:W-:Y:S01]  /*d740*/  IMAD.MOV.U32 R12, RZ, RZ, 0x1 ;  /* 0x00000001ff0c7424 */ /* 0x000fe200078e00ff */
[----:B------:R-:W-:-:S13]  /*d750*/  @P0 LEA R2, P1, R22, R14, 0x1 ;  /* 0x0000000e16020211 */ /* 0x000fda00078208ff */
[----:B------:R-:W-:Y:S05]  /*d760*/  WARPSYNC.COLLECTIVE R15, `(.L_x_273) ;  /* 0x000000000f087348 */ /* 0x000fea0003c00000 */
[----:B------:R0:W1:Y:S02]  /*d770*/  SHFL.IDX P6, R14, R13, R12, R11 ;  /* 0x0000000c0d0e7389 */ /* 0x00006400000c000b */
[----:B01----:R-:W-:Y:S01]  /*d780*/  ENDCOLLECTIVE ;  /* 0x000000000000791b */ /* 0x003fe20003800000 */
.L_x_273:
        /* <DEDUP_REMOVED lines=12> */
.L_x_274:
[----:B------:R-:W-:Y:S02]  /*d850*/  IMAD.MOV.U32 R13, RZ, RZ, R5 ;  /* 0x000000ffff0d7224 */ /* 0x000fe400078e0005 */
[----:B------:R-:W-:Y:S01]  /*d860*/  IMAD.MOV.U32 R12, RZ, RZ, 0x2 ;  /* 0x00000002ff0c7424 */ /* 0x000fe200078e00ff */
[----:B------:R-:W-:-:S13]  /*d870*/  @P0 LEA R2, P1, R22, R14, 0x1 ;  /* 0x0000000e16020211 */ /* 0x000fda00078208ff */
[----:B------:R-:W-:Y:S05]  /*d880*/  WARPSYNC.COLLECTIVE R15, `(.L_x_275) ;  /* 0x000000000f087348 */ /* 0x000fea0003c00000 */
[----:B------:R0:W1:Y:S02]  /*d890*/  SHFL.IDX P6, R14, R13, R12, R11 ;  /* 0x0000000c0d0e7389 */ /* 0x00006400000c000b */
[----:B01----:R-:W-:Y:S01]  /*d8a0*/  ENDCOLLECTIVE ;  /* 0x000000000000791b */ /* 0x003fe20003800000 */
.L_x_275:
[----:B------:R-:W-:-:S05]  /*d8b0*/  @P0 IADD3.X R3, RZ, R0, RZ, P1, !PT ;  /* 0x00000000ff030210 */ /* 0x000fca0000ffe4ff */
        /* <DEDUP_REMOVED lines=11> */
.L_x_276:
[----:B------:R-:W-:Y:S01]  /*d970*/  MOV R13, R5 ;  /* 0x00000005000d7202 */ /* 0x000fe20000000f00 */
[----:B------:R-:W-:Y:S01]  /*d980*/  IMAD.MOV.U32 R12, RZ, RZ, 0x3 ;  /* 0x00000003ff0c7424 */ /* 0x000fe200078e00ff */
[----:B------:R-:W-:-:S13]  /*d990*/  @P0 LEA R2, P1, R22, R14, 0x1 ;  /* 0x0000000e16020211 */ /* 0x000fda00078208ff */
[----:B------:R-:W-:Y:S05]  /*d9a0*/  WARPSYNC.COLLECTIVE R15, `(.L_x_277) ;  /* 0x000000000f087348 */ /* 0x000fea0003c00000 */
[----:B------:R0:W1:Y:S02]  /*d9b0*/  SHFL.IDX P6, R14, R13, R12, R11 ;  /* 0x0000000c0d0e7389 */ /* 0x00006400000c000b */
[----:B01----:R-:W-:Y:S01]  /*d9c0*/  ENDCOLLECTIVE ;  /* 0x000000000000791b */ /* 0x003fe20003800000 */
.L_x_277:
        /* <DEDUP_REMOVED lines=12> */
.L_x_278:
[----:B------:R-:W-:Y:S01]  /*da90*/  IMAD.MOV.U32 R13, RZ, RZ, R5 ;  /* 0x000000ffff0d7224 */ /* 0x000fe200078e0005 */
[----:B------:R-:W-:Y:S02]  /*daa0*/  MOV R12, 0x4 ;  /* 0x00000004000c7802 */ /* 0x000fe40000000f00 */
[----:B------:R-:W-:-:S13]  /*dab0*/  @P0 LEA R2, P1, R22, R14, 0x1 ;  /* 0x0000000e16020211 */ /* 0x000fda00078208ff */
[----:B------:R-:W-:Y:S05]  /*dac0*/  WARPSYNC.COLLECTIVE R15, `(.L_x_279) ;  /* 0x000000000f087348 */ /* 0x000fea0003c00000 */
[----:B------:R0:W1:Y:S02]  /*dad0*/  SHFL.IDX P6, R14, R13, R12, R11 ;  /* 0x0000000c0d0e7389 */ /* 0x00006400000c000b */
[----:B01----:R-:W-:Y:S01]  /*dae0*/  ENDCOLLECTIVE ;  /* 0x000000000000791b */ /* 0x003fe20003800000 */
.L_x_279:
        /* <DEDUP_REMOVED lines=12> */
.L_x_280:
[----:B------:R-:W-:Y:S02]  /*dbb0*/  IMAD.MOV.U32 R13, RZ, RZ, R5 ;  /* 0x000000ffff0d7224 */ /* 0x000fe400078e0005 */
[----:B------:R-:W-:Y:S01]  /*dbc0*/  IMAD.MOV.U32 R12, RZ, RZ, 0x5 ;  /* 0x00000005ff0c7424 */ /* 0x000fe200078e00ff */
[----:B------:R-:W-:-:S13]  /*dbd0*/  @P0 LEA R2, P1, R22, R14, 0x1 ;  /* 0x0000000e16020211 */ /* 0x000fda00078208ff */
[----:B------:R-:W-:Y:S05]  /*dbe0*/  WARPSYNC.COLLECTIVE R15, `(.L_x_281) ;  /* 0x000000000f087348 */ /* 0x000fea0003c00000 */
[----:B------:R0:W1:Y:S02]  /*dbf0*/  SHFL.IDX P6, R14, R13, R12, R11 ;  /* 0x0000000c0d0e7389 */ /* 0x00006400000c000b */
[----:B01----:R-:W-:Y:S01]  /*dc00*/  ENDCOLLECTIVE ;  /* 0x000000000000791b */ /* 0x003fe20003800000 */
.L_x_281:
[----:B------:R-:W-:-:S05]  /*dc10*/  @P0 IMAD.X R3, RZ, RZ, R0, P1 ;  /* 0x000000ffff030224 */ /* 0x000fca00008e0600 */
[----:B------:R-:W-:Y:S01]  /*dc20*/  @!PT LDS RZ, [RZ] ;  /* 0x00000000fffff984 */ /* 0x000fe20000000800 */
[----:B------:R-:W-:Y:S01]  /*dc30*/  @!PT LDS RZ, [RZ] ;  /* 0x00000000fffff984 */ /* 0x000fe20000000800 */
[----:B------:R-:W-:Y:S01]  /*dc40*/  @!PT LDS RZ, [RZ] ;  /* 0x00000000fffff984 */ /* 0x000fe20000000800 */
[----:B------:R0:W-:Y:S01]  /*dc50*/  @P0 LDGSTS.E.BYPASS.LTC128B.128 [R7+0x1e400], desc[UR36][R2.64], !P2 ;  /* 0x1e40000002070fae */ /* 0x0001e2000d101d64 */
[----:B------:R-:W-:Y:S01]  /*dc60*/  IMAD.MOV.U32 R13, RZ, RZ, R4 ;  /* 0x000000ffff0d7224 */ /* 0x000fe200078e0004 */
[----:B------:R-:W-:-:S07]  /*dc70*/  MOV R0, R14 ;  /* 0x0000000e00007202 */ /* 0x000fce0000000f00 */
[----:B0-----:R-:W-:Y:S05]  /*dc80*/  WARPSYNC.COLLECTIVE R15, `(.L_x_282) ;  /* 0x000000000f087348 */ /* 0x001fea0003c00000 */
[----:B------:R1:W2:Y:S02]  /*dc90*/  SHFL.IDX P6, R14, R13, R12, R11 ;  /* 0x0000000c0d0e7389 */ /* 0x0002a400000c000b */
[----:B012---:R-:W-:Y:S01]  /*dca0*/  ENDCOLLECTIVE ;  /* 0x000000000000791b */ /* 0x007fe20003800000 */
.L_x_282:
[----:B------:R-:W-:Y:S05]  /*dcb0*/  BRA `(.L_x_283) ;  /* 0xffffffc400407947 */ /* 0x000fea000383ffff */
.L_x_228:
[----:B------:R-:W-:Y:S01]  /*dcc0*/  IMAD.MOV.U32 R13, RZ, RZ, R4 ;  /* 0x000000ffff0d7224 */ /* 0x000fe200078e0004 */
[----:B------:R-:W-:Y:S01]  /*dcd0*/  LOP3.LUT R16, R16, 0xffffefff, RZ, 0xc0, !PT ;  /* 0xffffefff10107812 */ /* 0x000fe200078ec0ff */
[----:B------:R-:W-:Y:S02]  /*dce0*/  IMAD.MOV.U32 R12, RZ, RZ, RZ ;  /* 0x000000ffff0c7224 */ /* 0x000fe400078e00ff */
[----:B------:R-:W-:Y:S02]  /*dcf0*/  IMAD.MOV.U32 R11, RZ, RZ, 0x181f ;  /* 0x0000181fff0b7424 */ /* 0x000fe400078e00ff */
[----:B------:R-:W-:-:S07]  /*dd00*/  IMAD.MOV.U32 R15, RZ, RZ, -0x1 ;  /* 0xffffffffff0f7424 */ /* 0x000fce00078e00ff */
[----:B------:R-:W-:Y:S05]  /*dd10*/  WARPSYNC.COLLECTIVE R15, `(.L_x_284) ;  /* 0x000000000f087348 */ /* 0x000fea0003c00000 */
[----:B------:R0:W1:Y:S02]  /*dd20*/  SHFL.IDX P6, R14, R13, R12, R11 ;  /* 0x0000000c0d0e7389 */ /* 0x00006400000c000b */
[----:B01----:R-:W-:Y:S01]  /*dd30*/  ENDCOLLECTIVE ;  /* 0x000000000000791b */ /* 0x003fe20003800000 */
.L_x_284:
[----:B------:R-:W-:Y:S01]  /*dd40*/  IMAD.MOV.U32 R13, RZ, RZ, R0 ;  /* 0x000000ffff0d7224 */ /* 0x000fe200078e0000 */
[----:B------:R-:W-:-:S07]  /*dd50*/  MOV R3, R14 ;  /* 0x0000000e00037202 */ /* 0x000fce0000000f00 */
[----:B------:R-:W-:Y:S05]  /*dd60*/  WARPSYNC.COLLECTIVE R15, `(.L_x_285) ;  /* 0x000000000f087348 */ /* 0x000fea0003c00000 */
[----:B------:R0:W1:Y:S02]  /*dd70*/  SHFL.IDX P6, R14, R13, R12, R11 ;  /* 0x0000000c0d0e7389 */ /* 0x00006400000c000b */
[----:B01----:R-:W-:Y:S01]  /*dd80*/  ENDCOLLECTIVE ;  /* 0x000000000000791b */ /* 0x003fe20003800000 */
.L_x_285:
[----:B------:R-:W-:Y:S02]  /*dd90*/  ULDC UR4, c[0x0][0x288] ;  /* 0x0000a20000047ab9 */ /* 0x000fe40000000800 */
[----:B------:R-:W-:Y:S02]  /*dda0*/  IMAD R5, R6, UR4, RZ ;  /* 0x0000000406057c24 */ /* 0x000fe4000f8e02ff */
[----:B------:R-:W-:-:S04]  /*ddb0*/  IMAD R6, R36, 0x80, R37 ;  /* 0x0000008024067824 */ /* 0x000fc800078e0225 */
[C---:B------:R-:W-:Y:S01]  /*ddc0*/  VIADD R8, R6.reuse, 0x10 ;  /* 0x0000001006087836 */ /* 0x040fe20000000000 */
[----:B------:R-:W-:Y:S01]  /*ddd0*/  ISETP.GE.AND P2, PT, R6, R5, PT ;  /* 0x000000050600720c */ /* 0x000fe20003f46270 */
[----:B------:R-:W-:Y:S01]  /*dde0*/  IMAD.MOV.U32 R13, RZ, RZ, R4 ;  /* 0x000000ffff0d7224 */ /* 0x000fe200078e0004 */
[----:B------:R-:W-:-:S11]  /*ddf0*/  MOV R12, 0x1 ;  /* 0x00000001000c7802 */ /* 0x000fd60000000f00 */
[----:B------:R-:W-:Y:S02]  /*de00*/  @!P2 LEA R9, R28, UR42, 0x1 ;  /* 0x0000002a1c09ac11 */ /* 0x000fe4000f8e08ff */
[----:B------:R-:W-:-:S13]  /*de10*/  @!P2 LEA R2, P1, R22, R14, 0x1 ;  /* 0x0000000e1602a211 */ /* 0x000fda00078208ff */
[----:B------:R-:W-:Y:S05]  /*de20*/  WARPSYNC.COLLECTIVE R15, `(.L_x_286) ;  /* 0x000000000f087348 */ /* 0x000fea0003c00000 */
[----:B------:R0:W1:Y:S02]  /*de30*/  SHFL.IDX P6, R14, R13, R12, R11 ;  /* 0x0000000c0d0e7389 */ /* 0x00006400000c000b */
[----:B01----:R-:W-:Y:S01]  /*de40*/  ENDCOLLECTIVE ;  /* 0x000000000000791b */ /* 0x003fe20003800000 */
.L_x_286:
[----:B------:R-:W-:Y:S01]  /*de50*/  @P2 LOP3.LUT R16, R16, 0x1000, RZ, 0xfc, !PT ;  /* 0x0000100010102812 */ /* 0x000fe200078efcff */
[----:B------:R-:W-:-:S03]  /*de60*/  @!P2 IMAD.X R3, RZ, RZ, R3, P1 ;  /* 0x000000ffff03a224 */ /* 0x000fc600008e0603 */
[----:B------:R-:W-:Y:S02]  /*de70*/  LOP3.LUT R16, R16, 0xfffff7ff, RZ, 0xc0, !PT ;  /* 0xfffff7ff10107812 */ /* 0x000fe400078ec0ff */
        /* <DEDUP_REMOVED lines=8> */
[----:B------:R-:W-:Y:S01]  /*df00*/  IMAD.MOV.U32 R7, RZ, RZ, R14 ;  /* 0x000000ffff077224 */ /* 0x000fe200078e000e */
[----:B0-----:R-:W-:-:S07]  /*df10*/  @P2 LOP3.LUT R16, R16, 0x800, RZ, 0xfc, !PT ;  /* 0x0000080010102812 */ /* 0x001fce00078efcff */
[----:B------:R-:W-:Y:S05]  /*df20*/  WARPSYNC.COLLECTIVE R15, `(.L_x_287) ;  /* 0x000000000f087348 */ /* 0x000fea0003c00000 */
[----:B------:R0:W1:Y:S02]  /*df30*/  SHFL.IDX P6, R14, R13, R12, R11 ;  /* 0x0000000c0d0e7389 */ /* 0x00006400000c000b */
[----:B01----:R-:W-:Y:S01]  /*df40*/  ENDCOLLECTIVE ;  /* 0x000000000000791b */ /* 0x003fe20003800000 */
.L_x_287:
[----:B------:R-:W-:Y:S01]  /*df50*/  LOP3.LUT R16, R16, 0xfffffbff, RZ, 0xc0, !PT ;  /* 0xfffffbff10107812 */ /* 0x000fe200078ec0ff */
[----:B------:R-:W-:Y:S01]  /*df60*/  IMAD.MOV.U32 R13, RZ, RZ, R4 ;  /* 0x000000ffff0d7224 */ /* 0x000fe200078e0004 */
[----:B------:R-:W-:-:S05]  /*df70*/  @!P2 LEA R12, P1, R22, R14, 0x1 ;  /* 0x0000000e160ca211 */ /* 0x000fca00078208ff */
[----:B------:R-:W-:Y:S02]  /*df80*/  @!P2 IMAD.X R11, RZ, RZ, R7, P1 ;  /* 0x000000ffff0ba224 */ /* 0x000fe400008e0607 */
[----:B------:R-:W-:Y:S02]  /*df90*/  @!P2 IMAD.MOV.U32 R2, RZ, RZ, R12 ;  /* 0x000000ffff02a224 */ /* 0x000fe400078e000c */
[----:B------:R-:W-:Y:S02]  /*dfa0*/  @!P2 IMAD.MOV.U32 R3, RZ, RZ, R11 ;  /* 0x000000ffff03a224 */ /* 0x000fe400078e000b */
[----:B------:R-:W-:Y:S02]  /*dfb0*/  IMAD.MOV.U32 R12, RZ, RZ, 0x2 ;  /* 0x00000002ff0c7424 */ /* 0x000fe400078e00ff */
[----:B------:R-:W-:Y:S01]  /*dfc0*/  IMAD.MOV.U32 R11, RZ, RZ, 0x181f ;  /* 0x0000181fff0b7424 */ /* 0x000fe200078e00ff */
[----:B------:R-:W-:Y:S01]  /*dfd0*/  @!PT LDS RZ, [RZ] ;  /* 0x00000000fffff984 */ /* 0x000fe20000000800 */
[----:B------:R-:W-:Y:S01]  /*dfe0*/  @!PT LDS RZ, [RZ] ;  /* 0x00000000fffff984 */ /* 0x000fe20000000800 */
[----:B------:R-:W-:Y:S01]  /*dff0*/  @!PT LDS RZ, [RZ] ;  /* 0x00000000fffff984 */ /* 0x000fe20000000800 */
[----:B------:R0:W-:Y:S01]  /*e000*/  @!P2 LDGSTS.E.BYPASS.LTC128B.128 [R21+0x18c00], desc[UR36][R2.64], !P0 ;  /* 0x18c000000215afae */ /* 0x0001e2000c101d64 */
[----:B------:R-:W-:Y:S01]  /*e010*/  ISETP.GE.AND P2, PT, R8, R5, PT ;  /* 0x000000050800720c */ /* 0x000fe20003f46270 */
[----:B------:R-:W-:-:S12]  /*e020*/  VIADD R8, R6, 0x30 ;  /* 0x0000003006087836 */ /* 0x000fd80000000000 */
[----:B0-----:R-:W-:Y:S05]  /*e030*/  WARPSYNC.COLLECTIVE R15, `(.L_x_288) ;  /* 0x000000000f087348 */ /* 0x001fea0003c00000 */
[----:B------:R1:W2:Y:S02]  /*e040*/  SHFL.IDX P6, R14, R13, R12, R11 ;  /* 0x0000000c0d0e7389 */ /* 0x0002a400000c000b */
[----:B012---:R-:W-:Y:S01]  /*e050*/  ENDCOLLECTIVE ;  /* 0x000000000000791b */ /* 0x007fe20003800000 */
.L_x_288:
[----:B------:R-:W-:Y:S02]  /*e060*/  @!P2 LEA R21, R28, UR42, 0x1 ;  /* 0x0000002a1c15ac11 */ /* 0x000fe4000f8e08ff */
[----:B------:R-:W-:Y:S01]  /*e070*/  @P2 LOP3.LUT R16, R16, 0x400, RZ, 0xfc, !PT ;  /* 0x0000040010102812 */ /* 0x000fe200078efcff */
[----:B------:R-:W-:-:S03]  /*e080*/  IMAD.MOV.U32 R13, RZ, RZ, R0 ;  /* 0x000000ffff0d7224 */ /* 0x000fc600078e0000 */
[----:B------:R-:W-:Y:S01]  /*e090*/  LOP3.LUT R16, R16, 0xfffffdff, RZ, 0xc0, !PT ;  /* 0xfffffdff10107812 */ /* 0x000fe200078ec0ff */
[----:B------:R-:W-:-:S07]  /*e0a0*/  IMAD.MOV.U32 R20, RZ, RZ, R14 ;  /* 0x000000ffff147224 */ /* 0x000fce00078e000e */
[----:B------:R-:W-:Y:S05]  /*e0b0*/  WARPSYNC.COLLECTIVE R15, `(.L_x_289) ;  /* 0x000000000f087348 */ /* 0x000fea0003c00000 */
[----:B------:R0:W1:Y:S02]  /*e0c0*/  SHFL.IDX P6, R14, R13, R12, R11 ;  /* 0x0000000c0d0e7389 */ /* 0x00006400000c000b */
[----:B01----:R-:W-:Y:S01]  /*e0d0*/  ENDCOLLECTIVE ;  /* 0x000000000000791b */ /* 0x003fe20003800000 */
.L_x_289:
[----:B------:R-:W-:Y:S02]  /*e0e0*/  IMAD.MOV.U32 R13, RZ, RZ, R4 ;  /* 0x000000ffff0d7224 */ /* 0x000fe400078e0004 */
[----:B------:R-:W-:Y:S01]  /*e0f0*/  IMAD.MOV.U32 R12, RZ, RZ, 0x3 ;  /* 0x00000003ff0c7424 */ /* 0x000fe200078e00ff */
[----:B------:R-:W-:-:S04]  /*e100*/  @!P2 LEA R15, P1, R22, R14, 0x1 ;  /* 0x0000000e160fa211 */ /* 0x000fc800078208ff */
[----:B------:R-:W-:Y:S01]  /*e110*/  @!P2 IADD3.X R20, RZ, R20, RZ, P1, !PT ;  /* 0x00000014ff14a210 */ /* 0x000fe20000ffe4ff */
[----:B------:R-:W-:Y:S01]  /*e120*/  @!P2 IMAD.MOV.U32 R2, RZ, RZ, R15 ;  /* 0x000000ffff02a224 */ /* 0x000fe200078e000f */
[----:B------:R-:W-:-:S03]  /*e130*/  MOV R15, 0xffffffff ;  /* 0xffffffff000f7802 */ /* 0x000fc60000000f00 */
[----:B------:R-:W-:-:S07]  /*e140*/  @!P2 IMAD.MOV.U32 R3, RZ, RZ, R20 ;  /* 0x000000ffff03a224 */ /* 0x000fce00078e0014 */
[----:B------:R-:W-:Y:S05]  /*e150*/  WARPSYNC.COLLECTIVE R15, `(.L_x_290) ;  /* 0x000000000f087348 */ /* 0x000fea0003c00000 */
[----:B------:R0:W1:Y:S02]  /*e160*/  SHFL.IDX P6, R14, R13, R12, R11 ;  /* 0x0000000c0d0e7389 */ /* 0x00006400000c000b */
[----:B01----:R-:W-:Y:S01]  /*e170*/  ENDCOLLECTIVE ;  /* 0x000000000000791b */ /* 0x003fe20003800000 */
.L_x_290:
[----:B------:R-:W-:Y:S01]  /*e180*/  @!PT LDS RZ, [RZ] ;  /* 0x00000000fffff984 */ /* 0x000fe20000000800 */
[----:B------:R-:W-:Y:S01]  /*e190*/  @!PT LDS RZ, [RZ] ;  /* 0x00000000fffff984 */ /* 0x000fe20000000800 */
[----:B------:R-:W-:Y:S01]  /*e1a0*/  @!PT LDS RZ, [RZ] ;  /* 0x00000000fffff984 */ /* 0x000fe20000000800 */
[----:B------:R0:W-:Y:S01]  /*e1b0*/  @!P2 LDGSTS.E.BYPASS.LTC128B.128 [R21+0x19400], desc[UR36][R2.64], !P0 ;  /* 0x194000000215afae */ /* 0x0001e2000c101d64 */
[----:B------:R-:W-:Y:S02]  /*e1c0*/  ISETP.GE.AND P2, PT, R8, R5, PT ;  /* 0x000000050800720c */ /* 0x000fe40003f46270 */
[----:B------:R-:W-:Y:S01]  /*e1d0*/  IADD3 R8, R6, 0x40, RZ ;  /* 0x0000004006087810 */ /* 0x000fe20007ffe0ff */
[----:B------:R-:W-:-:S10]  /*e1e0*/  IMAD.MOV.U32 R13, RZ, RZ, R0 ;  /* 0x000000ffff0d7224 */ /* 0x000fd400078e0000 */
[----:B------:R-:W-:-:S04]  /*e1f0*/  @P2 LOP3.LUT R16, R16, 0x200, RZ, 0xfc, !PT ;  /* 0x0000020010102812 */ /* 0x000fc800078efcff */
[----:B------:R-:W-:Y:S01]  /*e200*/  LOP3.LUT R16, R16, 0xfffffeff, RZ, 0xc0, !PT ;  /* 0xfffffeff10107812 */ /* 0x000fe200078ec0ff */
[----:B0-----:R-:W-:-:S07]  /*e210*/  IMAD.MOV.U32 R7, RZ, RZ, R14 ;  /* 0x000000ffff077224 */ /* 0x001fce00078e000e */
[----:B------:R-:W-:Y:S05]  /*e220*/  WARPSYNC.COLLECTIVE R15, `(.L_x_291) ;  /* 0x000000000f087348 */ /* 0x000fea0003c00000 */
[----:B------:R0:W1:Y:S02]  /*e230*/  SHFL.IDX P6, R14, R13, R12, R11 ;  /* 0x0000000c0d0e7389 */ /* 0x00006400000c000b */
[----:B01----:R-:W-:Y:S01]  /*e240*/  ENDCOLLECTIVE ;  /* 0x000000000000791b */ /* 0x003fe20003800000 */
.L_x_291:
[----:B------:R-:W-:Y:S01]  /*e250*/  @!P2 LEA R15, R28, UR42, 0x1 ;  /* 0x0000002a1c0fac11 */ /* 0x000fe2000f8e08ff */
[----:B------:R-:W-:Y:S01]  /*e260*/  IMAD.MOV.U32 R12, RZ, RZ, 0x4 ;  /* 0x00000004ff0c7424 */ /* 0x000fe200078e00ff */
[----:B------:R-:W-:-:S05]  /*e270*/  @!P2 LEA R13, P1, R22, R14, 0x1 ;  /* 0x0000000e160da211 */ /* 0x000fca00078208ff */
[----:B------:R-:W-:Y:S02]  /*e280*/  @!P2 IMAD.X R14, RZ, RZ, R7, P1 ;  /* 0x000000ffff0ea224 */ /* 0x000fe400008e0607 */
[----:B------:R-:W-:Y:S02]  /*e290*/  @!P2 IMAD.MOV.U32 R2, RZ, RZ, R13 ;  /* 0x000000ffff02a224 */ /* 0x000fe400078e000d */
[----:B------:R-:W-:Y:S02]  /*e2a0*/  @!P2 IMAD.MOV.U32 R3, RZ, RZ, R14 ;  /* 0x000000ffff03a224 */ /* 0x000fe400078e000e */
[----:B------:R-:W-:-:S03]  /*e2b0*/  IMAD.MOV.U32 R13, RZ, RZ, R4 ;  /* 0x000000ffff0d7224 */ /* 0x000fc600078e0004 */
[----:B------:R-:W-:Y:S01]  /*e2c0*/  @!PT LDS RZ, [RZ] ;  /* 0x00000000fffff984 */ /* 0x000fe20000000800 */
[----:B------:R-:W-:Y:S01]  /*e2d0*/  @!PT LDS RZ, [RZ] ;  /* 0x00000000fffff984 */ /* 0x000fe20000000800 */
[----:B------:R-:W-:Y:S01]  /*e2e0*/  @!PT LDS RZ, [RZ] ;  /* 0x00000000fffff984 */ /* 0x000fe20000000800 */
[----:B------:R0:W-:Y:S01]  /*e2f0*/  @!P2 LDGSTS.E.BYPASS.LTC128B.128 [R15+0x19c00], desc[UR36][R2.64], !P0 ;  /* 0x19c00000020fafae */ /* 0x0001e2000c101d64 */
[----:B------:R-:W-:Y:S01]  /*e300*/  ISETP.GE.AND P2, PT, R8, R5, PT ;  /* 0x000000050800720c */ /* 0x000fe20003f46270 */
[----:B0-----:R-:W-:-:S12]  /*e310*/  IMAD.MOV.U32 R15, RZ, RZ, -0x1 ;  /* 0xffffffffff0f7424 */ /* 0x001fd800078e00ff */
[----:B------:R-:W-:Y:S02]  /*e320*/  @!P2 LEA R20, R28, UR42, 0x1 ;  /* 0x0000002a1c14ac11 */ /* 0x000fe4000f8e08ff */
[----:B------:R-:W-:-:S07]  /*e330*/  @P2 LOP3.LUT R16, R16, 0x100, RZ, 0xfc, !PT ;  /* 0x0000010010102812 */ /* 0x000fce00078efcff */
[----:B------:R-:W-:Y:S05]  /*e340*/  WARPSYNC.COLLECTIVE R15, `(.L_x_292) ;  /* 0x000000000f087348 */ /* 0x000fea0003c00000 */
[----:B------:R0:W1:Y:S02]  /*e350*/  SHFL.IDX P6, R14, R13, R12, R11 ;  /* 0x0000000c0d0e7389 */ /* 0x00006400000c000b */
[----:B01----:R-:W-:Y:S01]  /*e360*/  ENDCOLLECTIVE ;  /* 0x000000000000791b */ /* 0x003fe20003800000 */
.L_x_292:
[----:B------:R-:W-:Y:S01]  /*e370*/  LOP3.LUT R16, R16, 0xffffff7f, RZ, 0xc0, !PT ;  /* 0xffffff7f10107812 */ /* 0x000fe200078ec0ff */
[----:B------:R-:W-:Y:S02]  /*e380*/  IMAD.MOV.U32 R13, RZ, RZ, R0 ;  /* 0x000000ffff0d7224 */ /* 0x000fe400078e0000 */
[----:B------:R-:W-:-:S07]  /*e390*/  IMAD.MOV.U32 R8, RZ, RZ, R14 ;  /* 0x000000ffff087224 */ /* 0x000fce00078e000e */
[----:B------:R-:W-:Y:S05]  /*e3a0*/  WARPSYNC.COLLECTIVE R15, `(.L_x_293) ;  /* 0x000000000f087348 */ /* 0x000fea0003c00000 */
[----:B------:R0:W1:Y:S02]  /*e3b0*/  SHFL.IDX P6, R14, R13, R12, R11 ;  /* 0x0000000c0d0e7389 */ /* 0x00006400000c000b */
[----:B01----:R-:W-:Y:S01]  /*e3c0*/  ENDCOLLECTIVE ;  /* 0x000000000000791b */ /* 0x003fe20003800000 */
.L_x_293:
[----:B------:R-:W-:Y:S01]  /*e3d0*/  IMAD.MOV.U32 R13, RZ, RZ, R4 ;  /* 0x000000ffff0d7224 */ /* 0x000fe200078e0004 */
[----:B------:R-:W-:Y:S02]  /*e3e0*/  MOV R12, 0x5 ;  /* 0x00000005000c7802 */ /* 0x000fe40000000f00 */
[----:B------:R-:W-:-:S07]  /*e3f0*/  MOV R7, R14 ;  /* 0x0000000e00077202 */ /* 0x000fce0000000f00 */
[----:B------:R-:W-:Y:S05]  /*e400*/  WARPSYNC.COLLECTIVE R15, `(.L_x_294) ;  /* 0x000000000f087348 */ /* 0x000fea0003c00000 */
[----:B------:R0:W1:Y:S02]  /*e410*/  SHFL.IDX P6, R14, R13, R12, R11 ;  /* 0x0000000c0d0e7389 */ /* 0x00006400000c000b */
[----:B01----:R-:W-:Y:S01]  /*e420*/  ENDCOLLECTIVE ;  /* 0x000000000000791b */ /* 0x003fe20003800000 */
.L_x_294:
[----:B------:R-:W-:-:S05]  /*e430*/  @!P2 LEA R7, P1, R22, R7, 0x1 ;  /* 0x000000071607a211 */ /* 0x000fca00078208ff */
[----:B------:R-:W-:Y:S02]  /*e440*/  @!P2 IMAD.X R8, RZ, RZ, R8, P1 ;  /* 0x000000ffff08a224 */ /* 0x000fe400008e0608 */
[----:B------:R-:W-:Y:S02]  /*e450*/  @!P2 IMAD.MOV.U32 R2, RZ, RZ, R7 ;  /* 0x000000ffff02a224 */ /* 0x000fe400078e0007 */
[----:B------:R-:W-:Y:S02]  /*e460*/  @!P2 IMAD.MOV.U32 R3, RZ, RZ, R8 ;  /* 0x000000ffff03a224 */ /* 0x000fe400078e0008 */
[----:B------:R-:W-:Y:S02]  /*e470*/  VIADD R8, R6, 0x50 ;  /* 0x0000005006087836 */ /* 0x000fe40000000000 */
[----:B------:R-:W-:Y:S01]  /*e480*/  IMAD.MOV.U32 R13, RZ, RZ, R0 ;  /* 0x000000ffff0d7224 */ /* 0x000fe200078e0000 */
[----:B------:R-:W-:Y:S01]  /*e490*/  @!PT LDS RZ, [RZ] ;  /* 0x00000000fffff984 */ /* 0x000fe20000000800 */
[----:B------:R-:W-:Y:S01]  /*e4a0*/  @!PT LDS RZ, [RZ] ;  /* 0x00000000fffff984 */ /* 0x000fe20000000800 */
[----:B------:R-:W-:Y:S01]  /*e4b0*/  @!PT LDS RZ, [RZ] ;  /* 0x00000000fffff984 */ /* 0x000fe20000000800 */
[----:B------:R0:W-:Y:S02]  /*e4c0*/  @!P2 LDGSTS.E.BYPASS.LTC128B.128 [R20+0x1a400], desc[UR36][R2.64], !P0 ;  /* 0x1a4000000214afae */ /* 0x0001e4000c101d64 */
[----:B------:R-:W-:-:S02]  /*e4d0*/  ISETP.GE.AND P2, PT, R8, R5, PT ;  /* 0x000000050800720c */ /* 0x000fc40003f46270 */
[----:B------:R-:W-:Y:S01]  /*e4e0*/  IADD3 R8, R6, 0x60, RZ ;  /* 0x0000006006087810 */ /* 0x000fe20007ffe0ff */
[----:B------:R-:W-:-:S10]  /*e4f0*/  IMAD.MOV.U32 R10, RZ, RZ, R14 ;  /* 0x000000ffff0a7224 */ /* 0x000fd400078e000e */
[----:B0-----:R-:W-:Y:S05]  /*e500*/  WARPSYNC.COLLECTIVE R15, `(.L_x_295) ;  /* 0x000000000f087348 */ /* 0x001fea0003c00000 */
[----:B------:R1:W2:Y:S02]  /*e510*/  SHFL.IDX P6, R14, R13, R12, R11 ;  /* 0x0000000c0d0e7389 */ /* 0x0002a400000c000b */
[----:B012---:R-:W-:Y:S01]  /*e520*/  ENDCOLLECTIVE ;  /* 0x000000000000791b */ /* 0x007fe20003800000 */
.L_x_295:
[----:B------:R-:W-:Y:S02]  /*e530*/  @!P2 LEA R7, R28, UR42, 0x1 ;  /* 0x0000002a1c07ac11 */ /* 0x000fe4000f8e08ff */
[----:B------:R-:W-:-:S04]  /*e540*/  @P2 LOP3.LUT R16, R16, 0x80, RZ, 0xfc, !PT ;  /* 0x0000008010102812 */ /* 0x000fc800078efcff */
[----:B------:R-:W-:Y:S01]  /*e550*/  LOP3.LUT R16, R16, 0xffffffbf, RZ, 0xc0, !PT ;  /* 0xffffffbf10107812 */ /* 0x000fe200078ec0ff */
[----:B------:R-:W-:Y:S02]  /*e560*/  IMAD.MOV.U32 R13, RZ, RZ, R4 ;  /* 0x000000ffff0d7224 */ /* 0x000fe400078e0004 */
[----:B------:R-:W-:Y:S02]  /*e570*/  IMAD.MOV.U32 R12, RZ, RZ, 0x6 ;  /* 0x00000006ff0c7424 */ /* 0x000fe400078e00ff */
[----:B------:R-:W-:-:S07]  /*e580*/  IMAD.MOV.U32 R9, RZ, RZ, R14 ;  /* 0x000000ffff097224 */ /* 0x000fce00078e000e */
[----:B------:R-:W-:Y:S05]  /*e590*/  WARPSYNC.COLLECTIVE R15, `(.L_x_296) ;  /* 0x000000000f087348 */ /* 0x000fea0003c00000 */
[----:B------:R0:W1:Y:S02]  /*e5a0*/  SHFL.IDX P6, R14, R13, R12, R11 ;  /* 0x0000000c0d0e7389 */ /* 0x00006400000c000b */
[----:B01----:R-:W-:Y:S01]  /*e5b0*/  ENDCOLLECTIVE ;  /* 0x000000000000791b */ /* 0x003fe20003800000 */
.L_x_296:
[----:B------:R-:W-:-:S05]  /*e5c0*/  @!P2 LEA R9, P1, R22, R9, 0x1 ;  /* 0x000000091609a211 */ /* 0x000fca00078208ff */
[----:B------:R-:W-:Y:S02]  /*e5d0*/  @!P2 IMAD.X R10, RZ, RZ, R10, P1 ;  /* 0x000000ffff0aa224 */ /* 0x000fe400008e060a */
[----:B------:R-:W-:-:S03]  /*e5e0*/  @!P2 IMAD.MOV.U32 R2, RZ, RZ, R9 ;  /* 0x000000ffff02a224 */ /* 0x000fc600078e0009 */
[----:B------:R-:W-:Y:S01]  /*e5f0*/  @!P2 MOV R3, R10 ;  /* 0x0000000a0003a202 */ /* 0x000fe20000000f00 */
[----:B------:R-:W-:-:S04]  /*e600*/  IMAD.MOV.U32 R13, RZ, RZ, R0 ;  /* 0x000000ffff0d7224 */ /* 0x000fc800078e0000 */
[----:B------:R-:W-:Y:S01]  /*e610*/  @!PT LDS RZ, [RZ] ;  /* 0x00000000fffff984 */ /* 0x000fe20000000800 */
[----:B------:R-:W-:Y:S01]  /*e620*/  @!PT LDS RZ, [RZ] ;  /* 0x00000000fffff984 */ /* 0x000fe20000000800 */
[----:B------:R-:W-:Y:S01]  /*e630*/  @!PT LDS RZ, [RZ] ;  /* 0x00000000fffff984 */ /* 0x000fe20000000800 */
[----:B------:R0:W-:Y:S01]  /*e640*/  @!P2 LDGSTS.E.BYPASS.LTC128B.128 [R7+0x1ac00], desc[UR36][R2.64], !P0 ;  /* 0x1ac000000207afae */ /* 0x0001e2000c101d64 */
[----:B------:R-:W-:Y:S01]  /*e650*/  ISETP.GE.AND P2, PT, R8, R5, PT ;  /* 0x000000050800720c */ /* 0x000fe20003f46270 */
[----:B0-----:R-:W-:-:S12]  /*e660*/  IMAD.MOV.U32 R2, RZ, RZ, R14 ;  /* 0x000000ffff027224 */ /* 0x001fd800078e000e */
[----:B------:R-:W-:Y:S05]  /*e670*/  WARPSYNC.COLLECTIVE R15, `(.L_x_297) ;  /* 0x000000000f087348 */ /* 0x000fea0003c00000 */
[----:B------:R0:W1:Y:S02]  /*e680*/  SHFL.IDX P6, R14, R13, R12, R11 ;  /* 0x0000000c0d0e7389 */ /* 0x00006400000c000b */
[----:B01----:R-:W-:Y:S01]  /*e690*/  ENDCOLLECTIVE ;  /* 0x000000000000791b */ /* 0x003fe20003800000 */
.L_x_297:
[----:B------:R-:W-:Y:S02]  /*e6a0*/  @!P2 LEA R9, R28, UR42, 0x1 ;  /* 0x0000002a1c09ac11 */ /* 0x000fe4000f8e08ff */
[----:B------:R-:W-:Y:S01]  /*e6b0*/  @P2 LOP3.LUT R16, R16, 0x40, RZ, 0xfc, !PT ;  /* 0x0000004010102812 */ /* 0x000fe200078efcff */
[----:B------:R-:W-:Y:S02]  /*e6c0*/  IMAD.MOV.U32 R13, RZ, RZ, R4 ;  /* 0x000000ffff0d7224 */ /* 0x000fe400078e0004 */
[----:B------:R-:W-:-:S05]  /*e6d0*/  IMAD.MOV.U32 R11, RZ, RZ, R14 ;  /* 0x000000ffff0b7224 */ /* 0x000fca00078e000e */
[----:B------:R-:W-:-:S05]  /*e6e0*/  @!P2 LEA R11, P1, R22, R11, 0x1 ;  /* 0x0000000b160ba211 */ /* 0x000fca00078208ff */
[----:B------:R-:W-:Y:S02]  /*e6f0*/  @!P2 IMAD.X R12, RZ, RZ, R2, P1 ;  /* 0x000000ffff0ca224 */ /* 0x000fe400008e0602 */
[----:B------:R-:W-:Y:S01]  /*e700*/  @!P2 IMAD.MOV.U32 R2, RZ, RZ, R11 ;  /* 0x000000ffff02a224 */ /* 0x000fe200078e000b */
[----:B------:R-:W-:Y:S01]  /*e710*/  MOV R11, 0x181f ;  /* 0x0000181f000b7802 */ /* 0x000fe20000000f00 */
[----:B------:R-:W-:Y:S02]  /*e720*/  @!P2 IMAD.MOV.U32 R3, RZ, RZ, R12 ;  /* 0x000000ffff03a224 */ /* 0x000fe400078e000c */
[----:B------:R-:W-:-:S03]  /*e730*/  IMAD.MOV.U32 R12, RZ, RZ, 0x7 ;  /* 0x00000007ff0c7424 */ /* 0x000fc600078e00ff */
[----:B------:R-:W-:Y:S01]  /*e740*/  @!PT LDS RZ, [RZ] ;  /* 0x00000000fffff984 */ /* 0x000fe20000000800 */
[----:B------:R-:W-:Y:S01]  /*e750*/  @!PT LDS RZ, [RZ] ;  /* 0x00000000fffff984 */ /* 0x000fe20000000800 */
[----:B------:R-:W-:Y:S01]  /*e760*/  @!PT LDS RZ, [RZ] ;  /* 0x00000000fffff984 */ /* 0x000fe20000000800 */
[----:B------:R0:W-:Y:S04]  /*e770*/  @!P2 LDGSTS.E.BYPASS.LTC128B.128 [R9+0x1b400], desc[UR36][R2.64], !P0 ;  /* 0x1b4000000209afae */ /* 0x0001e8000c101d64 */
[----:B0-----:R-:W-:Y:S05]  /*e780*/  WARPSYNC.COLLECTIVE R15, `(.L_x_298) ;  /* 0x000000000f087348 */ /* 0x001fea0003c00000 */
[----:B------:R1:W2:Y:S02]  /*e790*/  SHFL.IDX P6, R14, R13, R12, R11 ;  /* 0x0000000c0d0e7389 */ /* 0x0002a400000c000b */
[----:B012---:R-:W-:Y:S01]  /*e7a0*/  ENDCOLLECTIVE ;  /* 0x000000000000791b */ /* 0x007fe20003800000 */
.L_x_298:
[----:B------:R-:W-:Y:S02]  /*e7b0*/  IMAD.MOV.U32 R13, RZ, RZ, R0 ;  /* 0x000000ffff0d7224 */ /* 0x000fe400078e0000 */
[----:B------:R-:W-:-:S07]  /*e7c0*/  IMAD.MOV.U32 R4, RZ, RZ, R14 ;  /* 0x000000ffff047224 */ /* 0x000fce00078e000e */
[----:B------:R-:W-:Y:S05]  /*e7d0*/  WARPSYNC.COLLECTIVE R15, `(.L_x_299) ;  /* 0x000000000f087348 */ /* 0x000fea0003c00000 */
[----:B------:R0:W1:Y:S02]  /*e7e0*/  SHFL.IDX P6, R14, R13, R12, R11 ;  /* 0x0000000c0d0e7389 */ /* 0x00006400000c000b */
[----:B01----:R-:W-:Y:S01]  /*e7f0*/  ENDCOLLECTIVE ;  /* 0x000000000000791b */ /* 0x003fe20003800000 */
.L_x_299:
[----:B------:R-:W-:Y:S05]  /*e800*/  BRA `(.L_x_300) ;  /* 0xffffffc4001c7947 */ /* 0x000fea000383ffff */
.L_x_230:
[----:B------:R-:W-:Y:S01]  /*e810*/  BSSY B0, `(.L_x_301) ;  /* 0x0000008000007945 */ /* 0x000fe20003800000 */
[----:B------:R-:W-:Y:S01]  /*e820*/  IMAD.MOV.U32 R13, RZ, RZ, R4 ;  /* 0x000000ffff0d7224 */ /* 0x000fe200078e0004 */
[----:B------:R-:W-:Y:S01]  /*e830*/  MOV R15, 0xffffffff ;  /* 0xffffffff000f7802 */ /* 0x000fe20000000f00 */
[----:B------:R-:W-:Y:S02]  /*e840*/  IMAD.MOV.U32 R12, RZ, RZ, RZ ;  /* 0x000000ffff0c7224 */ /* 0x000fe400078e00ff */
[----:B------:R-:W-:-:S07]  /*e850*/  IMAD.MOV.U32 R11, RZ, RZ, 0x181f ;  /* 0x0000181fff0b7424 */ /* 0x000fce00078e00ff */
[----:B------:R-:W-:Y:S05]  /*e860*/  WARPSYNC.COLLECTIVE R15, `(.L_x_302) ;  /* 0x000000000f087348 */ /* 0x000fea0003c00000 */
[----:B------:R0:W1:Y:S02]  /*e870*/  SHFL.IDX P6, R14, R13, R12, R11 ;  /* 0x0000000c0d0e7389 */ /* 0x00006400000c000b */
[----:B01----:R-:W-:Y:S01]  /*e880*/  ENDCOLLECTIVE ;  /* 0x000000000000791b */ /* 0x003fe20003800000 */
.L_x_302:
[----:B------:R-:W-:Y:S05]  /*e890*/  BSYNC B0 ;  /* 0x0000000000007941 */ /* 0x000fea0003800000 */
.L_x_301:
[----:B------:R-:W-:Y:S01]  /*e8a0*/  IMAD.MOV.U32 R13, RZ, RZ, R0 ;  /* 0x000000ffff0d7224 */ /* 0x000fe200078e0000 */
[----:B------:R-:W-:Y:S01]  /*e8b0*/  LOP3.LUT P5, RZ, R16, 0x1000, RZ, 0xc0, !PT ;  /* 0x0000100010ff7812 */ /* 0x000fe200078ac0ff */
[----:B------:R-:W-:Y:S02]  /*e8c0*/  IMAD.MOV.U32 R12, RZ, RZ, RZ ;  /* 0x000000ffff0c7224 */ /* 0x000fe400078e00ff */
[----:B------:R-:W-:Y:S02]  /*e8d0*/  IMAD.MOV.U32 R11, RZ, RZ, 0x181f ;  /* 0x0000181fff0b7424 */ /* 0x000fe400078e00ff */
[----:B------:R-:W-:Y:S02]  /*e8e0*/  IMAD.MOV.U32 R15, RZ, RZ, -0x1 ;  /* 0xffffffffff0f7424 */ /* 0x000fe400078e00ff */
[----:B------:R-:W-:-:S07]  /*e8f0*/  IMAD.MOV.U32 R2, RZ, RZ, R14 ;  /* 0x000000ffff027224 */ /* 0x000fce00078e000e */
[----:B------:R-:W-:Y:S05]  /*e900*/  WARPSYNC.COLLECTIVE R15, `(.L_x_303) ;  /* 0x000000000f087348 */ /* 0x000fea0003c00000 */
[----:B------:R0:W1:Y:S02]  /*e910*/  SHFL.IDX P6, R14, R13, R12, R11 ;  /* 0x0000000c0d0e7389 */ /* 0x00006400000c000b */
[----:B01----:R-:W-:Y:S01]  /*e920*/  ENDCOLLECTIVE ;  /* 0x000000000000791b */ /* 0x003fe20003800000 */
.L_x_303:
[----:B------:R-:W-:Y:S01]  /*e930*/  @!P5 LEA R7, R28, UR42, 0x1 ;  /* 0x0000002a1c07dc11 */ /* 0x000fe2000f8e08ff */
[----:B------:R-:W-:Y:S02]  /*e940*/  IMAD.MOV.U32 R13, RZ, RZ, R4 ;  /* 0x000000ffff0d7224 */ /* 0x000fe400078e0004 */
[----:B------:R-:W-:Y:S01]  /*e950*/  IMAD.MOV.U32 R12, RZ, RZ, 0x1 ;  /* 0x00000001ff0c7424 */ /* 0x000fe200078e00ff */
[----:B------:R-:W-:-:S04]  /*e960*/  @!P5 LEA R14, P0, R22, R14, 0x1 ;  /* 0x0000000e160ed211 */ /* 0x000fc800078008ff */
[----:B------:R-:W-:Y:S01]  /*e970*/  @!P5 IADD3.X R3, RZ, R2, RZ, P0, !PT ;  /* 0x00000002ff03d210 */ /* 0x000fe200007fe4ff */
[----:B------:R-:W-:-:S08]  /*e980*/  @!P5 IMAD.MOV.U32 R2, RZ, RZ, R14 ;  /* 0x000000ffff02d224 */ /* 0x000fd000078e000e */
[----:B------:R-:W-:Y:S05]  /*e990*/  WARPSYNC.COLLECTIVE R15, `(.L_x_304) ;  /* 0x000000000f087348 */ /* 0x000fea0003c00000 */
[----:B------:R0:W1:Y:S02]  /*e9a0*/  SHFL.IDX P6, R14, R13, R12, R11 ;  /* 0x0000000c0d0e7389 */ /* 0x00006400000c000b */
[----:B01----:R-:W-:Y:S01]  /*e9b0*/  ENDCOLLECTIVE ;  /* 0x000000000000791b */ /* 0x003fe20003800000 */
.L_x_304:
[----:B------:R-:W-:Y:S01]  /*e9c0*/  @!PT LDS RZ, [RZ] ;  /* 0x00000000fffff984 */ /* 0x000fe20000000800 */
[----:B------:R-:W-:Y:S01]  /*e9d0*/  @!PT LDS RZ, [RZ] ;  /* 0x00000000fffff984 */ /* 0x000fe20000000800 */
[----:B------:R-:W-:Y:S01]  /*e9e0*/  @!PT LDS RZ, [RZ] ;  /* 0x00000000fffff984 */ /* 0x000fe20000000800 */
[----:B------:R0:W-:Y:S04]  /*e9f0*/  @!P5 LDGSTS.E.BYPASS.LTC128B.128 [R7+0x22400], desc[UR36][R2.64], !P4 ;  /* 0x224000000207dfae */ /* 0x0001e8000e101d64 */
[----:B------:R0:W-:Y:S04]  /*ea00*/  @!P5 LDGSTS.E.BYPASS.LTC128B.128 [R7+0x26400], desc[UR36][R2.64+0x80], !P3 ;  /* 0x264000800207dfae */ /* 0x0001e8000d901d64 */
[----:B------:R0:W-:Y:S01]  /*ea10*/  @!P5 LDGSTS.E.BYPASS.LTC128B.128 [R7+0x2a400], desc[UR36][R2.64+0x100], !P2 ;  /* 0x2a4001000207dfae */ /* 0x0001e2000d101d64 */
[----:B------:R-:W-:-:S03]  /*ea20*/  IMAD.MOV.U32 R13, RZ, RZ, R0 ;  /* 0x000000ffff0d7224 */ /* 0x000fc600078e0000 */
[----:B------:R0:W-:Y:S01]  /*ea30*/  @!P5 LDGSTS.E.BYPASS.LTC128B.128 [R7+0x2e400], desc[UR36][R2.64+0x180], !P1 ;  /* 0x2e4001800207dfae */ /* 0x0001e2000c901d64 */
[----:B------:R-:W-:Y:S01]  /*ea40*/  LOP3.LUT P5, RZ, R16, 0x400, RZ, 0xc0, !PT ;  /* 0x0000040010ff7812 */ /* 0x000fe200078ac0ff */
[----:B------:R-:W-:-:S12]  /*ea50*/  IMAD.MOV.U32 R5, RZ, RZ, R14 ;  /* 0x000000ffff057224 */ /* 0x000fd800078e000e */
[----:B0-----:R-:W-:Y:S05]  /*ea60*/  WARPSYNC.COLLECTIVE R15, `(.L_x_305) ;  /* 0x000000000f087348 */ /* 0x001fea0003c00000 */
[----:B------:R1:W2:Y:S02]  /*ea70*/  SHFL.IDX P6, R14, R13, R12, R11 ;  /* 0x0000000c0d0e7389 */ /* 0x0002a400000c000b */
[----:B012---:R-:W-:Y:S01]  /*ea80*/  ENDCOLLECTIVE ;  /* 0x000000000000791b */ /* 0x007fe20003800000 */
.L_x_305:
[----:B------:R-:W-:Y:S01]  /*ea90*/  @!P5 LEA R7, R28, UR42, 0x1 ;  /* 0x0000002a1c07dc11 */ /* 0x000fe2000f8e08ff */
[----:B------:R-:W-:Y:S02]  /*eaa0*/  IMAD.MOV.U32 R13, RZ, RZ, R4 ;  /* 0x000000ffff0d7224 */ /* 0x000fe400078e0004 */
[----:B------:R-:W-:Y:S01]  /*eab0*/  IMAD.MOV.U32 R12, RZ, RZ, 0x2 ;  /* 0x00000002ff0c7424 */ /* 0x000fe200078e00ff */
[----:B------:R-:W-:-:S13]  /*eac0*/  LOP3.LUT P6, RZ, R16, 0x800, RZ, 0xc0, !PT ;  /* 0x0000080010ff7812 */ /* 0x000fda00078cc0ff */
[----:B------:R-:W-:Y:S02]  /*ead0*/  @!P6 LEA R14, P0, R22, R14, 0x1 ;  /* 0x0000000e160ee211 */ /* 0x000fe400078008ff */
[----:B------:R-:W-:Y:S02]  /*eae0*/  @!P6 LEA R9, R28, UR42, 0x1 ;  /* 0x0000002a1c09ec11 */ /* 0x000fe4000f8e08ff */
[----:B------:R-:W-:Y:S01]  /*eaf0*/  @!P6 IADD3.X R5, RZ, R5, RZ, P0, !PT ;  /* 0x00000005ff05e210 */ /* 0x000fe200007fe4ff */
[----:B------:R-:W-:-:S04]  /*eb00*/  @!P6 IMAD.MOV.U32 R2, RZ, RZ, R14 ;  /* 0x000000ffff02e224 */ /* 0x000fc800078e000e */
[----:B------:R-:W-:-:S05]  /*eb10*/  @!P6 IMAD.MOV.U32 R3, RZ, RZ, R5 ;  /* 0x000000ffff03e224 */ /* 0x000fca00078e0005 */
[----:B------:R-:W-:Y:S01]  /*eb20*/  @!PT LDS RZ, [RZ] ;  /* 0x00000000fffff984 */ /* 0x000fe20000000800 */
[----:B------:R-:W-:Y:S01]  /*eb30*/  @!PT LDS RZ, [RZ] ;  /* 0x00000000fffff984 */ /* 0x000fe20000000800 */
[----:B------:R-:W-:Y:S01]  /*eb40*/  @!PT LDS RZ, [RZ] ;  /* 0x00000000fffff984 */ /* 0x000fe20000000800 */
[----:B------:R0:W-:Y:S04]  /*eb50*/  @!P6 LDGSTS.E.BYPASS.LTC128B.128 [R9+0x22c00], desc[UR36][R2.64], !P4 ;  /* 0x22c000000209efae */ /* 0x0001e8000e101d64 */
[----:B------:R0:W-:Y:S04]  /*eb60*/  @!P6 LDGSTS.E.BYPASS.LTC128B.128 [R9+0x26c00], desc[UR36][R2.64+0x80], !P3 ;  /* 0x26c000800209efae */ /* 0x0001e8000d901d64 */
[----:B------:R0:W-:Y:S04]  /*eb70*/  @!P6 LDGSTS.E.BYPASS.LTC128B.128 [R9+0x2ac00], desc[UR36][R2.64+0x100], !P2 ;  /* 0x2ac001000209efae */ /* 0x0001e8000d101d64 */
[----:B------:R0:W-:Y:S02]  /*eb80*/  @!P6 LDGSTS.E.BYPASS.LTC128B.128 [R9+0x2ec00], desc[UR36][R2.64+0x180], !P1 ;  /* 0x2ec001800209efae */ /* 0x0001e4000c901d64 */
[----:B0-----:R-:W-:Y:S05]  /*eb90*/  WARPSYNC.COLLECTIVE R15, `(.L_x_306) ;  /* 0x000000000f087348 */ /* 0x001fea0003c00000 */
[----:B------:R1:W2:Y:S02]  /*eba0*/  SHFL.IDX P6, R14, R13, R12, R11 ;  /* 0x0000000c0d0e7389 */ /* 0x0002a400000c000b */
[----:B012---:R-:W-:Y:S01]  /*ebb0*/  ENDCOLLECTIVE ;  /* 0x000000000000791b */ /* 0x007fe20003800000 */
.L_x_306:
[----:B------:R-:W-:Y:S01]  /*ebc0*/  MOV R13, R0 ;  /* 0x00000000000d7202 */ /* 0x000fe20000000f00 */
[----:B------:R-:W-:-:S07]  /*ebd0*/  IMAD.MOV.U32 R5, RZ, RZ, R14 ;  /* 0x000000ffff057224 */ /* 0x000fce00078e000e */
[----:B------:R-:W-:Y:S05]  /*ebe0*/  WARPSYNC.COLLECTIVE R15, `(.L_x_307) ;  /* 0x000000000f087348 */ /* 0x000fea0003c00000 */
[----:B------:R0:W1:Y:S02]  /*ebf0*/  SHFL.IDX P6, R14, R13, R12, R11 ;  /* 0x0000000c0d0e7389 */ /* 0x00006400000c000b */
[----:B01----:R-:W-:Y:S01]  /*ec00*/  ENDCOLLECTIVE ;  /* 0x000000000000791b */ /* 0x003fe20003800000 */
.L_x_307:
[----:B------:R-:W-:Y:S02]  /*ec10*/  IMAD.MOV.U32 R13, RZ, RZ, R4 ;  /* 0x000000ffff0d7224 */ /* 0x000fe400078e0004 */
[----:B------:R-:W-:Y:S01]  /*ec20*/  IMAD.MOV.U32 R12, RZ, RZ, 0x3 ;  /* 0x00000003ff0c7424 */ /* 0x000fe200078e00ff */
[----:B------:R-:W-:-:S05]  /*ec30*/  @!P5 LEA R14, P0, R22, R14, 0x1 ;  /* 0x0000000e160ed211 */ /* 0x000fca00078008ff */
[----:B------:R-:W-:-:S08]  /*ec40*/  @!P5 IMAD.MOV.U32 R2, RZ, RZ, R14 ;  /* 0x000000ffff02d224 */ /* 0x000fd000078e000e */
[----:B------:R-:W-:Y:S05]  /*ec50*/  WARPSYNC.COLLECTIVE R15, `(.L_x_308) ;  /* 0x000000000f087348 */ /* 0x000fea0003c00000 */
[----:B------:R0:W1:Y:S02]  /*ec60*/  SHFL.IDX P6, R14, R13, R12, R11 ;  /* 0x0000000c0d0e7389 */ /* 0x00006400000c000b */
[----:B01----:R-:W-:Y:S01]  /*ec70*/  ENDCOLLECTIVE ;  /* 0x000000000000791b */ /* 0x003fe20003800000 */
.L_x_308:
[----:B------:R-:W-:-:S04]  /*ec80*/  @!P5 IMAD.X R5, RZ, RZ, R5, P0 ;  /* 0x000000ffff05d224 */ /* 0x000fc800000e0605 */
[----:B------:R-:W-:-:S05]  /*ec90*/  @!P5 IMAD.MOV.U32 R3, RZ, RZ, R5 ;  /* 0x000000ffff03d224 */ /* 0x000fca00078e0005 */
[----:B------:R-:W-:Y:S01]  /*eca0*/  @!PT LDS RZ, [RZ] ;  /* 0x00000000fffff984 */ /* 0x000fe20000000800 */
[----:B------:R-:W-:Y:S01]  /*ecb0*/  @!PT LDS RZ, [RZ] ;  /* 0x00000000fffff984 */ /* 0x000fe20000000800 */
[----:B------:R-:W-:Y:S01]  /*ecc0*/  @!PT LDS RZ, [RZ] ;  /* 0x00000000fffff984 */ /* 0x000fe20000000800 */
[----:B------:R0:W-:Y:S01]  /*ecd0*/  @!P5 LDGSTS.E.BYPASS.LTC128B.128 [R7+0x23400], desc[UR36][R2.64], !P4 ;  /* 0x234000000207dfae */ /* 0x0001e2000e101d64 */
[----:B------:R-:W-:-:S03]  /*ece0*/  IMAD.MOV.U32 R13, RZ, RZ, R0 ;  /* 0x000000ffff0d7224 */ /* 0x000fc600078e0000 */
[----:B------:R0:W-:Y:S04]  /*ecf0*/  @!P5 LDGSTS.E.BYPASS.LTC128B.128 [R7+0x27400], desc[UR36][R2.64+0x80], !P3 ;  /* 0x274000800207dfae */ /* 0x0001e8000d901d64 */
[----:B------:R0:W-:Y:S04]  /*ed00*/  @!P5 LDGSTS.E.BYPASS.LTC128B.128 [R7+0x2b400], desc[UR36][R2.64+0x100], !P2 ;  /* 0x2b4001000207dfae */ /* 0x0001e8000d101d64 */
[----:B------:R0:W-:Y:S01]  /*ed10*/  @!P5 LDGSTS.E.BYPASS.LTC128B.128 [R7+0x2f400], desc[UR36][R2.64+0x180], !P1 ;  /* 0x2f4001800207dfae */ /* 0x0001e2000c901d64 */
[----:B------:R-:W-:Y:S02]  /*ed20*/  MOV R5, R14 ;  /* 0x0000000e00057202 */ /* 0x000fe40000000f00 */
[----:B------:R-:W-:-:S13]  /*ed30*/  LOP3.LUT P5, RZ, R16, 0x100, RZ, 0xc0, !PT ;  /* 0x0000010010ff7812 */ /* 0x000fda00078ac0ff */
[----:B0-----:R-:W-:Y:S05]  /*ed40*/  WARPSYNC.COLLECTIVE R15, `(.L_x_309) ;  /* 0x000000000f087348 */ /* 0x001fea0003c00000 */
[----:B------:R1:W2:Y:S02]  /*ed50*/  SHFL.IDX P6, R14, R13, R12, R11 ;  /* 0x0000000c0d0e7389 */ /* 0x0002a400000c000b */
[----:B012---:R-:W-:Y:S01]  /*ed60*/  ENDCOLLECTIVE ;  /* 0x000000000000791b */ /* 0x007fe20003800000 */
.L_x_309:
[----:B------:R-:W-:Y:S01]  /*ed70*/  @!P5 LEA R7, R28, UR42, 0x1 ;  /* 0x0000002a1c07dc11 */ /* 0x000fe2000f8e08ff */
[----:B------:R-:W-:Y:S01]  /*ed80*/  IMAD.MOV.U32 R13, RZ, RZ, R4 ;  /* 0x000000ffff0d7224 */ /* 0x000fe200078e0004 */
[----:B------:R-:W-:Y:S02]  /*ed90*/  MOV R12, 0x4 ;  /* 0x00000004000c7802 */ /* 0x000fe40000000f00 */
[----:B------:R-:W-:-:S13]  /*eda0*/  LOP3.LUT P6, RZ, R16, 0x200, RZ, 0xc0, !PT ;  /* 0x0000020010ff7812 */ /* 0x000fda00078cc0ff */
[----:B------:R-:W-:Y:S02]  /*edb0*/  @!P6 LEA R14, P0, R22, R14, 0x1 ;  /* 0x0000000e160ee211 */ /* 0x000fe400078008ff */
[----:B------:R-:W-:-:S03]  /*edc0*/  @!P6 LEA R9, R28, UR42, 0x1 ;  /* 0x0000002a1c09ec11 */ /* 0x000fc6000f8e08ff */
[----:B------:R-:W-:Y:S02]  /*edd0*/  @!P6 IMAD.X R5, RZ, RZ, R5, P0 ;  /* 0x000000ffff05e224 */ /* 0x000fe400000e0605 */
[----:B------:R-:W-:Y:S02]  /*ede0*/  @!P6 IMAD.MOV.U32 R2, RZ, RZ, R14 ;  /* 0x000000ffff02e224 */ /* 0x000fe400078e000e */
        /* <DEDUP_REMOVED lines=11> */
.L_x_310:
[----:B------:R-:W-:Y:S02]  /*eea0*/  IMAD.MOV.U32 R13, RZ, RZ, R0 ;  /* 0x000000ffff0d7224 */ /* 0x000fe400078e0000 */
[----:B------:R-:W-:-:S07]  /*eeb0*/  IMAD.MOV.U32 R5, RZ, RZ, R14 ;  /* 0x000000ffff057224 */ /* 0x000fce00078e000e */
[----:B------:R-:W-:Y:S05]  /*eec0*/  WARPSYNC.COLLECTIVE R15, `(.L_x_311) ;  /* 0x000000000f087348 */ /* 0x000fea0003c00000 */
[----:B------:R0:W1:Y:S02]  /*eed0*/  SHFL.IDX P6, R14, R13, R12, R11 ;  /* 0x0000000c0d0e7389 */ /* 0x00006400000c000b */
[----:B01----:R-:W-:Y:S01]  /*eee0*/  ENDCOLLECTIVE ;  /* 0x000000000000791b */ /* 0x003fe20003800000 */
.L_x_311:
[----:B------:R-:W-:Y:S01]  /*eef0*/  MOV R13, R4 ;  /* 0x00000004000d7202 */ /* 0x000fe20000000f00 */
[----:B------:R-:W-:Y:S01]  /*ef00*/  IMAD.MOV.U32 R12, RZ, RZ, 0x5 ;  /* 0x00000005ff0c7424 */ /* 0x000fe200078e00ff */
[----:B------:R-:W-:-:S05]  /*ef10*/  @!P5 LEA R14, P0, R22, R14, 0x1 ;  /* 0x0000000e160ed211 */ /* 0x000fca00078008ff */
[----:B------:R-:W-:-:S08]  /*ef20*/  @!P5 IMAD.MOV.U32 R2, RZ, RZ, R14 ;  /* 0x000000ffff02d224 */ /* 0x000fd000078e000e */
[----:B------:R-:W-:Y:S05]  /*ef30*/  WARPSYNC.COLLECTIVE R15, `(.L_x_312) ;  /* 0x000000000f087348 */ /* 0x000fea0003c00000 */
[----:B------:R0:W1:Y:S02]  /*ef40*/  SHFL.IDX P6, R14, R13, R12, R11 ;  /* 0x0000000c0d0e7389 */ /* 0x00006400000c000b */
[----:B01----:R-:W-:Y:S01]  /*ef50*/  ENDCOLLECTIVE ;  /* 0x000000000000791b */ /* 0x003fe20003800000 */
.L_x_312:
        /* <DEDUP_REMOVED lines=10> */
[----:B------:R-:W-:Y:S01]  /*f000*/  IMAD.MOV.U32 R5, RZ, RZ, R14 ;  /* 0x000000ffff057224 */ /* 0x000fe200078e000e */
[----:B------:R-:W-:-:S13]  /*f010*/  LOP3.LUT P5, RZ, R16, 0x40, RZ, 0xc0, !PT ;  /* 0x0000004010ff7812 */ /* 0x000fda00078ac0ff */
[----:B0-----:R-:W-:Y:S05]  /*f020*/  WARPSYNC.COLLECTIVE R15, `(.L_x_313) ;  /* 0x000000000f087348 */ /* 0x001fea0003c00000 */
[----:B------:R1:W2:Y:S02]  /*f030*/  SHFL.IDX P6, R14, R13, R12, R11 ;  /* 0x0000000c0d0e7389 */ /* 0x0002a400000c000b */
[----:B012---:R-:W-:Y:S01]  /*f040*/  ENDCOLLECTIVE ;  /* 0x000000000000791b */ /* 0x007fe20003800000 */
.L_x_313:
[----:B------:R-:W-:Y:S01]  /*f050*/  @!P5 LEA R7, R28, UR42, 0x1 ;  /* 0x0000002a1c07dc11 */ /* 0x000fe2000f8e08ff */
[----:B------:R-:W-:Y:S02]  /*f060*/  IMAD.MOV.U32 R13, RZ, RZ, R4 ;  /* 0x000000ffff0d7224 */ /* 0x000fe400078e0004 */
[----:B------:R-:W-:Y:S01]  /*f070*/  IMAD.MOV.U32 R12, RZ, RZ, 0x6 ;  /* 0x00000006ff0c7424 */ /* 0x000fe200078e00ff */
[----:B------:R-:W-:-:S13]  /*f080*/  LOP3.LUT P6, RZ, R16, 0x80, RZ, 0xc0, !PT ;  /* 0x0000008010ff7812 */ /* 0x000fda00078cc0ff */
[----:B------:R-:W-:Y:S02]  /*f090*/  @!P6 LEA R14, P0, R22, R14, 0x1 ;  /* 0x0000000e160ee211 */ /* 0x000fe400078008ff */
[----:B------:R-:W-:-:S03]  /*f0a0*/  @!P6 LEA R9, R28, UR42, 0x1 ;  /* 0x0000002a1c09ec11 */ /* 0x000fc6000f8e08ff */
[----:B------:R-:W-:Y:S02]  /*f0b0*/  @!P6 IMAD.X R5, RZ, RZ, R5, P0 ;  /* 0x000000ffff05e224 */ /* 0x000fe400000e0605 */
[----:B------:R-:W-:-:S03]  /*f0c0*/  @!P6 IMAD.MOV.U32 R2, RZ, RZ, R14 ;  /* 0x000000ffff02e224 */ /* 0x000fc600078e000e */
[----:B------:R-:W-:-:S05]  /*f0d0*/  @!P6 MOV R3, R5 ;  /* 0x000000050003e202 */ /* 0x000fca0000000f00 */
        /* <DEDUP_REMOVED lines=10> */
.L_x_314:
[----:B------:R-:W-:Y:S02]  /*f180*/  IMAD.MOV.U32 R13, RZ, RZ, R0 ;  /* 0x000000ffff0d7224 */ /* 0x000fe400078e0000 */
[----:B------:R-:W-:-:S07]  /*f190*/  IMAD.MOV.U32 R5, RZ, RZ, R14 ;  /* 0x000000ffff057224 */ /* 0x000fce00078e000e */
[----:B------:R-:W-:Y:S05]  /*f1a0*/  WARPSYNC.COLLECTIVE R15, `(.L_x_315) ;  /* 0x000000000f087348 */ /* 0x000fea0003c00000 */
[----:B------:R0:W1:Y:S02]  /*f1b0*/  SHFL.IDX P6, R14, R13, R12, R11 ;  /* 0x0000000c0d0e7389 */ /* 0x00006400000c000b */
[----:B01----:R-:W-:Y:S01]  /*f1c0*/  ENDCOLLECTIVE ;  /* 0x000000000000791b */ /* 0x003fe20003800000 */
.L_x_315:
[----:B------:R-:W-:Y:S02]  /*f1d0*/  IMAD.MOV.U32 R13, RZ, RZ, R4 ;  /* 0x000000ffff0d7224 */ /* 0x000fe400078e0004 */
[----:B------:R-:W-:Y:S01]  /*f1e0*/  IMAD.MOV.U32 R12, RZ, RZ, 0x7 ;  /* 0x00000007ff0c7424 */ /* 0x000fe200078e00ff */
[----:B------:R-:W-:-:S04]  /*f1f0*/  @!P5 LEA R14, P0, R22, R14, 0x1 ;  /* 0x0000000e160ed211 */ /* 0x000fc800078008ff */
[----:B------:R-:W-:Y:S01]  /*f200*/  @!P5 MOV R2, R14 ;  /* 0x0000000e0002d202 */ /* 0x000fe20000000f00 */
[----:B------:R-:W-:-:S08]  /*f210*/  @!P5 IMAD.X R5, RZ, RZ, R5, P0 ;  /* 0x000000ffff05d224 */ /* 0x000fd000000e0605 */
[----:B------:R-:W-:Y:S05]  /*f220*/  WARPSYNC.COLLECTIVE R15, `(.L_x_316) ;  /* 0x000000000f087348 */ /* 0x000fea0003c00000 */
[----:B------:R0:W1:Y:S02]  /*f230*/  SHFL.IDX P6, R14, R13, R12, R11 ;  /* 0x0000000c0d0e7389 */ /* 0x00006400000c000b */
[----:B01----:R-:W-:Y:S01]  /*f240*/  ENDCOLLECTIVE ;  /* 0x000000000000791b */ /* 0x003fe20003800000 */
.L_x_316:
[----:B------:R-:W-:-:S05]  /*f250*/  @!P5 IMAD.MOV.U32 R3, RZ, RZ, R5 ;  /* 0x000000ffff03d224 */ /* 0x000fca00078e0005 */
[----:B------:R-:W-:Y:S01]  /*f260*/  @!PT LDS RZ, [RZ] ;  /* 0x00000000fffff984 */ /* 0x000fe20000000800 */
[----:B------:R-:W-:Y:S01]  /*f270*/  @!PT LDS RZ, [RZ] ;  /* 0x00000000fffff984 */ /* 0x000fe20000000800 */
[----:B------:R-:W-:Y:S01]  /*f280*/  @!PT LDS RZ, [RZ] ;  /* 0x00000000fffff984 */ /* 0x000fe20000000800 */
[----:B------:R0:W-:Y:S04]  /*f290*/  @!P5 LDGSTS.E.BYPASS.LTC128B.128 [R7+0x25400], desc[UR36][R2.64], !P4 ;  /* 0x254000000207dfae */ /* 0x0001e8000e101d64 */
[----:B------:R0:W-:Y:S01]  /*f2a0*/  @!P5 LDGSTS.E.BYPASS.LTC128B.128 [R7+0x29400], desc[UR36][R2.64+0x80], !P3 ;  /* 0x294000800207dfae */ /* 0x0001e2000d901d64 */
[----:B------:R-:W-:-:S03]  /*f2b0*/  IMAD.MOV.U32 R13, RZ, RZ, R0 ;  /* 0x000000ffff0d7224 */ /* 0x000fc600078e0000 */
[----:B------:R0:W-:Y:S04]  /*f2c0*/  @!P5 LDGSTS.E.BYPASS.LTC128B.128 [R7+0x2d400], desc[UR36][R2.64+0x100], !P2 ;  /* 0x2d4001000207dfae */ /* 0x0001e8000d101d64 */
[----:B------:R0:W-:Y:S01]  /*f2d0*/  @!P5 LDGSTS.E.BYPASS.LTC128B.128 [R7+0x31400], desc[UR36][R2.64+0x180], !P1 ;  /* 0x314001800207dfae */ /* 0x0001e2000c901d64 */
[----:B------:R-:W-:-:S07]  /*f2e0*/  IMAD.MOV.U32 R5, RZ, RZ, R14 ;  /* 0x000000ffff057224 */ /* 0x000fce00078e000e */
[----:B0-----:R-:W-:Y:S05]  /*f2f0*/  WARPSYNC.COLLECTIVE R15, `(.L_x_317) ;  /* 0x000000000f087348 */ /* 0x001fea0003c00000 */
[----:B------:R1:W2:Y:S02]  /*f300*/  SHFL.IDX P6, R14, R13, R12, R11 ;  /* 0x0000000c0d0e7389 */ /* 0x0002a400000c000b */
[----:B012---:R-:W-:Y:S01]  /*f310*/  ENDCOLLECTIVE ;  /* 0x000000000000791b */ /* 0x007fe20003800000 */
.L_x_317:
[----:B------:R-:W-:Y:S05]  /*f320*/  BRA `(.L_x_318) ;  /* 0xffffffc400007947 */ /* 0x000fea000383ffff */
.L_x_233:
[----:B0--3--:R-:W-:-:S04]  /*f330*/  MOV R3, UR42 ;  /* 0x0000002a00037c02 */ /* 0x009fc80008000f00 */
[----:B------:R0:W3:Y:S03]  /*f340*/  SYNCS.PHASECHK.TRANS64.TRYWAIT P0, [R3+URZ+0x32420], R0 ;  /* 0x03242000030075a7 */ /* 0x0000e6000800017f */
[----:B---3--:R-:W-:Y:S05]  /*f350*/  @!P0 NANOSLEEP.SYNCS 0x989680 ;  /* 0x009896800000895d */ /* 0x008fea0003900000 */
[----:B------:R-:W3:Y:S02]  /*f360*/  @!P0 SYNCS.PHASECHK.TRANS64 P0, [R3+URZ+0x32420], R0 ;  /* 0x03242000030085a7 */ /* 0x000ee4000800007f */
[----:B---3--:R-:W-:Y:S05]  /*f370*/  @!P0 BRA `(.L_x_233) ;  /* 0xfffffffc00ec8947 */ /* 0x008fea000383ffff */
[----:B------:R-:W-:Y:S05]  /*f380*/  BRA `(.L_x_319) ;  /* 0xffffffc400447947 */ /* 0x000fea000383ffff */
.L_x_235:
[----:B0--3--:R-:W-:-:S04]  /*f390*/  IMAD.U32 R3, RZ, RZ, UR42 ;  /* 0x0000002aff037e24 */ /* 0x009fc8000f8e00ff */
[----:B------:R0:W3:Y:S03]  /*f3a0*/  SYNCS.PHASECHK.TRANS64.TRYWAIT P0, [R3+URZ+0x32460], R0 ;  /* 0x03246000030075a7 */ /* 0x0000e6000800017f */
[----:B---3--:R-:W-:Y:S05]  /*f3b0*/  @!P0 NANOSLEEP.SYNCS 0x989680 ;  /* 0x009896800000895d */ /* 0x008fea0003900000 */
[----:B------:R-:W3:Y:S02]  /*f3c0*/  @!P0 SYNCS.PHASECHK.TRANS64 P0, [R3+URZ+0x32460], R0 ;  /* 0x03246000030085a7 */ /* 0x000ee4000800007f */
[----:B---3--:R-:W-:Y:S05]  /*f3d0*/  @!P0 BRA `(.L_x_235) ;  /* 0xfffffffc00ec8947 */ /* 0x008fea000383ffff */
[----:B------:R-:W-:Y:S05]  /*f3e0*/  BRA `(.L_x_320) ;  /* 0xffffffc400407947 */ /* 0x000fea000383ffff */
.L_x_236:
[----:B------:R-:W-:Y:S01]  /*f3f0*/  BSSY B0, `(.L_x_321) ;  /* 0x0000008000007945 */ /* 0x000fe20003800000 */
[----:B------:R-:W-:Y:S02]  /*f400*/  IMAD.MOV.U32 R13, RZ, RZ, R19 ;  /* 0x000000ffff0d7224 */ /* 0x000fe400078e0013 */
[----:B------:R-:W-:Y:S02]  /*f410*/  IMAD.MOV.U32 R12, RZ, RZ, RZ ;  /* 0x000000ffff0c7224 */ /* 0x000fe400078e00ff */
[----:B------:R-:W-:Y:S02]  /*f420*/  IMAD.MOV.U32 R11, RZ, RZ, 0x181f ;  /* 0x0000181fff0b7424 */ /* 0x000fe400078e00ff */
[----:B------:R-:W-:-:S07]  /*f430*/  IMAD.MOV.U32 R15, RZ, RZ, -0x1 ;  /* 0xffffffffff0f7424 */ /* 0x000fce00078e00ff */
[----:B-1----:R-:W-:Y:S05]  /*f440*/  WARPSYNC.COLLECTIVE R15, `(.L_x_322) ;  /* 0x000000000f087348 */ /* 0x002fea0003c00000 */
[----:B-1----:R0:W1:Y:S02]  /*f450*/  SHFL.IDX P6, R14, R13, R12, R11 ;  /* 0x0000000c0d0e7389 */ /* 0x00206400000c000b */
[----:B01----:R-:W-:Y:S01]  /*f460*/  ENDCOLLECTIVE ;  /* 0x000000000000791b */ /* 0x003fe20003800000 */
.L_x_322:
[----:B------:R-:W-:Y:S05]  /*f470*/  BSYNC B0 ;  /* 0x0000000000007941 */ /* 0x000fea0003800000 */
.L_x_321:
[----:B------:R-:W-:Y:S01]  /*f480*/  IMAD.MOV.U32 R13, RZ, RZ, R18 ;  /* 0x000000ffff0d7224 */ /* 0x000fe200078e0012 */
[----:B------:R-:W-:Y:S01]  /*f490*/  MOV R3, R14 ;  /* 0x0000000e00037202 */ /* 0x000fe20000000f00 */
[----:B------:R-:W-:Y:S01]  /*f4a0*/  IMAD.MOV.U32 R12, RZ, RZ, RZ ;  /* 0x000000ffff0c7224 */ /* 0x000fe200078e00ff */
[----:B------:R-:W-:Y:S01]  /*f4b0*/  LEA R10, R28, UR42, 0x1 ;  /* 0x0000002a1c0a7c11 */ /* 0x000fe2000f8e08ff */
[----:B------:R-:W-:Y:S01]  /*f4c0*/  IMAD.MOV.U32 R11, RZ, RZ, 0x181f ;  /* 0x0000181fff0b7424 */ /* 0x000fe200078e00ff */
[C---:B------:R-:W-:Y:S01]  /*f4d0*/  LOP3.LUT P2, RZ, R5.reuse, 0x2, RZ, 0xc0, !PT ;  /* 0x0000000205ff7812 */ /* 0x040fe2000784c0ff */
[----:B------:R-:W-:Y:S01]  /*f4e0*/  IMAD.MOV.U32 R15, RZ, RZ, -0x1 ;  /* 0xffffffffff0f7424 */ /* 0x000fe200078e00ff */
[----:B------:R-:W-:Y:S01]  /*f4f0*/  LOP3.LUT P1, RZ, R5, 0x4, RZ, 0xc0, !PT ;  /* 0x0000000405ff7812 */ /* 0x000fe2000782c0ff */
[----:B------:R-:W-:Y:S02]  /*f500*/  IMAD.SHL.U32 R0, R22, 0x2, RZ ;  /* 0x0000000216007824 */ /* 0x000fe400078e00ff */
[----:B------:R-:W-:-:S10]  /*f510*/  IMAD.MOV.U32 R6, RZ, RZ, RZ ;  /* 0x000000ffff067224 */ /* 0x000fd400078e00ff */
[----:B------:R-:W-:Y:S05]  /*f520*/  WARPSYNC.COLLECTIVE R15, `(.L_x_323) ;  /* 0x000000000f087348 */ /* 0x000fea0003c00000 */
[----:B------:R0:W1:Y:S02]  /*f530*/  SHFL.IDX P6, R14, R13, R12, R11 ;  /* 0x0000000c0d0e7389 */ /* 0x00006400000c000b */
[----:B01----:R-:W-:Y:S01]  /*f540*/  ENDCOLLECTIVE ;  /* 0x000000000000791b */ /* 0x003fe20003800000 */
.L_x_323:
[----:B------:R-:W-:Y:S01]  /*f550*/  ISETP.LT.OR P3, PT, R17, 0x1, !P1 ;  /* 0x000000011100780c */ /* 0x000fe20004f61670 */
[----:B------:R-:W-:Y:S02]  /*f560*/  VIADD R31, R10, 0x400 ;  /* 0x000004000a1f7836 */ /* 0x000fe40000000000 */
[----:B------:R-:W-:Y:S02]  /*f570*/  IMAD.MOV.U32 R13, RZ, RZ, R19 ;  /* 0x000000ffff0d7224 */ /* 0x000fe400078e0013 */
[----:B------:R-:W-:Y:S01]  /*f580*/  IMAD.MOV.U32 R12, RZ, RZ, 0x1 ;  /* 0x00000001ff0c7424 */ /* 0x000fe200078e00ff */
[----:B------:R-:W-:-:S13]  /*f590*/  IADD3 R2, P0, R14, R0, RZ ;  /* 0x000000000e027210 */ /* 0x000fda0007f1e0ff */
[----:B------:R-:W-:Y:S05]  /*f5a0*/  WARPSYNC.COLLECTIVE R15, `(.L_x_324) ;  /* 0x000000000f087348 */ /* 0x000fea0003c00000 */
[----:B------:R0:W1:Y:S02]  /*f5b0*/  SHFL.IDX P6, R14, R13, R12, R11 ;  /* 0x0000000c0d0e7389 */ /* 0x00006400000c000b */
[----:B01----:R-:W-:Y:S01]  /*f5c0*/  ENDCOLLECTIVE ;  /* 0x000000000000791b */ /* 0x003fe20003800000 */
.L_x_324:
[----:B------:R-:W-:Y:S02]  /*f5d0*/  IADD3.X R3, RZ, R3, RZ, P0, !PT ;  /* 0x00000003ff037210 */ /* 0x000fe400007fe4ff */
        /* <DEDUP_REMOVED lines=11> */
.L_x_325:
[----:B------:R-:W-:Y:S01]  /*f690*/  @!PT LDS RZ, [RZ] ;  /* 0x00000000fffff984 */ /* 0x000fe20000000800 */
[----:B------:R-:W-:Y:S01]  /*f6a0*/  @!PT LDS RZ, [RZ] ;  /* 0x00000000fffff984 */ /* 0x000fe20000000800 */
[----:B------:R-:W-:Y:S01]  /*f6b0*/  @!PT LDS RZ, [RZ] ;  /* 0x00000000fffff984 */ /* 0x000fe20000000800 */
[----:B------:R-:W-:Y:S01]  /*f6c0*/  LDGSTS.E.BYPASS.LTC128B.128 [R10+0x3400], desc[UR36][R2.64+0x80], !P0 ;  /* 0x03400080020a7fae */ /* 0x000fe2000c101d64 */
[----:B------:R-:W-:-:S03]  /*f6d0*/  LOP3.LUT P0, RZ, R5, 0x8, RZ, 0xc0, !PT ;  /* 0x0000000805ff7812 */ /* 0x000fc6000780c0ff */
[----:B------:R-:W-:Y:S01]  /*f6e0*/  LDGSTS.E.BYPASS.LTC128B.128 [R10+0x6400], desc[UR36][R2.64+0x100], !P3 ;  /* 0x06400100020a7fae */ /* 0x000fe2000d901d64 */
[----:B------:R-:W-:Y:S02]  /*f6f0*/  ISETP.LT.OR P3, PT, R17, 0x1, !P0 ;  /* 0x000000011100780c */ /* 0x000fe40004761670 */
[----:B------:R-:W-:Y:S01]  /*f700*/  MOV R13, R19 ;  /* 0x00000013000d7202 */ /* 0x000fe20000000f00 */
[----:B------:R-:W-:-:S10]  /*f710*/  IMAD.MOV.U32 R12, RZ, RZ, 0x2 ;  /* 0x00000002ff0c7424 */ /* 0x000fd400078e00ff */
[----:B------:R0:W-:Y:S02]  /*f720*/  LDGSTS.E.BYPASS.LTC128B.128 [R10+0x9400], desc[UR36][R2.64+0x180], !P3 ;  /* 0x09400180020a7fae */ /* 0x0001e4000d901d64 */
[----:B0-----:R-:W-:-:S13]  /*f730*/  IADD3 R2, P3, R14, R0, RZ ;  /* 0x000000000e027210 */ /* 0x001fda0007f7e0ff */
[----:B------:R-:W-:Y:S05]  /*f740*/  WARPSYNC.COLLECTIVE R15, `(.L_x_326) ;  /* 0x000000000f087348 */ /* 0x000fea0003c00000 */
[----:B------:R0:W1:Y:S02]  /*f750*/  SHFL.IDX P6, R14, R13, R12, R11 ;  /* 0x0000000c0d0e7389 */ /* 0x00006400000c000b */
[----:B01----:R-:W-:Y:S01]  /*f760*/  ENDCOLLECTIVE ;  /* 0x000000000000791b */ /* 0x003fe20003800000 */
.L_x_326:
        /* <DEDUP_REMOVED lines=12> */
.L_x_327:
        /* <DEDUP_REMOVED lines=14> */
.L_x_328:
        /* <DEDUP_REMOVED lines=12> */
.L_x_329:
        /* <DEDUP_REMOVED lines=14> */
.L_x_330:
        /* <DEDUP_REMOVED lines=12> */
.L_x_331:
        /* <DEDUP_REMOVED lines=14> */
.L_x_332:
[----:B------:R-:W-:Y:S01]  /*fc50*/  IMAD.X R3, RZ, RZ, R20, P3 ;  /* 0x000000ffff037224 */ /* 0x000fe200018e0614 */
        /* <DEDUP_REMOVED lines=11> */
.L_x_333:
        /* <DEDUP_REMOVED lines=9> */
.L_x_243:
[----:B-1----:R1:W2:Y:S02]  /*fda0*/  SYNCS.PHASECHK.TRANS64.TRYWAIT P0, [R19+URZ+0x32440], R23 ;  /* 0x03244017130075a7 */ /* 0x0022a4000800017f */
[----:B--2---:R-:W-:Y:S05]  /*fdb0*/  @!P0 NANOSLEEP.SYNCS 0x989680 ;  /* 0x009896800000895d */ /* 0x004fea0003900000 */
[----:B------:R-:W2:Y:S02]  /*fdc0*/  @!P0 SYNCS.PHASECHK.TRANS64 P0, [R19+URZ+0x32440], R23 ;  /* 0x03244017130085a7 */ /* 0x000ea4000800007f */
[----:B--2---:R-:W-:Y:S05]  /*fdd0*/  @!P0 BRA `(.L_x_243) ;  /* 0xfffffffc00f08947 */ /* 0x004fea000383ffff */
[----:B------:R-:W-:Y:S05]  /*fde0*/  BRA `(.L_x_335) ;  /* 0xffffffc400747947 */ /* 0x000fea000383ffff */
.L_x_244:
[----:B------:R-:W-:Y:S01]  /*fdf0*/  BSSY B1, `(.L_x_336) ;  /* 0x0000008000017945 */ /* 0x000fe20003800000 */
[----:B------:R-:W-:Y:S01]  /*fe00*/  IMAD.MOV.U32 R13, RZ, RZ, R24 ;  /* 0x000000ffff0d7224 */ /* 0x000fe200078e0018 */
[----:B------:R-:W-:Y:S01]  /*fe10*/  MOV R15, 0xffffffff ;  /* 0xffffffff000f7802 */ /* 0x000fe20000000f00 */
[----:B------:R-:W-:Y:S02]  /*fe20*/  IMAD.MOV.U32 R12, RZ, RZ, RZ ;  /* 0x000000ffff0c7224 */ /* 0x000fe400078e00ff */
[----:B------:R-:W-:-:S07]  /*fe30*/  IMAD.MOV.U32 R11, RZ, RZ, 0x181f ;  /* 0x0000181fff0b7424 */ /* 0x000fce00078e00ff */
[----:B-1----:R-:W-:Y:S05]  /*fe40*/  WARPSYNC.COLLECTIVE R15, `(.L_x_337) ;  /* 0x000000000f087348 */ /* 0x002fea0003c00000 */
[----:B------:R0:W2:Y:S02]  /*fe50*/  SHFL.IDX P6, R14, R13, R12, R11 ;  /* 0x0000000c0d0e7389 */ /* 0x0000a400000c000b */
[----:B012---:R-:W-:Y:S01]  /*fe60*/  ENDCOLLECTIVE ;  /* 0x000000000000791b */ /* 0x007fe20003800000 */
.L_x_337:
[----:B------:R-:W-:Y:S05]  /*fe70*/  BSYNC B1 ;  /* 0x0000000000017941 */ /* 0x000fea0003800000 */
.L_x_336:
[----:B------:R-:W-:Y:S01]  /*fe80*/  IMAD.MOV.U32 R13, RZ, RZ, R21 ;  /* 0x000000ffff0d7224 */ /* 0x000fe200078e0015 */
[----:B------:R-:W-:Y:S01]  /*fe90*/  LEA R22, R22, UR42, 0x1 ;  /* 0x0000002a16167c11 */ /* 0x000fe2000f8e08ff */
[----:B------:R-:W-:Y:S02]  /*fea0*/  IMAD.MOV.U32 R12, RZ, RZ, RZ ;  /* 0x000000ffff0c7224 */ /* 0x000fe400078e00ff */
[----:B------:R-:W-:Y:S02]  /*feb0*/  IMAD.MOV.U32 R11, RZ, RZ, 0x181f ;  /* 0x0000181fff0b7424 */ /* 0x000fe400078e00ff */
[----:B------:R-:W-:Y:S02]  /*fec0*/  IMAD.MOV.U32 R15, RZ, RZ, -0x1 ;  /* 0xffffffffff0f7424 */ /* 0x000fe400078e00ff */
[----:B------:R-:W-:-:S07]  /*fed0*/  IMAD.MOV.U32 R3, RZ, RZ, R14 ;  /* 0x000000ffff037224 */ /* 0x000fce00078e000e */
[----:B------:R-:W-:Y:S05]  /*fee0*/  WARPSYNC.COLLECTIVE R15, `(.L_x_338) ;  /* 0x000000000f087348 */ /* 0x000fea0003c00000 */
[----:B------:R0:W1:Y:S02]  /*fef0*/  SHFL.IDX P6, R14, R13, R12, R11 ;  /* 0x0000000c0d0e7389 */ /* 0x00006400000c000b */
[----:B01----:R-:W-:Y:S01]  /*ff00*/  ENDCOLLECTIVE ;  /* 0x000000000000791b */ /* 0x003fe20003800000 */
.L_x_338:
[----:B------:R-:W-:Y:S02]  /*ff10*/  IMAD.MOV.U32 R13, RZ, RZ, R24 ;  /* 0x000000ffff0d7224 */ /* 0x000fe400078e0018 */
[----:B------:R-:W-:Y:S01]  /*ff20*/  IMAD.MOV.U32 R12, RZ, RZ, 0x1 ;  /* 0x00000001ff0c7424 */ /* 0x000fe200078e00ff */
[----:B------:R-:W-:-:S13]  /*ff30*/  IADD3 R2, P0, R14, R0, RZ ;  /* 0x000000000e027210 */ /* 0x000fda0007f1e0ff */
[----:B------:R-:W-:Y:S05]  /*ff40*/  WARPSYNC.COLLECTIVE R15, `(.L_x_339) ;  /* 0x000000000f087348 */ /* 0x000fea0003c00000 */
[----:B------:R0:W1:Y:S02]  /*ff50*/  SHFL.IDX P6, R14, R13, R12, R11 ;  /* 0x0000000c0d0e7389 */ /* 0x00006400000c000b */
[----:B01----:R-:W-:Y:S01]  /*ff60*/  ENDCOLLECTIVE ;  /* 0x000000000000791b */ /* 0x003fe20003800000 */
.L_x_339:
[----:B------:R-:W-:-:S05]  /*ff70*/  IADD3.X R3, RZ, R3, RZ, P0, !PT ;  /* 0x00000003ff037210 */ /* 0x000fca00007fe4ff */
        /* <DEDUP_REMOVED lines=9> */
.L_x_340:
[----:B------:R-:W-:Y:S01]  /*10010*/  MOV R13, R24 ;  /* 0x00000018000d7202 */ /* 0x000fe20000000f00 */
[----:B------:R-:W-:Y:S01]  /*10020*/  IMAD.MOV.U32 R12, RZ, RZ, 0x2 ;  /* 0x00000002ff0c7424 */ /* 0x000fe200078e00ff */
[----:B------:R-:W-:-:S13]  /*10030*/  IADD3 R2, P0, R14, R0, RZ ;  /* 0x000000000e027210 */ /* 0x000fda0007f1e0ff */
[----:B------:R-:W-:Y:S05]  /*10040*/  WARPSYNC.COLLECTIVE R15, `(.L_x_341) ;  /* 0x000000000f087348 */ /* 0x000fea0003c00000 */
[----:B------:R0:W1:Y:S02]  /*10050*/  SHFL.IDX P6, R14, R13, R12, R11 ;  /* 0x0000000c0d0e7389 */ /* 0x00006400000c000b */
[----:B01----:R-:W-:Y:S01]  /*10060*/  ENDCOLLECTIVE ;  /* 0x000000000000791b */ /* 0x003fe20003800000 */
.L_x_341:
[----:B------:R-:W-:-:S05]  /*10070*/  IMAD.X R3, RZ, RZ, R6, P0 ;  /* 0x000000ffff037224 */ /* 0x000fca00000e0606 */
[----:B------:R-:W-:Y:S01]  /*10080*/  @!PT LDS RZ, [RZ] ;  /* 0x00000000fffff984 */ /* 0x000fe20000000800 */
[----:B------:R-:W-:Y:S01]  /*10090*/  @!PT LDS RZ, [RZ] ;  /* 0x00000000fffff984 */ /* 0x000fe20000000800 */
[----:B------:R-:W-:Y:S01]  /*100a0*/  @!PT LDS RZ, [RZ] ;  /* 0x00000000fffff984 */ /* 0x000fe20000000800 */
[----:B------:R0:W-:Y:S01]  /*100b0*/  LDGSTS.E.BYPASS.LTC128B.128 [R22+0x1cc00], desc[UR36][R2.64], !P1 ;  /* 0x1cc0000002167fae */ /* 0x0001e2000c901d64 */
[----:B------:R-:W-:Y:S02]  /*100c0*/  IMAD.MOV.U32 R13, RZ, RZ, R21 ;  /* 0x000000ffff0d7224 */ /* 0x000fe400078e0015 */
[----:B0-----:R-:W-:-:S07]  /*100d0*/  IMAD.MOV.U32 R3, RZ, RZ, R14 ;  /* 0x000000ffff037224 */ /* 0x001fce00078e000e */
[----:B------:R-:W-:Y:S05]  /*100e0*/  WARPSYNC.COLLECTIVE R15, `(.L_x_342) ;  /* 0x000000000f087348 */ /* 0x000fea0003c00000 */
[----:B------:R0:W1:Y:S02]  /*100f0*/  SHFL.IDX P6, R14, R13, R12, R11 ;  /* 0x0000000c0d0e7389 */ /* 0x00006400000c000b */
[----:B01----:R-:W-:Y:S01]  /*10100*/  ENDCOLLECTIVE ;  /* 0x000000000000791b */ /* 0x003fe20003800000 */
.L_x_342:
[----:B------:R-:W-:Y:S01]  /*10110*/  IMAD.MOV.U32 R13, RZ, RZ, R24 ;  /* 0x000000ffff0d7224 */ /* 0x000fe200078e0018 */
[----:B------:R-:W-:Y:S02]  /*10120*/  MOV R12, 0x3 ;  /* 0x00000003000c7802 */ /* 0x000fe40000000f00 */
[----:B------:R-:W-:-:S13]  /*10130*/  IADD3 R2, P0, R14, R0, RZ ;  /* 0x000000000e027210 */ /* 0x000fda0007f1e0ff */
[----:B------:R-:W-:Y:S05]  /*10140*/  WARPSYNC.COLLECTIVE R15, `(.L_x_343) ;  /* 0x000000000f087348 */ /* 0x000fea0003c00000 */
[----:B------:R0:W1:Y:S02]  /*10150*/  SHFL.IDX P6, R14, R13, R12, R11 ;  /* 0x0000000c0d0e7389 */ /* 0x00006400000c000b */
[----:B01----:R-:W-:Y:S01]  /*10160*/  ENDCOLLECTIVE ;  /* 0x000000000000791b */ /* 0x003fe20003800000 */
.L_x_343:
        /* <DEDUP_REMOVED lines=10> */
.L_x_344:
[----:B------:R-:W-:Y:S02]  /*10210*/  IMAD.MOV.U32 R13, RZ, RZ, R24 ;  /* 0x000000ffff0d7224 */ /* 0x000fe400078e0018 */
[----:B------:R-:W-:Y:S01]  /*10220*/  IMAD.MOV.U32 R12, RZ, RZ, 0x4 ;  /* 0x00000004ff0c7424 */ /* 0x000fe200078e00ff */
[----:B------:R-:W-:-:S13]  /*10230*/  IADD3 R2, P0, R14, R0, RZ ;  /* 0x000000000e027210 */ /* 0x000fda0007f1e0ff */
[----:B------:R-:W-:Y:S05]  /*10240*/  WARPSYNC.COLLECTIVE R15, `(.L_x_345) ;  /* 0x000000000f087348 */ /* 0x000fea0003c00000 */
[----:B------:R0:W1:Y:S02]  /*10250*/  SHFL.IDX P6, R14, R13, R12, R11 ;  /* 0x0000000c0d0e7389 */ /* 0x00006400000c000b */
[----:B01----:R-:W-:Y:S01]  /*10260*/  ENDCOLLECTIVE ;  /* 0x000000000000791b */ /* 0x003fe20003800000 */
.L_x_345:
[----:B------:R-:W-:-:S05]  /*10270*/  IMAD.X R3, RZ, RZ, R3, P0 ;  /* 0x000000ffff037224 */ /* 0x000fca00000e0603 */
[----:B------:R-:W-:Y:S01]  /*10280*/  @!PT LDS RZ, [RZ] ;  /* 0x00000000fffff984 */ /* 0x000fe20000000800 */
[----:B------:R-:W-:Y:S01]  /*10290*/  @!PT LDS RZ, [RZ] ;  /* 0x00000000fffff984 */ /* 0x000fe20000000800 */
[----:B------:R-:W-:Y:S01]  /*102a0*/  @!PT LDS RZ, [RZ] ;  /* 0x00000000fffff984 */ /* 0x000fe20000000800 */
[----:B------:R0:W-:Y:S01]  /*102b0*/  LDGSTS.E.BYPASS.LTC128B.128 [R22+0x1dc00], desc[UR36][R2.64], !P1 ;  /* 0x1dc0000002167fae */ /* 0x0001e2000c901d64 */
[----:B------:R-:W-:Y:S01]  /*102c0*/  IMAD.MOV.U32 R13, RZ, RZ, R21 ;  /* 0x000000ffff0d7224 */ /* 0x000fe200078e0015 */
[----:B0-----:R-:W-:-:S07]  /*102d0*/  MOV R3, R14 ;  /* 0x0000000e00037202 */ /* 0x001fce0000000f00 */
[----:B------:R-:W-:Y:S05]  /*102e0*/  WARPSYNC.COLLECTIVE R15, `(.L_x_346) ;  /* 0x000000000f087348 */ /* 0x000fea0003c00000 */
[----:B------:R0:W1:Y:S02]  /*102f0*/  SHFL.IDX P6, R14, R13, R12, R11 ;  /* 0x0000000c0d0e7389 */ /* 0x00006400000c000b */
[----:B01----:R-:W-:Y:S01]  /*10300*/  ENDCOLLECTIVE ;  /* 0x000000000000791b */ /* 0x003fe20003800000 */
.L_x_346:
[----:B------:R-:W-:Y:S02]  /*10310*/  IMAD.MOV.U32 R13, RZ, RZ, R24 ;  /* 0x000000ffff0d7224 */ /* 0x000fe400078e0018 */
[----:B------:R-:W-:Y:S01]  /*10320*/  IMAD.MOV.U32 R12, RZ, RZ, 0x5 ;  /* 0x00000005ff0c7424 */ /* 0x000fe200078e00ff */
[----:B------:R-:W-:-:S13]  /*10330*/  IADD3 R2, P0, R14, R0, RZ ;  /* 0x000000000e027210 */ /* 0x000fda0007f1e0ff */
[----:B------:R-:W-:Y:S05]  /*10340*/  WARPSYNC.COLLECTIVE R15, `(.L_x_347) ;  /* 0x000000000f087348 */ /* 0x000fea0003c00000 */
[----:B------:R0:W1:Y:S02]  /*10350*/  SHFL.IDX P6, R14, R13, R12, R11 ;  /* 0x0000000c0d0e7389 */ /* 0x00006400000c000b */
[----:B01----:R-:W-:Y:S01]  /*10360*/  ENDCOLLECTIVE ;  /* 0x000000000000791b */ /* 0x003fe20003800000 */
.L_x_347:
[----:B------:R-:W-:-:S05]  /*10370*/  IMAD.X R3, RZ, RZ, R3, P0 ;  /* 0x000000ffff037224 */ /* 0x000fca00000e0603 */
        /* <DEDUP_REMOVED lines=9> */
.L_x_348:
[----:B------:R-:W-:Y:S05]  /*10410*/  BRA `(.L_x_349) ;  /* 0xffffffc000d07947 */ /* 0x000fea000383ffff */
.L_x_249:
[----:B---3--:R3:W4:Y:S02]  /*10420*/  SYNCS.PHASECHK.TRANS64.TRYWAIT P0, [R19+URZ+0x32460], R23 ;  /* 0x03246017130075a7 */ /* 0x008724000800017f */
[----:B----4-:R-:W-:Y:S05]  /*10430*/  @!P0 NANOSLEEP.SYNCS 0x989680 ;  /* 0x009896800000895d */ /* 0x010fea0003900000 */
[----:B------:R-:W4:Y:S02]  /*10440*/  @!P0 SYNCS.PHASECHK.TRANS64 P0, [R19+URZ+0x32460], R23 ;  /* 0x03246017130085a7 */ /* 0x000f24000800007f */
[----:B----4-:R-:W-:Y:S05]  /*10450*/  @!P0 BRA `(.L_x_249) ;  /* 0xfffffffc00f08947 */ /* 0x010fea000383ffff */
[----:B------:R-:W-:Y:S05]  /*10460*/  BRA `(.L_x_350) ;  /* 0xffffffc4001c7947 */ /* 0x000fea000383ffff */
.L_x_250:
[----:B------:R-:W-:Y:S01]  /*10470*/  BSSY B1, `(.L_x_351) ;  /* 0x0000008000017945 */ /* 0x000fe20003800000 */
[----:B------:R-:W-:Y:S02]  /*10480*/  IMAD.MOV.U32 R13, RZ, RZ, R22 ;  /* 0x000000ffff0d7224 */ /* 0x000fe400078e0016 */
[----:B------:R-:W-:Y:S02]  /*10490*/  IMAD.MOV.U32 R12, RZ, RZ, RZ ;  /* 0x000000ffff0c7224 */ /* 0x000fe400078e00ff */
[----:B------:R-:W-:Y:S02]  /*104a0*/  IMAD.MOV.U32 R11, RZ, RZ, 0x181f ;  /* 0x0000181fff0b7424 */ /* 0x000fe400078e00ff */
[----:B------:R-:W-:-:S07]  /*104b0*/  IMAD.MOV.U32 R15, RZ, RZ, -0x1 ;  /* 0xffffffffff0f7424 */ /* 0x000fce00078e00ff */
[----:B-123--:R-:W-:Y:S05]  /*104c0*/  WARPSYNC.COLLECTIVE R15, `(.L_x_352) ;  /* 0x000000000f087348 */ /* 0x00efea0003c00000 */
[----:B------:R0:W4:Y:S02]  /*104d0*/  SHFL.IDX P6, R14, R13, R12, R11 ;  /* 0x0000000c0d0e7389 */ /* 0x00012400000c000b */
[----:B01234-:R-:W-:Y:S01]  /*104e0*/  ENDCOLLECTIVE ;  /* 0x000000000000791b */ /* 0x01ffe20003800000 */
.L_x_352:
[----:B------:R-:W-:Y:S05]  /*104f0*/  BSYNC B1 ;  /* 0x0000000000017941 */ /* 0x000fea0003800000 */
.L_x_351:
[----:B------:R-:W-:Y:S01]  /*10500*/  MOV R13, R20 ;  /* 0x00000014000d7202 */ /* 0x000fe20000000f00 */
[----:B------:R-:W-:Y:S02]  /*10510*/  IMAD.MOV.U32 R12, RZ, RZ, RZ ;  /* 0x000000ffff0c7224 */ /* 0x000fe400078e00ff */
[----:B------:R-:W-:Y:S02]  /*10520*/  IMAD.MOV.U32 R11, RZ, RZ, 0x181f ;  /* 0x0000181fff0b7424 */ /* 0x000fe400078e00ff */
[----:B------:R-:W-:Y:S02]  /*10530*/  IMAD.MOV.U32 R15, RZ, RZ, -0x1 ;  /* 0xffffffffff0f7424 */ /* 0x000fe400078e00ff */
[----:B------:R-:W-:Y:S02]  /*10540*/  IMAD.MOV.U32 R3, RZ, RZ, R14 ;  /* 0x000000ffff037224 */ /* 0x000fe400078e000e */
[----:B------:R-:W-:-:S07]  /*10550*/  IMAD R21, R17, 0xc000, R31 ;  /* 0x0000c00011157824 */ /* 0x000fce00078e021f */
[----:B------:R-:W-:Y:S05]  /*10560*/  WARPSYNC.COLLECTIVE R15, `(.L_x_353) ;  /* 0x000000000f087348 */ /* 0x000fea0003c00000 */
[----:B------:R0:W1:Y:S02]  /*10570*/  SHFL.IDX P6, R14, R13, R12, R11 ;  /* 0x0000000c0d0e7389 */ /* 0x00006400000c000b */
[----:B01----:R-:W-:Y:S01]  /*10580*/  ENDCOLLECTIVE ;  /* 0x000000000000791b */ /* 0x003fe20003800000 */
.L_x_353:
[----:B------:R-:W-:Y:S02]  /*10590*/  IMAD.MOV.U32 R6, RZ, RZ, RZ ;  /* 0x000000ffff067224 */ /* 0x000fe400078e00ff */
[----:B------:R-:W-:Y:S01]  /*105a0*/  IMAD.MOV.U32 R13, RZ, RZ, R22 ;  /* 0x000000ffff0d7224 */ /* 0x000fe200078e0016 */
[----:B------:R-:W-:Y:S02]  /*105b0*/  MOV R12, 0x1 ;  /* 0x00000001000c7802 */ /* 0x000fe40000000f00 */
[----:B------:R-:W-:-:S13]  /*105c0*/  IADD3 R2, P0, R14, R0, RZ ;  /* 0x000000000e027210 */ /* 0x000fda0007f1e0ff */
[----:B------:R-:W-:Y:S05]  /*105d0*/  WARPSYNC.COLLECTIVE R15, `(.L_x_354) ;  /* 0x000000000f087348 */ /* 0x000fea0003c00000 */
[----:B------:R0:W1:Y:S02]  /*105e0*/  SHFL.IDX P6, R14, R13, R12, R11 ;  /* 0x0000000c0d0e7389 */ /* 0x00006400000c000b */
[----:B01----:R-:W-:Y:S01]  /*105f0*/  ENDCOLLECTIVE ;  /* 0x000000000000791b */ /* 0x003fe20003800000 */
.L_x_354:
        /* <DEDUP_REMOVED lines=13> */
.L_x_355:
[----:B------:R-:W-:Y:S02]  /*106d0*/  IMAD.MOV.U32 R13, RZ, RZ, R22 ;  /* 0x000000ffff0d7224 */ /* 0x000fe400078e0016 */
[----:B------:R-:W-:Y:S01]  /*106e0*/  IMAD.MOV.U32 R12, RZ, RZ, 0x2 ;  /* 0x00000002ff0c7424 */ /* 0x000fe200078e00ff */
[----:B------:R-:W-:-:S13]  /*106f0*/  IADD3 R2, P0, R14, R0, RZ ;  /* 0x000000000e027210 */ /* 0x000fda0007f1e0ff */
[----:B------:R-:W-:Y:S05]  /*10700*/  WARPSYNC.COLLECTIVE R15, `(.L_x_356) ;  /* 0x000000000f087348 */ /* 0x000fea0003c00000 */
[----:B------:R0:W1:Y:S02]  /*10710*/  SHFL.IDX P6, R14, R13, R12, R11 ;  /* 0x0000000c0d0e7389 */ /* 0x00006400000c000b */
[----:B01----:R-:W-:Y:S01]  /*10720*/  ENDCOLLECTIVE ;  /* 0x000000000000791b */ /* 0x003fe20003800000 */
.L_x_356:
[----:B------:R-:W-:-:S05]  /*10730*/  IMAD.X R3, RZ, RZ, R4, P0 ;  /* 0x000000ffff037224 */ /* 0x000fca00000e0604 */
[----:B------:R-:W-:Y:S01]  /*10740*/  @!PT LDS RZ, [RZ] ;  /* 0x00000000fffff984 */ /* 0x000fe20000000800 */
[----:B------:R-:W-:Y:S01]  /*10750*/  @!PT LDS RZ, [RZ] ;  /* 0x00000000fffff984 */ /* 0x000fe20000000800 */
[----:B------:R-:W-:Y:S01]  /*10760*/  @!PT LDS RZ, [RZ] ;  /* 0x00000000fffff984 */ /* 0x000fe20000000800 */
[----:B------:R0:W-:Y:S04]  /*10770*/  LDGSTS.E.BYPASS.LTC128B.128 [R21+0x800], desc[UR36][R2.64], !P4 ;  /* 0x0080000002157fae */ /* 0x0001e8000e101d64 */
[----:B------:R0:W-:Y:S01]  /*10780*/  LDGSTS.E.BYPASS.LTC128B.128 [R21+0x3800], desc[UR36][R2.64+0x80], !P3 ;  /* 0x0380008002157fae */ /* 0x0001e2000d901d64 */
[----:B------:R-:W-:-:S03]  /*10790*/  IMAD.MOV.U32 R13, RZ, RZ, R20 ;  /* 0x000000ffff0d7224 */ /* 0x000fc600078e0014 */
[----:B------:R0:W-:Y:S04]  /*107a0*/  LDGSTS.E.BYPASS.LTC128B.128 [R21+0x6800], desc[UR36][R2.64+0x100], !P2 ;  /* 0x0680010002157fae */ /* 0x0001e8000d101d64 */
[----:B------:R0:W-:Y:S01]  /*107b0*/  LDGSTS.E.BYPASS.LTC128B.128 [R21+0x9800], desc[UR36][R2.64+0x180], !P1 ;  /* 0x0980018002157fae */ /* 0x0001e2000c901d64 */
[----:B------:R-:W-:-:S07]  /*107c0*/  MOV R4, R14 ;  /* 0x0000000e00047202 */ /* 0x000fce0000000f00 */
[----:B0-----:R-:W-:Y:S05]  /*107d0*/  WARPSYNC.COLLECTIVE R15, `(.L_x_357) ;  /* 0x000000000f087348 */ /* 0x001fea0003c00000 */
[----:B------:R1:W2:Y:S02]  /*107e0*/  SHFL.IDX P6, R14, R13, R12, R11 ;  /* 0x0000000c0d0e7389 */ /* 0x0002a400000c000b */
[----:B012---:R-:W-:Y:S01]  /*107f0*/  ENDCOLLECTIVE ;  /* 0x000000000000791b */ /* 0x007fe20003800000 */
.L_x_357:
[----:B------:R-:W-:Y:S02]  /*10800*/  IMAD.MOV.U32 R13, RZ, RZ, R22 ;  /* 0x000000ffff0d7224 */ /* 0x000fe400078e0016 */
[----:B------:R-:W-:Y:S01]  /*10810*/  IMAD.MOV.U32 R12, RZ, RZ, 0x3 ;  /* 0x00000003ff0c7424 */ /* 0x000fe200078e00ff */
[----:B------:R-:W-:-:S13]  /*10820*/  IADD3 R2, P0, R14, R0, RZ ;  /* 0x000000000e027210 */ /* 0x000fda0007f1e0ff */
[----:B------:R-:W-:Y:S05]  /*10830*/  WARPSYNC.COLLECTIVE R15, `(.L_x_358) ;  /* 0x000000000f087348 */ /* 0x000fea0003c00000 */
[----:B------:R0:W1:Y:S02]  /*10840*/  SHFL.IDX P6, R14, R13, R12, R11 ;  /* 0x0000000c0d0e7389 */ /* 0x00006400000c000b */
[----:B01----:R-:W-:Y:S01]  /*10850*/  ENDCOLLECTIVE ;  /* 0x000000000000791b */ /* 0x003fe20003800000 */
.L_x_358:
[----:B------:R-:W-:-:S05]  /*10860*/  IMAD.X R3, RZ, RZ, R4, P0 ;  /* 0x000000ffff037224 */ /* 0x000fca00000e0604 */
[----:B------:R-:W-:Y:S01]  /*10870*/  @!PT LDS RZ, [RZ] ;  /* 0x00000000fffff984 */ /* 0x000fe20000000800 */
[----:B------:R-:W-:Y:S01]  /*10880*/  @!PT LDS RZ, [RZ] ;  /* 0x00000000fffff984 */ /* 0x000fe20000000800 */
[----:B------:R-:W-:Y:S01]  /*10890*/  @!PT LDS RZ, [RZ] ;  /* 0x00000000fffff984 */ /* 0x000fe20000000800 */
[----:B------:R0:W-:Y:S04]  /*108a0*/  LDGSTS.E.BYPASS.LTC128B.128 [R21+0x1000], desc[UR36][R2.64], !P4 ;  /* 0x0100000002157fae */ /* 0x0001e8000e101d64 */
[----:B------:R0:W-:Y:S01]  /*108b0*/  LDGSTS.E.BYPASS.LTC128B.128 [R21+0x4000], desc[UR36][R2.64+0x80], !P3 ;  /* 0x0400008002157fae */ /* 0x0001e2000d901d64 */
[----:B------:R-:W-:-:S03]  /*108c0*/  MOV R13, R20 ;  /* 0x00000014000d7202 */ /* 0x000fc60000000f00 */
[----:B------:R0:W-:Y:S04]  /*108d0*/  LDGSTS.E.BYPASS.LTC128B.128 [R21+0x7000], desc[UR36][R2.64+0x100], !P2 ;  /* 0x0700010002157fae */ /* 0x0001e8000d101d64 */
[----:B------:R0:W-:Y:S01]  /*108e0*/  LDGSTS.E.BYPASS.LTC128B.128 [R21+0xa000], desc[UR36][R2.64+0x180], !P1 ;  /* 0x0a00018002157fae */ /* 0x0001e2000c901d64 */
[----:B------:R-:W-:-:S07]  /*108f0*/  IMAD.MOV.U32 R5, RZ, RZ, R14 ;  /* 0x000000ffff057224 */ /* 0x000fce00078e000e */
[----:B0-----:R-:W-:Y:S05]  /*10900*/  WARPSYNC.COLLECTIVE R15, `(.L_x_359) ;  /* 0x000000000f087348 */ /* 0x001fea0003c00000 */
[----:B------:R1:W2:Y:S02]  /*10910*/  SHFL.IDX P6, R14, R13, R12, R11 ;  /* 0x0000000c0d0e7389 */ /* 0x0002a400000c000b */
[----:B012---:R-:W-:Y:S01]  /*10920*/  ENDCOLLECTIVE ;  /* 0x000000000000791b */ /* 0x007fe20003800000 */
.L_x_359:
[----:B------:R-:W-:Y:S02]  /*10930*/  IMAD.MOV.U32 R13, RZ, RZ, R22 ;  /* 0x000000ffff0d7224 */ /* 0x000fe400078e0016 */
[----:B------:R-:W-:Y:S01]  /*10940*/  IMAD.MOV.U32 R12, RZ, RZ, 0x4 ;  /* 0x00000004ff0c7424 */ /* 0x000fe200078e00ff */
[----:B------:R-:W-:-:S13]  /*10950*/  IADD3 R2, P0, R14, R0, RZ ;  /* 0x000000000e027210 */ /* 0x000fda0007f1e0ff */
[----:B------:R-:W-:Y:S05]  /*10960*/  WARPSYNC.COLLECTIVE R15, `(.L_x_360) ;  /* 0x000000000f087348 */ /* 0x000fea0003c00000 */
[----:B------:R0:W1:Y:S02]  /*10970*/  SHFL.IDX P6, R14, R13, R12, R11 ;  /* 0x0000000c0d0e7389 */ /* 0x00006400000c000b */
[----:B01----:R-:W-:Y:S01]  /*10980*/  ENDCOLLECTIVE ;  /* 0x000000000000791b */ /* 0x003fe20003800000 */
.L_x_360:
        /* <DEDUP_REMOVED lines=13> */
.L_x_361:
[----:B------:R-:W-:Y:S02]  /*10a60*/  IMAD.MOV.U32 R13, RZ, RZ, R22 ;  /* 0x000000ffff0d7224 */ /* 0x000fe400078e0016 */
[----:B------:R-:W-:Y:S01]  /*10a70*/  IMAD.MOV.U32 R12, RZ, RZ, 0x5 ;  /* 0x00000005ff0c7424 */ /* 0x000fe200078e00ff */
[----:B------:R-:W-:-:S13]  /*10a80*/  IADD3 R2, P0, R14, R0, RZ ;  /* 0x000000000e027210 */ /* 0x000fda0007f1e0ff */
[----:B------:R-:W-:Y:S05]  /*10a90*/  WARPSYNC.COLLECTIVE R15, `(.L_x_362) ;  /* 0x000000000f087348 */ /* 0x000fea0003c00000 */
[----:B------:R0:W1:Y:S02]  /*10aa0*/  SHFL.IDX P6, R14, R13, R12, R11 ;  /* 0x0000000c0d0e7389 */ /* 0x00006400000c000b */
[----:B01----:R-:W-:Y:S01]  /*10ab0*/  ENDCOLLECTIVE ;  /* 0x000000000000791b */ /* 0x003fe20003800000 */
.L_x_362:
[----:B------:R-:W-:-:S05]  /*10ac0*/  IADD3.X R3, RZ, R23, RZ, P0, !PT ;  /* 0x00000017ff037210 */ /* 0x000fca00007fe4ff */
        /* <DEDUP_REMOVED lines=12> */
.L_x_363:
[----:B------:R-:W-:Y:S05]  /*10b90*/  BRA `(.L_x_364) ;  /* 0xffffffc0006c7947 */ /* 0x000fea000383ffff */
.L_x_255:
[----:B0-----:R0:W1:Y:S02]  /*10ba0*/  SYNCS.PHASECHK.TRANS64.TRYWAIT P0, [R4+URZ+0x32420], R6 ;  /* 0x03242006040075a7 */ /* 0x001064000800017f */
[----:B-1----:R-:W-:Y:S05]  /*10bb0*/  @!P0 NANOSLEEP.SYNCS 0x989680 ;  /* 0x009896800000895d */ /* 0x002fea0003900000 */
[----:B------:R-:W1:Y:S02]  /*10bc0*/  @!P0 SYNCS.PHASECHK.TRANS64 P0, [R4+URZ+0x32420], R6 ;  /* 0x03242006040085a7 */ /* 0x000e64000800007f */
[----:B-1----:R-:W-:Y:S05]  /*10bd0*/  @!P0 BRA `(.L_x_255) ;  /* 0xfffffffc00f08947 */ /* 0x002fea000383ffff */
[----:B------:R-:W-:Y:S05]  /*10be0*/  BRA `(.L_x_365) ;  /* 0xffffffc000f47947 */ /* 0x000fea000383ffff */
.L_x_256:
[----:B------:R-:W1:Y:S01]  /*10bf0*/  S2R R0, SR_TID.X ;  /* 0x0000000000007919 */ /* 0x000e620000002100 */
[----:B------:R-:W-:Y:S01]  /*10c00*/  BSSY B0, `(.L_x_366) ;  /* 0x000000a000007945 */ /* 0x000fe20003800000 */
[----:B------:R-:W-:Y:S02]  /*10c10*/  IMAD.MOV.U32 R12, RZ, RZ, RZ ;  /* 0x000000ffff0c7224 */ /* 0x000fe400078e00ff */
[----:B------:R-:W-:Y:S02]  /*10c20*/  IMAD.MOV.U32 R11, RZ, RZ, 0x1f ;  /* 0x0000001fff0b7424 */ /* 0x000fe400078e00ff */
[----:B------:R-:W-:Y:S01]  /*10c30*/  IMAD.MOV.U32 R15, RZ, RZ, -0x1 ;  /* 0xffffffffff0f7424 */ /* 0x000fe200078e00ff */
[----:B-1----:R-:W-:-:S04]  /*10c40*/  SHF.R.U32.HI R0, RZ, 0x5, R0 ;  /* 0x00000005ff007819 */ /* 0x002fc80000011600 */
[----:B------:R-:W-:-:S04]  /*10c50*/  LOP3.LUT R0, R0, 0x3, RZ, 0xc0, !PT ;  /* 0x0000000300007812 */ /* 0x000fc800078ec0ff */
[----:B------:R-:W-:-:S07]  /*10c60*/  MOV R13, R0 ;  /* 0x00000000000d7202 */ /* 0x000fce0000000f00 */
[----:B0-2--5:R-:W-:Y:S05]  /*10c70*/  WARPSYNC.COLLECTIVE R15, `(.L_x_367) ;  /* 0x000000000f087348 */ /* 0x025fea0003c00000 */
[----:B------:R1:W3:Y:S02]  /*10c80*/  SHFL.IDX P6, R14, R13, R12, R11 ;  /* 0x0000000c0d0e7389 */ /* 0x0002e400000c000b */
[----:B0123-5:R-:W-:Y:S01]  /*10c90*/  ENDCOLLECTIVE ;  /* 0x000000000000791b */ /* 0x02ffe20003800000 */
.L_x_367:
[----:B------:R-:W-:Y:S05]  /*10ca0*/  BSYNC B0 ;  /* 0x0000000000007941 */ /* 0x000fea0003800000 */
.L_x_366:
[----:B------:R-:W-:Y:S05]  /*10cb0*/  BRA `(.L_x_368) ;  /* 0xffffffc000dc7947 */ /* 0x000fea000383ffff */
.L_x_257:
[----:B------:R-:W-:Y:S01]  /*10cc0*/  BSSY B0, `(.L_x_369) ;  /* 0x0000006000007945 */ /* 0x000fe20003800000 */
[----:B------:R-:W-:-:S07]  /*10cd0*/  IMAD.MOV.U32 R15, RZ, RZ, -0x1 ;  /* 0xffffffffff0f7424 */ /* 0x000fce00078e00ff */
[----:B012--5:R-:W-:Y:S05]  /*10ce0*/  WARPSYNC.COLLECTIVE R15, `(.L_x_370) ;  /* 0x000000000f0c7348 */ /* 0x027fea0003c00000 */
[----:B------:R-:W-:Y:S02]  /*10cf0*/  ELECT P6, UR62, PT ;  /* 0x00000000003e782f */ /* 0x000fe400038c0000 */
[----:B------:R-:W-:Y:S01]  /*10d00*/  MOV R14, UR62 ;  /* 0x0000003e000e7c02 */ /* 0x000fe20008000f00 */
[----:B012--5:R-:W-:Y:S10]  /*10d10*/  ENDCOLLECTIVE ;  /* 0x000000000000791b */ /* 0x027ff40003800000 */
.L_x_370:
[----:B------:R-:W-:Y:S05]  /*10d20*/  BSYNC B0 ;  /* 0x0000000000007941 */ /* 0x000fea0003800000 */
.L_x_369:
[----:B------:R-:W-:Y:S05]  /*10d30*/  BRA `(.L_x_371) ;  /* 0xffffffc000d07947 */ /* 0x000fea000383ffff */
.L_x_259:
[----:B-1----:R1:W3:Y:S02]  /*10d40*/  SYNCS.PHASECHK.TRANS64.TRYWAIT P1, [R5+URZ+0x32440], R0 ;  /* 0x03244000050075a7 */ /* 0x0022e4000802017f */
[----:B---3--:R-:W-:Y:S05]  /*10d50*/  @!P1 NANOSLEEP.SYNCS 0x989680 ;  /* 0x009896800000995d */ /* 0x008fea0003900000 */
[----:B------:R-:W3:Y:S02]  /*10d60*/  @!P1 SYNCS.PHASECHK.TRANS64 P1, [R5+URZ+0x32440], R0 ;  /* 0x03244000050095a7 */ /* 0x000ee4000802007f */
[----:B---3--:R-:W-:Y:S05]  /*10d70*/  @!P1 BRA `(.L_x_259) ;  /* 0xfffffffc00f09947 */ /* 0x008fea000383ffff */
[----:B------:R-:W-:Y:S05]  /*10d80*/  BRA `(.L_x_372) ;  /* 0xffffffc000f87947 */ /* 0x000fea000383ffff */
.L_x_261:
[----:B---3--:R3:W4:Y:S02]  /*10d90*/  SYNCS.PHASECHK.TRANS64.TRYWAIT P1, [R17+URZ+0x32440], R2 ;  /* 0x03244002110075a7 */ /* 0x008724000802017f */
[----:B----4-:R-:W-:Y:S05]  /*10da0*/  @!P1 NANOSLEEP.SYNCS 0x989680 ;  /* 0x009896800000995d */ /* 0x010fea0003900000 */
[----:B------:R-:W4:Y:S02]  /*10db0*/  @!P1 SYNCS.PHASECHK.TRANS64 P1, [R17+URZ+0x32440], R2 ;  /* 0x03244002110095a7 */ /* 0x000f24000802007f */
[----:B----4-:R-:W-:Y:S05]  /*10dc0*/  @!P1 BRA `(.L_x_261) ;  /* 0xfffffffc00f09947 */ /* 0x010fea000383ffff */
[----:B------:R-:W-:Y:S05]  /*10dd0*/  BRA `(.L_x_373) ;  /* 0xffffffc400047947 */ /* 0x000fea000383ffff */
.L_x_263:
[----:B----4-:R4:W0:Y:S02]  /*10de0*/  SYNCS.PHASECHK.TRANS64.TRYWAIT P1, [R5+URZ+0x32460], R0 ;  /* 0x03246000050075a7 */ /* 0x010824000802017f */
[----:B0-----:R-:W-:Y:S05]  /*10df0*/  @!P1 NANOSLEEP.SYNCS 0x989680 ;  /* 0x009896800000995d */ /* 0x001fea0003900000 */
[----:B------:R-:W0:Y:S02]  /*10e00*/  @!P1 SYNCS.PHASECHK.TRANS64 P1, [R5+URZ+0x32460], R0 ;  /* 0x03246000050095a7 */ /* 0x000e24000802007f */
[----:B0-----:R-:W-:Y:S05]  /*10e10*/  @!P1 BRA `(.L_x_263) ;  /* 0xfffffffc00f09947 */ /* 0x001fea000383ffff */
[----:B------:R-:W-:Y:S05]  /*10e20*/  BRA `(.L_x_374) ;  /* 0xffffffc400007947 */ /* 0x000fea000383ffff */
.L_x_375:
        /* <DEDUP_REMOVED lines=13> */
.L_x_6557:


//--------------------- .text._ZN7cutlass13device_kernelIN5flash11enable_sm90INS1_16FlashAttnFwdSm90INS1_25CollectiveMainloopFwdSm90ILi2EN4cute5tupleIJNS5_1CILi1EEES8_S8_EEENS6_IJNS7_ILi128EEENS7_ILi96EEENS7_ILi64EEEEEELi256ENS_6half_tEfNS_4arch4Sm90ELb0ELb0ELb0ELb1ELb1ELb0ELb0ELb1ELb0ELb1ELb1ELb0EEENS1_21CollectiveEpilogueFwdINS6_IJSA_NS7_ILi256EEESB_EEES9_SE_SG_Li256ELb1ELb1ELb1ELb0EEENS1_36VarlenDynamicPersistentTileSchedulerILi128ELi96ELi256ELi128ELb1ELb1ELb1ELb0ELb1ELb1EEEEEEEEEvNT_6ParamsE --------------------------
	.section	.text._ZN7cutlass13device_kernelIN5flash11enable_sm90INS1_16FlashAttnFwdSm90INS1_25CollectiveMainloopFwdSm90ILi2EN4cute5tupleIJNS5_1CILi1EEES8_S8_EEENS6_IJNS7_ILi128EEENS7_ILi96EEENS7_ILi64EEEEEELi256ENS_6half_tEfNS_4arch4Sm90ELb0ELb0ELb0ELb1ELb1ELb0ELb0ELb1ELb0ELb1ELb1ELb0EEENS1_21CollectiveEpilogueFwdINS6_IJSA_NS7_ILi256EEESB_EEES9_SE_SG_Li256ELb1ELb1ELb1ELb0EEENS1_36VarlenDynamicPersistentTileSchedulerILi128ELi96ELi256ELi128ELb1ELb1ELb1ELb0ELb1ELb1EEEEEEEEEvNT_6ParamsE,"ax",@progbits
	.align	128
.text._ZN7cutlass13device_kernelIN5flash11enable_sm90INS1_16FlashAttnFwdSm90INS1_25CollectiveMainloopFwdSm90ILi2EN4cute5tupleIJNS5_1CILi1EEES8_S8_EEENS6_IJNS7_ILi128EEENS7_ILi96EEENS7_ILi64EEEEEELi256ENS_6half_tEfNS_4arch4Sm90ELb0ELb0ELb0ELb1ELb1ELb0ELb0ELb1ELb0ELb1ELb1ELb0EEENS1_21CollectiveEpilogueFwdINS6_IJSA_NS7_ILi256EEESB_EEES9_SE_SG_Li256ELb1ELb1ELb1ELb0EEENS1_36VarlenDynamicPersistentTileSchedulerILi128ELi96ELi256ELi128ELb1ELb1ELb1ELb0ELb1ELb1EEEEEEEEEvNT_6ParamsE:
        .type           _ZN7cutlass13device_kernelIN5flash11enable_sm90INS1_16FlashAttnFwdSm90INS1_25CollectiveMainloopFwdSm90ILi2EN4cute5tupleIJNS5_1CILi1EEES8_S8_EEENS6_IJNS7_ILi128EEENS7_ILi96EEENS7_ILi64EEEEEELi256ENS_6half_tEfNS_4arch4Sm90ELb0ELb0ELb0ELb1ELb1ELb0ELb0ELb1ELb0ELb1ELb1ELb0EEENS1_21CollectiveEpilogueFwdINS6_IJSA_NS7_ILi256EEESB_EEES9_SE_SG_Li256ELb1ELb1ELb1ELb0EEENS1_36VarlenDynamicPersistentTileSchedulerILi128ELi96ELi256ELi128ELb1ELb1ELb1ELb0ELb1ELb1EEEEEEEEEvNT_6ParamsE,@function
        .size           _ZN7cutlass13device_kernelIN5flash11enable_sm90INS1_16FlashAttnFwdSm90INS1_25CollectiveMainloopFwdSm90ILi2EN4cute5tupleIJNS5_1CILi1EEES8_S8_EEENS6_IJNS7_ILi128EEENS7_ILi96EEENS7_ILi64EEEEEELi256ENS_6half_tEfNS_4arch4Sm90ELb0ELb0ELb0ELb1ELb1ELb0ELb0ELb1ELb0ELb1ELb1ELb0EEENS1_21CollectiveEpilogueFwdINS6_IJSA_NS7_ILi256EEESB_EEES9_SE_SG_Li256ELb1ELb1ELb1ELb0EEENS1_36VarlenDynamicPersistentTileSchedulerILi128ELi96ELi256ELi128ELb1ELb1ELb1ELb0ELb1ELb1EEEEEEEEEvNT_6ParamsE,(.L_x_6558 - _ZN7cutlass13device_kernelIN5flash11enable_sm90INS1_16FlashAttnFwdSm90INS1_25CollectiveMainloopFwdSm90ILi2EN4cute5tupleIJNS5_1CILi1EEES8_S8_EEENS6_IJNS7_ILi128EEENS7_ILi96EEENS7_ILi64EEEEEELi256ENS_6half_tEfNS_4arch4Sm90ELb0ELb0ELb0ELb1ELb1ELb0ELb0ELb1ELb0ELb1ELb1ELb0EEENS1_21CollectiveEpilogueFwdINS6_IJSA_NS7_ILi256EEESB_EEES9_SE_SG_Li256ELb1ELb1ELb1ELb0EEENS1_36VarlenDynamicPersistentTileSchedulerILi128ELi96ELi256ELi128ELb1ELb1ELb1ELb0ELb1ELb1EEEEEEEEEvNT_6ParamsE)
        .other          _ZN7cutlass13device_kernelIN5flash11enable_sm90INS1_16FlashAttnFwdSm90INS1_25CollectiveMainloopFwdSm90ILi2EN4cute5tupleIJNS5_1CILi1EEES8_S8_EEENS6_IJNS7_ILi128EEENS7_ILi96EEENS7_ILi64EEEEEELi256ENS_6half_tEfNS_4arch4Sm90ELb0ELb0ELb0ELb1ELb1ELb0ELb0ELb1ELb0ELb1ELb1ELb0EEENS1_21CollectiveEpilogueFwdINS6_IJSA_NS7_ILi256EEESB_EEES9_SE_SG_Li256ELb1ELb1ELb1ELb0EEENS1_36VarlenDynamicPersistentTileSchedulerILi128ELi96ELi256ELi128ELb1ELb1ELb1ELb0ELb1ELb1EEEEEEEEEvNT_6ParamsE,@"STO_CUDA_ENTRY STV_DEFAULT"
_ZN7cutlass13device_kernelIN5flash11enable_sm90INS1_16FlashAttnFwdSm90INS1_25CollectiveMainloopFwdSm90ILi2EN4cute5tupleIJNS5_1CILi1EEES8_S8_EEENS6_IJNS7_ILi128EEENS7_ILi96EEENS7_ILi64EEEEEELi256ENS_6half_tEfNS_4arch4Sm90ELb0ELb0ELb0ELb1ELb1ELb0ELb0ELb1ELb0ELb1ELb1ELb0EEENS1_21CollectiveEpilogueFwdINS6_IJSA_NS7_ILi256EEESB_EEES9_SE_SG_Li256ELb1ELb1ELb1ELb0EEENS1_36VarlenDynamicPersistentTileSchedulerILi128ELi96ELi256ELi128ELb1ELb1ELb1ELb0ELb1ELb1EEEEEEEEEvNT_6ParamsE:
        /* <DEDUP_REMOVED lines=13> */
[----:B------:R-:W-:-:S04]  /*00d0*/  VOTEU.ALL UP1, P0 ;  /* 0x00000000003f7886 */ /* 0x000fc80000020000 */
        /* <DEDUP_REMOVED lines=10> */
[----:B------:R0:W2:Y:S06]  /*0180*/  @!UP0 SYNCS.EXCH.64 URZ, [UR8+0x22800], UR4 ;  /* 0x02280004083f85b2 */ /* 0x0000ac0008000100 */
[----:B------:R0:W3:Y:S02]  /*0190*/  @!UP1 SYNCS.EXCH.64 URZ, [UR8+0x22820], UR6 ;  /* 0x02282006083f95b2 */ /* 0x0000e40008000100 */
        /* <DEDUP_REMOVED lines=15> */
[----:B------:R0:W4:Y:S01]  /*0290*/  SYNCS.EXCH.64 URZ, [UR8+0x22840], UR6 ;  /* 0x02284006083f75b2 */ /* 0x0001220008000100 */
[----:B------:R0:W0:Y:S01]  /*02a0*/  SYNCS.EXCH.64 URZ, [UR8+0x22838], UR4 ;  /* 0x02283804083f75b2 */ /* 0x0000220008000100 */
[----:B------:R0:W0:Y:S01]  /*02b0*/  SYNCS.EXCH.64 URZ, [UR8+0x22848], UR6 ;  /* 0x02284806083f75b2 */ /* 0x0000220008000100 */
[----:B------:R-:W-:Y:S01]  /*02c0*/  NOP ;  /* 0x0000000000007918 */ /* 0x000fe20000000000 */
.L_x_376:
        /* <DEDUP_REMOVED lines=22> */
.L_x_377:
        /* <DEDUP_REMOVED lines=18> */
.L_x_378:
        /* <DEDUP_REMOVED lines=22> */
.L_x_379:
        /* <DEDUP_REMOVED lines=23> */
.L_x_380:
[----:B------:R-:W-:Y:S01]  /*0820*/  UISETP.NE.AND UP0, UPT, UR9, URZ, UPT ;  /* 0x0000003f0900728c */ /* 0x000fe2000bf05270 */
[----:B------:R-:W-:Y:S01]  /*0830*/  NOP ;  /* 0x0000000000007918 */ /* 0x000fe20000000000 */
[----:B------:R-:W-:Y:S01]  /*0840*/  UMOV UR38, 0x1 ;  /* 0x0000000100267882 */ /* 0x000fe20000000000 */
[----:B------:R-:W-:Y:S01]  /*0850*/  ULDC.64 UR50, c[0x0][0x208] ;  /* 0x0000820000327ab9 */ /* 0x000fe20000000a00 */
[----:B------:R-:W-:Y:S01]  /*0860*/  USEL UR38, UR38, 0x2, !UP0 ;  /* 0x0000000226267887 */ /* 0x000fe2000c000000 */
[----:B01234-:R-:W-:Y:S01]  /*0870*/  BAR.SYNC.DEFER_BLOCKING 0x0 ;  /* 0x0000000000007b1d */ /* 0x01ffe20000010000 */
[----:B------:R-:W-:-:S13]  /*0880*/  PLOP3.LUT P0, PT, PT, PT, UP0, 0x80, 0x0 ;  /* 0x000000000000781c */ /* 0x000fda0003f0f008 */
[----:B------:R-:W-:Y:S05]  /*0890*/  @!P0 BRA `(.L_x_381) ;  /* 0x000000a000188947 */ /* 0x000fea0003800000 */
.L_x_382:
[----:B------:R-:W-:-:S08]  /*08a0*/  NOP ;  /* 0x0000000000007918 */ /* 0x000fd00000000000 */
[----:B------:R-:W0:Y:S02]  /*08b0*/  USETMAXREG.TRY_ALLOC.CTAPOOL UP0, 0xe8 ;  /* 0x000000e8000079c8 */ /* 0x000e240008000600 */
[----:B0-----:R-:W-:-:S13]  /*08c0*/  PLOP3.LUT P0, PT, PT, PT, UP0, 0x80, 0x0 ;  /* 0x000000000000781c */ /* 0x001fda0003f0f008 */
[----:B------:R-:W-:Y:S05]  /*08d0*/  @!P0 BRA `(.L_x_382) ;  /* 0xfffffffc00f08947 */ /* 0x000fea000383ffff */
[----:B------:R-:W-:Y:S01]  /*08e0*/  SHF.R.U32.HI R2, RZ, 0x7, R0 ;  /* 0x00000007ff027819 */ /* 0x000fe20000011600 */
[----:B------:R-:W0:Y:S08]  /*08f0*/  S2UR UR5, SR_CgaCtaId ;  /* 0x00000000000579c3 */ /* 0x000e300000008800 */
[----:B------:R-:W-:Y:S06]  /*0900*/  BAR.ARV 0x8, 0x180 ;  /* 0x0206000000007b1d */ /* 0x000fec0000002000 */
[----:B------:R-:W-:Y:S01]  /*0910*/  ISETP.NE.AND P0, PT, R2, 0x1, PT ;  /* 0x000000010200780c */ /* 0x000fe20003f05270 */
[----:B------:R-:W-:-:S12]  /*0920*/  UMOV UR4, 0x400 ;  /* 0x0000040000047882 */ /* 0x000fd80000000000 */
[----:B------:R-:W-:Y:S06]  /*0930*/  @!P0 BAR.ARV 0x9, 0x100 ;  /* 0x0244000000008b1d */ /* 0x000fec0000002000 */
[----:B0-----:R-:W-:Y:S02]  /*0940*/  ULEA UR4, UR5, UR4, 0x18 ;  /* 0x0000000405047291 */ /* 0x001fe4000f8ec03f */
[----:B------:R-:W-:Y:S07]  /*0950*/  BAR.SYNC.DEFER_BLOCKING 0x5, 0x180 ;  /* 0x0146000000007b1d */ /* 0x000fee0000010000 */
[----:B------:R-:W0:Y:S01]  /*0960*/  LDS.128 R4, [UR4+0x228d0] ;  /* 0x0228d004ff047984 */ /* 0x000e220008000c00 */
[----:B------:R-:W-:Y:S01]  /*0970*/  ULDC UR4, c[0x0][0xc3c] ;  /* 0x00030f0000047ab9 */ /* 0x000fe20000000800 */
[----:B------:R-:W-:Y:S06]  /*0980*/  BAR.ARV 0x4, 0x180 ;  /* 0x0106000000007b1d */ /* 0x000fec0000002000 */
[----:B0-----:R-:W-:-:S13]  /*0990*/  ISETP.GE.AND P0, PT, R7, UR4, PT ;  /* 0x0000000407007c0c */ /* 0x001fda000bf06270 */
[----:B------:R-:W-:Y:S05]  /*09a0*/  @P0 EXIT ;  /* 0x000000000000094d */ /* 0x000fea0003800000 */
[----:B------:R-:W-:Y:S01]  /*09b0*/  VIADD R0, R0, 0xffffff80 ;  /* 0xffffff8000007836 */ /* 0x000fe20000000000 */
[----:B------:R-:W-:Y:S01]  /*09c0*/  R2UR UR6, R5 ;  /* 0x00000000050672ca */ /* 0x000fe200000e0000 */
[----:B------:R-:W-:Y:S01]  /*09d0*/  ULOP3.LUT UR47, UR38, 0x1, URZ, 0xfc, !UPT ;  /* 0x00000001262f7892 */ /* 0x000fe2000f8efc3f */
[----:B------:R-:W-:Y:S01]  /*09e0*/  R2UR UR5, R6 ;  /* 0x00000000060572ca */ /* 0x000fe200000e0000 */
[----:B------:R-:W-:Y:S01]  /*09f0*/  UMOV UR46, URZ ;  /* 0x0000003f002e7c82 */ /* 0x000fe20008000000 */
[----:B------:R-:W-:Y:S01]  /*0a00*/  SHF.R.S32.HI R3, RZ, 0x1f, R0 ;  /* 0x0000001fff037819 */ /* 0x000fe20000011400 */
[----:B------:R-:W-:Y:S01]  /*0a10*/  UMOV UR36, URZ ;  /* 0x0000003f00247c82 */ /* 0x000fe20008000000 */
[----:B------:R-:W-:Y:S01]  /*0a20*/  R2UR UR7, R7 ;  /* 0x00000000070772ca */ /* 0x000fe200000e0000 */
[----:B------:R-:W-:Y:S01]  /*0a30*/  UMOV UR37, URZ ;  /* 0x0000003f00257c82 */ /* 0x000fe20008000000 */
[CC--:B------:R-:W-:Y:S02]  /*0a40*/  LEA.HI R2, R3.reuse, R0.reuse, RZ, 0x7 ;  /* 0x0000000003027211 */ /* 0x0c0fe400078f38ff */
[----:B------:R-:W-:-:S02]  /*0a50*/  LEA.HI R4, R3, R0, RZ, 0x5 ;  /* 0x0000000003047211 */ /* 0x000fc400078f28ff */
[----:B------:R-:W-:Y:S02]  /*0a60*/  LOP3.LUT R225, R2, 0xffffff80, RZ, 0xc0, !PT ;  /* 0xffffff8002e17812 */ /* 0x000fe400078ec0ff */
[CC--:B------:R-:W-:Y:S01]  /*0a70*/  LEA.HI R5, R3.reuse, R0.reuse, RZ, 0x2 ;  /* 0x0000000003057211 */ /* 0x0c0fe200078f10ff */
[----:B------:R-:W-:Y:S01]  /*0a80*/  IMAD.SHL.U32 R6, R4, 0x20, RZ ;  /* 0x0000002004067824 */ /* 0x000fe200078e00ff */
[----:B------:R-:W-:Y:S01]  /*0a90*/  LEA.HI R3, R3, R0, RZ, 0x4 ;  /* 0x0000000003037211 */ /* 0x000fe200078f20ff */
[C---:B------:R-:W-:Y:S01]  /*0aa0*/  IMAD.IADD R225, R0.reuse, 0x1, -R225 ;  /* 0x0000000100e17824 */ /* 0x040fe200078e0ae1 */
[----:B------:R-:W-:Y:S02]  /*0ab0*/  LOP3.LUT R11, R5, 0xfffffffc, RZ, 0xc0, !PT ;  /* 0xfffffffc050b7812 */ /* 0x000fe400078ec0ff */
[----:B------:R-:W-:Y:S02]  /*0ac0*/  LOP3.LUT R5, R3, 0x3fffff0, RZ, 0xc0, !PT ;  /* 0x03fffff003057812 */ /* 0x000fe400078ec0ff */
[----:B------:R-:W-:Y:S01]  /*0ad0*/  SHF.R.S32.HI R8, RZ, 0x1f, R225 ;  /* 0x0000001fff087819 */ /* 0x000fe200000114e1 */
[C---:B------:R-:W-:Y:S01]  /*0ae0*/  IMAD.IADD R12, R0.reuse, 0x1, -R11 ;  /* 0x00000001000c7824 */ /* 0x040fe200078e0a0b */
[----:B------:R-:W-:Y:S01]  /*0af0*/  SHF.R.S32.HI R4, RZ, 0x4, R3 ;  /* 0x00000004ff047819 */ /* 0x000fe20000011403 */
[----:B------:R-:W-:Y:S01]  /*0b00*/  IMAD.IADD R5, R0, 0x1, -R5 ;  /* 0x0000000100057824 */ /* 0x000fe200078e0a05 */
[----:B------:R-:W-:-:S02]  /*0b10*/  LEA.HI R9, R8, R225, RZ, 0x2 ;  /* 0x000000e108097211 */ /* 0x000fc400078f10ff */
[----:B------:R-:W-:Y:S02]  /*0b20*/  LEA.HI R0, R3, R4, RZ, 0x1 ;  /* 0x0000000403007211 */ /* 0x000fe400078f08ff */
[--C-:B------:R-:W-:Y:S02]  /*0b30*/  SHF.R.S32.HI R10, RZ, 0x2, R9.reuse ;  /* 0x00000002ff0a7819 */ /* 0x100fe40000011409 */
[----:B------:R-:W-:Y:S02]  /*0b40*/  SHF.R.S32.HI R7, RZ, 0x1f, R9 ;  /* 0x0000001fff077819 */ /* 0x000fe40000011409 */
[----:B------:R-:W-:Y:S02]  /*0b50*/  SHF.R.S32.HI R3, RZ, 0x7, R2 ;  /* 0x00000007ff037819 */ /* 0x000fe40000011402 */
[----:B------:R-:W-:Y:S02]  /*0b60*/  LEA.HI R11, R7, R10, RZ, 0x3 ;  /* 0x0000000a070b7211 */ /* 0x000fe400078f18ff */
[----:B------:R-:W-:-:S02]  /*0b70*/  LOP3.LUT R6, R6, 0xfffffc00, RZ, 0xc0, !PT ;  /* 0xfffffc0006067812 */ /* 0x000fc400078ec0ff */
[----:B------:R-:W-:Y:S02]  /*0b80*/  LOP3.LUT R7, R0, 0x1ffffffe, RZ, 0xc0, !PT ;  /* 0x1ffffffe00077812 */ /* 0x000fe400078ec0ff */
[----:B------:R-:W-:Y:S01]  /*0b90*/  LOP3.LUT R11, R11, 0xfffffff8, RZ, 0xc0, !PT ;  /* 0xfffffff80b0b7812 */ /* 0x000fe200078ec0ff */
[----:B------:R-:W-:Y:S01]  /*0ba0*/  IMAD R6, R5, 0x40, R6 ;  /* 0x0000004005067824 */ /* 0x000fe200078e0206 */
[----:B------:R-:W-:Y:S01]  /*0bb0*/  LEA.HI R2, R2, R3, RZ, 0x1 ;  /* 0x0000000302027211 */ /* 0x000fe200078f08ff */
[----:B------:R-:W-:Y:S01]  /*0bc0*/  IMAD.IADD R7, R4, 0x1, -R7 ;  /* 0x0000000104077824 */ /* 0x000fe200078e0a07 */
[----:B------:R-:W-:Y:S01]  /*0bd0*/  LEA.HI R8, R8, R225, RZ, 0x5 ;  /* 0x000000e108087211 */ /* 0x000fe200078f28ff */
[----:B------:R-:W-:Y:S01]  /*0be0*/  IMAD.IADD R11, R10, 0x1, -R11 ;  /* 0x000000010a0b7824 */ /* 0x000fe200078e0a0b */
[----:B------:R-:W-:Y:S02]  /*0bf0*/  LEA.HI R0, R12, R12, RZ, 0x1 ;  /* 0x0000000c0c007211 */ /* 0x000fe400078f08ff */
[----:B------:R-:W-:-:S02]  /*0c00*/  LOP3.LUT R2, R2, 0x3fffffe, RZ, 0xc0, !PT ;  /* 0x03fffffe02027812 */ /* 0x000fc400078ec0ff */
[----:B------:R-:W-:Y:S02]  /*0c10*/  SHF.R.S32.HI R8, RZ, 0x5, R8 ;  /* 0x00000005ff087819 */ /* 0x000fe40000011408 */
[----:B------:R-:W-:Y:S01]  /*0c20*/  LOP3.LUT R5, R0, 0x1ffffffe, RZ, 0xc0, !PT ;  /* 0x1ffffffe00057812 */ /* 0x000fe200078ec0ff */
[----:B------:R-:W-:Y:S01]  /*0c30*/  IMAD R0, R7, 0x8, R6 ;  /* 0x0000000807007824 */ /* 0x000fe200078e0206 */
[----:B------:R-:W-:Y:S01]  /*0c40*/  LOP3.LUT R4, R9, 0x7ffffffc, RZ, 0xc0, !PT ;  /* 0x7ffffffc09047812 */ /* 0x000fe200078ec0ff */
[----:B------:R-:W-:Y:S02]  /*0c50*/  IMAD.IADD R3, R3, 0x1, -R2 ;  /* 0x0000000103037824 */ /* 0x000fe400078e0a02 */
[----:B------:R-:W-:Y:S01]  /*0c60*/  IMAD R8, R8, 0x10, R11 ;  /* 0x0000001008087824 */ /* 0x000fe200078e020b */
[----:B------:R0:W-:Y:S01]  /*0c70*/  STL [R1+0x30], R0 ;  /* 0x0000300001007387 */ /* 0x0001e20000100800 */
[----:B------:R-:W-:Y:S02]  /*0c80*/  IMAD.IADD R5, R12, 0x1, -R5 ;  /* 0x000000010c057824 */ /* 0x000fe400078e0a05 */
[----:B------:R-:W-:-:S04]  /*0c90*/  IMAD.IADD R2, R225, 0x1, -R4 ;  /* 0x00000001e1027824 */ /* 0x000fc800078e0a04 */
[----:B------:R-:W-:Y:S02]  /*0ca0*/  IMAD.SHL.U32 R2, R2, 0x2, RZ ;  /* 0x0000000202027824 */ /* 0x000fe400078e00ff */
[----:B0-----:R-:W-:Y:S02]  /*0cb0*/  IMAD R0, R3, 0x40, R8 ;  /* 0x0000004003007824 */ /* 0x001fe400078e0208 */
[C---:B------:R-:W-:Y:S02]  /*0cc0*/  VIADD R224, R2.reuse, 0x8 ;  /* 0x0000000802e07836 */ /* 0x040fe40000000000 */
[C---:B------:R-:W-:Y:S01]  /*0cd0*/  VIADD R223, R2.reuse, 0x10 ;  /* 0x0000001002df7836 */ /* 0x040fe20000000000 */
[----:B------:R0:W-:Y:S01]  /*0ce0*/  STL [R1+0x28], R0 ;  /* 0x0000280001007387 */ /* 0x0001e20000100800 */
[C---:B------:R-:W-:Y:S01]  /*0cf0*/  VIADD R222, R2.reuse, 0x18 ;  /* 0x0000001802de7836 */ /* 0x040fe20000000000 */
[----:B------:R-:W-:Y:S01]  /*0d00*/  SHF.R.S32.HI R3, RZ, 0x1f, R224 ;  /* 0x0000001fff037819 */ /* 0x000fe200000114e0 */
        /* <DEDUP_REMOVED lines=8> */
[----:B0-----:R-:W-:Y:S01]  /*0d90*/  IMAD R0, R5, 0x8, R0 ;  /* 0x0000000805007824 */ /* 0x001fe200078e0200 */
[----:B------:R-:W-:Y:S01]  /*0da0*/  SHF.R.S32.HI R4, RZ, 0x1f, R219 ;  /* 0x0000001fff047819 */ /* 0x000fe200000114db */
[C---:B------:R-:W-:Y:S01]  /*0db0*/  VIADD R217, R2.reuse, 0x40 ;  /* 0x0000004002d97836 */ /* 0x040fe20000000000 */
[----:B------:R-:W-:Y:S01]  /*0dc0*/  SHF.R.S32.HI R3, RZ, 0x1f, R218 ;  /* 0x0000001fff037819 */ /* 0x000fe200000114da */
        /* <DEDUP_REMOVED lines=36> */
[----:B------:R-:W-:Y:S01]  /*1010*/  VIADD R16, R2, 0xd8 ;  /* 0x000000d802107836 */ /* 0x000fe20000000000 */
[----:B------:R-:W-:-:S02]  /*1020*/  SHF.R.S32.HI R227, RZ, 0x1f, R18 ;  /* 0x0000001fffe37819 */ /* 0x000fc40000011412 */
[----:B0-----:R-:W-:-:S07]  /*1030*/  SHF.R.S32.HI R226, RZ, 0x1f, R17 ;  /* 0x0000001fffe27819 */ /* 0x001fce0000011411 */
.L_x_432:
[----:B------:R-:W-:Y:S01]  /*1040*/  ULDC.64 UR8, c[0x0][0xc88] ;  /* 0x0003220000087ab9 */ /* 0x000fe20000000a00 */
[----:B------:R-:W-:Y:S01]  /*1050*/  ULDC.64 UR10, c[0x0][0xa20] ;  /* 0x00028800000a7ab9 */ /* 0x000fe20000000a00 */
[----:B------:R-:W-:Y:S02]  /*1060*/  UIMAD.WIDE UR8, UR7, 0x4, UR8 ;  /* 0x00000004070878a5 */ /* 0x000fe4000f8e0208 */
[----:B------:R-:W-:Y:S01]  /*1070*/  UISETP.NE.U32.AND UP1, UPT, UR10, URZ, UPT ;  /* 0x0000003f0a00728c */ /* 0x000fe2000bf25070 */
[----:B------:R-:W-:Y:S01]  /*1080*/  ULDC UR4, c[0x0][0x424] ;  /* 0x0001090000047ab9 */ /* 0x000fe20000000800 */
[----:B------:R-:W-:Y:S02]  /*1090*/  ULDC UR7, c[0x0][0x2f0] ;  /* 0x0000bc0000077ab9 */ /* 0x000fe40000000800 */
[----:B0123--:R-:W-:Y:S02]  /*10a0*/  IMAD.U32 R4, RZ, RZ, UR8 ;  /* 0x00000008ff047e24 */ /* 0x00ffe4000f8e00ff */
[----:B------:R-:W-:Y:S01]  /*10b0*/  IMAD.U32 R5, RZ, RZ, UR9 ;  /* 0x00000009ff057e24 */ /* 0x000fe2000f8e00ff */
[----:B------:R-:W-:-:S04]  /*10c0*/  ULDC.64 UR8, c[0x0][0xa28] ;  /* 0x00028a0000087ab9 */ /* 0x000fc80000000a00 */
[----:B------:R-:W2:Y:S01]  /*10d0*/  LDG.E R4, desc[UR50][R4.64] ;  /* 0x0000003204047981 */ /* 0x000ea2000c1e1900 */
[----:B------:R-:W-:Y:S02]  /*10e0*/  UISETP.NE.U32.AND UP0, UPT, UR8, URZ, UPT ;  /* 0x0000003f0800728c */ /* 0x000fe4000bf05070 */
[----:B------:R-:W-:Y:S02]  /*10f0*/  UISETP.NE.AND.EX UP1, UPT, UR11, URZ, UPT, UP1 ;  /* 0x0000003f0b00728c */ /* 0x000fe4000bf25310 */
[----:B------:R-:W-:-:S04]  /*1100*/  UISETP.NE.AND.EX UP0, UPT, UR9, URZ, UPT, UP0 ;  /* 0x0000003f0900728c */ /* 0x000fc8000bf05300 */
[----:B------:R-:W-:Y:S02]  /*1110*/  PLOP3.LUT P1, PT, PT, PT, UP1, 0x80, 0x0 ;  /* 0x000000000000781c */ /* 0x000fe40003f2f018 */
[----:B------:R-:W-:Y:S02]  /*1120*/  PLOP3.LUT P0, PT, PT, PT, UP0, 0x80, 0x0 ;  /* 0x000000000000781c */ /* 0x000fe40003f0f008 */
[----:B--2---:R-:W-:-:S13]  /*1130*/  R2UR UR39, R4 ;  /* 0x00000000042772ca */ /* 0x004fda00000e0000 */
[----:B------:R-:W-:Y:S02]  /*1140*/  USHF.R.S32.HI UR40, URZ, 0x1f, UR39 ;  /* 0x0000001f3f287899 */ /* 0x000fe40008011427 */
[----:B------:R-:W-:-:S04]  /*1150*/  @UP0 ULEA UR8, UP2, UR39, UR8, 0x2 ;  /* 0x0000000827080291 */ /* 0x000fc8000f84103f */
[----:B------:R-:W-:Y:S02]  /*1160*/  @UP0 ULEA.HI.X UR9, UR39, UR9, UR40, 0x2, UP2 ;  /* 0x0000000927090291 */ /* 0x000fe400090f1428 */
[----:B------:R-:W-:Y:S01]  /*1170*/  @UP1 ULEA UR10, UP0, UR39, UR10, 0x2 ;  /* 0x0000000a270a1291 */ /* 0x000fe2000f80103f */
[----:B------:R-:W-:-:S03]  /*1180*/  IMAD.U32 R4, RZ, RZ, UR8 ;  /* 0x00000008ff047e24 */ /* 0x000fc6000f8e00ff */
[----:B------:R-:W-:Y:S01]  /*1190*/  @UP1 ULEA.HI.X UR11, UR39, UR11, UR40, 0x2, UP0 ;  /* 0x0000000b270b1291 */ /* 0x000fe200080f1428 */
[----:B------:R-:W-:Y:S01]  /*11a0*/  IMAD.U32 R5, RZ, RZ, UR9 ;  /* 0x00000009ff057e24 */ /* 0x000fe2000f8e00ff */
[----:B------:R-:W-:Y:S01]  /*11b0*/  ULDC.64 UR8, c[0x0][0x418] ;  /* 0x0001060000087ab9 */ /* 0x000fe20000000a00 */
[----:B------:R-:W-:-:S03]  /*11c0*/  IMAD.U32 R6, RZ, RZ, UR10 ;  /* 0x0000000aff067e24 */ /* 0x000fc6000f8e00ff */
[----:B------:R-:W-:Y:S01]  /*11d0*/  IMAD.U32 R7, RZ, RZ, UR11 ;  /* 0x0000000bff077e24 */ /* 0x000fe2000f8e00ff */
[----:B------:R-:W2:Y:S04]  /*11e0*/  @P0 LDG.E R4, desc[UR50][R4.64] ;  /* 0x0000003204040981 */ /* 0x000ea8000c1e1900 */
[----:B------:R-:W3:Y:S01]  /*11f0*/  @P1 LDG.E R6, desc[UR50][R6.64] ;  /* 0x0000003206061981 */ /* 0x000ee2000c1e1900 */
[----:B------:R-:W-:Y:S01]  /*1200*/  UISETP.NE.U32.AND UP0, UPT, UR8, URZ, UPT ;  /* 0x0000003f0800728c */ /* 0x000fe2000bf05070 */
[----:B------:R-:W-:Y:S01]  /*1210*/  UMOV UR49, URZ ;  /* 0x0000003f00317c82 */ /* 0x000fe20008000000 */
[----:B------:R-:W-:Y:S02]  /*1220*/  ULOP3.LUT UR8, UR5, 0xff000000, URZ, 0xc0, !UPT ;  /* 0xff00000005087892 */ /* 0x000fe4000f8ec03f */
[----:B------:R-:W-:Y:S01]  /*1230*/  UISETP.NE.AND.EX UP0, UPT, UR9, URZ, UPT, UP0 ;  /* 0x0000003f0900728c */ /* 0x000fe2000bf05300 */
[----:B------:R-:W-:-:S03]  /*1240*/  UMOV UR41, UR6 ;  /* 0x0000000600297c82 */ /* 0x000fc60008000000 */
[----:B------:R-:W-:-:S04]  /*1250*/  USEL UR4, UR4, 0x1, UP0 ;  /* 0x0000000104047887 */ /* 0x000fc80008000000 */
[----:B------:R-:W-:Y:S01]  /*1260*/  UIMAD UR4, UR4, UR7, URZ ;  /* 0x00000007040472a4 */ /* 0x000fe2000f8e023f */
[----:B--2---:R-:W-:-:S06]  /*1270*/  @P0 R2UR UR49, R4 ;  /* 0x00000000043102ca */ /* 0x004fcc00000e0000 */
[----:B---3--:R-:W-:Y:S01]  /*1280*/  @P1 R2UR UR4, R6 ;  /* 0x00000000060412ca */ /* 0x008fe200000e0000 */
[----:B----45:R-:W-:-:S14]  /*1290*/  @P1 BRA `(.L_x_383) ;  /* 0x0000000000341947 */ /* 0x030fdc0003800000 */
[----:B------:R-:W-:Y:S02]  /*12a0*/  ULDC.64 UR6, c[0x0][0xa08] ;  /* 0x0002820000067ab9 */ /* 0x000fe40000000a00 */
[----:B------:R-:W-:-:S04]  /*12b0*/  ISETP.NE.U32.AND P0, PT, RZ, UR6, PT ;  /* 0x00000006ff007c0c */ /* 0x000fc8000bf05070 */
[----:B------:R-:W-:-:S13]  /*12c0*/  ISETP.NE.AND.EX P0, PT, RZ, UR7, PT, P0 ;  /* 0x00000007ff007c0c */ /* 0x000fda000bf05300 */
[----:B------:R-:W-:Y:S05]  /*12d0*/  @!P0 BRA `(.L_x_383) ;  /* 0x0000000000248947 */ /* 0x000fea0003800000 */
[----:B------:R-:W-:Y:S02]  /*12e0*/  ULDC.64 UR6, c[0x0][0xa08] ;  /* 0x0002820000067ab9 */ /* 0x000fe40000000a00 */
[----:B------:R-:W-:-:S06]  /*12f0*/  UIMAD.WIDE UR6, UR39, 0x4, UR6 ;  /* 0x00000004270678a5 */ /* 0x000fcc000f8e0206 */
[----:B------:R-:W-:Y:S02]  /*1300*/  IMAD.U32 R4, RZ, RZ, UR6 ;  /* 0x00000006ff047e24 */ /* 0x000fe4000f8e00ff */
[----:B------:R-:W-:-:S05]  /*1310*/  IMAD.U32 R5, RZ, RZ, UR7 ;  /* 0x00000007ff057e24 */ /* 0x000fca000f8e00ff */
[----:B------:R-:W2:Y:S04]  /*1320*/  LDG.E R3, desc[UR50][R4.64] ;  /* 0x0000003204037981 */ /* 0x000ea8000c1e1900 */
[----:B------:R-:W3:Y:S01]  /*1330*/  LDG.E R0, desc[UR50][R4.64+0x4] ;  /* 0x0000043204007981 */ /* 0x000ee2000c1e1900 */
[----:B--2---:R-:W-:Y:S02]  /*1340*/  R2UR UR4, R3 ;  /* 0x00000000030472ca */ /* 0x004fe400000e0000 */
[----:B---3--:R-:W-:-:S13]  /*1350*/  R2UR UR6, R0 ;  /* 0x00000000000672ca */ /* 0x008fda00000e0000 */
[----:B------:R-:W-:-:S12]  /*1360*/  UIADD3 UR4, -UR4, UR6, URZ ;  /* 0x0000000604047290 */ /* 0x000fd8000fffe13f */
.L_x_383:
[----:B------:R-:W-:Y:S02]  /*1370*/  UIADD3 UR49, -UR49, UR4, URZ ;  /* 0x0000000431317290 */ /* 0x000fe4000fffe13f */
[----:B------:R-:W-:Y:S02]  /*1380*/  ULOP3.LUT UR4, UR5, 0xff0000, URZ, 0xc0, !UPT ;  /* 0x00ff000005047892 */ /* 0x000fe4000f8ec03f */
[----:B------:R-:W-:Y:S02]  /*1390*/  UISETP.GE.AND UP0, UPT, UR49, 0x1, UPT ;  /* 0x000000013100788c */ /* 0x000fe4000bf06270 */
[----:B------:R-:W-:Y:S02]  /*13a0*/  UIADD3 UR6, UR49, 0x5f, URZ ;  /* 0x0000005f31067890 */ /* 0x000fe4000fffe03f */
[----:B------:R-:W-:Y:S02]  /*13b0*/  USHF.R.U32.HI UR8, URZ, 0x8, UR8 ;  /* 0x000000083f087899 */ /* 0x000fe40008011608 */
[----:B------:R-:W-:Y:S01]  /*13c0*/  PLOP3.LUT P0, PT, PT, PT, UP0, 0x80, 0x0 ;  /* 0x000000000000781c */ /* 0x000fe20003f0f008 */
[----:B------:R-:W-:-:S02]  /*13d0*/  UIMAD.WIDE UR6, UR6, 0x2aaaaaab, URZ ;  /* 0x2aaaaaab060678a5 */ /* 0x000fc4000f8e023f */
[----:B------:R-:W-:Y:S02]  /*13e0*/  ULEA.HI UR8, UR4, UR8, URZ, 0x10 ;  /* 0x0000000804087291 */ /* 0x000fe4000f8f803f */
[----:B------:R-:W-:Y:S02]  /*13f0*/  USHF.R.U32.HI UR6, URZ, 0x1f, UR7 ;  /* 0x0000001f3f067899 */ /* 0x000fe40008011607 */
[----:B------:R-:W-:Y:S02]  /*1400*/  ULOP3.LUT UR42, UR8, 0xff, URZ, 0xc0, !UPT ;  /* 0x000000ff082a7892 */ /* 0x000fe4000f8ec03f */
[----:B------:R-:W-:Y:S01]  /*1410*/  ULOP3.LUT UR43, UR5, 0xffff, URZ, 0xc0, !UPT ;  /* 0x0000ffff052b7892 */ /* 0x000fe2000f8ec03f */
[----:B------:R-:W-:Y:S01]  /*1420*/  UMOV UR4, URZ ;  /* 0x0000003f00047c82 */ /* 0x000fe20008000000 */
[----:B------:R-:W-:Y:S02]  /*1430*/  USHF.R.U32.HI UR44, URZ, 0x10, UR8 ;  /* 0x000000103f2c7899 */ /* 0x000fe40008011608 */
[----:B------:R-:W-:Y:S01]  /*1440*/  ULEA.HI.SX32 UR9, UR7, UR6, 0x1c ;  /* 0x0000000607097291 */ /* 0x000fe2000f8fe23f */
[----:B------:R-:W-:Y:S11]  /*1450*/  @!P0 BRA `(.L_x_384) ;  /* 0x0000000000908947 */ /* 0x000ff60003800000 */
[----:B------:R-:W-:Y:S01]  /*1460*/  UISETP.NE.AND UP0, UPT, UR44, URZ, UPT ;  /* 0x0000003f2c00728c */ /* 0x000fe2000bf05270 */
[----:B------:R-:W-:-:S03]  /*1470*/  ULDC UR4, c[0x0][0x9f0] ;  /* 0x00027c0000047ab9 */ /* 0x000fc60000000800 */
[----:B------:R-:W-:-:S03]  /*1480*/  USEL UR10, UR44, UR4, UP0 ;  /* 0x000000042c0a7287 */ /* 0x000fc60008000000 */
[----:B------:R-:W-:Y:S01]  /*1490*/  UMOV UR4, URZ ;  /* 0x0000003f00047c82 */ /* 0x000fe20008000000 */
[----:B------:R-:W-:Y:S02]  /*14a0*/  UIADD3 UR6, UR9, -0x1, UR10 ;  /* 0xffffffff09067890 */ /* 0x000fe4000fffe00a */
[----:B------:R-:W-:-:S04]  /*14b0*/  IMAD.U32 R4, RZ, RZ, UR10 ;  /* 0x0000000aff047e24 */ /* 0x000fc8000f8e00ff */
[----:B------:R-:W-:Y:S01]  /*14c0*/  IMAD.U32 R5, RZ, RZ, UR6 ;  /* 0x00000006ff057e24 */ /* 0x000fe2000f8e00ff */
[-C--:B------:R-:W-:Y:S01]  /*14d0*/  IABS R0, R4.reuse ;  /* 0x0000000400007213 */ /* 0x080fe20000000000 */
[----:B------:R-:W-:Y:S01]  /*14e0*/  ULOP3.LUT UR6, UR6, UR10, URZ, 0x3c, !UPT ;  /* 0x0000000a06067292 */ /* 0x000fe2000f8e3c3f */
[----:B------:R-:W-:Y:S02]  /*14f0*/  IABS R6, R4 ;  /* 0x0000000400067213 */ /* 0x000fe40000000000 */
[----:B------:R-:W-:Y:S02]  /*1500*/  R2UR UR11, R0 ;  /* 0x00000000000b72ca */ /* 0x000fe400000e0000 */
[----:B------:R-:W-:-:S05]  /*1510*/  IABS R5, R5 ;  /* 0x0000000500057213 */ /* 0x000fca0000000000 */
[----:B------:R-:W-:-:S05]  /*1520*/  IMAD.MOV.U32 R4, RZ, RZ, R5 ;  /* 0x000000ffff047224 */ /* 0x000fca00078e0005 */
[----:B------:R-:W-:Y:S01]  /*1530*/  R2UR UR8, R4 ;  /* 0x00000000040872ca */ /* 0x000fe200000e0000 */
[----:B------:R-:W0:Y:S08]  /*1540*/  I2F.RP R0, UR11 ;  /* 0x0000000b00007d06 */ /* 0x000e300008209400 */
[----:B0-----:R-:W0:Y:S02]  /*1550*/  MUFU.RCP R0, R0 ;  /* 0x0000000000007308 */ /* 0x001e240000001000 */
        /* <DEDUP_REMOVED lines=20> */
.L_x_384:
[----:B------:R-:W-:Y:S01]  /*16a0*/  UIMAD UR45, UR42, UR4, URZ ;  /* 0x000000042a2d72a4 */ /* 0x000fe2000f8e023f */
[----:B------:R-:W-:Y:S01]  /*16b0*/  IMAD.U32 R0, RZ, RZ, UR9 ;  /* 0x00000009ff007e24 */ /* 0x000fe2000f8e00ff */
[----:B------:R-:W-:Y:S01]  /*16c0*/  PLOP3.LUT P0, PT, PT, PT, PT, 0x80, 0x0 ;  /* 0x000000000000781c */ /* 0x000fe20003f0f070 */
[----:B------:R-:W-:Y:S01]  /*16d0*/  IMAD.U32 R3, RZ, RZ, UR4 ;  /* 0x00000004ff037e24 */ /* 0x000fe2000f8e00ff */
[----:B------:R-:W-:Y:S01]  /*16e0*/  CS2R R150, SRZ ;  /* 0x0000000000967805 */ /* 0x000fe2000001ff00 */
[----:B------:R-:W-:Y:S01]  /*16f0*/  IMAD.MOV.U32 R6, RZ, RZ, RZ ;  /* 0x000000ffff067224 */ /* 0x000fe200078e00ff */
        /* <DEDUP_REMOVED lines=68> */
[----:B------:R-:W-:Y:S06]  /*1b40*/  @!P1 BRA `(.L_x_385) ;  /* 0x00000044004c9947 */ /* 0x000fec0003800000 */
[----:B------:R-:W0:Y:S01]  /*1b50*/  S2R R0, SR_TID.X ;  /* 0x0000000000007919 */ /* 0x000e220000002100 */
[----:B------:R-:W1:Y:S01]  /*1b60*/  S2UR UR7, SR_CgaCtaId ;  /* 0x00000000000779c3 */ /* 0x000e620000008800 */
[----:B------:R-:W-:Y:S02]  /*1b70*/  UMOV UR6, 0x400 ;  /* 0x0000040000067882 */ /* 0x000fe40000000000 */
[----:B-1----:R-:W-:-:S04]  /*1b80*/  ULEA UR6, UR7, UR6, 0x18 ;  /* 0x0000000607067291 */ /* 0x002fc8000f8ec03f */
[----:B------:R-:W-:Y:S01]  /*1b90*/  UIADD3 UR6, UR6, 0x18400, URZ ;  /* 0x0001840006067890 */ /* 0x000fe2000fffe03f */
[----:B0-----:R-:W-:-:S03]  /*1ba0*/  VIADD R0, R0, 0xffffff80 ;  /* 0xffffff8000007836 */ /* 0x001fc60000000000 */
[----:B------:R-:W-:Y:S02]  /*1bb0*/  ULOP3.LUT UP0, URZ, UR6, 0x1bf, URZ, 0xc0, !UPT ;  /* 0x000001bf063f7892 */ /* 0x000fe4000f80c03f */
[----:B------:R-:W-:-:S04]  /*1bc0*/  SHF.R.S32.HI R3, RZ, 0x1f, R0 ;  /* 0x0000001fff037819 */ /* 0x000fc80000011400 */
[----:B------:R-:W-:Y:S02]  /*1bd0*/  PLOP3.LUT P0, PT, PT, PT, UP0, 0x80, 0x0 ;  /* 0x000000000000781c */ /* 0x000fe40003f0f008 */
[----:B------:R-:W-:-:S04]  /*1be0*/  LEA.HI R3, R3, R0, RZ, 0x7 ;  /* 0x0000000003037211 */ /* 0x000fc800078f38ff */
[----:B------:R-:W-:-:S06]  /*1bf0*/  SHF.R.S32.HI R3, RZ, 0x7, R3 ;  /* 0x00000007ff037819 */ /* 0x000fcc0000011403 */
[----:B------:R-:W0:Y:S02]  /*1c00*/  SHFL.IDX PT, R3, R3, RZ, 0x1f ;  /* 0x00001fff03037589 */ /* 0x000e2400000e0000 */
[----:B0-----:R-:W-:-:S13]  /*1c10*/  R2UR UR4, R3 ;  /* 0x00000000030472ca */ /* 0x001fda00000e0000 */
        /* <DEDUP_REMOVED lines=14> */
[----:B------:R-:W-:Y:S02]  /*1d00*/  IMAD.U32 R10, RZ, RZ, UR6 ;  /* 0x00000006ff0a7e24 */ /* 0x000fe4000f8e00ff */
        /* <DEDUP_REMOVED lines=8> */
.L_x_386:
[----:B------:R-:W0:Y:S01]  /*1d90*/  S2R R0, SR_CgaCtaId ;  /* 0x0000000000007919 */ /* 0x000e220000008800 */
[----:B------:R-:W-:Y:S01]  /*1da0*/  ULEA.HI UR4, UR46, UR46, URZ, 0x1 ;  /* 0x0000002e2e047291 */ /* 0x000fe2000f8f083f */
[----:B------:R-:W-:Y:S01]  /*1db0*/  MOV R7, 0x400 ;  /* 0x0000040000077802 */ /* 0x000fe20000000f00 */
[----:B------:R-:W1:Y:S02]  /*1dc0*/  S2R R20, SR_TID.X ;  /* 0x0000000000147919 */ /* 0x000e640000002100 */
[----:B------:R-:W-:-:S04]  /*1dd0*/  ULOP3.LUT UR4, UR4, 0xfffffffe, URZ, 0xc0, !UPT ;  /* 0xfffffffe04047892 */ /* 0x000fc8000f8ec03f */
[----:B------:R-:W-:-:S06]  /*1de0*/  UIADD3 UR4, UR46, -UR4, URZ ;  /* 0x800000042e047290 */ /* 0x000fcc000fffe03f */
[----:B------:R-:W-:Y:S01]  /*1df0*/  IMAD.U32 R3, RZ, RZ, UR4 ;  /* 0x00000004ff037e24 */ /* 0x000fe2000f8e00ff */
[----:B0-----:R-:W-:-:S04]  /*1e00*/  LEA R7, R0, R7, 0x18 ;  /* 0x0000000700077211 */ /* 0x001fc800078ec0ff */
[----:B------:R-:W-:Y:S02]  /*1e10*/  SHF.L.U32 R0, R3, 0x1f, RZ ;  /* 0x0000001f03007819 */ /* 0x000fe400000006ff */
[----:B-1----:R-:W-:Y:S02]  /*1e20*/  SHF.R.U32.HI R20, RZ, 0x7, R20 ;  /* 0x00000007ff147819 */ /* 0x002fe40000011614 */
[----:B------:R-:W0:Y:S03]  /*1e30*/  SYNCS.PHASECHK.TRANS64.TRYWAIT P0, [R7+URZ+0x22800], R0 ;  /* 0x02280000070075a7 */ /* 0x000e26000800017f */
[----:B------:R-:W-:Y:S01]  /*1e40*/  VIADD R8, R20, 0x8 ;  /* 0x0000000814087836 */ /* 0x000fe20000000000 */
[----:B0-----:R-:W-:Y:S06]  /*1e50*/  @!P0 BRA `(.L_x_387) ;  /* 0x000000e000c88947 */ /* 0x001fec0003800000 */
.L_x_515:
[----:B0-----:R-:W-:Y:S01]  /*1e60*/  IMAD.U32 R0, RZ, RZ, UR47 ;  /* 0x0000002fff007e24 */ /* 0x001fe2000f8e00ff */
[----:B------:R-:W-:Y:S05]  /*1e70*/  WARPSYNC.ALL ;  /* 0x0000000000007948 */ /* 0x000fea0003800000 */
[----:B------:R0:W-:Y:S01]  /*1e80*/  BAR.SYNC.DEFER_BLOCKING R8, 0x100 ;  /* 0x000400080000751d */ /* 0x0001e20000010000 */
[----:B------:R-:W-:-:S13]  /*1e90*/  ISETP.NE.AND P0, PT, R0, 0x3, PT ;  /* 0x000000030000780c */ /* 0x000fda0003f05270 */
[----:B0-----:R-:W-:Y:S05]  /*1ea0*/  @!P0 BRA `(.L_x_388) ;  /* 0x0000000000048947 */ /* 0x001fea0003800000 */
[----:B------:R-:W-:Y:S01]  /*1eb0*/  BPT.TRAP 0x1 ;  /* 0x000000040000795c */ /* 0x000fe20000300000 */
.L_x_388:
[----:B------:R-:W-:Y:S01]  /*1ec0*/  R2UR UR22, R7 ;  /* 0x00000000071672ca */ /* 0x000fe200000e0000 */
[----:B------:R-:W-:-:S05]  /*1ed0*/  IMAD.U32 R9, RZ, RZ, UR36 ;  /* 0x00000024ff097e24 */ /* 0x000fca000f8e00ff */
[----:B------:R-:W-:-:S07]  /*1ee0*/  SHF.L.U32 R9, R9, 0x1f, RZ ;  /* 0x0000001f09097819 */ /* 0x000fce00000006ff */
[----:B------:R-:W-:-:S09]  /*1ef0*/  ULEA UR22, UR37, UR22, 0x3 ;  /* 0x0000001625167291 */ /* 0x000fd2000f8e183f */
[----:B------:R0:W1:Y:S01]  /*1f00*/  SYNCS.PHASECHK.TRANS64.TRYWAIT P1, [UR22+0x22830], R9 ;  /* 0x02283009ff0075a7 */ /* 0x0000620008020156 */
[----:B------:R-:W-:Y:S05]  /*1f10*/  @!P0 BRA `(.L_x_389) ;  /* 0x0000000000048947 */ /* 0x000fea0003800000 */
[----:B------:R-:W-:Y:S01]  /*1f20*/  BPT.TRAP 0x1 ;  /* 0x000000040000795c */ /* 0x000fe20000300000 */
.L_x_389:
[----:B-1----:R-:W-:Y:S05]  /*1f30*/  @P1 BRA `(.L_x_390) ;  /* 0x0000000000081947 */ /* 0x002fea0003800000 */
[----:B------:R-:W1:Y:S02]  /*1f40*/  SYNCS.PHASECHK.TRANS64.TRYWAIT P1, [UR22+0x22830], R9 ;  /* 0x02283009ff0075a7 */ /* 0x000e640008020156 */
[----:B-1----:R-:W-:Y:S05]  /*1f50*/  @!P1 BRA `(.L_x_391) ;  /* 0x000000e0009c9947 */ /* 0x002fea0003800000 */
.L_x_390:
[----:B------:R-:W-:Y:S01]  /*1f60*/  R2UR UR4, R7 ;  /* 0x00000000070472ca */ /* 0x000fe200000e0000 */
[----:B------:R-:W-:Y:S01]  /*1f70*/  ULOP3.LUT UR16, UR52, 0x10000, URZ, 0xfc, !UPT ;  /* 0x0001000034107892 */ /* 0x000fe2000f8efc3f */
[----:B------:R-:W-:Y:S01]  /*1f80*/  WARPGROUP.ARRIVE ;  /* 0x00000000000079c5 */ /* 0x000fe20000000000 */
[----:B------:R-:W-:Y:S01]  /*1f90*/  UMOV UR17, 0x40000040 ;  /* 0x4000004000117882 */ /* 0x000fe20000000000 */
[----:B------:R-:W-:Y:S01]  /*1fa0*/  UMOV UR19, 0x40000040 ;  /* 0x4000004000137882 */ /* 0x000fe20000000000 */
[----:B------:R-:W-:Y:S01]  /*1fb0*/  UMOV UR5, 0x40000040 ;  /* 0x4000004000057882 */ /* 0x000fe20000000000 */
[----:B------:R-:W-:Y:S01]  /*1fc0*/  UMOV UR7, 0x40000040 ;  /* 0x4000004000077882 */ /* 0x000fe20000000000 */
[----:B------:R-:W-:Y:S01]  /*1fd0*/  UIADD3 UR8, UR16, 0x4, URZ ;  /* 0x0000000410087890 */ /* 0x000fe2000fffe03f */
[----:B-1----:R-:W1:Y:S01]  /*1fe0*/  S2R R0, SR_TID.X ;  /* 0x0000000000007919 */ /* 0x002e620000002100 */
[----:B------:R-:W-:Y:S01]  /*1ff0*/  UMOV UR9, 0x40000040 ;  /* 0x4000004000097882 */ /* 0x000fe20000000000 */
[----:B------:R-:W-:Y:S01]  /*2000*/  UMOV UR11, 0x40000040 ;  /* 0x40000040000b7882 */ /* 0x000fe20000000000 */
[----:B------:R-:W-:-:S02]  /*2010*/  UIADD3 UR12, UR16, 0x6, URZ ;  /* 0x00000006100c7890 */ /* 0x000fc4000fffe03f */
[----:B------:R-:W-:Y:S01]  /*2020*/  UIADD3 UR4, UR4, 0x1c400, URZ ;  /* 0x0001c40004047890 */ /* 0x000fe2000fffe03f */
[----:B------:R-:W-:Y:S01]  /*2030*/  UMOV UR13, 0x40000040 ;  /* 0x40000040000d7882 */ /* 0x000fe20000000000 */
[----:B------:R-:W-:Y:S02]  /*2040*/  UMOV UR15, 0x40000040 ;  /* 0x40000040000f7882 */ /* 0x000fe40000000000 */
[----:B------:R-:W-:-:S04]  /*2050*/  USHF.R.U32.HI UR4, URZ, 0x4, UR4 ;  /* 0x000000043f047899 */ /* 0x000fc80008011604 */
[----:B------:R-:W-:-:S04]  /*2060*/  ULOP3.LUT UR4, UR4, 0x3fff, URZ, 0xc0, !UPT ;  /* 0x00003fff04047892 */ /* 0x000fc8000f8ec03f */
[----:B------:R-:W-:Y:S02]  /*2070*/  ULOP3.LUT UR20, UR4, 0x10000, URZ, 0xfc, !UPT ;  /* 0x0001000004147892 */ /* 0x000fe4000f8efc3f */
[----:B------:R-:W-:Y:S02]  /*2080*/  UIADD3 UR4, UR16, 0x2, URZ ;  /* 0x0000000210047890 */ /* 0x000fe4000fffe03f */
[----:B------:R-:W-:-:S04]  /*2090*/  UIMAD UR18, UR37, 0x300, UR20 ;  /* 0x00000300251278a4 */ /* 0x000fc8000f8e0214 */
[----:B------:R-:W-:Y:S02]  /*20a0*/  UIADD3 UR6, UR18, 0x2, URZ ;  /* 0x0000000212067890 */ /* 0x000fe4000fffe03f */
[----:B------:R-:W-:Y:S02]  /*20b0*/  UIADD3 UR10, UR18, 0x4, URZ ;  /* 0x00000004120a7890 */ /* 0x000fe4000fffe03f */
[----:B------:R-:W-:Y:S02]  /*20c0*/  UIADD3 UR14, UR18, 0x6, URZ ;  /* 0x00000006120e7890 */ /* 0x000fe4000fffe03f */
[----:B------:R-:W-:Y:S01]  /*20d0*/  HGMMA.64x96x16.F32 R24, gdesc[UR16], RZ, !UPT, gsb0 ;  /* 0x01600000101879f0 */ /* 0x000fe2000c0008ff */
[----:B-1----:R-:W-:-:S04]  /*20e0*/  SHF.R.U32.HI R0, RZ, 0x7, R0 ;  /* 0x00000007ff007819 */ /* 0x002fc80000011600 */
[----:B------:R-:W-:Y:S01]  /*20f0*/  IADD3 R0, -R0, 0xb, RZ ;  /* 0x0000000b00007810 */ /* 0x000fe20007ffe1ff */
        /* <DEDUP_REMOVED lines=13> */
.L_x_392:
[----:B------:R-:W-:Y:S01]  /*21d0*/  UIMAD UR49, UR48, -0x60, UR49 ;  /* 0xffffffa0303178a4 */ /* 0x000fe2000f8e0231 */
[----:B------:R-:W-:Y:S01]  /*21e0*/  P2R R11, PR, RZ, 0x1 ;  /* 0x00000001ff0b7803 */ /* 0x000fe20000000000 */
[----:B------:R-:W-:Y:S01]  /*21f0*/  ULDC UR10, c[0x0][0x988] ;  /* 0x00026200000a7ab9 */ /* 0x000fe20000000800 */
[----:B------:R-:W2:Y:S01]  /*2200*/  S2UR UR7, SR_CgaCtaId ;  /* 0x00000000000779c3 */ /* 0x000ea20000008800 */
[----:B------:R-:W-:Y:S02]  /*2210*/  UIADD3 UR6, UR22, 0x22840, URZ ;  /* 0x0002284016067890 */ /* 0x000fe4000fffe03f */
[----:B------:R-:W-:-:S05]  /*2220*/  IMAD.U32 R3, RZ, RZ, UR49 ;  /* 0x00000031ff037e24 */ /* 0x000fca000f8e00ff */
[----:B------:R-:W-:-:S04]  /*2230*/  IADD3 R3, -R2, 0x60, R3 ;  /* 0x0000006002037810 */ /* 0x000fc80007ffe103 */
[C---:B------:R-:W-:Y:S02]  /*2240*/  ISETP.GT.AND P6, PT, R3.reuse, RZ, PT ;  /* 0x000000ff0300720c */ /* 0x040fe40003fc4270 */
[C---:B------:R-:W-:Y:S02]  /*2250*/  ISETP.GT.AND P5, PT, R3.reuse, 0x1, PT ;  /* 0x000000010300780c */ /* 0x040fe40003fa4270 */
[----:B------:R-:W-:Y:S02]  /*2260*/  ISETP.GT.AND P4, PT, R3, 0x8, PT ;  /* 0x000000080300780c */ /* 0x000fe40003f84270 */
[----:B------:R-:W-:Y:S02]  /*2270*/  FSEL R24, R24, -INF , P6 ;  /* 0xff80000018187808 */ /* 0x000fe40003000000 */
[----:B------:R-:W-:Y:S02]  /*2280*/  FSEL R25, R25, -INF , P5 ;  /* 0xff80000019197808 */ /* 0x000fe40002800000 */
[----:B------:R-:W-:-:S02]  /*2290*/  ISETP.GT.AND P3, PT, R3, 0x9, PT ;  /* 0x000000090300780c */ /* 0x000fc40003f64270 */
[----:B------:R-:W-:Y:S01]  /*22a0*/  FSEL R28, R28, -INF , P4 ;  /* 0xff8000001c1c7808 */ /* 0x000fe20002000000 */
[----:B--2---:R-:W-:Y:S01]  /*22b0*/  UPRMT UR6, UR7, 0x654, UR6 ;  /* 0x0000065407067896 */ /* 0x004fe20008000006 */
[----:B------:R-:W-:Y:S02]  /*22c0*/  FMNMX.FTZ R5, R24, R25, !PT ;  /* 0x0000001918057209 */ /* 0x000fe40007810000 */
[----:B------:R-:W-:Y:S02]  /*22d0*/  ISETP.GT.AND P2, PT, R3, 0x10, PT ;  /* 0x000000100300780c */ /* 0x000fe40003f44270 */
[----:B------:R-:W-:Y:S02]  /*22e0*/  FSEL R29, R29, -INF , P3 ;  /* 0xff8000001d1d7808 */ /* 0x000fe40001800000 */
[----:B------:R-:W-:Y:S02]  /*22f0*/  FMNMX.FTZ R4, R28, R5, !PT ;  /* 0x000000051c047209 */ /* 0x000fe40007810000 */
[----:B------:R-:W-:Y:S01]  /*2300*/  ISETP.GT.AND P1, PT, R3, 0x11, PT ;  /* 0x000000110300780c */ /* 0x000fe20003f24270 */
[----:B------:R-:W-:Y:S01]  /*2310*/  SYNCS.ARRIVE.TRANS64.RED.A1T0 RZ, [UR6], RZ ;  /* 0x000000ffffff79a7 */ /* 0x000fe20008100406 */
[----:B------:R-:W-:-:S02]  /*2320*/  FSEL R32, R32, -INF , P2 ;  /* 0xff80000020207808 */ /* 0x000fc40001000000 */
[----:B------:R-:W-:Y:S02]  /*2330*/  FMNMX.FTZ R5, R29, R4, !PT ;  /* 0x000000041d057209 */ /* 0x000fe40007810000 */
[----:B------:R-:W-:Y:S02]  /*2340*/  FSEL R26, R26, -INF , P6 ;  /* 0xff8000001a1a7808 */ /* 0x000fe40003000000 */
[----:B------:R-:W-:Y:S02]  /*2350*/  ISETP.GT.AND P6, PT, R3, 0x18, PT ;  /* 0x000000180300780c */ /* 0x000fe40003fc4270 */
[----:B------:R-:W-:Y:S02]  /*2360*/  FSEL R33, R33, -INF , P1 ;  /* 0xff80000021217808 */ /* 0x000fe40000800000 */
[----:B------:R-:W-:Y:S02]  /*2370*/  FMNMX.FTZ R4, R32, R5, !PT ;  /* 0x0000000520047209 */ /* 0x000fe40007810000 */
[----:B------:R-:W-:-:S02]  /*2380*/  FSEL R27, R27, -INF , P5 ;  /* 0xff8000001b1b7808 */ /* 0x000fc40002800000 */
[----:B------:R-:W-:Y:S02]  /*2390*/  ISETP.GT.AND P5, PT, R3, 0x19, PT ;  /* 0x000000190300780c */ /* 0x000fe40003fa4270 */
[----:B------:R-:W-:Y:S02]  /*23a0*/  FSEL R36, R36, -INF , P6 ;  /* 0xff80000024247808 */ /* 0x000fe40003000000 */
[----:B------:R-:W-:Y:S02]  /*23b0*/  FMNMX.FTZ R5, R33, R4, !PT ;  /* 0x0000000421057209 */ /* 0x000fe40007810000 */
[----:B------:R-:W-:Y:S02]  /*23c0*/  FSEL R30, R30, -INF , P4 ;  /* 0xff8000001e1e7808 */ /* 0x000fe40002000000 */
[----:B------:R-:W-:Y:S02]  /*23d0*/  ISETP.GT.AND P4, PT, R3, 0x20, PT ;  /* 0x000000200300780c */ /* 0x000fe40003f84270 */
        /* <DEDUP_REMOVED lines=63> */
[----:B------:R-:W-:Y:S02]  /*27d0*/  FMNMX.FTZ R4, R68, R3, !PT ;  /* 0x0000000344047209 */ /* 0x000fe40007810000 */
[----:B------:R-:W-:Y:S02]  /*27e0*/  FMNMX.FTZ R5, R26, R27, !PT ;  /* 0x0000001b1a057209 */ /* 0x000fe40007810000 */
[----:B------:R-:W-:Y:S02]  /*27f0*/  FMNMX.FTZ R6, R69, R4, !PT ;  /* 0x0000000445067209 */ /* 0x000fe40007810000 */
[----:B------:R-:W-:-:S02]  /*2800*/  FSEL R62, R62, -INF , P6 ;  /* 0xff8000003e3e7808 */ /* 0x000fc40003000000 */
[----:B------:R-:W-:Y:S01]  /*2810*/  FSEL R63, R63, -INF , P5 ;  /* 0xff8000003f3f7808 */ /* 0x000fe20002800000 */
[----:B------:R-:W2:Y:S01]  /*2820*/  SHFL.BFLY PT, R3, R6, 0x2, 0x1f ;  /* 0x0c401f0006037f89 */ /* 0x000ea200000e0000 */
[----:B------:R-:W-:Y:S02]  /*2830*/  FSEL R66, R66, -INF , P4 ;  /* 0xff80000042427808 */ /* 0x000fe40002000000 */
[----:B------:R-:W-:Y:S02]  /*2840*/  FSEL R67, R67, -INF , P3 ;  /* 0xff80000043437808 */ /* 0x000fe40001800000 */
[----:B------:R-:W-:Y:S02]  /*2850*/  FSEL R70, R70, -INF , P2 ;  /* 0xff80000046467808 */ /* 0x000fe40001000000 */
[----:B------:R-:W-:Y:S02]  /*2860*/  FSEL R71, R71, -INF , P1 ;  /* 0xff80000047477808 */ /* 0x000fe40000800000 */
[----:B--2---:R-:W-:-:S05]  /*2870*/  FMNMX.FTZ R10, R6, R3, !PT ;  /* 0x00000003060a7209 */ /* 0x004fca0007810000 */
[----:B------:R-:W2:Y:S02]  /*2880*/  SHFL.BFLY PT, R3, R10, 0x1, 0x1f ;  /* 0x0c201f000a037f89 */ /* 0x000ea400000e0000 */
[----:B--2---:R-:W-:-:S04]  /*2890*/  FMNMX.FTZ R3, R10, R3, !PT ;  /* 0x000000030a037209 */ /* 0x004fc80007810000 */
        /* <DEDUP_REMOVED lines=11> */
[--C-:B------:R-:W-:Y:S01]  /*2950*/  FFMA.FTZ R5, R25, UR10, -R12.reuse ;  /* 0x0000000a19057c23 */ /* 0x100fe2000801080c */
[----:B------:R-:W-:Y:S01]  /*2960*/  MUFU.EX2 R200, R200 ;  /* 0x000000c800c87308 */ /* 0x000fe20000000800 */
[--C-:B------:R-:W-:Y:S01]  /*2970*/  FFMA.FTZ R156, R40, UR10, -R12.reuse ;  /* 0x0000000a289c7c23 */ /* 0x100fe2000801080c */
[----:B------:R-:W-:Y:S01]  /*2980*/  FMNMX.FTZ R11, R35, R4, !PT ;  /* 0x00000004230b7209 */ /* 0x000fe20007810000 */
[--C-:B------:R-:W-:Y:S01]  /*2990*/  FFMA.FTZ R41, R41, UR10, -R12.reuse ;  /* 0x0000000a29297c23 */ /* 0x100fe2000801080c */
[--C-:B------:R-:W-:Y:S01]  /*29a0*/  FFMA.FTZ R44, R44, UR10, -R12.reuse ;  /* 0x0000000a2c2c7c23 */ /* 0x100fe2000801080c */
[--C-:B------:R-:W-:Y:S01]  /*29b0*/  FFMA.FTZ R45, R45, UR10, -R12.reuse ;  /* 0x0000000a2d2d7c23 */ /* 0x100fe2000801080c */
[----:B------:R-:W-:Y:S01]  /*29c0*/  FMNMX.FTZ R4, R38, R11, !PT ;  /* 0x0000000b26047209 */ /* 0x000fe20007810000 */
[--C-:B------:R-:W-:Y:S01]  /*29d0*/  FFMA.FTZ R48, R48, UR10, -R12.reuse ;  /* 0x0000000a30307c23 */ /* 0x100fe2000801080c */
[----:B------:R-:W2:Y:S01]  /*29e0*/  MUFU.EX2 R5, R5 ;  /* 0x0000000500057308 */ /* 0x000ea20000000800 */
[--C-:B------:R-:W-:Y:S01]  /*29f0*/  FFMA.FTZ R49, R49, UR10, -R12.reuse ;  /* 0x0000000a31317c23 */ /* 0x100fe2000801080c */
[----:B------:R-:W-:Y:S01]  /*2a00*/  FMNMX.FTZ R11, R39, R4, !PT ;  /* 0x00000004270b7209 */ /* 0x000fe20007810000 */
[--C-:B------:R-:W-:Y:S01]  /*2a10*/  FFMA.FTZ R52, R52, UR10, -R12.reuse ;  /* 0x0000000a34347c23 */ /* 0x100fe2000801080c */
[--C-:B------:R-:W-:Y:S01]  /*2a20*/  FFMA.FTZ R53, R53, UR10, -R12.reuse ;  /* 0x0000000a35357c23 */ /* 0x100fe2000801080c */
[--C-:B------:R-:W-:Y:S01]  /*2a30*/  FFMA.FTZ R56, R56, UR10, -R12.reuse ;  /* 0x0000000a38387c23 */ /* 0x100fe2000801080c */
[----:B------:R-:W-:Y:S01]  /*2a40*/  FMNMX.FTZ R4, R42, R11, !PT ;  /* 0x0000000b2a047209 */ /* 0x000fe20007810000 */
[--C-:B------:R-:W-:Y:S01]  /*2a50*/  FFMA.FTZ R11, R29, UR10, -R12.reuse ;  /* 0x0000000a1d0b7c23 */ /* 0x100fe2000801080c */
[----:B------:R-:W3:Y:S01]  /*2a60*/  MUFU.EX2 R202, R202 ;  /* 0x000000ca00ca7308 */ /* 0x000ee20000000800 */
[--C-:B------:R-:W-:Y:S01]  /*2a70*/  FFMA.FTZ R57, R57, UR10, -R12.reuse ;  /* 0x0000000a39397c23 */ /* 0x100fe2000801080c */
[----:B------:R-:W-:Y:S01]  /*2a80*/  FMNMX.FTZ R13, R43, R4, !PT ;  /* 0x000000042b0d7209 */ /* 0x000fe20007810000 */
[--C-:B------:R-:W-:Y:S01]  /*2a90*/  FFMA.FTZ R60, R60, UR10, -R12.reuse ;  /* 0x0000000a3c3c7c23 */ /* 0x100fe2000801080c */
[--C-:B------:R-:W-:Y:S01]  /*2aa0*/  FFMA.FTZ R61, R61, UR10, -R12.reuse ;  /* 0x0000000a3d3d7c23 */ /* 0x100fe2000801080c */
[--C-:B------:R-:W-:Y:S01]  /*2ab0*/  FFMA.FTZ R64, R64, UR10, -R12.reuse ;  /* 0x0000000a40407c23 */ /* 0x100fe2000801080c */
[----:B------:R-:W-:Y:S01]  /*2ac0*/  FMNMX.FTZ R4, R46, R13, !PT ;  /* 0x0000000d2e047209 */ /* 0x000fe20007810000 */
[--C-:B------:R-:W-:Y:S01]  /*2ad0*/  FFMA.FTZ R65, R65, UR10, -R12.reuse ;  /* 0x0000000a41417c23 */ /* 0x100fe2000801080c */
[----:B------:R-:W4:Y:S01]  /*2ae0*/  MUFU.EX2 R11, R11 ;  /* 0x0000000b000b7308 */ /* 0x000f220000000800 */
[----:B--2---:R-:W-:Y:S01]  /*2af0*/  FADD.FTZ R25, R200, R5 ;  /* 0x00000005c8197221 */ /* 0x004fe20000010000 */
[----:B------:R-:W-:Y:S01]  /*2b00*/  FMNMX.FTZ R13, R47, R4, !PT ;  /* 0x000000042f0d7209 */ /* 0x000fe20007810000 */
[----:B------:R-:W-:Y:S01]  /*2b10*/  FFMA.FTZ R68, R68, UR10, -R12 ;  /* 0x0000000a44447c23 */ /* 0x000fe2000801080c */
[----:B------:R-:W-:-:S02]  /*2b20*/  F2FP.F16.F32.PACK_AB R200, R5, R200 ;  /* 0x000000c805c8723e */ /* 0x000fc400000000ff */
[----:B------:R-:W-:Y:S01]  /*2b30*/  FMNMX.FTZ R4, R50, R13, !PT ;  /* 0x0000000d32047209 */ /* 0x000fe20007810000 */
[----:B------:R-:W-:Y:S01]  /*2b40*/  FFMA.FTZ R13, R33, UR10, -R12 ;  /* 0x0000000a210d7c23 */ /* 0x000fe2000801080c */
[----:B------:R-:W2:Y:S01]  /*2b50*/  MUFU.EX2 R152, R152 ;  /* 0x0000009800987308 */ /* 0x000ea20000000800 */
[----:B---3--:R-:W-:Y:S01]  /*2b60*/  FADD.FTZ R10, R202, R25 ;  /* 0x00000019ca0a7221 */ /* 0x008fe20000010000 */
[----:B------:R-:W-:-:S04]  /*2b70*/  FMNMX.FTZ R15, R51, R4, !PT ;  /* 0x00000004330f7209 */ /* 0x000fc80007810000 */
[----:B------:R-:W-:Y:S02]  /*2b80*/  FMNMX.FTZ R4, R54, R15, !PT ;  /* 0x0000000f36047209 */ /* 0x000fe40007810000 */
[----:B------:R-:W3:Y:S01]  /*2b90*/  MUFU.EX2 R13, R13 ;  /* 0x0000000d000d7308 */ /* 0x000ee20000000800 */
[----:B----4-:R-:W-:Y:S01]  /*2ba0*/  FADD.FTZ R25, R11, R10 ;  /* 0x0000000a0b197221 */ /* 0x010fe20000010000 */
[----:B------:R-:W-:Y:S02]  /*2bb0*/  FMNMX.FTZ R15, R55, R4, !PT ;  /* 0x00000004370f7209 */ /* 0x000fe40007810000 */
[----:B------:R-:W-:Y:S02]  /*2bc0*/  F2FP.F16.F32.PACK_AB R202, R11, R202 ;  /* 0x000000ca0bca723e */ /* 0x000fe400000000ff */
[----:B------:R-:W-:Y:S01]  /*2bd0*/  FMNMX.FTZ R4, R58, R15, !PT ;  /* 0x0000000f3a047209 */ /* 0x000fe20007810000 */
[--C-:B------:R-:W-:Y:S01]  /*2be0*/  FFMA.FTZ R15, R37, UR10, -R12.reuse ;  /* 0x0000000a250f7c23 */ /* 0x100fe2000801080c */
[----:B------:R-:W-:Y:S01]  /*2bf0*/  MUFU.EX2 R154, R154 ;  /* 0x0000009a009a7308 */ /* 0x000fe20000000800 */
[----:B--2---:R-:W-:Y:S01]  /*2c00*/  FADD.FTZ R10, R152, R25 ;  /* 0x00000019980a7221 */ /* 0x004fe20000010000 */
[----:B------:R-:W-:Y:S01]  /*2c10*/  FMNMX.FTZ R21, R59, R4, !PT ;  /* 0x000000043b157209 */ /* 0x000fe20007810000 */
[----:B------:R-:W-:-:S03]  /*2c20*/  FFMA.FTZ R12, R69, UR10, -R12 ;  /* 0x0000000a450c7c23 */ /* 0x000fc6000801080c */
[----:B------:R-:W-:Y:S02]  /*2c30*/  FMNMX.FTZ R4, R62, R21, !PT ;  /* 0x000000153e047209 */ /* 0x000fe40007810000 */
[----:B------:R-:W-:Y:S01]  /*2c40*/  MUFU.EX2 R15, R15 ;  /* 0x0000000f000f7308 */ /* 0x000fe20000000800 */
[----:B---3--:R-:W-:Y:S01]  /*2c50*/  FADD.FTZ R29, R13, R10 ;  /* 0x0000000a0d1d7221 */ /* 0x008fe20000010000 */
[----:B------:R-:W-:Y:S02]  /*2c60*/  FMNMX.FTZ R21, R63, R4, !PT ;  /* 0x000000043f157209 */ /* 0x000fe40007810000 */
[----:B------:R-:W-:Y:S02]  /*2c70*/  F2FP.F16.F32.PACK_AB R152, R13, R152 ;  /* 0x000000980d98723e */ /* 0x000fe400000000ff */
[----:B------:R-:W-:Y:S02]  /*2c80*/  FMNMX.FTZ R4, R66, R21, !PT ;  /* 0x0000001542047209 */ /* 0x000fe40007810000 */
[----:B------:R-:W-:Y:S02]  /*2c90*/  MUFU.EX2 R156, R156 ;  /* 0x0000009c009c7308 */ /* 0x000fe40000000800 */
[----:B------:R-:W-:-:S04]  /*2ca0*/  FMNMX.FTZ R21, R67, R4, !PT ;  /* 0x0000000443157209 */ /* 0x000fc80007810000 */
[----:B------:R-:W-:Y:S02]  /*2cb0*/  FMNMX.FTZ R4, R70, R21, !PT ;  /* 0x0000001546047209 */ /* 0x000fe40007810000 */
[----:B------:R-:W-:Y:S02]  /*2cc0*/  MUFU.EX2 R41, R41 ;  /* 0x0000002900297308 */ /* 0x000fe40000000800 */
[----:B------:R-:W-:-:S05]  /*2cd0*/  FMNMX.FTZ R4, R71, R4, !PT ;  /* 0x0000000447047209 */ /* 0x000fca0007810000 */
[----:B------:R-:W2:Y:S01]  /*2ce0*/  SHFL.BFLY PT, R21, R4, 0x2, 0x1f ;  /* 0x0c401f0004157f89 */ /* 0x000ea200000e0000 */
[----:B------:R-:W-:Y:S08]  /*2cf0*/  MUFU.EX2 R44, R44 ;  /* 0x0000002c002c7308 */ /* 0x000ff00000000800 */
[----:B------:R-:W3:Y:S08]  /*2d00*/  MUFU.EX2 R45, R45 ;  /* 0x0000002d002d7308 */ /* 0x000ef00000000800 */
[----:B------:R-:W-:Y:S01]  /*2d10*/  MUFU.EX2 R48, R48 ;  /* 0x0000003000307308 */ /* 0x000fe20000000800 */
[----:B--2---:R-:W-:-:S07]  /*2d20*/  FMNMX.FTZ R21, R4, R21, !PT ;  /* 0x0000001504157209 */ /* 0x004fce0007810000 */
[----:B------:R-:W2:Y:S01]  /*2d30*/  MUFU.EX2 R49, R49 ;  /* 0x0000003100317308 */ /* 0x000ea20000000800 */
[----:B---3--:R-:W-:Y:S01]  /*2d40*/  F2FP.F16.F32.PACK_AB R158, R45, R44 ;  /* 0x0000002c2d9e723e */ /* 0x008fe200000000ff */
[----:B------:R-:W3:Y:S06]  /*2d50*/  SHFL.BFLY PT, R4, R21, 0x1, 0x1f ;  /* 0x0c201f0015047f89 */ /* 0x000eec00000e0000 */
[----:B------:R-:W-:Y:S08]  /*2d60*/  MUFU.EX2 R52, R52 ;  /* 0x0000003400347308 */ /* 0x000ff00000000800 */
[----:B------:R-:W4:Y:S01]  /*2d70*/  MUFU.EX2 R53, R53 ;  /* 0x0000003500357308 */ /* 0x000f220000000800 */
[----:B--2---:R-:W-:-:S07]  /*2d80*/  F2FP.F16.F32.PACK_AB R160, R49, R48 ;  /* 0x0000003031a0723e */ /* 0x004fce00000000ff */
[----:B------:R-:W-:Y:S01]  /*2d90*/  MUFU.EX2 R56, R56 ;  /* 0x0000003800387308 */ /* 0x000fe20000000800 */
[----:B---3--:R-:W-:-:S04]  /*2da0*/  FMNMX.FTZ R4, R21, R4, !PT ;  /* 0x0000000415047209 */ /* 0x008fc80007810000 */
[C---:B------:R-:W-:Y:S01]  /*2db0*/  FSETP.NEU.FTZ.AND P1, PT, R4.reuse, -INF , PT ;  /* 0xff8000000400780b */ /* 0x040fe20003f3d000 */
[----:B------:R-:W-:Y:S02]  /*2dc0*/  FMUL.FTZ R6, R4, UR10 ;  /* 0x0000000a04067c20 */ /* 0x000fe40008410000 */
[----:B------:R2:W-:Y:S01]  /*2dd0*/  MUFU.EX2 R21, R12 ;  /* 0x0000000c00157308 */ /* 0x0005e20000000800 */
[----:B----4-:R-:W-:Y:S02]  /*2de0*/  F2FP.F16.F32.PACK_AB R162, R53, R52 ;  /* 0x0000003435a2723e */ /* 0x010fe400000000ff */
[----:B------:R-:W-:-:S05]  /*2df0*/  FSEL R6, R6, RZ, P1 ;  /* 0x000000ff06067208 */ /* 0x000fca0000800000 */
        /* <DEDUP_REMOVED lines=11> */
[----:B--2---:R-:W-:Y:S01]  /*2eb0*/  FADD.FTZ R12, R154, R29 ;  /* 0x0000001d9a0c7221 */ /* 0x004fe20000010000 */
[--C-:B------:R-:W-:Y:S01]  /*2ec0*/  FFMA.FTZ R43, R43, UR10, -R6.reuse ;  /* 0x0000000a2b2b7c23 */ /* 0x100fe20008010806 */
[--C-:B------:R-:W-:Y:S01]  /*2ed0*/  FFMA.FTZ R46, R46, UR10, -R6.reuse ;  /* 0x0000000a2e2e7c23 */ /* 0x100fe20008010806 */
[----:B------:R-:W-:Y:S01]  /*2ee0*/  FFMA.FTZ R47, R47, UR10, -R6 ;  /* 0x0000000a2f2f7c23 */ /* 0x000fe20008010806 */
[----:B------:R-:W-:Y:S01]  /*2ef0*/  FADD.FTZ R29, R15, R12 ;  /* 0x0000000c0f1d7221 */ /* 0x000fe20000010000 */
[----:B------:R-:W2:Y:S01]  /*2f00*/  MUFU.EX2 R27, R27 ;  /* 0x0000001b001b7308 */ /* 0x000ea20000000800 */
[--C-:B------:R-:W-:Y:S01]  /*2f10*/  FFMA.FTZ R50, R50, UR10, -R6.reuse ;  /* 0x0000000a32327c23 */ /* 0x100fe20008010806 */
[--C-:B------:R-:W-:Y:S01]  /*2f20*/  FFMA.FTZ R51, R51, UR10, -R6.reuse ;  /* 0x0000000a33337c23 */ /* 0x100fe20008010806 */
[----:B------:R-:W-:Y:S01]  /*2f30*/  FADD.FTZ R12, R156, R29 ;  /* 0x0000001d9c0c7221 */ /* 0x000fe20000010000 */
[--C-:B------:R-:W-:Y:S01]  /*2f40*/  FFMA.FTZ R54, R54, UR10, -R6.reuse ;  /* 0x0000000a36367c23 */ /* 0x100fe20008010806 */
[--C-:B------:R-:W-:Y:S01]  /*2f50*/  FFMA.FTZ R55, R55, UR10, -R6.reuse ;  /* 0x0000000a37377c23 */ /* 0x100fe20008010806 */
[----:B------:R-:W-:Y:S01]  /*2f60*/  FFMA.FTZ R58, R58, UR10, -R6 ;  /* 0x0000000a3a3a7c23 */ /* 0x000fe20008010806 */
[----:B------:R-:W-:Y:S01]  /*2f70*/  FADD.FTZ R29, R41, R12 ;  /* 0x0000000c291d7221 */ /* 0x000fe20000010000 */
[----:B------:R-:W3:Y:S01]  /*2f80*/  MUFU.EX2 R30, R30 ;  /* 0x0000001e001e7308 */ /* 0x000ee20000000800 */
[--C-:B------:R-:W-:Y:S01]  /*2f90*/  FFMA.FTZ R59, R59, UR10, -R6.reuse ;  /* 0x0000000a3b3b7c23 */ /* 0x100fe20008010806 */
[--C-:B------:R-:W-:Y:S01]  /*2fa0*/  FFMA.FTZ R62, R62, UR10, -R6.reuse ;  /* 0x0000000a3e3e7c23 */ /* 0x100fe20008010806 */
[----:B------:R-:W-:Y:S01]  /*2fb0*/  FADD.FTZ R12, R44, R29 ;  /* 0x0000001d2c0c7221 */ /* 0x000fe20000010000 */
[--C-:B------:R-:W-:Y:S01]  /*2fc0*/  FFMA.FTZ R63, R63, UR10, -R6.reuse ;  /* 0x0000000a3f3f7c23 */ /* 0x100fe20008010806 */
[--C-:B------:R-:W-:Y:S01]  /*2fd0*/  FFMA.FTZ R66, R66, UR10, -R6.reuse ;  /* 0x0000000a42427c23 */ /* 0x100fe20008010806 */
[----:B------:R-:W-:Y:S01]  /*2fe0*/  FFMA.FTZ R67, R67, UR10, -R6 ;  /* 0x0000000a43437c23 */ /* 0x000fe20008010806 */
[----:B------:R-:W-:Y:S01]  /*2ff0*/  FADD.FTZ R29, R45, R12 ;  /* 0x0000000c2d1d7221 */ /* 0x000fe20000010000 */
[----:B------:R-:W4:Y:S01]  /*3000*/  MUFU.EX2 R31, R31 ;  /* 0x0000001f001f7308 */ /* 0x000f220000000800 */
[----:B--2---:R-:W-:Y:S01]  /*3010*/  FADD.FTZ R25, R26, R27 ;  /* 0x0000001b1a197221 */ /* 0x004fe20000010000 */
[--C-:B------:R-:W-:Y:S01]  /*3020*/  FFMA.FTZ R70, R70, UR10, -R6.reuse ;  /* 0x0000000a46467c23 */ /* 0x100fe20008010806 */
[----:B------:R-:W-:Y:S01]  /*3030*/  FADD.FTZ R12, R48, R29 ;  /* 0x0000001d300c7221 */ /* 0x000fe20000010000 */
[----:B------:R-:W-:Y:S01]  /*3040*/  FFMA.FTZ R6, R71, UR10, -R6 ;  /* 0x0000000a47067c23 */ /* 0x000fe20008010806 */
[----:B------:R-:W-:-:S02]  /*3050*/  F2FP.F16.F32.PACK_AB R154, R15, R154 ;  /* 0x0000009a0f9a723e */ /* 0x000fc400000000ff */
[----:B------:R-:W-:Y:S01]  /*3060*/  FADD.FTZ R29, R49, R12 ;  /* 0x0000000c311d7221 */ /* 0x000fe20000010000 */
[----:B------:R-:W2:Y:S01]  /*3070*/  MUFU.EX2 R34, R34 ;  /* 0x0000002200227308 */ /* 0x000ea20000000800 */
[----:B---3--:R-:W-:Y:S01]  /*3080*/  FADD.FTZ R10, R30, R25 ;  /* 0x000000191e0a7221 */ /* 0x008fe20000010000 */
[----:B------:R-:W-:Y:S01]  /*3090*/  F2FP.F16.F32.PACK_AB R156, R41, R156 ;  /* 0x0000009c299c723e */ /* 0x000fe200000000ff */
[----:B------:R-:W-:Y:S01]  /*30a0*/  FADD.FTZ R12, R52, R29 ;  /* 0x0000001d340c7221 */ /* 0x000fe20000010000 */
[----:B------:R-:W-:Y:S02]  /*30b0*/  F2FP.F16.F32.PACK_AB R164, R57, R56 ;  /* 0x0000003839a4723e */ /* 0x000fe400000000ff */
[----:B------:R-:W-:Y:S01]  /*30c0*/  F2FP.F16.F32.PACK_AB R201, R27, R26 ;  /* 0x0000001a1bc9723e */ /* 0x000fe200000000ff */
[----:B------:R-:W-:Y:S01]  /*30d0*/  FADD.FTZ R11, R53, R12 ;  /* 0x0000000c350b7221 */ /* 0x000fe20000010000 */
[----:B------:R-:W3:Y:S01]  /*30e0*/  MUFU.EX2 R35, R35 ;  /* 0x0000002300237308 */ /* 0x000ee20000000800 */
[C---:B----4-:R-:W-:Y:S01]  /*30f0*/  FADD.FTZ R25, R31.reuse, R10 ;  /* 0x0000000a1f197221 */ /* 0x050fe20000010000 */
[----:B------:R-:W-:Y:S01]  /*3100*/  F2FP.F16.F32.PACK_AB R203, R31, R30 ;  /* 0x0000001e1fcb723e */ /* 0x000fe200000000ff */
[----:B------:R-:W-:-:S04]  /*3110*/  FADD.FTZ R12, R56, R11 ;  /* 0x0000000b380c7221 */ /* 0x000fc80000010000 */
[----:B------:R-:W-:Y:S01]  /*3120*/  FADD.FTZ R11, R57, R12 ;  /* 0x0000000c390b7221 */ /* 0x000fe20000010000 */
[----:B------:R-:W4:Y:S01]  /*3130*/  MUFU.EX2 R38, R38 ;  /* 0x0000002600267308 */ /* 0x000f220000000800 */
[----:B--2---:R-:W-:-:S07]  /*3140*/  FADD.FTZ R10, R34, R25 ;  /* 0x00000019220a7221 */ /* 0x004fce0000010000 */
[----:B------:R-:W2:Y:S01]  /*3150*/  MUFU.EX2 R39, R39 ;  /* 0x0000002700277308 */ /* 0x000ea20000000800 */
[C---:B---3--:R-:W-:Y:S01]  /*3160*/  FADD.FTZ R25, R35.reuse, R10 ;  /* 0x0000000a23197221 */ /* 0x048fe20000010000 */
[----:B------:R-:W-:-:S06]  /*3170*/  F2FP.F16.F32.PACK_AB R153, R35, R34 ;  /* 0x000000222399723e */ /* 0x000fcc00000000ff */
[----:B------:R-:W3:Y:S01]  /*3180*/  MUFU.EX2 R42, R42 ;  /* 0x0000002a002a7308 */ /* 0x000ee20000000800 */
[----:B----4-:R-:W-:-:S07]  /*3190*/  FADD.FTZ R10, R38, R25 ;  /* 0x00000019260a7221 */ /* 0x010fce0000010000 */
[----:B------:R-:W4:Y:S01]  /*31a0*/  MUFU.EX2 R43, R43 ;  /* 0x0000002b002b7308 */ /* 0x000f220000000800 */
[C---:B--2---:R-:W-:Y:S01]  /*31b0*/  FADD.FTZ R25, R39.reuse, R10 ;  /* 0x0000000a27197221 */ /* 0x044fe20000010000 */
[----:B------:R-:W-:-:S06]  /*31c0*/  F2FP.F16.F32.PACK_AB R155, R39, R38 ;  /* 0x00000026279b723e */ /* 0x000fcc00000000ff */
[----:B------:R-:W2:Y:S01]  /*31d0*/  MUFU.EX2 R46, R46 ;  /* 0x0000002e002e7308 */ /* 0x000ea20000000800 */
[----:B---3--:R-:W-:-:S07]  /*31e0*/  FADD.FTZ R10, R42, R25 ;  /* 0x000000192a0a7221 */ /* 0x008fce0000010000 */
[----:B------:R-:W3:Y:S01]  /*31f0*/  MUFU.EX2 R47, R47 ;  /* 0x0000002f002f7308 */ /* 0x000ee20000000800 */
[C---:B----4-:R-:W-:Y:S01]  /*3200*/  FADD.FTZ R25, R43.reuse, R10 ;  /* 0x0000000a2b197221 */ /* 0x050fe20000010000 */
[----:B------:R-:W-:-:S06]  /*3210*/  F2FP.F16.F32.PACK_AB R157, R43, R42 ;  /* 0x0000002a2b9d723e */ /* 0x000fcc00000000ff */
        /* <DEDUP_REMOVED lines=13> */
[----:B----4-:R-:W-:-:S07]  /*32f0*/  FADD.FTZ R12, R60, R11 ;  /* 0x0000000b3c0c7221 */ /* 0x010fce0000010000 */
[----:B------:R-:W4:Y:S01]  /*3300*/  MUFU.EX2 R58, R58 ;  /* 0x0000003a003a7308 */ /* 0x000f220000000800 */
[C---:B--2---:R-:W-:Y:S01]  /*3310*/  FADD.FTZ R5, R55.reuse, R10 ;  /* 0x0000000a37057221 */ /* 0x044fe20000010000 */
[----:B------:R-:W-:-:S06]  /*3320*/  F2FP.F16.F32.PACK_AB R163, R55, R54 ;  /* 0x0000003637a3723e */ /* 0x000fcc00000000ff */
[----:B------:R-:W2:Y:S01]  /*3330*/  MUFU.EX2 R64, R64 ;  /* 0x0000004000407308 */ /* 0x000ea20000000800 */
[C---:B---3--:R-:W-:Y:S01]  /*3340*/  FADD.FTZ R11, R61.reuse, R12 ;  /* 0x0000000c3d0b7221 */ /* 0x048fe20000010000 */
[----:B------:R-:W-:-:S06]  /*3350*/  F2FP.F16.F32.PACK_AB R166, R61, R60 ;  /* 0x0000003c3da6723e */ /* 0x000fcc00000000ff */
[----:B------:R-:W3:Y:S01]  /*3360*/  MUFU.EX2 R59, R59 ;  /* 0x0000003b003b7308 */ /* 0x000ee20000000800 */
[----:B----4-:R-:W-:-:S07]  /*3370*/  FADD.FTZ R10, R58, R5 ;  /* 0x000000053a0a7221 */ /* 0x010fce0000010000 */
[----:B------:R-:W4:Y:S01]  /*3380*/  MUFU.EX2 R65, R65 ;  /* 0x0000004100417308 */ /* 0x000f220000000800 */
[----:B--2---:R-:W-:-:S07]  /*3390*/  FADD.FTZ R12, R64, R11 ;  /* 0x0000000b400c7221 */ /* 0x004fce0000010000 */
[----:B------:R-:W2:Y:S01]  /*33a0*/  MUFU.EX2 R62, R62 ;  /* 0x0000003e003e7308 */ /* 0x000ea20000000800 */
[C---:B---3--:R-:W-:Y:S01]  /*33b0*/  FADD.FTZ R5, R59.reuse, R10 ;  /* 0x0000000a3b057221 */ /* 0x048fe20000010000 */
[----:B------:R-:W-:-:S06]  /*33c0*/  F2FP.F16.F32.PACK_AB R165, R59, R58 ;  /* 0x0000003a3ba5723e */ /* 0x000fcc00000000ff */
[----:B------:R-:W3:Y:S01]  /*33d0*/  MUFU.EX2 R68, R68 ;  /* 0x0000004400447308 */ /* 0x000ee20000000800 */
[C---:B----4-:R-:W-:Y:S01]  /*33e0*/  FADD.FTZ R11, R65.reuse, R12 ;  /* 0x0000000c410b7221 */ /* 0x050fe20000010000 */
[----:B------:R-:W-:-:S06]  /*33f0*/  F2FP.F16.F32.PACK_AB R168, R65, R64 ;  /* 0x0000004041a8723e */ /* 0x000fcc00000000ff */
[----:B------:R-:W4:Y:S01]  /*3400*/  MUFU.EX2 R63, R63 ;  /* 0x0000003f003f7308 */ /* 0x000f220000000800 */
[----:B--2---:R-:W-:-:S07]  /*3410*/  FADD.FTZ R10, R62, R5 ;  /* 0x000000053e0a7221 */ /* 0x004fce0000010000 */
[----:B------:R-:W2:Y:S01]  /*3420*/  MUFU.EX2 R66, R66 ;  /* 0x0000004200427308 */ /* 0x000ea20000000800 */
[----:B---3--:R-:W-:Y:S01]  /*3430*/  FADD.FTZ R12, R68, R11 ;  /* 0x0000000b440c7221 */ /* 0x008fe20000010000 */
[----:B------:R-:W-:-:S03]  /*3440*/  F2FP.F16.F32.PACK_AB R170, R21, R68 ;  /* 0x0000004415aa723e */ /* 0x000fc600000000ff */
[----:B------:R-:W-:-:S03]  /*3450*/  FADD.FTZ R5, R21, R12 ;  /* 0x0000000c15057221 */ /* 0x000fc60000010000 */
[----:B------:R-:W3:Y:S01]  /*3460*/  MUFU.EX2 R67, R67 ;  /* 0x0000004300437308 */ /* 0x000ee20000000800 */
[C---:B----4-:R-:W-:Y:S01]  /*3470*/  FADD.FTZ R11, R63.reuse, R10 ;  /* 0x0000000a3f0b7221 */ /* 0x050fe20000010000 */
[----:B------:R-:W-:-:S06]  /*3480*/  F2FP.F16.F32.PACK_AB R167, R63, R62 ;  /* 0x0000003e3fa7723e */ /* 0x000fcc00000000ff */
[----:B------:R-:W4:Y:S01]  /*3490*/  MUFU.EX2 R70, R70 ;  /* 0x0000004600467308 */ /* 0x000f220000000800 */
[----:B--2---:R-:W-:-:S07]  /*34a0*/  FADD.FTZ R10, R66, R11 ;  /* 0x0000000b420a7221 */ /* 0x004fce0000010000 */
[----:B------:R4:W2:Y:S01]  /*34b0*/  MUFU.EX2 R171, R6 ;  /* 0x0000000600ab7308 */ /* 0x0008a20000000800 */
[C---:B---3--:R-:W-:Y:S01]  /*34c0*/  FADD.FTZ R11, R67.reuse, R10 ;  /* 0x0000000a430b7221 */ /* 0x048fe20000010000 */
[----:B------:R-:W-:-:S03]  /*34d0*/  F2FP.F16.F32.PACK_AB R169, R67, R66 ;  /* 0x0000004243a9723e */ /* 0x000fc600000000ff */
[----:B----4-:R-:W-:-:S04]  /*34e0*/  FADD.FTZ R6, R70, R11 ;  /* 0x0000000b46067221 */ /* 0x010fc80000010000 */
[C---:B--2---:R-:W-:Y:S01]  /*34f0*/  FADD.FTZ R6, R171.reuse, R6 ;  /* 0x00000006ab067221 */ /* 0x044fe20000010000 */
[----:B------:R-:W-:Y:S01]  /*3500*/  F2FP.F16.F32.PACK_AB R171, R171, R70 ;  /* 0x00000046abab723e */ /* 0x000fe200000000ff */
[----:B------:R-:W-:Y:S06]  /*3510*/  @!P0 BRA `(.L_x_393) ;  /* 0x0000000000048947 */ /* 0x000fec0003800000 */
[----:B------:R-:W-:Y:S01]  /*3520*/  BPT.TRAP 0x1 ;  /* 0x000000040000795c */ /* 0x000fe20000300000 */
.L_x_393:
[----:B------:R2:W3:Y:S01]  /*3530*/  SYNCS.PHASECHK.TRANS64.TRYWAIT P1, [UR22+0x22850], R9 ;  /* 0x02285009ff0075a7 */ /* 0x0004e20008020156 */
[----:B------:R-:W-:Y:S05]  /*3540*/  @!P0 BRA `(.L_x_394) ;  /* 0x0000000000048947 */ /* 0x000fea0003800000 */
[----:B------:R-:W-:Y:S01]  /*3550*/  BPT.TRAP 0x1 ;  /* 0x000000040000795c */ /* 0x000fe20000300000 */
.L_x_394:
[----:B---3--:R-:W-:Y:S05]  /*3560*/  @P1 BRA `(.L_x_395) ;  /* 0x0000000000081947 */ /* 0x008fea0003800000 */
[----:B------:R-:W3:Y:S02]  /*3570*/  SYNCS.PHASECHK.TRANS64.TRYWAIT P1, [UR22+0x22850], R9 ;  /* 0x02285009ff0075a7 */ /* 0x000ee40008020156 */
[----:B---3--:R-:W-:Y:S05]  /*3580*/  @!P1 BRA `(.L_x_396) ;  /* 0x000000cc00289947 */ /* 0x008fea0003800000 */
.L_x_395:
[----:B------:R-:W-:Y:S01]  /*3590*/  R2UR UR6, R7 ;  /* 0x00000000070672ca */ /* 0x000fe200000e0000 */
[----:B------:R4:W-:Y:S06]  /*35a0*/  BAR.SYNC.DEFER_BLOCKING R8, 0x100 ;  /* 0x000400080000751d */ /* 0x0009ec0000010000 */
[----:B------:R-:W-:-:S06]  /*35b0*/  UMOV UR7, 0x40000040 ;  /* 0x4000004000077882 */ /* 0x000fcc0000000000 */
[----:B------:R-:W-:-:S04]  /*35c0*/  UIADD3 UR6, UR6, 0x400, URZ ;  /* 0x0000040006067890 */ /* 0x000fc8000fffe03f */
[----:B------:R-:W-:-:S04]  /*35d0*/  USHF.R.U32.HI UR6, URZ, 0x4, UR6 ;  /* 0x000000043f067899 */ /* 0x000fc80008011606 */
[----:B------:R-:W-:-:S04]  /*35e0*/  ULOP3.LUT UR6, UR6, 0x3fff, URZ, 0xc0, !UPT ;  /* 0x00003fff06067892 */ /* 0x000fc8000f8ec03f */
[----:B------:R-:W-:Y:S01]  /*35f0*/  ULOP3.LUT UR21, UR6, 0x3000000, URZ, 0xfc, !UPT ;  /* 0x0300000006157892 */ /* 0x000fe2000f8efc3f */
[----:B------:R-:W-:-:S03]  /*3600*/  WARPGROUP.ARRIVE ;  /* 0x00000000000079c5 */ /* 0x000fc60000000000 */
[----:B------:R-:W-:-:S07]  /*3610*/  UIMAD UR11, UR37, 0xc00, UR21 ;  /* 0x00000c00250b78a4 */ /* 0x000fce000f8e0215 */
[----:B------:R-:W-:Y:S02]  /*3620*/  UMOV UR6, UR11 ;  /* 0x0000000b00067c82 */ /* 0x000fe40008000000 */
[----:B------:R-:W-:Y:S01]  /*3630*/  HGMMA.64x256x16.F32 R24, R200, gdesc[UR4].tnspB, RZ, !UPT, gsb0 ;  /* 0x43e00004c8187df0 */ /* 0x000fe2000c0008ff */
        /* <DEDUP_REMOVED lines=33> */
.L_x_397:
[----:B------:R-:W4:Y:S01]  /*3850*/  S2UR UR6, SR_CgaCtaId ;  /* 0x00000000000679c3 */ /* 0x000f220000008800 */
[----:B------:R-:W-:-:S04]  /*3860*/  UIADD3 UR22, UR22, 0x22860, URZ ;  /* 0x0002286016167890 */ /* 0x000fc8000fffe03f */
[----:B----4-:R-:W-:-:S09]  /*3870*/  UPRMT UR22, UR6, 0x654, UR22 ;  /* 0x0000065406167896 */ /* 0x010fd20008000016 */
[----:B------:R-:W-:Y:S01]  /*3880*/  SYNCS.ARRIVE.TRANS64.RED.A1T0 RZ, [UR22], RZ ;  /* 0x000000ffffff79a7 */ /* 0x000fe20008100416 */
[----:B------:R-:W-:-:S04]  /*3890*/  UIADD3 UR22, UR48, -0x2, URZ ;  /* 0xfffffffe30167890 */ /* 0x000fc8000fffe03f */
[----:B------:R-:W-:-:S06]  /*38a0*/  UISETP.GE.AND UP0, UPT, UR22, UR45, UPT ;  /* 0x0000002d1600728c */ /* 0x000fcc000bf06270 */
[----:B------:R-:W-:-:S13]  /*38b0*/  PLOP3.LUT P1, PT, PT, PT, UP0, 0x80, 0x0 ;  /* 0x000000000000781c */ /* 0x000fda0003f2f008 */
[----:B------:R-:W-:Y:S05]  /*38c0*/  @!P1 BRA `(.L_x_398) ;  /* 0x0000001c00609947 */ /* 0x000fea0003800000 */
[----:B0-23--:R-:W-:Y:S01]  /*38d0*/  IMAD.MOV.U32 R9, RZ, RZ, R4 ;  /* 0x000000ffff097224 */ /* 0x00dfe200078e0004 */
[----:B------:R-:W-:Y:S01]  /*38e0*/  ULDC UR23, c[0x0][0x988] ;  /* 0x0002620000177ab9 */ /* 0x000fe20000000800 */
[----:B------:R-:W-:-:S07]  /*38f0*/  IMAD.MOV.U32 R8, RZ, RZ, R3 ;  /* 0x000000ffff087224 */ /* 0x000fce00078e0003 */
.L_x_409:
[----:B------:R-:W-:Y:S01]  /*3900*/  UIADD3 UR37, UR37, 0x1, URZ ;  /* 0x0000000125257890 */ /* 0x000fe2000fffe03f */
[----:B------:R-:W-:Y:S01]  /*3910*/  UMOV UR6, UR22 ;  /* 0x0000001600067c82 */ /* 0x000fe20008000000 */
[----:B------:R-:W-:Y:S02]  /*3920*/  UIADD3 UR22, UR22, -0x1, URZ ;  /* 0xffffffff16167890 */ /* 0x000fe4000fffe03f */
[----:B------:R-:W-:-:S04]  /*3930*/  UISETP.NE.AND UP0, UPT, UR37, 0x2, UPT ;  /* 0x000000022500788c */ /* 0x000fc8000bf05270 */
[----:B------:R-:W-:Y:S02]  /*3940*/  USEL UR7, URZ, 0x1, UP0 ;  /* 0x000000013f077887 */ /* 0x000fe40008000000 */
[----:B------:R-:W-:Y:S02]  /*3950*/  USEL UR37, UR37, URZ, UP0 ;  /* 0x0000003f25257287 */ /* 0x000fe40008000000 */
[----:B------:R-:W-:Y:S02]  /*3960*/  ULOP3.LUT UR36, UR36, UR7, URZ, 0x3c, !UPT ;  /* 0x0000000724247292 */ /* 0x000fe4000f8e3c3f */
[----:B------:R-:W-:Y:S01]  /*3970*/  UISETP.GT.AND UP0, UPT, UR6, UR45, UPT ;  /* 0x0000002d0600728c */ /* 0x000fe2000bf04270 */
[----:B------:R-:W-:Y:S10]  /*3980*/  @!P0 BRA `(.L_x_399) ;  /* 0x0000000000048947 */ /* 0x000ff40003800000 */
[----:B------:R-:W-:Y:S01]  /*3990*/  BPT.TRAP 0x1 ;  /* 0x000000040000795c */ /* 0x000fe20000300000 */
.L_x_399:
[----:B------:R-:W0:Y:S01]  /*39a0*/  S2UR UR24, SR_CgaCtaId ;  /* 0x00000000001879c3 */ /* 0x000e220000008800 */
[----:B------:R-:W-:Y:S01]  /*39b0*/  UMOV UR6, 0x400 ;  /* 0x0000040000067882 */ /* 0x000fe20000000000 */
[----:B------:R-:W-:-:S05]  /*39c0*/  IMAD.U32 R7, RZ, RZ, UR36 ;  /* 0x00000024ff077e24 */ /* 0x000fca000f8e00ff */
[----:B------:R-:W-:Y:S01]  /*39d0*/  SHF.L.U32 R7, R7, 0x1f, RZ ;  /* 0x0000001f07077819 */ /* 0x000fe200000006ff */
[----:B0-----:R-:W-:-:S04]  /*39e0*/  ULEA UR6, UR24, UR6, 0x18 ;  /* 0x0000000618067291 */ /* 0x001fc8000f8ec03f */
[----:B------:R-:W-:-:S09]  /*39f0*/  ULEA UR25, UR37, UR6, 0x3 ;  /* 0x0000000625197291 */ /* 0x000fd2000f8e183f */
[----:B------:R0:W2:Y:S01]  /*3a00*/  SYNCS.PHASECHK.TRANS64.TRYWAIT P1, [UR25+0x22830], R7 ;  /* 0x02283007ff0075a7 */ /* 0x0000a20008020159 */
[----:B------:R-:W-:Y:S05]  /*3a10*/  @!P0 BRA `(.L_x_400) ;  /* 0x0000000000048947 */ /* 0x000fea0003800000 */
[----:B------:R-:W-:Y:S01]  /*3a20*/  BPT.TRAP 0x1 ;  /* 0x000000040000795c */ /* 0x000fe20000300000 */
.L_x_400:
[----:B--2---:R-:W-:Y:S05]  /*3a30*/  @P1 BRA `(.L_x_401) ;  /* 0x0000000000081947 */ /* 0x004fea0003800000 */
[----:B------:R-:W2:Y:S02]  /*3a40*/  SYNCS.PHASECHK.TRANS64.TRYWAIT P1, [UR25+0x22830], R7 ;  /* 0x02283007ff0075a7 */ /* 0x000ea40008020159 */
[----:B--2---:R-:W-:Y:S05]  /*3a50*/  @!P1 BRA `(.L_x_402) ;  /* 0x000000c8000c9947 */ /* 0x004fea0003800000 */
.L_x_401:
[----:B------:R-:W-:Y:S01]  /*3a60*/  UIMAD UR18, UR37, 0x300, UR20 ;  /* 0x00000300251278a4 */ /* 0x000fe2000f8e0214 */
[----:B------:R-:W-:Y:S01]  /*3a70*/  WARPGROUP.ARRIVE ;  /* 0x00000000000079c5 */ /* 0x000fe20000000000 */
[----:B------:R-:W-:Y:S01]  /*3a80*/  UMOV UR19, 0x40000040 ;  /* 0x4000004000137882 */ /* 0x000fe20000000000 */
[----:B------:R-:W-:Y:S01]  /*3a90*/  UMOV UR7, 0x40000040 ;  /* 0x4000004000077882 */ /* 0x000fe20000000000 */
[----:B------:R-:W-:-:S03]  /*3aa0*/  UIADD3 UR6, UR18, 0x2, URZ ;  /* 0x0000000212067890 */ /* 0x000fc6000fffe03f */
[----:B-1----:R-:W1:Y:S01]  /*3ab0*/  S2R R0, SR_TID.X ;  /* 0x0000000000007919 */ /* 0x002e620000002100 */
[----:B------:R-:W-:Y:S01]  /*3ac0*/  UIADD3 UR10, UR18, 0x4, URZ ;  /* 0x00000004120a7890 */ /* 0x000fe2000fffe03f */
[----:B------:R-:W-:Y:S01]  /*3ad0*/  UMOV UR11, 0x40000040 ;  /* 0x40000040000b7882 */ /* 0x000fe20000000000 */
[----:B------:R-:W-:Y:S01]  /*3ae0*/  HGMMA.64x96x16.F32 R152, gdesc[UR16], RZ, !UPT, gsb0 ;  /* 0x01600000109879f0 */ /* 0x000fe2000c0008ff */
[----:B------:R-:W-:Y:S01]  /*3af0*/  UIADD3 UR14, UR18, 0x6, URZ ;  /* 0x00000006120e7890 */ /* 0x000fe2000fffe03f */
[----:B------:R-:W-:Y:S01]  /*3b00*/  UMOV UR15, 0x40000040 ;  /* 0x40000040000f7882 */ /* 0x000fe20000000000 */
        /* <DEDUP_REMOVED lines=15> */
.L_x_403:
[----:B------:R-:W-:Y:S01]  /*3c00*/  FMNMX.FTZ R3, R152, R8, !PT ;  /* 0x0000000898037209 */ /* 0x000fe20007810000 */
[----:B------:R-:W-:Y:S01]  /*3c10*/  UMOV UR10, UR23 ;  /* 0x00000017000a7c82 */ /* 0x000fe20008000000 */
[----:B------:R-:W-:Y:S02]  /*3c20*/  UIADD3 UR6, UR25, 0x22840, URZ ;  /* 0x0002284019067890 */ /* 0x000fe4000fffe03f */
[----:B------:R-:W-:Y:S02]  /*3c30*/  FMNMX.FTZ R3, R153, R3, !PT ;  /* 0x0000000399037209 */ /* 0x000fe40007810000 */
[----:B------:R-:W-:Y:S02]  /*3c40*/  UPRMT UR6, UR24, 0x654, UR6 ;  /* 0x0000065418067896 */ /* 0x000fe40008000006 */
[----:B------:R-:W-:-:S04]  /*3c50*/  FMNMX.FTZ R3, R156, R3, !PT ;  /* 0x000000039c037209 */ /* 0x000fc80007810000 */
[----:B------:R-:W-:-:S03]  /*3c60*/  FMNMX.FTZ R3, R157, R3, !PT ;  /* 0x000000039d037209 */ /* 0x000fc60007810000 */
[----:B------:R-:W-:Y:S01]  /*3c70*/  SYNCS.ARRIVE.TRANS64.RED.A1T0 RZ, [UR6], RZ ;  /* 0x000000ffffff79a7 */ /* 0x000fe20008100406 */
        /* <DEDUP_REMOVED lines=20> */
[----:B------:R-:W2:Y:S02]  /*3dc0*/  SHFL.BFLY PT, R4, R3, 0x2, 0x1f ;  /* 0x0c401f0003047f89 */ /* 0x000ea400000e0000 */
[----:B--2---:R-:W-:-:S05]  /*3dd0*/  FMNMX.FTZ R3, R3, R4, !PT ;  /* 0x0000000403037209 */ /* 0x004fca0007810000 */
[----:B------:R-:W2:Y:S02]  /*3de0*/  SHFL.BFLY PT, R4, R3, 0x1, 0x1f ;  /* 0x0c201f0003047f89 */ /* 0x000ea400000e0000 */
[----:B--2---:R-:W-:-:S05]  /*3df0*/  FMNMX.FTZ R3, R3, R4, !PT ;  /* 0x0000000403037209 */ /* 0x004fca0007810000 */
[C---:B------:R-:W-:Y:S01]  /*3e00*/  FMUL.FTZ R4, R3.reuse, UR10 ;  /* 0x0000000a03047c20 */ /* 0x040fe20008410000 */
[----:B------:R-:W-:-:S03]  /*3e10*/  FADD.FTZ R8, -R3, R8 ;  /* 0x0000000803087221 */ /* 0x000fc60000010100 */
[--C-:B------:R-:W-:Y:S01]  /*3e20*/  FFMA.FTZ R152, R152, UR10, -R4.reuse ;  /* 0x0000000a98987c23 */ /* 0x100fe20008010804 */
[----:B------:R-:W-:Y:S01]  /*3e30*/  FMUL.FTZ R8, R8, UR10 ;  /* 0x0000000a08087c20 */ /* 0x000fe20008410000 */
        /* <DEDUP_REMOVED lines=21> */
[--C-:B------:R-:W-:Y:S01]  /*3f90*/  FFMA.FTZ R189, R189, UR10, -R4.reuse ;  /* 0x0000000abdbd7c23 */ /* 0x100fe20008010804 */
[--C-:B------:R-:W-:Y:S01]  /*3fa0*/  FFMA.FTZ R192, R192, UR10, -R4.reuse ;  /* 0x0000000ac0c07c23 */ /* 0x100fe20008010804 */
[--C-:B------:R-:W-:Y:S01]  /*3fb0*/  FFMA.FTZ R193, R193, UR10, -R4.reuse ;  /* 0x0000000ac1c17c23 */ /* 0x100fe20008010804 */
[--C-:B------:R-:W-:Y:S01]  /*3fc0*/  FFMA.FTZ R196, R196, UR10, -R4.reuse ;  /* 0x0000000ac4c47c23 */ /* 0x100fe20008010804 */
[----:B------:R-:W-:-:S03]  /*3fd0*/  FFMA.FTZ R197, R197, UR10, -R4 ;  /* 0x0000000ac5c57c23 */ /* 0x000fc60008010804 */
[----:B------:R-:W4:Y:S01]  /*3fe0*/  MUFU.EX2 R156, R156 ;  /* 0x0000009c009c7308 */ /* 0x000f220000000800 */
[----:B--2---:R-:W-:Y:S01]  /*3ff0*/  FFMA.FTZ R4, R8, R5, R152 ;  /* 0x0000000508047223 */ /* 0x004fe20000010098 */
[-C--:B------:R-:W-:Y:S01]  /*4000*/  FMUL.FTZ R24, R24, R8.reuse ;  /* 0x0000000818187220 */ /* 0x080fe20000410000 */
[-C--:B------:R-:W-:Y:S01]  /*4010*/  FMUL.FTZ R25, R25, R8.reuse ;  /* 0x0000000819197220 */ /* 0x080fe20000410000 */
[-C--:B------:R-:W-:Y:S01]  /*4020*/  FMUL.FTZ R28, R28, R8.reuse ;  /* 0x000000081c1c7220 */ /* 0x080fe20000410000 */
[-C--:B------:R-:W-:Y:S01]  /*4030*/  FMUL.FTZ R29, R29, R8.reuse ;  /* 0x000000081d1d7220 */ /* 0x080fe20000410000 */
[-C--:B------:R-:W-:Y:S01]  /*4040*/  FMUL.FTZ R32, R32, R8.reuse ;  /* 0x0000000820207220 */ /* 0x080fe20000410000 */
[----:B------:R-:W-:Y:S01]  /*4050*/  FMUL.FTZ R33, R33, R8 ;  /* 0x0000000821217220 */ /* 0x000fe20000410000 */
[----:B------:R-:W2:Y:S01]  /*4060*/  MUFU.EX2 R157, R157 ;  /* 0x0000009d009d7308 */ /* 0x000ea20000000800 */
[C---:B---3--:R-:W-:Y:S01]  /*4070*/  FADD.FTZ R4, R153.reuse, R4 ;  /* 0x0000000499047221 */ /* 0x048fe20000010000 */
[----:B------:R-:W-:Y:S01]  /*4080*/  F2FP.F16.F32.PACK_AB R200, R153, R152 ;  /* 0x0000009899c8723e */ /* 0x000fe200000000ff */
[-C--:B------:R-:W-:Y:S01]  /*4090*/  FMUL.FTZ R36, R36, R8.reuse ;  /* 0x0000000824247220 */ /* 0x080fe20000410000 */
[-C--:B------:R-:W-:Y:S01]  /*40a0*/  FMUL.FTZ R37, R37, R8.reuse ;  /* 0x0000000825257220 */ /* 0x080fe20000410000 */
[-C--:B------:R-:W-:Y:S01]  /*40b0*/  FMUL.FTZ R40, R40, R8.reuse ;  /* 0x0000000828287220 */ /* 0x080fe20000410000 */
[-C--:B------:R-:W-:Y:S01]  /*40c0*/  FMUL.FTZ R41, R41, R8.reuse ;  /* 0x0000000829297220 */ /* 0x080fe20000410000 */
[-C--:B------:R-:W-:Y:S01]  /*40d0*/  FMUL.FTZ R44, R44, R8.reuse ;  /* 0x000000082c2c7220 */ /* 0x080fe20000410000 */
[----:B------:R-:W3:Y:S01]  /*40e0*/  MUFU.EX2 R152, R160 ;  /* 0x000000a000987308 */ /* 0x000ee20000000800 */
[----:B----4-:R-:W-:Y:S01]  /*40f0*/  FADD.FTZ R4, R156, R4 ;  /* 0x000000049c047221 */ /* 0x010fe20000010000 */
[-C--:B------:R-:W-:Y:S01]  /*4100*/  FMUL.FTZ R45, R45, R8.reuse ;  /* 0x000000082d2d7220 */ /* 0x080fe20000410000 */
[-C--:B------:R-:W-:Y:S01]  /*4110*/  FMUL.FTZ R48, R48, R8.reuse ;  /* 0x0000000830307220 */ /* 0x080fe20000410000 */
[-C--:B------:R-:W-:Y:S01]  /*4120*/  FMUL.FTZ R49, R49, R8.reuse ;  /* 0x0000000831317220 */ /* 0x080fe20000410000 */
[-C--:B------:R-:W-:Y:S01]  /*4130*/  FMUL.FTZ R52, R52, R8.reuse ;  /* 0x0000000834347220 */ /* 0x080fe20000410000 */
[-C--:B------:R-:W-:Y:S01]  /*4140*/  FMUL.FTZ R53, R53, R8.reuse ;  /* 0x0000000835357220 */ /* 0x080fe20000410000 */
[-C--:B------:R-:W-:Y:S01]  /*4150*/  FMUL.FTZ R56, R56, R8.reuse ;  /* 0x0000000838387220 */ /* 0x080fe20000410000 */
[----:B------:R-:W4:Y:S01]  /*4160*/  MUFU.EX2 R161, R161 ;  /* 0x000000a100a17308 */ /* 0x000f220000000800 */
[----:B--2---:R-:W-:Y:S01]  /*4170*/  FADD.FTZ R5, R157, R4 ;  /* 0x000000049d057221 */ /* 0x004fe20000010000 */
[----:B------:R-:W-:Y:S01]  /*4180*/  FMNMX.FTZ R4, R154, R9, !PT ;  /* 0x000000099a047209 */ /* 0x000fe20007810000 */
[----:B------:R-:W-:Y:S01]  /*4190*/  FMUL.FTZ R57, R57, R8 ;  /* 0x0000000839397220 */ /* 0x000fe20000410000 */
[----:B------:R-:W-:Y:S01]  /*41a0*/  F2FP.F16.F32.PACK_AB R202, R157, R156 ;  /* 0x0000009c9dca723e */ /* 0x000fe200000000ff */
[----:B------:R-:W-:Y:S01]  /*41b0*/  FMUL.FTZ R60, R60, R8 ;  /* 0x000000083c3c7220 */ /* 0x000fe20000410000 */
[----:B------:R-:W-:Y:S01]  /*41c0*/  FMNMX.FTZ R4, R155, R4, !PT ;  /* 0x000000049b047209 */ /* 0x000fe20007810000 */
[----:B------:R-:W-:Y:S01]  /*41d0*/  FMUL.FTZ R61, R61, R8 ;  /* 0x000000083d3d7220 */ /* 0x000fe20000410000 */
[----:B------:R-:W-:Y:S01]  /*41e0*/  MUFU.EX2 R165, R165 ;  /* 0x000000a500a57308 */ /* 0x000fe20000000800 */
[----:B---3--:R-:W-:Y:S01]  /*41f0*/  FADD.FTZ R5, R152, R5 ;  /* 0x0000000598057221 */ /* 0x008fe20000010000 */
[----:B------:R-:W-:Y:S01]  /*4200*/  FMNMX.FTZ R4, R158, R4, !PT ;  /* 0x000000049e047209 */ /* 0x000fe20007810000 */
[-C--:B------:R-:W-:Y:S01]  /*4210*/  FMUL.FTZ R64, R64, R8.reuse ;  /* 0x0000000840407220 */ /* 0x080fe20000410000 */
[-C--:B------:R-:W-:Y:S01]  /*4220*/  FMUL.FTZ R65, R65, R8.reuse ;  /* 0x0000000841417220 */ /* 0x080fe20000410000 */
[----:B------:R-:W-:Y:S01]  /*4230*/  FMUL.FTZ R68, R68, R8 ;  /* 0x0000000844447220 */ /* 0x000fe20000410000 */
[----:B------:R-:W-:Y:S01]  /*4240*/  FMNMX.FTZ R4, R159, R4, !PT ;  /* 0x000000049f047209 */ /* 0x000fe20007810000 */
[----:B------:R-:W-:Y:S01]  /*4250*/  FMUL.FTZ R69, R69, R8 ;  /* 0x0000000845457220 */ /* 0x000fe20000410000 */
[----:B------:R-:W-:Y:S01]  /*4260*/  MUFU.EX2 R156, R168 ;  /* 0x000000a8009c7308 */ /* 0x000fe20000000800 */
[C---:B----4-:R-:W-:Y:S01]  /*4270*/  FADD.FTZ R5, R161.reuse, R5 ;  /* 0x00000005a1057221 */ /* 0x050fe20000010000 */
[----:B------:R-:W-:Y:S01]  /*4280*/  FMNMX.FTZ R4, R162, R4, !PT ;  /* 0x00000004a2047209 */ /* 0x000fe20007810000 */
[----:B------:R-:W-:Y:S01]  /*4290*/  FMUL.FTZ R72, R72, R8 ;  /* 0x0000000848487220 */ /* 0x000fe20000410000 */
[----:B------:R-:W-:Y:S01]  /*42a0*/  F2FP.F16.F32.PACK_AB R152, R161, R152 ;  /* 0x00000098a198723e */ /* 0x000fe200000000ff */
[----:B------:R-:W-:Y:S01]  /*42b0*/  FMUL.FTZ R73, R73, R8 ;  /* 0x0000000849497220 */ /* 0x000fe20000410000 */
[----:B------:R-:W-:Y:S01]  /*42c0*/  FMNMX.FTZ R4, R163, R4, !PT ;  /* 0x00000004a3047209 */ /* 0x000fe20007810000 */
[-C--:B------:R-:W-:Y:S01]  /*42d0*/  FMUL.FTZ R76, R76, R8.reuse ;  /* 0x000000084c4c7220 */ /* 0x080fe20000410000 */
[----:B------:R-:W-:Y:S01]  /*42e0*/  MUFU.EX2 R169, R169 ;  /* 0x000000a900a97308 */ /* 0x000fe20000000800 */
[----:B------:R-:W-:Y:S01]  /*42f0*/  FMUL.FTZ R77, R77, R8 ;  /* 0x000000084d4d7220 */ /* 0x000fe20000410000 */
[----:B------:R-:W-:Y:S01]  /*4300*/  FMNMX.FTZ R4, R166, R4, !PT ;  /* 0x00000004a6047209 */ /* 0x000fe20007810000 */
[-C--:B------:R-:W-:Y:S01]  /*4310*/  FMUL.FTZ R80, R80, R8.reuse ;  /* 0x0000000850507220 */ /* 0x080fe20000410000 */
[-C--:B------:R-:W-:Y:S01]  /*4320*/  FMUL.FTZ R81, R81, R8.reuse ;  /* 0x0000000851517220 */ /* 0x080fe20000410000 */
        /* <DEDUP_REMOVED lines=54> */
[----:B------:R-:W-:-:S03]  /*4690*/  FMUL.FTZ R149, R149, R8 ;  /* 0x0000000895957220 */ /* 0x000fc60000410000 */
[----:B------:R-:W-:Y:S02]  /*46a0*/  FMNMX.FTZ R4, R195, R4, !PT ;  /* 0x00000004c3047209 */ /* 0x000fe40007810000 */
[----:B------:R-:W-:Y:S02]  /*46b0*/  MUFU.EX2 R189, R189 ;  /* 0x000000bd00bd7308 */ /* 0x000fe40000000800 */
[----:B------:R-:W-:-:S04]  /*46c0*/  FMNMX.FTZ R4, R198, R4, !PT ;  /* 0x00000004c6047209 */ /* 0x000fc80007810000 */
[----:B------:R-:W-:Y:S02]  /*46d0*/  FMNMX.FTZ R4, R199, R4, !PT ;  /* 0x00000004c7047209 */ /* 0x000fe40007810000 */
[----:B------:R-:W-:Y:S03]  /*46e0*/  MUFU.EX2 R168, R192 ;  /* 0x000000c000a87308 */ /* 0x000fe60000000800 */
[----:B------:R-:W2:Y:S05]  /*46f0*/  SHFL.BFLY PT, R10, R4, 0x2, 0x1f ;  /* 0x0c401f00040a7f89 */ /* 0x000eaa00000e0000 */
[----:B------:R-:W-:Y:S08]  /*4700*/  MUFU.EX2 R193, R193 ;  /* 0x000000c100c17308 */ /* 0x000ff00000000800 */
[----:B------:R-:W-:Y:S08]  /*4710*/  MUFU.EX2 R196, R196 ;  /* 0x000000c400c47308 */ /* 0x000ff00000000800 */
[----:B------:R-:W-:Y:S01]  /*4720*/  MUFU.EX2 R197, R197 ;  /* 0x000000c500c57308 */ /* 0x000fe20000000800 */
[----:B--2---:R-:W-:-:S05]  /*4730*/  FMNMX.FTZ R4, R4, R10, !PT ;  /* 0x0000000a04047209 */ /* 0x004fca0007810000 */
[----:B------:R-:W2:Y:S02]  /*4740*/  SHFL.BFLY PT, R11, R4, 0x1, 0x1f ;  /* 0x0c201f00040b7f89 */ /* 0x000ea400000e0000 */
[----:B------:R-:W3:Y:S08]  /*4750*/  MUFU.EX2 R10, R164 ;  /* 0x000000a4000a7308 */ /* 0x000ef00000000800 */
[----:B------:R-:W-:Y:S01]  /*4760*/  MUFU.EX2 R164, R184 ;  /* 0x000000b800a47308 */ /* 0x000fe20000000800 */
[----:B---3--:R-:W-:-:S04]  /*4770*/  FADD.FTZ R5, R10, R5 ;  /* 0x000000050a057221 */ /* 0x008fc80000010000 */
[----:B------:R-:W-:Y:S01]  /*4780*/  FADD.FTZ R5, R165, R5 ;  /* 0x00000005a5057221 */ /* 0x000fe20000010000 */
[----:B--2---:R-:W-:-:S03]  /*4790*/  FMNMX.FTZ R4, R4, R11, !PT ;  /* 0x0000000b04047209 */ /* 0x004fc60007810000 */
[----:B------:R-:W-:Y:S01]  /*47a0*/  FADD.FTZ R5, R156, R5 ;  /* 0x000000059c057221 */ /* 0x000fe20000010000 */
[C---:B------:R-:W-:Y:S01]  /*47b0*/  F2FP.F16.F32.PACK_AB R156, R169.reuse, R156 ;  /* 0x0000009ca99c723e */ /* 0x040fe200000000ff */
[C---:B------:R-:W-:Y:S01]  /*47c0*/  FMUL.FTZ R11, R4.reuse, UR10 ;  /* 0x0000000a040b7c20 */ /* 0x040fe20008410000 */
[----:B------:R-:W-:Y:S01]  /*47d0*/  FADD.FTZ R9, -R4, R9 ;  /* 0x0000000904097221 */ /* 0x000fe20000010100 */
[----:B------:R-:W-:Y:S02]  /*47e0*/  FADD.FTZ R5, R169, R5 ;  /* 0x00000005a9057221 */ /* 0x000fe40000010000 */
        /* <DEDUP_REMOVED lines=18> */
[----:B------:R-:W-:Y:S01]  /*4910*/  FFMA.FTZ R183, R183, UR10, -R11 ;  /* 0x0000000ab7b77c23 */ /* 0x000fe2000801080b */
[----:B------:R-:W-:Y:S01]  /*4920*/  FADD.FTZ R5, R172, R5 ;  /* 0x00000005ac057221 */ /* 0x000fe20000010000 */
[--C-:B------:R-:W-:Y:S01]  /*4930*/  FFMA.FTZ R186, R186, UR10, -R11.reuse ;  /* 0x0000000ababa7c23 */ /* 0x100fe2000801080b */
[----:B------:R-:W-:Y:S01]  /*4940*/  FFMA.FTZ R187, R187, UR10, -R11 ;  /* 0x0000000abbbb7c23 */ /* 0x000fe2000801080b */
[----:B------:R-:W3:Y:S01]  /*4950*/  MUFU.EX2 R155, R155 ;  /* 0x0000009b009b7308 */ /* 0x000ee20000000800 */
[----:B------:R-:W-:Y:S01]  /*4960*/  FADD.FTZ R5, R173, R5 ;  /* 0x00000005ad057221 */ /* 0x000fe20000010000 */
[--C-:B------:R-:W-:Y:S01]  /*4970*/  FFMA.FTZ R190, R190, UR10, -R11.reuse ;  /* 0x0000000abebe7c23 */ /* 0x100fe2000801080b */
[--C-:B------:R-:W-:Y:S01]  /*4980*/  FFMA.FTZ R191, R191, UR10, -R11.reuse ;  /* 0x0000000abfbf7c23 */ /* 0x100fe2000801080b */
[----:B------:R-:W-:Y:S01]  /*4990*/  FFMA.FTZ R194, R194, UR10, -R11 ;  /* 0x0000000ac2c27c23 */ /* 0x000fe2000801080b */
[----:B------:R-:W-:Y:S01]  /*49a0*/  FADD.FTZ R5, R160, R5 ;  /* 0x00000005a0057221 */ /* 0x000fe20000010000 */
[--C-:B------:R-:W-:Y:S01]  /*49b0*/  FFMA.FTZ R195, R195, UR10, -R11.reuse ;  /* 0x0000000ac3c37c23 */ /* 0x100fe2000801080b */
[----:B------:R-:W-:Y:S01]  /*49c0*/  FFMA.FTZ R198, R198, UR10, -R11 ;  /* 0x0000000ac6c67c23 */ /* 0x000fe2000801080b */
[----:B------:R-:W4:Y:S01]  /*49d0*/  MUFU.EX2 R158, R158 ;  /* 0x0000009e009e7308 */ /* 0x000f220000000800 */
[----:B--2---:R-:W-:Y:S01]  /*49e0*/  FFMA.FTZ R6, R9, R6, R154 ;  /* 0x0000000609067223 */ /* 0x004fe2000001009a */
[----:B------:R-:W-:Y:S01]  /*49f0*/  FADD.FTZ R5, R177, R5 ;  /* 0x00000005b1057221 */ /* 0x000fe20000010000 */
[----:B------:R-:W-:Y:S01]  /*4a00*/  FFMA.FTZ R11, R199, UR10, -R11 ;  /* 0x0000000ac70b7c23 */ /* 0x000fe2000801080b */
[----:B------:R-:W-:Y:S01]  /*4a10*/  F2FP.F16.F32.PACK_AB R160, R177, R160 ;  /* 0x000000a0b1a0723e */ /* 0x000fe200000000ff */
[-C--:B------:R-:W-:Y:S01]  /*4a20*/  FMUL.FTZ R26, R26, R9.reuse ;  /* 0x000000091a1a7220 */ /* 0x080fe20000410000 */
[----:B------:R-:W-:Y:S01]  /*4a30*/  FADD.FTZ R5, R180, R5 ;  /* 0x00000005b4057221 */ /* 0x000fe20000010000 */
[-C--:B------:R-:W-:Y:S01]  /*4a40*/  FMUL.FTZ R27, R27, R9.reuse ;  /* 0x000000091b1b7220 */ /* 0x080fe20000410000 */
[----:B------:R-:W2:Y:S01]  /*4a50*/  MUFU.EX2 R203, R159 ;  /* 0x0000009f00cb7308 */ /* 0x000ea20000000800 */
[C---:B---3--:R-:W-:Y:S01]  /*4a60*/  FADD.FTZ R6, R155.reuse, R6 ;  /* 0x000000069b067221 */ /* 0x048fe20000010000 */
[----:B------:R-:W-:Y:S01]  /*4a70*/  F2FP.F16.F32.PACK_AB R201, R155, R154 ;  /* 0x0000009a9bc9723e */ /* 0x000fe200000000ff */
[----:B------:R-:W-:Y:S01]  /*4a80*/  FADD.FTZ R5, R181, R5 ;  /* 0x00000005b5057221 */ /* 0x000fe20000010000 */
[----:B------:R-:W-:Y:S01]  /*4a90*/  F2FP.F16.F32.PACK_AB R154, R165, R10 ;  /* 0x0000000aa59a723e */ /* 0x000fe200000000ff */
[-C--:B------:R-:W-:Y:S01]  /*4aa0*/  FMUL.FTZ R30, R30, R9.reuse ;  /* 0x000000091e1e7220 */ /* 0x080fe20000410000 */
[-C--:B------:R-:W-:Y:S01]  /*4ab0*/  FMUL.FTZ R31, R31, R9.reuse ;  /* 0x000000091f1f7220 */ /* 0x080fe20000410000 */
[----:B------:R-:W-:Y:S01]  /*4ac0*/  FADD.FTZ R10, R164, R5 ;  /* 0x00000005a40a7221 */ /* 0x000fe20000010000 */
[----:B------:R3:W5:Y:S01]  /*4ad0*/  MUFU.EX2 R153, R162 ;  /* 0x000000a200997308 */ /* 0x0007620000000800 */
[----:B----4-:R-:W-:Y:S01]  /*4ae0*/  FADD.FTZ R6, R158, R6 ;  /* 0x000000069e067221 */ /* 0x010fe20000010000 */
[C---:B------:R-:W-:Y:S01]  /*4af0*/  F2FP.F16.F32.PACK_AB R164, R185.reuse, R164 ;  /* 0x000000a4b9a4723e */ /* 0x040fe200000000ff */
[----:B------:R-:W-:Y:S01]  /*4b00*/  FADD.FTZ R5, R185, R10 ;  /* 0x0000000ab9057221 */ /* 0x000fe20000010000 */
[-C--:B------:R-:W-:Y:S01]  /*4b10*/  FMUL.FTZ R34, R34, R9.reuse ;  /* 0x0000000922227220 */ /* 0x080fe20000410000 */
[-C--:B------:R-:W-:Y:S01]  /*4b20*/  FMUL.FTZ R35, R35, R9.reuse ;  /* 0x0000000923237220 */ /* 0x080fe20000410000 */
[-C--:B------:R-:W-:Y:S01]  /*4b30*/  FMUL.FTZ R38, R38, R9.reuse ;  /* 0x0000000926267220 */ /* 0x080fe20000410000 */
[-C--:B------:R-:W-:Y:S01]  /*4b40*/  FMUL.FTZ R39, R39, R9.reuse ;  /* 0x0000000927277220 */ /* 0x080fe20000410000 */
[----:B------:R-:W4:Y:S01]  /*4b50*/  MUFU.EX2 R13, R163 ;  /* 0x000000a3000d7308 */ /* 0x000f220000000800 */
[C---:B--2---:R-:W-:Y:S01]  /*4b60*/  FADD.FTZ R6, R203.reuse, R6 ;  /* 0x00000006cb067221 */ /* 0x044fe20000010000 */
[----:B------:R-:W-:Y:S01]  /*4b70*/  F2FP.F16.F32.PACK_AB R203, R203, R158 ;  /* 0x0000009ecbcb723e */ /* 0x000fe200000000ff */
[-C--:B------:R-:W-:Y:S01]  /*4b80*/  FMUL.FTZ R42, R42, R9.reuse ;  /* 0x000000092a2a7220 */ /* 0x080fe20000410000 */
[----:B------:R-:W-:Y:S01]  /*4b90*/  F2FP.F16.F32.PACK_AB R158, R173, R172 ;  /* 0x000000acad9e723e */ /* 0x000fe200000000ff */
[-C--:B------:R-:W-:Y:S01]  /*4ba0*/  FMUL.FTZ R43, R43, R9.reuse ;  /* 0x000000092b2b7220 */ /* 0x080fe20000410000 */
[----:B---3--:R-:W-:Y:S01]  /*4bb0*/  F2FP.F16.F32.PACK_AB R162, R181, R180 ;  /* 0x000000b4b5a2723e */ /* 0x008fe200000000ff */
[-C--:B------:R-:W-:Y:S01]  /*4bc0*/  FMUL.FTZ R46, R46, R9.reuse ;  /* 0x000000092e2e7220 */ /* 0x080fe20000410000 */
[----:B------:R-:W2:Y:S01]  /*4bd0*/  MUFU.EX2 R12, R12 ;  /* 0x0000000c000c7308 */ /* 0x000ea20000000800 */
[----:B-----5:R-:W-:Y:S01]  /*4be0*/  FADD.FTZ R6, R153, R6 ;  /* 0x0000000699067221 */ /* 0x020fe20000010000 */
[-C--:B------:R-:W-:Y:S01]  /*4bf0*/  FMUL.FTZ R47, R47, R9.reuse ;  /* 0x000000092f2f7220 */ /* 0x080fe20000410000 */
[-C--:B------:R-:W-:Y:S01]  /*4c00*/  FMUL.FTZ R50, R50, R9.reuse ;  /* 0x0000000932327220 */ /* 0x080fe20000410000 */
[-C--:B------:R-:W-:Y:S01]  /*4c10*/  FMUL.FTZ R51, R51, R9.reuse ;  /* 0x0000000933337220 */ /* 0x080fe20000410000 */
[-C--:B------:R-:W-:Y:S01]  /*4c20*/  FMUL.FTZ R54, R54, R9.reuse ;  /* 0x0000000936367220 */ /* 0x080fe20000410000 */
[-C--:B------:R-:W-:Y:S01]  /*4c30*/  FMUL.FTZ R55, R55, R9.reuse ;  /* 0x0000000937377220 */ /* 0x080fe20000410000 */
[----:B------:R-:W-:Y:S01]  /*4c40*/  FMUL.FTZ R58, R58, R9 ;  /* 0x000000093a3a7220 */ /* 0x000fe20000410000 */
[----:B------:R-:W3:Y:S01]  /*4c50*/  MUFU.EX2 R155, R167 ;  /* 0x000000a7009b7308 */ /* 0x000ee20000000800 */
[C---:B----4-:R-:W-:Y:S01]  /*4c60*/  FADD.FTZ R6, R13.reuse, R6 ;  /* 0x000000060d067221 */ /* 0x050fe20000010000 */
[----:B------:R-:W-:Y:S01]  /*4c70*/  F2FP.F16.F32.PACK_AB R153, R13, R153 ;  /* 0x000000990d99723e */ /* 0x000fe200000000ff */
[-C--:B------:R-:W-:Y:S01]  /*4c80*/  FMUL.FTZ R59, R59, R9.reuse ;  /* 0x000000093b3b7220 */ /* 0x080fe20000410000 */
[-C--:B------:R-:W-:Y:S01]  /*4c90*/  FMUL.FTZ R62, R62, R9.reuse ;  /* 0x000000093e3e7220 */ /* 0x080fe20000410000 */
[-C--:B------:R-:W-:Y:S01]  /*4ca0*/  FMUL.FTZ R63, R63, R9.reuse ;  /* 0x000000093f3f7220 */ /* 0x080fe20000410000 */
[-C--:B------:R-:W-:Y:S01]  /*4cb0*/  FMUL.FTZ R66, R66, R9.reuse ;  /* 0x0000000942427220 */ /* 0x080fe20000410000 */
[-C--:B------:R-:W-:Y:S01]  /*4cc0*/  FMUL.FTZ R67, R67, R9.reuse ;  /* 0x0000000943437220 */ /* 0x080fe20000410000 */
[----:B------:R4:W5:Y:S01]  /*4cd0*/  MUFU.EX2 R157, R170 ;  /* 0x000000aa009d7308 */ /* 0x0009620000000800 */
[----:B--2---:R-:W-:Y:S01]  /*4ce0*/  FADD.FTZ R6, R12, R6 ;  /* 0x000000060c067221 */ /* 0x004fe20000010000 */
[-C--:B------:R-:W-:Y:S01]  /*4cf0*/  FMUL.FTZ R70, R70, R9.reuse ;  /* 0x0000000946467220 */ /* 0x080fe20000410000 */
[-C--:B------:R-:W-:Y:S01]  /*4d00*/  FMUL.FTZ R71, R71, R9.reuse ;  /* 0x0000000947477220 */ /* 0x080fe20000410000 */
[-C--:B------:R-:W-:Y:S01]  /*4d10*/  FMUL.FTZ R74, R74, R9.reuse ;  /* 0x000000094a4a7220 */ /* 0x080fe20000410000 */
[-C--:B------:R-:W-:Y:S01]  /*4d20*/  FMUL.FTZ R75, R75, R9.reuse ;  /* 0x000000094b4b7220 */ /* 0x080fe20000410000 */
[-C--:B------:R-:W-:Y:S01]  /*4d30*/  FMUL.FTZ R78, R78, R9.reuse ;  /* 0x000000094e4e7220 */ /* 0x080fe20000410000 */
[-C--:B------:R-:W-:Y:S01]  /*4d40*/  FMUL.FTZ R79, R79, R9.reuse ;  /* 0x000000094f4f7220 */ /* 0x080fe20000410000 */
[----:B------:R-:W2:Y:S01]  /*4d50*/  MUFU.EX2 R171, R171 ;  /* 0x000000ab00ab7308 */ /* 0x000ea20000000800 */
[C---:B---3--:R-:W-:Y:S01]  /*4d60*/  FADD.FTZ R6, R155.reuse, R6 ;  /* 0x000000069b067221 */ /* 0x048fe20000010000 */
[----:B------:R-:W-:Y:S01]  /*4d70*/  F2FP.F16.F32.PACK_AB R155, R155, R12 ;  /* 0x0000000c9b9b723e */ /* 0x000fe200000000ff */
[-C--:B------:R-:W-:Y:S01]  /*4d80*/  FMUL.FTZ R82, R82, R9.reuse ;  /* 0x0000000952527220 */ /* 0x080fe20000410000 */
[----:B----4-:R-:W-:Y:S01]  /*4d90*/  F2FP.F16.F32.PACK_AB R170, R197, R196 ;  /* 0x000000c4c5aa723e */ /* 0x010fe200000000ff */
[-C--:B------:R-:W-:Y:S01]  /*4da0*/  FMUL.FTZ R83, R83, R9.reuse ;  /* 0x0000000953537220 */ /* 0x080fe20000410000 */
[-C--:B------:R-:W-:Y:S01]  /*4db0*/  FMUL.FTZ R86, R86, R9.reuse ;  /* 0x0000000956567220 */ /* 0x080fe20000410000 */
[-C--:B------:R-:W-:Y:S01]  /*4dc0*/  FMUL.FTZ R87, R87, R9.reuse ;  /* 0x0000000957577220 */ /* 0x080fe20000410000 */
[----:B------:R-:W3:Y:S01]  /*4dd0*/  MUFU.EX2 R159, R174 ;  /* 0x000000ae009f7308 */ /* 0x000ee20000000800 */
[----:B-----5:R-:W-:Y:S01]  /*4de0*/  FADD.FTZ R6, R157, R6 ;  /* 0x000000069d067221 */ /* 0x020fe20000010000 */
[-C--:B------:R-:W-:Y:S01]  /*4df0*/  FMUL.FTZ R90, R90, R9.reuse ;  /* 0x000000095a5a7220 */ /* 0x080fe20000410000 */
[-C--:B------:R-:W-:Y:S01]  /*4e00*/  FMUL.FTZ R91, R91, R9.reuse ;  /* 0x000000095b5b7220 */ /* 0x080fe20000410000 */
[-C--:B------:R-:W-:Y:S01]  /*4e10*/  FMUL.FTZ R94, R94, R9.reuse ;  /* 0x000000095e5e7220 */ /* 0x080fe20000410000 */
[-C--:B------:R-:W-:Y:S01]  /*4e20*/  FMUL.FTZ R95, R95, R9.reuse ;  /* 0x000000095f5f7220 */ /* 0x080fe20000410000 */
[-C--:B------:R-:W-:Y:S01]  /*4e30*/  FMUL.FTZ R98, R98, R9.reuse ;  /* 0x0000000962627220 */ /* 0x080fe20000410000 */
[----:B------:R-:W-:Y:S01]  /*4e40*/  FMUL.FTZ R99, R99, R9 ;  /* 0x0000000963637220 */ /* 0x000fe20000410000 */
[----:B------:R-:W4:Y:S01]  /*4e50*/  MUFU.EX2 R175, R175 ;  /* 0x000000af00af7308 */ /* 0x000f220000000800 */
[C---:B--2---:R-:W-:Y:S01]  /*4e60*/  FADD.FTZ R6, R171.reuse, R6 ;  /* 0x00000006ab067221 */ /* 0x044fe20000010000 */
[----:B------:R-:W-:Y:S01]  /*4e70*/  F2FP.F16.F32.PACK_AB R157, R171, R157 ;  /* 0x0000009dab9d723e */ /* 0x000fe200000000ff */
[-C--:B------:R-:W-:Y:S01]  /*4e80*/  FMUL.FTZ R102, R102, R9.reuse ;  /* 0x0000000966667220 */ /* 0x080fe20000410000 */
[-C--:B------:R-:W-:Y:S01]  /*4e90*/  FMUL.FTZ R103, R103, R9.reuse ;  /* 0x0000000967677220 */ /* 0x080fe20000410000 */
[-C--:B------:R-:W-:Y:S01]  /*4ea0*/  FMUL.FTZ R106, R106, R9.reuse ;  /* 0x000000096a6a7220 */ /* 0x080fe20000410000 */
[-C--:B------:R-:W-:Y:S01]  /*4eb0*/  FMUL.FTZ R107, R107, R9.reuse ;  /* 0x000000096b6b7220 */ /* 0x080fe20000410000 */
[-C--:B------:R-:W-:Y:S01]  /*4ec0*/  FMUL.FTZ R110, R110, R9.reuse ;  /* 0x000000096e6e7220 */ /* 0x080fe20000410000 */
[----:B------:R-:W2:Y:S01]  /*4ed0*/  MUFU.EX2 R178, R178 ;  /* 0x000000b200b27308 */ /* 0x000ea20000000800 */
[----:B---3--:R-:W-:Y:S01]  /*4ee0*/  FADD.FTZ R6, R159, R6 ;  /* 0x000000069f067221 */ /* 0x008fe20000010000 */
        /* <DEDUP_REMOVED lines=26> */
[-C--:B------:R-:W-:Y:S01]  /*5090*/  FMUL.FTZ R147, R147, R9.reuse ;  /* 0x0000000993937220 */ /* 0x080fe20000410000 */
[-C--:B------:R-:W-:Y:S01]  /*50a0*/  FMUL.FTZ R150, R150, R9.reuse ;  /* 0x0000000996967220 */ /* 0x080fe20000410000 */
[----:B------:R-:W-:-:S02]  /*50b0*/  FMUL.FTZ R151, R151, R9 ;  /* 0x0000000997977220 */ /* 0x000fc40000410000 */
        /* <DEDUP_REMOVED lines=11> */
[----:B--2---:R-:W-:Y:S01]  /*5170*/  FADD.FTZ R10, R166, R5 ;  /* 0x00000005a60a7221 */ /* 0x004fe20000010000 */
[----:B------:R-:W-:-:S03]  /*5180*/  F2FP.F16.F32.PACK_AB R166, R189, R166 ;  /* 0x000000a6bda6723e */ /* 0x000fc600000000ff */
[----:B------:R-:W-:-:S03]  /*5190*/  FADD.FTZ R5, R189, R10 ;  /* 0x0000000abd057221 */ /* 0x000fc60000010000 */
[----:B------:R-:W2:Y:S01]  /*51a0*/  MUFU.EX2 R169, R194 ;  /* 0x000000c200a97308 */ /* 0x000ea20000000800 */
[----:B---3--:R-:W-:Y:S01]  /*51b0*/  FADD.FTZ R6, R167, R6 ;  /* 0x00000006a7067221 */ /* 0x008fe20000010000 */
[----:B------:R-:W-:Y:S01]  /*51c0*/  FADD.FTZ R12, R168, R5 ;  /* 0x00000005a80c7221 */ /* 0x000fe20000010000 */
[----:B------:R-:W-:-:S03]  /*51d0*/  F2FP.F16.F32.PACK_AB R168, R193, R168 ;  /* 0x000000a8c1a8723e */ /* 0x000fc600000000ff */
[----:B------:R-:W-:Y:S02]  /*51e0*/  FADD.FTZ R5, R193, R12 ;  /* 0x0000000cc1057221 */ /* 0x000fe40000010000 */
[----:B------:R-:W3:Y:S01]  /*51f0*/  MUFU.EX2 R195, R195 ;  /* 0x000000c300c37308 */ /* 0x000ee20000000800 */
[C---:B----4-:R-:W-:Y:S01]  /*5200*/  FADD.FTZ R6, R191.reuse, R6 ;  /* 0x00000006bf067221 */ /* 0x050fe20000010000 */
[----:B------:R-:W-:Y:S01]  /*5210*/  FADD.FTZ R12, R196, R5 ;  /* 0x00000005c40c7221 */ /* 0x000fe20000010000 */
[----:B------:R-:W-:-:S03]  /*5220*/  F2FP.F16.F32.PACK_AB R167, R191, R167 ;  /* 0x000000a7bfa7723e */ /* 0x000fc600000000ff */
[----:B------:R-:W-:Y:S02]  /*5230*/  FADD.FTZ R5, R197, R12 ;  /* 0x0000000cc5057221 */ /* 0x000fe40000010000 */
[----:B------:R-:W4:Y:S01]  /*5240*/  MUFU.EX2 R171, R198 ;  /* 0x000000c600ab7308 */ /* 0x000f220000000800 */
[----:B--2---:R-:W-:-:S07]  /*5250*/  FADD.FTZ R6, R169, R6 ;  /* 0x00000006a9067221 */ /* 0x004fce0000010000 */
[----:B------:R-:W2:Y:S01]  /*5260*/  MUFU.EX2 R10, R11 ;  /* 0x0000000b000a7308 */ /* 0x000ea20000000800 */
[C---:B---3--:R-:W-:Y:S01]  /*5270*/  FADD.FTZ R6, R195.reuse, R6 ;  /* 0x00000006c3067221 */ /* 0x048fe20000010000 */
[----:B------:R-:W-:-:S03]  /*5280*/  F2FP.F16.F32.PACK_AB R169, R195, R169 ;  /* 0x000000a9c3a9723e */ /* 0x000fc600000000ff */
[----:B----4-:R-:W-:-:S04]  /*5290*/  FADD.FTZ R13, R171, R6 ;  /* 0x00000006ab0d7221 */ /* 0x010fc80000010000 */
[C---:B--2---:R-:W-:Y:S01]  /*52a0*/  FADD.FTZ R6, R10.reuse, R13 ;  /* 0x0000000d0a067221 */ /* 0x044fe20000010000 */
[----:B------:R-:W-:Y:S01]  /*52b0*/  F2FP.F16.F32.PACK_AB R171, R10, R171 ;  /* 0x000000ab0aab723e */ /* 0x000fe200000000ff */
[----:B------:R-:W-:Y:S06]  /*52c0*/  @!P0 BRA `(.L_x_404) ;  /* 0x0000000000048947 */ /* 0x000fec0003800000 */
[----:B------:R-:W-:Y:S01]  /*52d0*/  BPT.TRAP 0x1 ;  /* 0x000000040000795c */ /* 0x000fe20000300000 */
.L_x_404:
[----:B------:R2:W3:Y:S01]  /*52e0*/  SYNCS.PHASECHK.TRANS64.TRYWAIT P1, [UR25+0x22850], R7 ;  /* 0x02285007ff0075a7 */ /* 0x0004e20008020159 */
[----:B------:R-:W-:Y:S05]  /*52f0*/  @!P0 BRA `(.L_x_405) ;  /* 0x0000000000048947 */ /* 0x000fea0003800000 */
[----:B------:R-:W-:Y:S01]  /*5300*/  BPT.TRAP 0x1 ;  /* 0x000000040000795c */ /* 0x000fe20000300000 */
.L_x_405:
[----:B---3--:R-:W-:Y:S05]  /*5310*/  @P1 BRA `(.L_x_406) ;  /* 0x0000000000081947 */ /* 0x008fea0003800000 */
[----:B------:R-:W3:Y:S02]  /*5320*/  SYNCS.PHASECHK.TRANS64.TRYWAIT P1, [UR25+0x22850], R7 ;  /* 0x02285007ff0075a7 */ /* 0x000ee40008020159 */
[----:B---3--:R-:W-:Y:S05]  /*5330*/  @!P1 BRA `(.L_x_407) ;  /* 0x000000ac00ec9947 */ /* 0x008fea0003800000 */
.L_x_406:
[----:B---3--:R-:W3:Y:S01]  /*5340*/  S2R R8, SR_TID.X ;  /* 0x0000000000087919 */ /* 0x008ee20000002100 */
[----:B------:R-:W-:Y:S01]  /*5350*/  UIMAD UR11, UR37, 0xc00, UR21 ;  /* 0x00000c00250b78a4 */ /* 0x000fe2000f8e0215 */
[----:B------:R-:W-:-:S06]  /*5360*/  UMOV UR7, 0x40000040 ;  /* 0x4000004000077882 */ /* 0x000fcc0000000000 */
[----:B------:R-:W-:Y:S01]  /*5370*/  UMOV UR6, UR11 ;  /* 0x0000000b00067c82 */ /* 0x000fe20008000000 */
[----:B---3--:R-:W-:-:S05]  /*5380*/  SHF.R.U32.HI R8, RZ, 0x7, R8 ;  /* 0x00000007ff087819 */ /* 0x008fca0000011608 */
[----:B0-2---:R-:W-:-:S05]  /*5390*/  VIADD R7, R8, 0x8 ;  /* 0x0000000808077836 */ /* 0x005fca0000000000 */
[----:B------:R0:W-:Y:S06]  /*53a0*/  BAR.SYNC.DEFER_BLOCKING R7, 0x100 ;  /* 0x000400070000751d */ /* 0x0001ec0000010000 */
[----:B------:R-:W-:-:S06]  /*53b0*/  WARPGROUP.ARRIVE ;  /* 0x00000000000079c5 */ /* 0x000fcc0000000000 */
        /* <DEDUP_REMOVED lines=32> */
[----:B0-----:R-:W-:Y:S05]  /*55c0*/  @!P0 BRA `(.L_x_408) ;  /* 0x0000000000048947 */ /* 0x001fea0003800000 */
[----:B------:R-:W-:Y:S01]  /*55d0*/  BPT.TRAP 0x1 ;  /* 0x000000040000795c */ /* 0x000fe20000300000 */
.L_x_408:
[----:B------:R-:W-:Y:S01]  /*55e0*/  UIADD3 UR25, UR25, 0x22860, URZ ;  /* 0x0002286019197890 */ /* 0x000fe2000fffe03f */
[----:B------:R-:W-:Y:S01]  /*55f0*/  PLOP3.LUT P1, PT, PT, PT, UP0, 0x80, 0x0 ;  /* 0x000000000000781c */ /* 0x000fe20003f2f008 */
[----:B------:R-:W-:Y:S02]  /*5600*/  IMAD.MOV.U32 R9, RZ, RZ, R4 ;  /* 0x000000ffff097224 */ /* 0x000fe400078e0004 */
[----:B------:R-:W-:Y:S01]  /*5610*/  UPRMT UR25, UR24, 0x654, UR25 ;  /* 0x0000065418197896 */ /* 0x000fe20008000019 */
[----:B------:R-:W-:-:S08]  /*5620*/  IMAD.MOV.U32 R8, RZ, RZ, R3 ;  /* 0x000000ffff087224 */ /* 0x000fd000078e0003 */
[----:B------:R-:W-:Y:S01]  /*5630*/  SYNCS.ARRIVE.TRANS64.RED.A1T0 RZ, [UR25], RZ ;  /* 0x000000ffffff79a7 */ /* 0x000fe20008100419 */
[----:B------:R-:W-:Y:S05]  /*5640*/  @P1 BRA `(.L_x_409) ;  /* 0xffffffe000ac1947 */ /* 0x000fea000383ffff */
.L_x_398:
[----:B------:R-:W0:Y:S01]  /*5650*/  SHFL.BFLY PT, R8, R5, 0x2, 0x1f ;  /* 0x0c401f0005087f89 */ /* 0x000e2200000e0000 */
[----:B------:R-:W-:Y:S01]  /*5660*/  UIADD3 UR37, UR37, 0x1, URZ ;  /* 0x0000000125257890 */ /* 0x000fe2000fffe03f */
[----:B------:R1:W-:Y:S06]  /*5670*/  BAR.ARV R0, 0x100 ;  /* 0x000400000000751d */ /* 0x0003ec0000002000 */
[----:B------:R-:W-:Y:S02]  /*5680*/  UISETP.NE.AND UP0, UPT, UR37, 0x2, UPT ;  /* 0x000000022500788c */ /* 0x000fe4000bf05270 */
[----:B------:R-:W-:Y:S06]  /*5690*/  BAR.ARV 0x8, 0x180 ;  /* 0x0206000000007b1d */ /* 0x000fec0000002000 */
[----:B-1----:R-:W-:Y:S01]  /*56a0*/  IMAD.MOV.U32 R0, RZ, RZ, -0x800000 ;  /* 0xff800000ff007424 */ /* 0x002fe200078e00ff */
[----:B------:R-:W-:Y:S01]  /*56b0*/  USEL UR4, URZ, 0x1, UP0 ;  /* 0x000000013f047887 */ /* 0x000fe20008000000 */
[----:B------:R-:W1:Y:S01]  /*56c0*/  SHFL.BFLY PT, R7, R6, 0x2, 0x1f ;  /* 0x0c401f0006077f89 */ /* 0x000e6200000e0000 */
[----:B------:R-:W-:Y:S01]  /*56d0*/  PLOP3.LUT P0, PT, PT, PT, PT, 0x8, 0x0 ;  /* 0x000000000000781c */ /* 0x000fe20003f0e170 */
[----:B------:R-:W-:Y:S01]  /*56e0*/  UIADD3 UR46, UR46, 0x1, URZ ;  /* 0x000000012e2e7890 */ /* 0x000fe2000fffe03f */
[----:B0-23--:R-:W-:Y:S01]  /*56f0*/  FADD.FTZ R9, R8, R5 ;  /* 0x0000000508097221 */ /* 0x00dfe20000010000 */
[----:B------:R-:W-:Y:S01]  /*5700*/  IMAD.MOV.U32 R5, RZ, RZ, RZ ;  /* 0x000000ffff057224 */ /* 0x000fe200078e00ff */
[----:B------:R-:W-:-:S02]  /*5710*/  USEL UR37, UR37, URZ, UP0 ;  /* 0x0000003f25257287 */ /* 0x000fc40008000000 */
[----:B------:R-:W-:Y:S01]  /*5720*/  ULOP3.LUT UR36, UR36, UR4, URZ, 0x3c, !UPT ;  /* 0x0000000424247292 */ /* 0x000fe2000f8e3c3f */
[----:B------:R-:W0:Y:S01]  /*5730*/  SHFL.BFLY PT, R8, R9, 0x1, 0x1f ;  /* 0x0c201f0009087f89 */ /* 0x000e2200000e0000 */
[----:B-1----:R-:W-:-:S05]  /*5740*/  FADD.FTZ R10, R7, R6 ;  /* 0x00000006070a7221 */ /* 0x002fca0000010000 */
[----:B------:R-:W1:Y:S01]  /*5750*/  SHFL.BFLY PT, R7, R10, 0x1, 0x1f ;  /* 0x0c201f000a077f89 */ /* 0x000e6200000e0000 */
[----:B0-----:R-:W-:Y:S01]  /*5760*/  FADD.FTZ R11, R9, R8 ;  /* 0x00000008090b7221 */ /* 0x001fe20000010000 */
[----:B------:R-:W-:Y:S02]  /*5770*/  IMAD.MOV.U32 R8, RZ, RZ, RZ ;  /* 0x000000ffff087224 */ /* 0x000fe400078e00ff */
[----:B------:R-:W-:Y:S02]  /*5780*/  IMAD.U32 R9, RZ, RZ, UR10 ;  /* 0x0000000aff097e24 */ /* 0x000fe4000f8e00ff */
[----:B------:R-:W-:-:S13]  /*5790*/  FSETP.NE.FTZ.AND P1, PT, R11, RZ, PT ;  /* 0x000000ff0b00720b */ /* 0x000fda0003f35000 */
[----:B------:R-:W0:Y:S01]  /*57a0*/  @P1 MUFU.RCP R8, R11 ;  /* 0x0000000b00081308 */ /* 0x000e220000001000 */
[----:B------:R-:W-:Y:S01]  /*57b0*/  @P1 FMUL.FTZ R9, R9, 0.69314718246459960938 ;  /* 0x3f31721809091820 */ /* 0x000fe20000410000 */
[----:B-1----:R-:W-:-:S05]  /*57c0*/  FADD.FTZ R6, R10, R7 ;  /* 0x000000070a067221 */ /* 0x002fca0000010000 */
[----:B------:R-:W-:Y:S01]  /*57d0*/  FSETP.NE.FTZ.AND P2, PT, R6, RZ, PT ;  /* 0x000000ff0600720b */ /* 0x000fe20003f55000 */
[----:B------:R-:W1:Y:S01]  /*57e0*/  @P1 MUFU.LG2 R7, R11 ;  /* 0x0000000b00071308 */ /* 0x000e620000000c00 */
[-C--:B0-----:R-:W-:Y:S01]  /*57f0*/  FMUL.FTZ R24, R24, R8.reuse ;  /* 0x0000000818187220 */ /* 0x081fe20000410000 */
[-C--:B------:R-:W-:Y:S01]  /*5800*/  FMUL.FTZ R25, R25, R8.reuse ;  /* 0x0000000819197220 */ /* 0x080fe20000410000 */
[----:B------:R-:W-:-:S09]  /*5810*/  FMUL.FTZ R28, R28, R8 ;  /* 0x000000081c1c7220 */ /* 0x000fd20000410000 */
[----:B------:R-:W0:Y:S01]  /*5820*/  @P2 MUFU.LG2 R10, R6 ;  /* 0x00000006000a2308 */ /* 0x000e220000000c00 */
[-C--:B------:R-:W-:Y:S01]  /*5830*/  FMUL.FTZ R29, R29, R8.reuse ;  /* 0x000000081d1d7220 */ /* 0x080fe20000410000 */
[-C--:B------:R-:W-:Y:S01]  /*5840*/  FMUL.FTZ R32, R32, R8.reuse ;  /* 0x0000000820207220 */ /* 0x080fe20000410000 */
[-C--:B------:R-:W-:Y:S01]  /*5850*/  FMUL.FTZ R33, R33, R8.reuse ;  /* 0x0000000821217220 */ /* 0x080fe20000410000 */
[-C--:B------:R-:W-:Y:S01]  /*5860*/  FMUL.FTZ R36, R36, R8.reuse ;  /* 0x0000000824247220 */ /* 0x080fe20000410000 */
[-C--:B------:R-:W-:Y:S01]  /*5870*/  FMUL.FTZ R37, R37, R8.reuse ;  /* 0x0000000825257220 */ /* 0x080fe20000410000 */
[-C--:B------:R-:W-:Y:S01]  /*5880*/  FMUL.FTZ R40, R40, R8.reuse ;  /* 0x0000000828287220 */ /* 0x080fe20000410000 */
[-C--:B------:R-:W-:Y:S01]  /*5890*/  FMUL.FTZ R41, R41, R8.reuse ;  /* 0x0000000829297220 */ /* 0x080fe20000410000 */
[----:B------:R2:W3:Y:S01]  /*58a0*/  @P2 MUFU.RCP R5, R6 ;  /* 0x0000000600052308 */ /* 0x0004e20000001000 */
        /* <DEDUP_REMOVED lines=54> */
[----:B------:R-:W-:-:S02]  /*5c10*/  IMAD.U32 R8, RZ, RZ, UR10 ;  /* 0x0000000aff087e24 */ /* 0x000fc4000f8e00ff */
[----:B-1----:R-:W-:Y:S01]  /*5c20*/  @P1 FMUL.FTZ R7, R7, 0.69314718246459960938 ;  /* 0x3f31721807071820 */ /* 0x002fe20000410000 */
[----:B0-----:R-:W-:Y:S01]  /*5c30*/  @P2 FMUL.FTZ R10, R10, 0.69314718246459960938 ;  /* 0x3f3172180a0a2820 */ /* 0x001fe20000410000 */
[----:B--2---:R-:W-:Y:S02]  /*5c40*/  IMAD.MOV.U32 R6, RZ, RZ, -0x800000 ;  /* 0xff800000ff067424 */ /* 0x004fe400078e00ff */
[----:B------:R-:W-:Y:S01]  /*5c50*/  @P2 FMUL.FTZ R8, R8, 0.69314718246459960938 ;  /* 0x3f31721808082820 */ /* 0x000fe20000410000 */
[-C--:B---3--:R-:W-:Y:S01]  /*5c60*/  FMUL.FTZ R26, R26, R5.reuse ;  /* 0x000000051a1a7220 */ /* 0x088fe20000410000 */
        /* <DEDUP_REMOVED lines=65> */
.L_x_385:
[----:B------:R-:W0:Y:S08]  /*6080*/  S2UR UR4, SR_CgaCtaId ;  /* 0x00000000000479c3 */ /* 0x000e300000008800 */
[----:B------:R-:W-:Y:S06]  /*6090*/  BAR.SYNC.DEFER_BLOCKING 0x5, 0x180 ;  /* 0x0146000000007b1d */ /* 0x000fec0000010000 */
[----:B------:R-:W-:Y:S01]  /*60a0*/  UMOV UR8, 0x400 ;  /* 0x0000040000087882 */ /* 0x000fe20000000000 */
[----:B------:R-:W-:Y:S01]  /*60b0*/  BSSY B0, `(.L_x_410) ;  /* 0x000047f000007945 */ /* 0x000fe20003800000 */
[----:B0-----:R-:W-:-:S09]  /*60c0*/  ULEA UR8, UR4, UR8, 0x18 ;  /* 0x0000000804087291 */ /* 0x001fd2000f8ec03f */
[----:B------:R-:W0:Y:S02]  /*60d0*/  LDS.128 R8, [UR8+0x228d0] ;  /* 0x0228d008ff087984 */ /* 0x000e240008000c00 */
[----:B0-----:R-:W-:Y:S02]  /*60e0*/  R2UR UR6, R9 ;  /* 0x00000000090672ca */ /* 0x001fe400000e0000 */
[----:B------:R-:W-:Y:S02]  /*60f0*/  R2UR UR5, R10 ;  /* 0x000000000a0572ca */ /* 0x000fe400000e0000 */
[----:B------:R-:W-:Y:S01]  /*6100*/  R2UR UR7, R11 ;  /* 0x000000000b0772ca */ /* 0x000fe200000e0000 */
[----:B------:R-:W-:Y:S06]  /*6110*/  BAR.ARV 0x4, 0x180 ;  /* 0x0106000000007b1d */ /* 0x000fec0000002000 */
[----:B------:R-:W-:Y:S08]  /*6120*/  @P0 BRA `(.L_x_411) ;  /* 0x0000003800000947 */ /* 0x000ff00003800000 */
[----:B------:R-:W2:Y:S01]  /*6130*/  LDL R3, [R1+0x30] ;  /* 0x0000300001037983 */ /* 0x000ea20000100800 */
[----:B------:R-:W0:Y:S01]  /*6140*/  S2UR UR4, SR_SWINHI ;  /* 0x00000000000479c3 */ /* 0x000e220000002f00 */
[----:B------:R-:W-:Y:S01]  /*6150*/  IMAD.MOV.U32 R4, RZ, RZ, 0x2 ;  /* 0x00000002ff047424 */ /* 0x000fe200078e00ff */
[----:B------:R-:W-:Y:S01]  /*6160*/  F2FP.F16.F32.PACK_AB R10, R29, R28 ;  /* 0x0000001c1d0a723e */ /* 0x000fe200000000ff */
[----:B------:R-:W-:Y:S01]  /*6170*/  ULDC.64 UR14, c[0x0][0xc00] ;  /* 0x00030000000e7ab9 */ /* 0x000fe20000000a00 */
[----:B------:R-:W3:Y:S01]  /*6180*/  LDL R176, [R1+0x2c] ;  /* 0x00002c0001b07983 */ /* 0x000ee20000100800 */
[----:B------:R-:W-:Y:S01]  /*6190*/  UMOV UR10, UR8 ;  /* 0x00000008000a7c82 */ /* 0x000fe20008000000 */
[----:B0-----:R-:W-:Y:S01]  /*61a0*/  UMOV UR11, UR4 ;  /* 0x00000004000b7c82 */ /* 0x001fe20008000000 */
[----:B------:R-:W-:Y:S02]  /*61b0*/  F2FP.F16.F32.PACK_AB R11, R31, R30 ;  /* 0x0000001e1f0b723e */ /* 0x000fe400000000ff */
[----:B------:R-:W-:-:S02]  /*61c0*/  F2FP.F16.F32.PACK_AB R14, R37, R36 ;  /* 0x00000024250e723e */ /* 0x000fc400000000ff */
[----:B------:R-:W-:Y:S01]  /*61d0*/  F2FP.F16.F32.PACK_AB R15, R39, R38 ;  /* 0x00000026270f723e */ /* 0x000fe200000000ff */
[----:B------:R-:W-:Y:S02]  /*61e0*/  USHF.L.U32 UR4, UR39, 0x2, URZ ;  /* 0x0000000227047899 */ /* 0x000fe4000800063f */
[----:B------:R-:W-:Y:S02]  /*61f0*/  USHF.L.U64.HI UR16, UR39, 0x2, UR40 ;  /* 0x0000000227107899 */ /* 0x000fe40008010228 */
[----:B------:R-:W-:-:S04]  /*6200*/  UIADD3 UR9, UP0, UR4, UR14, URZ ;  /* 0x0000000e04097290 */ /* 0x000fc8000ff1e03f */
[----:B------:R-:W-:Y:S01]  /*6210*/  UIADD3.X UR12, UR16, UR15, URZ, UP0, !UPT ;  /* 0x0000000f100c7290 */ /* 0x000fe200087fe43f */
[----:B------:R-:W-:Y:S01]  /*6220*/  BAR.SYNC.DEFER_BLOCKING 0x1, 0x100 ;  /* 0x0044000000007b1d */ /* 0x000fe20000010000 */
[----:B--2---:R-:W-:-:S03]  /*6230*/  IMAD.WIDE R4, R3, R4, UR10 ;  /* 0x0000000a03047e25 */ /* 0x004fc6000f8e0204 */
[C---:B------:R-:W-:Y:S02]  /*6240*/  IADD3 R163, P0, R4.reuse, 0x40, RZ ;  /* 0x0000004004a37810 */ /* 0x040fe40007f1e0ff */
[C---:B------:R-:W-:Y:S02]  /*6250*/  IADD3 R13, P1, R4.reuse, 0x20, RZ ;  /* 0x00000020040d7810 */ /* 0x040fe40007f3e0ff */
[----:B------:R-:W-:Y:S02]  /*6260*/  LOP3.LUT R162, R163, 0x380, RZ, 0xc0, !PT ;  /* 0x00000380a3a27812 */ /* 0x000fe400078ec0ff */
[----:B------:R-:W-:Y:S02]  /*6270*/  LOP3.LUT R12, R13, 0x380, RZ, 0xc0, !PT ;  /* 0x000003800d0c7812 */ /* 0x000fe400078ec0ff */
[----:B------:R-:W-:Y:S02]  /*6280*/  LOP3.LUT R9, R4, 0x380, RZ, 0xc0, !PT ;  /* 0x0000038004097812 */ /* 0x000fe400078ec0ff */
[----:B------:R-:W-:-:S02]  /*6290*/  SHF.R.U64 R162, R162, 0x3, RZ ;  /* 0x00000003a2a27819 */ /* 0x000fc400000012ff */
[C---:B------:R-:W-:Y:S02]  /*62a0*/  IADD3 R171, P5, R4.reuse, 0x4040, RZ ;  /* 0x0000404004ab7810 */ /* 0x040fe40007fbe0ff */
[C---:B------:R-:W-:Y:S02]  /*62b0*/  IADD3 R167, P3, R4.reuse, 0x4000, RZ ;  /* 0x0000400004a77810 */ /* 0x040fe40007f7e0ff */
[----:B------:R-:W-:Y:S02]  /*62c0*/  IADD3 R153, P2, R4, 0x4060, RZ ;  /* 0x0000406004997810 */ /* 0x000fe40007f5e0ff */
[----:B------:R-:W-:Y:S02]  /*62d0*/  SHF.R.U64 R12, R12, 0x3, RZ ;  /* 0x000000030c0c7819 */ /* 0x000fe400000012ff */
[----:B------:R-:W-:Y:S02]  /*62e0*/  IADD3 R165, P4, R4, 0x60, RZ ;  /* 0x0000006004a57810 */ /* 0x000fe40007f9e0ff */
[----:B------:R-:W-:-:S02]  /*62f0*/  SHF.R.U64 R9, R9, 0x3, RZ ;  /* 0x0000000309097819 */ /* 0x000fc400000012ff */
[----:B------:R-:W-:Y:S01]  /*6300*/  LOP3.LUT R162, R162, R163, RZ, 0x3c, !PT ;  /* 0x000000a3a2a27212 */ /* 0x000fe200078e3cff */
[----:B------:R-:W-:Y:S01]  /*6310*/  IMAD.X R163, RZ, RZ, R5, P0 ;  /* 0x000000ffffa37224 */ /* 0x000fe200000e0605 */
[C---:B------:R-:W-:Y:S02]  /*6320*/  IADD3 R169, P6, R4.reuse, 0x4020, RZ ;  /* 0x0000402004a97810 */ /* 0x040fe40007fde0ff */
[----:B------:R-:W-:Y:S02]  /*6330*/  LOP3.LUT R170, R171, 0x380, RZ, 0xc0, !PT ;  /* 0x00000380abaa7812 */ /* 0x000fe400078ec0ff */
[----:B------:R-:W-:Y:S02]  /*6340*/  LOP3.LUT R166, R167, 0x380, RZ, 0xc0, !PT ;  /* 0x00000380a7a67812 */ /* 0x000fe400078ec0ff */
[----:B------:R-:W-:Y:S02]  /*6350*/  LOP3.LUT R152, R153, 0x380, RZ, 0xc0, !PT ;  /* 0x0000038099987812 */ /* 0x000fe400078ec0ff */
[----:B------:R-:W-:-:S02]  /*6360*/  IADD3 R155, P0, R4, 0x8020, RZ ;  /* 0x00008020049b7810 */ /* 0x000fc40007f1e0ff */
[----:B------:R-:W-:Y:S01]  /*6370*/  LOP3.LUT R12, R12, R13, RZ, 0x3c, !PT ;  /* 0x0000000d0c0c7212 */ /* 0x000fe200078e3cff */
[--C-:B------:R-:W-:Y:S01]  /*6380*/  IMAD.X R13, RZ, RZ, R5.reuse, P1 ;  /* 0x000000ffff0d7224 */ /* 0x100fe200008e0605 */
[----:B------:R-:W-:Y:S02]  /*6390*/  LOP3.LUT R164, R165, 0x380, RZ, 0xc0, !PT ;  /* 0x00000380a5a47812 */ /* 0x000fe400078ec0ff */
[----:B------:R-:W-:Y:S01]  /*63a0*/  LOP3.LUT R8, R9, R4, RZ, 0x3c, !PT ;  /* 0x0000000409087212 */ /* 0x000fe200078e3cff */
[----:B------:R-:W-:Y:S01]  /*63b0*/  IMAD.MOV.U32 R9, RZ, RZ, R5 ;  /* 0x000000ffff097224 */ /* 0x000fe200078e0005 */
[----:B------:R-:W-:Y:S02]  /*63c0*/  LOP3.LUT R168, R169, 0x380, RZ, 0xc0, !PT ;  /* 0x00000380a9a87812 */ /* 0x000fe400078ec0ff */
[----:B------:R-:W-:Y:S02]  /*63d0*/  SHF.R.U64 R170, R170, 0x3, RZ ;  /* 0x00000003aaaa7819 */ /* 0x000fe400000012ff */
[----:B------:R-:W-:-:S02]  /*63e0*/  IADD3 R173, P1, R4, 0x8000, RZ ;  /* 0x0000800004ad7810 */ /* 0x000fc40007f3e0ff */
[----:B------:R-:W-:Y:S02]  /*63f0*/  SHF.R.U64 R166, R166, 0x3, RZ ;  /* 0x00000003a6a67819 */ /* 0x000fe400000012ff */
[----:B------:R-:W-:Y:S02]  /*6400*/  SHF.R.U64 R152, R152, 0x3, RZ ;  /* 0x0000000398987819 */ /* 0x000fe400000012ff */
[----:B------:R-:W-:Y:S02]  /*6410*/  LOP3.LUT R154, R155, 0x380, RZ, 0xc0, !PT ;  /* 0x000003809b9a7812 */ /* 0x000fe400078ec0ff */
[----:B------:R-:W-:Y:S02]  /*6420*/  SHF.R.U64 R164, R164, 0x3, RZ ;  /* 0x00000003a4a47819 */ /* 0x000fe400000012ff */
[----:B------:R-:W-:Y:S02]  /*6430*/  SHF.R.U64 R168, R168, 0x3, RZ ;  /* 0x00000003a8a87819 */ /* 0x000fe400000012ff */
[----:B------:R-:W-:-:S02]  /*6440*/  MOV R7, R8 ;  /* 0x0000000800077202 */ /* 0x000fc40000000f00 */
[----:B------:R-:W-:Y:S01]  /*6450*/  LOP3.LUT R170, R170, R171, RZ, 0x3c, !PT ;  /* 0x000000abaaaa7212 */ /* 0x000fe200078e3cff */
[--C-:B------:R-:W-:Y:S01]  /*6460*/  IMAD.X R171, RZ, RZ, R5.reuse, P5 ;  /* 0x000000ffffab7224 */ /* 0x100fe200028e0605 */
[----:B------:R-:W-:Y:S02]  /*6470*/  LOP3.LUT R172, R173, 0x380, RZ, 0xc0, !PT ;  /* 0x00000380adac7812 */ /* 0x000fe400078ec0ff */
[----:B------:R-:W-:Y:S01]  /*6480*/  LOP3.LUT R166, R166, R167, RZ, 0x3c, !PT ;  /* 0x000000a7a6a67212 */ /* 0x000fe200078e3cff */
[--C-:B------:R-:W-:Y:S01]  /*6490*/  IMAD.X R167, RZ, RZ, R5.reuse, P3 ;  /* 0x000000ffffa77224 */ /* 0x100fe200018e0605 */
[----:B------:R-:W-:Y:S02]  /*64a0*/  F2FP.F16.F32.PACK_AB R8, R25, R24 ;  /* 0x000000181908723e */ /* 0x000fe400000000ff */
[----:B------:R-:W-:Y:S02]  /*64b0*/  F2FP.F16.F32.PACK_AB R9, R27, R26 ;  /* 0x0000001a1b09723e */ /* 0x000fe400000000ff */
[----:B------:R-:W-:Y:S01]  /*64c0*/  LOP3.LUT R152, R152, R153, RZ, 0x3c, !PT ;  /* 0x0000009998987212 */ /* 0x000fe200078e3cff */
[----:B------:R-:W-:Y:S01]  /*64d0*/  IMAD.X R153, RZ, RZ, R5, P2 ;  /* 0x000000ffff997224 */ /* 0x000fe200010e0605 */
[----:B------:R-:W-:-:S02]  /*64e0*/  MOV R3, R12 ;  /* 0x0000000c00037202 */ /* 0x000fc40000000f00 */
[----:B------:R-:W-:Y:S02]  /*64f0*/  SHF.R.U64 R154, R154, 0x3, RZ ;  /* 0x000000039a9a7819 */ /* 0x000fe400000012ff */
[----:B------:R-:W-:Y:S01]  /*6500*/  LOP3.LUT R164, R164, R165, RZ, 0x3c, !PT ;  /* 0x000000a5a4a47212 */ /* 0x000fe200078e3cff */
[--C-:B------:R-:W-:Y:S01]  /*6510*/  IMAD.X R165, RZ, RZ, R5.reuse, P4 ;  /* 0x000000ffffa57224 */ /* 0x100fe200020e0605 */
[----:B------:R-:W-:Y:S02]  /*6520*/  F2FP.F16.F32.PACK_AB R12, R33, R32 ;  /* 0x00000020210c723e */ /* 0x000fe400000000ff */
[----:B------:R-:W-:Y:S02]  /*6530*/  F2FP.F16.F32.PACK_AB R13, R35, R34 ;  /* 0x00000022230d723e */ /* 0x000fe400000000ff */
[----:B------:R-:W-:Y:S02]  /*6540*/  IADD3 R21, P5, R4, 0xc020, RZ ;  /* 0x0000c02004157810 */ /* 0x000fe40007fbe0ff */
[----:B------:R-:W-:Y:S01]  /*6550*/  LOP3.LUT R168, R168, R169, RZ, 0x3c, !PT ;  /* 0x000000a9a8a87212 */ /* 0x000fe200078e3cff */
[----:B------:R-:W-:Y:S01]  /*6560*/  IMAD.X R169, RZ, RZ, R5, P6 ;  /* 0x000000ffffa97224 */ /* 0x000fe200030e0605 */
[----:B------:R-:W-:-:S02]  /*6570*/  IADD3 R159, P3, R4, 0x8060, RZ ;  /* 0x00008060049f7810 */ /* 0x000fc40007f7e0ff */
[----:B------:R-:W-:Y:S02]  /*6580*/  IADD3 R157, P2, R4, 0xc040, RZ ;  /* 0x0000c040049d7810 */ /* 0x000fe40007f5e0ff */
[----:B------:R-:W-:Y:S02]  /*6590*/  SHF.R.U64 R172, R172, 0x3, RZ ;  /* 0x00000003acac7819 */ /* 0x000fe400000012ff */
[----:B------:R-:W-:Y:S01]  /*65a0*/  IADD3 R175, P4, R4, 0x8040, RZ ;  /* 0x0000804004af7810 */ /* 0x000fe20007f9e0ff */
[----:B------:R0:W-:Y:S01]  /*65b0*/  STSM.16.M88.4 [R7], R8 ;  /* 0x0000000807007844 */ /* 0x0001e20000000200 */
[----:B------:R-:W-:Y:S01]  /*65c0*/  LOP3.LUT R154, R154, R155, RZ, 0x3c, !PT ;  /* 0x0000009b9a9a7212 */ /* 0x000fe200078e3cff */
[----:B------:R-:W-:Y:S01]  /*65d0*/  IMAD.X R155, RZ, RZ, R5, P0 ;  /* 0x000000ffff9b7224 */ /* 0x000fe200000e0605 */
[----:B------:R-:W-:Y:S01]  /*65e0*/  IADD3 R161, P6, R4, 0xc000, RZ ;  /* 0x0000c00004a17810 */ /* 0x000fe20007fde0ff */
[----:B------:R1:W-:Y:S01]  /*65f0*/  STSM.16.M88.4 [R3], R12 ;  /* 0x0000000c03007844 */ /* 0x0003e20000000200 */
[----:B------:R-:W-:-:S02]  /*6600*/  LOP3.LUT R20, R21, 0x380, RZ, 0xc0, !PT ;  /* 0x0000038015147812 */ /* 0x000fc400078ec0ff */
[----:B------:R-:W-:Y:S02]  /*6610*/  LOP3.LUT R158, R159, 0x380, RZ, 0xc0, !PT ;  /* 0x000003809f9e7812 */ /* 0x000fe400078ec0ff */
[----:B------:R-:W-:Y:S02]  /*6620*/  LOP3.LUT R156, R157, 0x380, RZ, 0xc0, !PT ;  /* 0x000003809d9c7812 */ /* 0x000fe400078ec0ff */
[----:B------:R-:W-:Y:S02]  /*6630*/  MOV R163, R162 ;  /* 0x000000a200a37202 */ /* 0x000fe40000000f00 */
[----:B------:R-:W-:Y:S01]  /*6640*/  LOP3.LUT R172, R172, R173, RZ, 0x3c, !PT ;  /* 0x000000adacac7212 */ /* 0x000fe200078e3cff */
[----:B------:R-:W-:Y:S01]  /*6650*/  IMAD.X R173, RZ, RZ, R5, P1 ;  /* 0x000000ffffad7224 */ /* 0x000fe200008e0605 */
[----:B------:R-:W-:Y:S02]  /*6660*/  LOP3.LUT R174, R175, 0x380, RZ, 0xc0, !PT ;  /* 0x00000380afae7812 */ /* 0x000fe400078ec0ff */
[----:B0-----:R-:W-:-:S02]  /*6670*/  F2FP.F16.F32.PACK_AB R8, R41, R40 ;  /* 0x000000282908723e */ /* 0x001fc400000000ff */
[----:B------:R-:W-:Y:S02]  /*6680*/  F2FP.F16.F32.PACK_AB R9, R43, R42 ;  /* 0x0000002a2b09723e */ /* 0x000fe400000000ff */
[----:B------:R-:W-:Y:S02]  /*6690*/  F2FP.F16.F32.PACK_AB R10, R45, R44 ;  /* 0x0000002c2d0a723e */ /* 0x000fe400000000ff */
[----:B------:R-:W-:Y:S02]  /*66a0*/  F2FP.F16.F32.PACK_AB R11, R47, R46 ;  /* 0x0000002e2f0b723e */ /* 0x000fe400000000ff */
[----:B------:R-:W-:Y:S02]  /*66b0*/  MOV R164, R164 ;  /* 0x000000a400a47202 */ /* 0x000fe40000000f00 */
[----:B-1----:R-:W-:Y:S02]  /*66c0*/  F2FP.F16.F32.PACK_AB R12, R49, R48 ;  /* 0x00000030310c723e */ /* 0x002fe400000000ff */
[----:B------:R-:W-:-:S02]  /*66d0*/  F2FP.F16.F32.PACK_AB R13, R51, R50 ;  /* 0x00000032330d723e */ /* 0x000fc400000000ff */
[----:B------:R-:W-:Y:S02]  /*66e0*/  F2FP.F16.F32.PACK_AB R14, R53, R52 ;  /* 0x00000034350e723e */ /* 0x000fe400000000ff */
[----:B------:R-:W-:Y:S02]  /*66f0*/  F2FP.F16.F32.PACK_AB R15, R55, R54 ;  /* 0x00000036370f723e */ /* 0x000fe400000000ff */
[----:B------:R-:W-:Y:S02]  /*6700*/  LOP3.LUT R160, R161, 0x380, RZ, 0xc0, !PT ;  /* 0x00000380a1a07812 */ /* 0x000fe400078ec0ff */
[----:B------:R-:W-:Y:S02]  /*6710*/  SHF.R.U64 R20, R20, 0x3, RZ ;  /* 0x0000000314147819 */ /* 0x000fe400000012ff */
[----:B------:R-:W-:Y:S01]  /*6720*/  IADD3 R3, P1, R4, 0xc060, RZ ;  /* 0x0000c06004037810 */ /* 0x000fe20007f3e0ff */
[----:B------:R0:W-:Y:S01]  /*6730*/  STSM.16.M88.4 [R163], R8 ;  /* 0x00000008a3007844 */ /* 0x0001e20000000200 */
[----:B------:R-:W-:-:S02]  /*6740*/  SHF.R.U64 R158, R158, 0x3, RZ ;  /* 0x000000039e9e7819 */ /* 0x000fc400000012ff */
[----:B------:R-:W-:Y:S02]  /*6750*/  SHF.R.U64 R156, R156, 0x3, RZ ;  /* 0x000000039c9c7819 */ /* 0x000fe400000012ff */
[----:B------:R-:W-:Y:S02]  /*6760*/  MOV R162, R152 ;  /* 0x0000009800a27202 */ /* 0x000fe40000000f00 */
[----:B------:R-:W-:Y:S01]  /*6770*/  MOV R7, R154 ;  /* 0x0000009a00077202 */ /* 0x000fe20000000f00 */
[----:B------:R1:W-:Y:S01]  /*6780*/  STSM.16.M88.4 [R164], R12 ;  /* 0x0000000ca4007844 */ /* 0x0003e20000000200 */
[----:B------:R-:W-:Y:S02]  /*6790*/  SHF.R.U64 R174, R174, 0x3, RZ ;  /* 0x00000003aeae7819 */ /* 0x000fe400000012ff */
[----:B------:R-:W-:Y:S02]  /*67a0*/  MOV R166, R166 ;  /* 0x000000a600a67202 */ /* 0x000fe40000000f00 */
[----:B------:R-:W-:-:S02]  /*67b0*/  F2FP.F16.F32.PACK_AB R152, R57, R56 ;  /* 0x000000383998723e */ /* 0x000fc400000000ff */
[----:B------:R-:W-:Y:S02]  /*67c0*/  F2FP.F16.F32.PACK_AB R153, R59, R58 ;  /* 0x0000003a3b99723e */ /* 0x000fe400000000ff */
[----:B------:R-:W-:Y:S02]  /*67d0*/  F2FP.F16.F32.PACK_AB R154, R61, R60 ;  /* 0x0000003c3d9a723e */ /* 0x000fe400000000ff */
[----:B------:R-:W-:Y:S02]  /*67e0*/  F2FP.F16.F32.PACK_AB R155, R63, R62 ;  /* 0x0000003e3f9b723e */ /* 0x000fe400000000ff */
[----:B------:R-:W-:Y:S02]  /*67f0*/  SHF.R.U64 R160, R160, 0x3, RZ ;  /* 0x00000003a0a07819 */ /* 0x000fe400000012ff */
[----:B------:R-:W-:Y:S02]  /*6800*/  MOV R168, R168 ;  /* 0x000000a800a87202 */ /* 0x000fe40000000f00 */
[----:B0-----:R-:W-:-:S02]  /*6810*/  F2FP.F16.F32.PACK_AB R8, R65, R64 ;  /* 0x000000404108723e */ /* 0x001fc400000000ff */
[----:B------:R-:W-:Y:S02]  /*6820*/  F2FP.F16.F32.PACK_AB R9, R67, R66 ;  /* 0x000000424309723e */ /* 0x000fe400000000ff */
[----:B------:R-:W-:Y:S02]  /*6830*/  F2FP.F16.F32.PACK_AB R10, R69, R68 ;  /* 0x00000044450a723e */ /* 0x000fe400000000ff */
[----:B------:R-:W-:Y:S02]  /*6840*/  F2FP.F16.F32.PACK_AB R11, R71, R70 ;  /* 0x00000046470b723e */ /* 0x000fe400000000ff */
[----:B------:R-:W-:Y:S01]  /*6850*/  LOP3.LUT R20, R20, R21, RZ, 0x3c, !PT ;  /* 0x0000001514147212 */ /* 0x000fe200078e3cff */
[----:B------:R-:W-:Y:S01]  /*6860*/  IMAD.X R21, RZ, RZ, R5, P5 ;  /* 0x000000ffff157224 */ /* 0x000fe200028e0605 */
[----:B------:R-:W-:Y:S02]  /*6870*/  LOP3.LUT R4, R3, 0x380, RZ, 0xc0, !PT ;  /* 0x0000038003047812 */ /* 0x000fe400078ec0ff */
[----:B------:R-:W-:-:S02]  /*6880*/  MOV R170, R170 ;  /* 0x000000aa00aa7202 */ /* 0x000fc40000000f00 */
[----:B-1----:R-:W-:Y:S02]  /*6890*/  F2FP.F16.F32.PACK_AB R12, R73, R72 ;  /* 0x00000048490c723e */ /* 0x002fe400000000ff */
[----:B------:R-:W-:Y:S02]  /*68a0*/  F2FP.F16.F32.PACK_AB R13, R75, R74 ;  /* 0x0000004a4b0d723e */ /* 0x000fe400000000ff */
[----:B------:R-:W-:Y:S02]  /*68b0*/  F2FP.F16.F32.PACK_AB R14, R77, R76 ;  /* 0x0000004c4d0e723e */ /* 0x000fe400000000ff */
[----:B------:R-:W-:Y:S02]  /*68c0*/  F2FP.F16.F32.PACK_AB R15, R79, R78 ;  /* 0x0000004e4f0f723e */ /* 0x000fe400000000ff */
[----:B------:R-:W-:Y:S01]  /*68d0*/  LOP3.LUT R158, R158, R159, RZ, 0x3c, !PT ;  /* 0x0000009f9e9e7212 */ /* 0x000fe200078e3cff */
[--C-:B------:R-:W-:Y:S01]  /*68e0*/  IMAD.X R159, RZ, RZ, R5.reuse, P3 ;  /* 0x000000ffff9f7224 */ /* 0x100fe200018e0605 */
[----:B------:R-:W-:Y:S01]  /*68f0*/  LOP3.LUT R156, R156, R157, RZ, 0x3c, !PT ;  /* 0x0000009d9c9c7212 */ /* 0x000fe200078e3cff */
[--C-:B------:R-:W-:Y:S01]  /*6900*/  IMAD.X R157, RZ, RZ, R5.reuse, P2 ;  /* 0x000000ffff9d7224 */ /* 0x100fe200010e0605 */
[----:B------:R-:W-:Y:S01]  /*6910*/  LOP3.LUT R174, R174, R175, RZ, 0x3c, !PT ;  /* 0x000000afaeae7212 */ /* 0x000fe200078e3cff */
[--C-:B------:R-:W-:Y:S01]  /*6920*/  IMAD.X R175, RZ, RZ, R5.reuse, P4 ;  /* 0x000000ffffaf7224 */ /* 0x100fe200020e0605 */
[----:B------:R-:W-:Y:S01]  /*6930*/  LOP3.LUT R160, R160, R161, RZ, 0x3c, !PT ;  /* 0x000000a1a0a07212 */ /* 0x000fe200078e3cff */
[----:B------:R0:W-:Y:S01]  /*6940*/  STSM.16.M88.4 [R166], R152 ;  /* 0x00000098a6007844 */ /* 0x0001e20000000200 */
[----:B------:R-:W-:Y:S01]  /*6950*/  SHF.R.U64 R4, R4, 0x3, RZ ;  /* 0x0000000304047819 */ /* 0x000fe200000012ff */
[----:B------:R-:W-:Y:S01]  /*6960*/  IMAD.X R161, RZ, RZ, R5, P6 ;  /* 0x000000ffffa17224 */ /* 0x000fe200030e0605 */
[----:B------:R-:W-:Y:S01]  /*6970*/  F2FP.F16.F32.PACK_AB R164, R81, R80 ;  /* 0x0000005051a4723e */ /* 0x000fe200000000ff */
[----:B------:R1:W-:Y:S01]  /*6980*/  STSM.16.M88.4 [R168], R8 ;  /* 0x00000008a8007844 */ /* 0x0003e20000000200 */
[----:B------:R-:W-:-:S02]  /*6990*/  F2FP.F16.F32.PACK_AB R165, R83, R82 ;  /* 0x0000005253a5723e */ /* 0x000fc400000000ff */
[----:B------:R-:W-:Y:S01]  /*69a0*/  F2FP.F16.F32.PACK_AB R167, R87, R86 ;  /* 0x0000005657a7723e */ /* 0x000fe200000000ff */
[----:B------:R2:W-:Y:S01]  /*69b0*/  STSM.16.M88.4 [R170], R12 ;  /* 0x0000000caa007844 */ /* 0x0005e20000000200 */
[----:B------:R-:W-:Y:S02]  /*69c0*/  MOV R172, R172 ;  /* 0x000000ac00ac7202 */ /* 0x000fe40000000f00 */
[----:B------:R-:W-:Y:S02]  /*69d0*/  F2FP.F16.F32.PACK_AB R169, R91, R90 ;  /* 0x0000005a5ba9723e */ /* 0x000fe400000000ff */
[----:B------:R-:W-:Y:S02]  /*69e0*/  F2FP.F16.F32.PACK_AB R171, R95, R94 ;  /* 0x0000005e5fab723e */ /* 0x000fe400000000ff */
[----:B0-----:R-:W-:Y:S02]  /*69f0*/  F2FP.F16.F32.PACK_AB R166, R85, R84 ;  /* 0x0000005455a6723e */ /* 0x001fe400000000ff */
[----:B------:R-:W-:-:S02]  /*6a00*/  MOV R20, R20 ;  /* 0x0000001400147202 */ /* 0x000fc40000000f00 */
[----:B-1----:R-:W-:Y:S02]  /*6a10*/  F2FP.F16.F32.PACK_AB R168, R89, R88 ;  /* 0x0000005859a8723e */ /* 0x002fe400000000ff */
[----:B------:R-:W-:Y:S02]  /*6a20*/  MOV R173, R158 ;  /* 0x0000009e00ad7202 */ /* 0x000fe40000000f00 */
[----:B--2---:R-:W-:Y:S02]  /*6a30*/  F2FP.F16.F32.PACK_AB R170, R93, R92 ;  /* 0x0000005c5daa723e */ /* 0x004fe400000000ff */
[----:B------:R-:W-:Y:S02]  /*6a40*/  MOV R21, R156 ;  /* 0x0000009c00157202 */ /* 0x000fe40000000f00 */
[----:B------:R-:W-:Y:S02]  /*6a50*/  F2FP.F16.F32.PACK_AB R152, R97, R96 ;  /* 0x000000606198723e */ /* 0x000fe400000000ff */
[----:B------:R-:W-:-:S02]  /*6a60*/  F2FP.F16.F32.PACK_AB R153, R99, R98 ;  /* 0x000000626399723e */ /* 0x000fc400000000ff */
[----:B------:R-:W-:Y:S02]  /*6a70*/  F2FP.F16.F32.PACK_AB R154, R101, R100 ;  /* 0x00000064659a723e */ /* 0x000fe400000000ff */
[----:B------:R-:W-:Y:S01]  /*6a80*/  F2FP.F16.F32.PACK_AB R155, R103, R102 ;  /* 0x00000066679b723e */ /* 0x000fe200000000ff */
[----:B------:R-:W-:Y:S01]  /*6a90*/  IMAD.X R5, RZ, RZ, R5, P1 ;  /* 0x000000ffff057224 */ /* 0x000fe200008e0605 */
[----:B------:R-:W-:Y:S01]  /*6aa0*/  LOP3.LUT R4, R4, R3, RZ, 0x3c, !PT ;  /* 0x0000000304047212 */ /* 0x000fe200078e3cff */
[----:B------:R0:W-:Y:S01]  /*6ab0*/  STSM.16.M88.4 [R162], R164 ;  /* 0x000000a4a2007844 */ /* 0x0001e20000000200 */
[----:B------:R-:W-:Y:S02]  /*6ac0*/  MOV R174, R174 ;  /* 0x000000ae00ae7202 */ /* 0x000fe40000000f00 */
[----:B------:R-:W-:Y:S02]  /*6ad0*/  F2FP.F16.F32.PACK_AB R156, R105, R104 ;  /* 0x00000068699c723e */ /* 0x000fe400000000ff */
[----:B------:R-:W-:-:S02]  /*6ae0*/  F2FP.F16.F32.PACK_AB R157, R107, R106 ;  /* 0x0000006a6b9d723e */ /* 0x000fc400000000ff */
[----:B------:R-:W-:Y:S02]  /*6af0*/  F2FP.F16.F32.PACK_AB R158, R109, R108 ;  /* 0x0000006c6d9e723e */ /* 0x000fe400000000ff */
[----:B------:R-:W-:Y:S02]  /*6b00*/  F2FP.F16.F32.PACK_AB R159, R111, R110 ;  /* 0x0000006e6f9f723e */ /* 0x000fe400000000ff */
[----:B------:R-:W-:Y:S01]  /*6b10*/  MOV R3, R160 ;  /* 0x000000a000037202 */ /* 0x000fe20000000f00 */
[----:B------:R-:W-:Y:S01]  /*6b20*/  STSM.16.M88.4 [R172], R168 ;  /* 0x000000a8ac007844 */ /* 0x000fe20000000200 */
[----:B------:R-:W-:Y:S02]  /*6b30*/  F2FP.F16.F32.PACK_AB R160, R113, R112 ;  /* 0x0000007071a0723e */ /* 0x000fe400000000ff */
[----:B------:R-:W-:Y:S02]  /*6b40*/  F2FP.F16.F32.PACK_AB R161, R115, R114 ;  /* 0x0000007273a1723e */ /* 0x000fe400000000ff */
[----:B0-----:R-:W-:-:S02]  /*6b50*/  F2FP.F16.F32.PACK_AB R162, R117, R116 ;  /* 0x0000007475a2723e */ /* 0x001fc400000000ff */
[----:B------:R-:W-:Y:S01]  /*6b60*/  F2FP.F16.F32.PACK_AB R163, R119, R118 ;  /* 0x0000007677a3723e */ /* 0x000fe200000000ff */
[----:B------:R0:W-:Y:S01]  /*6b70*/  STSM.16.M88.4 [R7], R152 ;  /* 0x0000009807007844 */ /* 0x0001e20000000200 */
[----:B------:R-:W-:Y:S02]  /*6b80*/  F2FP.F16.F32.PACK_AB R8, R121, R120 ;  /* 0x000000787908723e */ /* 0x000fe400000000ff */
[----:B------:R-:W-:Y:S02]  /*6b90*/  F2FP.F16.F32.PACK_AB R9, R123, R122 ;  /* 0x0000007a7b09723e */ /* 0x000fe400000000ff */
[----:B------:R-:W-:Y:S02]  /*6ba0*/  F2FP.F16.F32.PACK_AB R10, R125, R124 ;  /* 0x0000007c7d0a723e */ /* 0x000fe400000000ff */
[----:B------:R-:W-:Y:S01]  /*6bb0*/  F2FP.F16.F32.PACK_AB R11, R127, R126 ;  /* 0x0000007e7f0b723e */ /* 0x000fe200000000ff */
[----:B------:R1:W-:Y:S01]  /*6bc0*/  STSM.16.M88.4 [R174], R156 ;  /* 0x0000009cae007844 */ /* 0x0003e20000000200 */
[----:B------:R-:W-:-:S02]  /*6bd0*/  F2FP.F16.F32.PACK_AB R12, R129, R128 ;  /* 0x00000080810c723e */ /* 0x000fc400000000ff */
[----:B------:R-:W-:Y:S02]  /*6be0*/  F2FP.F16.F32.PACK_AB R13, R131, R130 ;  /* 0x00000082830d723e */ /* 0x000fe400000000ff */
[----:B------:R-:W-:Y:S02]  /*6bf0*/  F2FP.F16.F32.PACK_AB R14, R133, R132 ;  /* 0x00000084850e723e */ /* 0x000fe400000000ff */
[----:B------:R-:W-:Y:S02]  /*6c00*/  F2FP.F16.F32.PACK_AB R15, R135, R134 ;  /* 0x00000086870f723e */ /* 0x000fe400000000ff */
[----:B0-----:R-:W-:Y:S02]  /*6c10*/  F2FP.F16.F32.PACK_AB R152, R137, R136 ;  /* 0x000000888998723e */ /* 0x001fe400000000ff */
[----:B------:R-:W-:Y:S02]  /*6c20*/  F2FP.F16.F32.PACK_AB R153, R139, R138 ;  /* 0x0000008a8b99723e */ /* 0x000fe400000000ff */
[----:B------:R-:W-:-:S02]  /*6c30*/  F2FP.F16.F32.PACK_AB R154, R141, R140 ;  /* 0x0000008c8d9a723e */ /* 0x000fc400000000ff */
[----:B------:R-:W-:Y:S01]  /*6c40*/  F2FP.F16.F32.PACK_AB R155, R143, R142 ;  /* 0x0000008e8f9b723e */ /* 0x000fe200000000ff */
[----:B------:R-:W-:Y:S01]  /*6c50*/  STSM.16.M88.4 [R173], R160 ;  /* 0x000000a0ad007844 */ /* 0x000fe20000000200 */
[----:B------:R-:W-:Y:S02]  /*6c60*/  MOV R164, R4 ;  /* 0x0000000400a47202 */ /* 0x000fe40000000f00 */
[----:B-1----:R-:W-:Y:S02]  /*6c70*/  F2FP.F16.F32.PACK_AB R156, R145, R144 ;  /* 0x00000090919c723e */ /* 0x002fe400000000ff */
[----:B------:R-:W-:Y:S02]  /*6c80*/  F2FP.F16.F32.PACK_AB R157, R147, R146 ;  /* 0x00000092939d723e */ /* 0x000fe400000000ff */
[----:B------:R-:W-:Y:S02]  /*6c90*/  F2FP.F16.F32.PACK_AB R158, R149, R148 ;  /* 0x00000094959e723e */ /* 0x000fe400000000ff */
[----:B------:R-:W-:Y:S01]  /*6ca0*/  F2FP.F16.F32.PACK_AB R159, R151, R150 ;  /* 0x00000096979f723e */ /* 0x000fe200000000ff */
[----:B------:R0:W-:Y:S04]  /*6cb0*/  STSM.16.M88.4 [R3], R8 ;  /* 0x0000000803007844 */ /* 0x0001e80000000200 */
[----:B------:R1:W-:Y:S04]  /*6cc0*/  STSM.16.M88.4 [R20], R12 ;  /* 0x0000000c14007844 */ /* 0x0003e80000000200 */
[----:B------:R2:W-:Y:S04]  /*6cd0*/  STSM.16.M88.4 [R21], R152 ;  /* 0x0000009815007844 */ /* 0x0005e80000000200 */
[----:B------:R2:W-:Y:S01]  /*6ce0*/  STSM.16.M88.4 [R164], R156 ;  /* 0x0000009ca4007844 */ /* 0x0005e20000000200 */
[----:B------:R-:W-:Y:S01]  /*6cf0*/  BAR.SYNC.DEFER_BLOCKING 0x1, 0x100 ;  /* 0x0044000000007b1d */ /* 0x000fe20000010000 */
[----:B------:R-:W-:-:S04]  /*6d00*/  ISETP.NE.U32.AND P0, PT, RZ, UR14, PT ;  /* 0x0000000eff007c0c */ /* 0x000fc8000bf05070 */
[----:B------:R-:W-:Y:S01]  /*6d10*/  ISETP.NE.AND.EX P0, PT, RZ, UR15, PT, P0 ;  /* 0x0000000fff007c0c */ /* 0x000fe2000bf05300 */
[----:B------:R-:W-:Y:S01]  /*6d20*/  IMAD.U32 R4, RZ, RZ, UR9 ;  /* 0x00000009ff047e24 */ /* 0x000fe2000f8e00ff */
[----:B------:R-:W-:Y:S01]  /*6d30*/  ULDC UR9, c[0x0][0xbe8] ;  /* 0x0002fa0000097ab9 */ /* 0x000fe20000000800 */
[----:B------:R-:W-:Y:S01]  /*6d40*/  IMAD.U32 R5, RZ, RZ, UR12 ;  /* 0x0000000cff057e24 */ /* 0x000fe2000f8e00ff */
[----:B------:R-:W-:-:S09]  /*6d50*/  ULDC.64 UR12, c[0x0][0xc08] ;  /* 0x00030200000c7ab9 */ /* 0x000fd20000000a00 */
[----:B------:R-:W4:Y:S01]  /*6d60*/  @P0 LDG.E R7, desc[UR50][R4.64] ;  /* 0x0000003204070981 */ /* 0x000f22000c1e1900 */
[----:B------:R-:W-:-:S04]  /*6d70*/  UISETP.NE.U32.AND UP0, UPT, UR12, URZ, UPT ;  /* 0x0000003f0c00728c */ /* 0x000fc8000bf05070 */
[----:B------:R-:W-:-:S06]  /*6d80*/  UISETP.NE.AND.EX UP0, UPT, UR13, URZ, UPT, UP0 ;  /* 0x0000003f0d00728c */ /* 0x000fcc000bf05300 */
[----:B------:R-:W-:-:S05]  /*6d90*/  PLOP3.LUT P4, PT, PT, PT, UP0, 0x80, 0x0 ;  /* 0x000000000000781c */ /* 0x000fca0003f8f008 */
[----:B------:R-:W-:-:S03]  /*6da0*/  @UP0 UIADD3 UR12, UP1, UR4, UR12, URZ ;  /* 0x0000000c040c0290 */ /* 0x000fc6000ff3e03f */
[----:B------:R-:W-:Y:S01]  /*6db0*/  ULDC UR4, c[0x0][0xa88] ;  /* 0x0002a20000047ab9 */ /* 0x000fe20000000800 */
[----:B------:R-:W-:Y:S01]  /*6dc0*/  @UP0 UIADD3.X UR13, UR16, UR13, URZ, UP1, !UPT ;  /* 0x0000000d100d0290 */ /* 0x000fe20008ffe43f */
[----:B0-----:R-:W-:Y:S01]  /*6dd0*/  IMAD.U32 R3, RZ, RZ, UR4 ;  /* 0x00000004ff037e24 */ /* 0x001fe2000f8e00ff */
[----:B------:R-:W-:Y:S01]  /*6de0*/  UISETP.NE.AND UP0, UPT, UR44, URZ, UPT ;  /* 0x0000003f2c00728c */ /* 0x000fe2000bf05270 */
[----:B------:R-:W-:-:S03]  /*6df0*/  ULDC UR4, c[0x0][0xad4] ;  /* 0x0002b50000047ab9 */ /* 0x000fc60000000800 */
[----:B------:R-:W-:Y:S02]  /*6e00*/  USEL UR4, UR44, UR4, UP0 ;  /* 0x000000042c047287 */ /* 0x000fe40008000000 */
[----:B------:R-:W-:Y:S02]  /*6e10*/  UISETP.NE.AND UP1, UPT, UR9, 0x1, UPT ;  /* 0x000000010900788c */ /* 0x000fe4000bf25270 */
[----:B------:R-:W-:Y:S01]  /*6e20*/  UISETP.GT.AND UP2, UPT, UR4, 0x1, UPT ;  /* 0x000000010400788c */ /* 0x000fe2000bf44270 */
[----:B------:R-:W-:-:S03]  /*6e30*/  UMOV UR21, 0x9b8 ;  /* 0x000009b800157882 */ /* 0x000fc60000000000 */
[----:B------:R-:W-:Y:S01]  /*6e40*/  USEL UR21, UR21, 0x978, UP2 ;  /* 0x0000097815157887 */ /* 0x000fe20009000000 */
[----:B------:R-:W-:Y:S01]  /*6e50*/  PLOP3.LUT P1, PT, PT, PT, UP1, 0x80, 0x0 ;  /* 0x000000000000781c */ /* 0x000fe20003f2f018 */
[----:B------:R-:W-:Y:S01]  /*6e60*/  UISETP.NE.U32.AND UP0, UPT, UR14, URZ, UPT ;  /* 0x0000003f0e00728c */ /* 0x000fe2000bf05070 */
[----:B-1----:R-:W-:Y:S01]  /*6e70*/  IMAD.U32 R12, RZ, RZ, UR41 ;  /* 0x00000029ff0c7e24 */ /* 0x002fe2000f8e00ff */
[----:B------:R-:W-:Y:S01]  /*6e80*/  UMOV UR4, URZ ;  /* 0x0000003f00047c82 */ /* 0x000fe20008000000 */
[----:B------:R-:W-:Y:S01]  /*6e90*/  IMAD.U32 R8, RZ, RZ, UR12 ;  /* 0x0000000cff087e24 */ /* 0x000fe2000f8e00ff */
[----:B------:R-:W-:Y:S01]  /*6ea0*/  UISETP.NE.AND.EX UP0, UPT, UR15, URZ, UPT, UP0 ;  /* 0x0000003f0f00728c */ /* 0x000fe2000bf05300 */
[----:B------:R-:W-:Y:S01]  /*6eb0*/  IMAD.U32 R9, RZ, RZ, UR13 ;  /* 0x0000000dff097e24 */ /* 0x000fe2000f8e00ff */
[----:B------:R-:W-:Y:S01]  /*6ec0*/  @UP1 ULDC UR23, c[0x0][0xbec] ;  /* 0x0002fb0000171ab9 */ /* 0x000fe20000000800 */
[----:B---3--:R-:W-:Y:S01]  /*6ed0*/  IMAD R12, R12, 0x80, R176 ;  /* 0x000000800c0c7824 */ /* 0x008fe200078e02b0 */
[----:B------:R-:W-:-:S02]  /*6ee0*/  USEL UR39, UR39, URZ, !UP0 ;  /* 0x0000003f27277287 */ /* 0x000fc4000c000000 */
[----:B------:R0:W5:Y:S01]  /*6ef0*/  @P4 LDG.E R3, desc[UR50][R8.64] ;  /* 0x0000003208034981 */ /* 0x000162000c1e1900 */
[----:B------:R-:W-:Y:S01]  /*6f00*/  USEL UR20, UR42, URZ, UP2 ;  /* 0x0000003f2a147287 */ /* 0x000fe20009000000 */
[----:B------:R-:W-:Y:S01]  /*6f10*/  ULDC.64 UR16, c[0x0][UR21+0x220] ;  /* 0x0000880015107abb */ /* 0x000fe20008000a00 */
[----:B------:R-:W-:Y:S01]  /*6f20*/  USEL UR40, UR40, URZ, !UP0 ;  /* 0x0000003f28287287 */ /* 0x000fe2000c000000 */
[----:B------:R-:W-:Y:S01]  /*6f30*/  ULDC.64 UR18, c[0x0][UR21+0x228] ;  /* 0x00008a0015127abb */ /* 0x000fe20008000a00 */
[----:B------:R-:W-:Y:S01]  /*6f40*/  UIMAD UR17, UR17, UR39, URZ ;  /* 0x00000027111172a4 */ /* 0x000fe2000f8e023f */
[----:B------:R-:W-:Y:S01]  /*6f50*/  @UP1 ULDC UR26, c[0x0][0xbf0] ;  /* 0x0002fc00001a1ab9 */ /* 0x000fe20000000800 */
[----:B0-----:R-:W-:Y:S01]  /*6f60*/  @P1 IMAD.HI.U32 R8, R12, UR23, RZ ;  /* 0x000000170c081c27 */ /* 0x001fe2000f8e00ff */
[----:B------:R-:W-:Y:S01]  /*6f70*/  ULDC.64 UR14, c[0x0][UR21+0x218] ;  /* 0x00008600150e7abb */ /* 0x000fe20008000a00 */
[----:B------:R-:W-:Y:S02]  /*6f80*/  UIMAD.WIDE.U32 UR24, UR18, UR20, URZ ;  /* 0x00000014121872a5 */ /* 0x000fe4000f8e003f */
[----:B------:R-:W-:-:S02]  /*6f90*/  UIMAD.WIDE.U32 UR12, UR14, UR43, URZ ;  /* 0x0000002b0e0c72a5 */ /* 0x000fc4000f8e003f */
[----:B------:R-:W-:Y:S02]  /*6fa0*/  UIMAD UR22, UR15, UR43, URZ ;  /* 0x0000002b0f1672a4 */ /* 0x000fe4000f8e023f */
[----:B------:R-:W-:Y:S02]  /*6fb0*/  UIMAD UR18, UR19, UR20, URZ ;  /* 0x00000014131272a4 */ /* 0x000fe4000f8e023f */
[----:B------:R-:W-:Y:S02]  /*6fc0*/  UIMAD.WIDE.U32 UR14, UR16, UR39, URZ ;  /* 0x00000027100e72a5 */ /* 0x000fe4000f8e003f */
[----:B------:R-:W-:Y:S02]  /*6fd0*/  UIMAD UR17, UR16, UR40, UR17 ;  /* 0x00000028101172a4 */ /* 0x000fe4000f8e0211 */
[----:B------:R-:W-:Y:S02]  /*6fe0*/  UIADD3 UR18, UR25, UR18, URZ ;  /* 0x0000001219127290 */ /* 0x000fe4000fffe03f */
[----:B------:R-:W-:-:S02]  /*6ff0*/  UIADD3 UR22, UR13, UR22, URZ ;  /* 0x000000160d167290 */ /* 0x000fc4000fffe03f */
[----:B------:R-:W-:Y:S02]  /*7000*/  UIADD3 UR17, UR15, UR17, URZ ;  /* 0x000000110f117290 */ /* 0x000fe4000fffe03f */
[----:B------:R-:W-:Y:S01]  /*7010*/  IMAD.U32 R14, RZ, RZ, UR18 ;  /* 0x00000012ff0e7e24 */ /* 0x000fe2000f8e00ff */
[----:B----4-:R-:W-:Y:S01]  /*7020*/  @P0 R2UR UR4, R7 ;  /* 0x00000000070402ca */ /* 0x010fe200000e0000 */
[----:B------:R-:W-:Y:S01]  /*7030*/  IMAD.MOV.U32 R7, RZ, RZ, R12 ;  /* 0x000000ffff077224 */ /* 0x000fe200078e000c */
[----:B------:R-:W-:Y:S01]  /*7040*/  @P1 SHF.R.U32.HI R7, RZ, UR26, R8 ;  /* 0x0000001aff071c19 */ /* 0x000fe20008011608 */
[----:B------:R-:W-:-:S04]  /*7050*/  IMAD.U32 R8, RZ, RZ, UR24 ;  /* 0x00000018ff087e24 */ /* 0x000fc8000f8e00ff */
[----:B------:R-:W-:-:S06]  /*7060*/  IMAD.MOV R11, RZ, RZ, -R7 ;  /* 0x000000ffff0b7224 */ /* 0x000fcc00078e0a07 */
[----:B------:R-:W-:Y:S02]  /*7070*/  UIADD3 UR12, UP0, UP3, UR14, UR12, UR4 ;  /* 0x0000000c0e0c7290 */ /* 0x000fe4000fb1e004 */
[----:B------:R-:W-:Y:S01]  /*7080*/  USHF.R.S32.HI UR16, URZ, 0x1f, UR4 ;  /* 0x0000001f3f107899 */ /* 0x000fe20008011404 */
[----:B------:R-:W-:Y:S01]  /*7090*/  IMAD R11, R11, UR9, R12 ;  /* 0x000000090b0b7c24 */ /* 0x000fe2000f8e020c */
[----:B------:R-:W-:Y:S02]  /*70a0*/  SHF.R.S32.HI R9, RZ, 0x1f, R7 ;  /* 0x0000001fff097819 */ /* 0x000fe40000011407 */
[----:B------:R-:W-:Y:S01]  /*70b0*/  UIADD3.X UR14, UR17, UR22, UR16, UP0, UP3 ;  /* 0x00000016110e7290 */ /* 0x000fe200087e6410 */
[----:B------:R-:W-:Y:S01]  /*70c0*/  IADD3 R8, P2, P3, R7, UR12, R8 ;  /* 0x0000000c07087c10 */ /* 0x000fe2000fb5e008 */
[----:B------:R-:W-:Y:S01]  /*70d0*/  ULDC.64 UR12, c[0x0][UR21+0x210] ;  /* 0x00008400150c7abb */ /* 0x000fe20008000a00 */
[----:B------:R-:W-:Y:S01]  /*70e0*/  SHF.R.S32.HI R7, RZ, 0x1f, R11 ;  /* 0x0000001fff077819 */ /* 0x000fe2000001140b */
[----:B------:R-:W-:-:S02]  /*70f0*/  IMAD R10, R11, UR13, RZ ;  /* 0x0000000d0b0a7c24 */ /* 0x000fc4000f8e02ff */
[----:B------:R-:W-:Y:S01]  /*7100*/  IADD3.X R9, R9, UR14, R14, P2, P3 ;  /* 0x0000000e09097c10 */ /* 0x000fe200097e640e */
[----:B------:R-:W-:Y:S01]  /*7110*/  ULDC.64 UR14, c[0x0][0xba8] ;  /* 0x0002ea00000e7ab9 */ /* 0x000fe20000000a00 */
[----:B------:R-:W-:Y:S01]  /*7120*/  IMAD R7, R7, UR12, R10 ;  /* 0x0000000c07077c24 */ /* 0x000fe2000f8e020a */
[----:B------:R-:W-:Y:S01]  /*7130*/  @!UP2 ULDC UR14, c[0x0][0xb50] ;  /* 0x0002d400000eaab9 */ /* 0x000fe20000000800 */
[----:B------:R-:W-:Y:S01]  /*7140*/  @!UP2 ULDC UR15, c[0x0][0xb54] ;  /* 0x0002d500000faab9 */ /* 0x000fe20000000800 */
[----:B------:R-:W-:-:S04]  /*7150*/  IMAD.WIDE.U32 R8, R11, UR12, R8 ;  /* 0x0000000c0b087c25 */ /* 0x000fc8000f8e0008 */
[----:B------:R-:W-:Y:S01]  /*7160*/  IMAD.IADD R7, R9, 0x1, R7 ;  /* 0x0000000109077824 */ /* 0x000fe200078e0207 */
[----:B------:R-:W-:-:S04]  /*7170*/  LEA R11, P2, R8, UR14, 0x2 ;  /* 0x0000000e080b7c11 */ /* 0x000fc8000f8410ff */
[----:B------:R-:W-:Y:S01]  /*7180*/  LEA.HI.X R7, R8, UR15, R7, 0x2, P2 ;  /* 0x0000000f08077c11 */ /* 0x000fe200090f1407 */
[----:B--2---:R-:W-:Y:S08]  /*7190*/  @P4 BRA `(.L_x_412) ;  /* 0x0000000000104947 */ /* 0x004ff00003800000 */
[----:B------:R-:W-:Y:S05]  /*71a0*/  @!P0 BRA `(.L_x_412) ;  /* 0x00000000000c8947 */ /* 0x000fea0003800000 */
[----:B------:R-:W2:Y:S04]  /*71b0*/  LDG.E R8, desc[UR50][R4.64] ;  /* 0x0000003204087981 */ /* 0x000ea8000c1e1900 */
[----:B-----5:R-:W2:Y:S02]  /*71c0*/  LDG.E R3, desc[UR50][R4.64+0x4] ;  /* 0x0000043204037981 */ /* 0x020ea4000c1e1900 */
[----:B--2---:R-:W-:-:S07]  /*71d0*/  IMAD.IADD R3, R3, 0x1, -R8 ;  /* 0x0000000103037824 */ /* 0x004fce00078e0a08 */
.L_x_412:
[----:B------:R-:W2:Y:S01]  /*71e0*/  LDL R10, [R1+0x28] ;  /* 0x00002800010a7983 */ /* 0x000ea20000100800 */
[----:B------:R-:W-:Y:S01]  /*71f0*/  IMAD.U32 R14, RZ, RZ, UR41 ;  /* 0x00000029ff0e7e24 */ /* 0x000fe2000f8e00ff */
[----:B------:R-:W-:Y:S01]  /*7200*/  LOP3.LUT P0, RZ, R225, 0x3, RZ, 0xc0, !PT ;  /* 0x00000003e1ff7812 */ /* 0x000fe2000780c0ff */
[----:B-----5:R-:W-:Y:S01]  /*7210*/  IMAD R3, R3, UR9, RZ ;  /* 0x0000000903037c24 */ /* 0x020fe2000f8e02ff */
[----:B------:R-:W-:Y:S01]  /*7220*/  SHFL.IDX PT, R4, R11, RZ, 0x1c1f ;  /* 0x001c1fff0b047589 */ /* 0x000fe200000e0000 */
[----:B------:R-:W-:-:S03]  /*7230*/  PLOP3.LUT P3, PT, PT, PT, UP2, 0x80, 0x0 ;  /* 0x000000000000781c */ /* 0x000fc60003f6f028 */
[----:B------:R-:W0:Y:S04]  /*7240*/  SHFL.IDX PT, R5, R7, RZ, 0x1c1f ;  /* 0x001c1fff07057589 */ /* 0x000e2800000e0000 */
[----:B------:R-:W-:Y:S04]  /*7250*/  SHFL.IDX PT, R8, R11, 0x1, 0x1c1f ;  /* 0x003c1f000b087f89 */ /* 0x000fe800000e0000 */
[----:B------:R-:W1:Y:S01]  /*7260*/  SHFL.IDX PT, R9, R7, 0x1, 0x1c1f ;  /* 0x003c1f0007097f89 */ /* 0x000e6200000e0000 */
[----:B--2---:R-:W-:-:S04]  /*7270*/  IMAD R14, R14, 0x80, R10 ;  /* 0x000000800e0e7824 */ /* 0x004fc800078e020a */
[C---:B------:R-:W-:Y:S01]  /*7280*/  VIADD R10, R14.reuse, 0x8 ;  /* 0x000000080e0a7836 */ /* 0x040fe20000000000 */
[----:B------:R-:W-:-:S04]  /*7290*/  ISETP.GE.OR P2, PT, R14, R3, P0 ;  /* 0x000000030e00720c */ /* 0x000fc80000746670 */
[----:B------:R-:W-:-:S09]  /*72a0*/  ISETP.GE.OR P0, PT, R10, R3, P0 ;  /* 0x000000030a00720c */ /* 0x000fd20000706670 */
[----:B0-----:R0:W-:Y:S01]  /*72b0*/  @!P2 ST.E desc[UR50][R4.64], R6 ;  /* 0x000000060400a985 */ /* 0x0011e2000c101932 */
[----:B------:R-:W-:-:S03]  /*72c0*/  ISETP.GE.AND P2, PT, R14, R3, PT ;  /* 0x000000030e00720c */ /* 0x000fc60003f46270 */
[----:B-1----:R0:W-:Y:S01]  /*72d0*/  @!P0 ST.E desc[UR50][R8.64], R0 ;  /* 0x0000000008008985 */ /* 0x0021e2000c101932 */
[----:B------:R-:W-:Y:S01]  /*72e0*/  ISETP.GE.AND P0, PT, R10, R3, PT ;  /* 0x000000030a00720c */ /* 0x000fe20003f06270 */
[----:B------:R-:W-:-:S12]  /*72f0*/  @P3 BRA `(.L_x_413) ;  /* 0x0000001000103947 */ /* 0x000fd80003800000 */
[----:B0-----:R-:W0:Y:S01]  /*7300*/  S2R R0, SR_TID.X ;  /* 0x0000000000007919 */ /* 0x001e220000002100 */
[----:B------:R-:W-:Y:S01]  /*7310*/  ULDC.64 UR14, c[0x0][0xaa0] ;  /* 0x0002a800000e7ab9 */ /* 0x000fe20000000a00 */
[----:B0-----:R-:W-:-:S05]  /*7320*/  VIADD R0, R0, 0xffffff80 ;  /* 0xffffff8000007836 */ /* 0x001fca0000000000 */
[----:B------:R-:W-:-:S04]  /*7330*/  SHF.R.S32.HI R5, RZ, 0x1f, R0 ;  /* 0x0000001fff057819 */ /* 0x000fc80000011400 */
[----:B------:R-:W-:-:S04]  /*7340*/  LEA.HI R5, R5, R0, RZ, 0x3 ;  /* 0x0000000005057211 */ /* 0x000fc800078f18ff */
[----:B------:R-:W-:Y:S02]  /*7350*/  LOP3.LUT R7, R5, 0xfffffff8, RZ, 0xc0, !PT ;  /* 0xfffffff805077812 */ /* 0x000fe400078ec0ff */
[----:B------:R-:W-:Y:S01]  /*7360*/  SHF.R.S32.HI R21, RZ, 0x3, R5 ;  /* 0x00000003ff157819 */ /* 0x000fe20000011405 */
[----:B------:R-:W-:Y:S02]  /*7370*/  IMAD.MOV.U32 R5, RZ, RZ, 0x2 ;  /* 0x00000002ff057424 */ /* 0x000fe400078e00ff */
[----:B------:R-:W-:-:S04]  /*7380*/  IMAD.IADD R20, R0, 0x1, -R7 ;  /* 0x0000000100147824 */ /* 0x000fc800078e0a07 */
[----:B------:R-:W-:-:S04]  /*7390*/  IMAD.SHL.U32 R0, R20, 0x8, RZ ;  /* 0x0000000814007824 */ /* 0x000fc800078e00ff */
[----:B------:R-:W-:-:S04]  /*73a0*/  IMAD R4, R21, 0x40, R0 ;  /* 0x0000004015047824 */ /* 0x000fc800078e0200 */
[----:B------:R-:W-:Y:S01]  /*73b0*/  IMAD.WIDE R4, R4, R5, UR10 ;  /* 0x0000000a04047e25 */ /* 0x000fe2000f8e0205 */
[----:B------:R-:W-:Y:S02]  /*73c0*/  UIMAD UR12, UR16, UR14, URZ ;  /* 0x0000000e100c72a4 */ /* 0x000fe4000f8e023f */
[C---:B------:R-:W-:Y:S02]  /*73d0*/  IADD3 R9, P4, R4.reuse, 0x1000, RZ ;  /* 0x0000100004097810 */ /* 0x040fe40007f9e0ff */
[C---:B------:R-:W-:Y:S02]  /*73e0*/  IADD3 R13, P3, R4.reuse, 0x2000, RZ ;  /* 0x00002000040d7810 */ /* 0x040fe40007f7e0ff */
[----:B------:R-:W-:Y:S01]  /*73f0*/  IADD3 R25, P2, R4, 0x3000, RZ ;  /* 0x0000300004197810 */ /* 0x000fe20007f5e0ff */
[----:B------:R-:W-:Y:S01]  /*7400*/  UIMAD UR12, UR4, UR15, UR12 ;  /* 0x0000000f040c72a4 */ /* 0x000fe2000f8e020c */
[----:B------:R-:W-:Y:S01]  /*7410*/  LOP3.LUT R8, R9, 0x380, RZ, 0xc0, !PT ;  /* 0x0000038009087812 */ /* 0x000fe200078ec0ff */
[----:B------:R-:W-:Y:S01]  /*7420*/  UIMAD.WIDE.U32 UR10, UR4, UR14, URZ ;  /* 0x0000000e040a72a5 */ /* 0x000fe2000f8e003f */
[----:B------:R-:W-:-:S02]  /*7430*/  LOP3.LUT R12, R13, 0x380, RZ, 0xc0, !PT ;  /* 0x000003800d0c7812 */ /* 0x000fc400078ec0ff */
[----:B------:R-:W-:Y:S01]  /*7440*/  LOP3.LUT R24, R25, 0x380, RZ, 0xc0, !PT ;  /* 0x0000038019187812 */ /* 0x000fe200078ec0ff */
[----:B------:R-:W-:Y:S01]  /*7450*/  UIADD3 UR11, UR11, UR12, URZ ;  /* 0x0000000c0b0b7290 */ /* 0x000fe2000fffe03f */
[----:B------:R-:W-:Y:S01]  /*7460*/  SHF.R.U64 R8, R8, 0x3, RZ ;  /* 0x0000000308087819 */ /* 0x000fe200000012ff */
[----:B------:R-:W-:Y:S01]  /*7470*/  IMAD.U32 R77, RZ, RZ, UR41 ;  /* 0x00000029ff4d7e24 */ /* 0x000fe2000f8e00ff */
[----:B------:R-:W-:Y:S01]  /*7480*/  SHF.R.U64 R12, R12, 0x3, RZ ;  /* 0x000000030c0c7819 */ /* 0x000fe200000012ff */
[----:B------:R-:W-:Y:S01]  /*7490*/  ULDC.64 UR12, c[0x0][0xae8] ;  /* 0x0002ba00000c7ab9 */ /* 0x000fe20000000a00 */
[----:B------:R-:W-:Y:S01]  /*74a0*/  SHF.R.U64 R24, R24, 0x3, RZ ;  /* 0x0000000318187819 */ /* 0x000fe200000012ff */
[----:B------:R-:W-:Y:S01]  /*74b0*/  UIMAD.WIDE.U32 UR10, UR43, UR12, UR10 ;  /* 0x0000000c2b0a72a5 */ /* 0x000fe2000f8e000a */
[----:B------:R-:W-:Y:S01]  /*74c0*/  LOP3.LUT R8, R8, R9, RZ, 0x3c, !PT ;  /* 0x0000000908087212 */ /* 0x000fe200078e3cff */
[--C-:B------:R-:W-:Y:S01]  /*74d0*/  IMAD.X R9, RZ, RZ, R5.reuse, P4 ;  /* 0x000000ffff097224 */ /* 0x100fe200020e0605 */
[----:B------:R-:W-:Y:S01]  /*74e0*/  LOP3.LUT R12, R12, R13, RZ, 0x3c, !PT ;  /* 0x0000000d0c0c7212 */ /* 0x000fe200078e3cff */
[----:B------:R-:W-:Y:S01]  /*74f0*/  IMAD.X R13, RZ, RZ, R5, P3 ;  /* 0x000000ffff0d7224 */ /* 0x000fe200018e0605 */
[----:B------:R-:W-:Y:S01]  /*7500*/  LOP3.LUT R24, R24, R25, RZ, 0x3c, !PT ;  /* 0x0000001918187212 */ /* 0x000fe200078e3cff */
[----:B------:R-:W-:Y:S01]  /*7510*/  IMAD R20, R20, 0x20, R21 ;  /* 0x0000002014147824 */ /* 0x000fe200078e0215 */
[C---:B------:R-:W-:Y:S01]  /*7520*/  IADD3 R29, P0, R4.reuse, 0x4000, RZ ;  /* 0x00004000041d7810 */ /* 0x040fe20007f1e0ff */
[----:B------:R-:W-:Y:S01]  /*7530*/  IMAD.X R25, RZ, RZ, R5, P2 ;  /* 0x000000ffff197224 */ /* 0x000fe200010e0605 */
[----:B------:R-:W-:-:S02]  /*7540*/  IADD3 R33, P6, R4, 0x5000, RZ ;  /* 0x0000500004217810 */ /* 0x000fc40007fde0ff */
[C---:B------:R-:W-:Y:S01]  /*7550*/  IADD3 R37, P5, R4.reuse, 0x6000, RZ ;  /* 0x0000600004257810 */ /* 0x040fe20007fbe0ff */
[----:B------:R-:W-:Y:S01]  /*7560*/  USHF.R.S32.HI UR4, URZ, 0x1f, UR39 ;  /* 0x0000001f3f047899 */ /* 0x000fe20008011427 */
[C---:B------:R-:W-:Y:S01]  /*7570*/  IADD3 R41, P4, R4.reuse, 0x7000, RZ ;  /* 0x0000700004297810 */ /* 0x040fe20007f9e0ff */
[----:B------:R-:W-:Y:S01]  /*7580*/  @UP1 ULDC UR14, c[0x0][0xbec] ;  /* 0x0002fb00000e1ab9 */ /* 0x000fe20000000800 */
[C---:B------:R-:W-:Y:S01]  /*7590*/  IADD3 R45, P3, R4.reuse, 0x8000, RZ ;  /* 0x00008000042d7810 */ /* 0x040fe20007f7e0ff */
[----:B------:R-:W-:Y:S01]  /*75a0*/  UIMAD UR11, UR43, UR13, UR11 ;  /* 0x0000000d2b0b72a4 */ /* 0x000fe2000f8e020b */
[----:B------:R-:W-:Y:S01]  /*75b0*/  IADD3 R49, P2, R4, 0x9000, RZ ;  /* 0x0000900004317810 */ /* 0x000fe20007f5e0ff */
[----:B------:R-:W-:Y:S01]  /*75c0*/  IMAD R78, R77, 0x80, R20 ;  /* 0x000000804d4e7824 */ /* 0x000fe200078e0214 */
[----:B------:R-:W-:Y:S01]  /*75d0*/  LOP3.LUT R28, R29, 0x380, RZ, 0xc0, !PT ;  /* 0x000003801d1c7812 */ /* 0x000fe200078ec0ff */
[----:B------:R-:W-:Y:S01]  /*75e0*/  ULDC.64 UR12, c[0x0][0xaf0] ;  /* 0x0002bc00000c7ab9 */ /* 0x000fe20000000a00 */
[----:B------:R-:W-:Y:S01]  /*75f0*/  LOP3.LUT R32, R33, 0x380, RZ, 0xc0, !PT ;  /* 0x0000038021207812 */ /* 0x000fe200078ec0ff */
[----:B------:R-:W-:Y:S01]  /*7600*/  IMAD.U32 R84, RZ, RZ, UR41 ;  /* 0x00000029ff547e24 */ /* 0x000fe2000f8e00ff */
[----:B------:R-:W-:Y:S01]  /*7610*/  LOP3.LUT R36, R37, 0x380, RZ, 0xc0, !PT ;  /* 0x0000038025247812 */ /* 0x000fe200078ec0ff */
[----:B------:R-:W5:Y:S01]  /*7620*/  LD.E.128 R12, desc[UR50][R12.64] ;  /* 0x000000320c0c7980 */ /* 0x000f62000c101d00 */
[----:B------:R-:W-:-:S02]  /*7630*/  LOP3.LUT R40, R41, 0x380, RZ, 0xc0, !PT ;  /* 0x0000038029287812 */ /* 0x000fc400078ec0ff */
[----:B------:R-:W-:Y:S01]  /*7640*/  LOP3.LUT R44, R45, 0x380, RZ, 0xc0, !PT ;  /* 0x000003802d2c7812 */ /* 0x000fe200078ec0ff */
[----:B------:R-:W-:Y:S01]  /*7650*/  UIMAD UR4, UR4, UR12, URZ ;  /* 0x0000000c040472a4 */ /* 0x000fe2000f8e023f */
[----:B------:R-:W-:Y:S01]  /*7660*/  LOP3.LUT R48, R49, 0x380, RZ, 0xc0, !PT ;  /* 0x0000038031307812 */ /* 0x000fe200078ec0ff */
[----:B------:R-:W-:Y:S01]  /*7670*/  @P1 IMAD.HI.U32 R20, R78, UR14, RZ ;  /* 0x0000000e4e141c27 */ /* 0x000fe2000f8e00ff */
[----:B------:R-:W-:Y:S01]  /*7680*/  SHF.R.U64 R28, R28, 0x3, RZ ;  /* 0x000000031c1c7819 */ /* 0x000fe200000012ff */
[----:B------:R-:W-:Y:S01]  /*7690*/  UIMAD.WIDE.U32 UR10, UR39, UR12, UR10 ;  /* 0x0000000c270a72a5 */ /* 0x000fe2000f8e000a */
[----:B------:R-:W-:Y:S01]  /*76a0*/  SHF.R.U64 R32, R32, 0x3, RZ ;  /* 0x0000000320207819 */ /* 0x000fe200000012ff */
[----:B------:R-:W5:Y:S01]  /*76b0*/  LD.E.128 R24, desc[UR50][R24.64] ;  /* 0x0000003218187980 */ /* 0x000f62000c101d00 */
[----:B------:R-:W-:Y:S02]  /*76c0*/  SHF.R.U64 R36, R36, 0x3, RZ ;  /* 0x0000000324247819 */ /* 0x000fe400000012ff */
[----:B------:R-:W-:-:S02]  /*76d0*/  SHF.R.U64 R40, R40, 0x3, RZ ;  /* 0x0000000328287819 */ /* 0x000fc400000012ff */
[----:B------:R-:W-:Y:S01]  /*76e0*/  SHF.R.U64 R44, R44, 0x3, RZ ;  /* 0x000000032c2c7819 */ /* 0x000fe200000012ff */
[----:B------:R-:W-:Y:S01]  /*76f0*/  UIMAD UR4, UR39, UR13, UR4 ;  /* 0x0000000d270472a4 */ /* 0x000fe2000f8e0204 */
[----:B------:R-:W-:Y:S01]  /*7700*/  SHF.R.U64 R48, R48, 0x3, RZ ;  /* 0x0000000330307819 */ /* 0x000fe200000012ff */
[----:B------:R-:W-:Y:S01]  /*7710*/  @UP1 ULDC UR12, c[0x0][0xbf0] ;  /* 0x0002fc00000c1ab9 */ /* 0x000fe20000000800 */
[----:B------:R-:W-:Y:S01]  /*7720*/  IMAD.MOV.U32 R79, RZ, RZ, R78 ;  /* 0x000000ffff4f7224 */ /* 0x000fe200078e004e */
[----:B------:R-:W-:Y:S01]  /*7730*/  LOP3.LUT R28, R28, R29, RZ, 0x3c, !PT ;  /* 0x0000001d1c1c7212 */ /* 0x000fe200078e3cff */
[--C-:B------:R-:W-:Y:S01]  /*7740*/  IMAD.X R29, RZ, RZ, R5.reuse, P0 ;  /* 0x000000ffff1d7224 */ /* 0x100fe200000e0605 */
        /* <DEDUP_REMOVED lines=8> */
[----:B------:R-:W-:Y:S01]  /*77d0*/  @P1 SHF.R.U32.HI R79, RZ, UR12, R20 ;  /* 0x0000000cff4f1c19 */ /* 0x000fe20008011614 */
[----:B------:R-:W-:Y:S01]  /*77e0*/  UIADD3 UR4, UR11, UR4, URZ ;  /* 0x000000040b047290 */ /* 0x000fe2000fffe03f */
[----:B------:R-:W-:Y:S01]  /*77f0*/  LOP3.LUT R48, R48, R49, RZ, 0x3c, !PT ;  /* 0x0000003130307212 */ /* 0x000fe200078e3cff */
[----:B------:R-:W-:Y:S01]  /*7800*/  IMAD.X R49, RZ, RZ, R5, P2 ;  /* 0x000000ffff317224 */ /* 0x000fe200010e0605 */
[C---:B------:R-:W-:Y:S01]  /*7810*/  IADD3 R53, P0, R4.reuse, 0xa000, RZ ;  /* 0x0000a00004357810 */ /* 0x040fe20007f1e0ff */
[----:B------:R-:W-:Y:S01]  /*7820*/  IMAD.U32 R76, RZ, RZ, UR10 ;  /* 0x0000000aff4c7e24 */ /* 0x000fe2000f8e00ff */
[C---:B------:R-:W-:Y:S01]  /*7830*/  IADD3 R57, P6, R4.reuse, 0xb000, RZ ;  /* 0x0000b00004397810 */ /* 0x040fe20007fde0ff */
[----:B------:R-:W-:Y:S01]  /*7840*/  IMAD.U32 R77, RZ, RZ, UR11 ;  /* 0x0000000bff4d7e24 */ /* 0x000fe2000f8e00ff */
[C---:B------:R-:W-:Y:S01]  /*7850*/  IADD3 R61, P5, R4.reuse, 0xc000, RZ ;  /* 0x0000c000043d7810 */ /* 0x040fe20007fbe0ff */
[----:B------:R-:W5:Y:S01]  /*7860*/  LD.E.128 R28, desc[UR50][R28.64] ;  /* 0x000000321c1c7980 */ /* 0x000f62000c101d00 */
[----:B------:R-:W-:-:S02]  /*7870*/  IADD3 R65, P4, R4, 0xd000, RZ ;  /* 0x0000d00004417810 */ /* 0x000fc40007f9e0ff */
[C---:B------:R-:W-:Y:S01]  /*7880*/  IADD3 R69, P3, R4.reuse, 0xe000, RZ ;  /* 0x0000e00004457810 */ /* 0x040fe20007f7e0ff */
[--C-:B------:R-:W-:Y:S01]  /*7890*/  IMAD.MOV R81, RZ, RZ, -R79.reuse ;  /* 0x000000ffff517224 */ /* 0x100fe200078e0a4f */
[----:B------:R-:W-:Y:S01]  /*78a0*/  IADD3 R7, P2, R4, 0xf000, RZ ;  /* 0x0000f00004077810 */ /* 0x000fe20007f5e0ff */
[----:B------:R-:W-:Y:S01]  /*78b0*/  ULDC.64 UR10, c[0x0][0xae0] ;  /* 0x0002b800000a7ab9 */ /* 0x000fe20000000a00 */
[----:B------:R-:W-:Y:S01]  /*78c0*/  SHF.R.S32.HI R20, RZ, 0x1f, R79 ;  /* 0x0000001fff147819 */ /* 0x000fe2000001144f */
[----:B------:R-:W5:Y:S01]  /*78d0*/  LD.E.128 R32, desc[UR50][R32.64] ;  /* 0x0000003220207980 */ /* 0x000f62000c101d00 */
[----:B------:R-:W-:Y:S02]  /*78e0*/  LOP3.LUT R52, R53, 0x380, RZ, 0xc0, !PT ;  /* 0x0000038035347812 */ /* 0x000fe400078ec0ff */
[----:B------:R-:W-:Y:S01]  /*78f0*/  LOP3.LUT R56, R57, 0x380, RZ, 0xc0, !PT ;  /* 0x0000038039387812 */ /* 0x000fe200078ec0ff */
[----:B------:R-:W5:Y:S01]  /*7900*/  LD.E.128 R36, desc[UR50][R36.64] ;  /* 0x0000003224247980 */ /* 0x000f62000c101d00 */
[----:B------:R-:W-:-:S02]  /*7910*/  LOP3.LUT R60, R61, 0x380, RZ, 0xc0, !PT ;  /* 0x000003803d3c7812 */ /* 0x000fc400078ec0ff */
[----:B------:R-:W-:Y:S01]  /*7920*/  LOP3.LUT R64, R65, 0x380, RZ, 0xc0, !PT ;  /* 0x0000038041407812 */ /* 0x000fe200078ec0ff */
[----:B------:R-:W5:Y:S01]  /*7930*/  LD.E.128 R40, desc[UR50][R40.64] ;  /* 0x0000003228287980 */ /* 0x000f62000c101d00 */
[----:B------:R-:W-:Y:S01]  /*7940*/  LOP3.LUT R68, R69, 0x380, RZ, 0xc0, !PT ;  /* 0x0000038045447812 */ /* 0x000fe200078ec0ff */
[----:B------:R-:W-:Y:S01]  /*7950*/  IMAD.U32 R77, RZ, RZ, UR4 ;  /* 0x00000004ff4d7e24 */ /* 0x000fe2000f8e00ff */
[----:B------:R-:W-:Y:S01]  /*7960*/  LOP3.LUT R11, R4, 0x380, RZ, 0xc0, !PT ;  /* 0x00000380040b7812 */ /* 0x000fe200078ec0ff */
[----:B------:R-:W-:Y:S01]  /*7970*/  IMAD R81, R81, UR9, R78 ;  /* 0x0000000951517c24 */ /* 0x000fe2000f8e024e */
[----:B------:R-:W-:Y:S01]  /*7980*/  LOP3.LUT R6, R7, 0x380, RZ, 0xc0, !PT ;  /* 0x0000038007067812 */ /* 0x000fe200078ec0ff */
[----:B------:R-:W-:Y:S01]  /*7990*/  IMAD R20, R20, UR10, RZ ;  /* 0x0000000a14147c24 */ /* 0x000fe2000f8e02ff */
[----:B------:R-:W-:Y:S01]  /*79a0*/  SHF.R.U64 R52, R52, 0x3, RZ ;  /* 0x0000000334347819 */ /* 0x000fe200000012ff */
[----:B------:R-:W-:Y:S01]  /*79b0*/  IMAD.X R73, RZ, RZ, R5, P2 ;  /* 0x000000ffff497224 */ /* 0x000fe200010e0605 */
[----:B------:R-:W-:Y:S01]  /*79c0*/  SHF.R.U64 R56, R56, 0x3, RZ ;  /* 0x0000000338387819 */ /* 0x000fe200000012ff */
[----:B------:R-:W5:Y:S01]  /*79d0*/  LD.E.128 R44, desc[UR50][R44.64] ;  /* 0x000000322c2c7980 */ /* 0x000f62000c101d00 */
[----:B------:R-:W-:-:S02]  /*79e0*/  SHF.R.U64 R60, R60, 0x3, RZ ;  /* 0x000000033c3c7819 */ /* 0x000fc400000012ff */
[----:B------:R-:W-:Y:S01]  /*79f0*/  SHF.R.U64 R64, R64, 0x3, RZ ;  /* 0x0000000340407819 */ /* 0x000fe200000012ff */
[----:B------:R-:W5:Y:S01]  /*7a00*/  LD.E.128 R48, desc[UR50][R48.64] ;  /* 0x0000003230307980 */ /* 0x000f62000c101d00 */
[----:B------:R-:W-:Y:S01]  /*7a10*/  SHF.R.U64 R68, R68, 0x3, RZ ;  /* 0x0000000344447819 */ /* 0x000fe200000012ff */
[----:B------:R-:W-:Y:S01]  /*7a20*/  IMAD.WIDE.U32 R76, R79, UR10, R76 ;  /* 0x0000000a4f4c7c25 */ /* 0x000fe2000f8e004c */
[----:B------:R-:W-:Y:S02]  /*7a30*/  SHF.R.U64 R11, R11, 0x3, RZ ;  /* 0x000000030b0b7819 */ /* 0x000fe400000012ff */
[----:B------:R-:W-:Y:S01]  /*7a40*/  SHF.R.U64 R6, R6, 0x3, RZ ;  /* 0x0000000306067819 */ /* 0x000fe200000012ff */
[----:B------:R-:W-:Y:S01]  /*7a50*/  IMAD R79, R79, UR11, R20 ;  /* 0x0000000b4f4f7c24 */ /* 0x000fe2000f8e0214 */
        /* <DEDUP_REMOVED lines=9> */
[----:B------:R-:W-:Y:S01]  /*7af0*/  IMAD.X R69, RZ, RZ, R5, P3 ;  /* 0x000000ffff457224 */ /* 0x000fe200018e0605 */
[----:B------:R-:W-:Y:S01]  /*7b00*/  SHF.R.S32.HI R20, RZ, 0x1f, R81 ;  /* 0x0000001fff147819 */ /* 0x000fe20000011451 */
[----:B------:R-:W-:Y:S01]  /*7b10*/  ULDC.64 UR10, c[0x0][0xad8] ;  /* 0x0002b600000a7ab9 */ /* 0x000fe20000000a00 */
[----:B------:R-:W-:-:S02]  /*7b20*/  LOP3.LUT R4, R11, R4, RZ, 0x3c, !PT ;  /* 0x000000040b047212 */ /* 0x000fc400078e3cff */
[----:B------:R-:W-:Y:S01]  /*7b30*/  LOP3.LUT R72, R6, R7, RZ, 0x3c, !PT ;  /* 0x0000000706487212 */ /* 0x000fe200078e3cff */
[----:B------:R-:W-:Y:S01]  /*7b40*/  IMAD R20, R20, UR10, RZ ;  /* 0x0000000a14147c24 */ /* 0x000fe2000f8e02ff */
[----:B------:R-:W5:Y:S01]  /*7b50*/  LD.E.128 R8, desc[UR50][R8.64] ;  /* 0x0000003208087980 */ /* 0x000f62000c101d00 */
[----:B------:R-:W-:-:S03]  /*7b60*/  IMAD.IADD R77, R77, 0x1, R79 ;  /* 0x000000014d4d7824 */ /* 0x000fc600078e024f */
[----:B------:R-:W5:Y:S01]  /*7b70*/  LD.E.128 R4, desc[UR50][R4.64] ;  /* 0x0000003204047980 */ /* 0x000f62000c101d00 */
[----:B------:R-:W-:-:S03]  /*7b80*/  IMAD R84, R84, 0x80, R21 ;  /* 0x0000008054547824 */ /* 0x000fc600078e0215 */
[----:B------:R-:W5:Y:S01]  /*7b90*/  LD.E.128 R52, desc[UR50][R52.64] ;  /* 0x0000003234347980 */ /* 0x000f62000c101d00 */
[----:B------:R-:W-:-:S03]  /*7ba0*/  IMAD R79, R81, UR11, R20 ;  /* 0x0000000b514f7c24 */ /* 0x000fc6000f8e0214 */
[----:B------:R-:W5:Y:S01]  /*7bb0*/  LD.E.128 R56, desc[UR50][R56.64] ;  /* 0x0000003238387980 */ /* 0x000f62000c101d00 */
[----:B------:R-:W-:Y:S01]  /*7bc0*/  IMAD.WIDE.U32 R20, R81, UR10, R76 ;  /* 0x0000000a51147c25 */ /* 0x000fe2000f8e004c */
[----:B------:R-:W-:Y:S02]  /*7bd0*/  ULDC.64 UR10, c[0x0][0xa80] ;  /* 0x0002a000000a7ab9 */ /* 0x000fe40000000a00 */
[----:B------:R-:W5:Y:S04]  /*7be0*/  LD.E.128 R60, desc[UR50][R60.64] ;  /* 0x000000323c3c7980 */ /* 0x000f68000c101d00 */
[----:B------:R-:W5:Y:S04]  /*7bf0*/  LD.E.128 R64, desc[UR50][R64.64] ;  /* 0x0000003240407980 */ /* 0x000f68000c101d00 */
[----:B------:R-:W5:Y:S04]  /*7c00*/  LD.E.128 R68, desc[UR50][R68.64] ;  /* 0x0000003244447980 */ /* 0x000f68000c101d00 */
[----:B------:R-:W5:Y:S01]  /*7c10*/  LD.E.128 R72, desc[UR50][R72.64] ;  /* 0x0000003248487980 */ /* 0x000f62000c101d00 */
[----:B------:R-:W-:Y:S01]  /*7c20*/  @!PT LDS RZ, [RZ] ;  /* 0x00000000fffff984 */ /* 0x000fe20000000800 */
[----:B------:R-:W-:Y:S01]  /*7c30*/  @!PT LDS RZ, [RZ] ;  /* 0x00000000fffff984 */ /* 0x000fe20000000800 */
[----:B------:R-:W-:Y:S01]  /*7c40*/  @!PT LDS RZ, [RZ] ;  /* 0x00000000fffff984 */ /* 0x000fe20000000800 */
[----:B------:R-:W-:Y:S01]  /*7c50*/  @!PT LDS RZ, [RZ] ;  /* 0x00000000fffff984 */ /* 0x000fe20000000800 */
[----:B------:R0:W-:Y:S06]  /*7c60*/  MEMBAR.ALL.CTA ;  /* 0x0000000000007992 */ /* 0x0001ec0000008000 */
[----:B0-----:R-:W0:Y:S01]  /*7c70*/  FENCE.VIEW.ASYNC.S ;  /* 0x00000000000073c6 */ /* 0x001e220000000000 */
[----:B------:R-:W-:Y:S01]  /*7c80*/  IMAD.IADD R21, R21, 0x1, R79 ;  /* 0x0000000115157824 */ /* 0x000fe200078e024f */
[----:B------:R-:W-:Y:S01]  /*7c90*/  LEA R82, P2, R20, UR10, 0x1 ;  /* 0x0000000a14527c11 */ /* 0x000fe2000f8408ff */
[----:B------:R-:W-:-:S03]  /*7ca0*/  UIADD3 UR8, UR8, 0x22820, URZ ;  /* 0x0002282008087890 */ /* 0x000fc6000fffe03f */
[----:B------:R-:W-:Y:S02]  /*7cb0*/  LEA.HI.X R83, R20, UR11, R21, 0x1, P2 ;  /* 0x0000000b14537c11 */ /* 0x000fe400090f0c15 */
[C---:B------:R-:W-:Y:S01]  /*7cc0*/  ISETP.GE.AND P2, PT, R84.reuse, R3, PT ;  /* 0x000000035400720c */ /* 0x040fe20003f46270 */
[----:B------:R-:W-:Y:S01]  /*7cd0*/  UPRMT UR8, URZ, 0x654, UR8 ;  /* 0x000006543f087896 */ /* 0x000fe20008000008 */
[C---:B------:R-:W-:Y:S02]  /*7ce0*/  VIADD R76, R84.reuse, 0x20 ;  /* 0x00000020544c7836 */ /* 0x040fe40000000000 */
[----:B------:R-:W-:Y:S02]  /*7cf0*/  VIADD R78, R84, 0x40 ;  /* 0x00000040544e7836 */ /* 0x000fe40000000000 */
[C---:B------:R-:W-:Y:S02]  /*7d00*/  VIADD R86, R0.reuse, 0x40 ;  /* 0x0000004000567836 */ /* 0x040fe40000000000 */
[----:B------:R-:W-:-:S02]  /*7d10*/  VIADD R88, R0, 0x80 ;  /* 0x0000008000587836 */ /* 0x000fc40000000000 */
[----:B------:R-:W-:Y:S01]  /*7d20*/  VIADD R90, R0, 0xc0 ;  /* 0x000000c0005a7836 */ /* 0x000fe20000000000 */
[----:B0-----:R0:W1:Y:S01]  /*7d30*/  SHFL.IDX PT, R85, R82, RZ, 0x181f ;  /* 0x00181fff52557589 */ /* 0x00106200000e0000 */
[----:B------:R-:W-:Y:S03]  /*7d40*/  BSSY B1, `(.L_x_414) ;  /* 0x000001b000017945 */ /* 0x000fe60003800000 */
[----:B------:R0:W2:Y:S01]  /*7d50*/  SHFL.IDX PT, R81, R83, RZ, 0x181f ;  /* 0x00181fff53517589 */ /* 0x0000a200000e0000 */
[----:B------:R-:W-:Y:S01]  /*7d60*/  SYNCS.ARRIVE.TRANS64.RED.A1T0 RZ, [UR8], RZ ;  /* 0x000000ffffff79a7 */ /* 0x000fe20008100408 */
[-C--:B------:R-:W-:Y:S02]  /*7d70*/  ISETP.GE.AND P1, PT, R76, R3.reuse, PT ;  /* 0x000000034c00720c */ /* 0x080fe40003f26270 */
[----:B------:R-:W-:Y:S02]  /*7d80*/  ISETP.GE.AND P0, PT, R78, R3, PT ;  /* 0x000000034e00720c */ /* 0x000fe40003f06270 */
[----:B------:R-:W-:-:S02]  /*7d90*/  SHF.R.S32.HI R92, RZ, 0x1f, R0 ;  /* 0x0000001fff5c7819 */ /* 0x000fc40000011400 */
[----:B------:R-:W-:Y:S02]  /*7da0*/  SHF.R.S32.HI R87, RZ, 0x1f, R86 ;  /* 0x0000001fff577819 */ /* 0x000fe40000011456 */
[----:B------:R-:W-:Y:S02]  /*7db0*/  SHF.R.S32.HI R89, RZ, 0x1f, R88 ;  /* 0x0000001fff597819 */ /* 0x000fe40000011458 */
[----:B------:R-:W-:Y:S01]  /*7dc0*/  SHF.R.S32.HI R91, RZ, 0x1f, R90 ;  /* 0x0000001fff5b7819 */ /* 0x000fe2000001145a */
[----:B0-----:R-:W-:Y:S06]  /*7dd0*/  @P2 BRA `(.L_x_415) ;  /* 0x0000000000442947 */ /* 0x001fec0003800000 */
[----:B------:R-:W-:Y:S02]  /*7de0*/  ULDC UR4, c[0x0][0xac8] ;  /* 0x0002b20000047ab9 */ /* 0x000fe40000000800 */
[----:B------:R-:W-:Y:S02]  /*7df0*/  ISETP.GE.AND P5, PT, R0, UR4, PT ;  /* 0x0000000400007c0c */ /* 0x000fe4000bfa6270 */
[----:B------:R-:W-:Y:S02]  /*7e00*/  ISETP.GE.AND P4, PT, R86, UR4, PT ;  /* 0x0000000456007c0c */ /* 0x000fe4000bf86270 */
[----:B------:R-:W-:Y:S02]  /*7e10*/  ISETP.GE.AND P3, PT, R88, UR4, PT ;  /* 0x0000000458007c0c */ /* 0x000fe4000bf66270 */
[----:B------:R-:W-:-:S07]  /*7e20*/  ISETP.GE.AND P2, PT, R90, UR4, PT ;  /* 0x000000045a007c0c */ /* 0x000fce000bf46270 */
[----:B-1----:R-:W-:-:S04]  /*7e30*/  @!P5 LEA R20, P6, R0, R85, 0x1 ;  /* 0x000000550014d211 */ /* 0x002fc800078c08ff */
[----:B--2---:R-:W-:Y:S02]  /*7e40*/  @!P5 LEA.HI.X R21, R0, R81, R92, 0x1, P6 ;  /* 0x000000510015d211 */ /* 0x004fe400030f0c5c */
[----:B------:R-:W-:-:S03]  /*7e50*/  @!P4 LEA R76, P6, R86, R85, 0x1 ;  /* 0x00000055564cc211 */ /* 0x000fc600078c08ff */
[----:B-----5:R0:W-:Y:S01]  /*7e60*/  @!P5 ST.E.128 desc[UR50][R20.64], R4 ;  /* 0x000000041400d985 */ /* 0x0201e2000c101d32 */
[----:B------:R-:W-:Y:S02]  /*7e70*/  @!P4 LEA.HI.X R77, R86, R81, R87, 0x1, P6 ;  /* 0x00000051564dc211 */ /* 0x000fe400030f0c57 */
[----:B------:R-:W-:-:S03]  /*7e80*/  @!P3 LEA R78, P6, R88, R85, 0x1 ;  /* 0x00000055584eb211 */ /* 0x000fc600078c08ff */
[----:B------:R0:W-:Y:S01]  /*7e90*/  @!P4 ST.E.128 desc[UR50][R76.64], R28 ;  /* 0x0000001c4c00c985 */ /* 0x0001e2000c101d32 */
[----:B------:R-:W-:Y:S02]  /*7ea0*/  @!P3 LEA.HI.X R79, R88, R81, R89, 0x1, P6 ;  /* 0x00000051584fb211 */ /* 0x000fe400030f0c59 */
[----:B------:R-:W-:-:S03]  /*7eb0*/  @!P2 LEA R80, P6, R90, R85, 0x1 ;  /* 0x000000555a50a211 */ /* 0x000fc600078c08ff */
[----:B------:R0:W-:Y:S01]  /*7ec0*/  @!P3 ST.E.128 desc[UR50][R78.64], R44 ;  /* 0x0000002c4e00b985 */ /* 0x0001e2000c101d32 */
[----:B------:R-:W-:-:S05]  /*7ed0*/  @!P2 LEA.HI.X R81, R90, R81, R91, 0x1, P6 ;  /* 0x000000515a51a211 */ /* 0x000fca00030f0c5b */
[----:B------:R0:W-:Y:S04]  /*7ee0*/  @!P2 ST.E.128 desc[UR50][R80.64], R60 ;  /* 0x0000003c5000a985 */ /* 0x0001e8000c101d32 */
.L_x_415:
[----:B------:R-:W-:Y:S05]  /*7ef0*/  BSYNC B1 ;  /* 0x0000000000017941 */ /* 0x000fea0003800000 */
.L_x_414:
[----:B0----5:R0:W3:Y:S01]  /*7f00*/  SHFL.IDX PT, R29, R83, 0x1, 0x181f ;  /* 0x00381f00531d7f89 */ /* 0x0210e200000e0000 */
[----:B------:R-:W-:Y:S03]  /*7f10*/  BSSY B1, `(.L_x_416) ;  /* 0x0000014000017945 */ /* 0x000fe60003800000 */
[----:B------:R0:W4:Y:S01]  /*7f20*/  SHFL.IDX PT, R21, R82, 0x1, 0x181f ;  /* 0x00381f0052157f89 */ /* 0x00012200000e0000 */
[----:B------:R-:W-:Y:S05]  /*7f30*/  @P1 BRA `(.L_x_417) ;  /* 0x0000000000441947 */ /* 0x000fea0003800000 */
[----:B------:R-:W-:Y:S02]  /*7f40*/  ULDC UR4, c[0x0][0xac8] ;  /* 0x0002b20000047ab9 */ /* 0x000fe40000000800 */
[----:B------:R-:W-:Y:S02]  /*7f50*/  ISETP.GE.AND P4, PT, R0, UR4, PT ;  /* 0x0000000400007c0c */ /* 0x000fe4000bf86270 */
[----:B------:R-:W-:Y:S02]  /*7f60*/  ISETP.GE.AND P3, PT, R86, UR4, PT ;  /* 0x0000000456007c0c */ /* 0x000fe4000bf66270 */
[----:B------:R-:W-:Y:S02]  /*7f70*/  ISETP.GE.AND P2, PT, R88, UR4, PT ;  /* 0x0000000458007c0c */ /* 0x000fe4000bf46270 */
[----:B------:R-:W-:-:S07]  /*7f80*/  ISETP.GE.AND P1, PT, R90, UR4, PT ;  /* 0x000000045a007c0c */ /* 0x000fce000bf26270 */
[-C--:B----4-:R-:W-:Y:S02]  /*7f90*/  @!P4 LEA R4, P6, R0, R21.reuse, 0x1 ;  /* 0x000000150004c211 */ /* 0x090fe400078c08ff */
[----:B------:R-:W-:Y:S02]  /*7fa0*/  @!P3 LEA R6, P5, R86, R21, 0x1 ;  /* 0x000000155606b211 */ /* 0x000fe400078a08ff */
[----:B---3--:R-:W-:Y:S02]  /*7fb0*/  @!P4 LEA.HI.X R5, R0, R29, R92, 0x1, P6 ;  /* 0x0000001d0005c211 */ /* 0x008fe400030f0c5c */
[----:B------:R-:W-:Y:S02]  /*7fc0*/  @!P2 LEA R20, P6, R88, R21, 0x1 ;  /* 0x000000155814a211 */ /* 0x000fe400078c08ff */
[----:B------:R-:W-:Y:S01]  /*7fd0*/  @!P3 LEA.HI.X R7, R86, R29, R87, 0x1, P5 ;  /* 0x0000001d5607b211 */ /* 0x000fe200028f0c57 */
[----:B------:R3:W-:Y:S01]  /*7fe0*/  @!P4 ST.E.128 desc[UR50][R4.64], R8 ;  /* 0x000000080400c985 */ /* 0x0007e2000c101d32 */
[----:B------:R-:W-:-:S02]  /*7ff0*/  @!P1 LEA R28, P5, R90, R21, 0x1 ;  /* 0x000000155a1c9211 */ /* 0x000fc400078a08ff */
[-C--:B------:R-:W-:Y:S01]  /*8000*/  @!P2 LEA.HI.X R21, R88, R29.reuse, R89, 0x1, P6 ;  /* 0x0000001d5815a211 */ /* 0x080fe200030f0c59 */
[----:B------:R3:W-:Y:S01]  /*8010*/  @!P3 ST.E.128 desc[UR50][R6.64], R32 ;  /* 0x000000200600b985 */ /* 0x0007e2000c101d32 */
[----:B------:R-:W-:-:S03]  /*8020*/  @!P1 LEA.HI.X R29, R90, R29, R91, 0x1, P5 ;  /* 0x0000001d5a1d9211 */ /* 0x000fc600028f0c5b */
[----:B------:R3:W-:Y:S04]  /*8030*/  @!P2 ST.E.128 desc[UR50][R20.64], R48 ;  /* 0x000000301400a985 */ /* 0x0007e8000c101d32 */
[----:B------:R3:W-:Y:S02]  /*8040*/  @!P1 ST.E.128 desc[UR50][R28.64], R64 ;  /* 0x000000401c009985 */ /* 0x0007e4000c101d32 */
.L_x_417:
[----:B------:R-:W-:Y:S05]  /*8050*/  BSYNC B1 ;  /* 0x0000000000017941 */ /* 0x000fea0003800000 */
.L_x_416:
[----:B---3--:R3:W0:Y:S01]  /*8060*/  SHFL.IDX PT, R11, R83, 0x2, 0x181f ;  /* 0x00581f00530b7f89 */ /* 0x00862200000e0000 */
[----:B------:R-:W-:Y:S03]  /*8070*/  BSSY B1, `(.L_x_418) ;  /* 0x0000014000017945 */ /* 0x000fe60003800000 */
[----:B------:R3:W0:Y:S01]  /*8080*/  SHFL.IDX PT, R7, R82, 0x2, 0x181f ;  /* 0x00581f0052077f89 */ /* 0x00062200000e0000 */
[----:B------:R-:W-:Y:S05]  /*8090*/  @P0 BRA `(.L_x_419) ;  /* 0x0000000000440947 */ /* 0x000fea0003800000 */
[----:B------:R-:W-:Y:S02]  /*80a0*/  ULDC UR4, c[0x0][0xac8] ;  /* 0x0002b20000047ab9 */ /* 0x000fe40000000800 */
[----:B------:R-:W-:Y:S02]  /*80b0*/  ISETP.GE.AND P3, PT, R0, UR4, PT ;  /* 0x0000000400007c0c */ /* 0x000fe4000bf66270 */
[----:B------:R-:W-:Y:S02]  /*80c0*/  ISETP.GE.AND P2, PT, R86, UR4, PT ;  /* 0x0000000456007c0c */ /* 0x000fe4000bf46270 */
[----:B------:R-:W-:Y:S02]  /*80d0*/  ISETP.GE.AND P1, PT, R88, UR4, PT ;  /* 0x0000000458007c0c */ /* 0x000fe4000bf26270 */
[----:B------:R-:W-:-:S07]  /*80e0*/  ISETP.GE.AND P0, PT, R90, UR4, PT ;  /* 0x000000045a007c0c */ /* 0x000fce000bf06270 */
[-C--:B0-----:R-:W-:Y:S02]  /*80f0*/  @!P3 LEA R4, P6, R0, R7.reuse, 0x1 ;  /* 0x000000070004b211 */ /* 0x081fe400078c08ff */
[-C--:B------:R-:W-:Y:S02]  /*8100*/  @!P2 LEA R6, P5, R86, R7.reuse, 0x1 ;  /* 0x000000075606a211 */ /* 0x080fe400078a08ff */
[----:B------:R-:W-:Y:S02]  /*8110*/  @!P1 LEA R8, P4, R88, R7, 0x1 ;  /* 0x0000000758089211 */ /* 0x000fe400078808ff */
[----:B------:R-:W-:Y:S02]  /*8120*/  @!P3 LEA.HI.X R5, R0, R11, R92, 0x1, P6 ;  /* 0x0000000b0005b211 */ /* 0x000fe400030f0c5c */
[----:B------:R-:W-:Y:S02]  /*8130*/  @!P0 LEA R10, P6, R90, R7, 0x1 ;  /* 0x000000075a0a8211 */ /* 0x000fe400078c08ff */
[-C--:B------:R-:W-:Y:S01]  /*8140*/  @!P2 LEA.HI.X R7, R86, R11.reuse, R87, 0x1, P5 ;  /* 0x0000000b5607a211 */ /* 0x080fe200028f0c57 */
[----:B------:R0:W-:Y:S01]  /*8150*/  @!P3 ST.E.128 desc[UR50][R4.64], R12 ;  /* 0x0000000c0400b985 */ /* 0x0001e2000c101d32 */
[----:B------:R-:W-:-:S02]  /*8160*/  @!P1 LEA.HI.X R9, R88, R11, R89, 0x1, P4 ;  /* 0x0000000b58099211 */ /* 0x000fc400020f0c59 */
[----:B------:R-:W-:Y:S01]  /*8170*/  @!P0 LEA.HI.X R11, R90, R11, R91, 0x1, P6 ;  /* 0x0000000b5a0b8211 */ /* 0x000fe200030f0c5b */
[----:B------:R0:W-:Y:S04]  /*8180*/  @!P2 ST.E.128 desc[UR50][R6.64], R36 ;  /* 0x000000240600a985 */ /* 0x0001e8000c101d32 */
[----:B------:R0:W-:Y:S04]  /*8190*/  @!P1 ST.E.128 desc[UR50][R8.64], R52 ;  /* 0x0000003408009985 */ /* 0x0001e8000c101d32 */
[----:B------:R0:W-:Y:S02]  /*81a0*/  @!P0 ST.E.128 desc[UR50][R10.64], R68 ;  /* 0x000000440a008985 */ /* 0x0001e4000c101d32 */
.L_x_419:
[----:B------:R-:W-:Y:S05]  /*81b0*/  BSYNC B1 ;  /* 0x0000000000017941 */ /* 0x000fea0003800000 */
.L_x_418:
[----:B0-----:R-:W-:Y:S01]  /*81c0*/  VIADD R4, R84, 0x60 ;  /* 0x0000006054047836 */ /* 0x001fe20000000000 */
[----:B---3--:R-:W0:Y:S04]  /*81d0*/  SHFL.IDX PT, R83, R83, 0x3, 0x181f ;  /* 0x00781f0053537f89 */ /* 0x008e2800000e0000 */
[----:B------:R-:W-:Y:S01]  /*81e0*/  ISETP.GE.AND P0, PT, R4, R3, PT ;  /* 0x000000030400720c */ /* 0x000fe20003f06270 */
[----:B------:R3:W0:-:S12]  /*81f0*/  SHFL.IDX PT, R11, R82, 0x3, 0x181f ;  /* 0x00781f00520b7f89 */ /* 0x00061800000e0000 */
[----:B---3--:R-:W-:Y:S05]  /*8200*/  @P0 BRA `(.L_x_420) ;  /* 0x0000002400a40947 */ /* 0x008fea0003800000 */
[----:B------:R-:W-:Y:S02]  /*8210*/  ULDC UR4, c[0x0][0xac8] ;  /* 0x0002b20000047ab9 */ /* 0x000fe40000000800 */
[----:B------:R-:W-:Y:S02]  /*8220*/  ISETP.GE.AND P3, PT, R0, UR4, PT ;  /* 0x0000000400007c0c */ /* 0x000fe4000bf66270 */
[----:B------:R-:W-:Y:S02]  /*8230*/  ISETP.GE.AND P4, PT, R86, UR4, PT ;  /* 0x0000000456007c0c */ /* 0x000fe4000bf86270 */
[----:B------:R-:W-:-:S09]  /*8240*/  ISETP.GE.AND P5, PT, R88, UR4, PT ;  /* 0x0000000458007c0c */ /* 0x000fd2000bfa6270 */
[-C--:B0-----:R-:W-:Y:S02]  /*8250*/  @!P3 LEA R4, P0, R0, R11.reuse, 0x1 ;  /* 0x0000000b0004b211 */ /* 0x081fe400078008ff */
[-C--:B------:R-:W-:Y:S02]  /*8260*/  @!P4 LEA R6, P1, R86, R11.reuse, 0x1 ;  /* 0x0000000b5606c211 */ /* 0x080fe400078208ff */
[----:B------:R-:W-:Y:S02]  /*8270*/  @!P5 LEA R8, P2, R88, R11, 0x1 ;  /* 0x0000000b5808d211 */ /* 0x000fe400078408ff */
[-C--:B------:R-:W-:Y:S02]  /*8280*/  @!P3 LEA.HI.X R5, R0, R83.reuse, R92, 0x1, P0 ;  /* 0x000000530005b211 */ /* 0x080fe400000f0c5c */
[-C--:B------:R-:W-:Y:S02]  /*8290*/  @!P4 LEA.HI.X R7, R86, R83.reuse, R87, 0x1, P1 ;  /* 0x000000535607c211 */ /* 0x080fe400008f0c57 */
[----:B------:R-:W-:Y:S01]  /*82a0*/  @!P5 LEA.HI.X R9, R88, R83, R89, 0x1, P2 ;  /* 0x000000535809d211 */ /* 0x000fe200010f0c59 */
[----:B------:R3:W-:Y:S01]  /*82b0*/  @!P3 ST.E.128 desc[UR50][R4.64], R24 ;  /* 0x000000180400b985 */ /* 0x0007e2000c101d32 */
[----:B------:R-:W-:-:S03]  /*82c0*/  ISETP.GE.AND P0, PT, R90, UR4, PT ;  /* 0x000000045a007c0c */ /* 0x000fc6000bf06270 */
[----:B------:R3:W-:Y:S04]  /*82d0*/  @!P4 ST.E.128 desc[UR50][R6.64], R40 ;  /* 0x000000280600c985 */ /* 0x0007e8000c101d32 */
[----:B------:R3:W-:Y:S06]  /*82e0*/  @!P5 ST.E.128 desc[UR50][R8.64], R56 ;  /* 0x000000380800d985 */ /* 0x0007ec000c101d32 */
[----:B------:R-:W-:Y:S05]  /*82f0*/  @P0 BRA `(.L_x_420) ;  /* 0x0000002400680947 */ /* 0x000fea0003800000 */
[----:B---3--:R-:W-:-:S04]  /*8300*/  LEA R4, P0, R90, R11, 0x1 ;  /* 0x0000000b5a047211 */ /* 0x008fc800078008ff */
[----:B------:R-:W-:-:S05]  /*8310*/  LEA.HI.X R5, R90, R83, R91, 0x1, P0 ;  /* 0x000000535a057211 */ /* 0x000fca00000f0c5b */
[----:B------:R0:W-:Y:S01]  /*8320*/  ST.E.128 desc[UR50][R4.64], R72 ;  /* 0x0000004804007985 */ /* 0x0001e2000c101d32 */
[----:B------:R-:W-:Y:S05]  /*8330*/  BRA `(.L_x_420) ;  /* 0x0000002400587947 */ /* 0x000fea0003800000 */
.L_x_413:
[----:B------:R-:W-:Y:S01]  /*8340*/  ULDC.64 UR14, c[0x0][0xb08] ;  /* 0x0002c200000e7ab9 */ /* 0x000fe20000000a00 */
[----:B------:R-:W-:Y:S01]  /*8350*/  IMAD.MOV.U32 R3, RZ, RZ, R12 ;  /* 0x000000ffff037224 */ /* 0x000fe200078e000c */
[----:B------:R-:W-:Y:S01]  /*8360*/  UIMAD UR12, UR16, UR14, URZ ;  /* 0x0000000e100c72a4 */ /* 0x000fe2000f8e023f */
[----:B------:R-:W-:Y:S01]  /*8370*/  BSSY B1, `(.L_x_421) ;  /* 0x00000cd000017945 */ /* 0x000fe20003800000 */
[----:B------:R-:W-:Y:S01]  /*8380*/  UIMAD.WIDE.U32 UR10, UR4, UR14, URZ ;  /* 0x0000000e040a72a5 */ /* 0x000fe2000f8e003f */
[----:B------:R-:W-:Y:S01]  /*8390*/  SHF.R.S32.HI R152, RZ, 0x1f, R23 ;  /* 0x0000001fff987819 */ /* 0x000fe20000011417 */
[----:B------:R-:W-:Y:S01]  /*83a0*/  UIMAD UR12, UR4, UR15, UR12 ;  /* 0x0000000f040c72a4 */ /* 0x000fe2000f8e020c */
[----:B------:R-:W-:Y:S01]  /*83b0*/  SHF.R.S32.HI R153, RZ, 0x1f, R204 ;  /* 0x0000001fff997819 */ /* 0x000fe200000114cc */
[----:B------:R-:W-:Y:S01]  /*83c0*/  USHF.R.S32.HI UR4, URZ, 0x1f, UR39 ;  /* 0x0000001f3f047899 */ /* 0x000fe20008011427 */
[----:B------:R-:W-:Y:S01]  /*83d0*/  SHF.R.S32.HI R154, RZ, 0x1f, R205 ;  /* 0x0000001fff9a7819 */ /* 0x000fe200000114cd */
[----:B------:R-:W-:Y:S01]  /*83e0*/  UIADD3 UR11, UR11, UR12, URZ ;  /* 0x0000000c0b0b7290 */ /* 0x000fe2000fffe03f */
[----:B------:R-:W-:Y:S01]  /*83f0*/  SHF.R.S32.HI R155, RZ, 0x1f, R206 ;  /* 0x0000001fff9b7819 */ /* 0x000fe200000114ce */
[----:B------:R-:W-:Y:S01]  /*8400*/  ULDC.64 UR14, c[0x0][0xb40] ;  /* 0x0002d000000e7ab9 */ /* 0x000fe20000000a00 */
[----:B------:R-:W-:Y:S01]  /*8410*/  ULDC.64 UR12, c[0x0][0xb38] ;  /* 0x0002ce00000c7ab9 */ /* 0x000fe20000000a00 */
[----:B------:R-:W-:Y:S01]  /*8420*/  UIMAD UR4, UR4, UR14, URZ ;  /* 0x0000000e040472a4 */ /* 0x000fe2000f8e023f */
[----:B------:R-:W-:Y:S01]  /*8430*/  SHF.R.S32.HI R156, RZ, 0x1f, R207 ;  /* 0x0000001fff9c7819 */ /* 0x000fe200000114cf */
[----:B------:R-:W-:Y:S01]  /*8440*/  UIMAD.WIDE.U32 UR10, UR43, UR12, UR10 ;  /* 0x0000000c2b0a72a5 */ /* 0x000fe2000f8e000a */
[----:B------:R-:W-:Y:S01]  /*8450*/  SHF.R.S32.HI R157, RZ, 0x1f, R208 ;  /* 0x0000001fff9d7819 */ /* 0x000fe200000114d0 */
[----:B------:R-:W-:Y:S01]  /*8460*/  UIMAD UR4, UR39, UR15, UR4 ;  /* 0x0000000f270472a4 */ /* 0x000fe2000f8e0204 */
[----:B------:R-:W-:Y:S01]  /*8470*/  SHF.R.S32.HI R158, RZ, 0x1f, R209 ;  /* 0x0000001fff9e7819 */ /* 0x000fe200000114d1 */
[----:B------:R-:W-:Y:S01]  /*8480*/  UIMAD UR11, UR43, UR13, UR11 ;  /* 0x0000000d2b0b72a4 */ /* 0x000fe2000f8e020b */
[----:B------:R-:W-:Y:S01]  /*8490*/  SHF.R.S32.HI R159, RZ, 0x1f, R210 ;  /* 0x0000001fff9f7819 */ /* 0x000fe200000114d2 */
[----:B------:R-:W-:Y:S01]  /*84a0*/  @UP1 ULDC UR12, c[0x0][0xbec] ;  /* 0x0002fb00000c1ab9 */ /* 0x000fe20000000800 */
[----:B------:R-:W-:Y:S01]  /*84b0*/  UIADD3 UR8, UR8, 0x22820, URZ ;  /* 0x0002282008087890 */ /* 0x000fe2000fffe03f */
[----:B0-----:R-:W-:Y:S01]  /*84c0*/  @P1 IMAD.HI.U32 R0, R12, UR12, RZ ;  /* 0x0000000c0c001c27 */ /* 0x001fe2000f8e00ff */
[----:B------:R-:W-:Y:S01]  /*84d0*/  UIMAD.WIDE.U32 UR10, UR39, UR14, UR10 ;  /* 0x0000000e270a72a5 */ /* 0x000fe2000f8e000a */
[----:B------:R-:W-:Y:S01]  /*84e0*/  SHF.R.S32.HI R160, RZ, 0x1f, R211 ;  /* 0x0000001fffa07819 */ /* 0x000fe200000114d3 */
[----:B------:R-:W-:Y:S01]  /*84f0*/  ULDC.64 UR12, c[0x0][0xb48] ;  /* 0x0002d200000c7ab9 */ /* 0x000fe20000000a00 */
[----:B------:R-:W-:Y:S01]  /*8500*/  UPRMT UR8, URZ, 0x654, UR8 ;  /* 0x000006543f087896 */ /* 0x000fe20008000008 */
[----:B------:R-:W-:Y:S01]  /*8510*/  SHF.R.S32.HI R161, RZ, 0x1f, R212 ;  /* 0x0000001fffa17819 */ /* 0x000fe200000114d4 */
[----:B------:R-:W-:Y:S01]  /*8520*/  UIADD3 UR11, UR11, UR4, URZ ;  /* 0x000000040b0b7290 */ /* 0x000fe2000fffe03f */
[----:B------:R-:W-:-:S02]  /*8530*/  SHF.R.S32.HI R162, RZ, 0x1f, R213 ;  /* 0x0000001fffa27819 */ /* 0x000fc400000114d5 */
[----:B------:R-:W-:Y:S01]  /*8540*/  @UP1 ULDC UR4, c[0x0][0xbf0] ;  /* 0x0002fc0000041ab9 */ /* 0x000fe20000000800 */
[----:B------:R-:W-:Y:S01]  /*8550*/  UIMAD.WIDE.U32 UR10, UR42, UR12, UR10 ;  /* 0x0000000c2a0a72a5 */ /* 0x000fe2000f8e000a */
[----:B------:R-:W-:Y:S02]  /*8560*/  @P1 SHF.R.U32.HI R3, RZ, UR4, R0 ;  /* 0x00000004ff031c19 */ /* 0x000fe40008011600 */
[----:B------:R-:W-:Y:S01]  /*8570*/  SYNCS.ARRIVE.TRANS64.RED.A1T0 RZ, [UR8], RZ ;  /* 0x000000ffffff79a7 */ /* 0x000fe20008100408 */
[----:B------:R-:W-:Y:S01]  /*8580*/  UIMAD UR42, UR42, UR13, UR11 ;  /* 0x0000000d2a2a72a4 */ /* 0x000fe2000f8e020b */
[--C-:B------:R-:W-:Y:S01]  /*8590*/  SHF.R.S32.HI R0, RZ, 0x1f, R3.reuse ;  /* 0x0000001fff007819 */ /* 0x100fe20000011403 */
[----:B------:R-:W-:Y:S01]  /*85a0*/  IMAD.MOV R7, RZ, RZ, -R3 ;  /* 0x000000ffff077224 */ /* 0x000fe200078e0a03 */
[----:B------:R-:W-:Y:S01]  /*85b0*/  ULDC.64 UR12, c[0x0][0xb30] ;  /* 0x0002cc00000c7ab9 */ /* 0x000fe20000000a00 */
[----:B------:R-:W-:Y:S01]  /*85c0*/  IMAD.U32 R5, RZ, RZ, UR11 ;  /* 0x0000000bff057e24 */ /* 0x000fe2000f8e00ff */
[----:B------:R-:W-:Y:S01]  /*85d0*/  SHF.R.S32.HI R163, RZ, 0x1f, R214 ;  /* 0x0000001fffa37819 */ /* 0x000fe200000114d6 */
[----:B------:R-:W-:Y:S01]  /*85e0*/  IMAD R7, R7, UR9, R12 ;  /* 0x0000000907077c24 */ /* 0x000fe2000f8e020c */
[----:B------:R-:W-:Y:S01]  /*85f0*/  SHF.R.S32.HI R164, RZ, 0x1f, R215 ;  /* 0x0000001fffa47819 */ /* 0x000fe200000114d7 */
[----:B------:R-:W-:Y:S01]  /*8600*/  IMAD R0, R0, UR12, RZ ;  /* 0x0000000c00007c24 */ /* 0x000fe2000f8e02ff */
[----:B------:R-:W-:Y:S01]  /*8610*/  SHF.R.S32.HI R165, RZ, 0x1f, R216 ;  /* 0x0000001fffa57819 */ /* 0x000fe200000114d8 */
[----:B------:R-:W-:Y:S01]  /*8620*/  IMAD.U32 R4, RZ, RZ, UR10 ;  /* 0x0000000aff047e24 */ /* 0x000fe2000f8e00ff */
[----:B------:R-:W-:Y:S01]  /*8630*/  ULDC.64 UR10, c[0x0][0xb28] ;  /* 0x0002ca00000a7ab9 */ /* 0x000fe20000000a00 */
[----:B------:R-:W-:Y:S01]  /*8640*/  IMAD.U32 R5, RZ, RZ, UR42 ;  /* 0x0000002aff057e24 */ /* 0x000fe2000f8e00ff */
[----:B------:R-:W-:Y:S01]  /*8650*/  SHF.R.S32.HI R166, RZ, 0x1f, R217 ;  /* 0x0000001fffa67819 */ /* 0x000fe200000114d9 */
[C---:B------:R-:W-:Y:S01]  /*8660*/  IMAD R9, R3.reuse, UR13, R0 ;  /* 0x0000000d03097c24 */ /* 0x040fe2000f8e0200 */
[----:B------:R-:W-:Y:S01]  /*8670*/  SHF.R.S32.HI R0, RZ, 0x1f, R7 ;  /* 0x0000001fff007819 */ /* 0x000fe20000011407 */
[----:B------:R-:W-:Y:S01]  /*8680*/  IMAD.WIDE.U32 R4, R3, UR12, R4 ;  /* 0x0000000c03047c25 */ /* 0x000fe2000f8e0004 */
[----:B------:R-:W-:-:S02]  /*8690*/  SHF.R.S32.HI R167, RZ, 0x1f, R218 ;  /* 0x0000001fffa77819 */ /* 0x000fc400000114da */
[----:B------:R-:W-:Y:S01]  /*86a0*/  SHF.R.S32.HI R168, RZ, 0x1f, R219 ;  /* 0x0000001fffa87819 */ /* 0x000fe200000114db */
[----:B------:R-:W-:Y:S01]  /*86b0*/  IMAD R0, R0, UR10, RZ ;  /* 0x0000000a00007c24 */ /* 0x000fe2000f8e02ff */
[----:B------:R-:W-:Y:S01]  /*86c0*/  SHF.R.S32.HI R20, RZ, 0x1f, R220 ;  /* 0x0000001fff147819 */ /* 0x000fe200000114dc */
[----:B------:R-:W-:Y:S01]  /*86d0*/  IMAD.IADD R5, R5, 0x1, R9 ;  /* 0x0000000105057824 */ /* 0x000fe200078e0209 */
[----:B------:R-:W-:Y:S01]  /*86e0*/  SHF.R.S32.HI R169, RZ, 0x1f, R221 ;  /* 0x0000001fffa97819 */ /* 0x000fe200000114dd */
[C---:B------:R-:W-:Y:S01]  /*86f0*/  IMAD R3, R7.reuse, UR11, R0 ;  /* 0x0000000b07037c24 */ /* 0x040fe2000f8e0200 */
[----:B------:R-:W-:Y:S01]  /*8700*/  SHF.R.S32.HI R170, RZ, 0x1f, R222 ;  /* 0x0000001fffaa7819 */ /* 0x000fe200000114de */
[----:B------:R-:W-:Y:S01]  /*8710*/  IMAD.WIDE.U32 R4, R7, UR10, R4 ;  /* 0x0000000a07047c25 */ /* 0x000fe2000f8e0004 */
[----:B------:R-:W-:Y:S01]  /*8720*/  ULDC.64 UR10, c[0x0][0xb00] ;  /* 0x0002c000000a7ab9 */ /* 0x000fe20000000a00 */
[----:B------:R-:W-:Y:S02]  /*8730*/  SHF.R.S32.HI R171, RZ, 0x1f, R223 ;  /* 0x0000001fffab7819 */ /* 0x000fe400000114df */
[----:B------:R-:W-:Y:S01]  /*8740*/  IMAD.IADD R3, R5, 0x1, R3 ;  /* 0x0000000105037824 */ /* 0x000fe200078e0203 */
[----:B------:R-:W-:-:S02]  /*8750*/  LEA R0, P1, R4, UR10, 0x2 ;  /* 0x0000000a04007c11 */ /* 0x000fc4000f8210ff */
[----:B------:R-:W-:Y:S02]  /*8760*/  SHF.R.S32.HI R172, RZ, 0x1f, R224 ;  /* 0x0000001fffac7819 */ /* 0x000fe400000114e0 */
[----:B------:R-:W-:Y:S02]  /*8770*/  LEA.HI.X R3, R4, UR11, R3, 0x2, P1 ;  /* 0x0000000b04037c11 */ /* 0x000fe400088f1403 */
[----:B------:R0:W1:Y:S04]  /*8780*/  SHFL.IDX PT, R4, R0, RZ, 0x1c1f ;  /* 0x001c1fff00047589 */ /* 0x00006800000e0000 */
[----:B------:R0:W2:Y:S01]  /*8790*/  SHFL.IDX PT, R5, R3, RZ, 0x1c1f ;  /* 0x001c1fff03057589 */ /* 0x0000a200000e0000 */
[----:B------:R-:W-:Y:S05]  /*87a0*/  @P2 BRA `(.L_x_422) ;  /* 0x0000000800242947 */ /* 0x000fea0003800000 */
[----:B------:R-:W-:Y:S01]  /*87b0*/  ULDC UR4, c[0x0][0xac8] ;  /* 0x0002b20000047ab9 */ /* 0x000fe20000000800 */
[----:B------:R-:W-:Y:S01]  /*87c0*/  VIADD R21, R2, 0xe0 ;  /* 0x000000e002157836 */ /* 0x000fe20000000000 */
[----:B------:R-:W-:Y:S02]  /*87d0*/  ISETP.GE.AND P2, PT, R224, UR4, PT ;  /* 0x00000004e0007c0c */ /* 0x000fe4000bf46270 */
[----:B------:R-:W-:Y:S02]  /*87e0*/  ISETP.GE.AND P3, PT, R2, UR4, PT ;  /* 0x0000000402007c0c */ /* 0x000fe4000bf66270 */
[----:B------:R-:W-:Y:S02]  /*87f0*/  ISETP.GE.AND P1, PT, R223, UR4, PT ;  /* 0x00000004df007c0c */ /* 0x000fe4000bf26270 */
[----:B------:R-:W-:-:S07]  /*8800*/  ISETP.GE.AND P4, PT, R222, UR4, PT ;  /* 0x00000004de007c0c */ /* 0x000fce000bf86270 */
[----:B-1----:R-:W-:Y:S02]  /*8810*/  @!P2 LEA R8, P5, R224, R4, 0x2 ;  /* 0x00000004e008a211 */ /* 0x002fe400078a10ff */
[----:B--2---:R-:W-:Y:S02]  /*8820*/  @!P3 IMAD.WIDE R6, R2, 0x4, R4 ;  /* 0x000000040206b825 */ /* 0x004fe400078e0204 */
[----:B------:R-:W-:-:S03]  /*8830*/  @!P2 LEA.HI.X R9, R224, R5, R172, 0x2, P5 ;  /* 0x00000005e009a211 */ /* 0x000fc600028f14ac */
[----:B------:R1:W-:Y:S01]  /*8840*/  @!P3 ST.E.64 desc[UR50][R6.64], R24 ;  /* 0x000000180600b985 */ /* 0x0003e2000c101b32 */
[----:B------:R-:W-:-:S03]  /*8850*/  ISETP.GE.AND P3, PT, R221, UR4, PT ;  /* 0x00000004dd007c0c */ /* 0x000fc6000bf66270 */
[----:B------:R2:W-:Y:S01]  /*8860*/  @!P2 ST.E.64 desc[UR50][R8.64], R28 ;  /* 0x0000001c0800a985 */ /* 0x0005e2000c101b32 */
[----:B------:R-:W-:Y:S02]  /*8870*/  ISETP.GE.AND P2, PT, R220, UR4, PT ;  /* 0x00000004dc007c0c */ /* 0x000fe4000bf46270 */
[----:B-1----:R-:W-:Y:S01]  /*8880*/  @!P1 LEA R6, P6, R223, R4, 0x2 ;  /* 0x00000004df069211 */ /* 0x002fe200078c10ff */
[----:B------:R-:W-:-:S03]  /*8890*/  VIADD R25, R2, 0xf8 ;  /* 0x000000f802197836 */ /* 0x000fc60000000000 */
[----:B------:R-:W-:Y:S01]  /*88a0*/  @!P1 LEA.HI.X R7, R223, R5, R171, 0x2, P6 ;  /* 0x00000005df079211 */ /* 0x000fe200030f14ab */
[----:B--2---:R-:W-:Y:S01]  /*88b0*/  VIADD R29, R2, 0xf0 ;  /* 0x000000f0021d7836 */ /* 0x004fe20000000000 */
[----:B------:R-:W-:-:S03]  /*88c0*/  @!P4 LEA R8, P5, R222, R4, 0x2 ;  /* 0x00000004de08c211 */ /* 0x000fc600078a10ff */
[----:B------:R1:W-:Y:S01]  /*88d0*/  @!P1 ST.E.64 desc[UR50][R6.64], R32 ;  /* 0x0000002006009985 */ /* 0x0003e2000c101b32 */
[----:B------:R-:W-:Y:S02]  /*88e0*/  @!P4 LEA.HI.X R9, R222, R5, R170, 0x2, P5 ;  /* 0x00000005de09c211 */ /* 0x000fe400028f14aa */
[----:B------:R-:W-:-:S03]  /*88f0*/  ISETP.GE.AND P1, PT, R219, UR4, PT ;  /* 0x00000004db007c0c */ /* 0x000fc6000bf26270 */
[----:B------:R2:W-:Y:S01]  /*8900*/  @!P4 ST.E.64 desc[UR50][R8.64], R36 ;  /* 0x000000240800c985 */ /* 0x0005e2000c101b32 */
[----:B------:R-:W-:Y:S02]  /*8910*/  ISETP.GE.AND P4, PT, R218, UR4, PT ;  /* 0x00000004da007c0c */ /* 0x000fe4000bf86270 */
[----:B-1----:R-:W-:Y:S01]  /*8920*/  @!P3 LEA R6, P6, R221, R4, 0x2 ;  /* 0x00000004dd06b211 */ /* 0x002fe200078c10ff */
[----:B------:R-:W-:-:S03]  /*8930*/  VIADD R33, R2, 0xe8 ;  /* 0x000000e802217836 */ /* 0x000fc60000000000 */
[----:B------:R-:W-:Y:S02]  /*8940*/  @!P3 LEA.HI.X R7, R221, R5, R169, 0x2, P6 ;  /* 0x00000005dd07b211 */ /* 0x000fe400030f14a9 */
[----:B--2---:R-:W-:-:S03]  /*8950*/  @!P2 LEA R8, P5, R220, R4, 0x2 ;  /* 0x00000004dc08a211 */ /* 0x004fc600078a10ff */
[----:B------:R1:W-:Y:S01]  /*8960*/  @!P3 ST.E.64 desc[UR50][R6.64], R40 ;  /* 0x000000280600b985 */ /* 0x0003e2000c101b32 */
[----:B------:R-:W-:Y:S02]  /*8970*/  @!P2 LEA.HI.X R9, R220, R5, R20, 0x2, P5 ;  /* 0x00000005dc09a211 */ /* 0x000fe400028f1414 */
[----:B------:R-:W-:-:S03]  /*8980*/  ISETP.GE.AND P3, PT, R217, UR4, PT ;  /* 0x00000004d9007c0c */ /* 0x000fc6000bf66270 */
[----:B------:R2:W-:Y:S01]  /*8990*/  @!P2 ST.E.64 desc[UR50][R8.64], R44 ;  /* 0x0000002c0800a985 */ /* 0x0005e2000c101b32 */
[----:B------:R-:W-:Y:S02]  /*89a0*/  ISETP.GE.AND P2, PT, R216, UR4, PT ;  /* 0x00000004d8007c0c */ /* 0x000fe4000bf46270 */
[----:B-1----:R-:W-:-:S04]  /*89b0*/  @!P1 LEA R6, P6, R219, R4, 0x2 ;  /* 0x00000004db069211 */ /* 0x002fc800078c10ff */
        /* <DEDUP_REMOVED lines=19> */
[-C--:B------:R-:W-:Y:S02]  /*8af0*/  @!P4 LEA.HI.X R9, R214, R5.reuse, R163, 0x2, P5 ;  /* 0x00000005d609c211 */ /* 0x080fe400028f14a3 */
[----:B------:R-:W-:Y:S02]  /*8b00*/  ISETP.GE.AND P1, PT, R211, UR4, PT ;  /* 0x00000004d3007c0c */ /* 0x000fe4000bf26270 */
[-C--:B------:R-:W-:Y:S01]  /*8b10*/  @!P2 LEA R10, P5, R212, R4.reuse, 0x2 ;  /* 0x00000004d40aa211 */ /* 0x080fe200078a10ff */
[----:B------:R2:W-:Y:S01]  /*8b20*/  @!P4 ST.E.64 desc[UR50][R8.64], R68 ;  /* 0x000000440800c985 */ /* 0x0005e2000c101b32 */
[----:B------:R-:W-:Y:S02]  /*8b30*/  ISETP.GE.AND P4, PT, R210, UR4, PT ;  /* 0x00000004d2007c0c */ /* 0x000fe4000bf86270 */
[----:B------:R-:W-:Y:S02]  /*8b40*/  @!P2 LEA.HI.X R11, R212, R5, R161, 0x2, P5 ;  /* 0x00000005d40ba211 */ /* 0x000fe400028f14a1 */
[----:B-1----:R-:W-:-:S04]  /*8b50*/  @!P3 LEA R6, P6, R213, R4, 0x2 ;  /* 0x00000004d506b211 */ /* 0x002fc800078c10ff */
[----:B------:R-:W-:Y:S02]  /*8b60*/  @!P3 LEA.HI.X R7, R213, R5, R162, 0x2, P6 ;  /* 0x00000005d507b211 */ /* 0x000fe400030f14a2 */
[----:B------:R-:W-:-:S03]  /*8b70*/  @!P1 LEA R12, P6, R211, R4, 0x2 ;  /* 0x00000004d30c9211 */ /* 0x000fc600078c10ff */
[----:B------:R-:W-:Y:S01]  /*8b80*/  @!P4 LEA R14, P5, R210, R4, 0x2 ;  /* 0x00000004d20ec211 */ /* 0x000fe200078a10ff */
[----:B------:R1:W-:Y:S01]  /*8b90*/  @!P3 ST.E.64 desc[UR50][R6.64], R72 ;  /* 0x000000480600b985 */ /* 0x0003e2000c101b32 */
[----:B------:R-:W-:Y:S02]  /*8ba0*/  ISETP.GE.AND P3, PT, R209, UR4, PT ;  /* 0x00000004d1007c0c */ /* 0x000fe4000bf66270 */
[-C--:B------:R-:W-:Y:S01]  /*8bb0*/  @!P1 LEA.HI.X R13, R211, R5.reuse, R160, 0x2, P6 ;  /* 0x00000005d30d9211 */ /* 0x080fe200030f14a0 */
[----:B------:R3:W-:Y:S01]  /*8bc0*/  @!P2 ST.E.64 desc[UR50][R10.64], R76 ;  /* 0x0000004c0a00a985 */ /* 0x0007e2000c101b32 */
[----:B------:R-:W-:Y:S02]  /*8bd0*/  ISETP.GE.AND P2, PT, R208, UR4, PT ;  /* 0x00000004d0007c0c */ /* 0x000fe4000bf46270 */
[----:B------:R-:W-:Y:S01]  /*8be0*/  @!P4 LEA.HI.X R15, R210, R5, R159, 0x2, P5 ;  /* 0x00000005d20fc211 */ /* 0x000fe200028f149f */
[----:B------:R4:W-:Y:S01]  /*8bf0*/  @!P1 ST.E.64 desc[UR50][R12.64], R80 ;  /* 0x000000500c009985 */ /* 0x0009e2000c101b32 */
[----:B------:R-:W-:-:S03]  /*8c00*/  ISETP.GE.AND P1, PT, R207, UR4, PT ;  /* 0x00000004cf007c0c */ /* 0x000fc6000bf26270 */
[----:B------:R5:W-:Y:S01]  /*8c10*/  @!P4 ST.E.64 desc[UR50][R14.64], R84 ;  /* 0x000000540e00c985 */ /* 0x000be2000c101b32 */
[----:B------:R-:W-:Y:S02]  /*8c20*/  ISETP.GE.AND P4, PT, R206, UR4, PT ;  /* 0x00000004ce007c0c */ /* 0x000fe4000bf86270 */
[----:B--2---:R-:W-:-:S03]  /*8c30*/  @!P3 LEA R8, P6, R209, R4, 0x2 ;  /* 0x00000004d108b211 */ /* 0x004fc600078c10ff */
[CC--:B-1----:R-:W-:Y:S02]  /*8c40*/  @!P2 LEA R6, P5, R208.reuse, R4.reuse, 0x2 ;  /* 0x00000004d006a211 */ /* 0x0c2fe400078a10ff */
[-C--:B------:R-:W-:Y:S02]  /*8c50*/  @!P3 LEA.HI.X R9, R209, R5.reuse, R158, 0x2, P6 ;  /* 0x00000005d109b211 */ /* 0x080fe400030f149e */
[-C--:B------:R-:W-:Y:S02]  /*8c60*/  @!P2 LEA.HI.X R7, R208, R5.reuse, R157, 0x2, P5 ;  /* 0x00000005d007a211 */ /* 0x080fe400028f149d */
[----:B---3--:R-:W-:Y:S01]  /*8c70*/  @!P1 LEA R10, P6, R207, R4, 0x2 ;  /* 0x00000004cf0a9211 */ /* 0x008fe200078c10ff */
[----:B------:R1:W-:Y:S01]  /*8c80*/  @!P3 ST.E.64 desc[UR50][R8.64], R88 ;  /* 0x000000580800b985 */ /* 0x0003e2000c101b32 */
[----:B------:R-:W-:Y:S02]  /*8c90*/  ISETP.GE.AND P3, PT, R205, UR4, PT ;  /* 0x00000004cd007c0c */ /* 0x000fe4000bf66270 */
[----:B------:R-:W-:Y:S01]  /*8ca0*/  @!P1 LEA.HI.X R11, R207, R5, R156, 0x2, P6 ;  /* 0x00000005cf0b9211 */ /* 0x000fe200030f149c */
[----:B------:R2:W-:Y:S01]  /*8cb0*/  @!P2 ST.E.64 desc[UR50][R6.64], R92 ;  /* 0x0000005c0600a985 */ /* 0x0005e2000c101b32 */
[----:B------:R-:W-:-:S02]  /*8cc0*/  ISETP.GE.AND P2, PT, R204, UR4, PT ;  /* 0x00000004cc007c0c */ /* 0x000fc4000bf46270 */
[C---:B----4-:R-:W-:Y:S01]  /*8cd0*/  @!P4 LEA R12, P5, R206.reuse, R4, 0x2 ;  /* 0x00000004ce0cc211 */ /* 0x050fe200078a10ff */
[----:B------:R3:W-:Y:S01]  /*8ce0*/  @!P1 ST.E.64 desc[UR50][R10.64], R96 ;  /* 0x000000600a009985 */ /* 0x0007e2000c101b32 */
[----:B------:R-:W-:Y:S02]  /*8cf0*/  ISETP.GE.AND P1, PT, R23, UR4, PT ;  /* 0x0000000417007c0c */ /* 0x000fe4000bf26270 */
[----:B------:R-:W-:-:S03]  /*8d00*/  @!P4 LEA.HI.X R13, R206, R5, R155, 0x2, P5 ;  /* 0x00000005ce0dc211 */ /* 0x000fc600028f149b */
[CC--:B-----5:R-:W-:Y:S02]  /*8d10*/  @!P3 LEA R14, P6, R205.reuse, R4.reuse, 0x2 ;  /* 0x00000004cd0eb211 */ /* 0x0e0fe400078c10ff */
[----:B------:R4:W-:Y:S01]  /*8d20*/  @!P4 ST.E.64 desc[UR50][R12.64], R100 ;  /* 0x000000640c00c985 */ /* 0x0009e2000c101b32 */
[----:B------:R-:W-:Y:S02]  /*8d30*/  ISETP.GE.AND P4, PT, R22, UR4, PT ;  /* 0x0000000416007c0c */ /* 0x000fe4000bf86270 */
[CC--:B-1----:R-:W-:Y:S02]  /*8d40*/  @!P2 LEA R8, P5, R204.reuse, R4.reuse, 0x2 ;  /* 0x00000004cc08a211 */ /* 0x0c2fe400078a10ff */
[-C--:B------:R-:W-:Y:S02]  /*8d50*/  @!P3 LEA.HI.X R15, R205, R5.reuse, R154, 0x2, P6 ;  /* 0x00000005cd0fb211 */ /* 0x080fe400030f149a */
[----:B------:R-:W-:Y:S02]  /*8d60*/  @!P2 LEA.HI.X R9, R204, R5, R153, 0x2, P5 ;  /* 0x00000005cc09a211 */ /* 0x000fe400028f1499 */
[----:B--2---:R-:W-:Y:S01]  /*8d70*/  @!P1 LEA R6, P6, R23, R4, 0x2 ;  /* 0x0000000417069211 */ /* 0x004fe200078c10ff */
[----:B------:R1:W-:Y:S01]  /*8d80*/  @!P3 ST.E.64 desc[UR50][R14.64], R104 ;  /* 0x000000680e00b985 */ /* 0x0003e2000c101b32 */
[----:B------:R-:W-:-:S02]  /*8d90*/  ISETP.GE.AND P3, PT, R19, UR4, PT ;  /* 0x0000000413007c0c */ /* 0x000fc4000bf66270 */
[-C--:B------:R-:W-:Y:S01]  /*8da0*/  @!P1 LEA.HI.X R7, R23, R5.reuse, R152, 0x2, P6 ;  /* 0x0000000517079211 */ /* 0x080fe200030f1498 */
[----:B------:R2:W-:Y:S01]  /*8db0*/  @!P2 ST.E.64 desc[UR50][R8.64], R108 ;  /* 0x0000006c0800a985 */ /* 0x0005e2000c101b32 */
[----:B------:R-:W-:Y:S02]  /*8dc0*/  ISETP.GE.AND P2, PT, R18, UR4, PT ;  /* 0x0000000412007c0c */ /* 0x000fe4000bf46270 */
[C---:B---3--:R-:W-:Y:S01]  /*8dd0*/  @!P4 LEA R10, P5, R22.reuse, R4, 0x2 ;  /* 0x00000004160ac211 */ /* 0x048fe200078a10ff */
[----:B------:R3:W-:Y:S01]  /*8de0*/  @!P1 ST.E.64 desc[UR50][R6.64], R112 ;  /* 0x0000007006009985 */ /* 0x0007e2000c101b32 */
[----:B------:R-:W-:Y:S02]  /*8df0*/  ISETP.GE.AND P1, PT, R17, UR4, PT ;  /* 0x0000000411007c0c */ /* 0x000fe4000bf26270 */
[----:B------:R-:W-:-:S03]  /*8e00*/  @!P4 LEA.HI.X R11, R22, R5, R229, 0x2, P5 ;  /* 0x00000005160bc211 */ /* 0x000fc600028f14e5 */
[CC--:B----4-:R-:W-:Y:S02]  /*8e10*/  @!P3 LEA R12, P6, R19.reuse, R4.reuse, 0x2 ;  /* 0x00000004130cb211 */ /* 0x0d0fe400078c10ff */
[----:B------:R4:W-:Y:S02]  /*8e20*/  @!P4 ST.E.64 desc[UR50][R10.64], R116 ;  /* 0x000000740a00c985 */ /* 0x0009e4000c101b32 */
[CC--:B-1----:R-:W-:Y:S02]  /*8e30*/  @!P2 LEA R14, P4, R18.reuse, R4.reuse, 0x2 ;  /* 0x00000004120ea211 */ /* 0x0c2fe400078810ff */
[-C--:B------:R-:W-:Y:S02]  /*8e40*/  @!P3 LEA.HI.X R13, R19, R5.reuse, R228, 0x2, P6 ;  /* 0x00000005130db211 */ /* 0x080fe400030f14e4 */
[----:B------:R-:W-:Y:S02]  /*8e50*/  @!P2 LEA.HI.X R15, R18, R5, R227, 0x2, P4 ;  /* 0x00000005120fa211 */ /* 0x000fe400020f14e3 */
[----:B------:R-:W-:Y:S01]  /*8e60*/  ISETP.GE.AND P4, PT, R16, UR4, PT ;  /* 0x0000000410007c0c */ /* 0x000fe2000bf86270 */
[----:B------:R1:W-:Y:S01]  /*8e70*/  @!P3 ST.E.64 desc[UR50][R12.64], R120 ;  /* 0x000000780c00b985 */ /* 0x0003e2000c101b32 */
[----:B--2---:R-:W-:-:S02]  /*8e80*/  @!P1 LEA R8, P5, R17, R4, 0x2 ;  /* 0x0000000411089211 */ /* 0x004fc400078a10ff */
[----:B------:R-:W-:Y:S01]  /*8e90*/  ISETP.GE.AND P3, PT, R21, UR4, PT ;  /* 0x0000000415007c0c */ /* 0x000fe2000bf66270 */
[----:B------:R-:W-:Y:S01]  /*8ea0*/  @!P2 ST.E.64 desc[UR50][R14.64], R124 ;  /* 0x0000007c0e00a985 */ /* 0x000fe2000c101b32 */
[----:B------:R-:W-:Y:S02]  /*8eb0*/  @!P1 LEA.HI.X R9, R17, R5, R226, 0x2, P5 ;  /* 0x0000000511099211 */ /* 0x000fe400028f14e2 */
[----:B------:R-:W-:Y:S02]  /*8ec0*/  ISETP.GE.AND P2, PT, R33, UR4, PT ;  /* 0x0000000421007c0c */ /* 0x000fe4000bf46270 */
[----:B---3--:R-:W-:Y:S01]  /*8ed0*/  SHF.R.S32.HI R7, RZ, 0x1f, R16 ;  /* 0x0000001fff077819 */ /* 0x008fe20000011410 */
[----:B------:R2:W-:Y:S01]  /*8ee0*/  @!P1 ST.E.64 desc[UR50][R8.64], R128 ;  /* 0x0000008008009985 */ /* 0x0005e2000c101b32 */
[----:B------:R-:W-:Y:S02]  /*8ef0*/  ISETP.GE.AND P1, PT, R29, UR4, PT ;  /* 0x000000041d007c0c */ /* 0x000fe4000bf26270 */
[----:B------:R-:W-:-:S02]  /*8f00*/  @!P4 LEA R6, P5, R16, R4, 0x2 ;  /* 0x000000041006c211 */ /* 0x000fc400078a10ff */
[----:B----4-:R-:W-:Y:S02]  /*8f10*/  SHF.R.S32.HI R11, RZ, 0x1f, R21 ;  /* 0x0000001fff0b7819 */ /* 0x010fe40000011415 */
[----:B------:R-:W-:Y:S02]  /*8f20*/  @!P3 LEA R10, P6, R21, R4, 0x2 ;  /* 0x00000004150ab211 */ /* 0x000fe400078c10ff */
[-C--:B------:R-:W-:Y:S02]  /*8f30*/  @!P4 LEA.HI.X R7, R16, R5.reuse, R7, 0x2, P5 ;  /* 0x000000051007c211 */ /* 0x080fe400028f1407 */
[----:B------:R-:W-:Y:S02]  /*8f40*/  ISETP.GE.AND P5, PT, R25, UR4, PT ;  /* 0x0000000419007c0c */ /* 0x000fe4000bfa6270 */
[----:B------:R-:W-:Y:S01]  /*8f50*/  @!P3 LEA.HI.X R11, R21, R5, R11, 0x2, P6 ;  /* 0x00000005150bb211 */ /* 0x000fe200030f140b */
[----:B------:R3:W-:Y:S01]  /*8f60*/  @!P4 ST.E.64 desc[UR50][R6.64], R132 ;  /* 0x000000840600c985 */ /* 0x0007e2000c101b32 */
[----:B-1----:R-:W-:-:S02]  /*8f70*/  SHF.R.S32.HI R12, RZ, 0x1f, R33 ;  /* 0x0000001fff0c7819 */ /* 0x002fc40000011421 */
[CC--:B--2---:R-:W-:Y:S01]  /*8f80*/  @!P2 LEA R8, P6, R33.reuse, R4.reuse, 0x2 ;  /* 0x000000042108a211 */ /* 0x0c4fe200078c10ff */
[----:B------:R3:W-:Y:S01]  /*8f90*/  @!P3 ST.E.64 desc[UR50][R10.64], R136 ;  /* 0x000000880a00b985 */ /* 0x0007e2000c101b32 */
[----:B------:R-:W-:Y:S02]  /*8fa0*/  SHF.R.S32.HI R13, RZ, 0x1f, R29 ;  /* 0x0000001fff0d7819 */ /* 0x000fe4000001141d */
[-C--:B------:R-:W-:Y:S02]  /*8fb0*/  @!P2 LEA.HI.X R9, R33, R5.reuse, R12, 0x2, P6 ;  /* 0x000000052109a211 */ /* 0x080fe400030f140c */
[C---:B------:R-:W-:Y:S02]  /*8fc0*/  @!P1 LEA R12, P6, R29.reuse, R4, 0x2 ;  /* 0x000000041d0c9211 */ /* 0x040fe400078c10ff */
[----:B------:R-:W-:Y:S01]  /*8fd0*/  SHF.R.S32.HI R14, RZ, 0x1f, R25 ;  /* 0x0000001fff0e7819 */ /* 0x000fe20000011419 */
[----:B------:R3:W-:Y:S01]  /*8fe0*/  @!P2 ST.E.64 desc[UR50][R8.64], R140 ;  /* 0x0000008c0800a985 */ /* 0x0007e2000c101b32 */
[----:B------:R-:W-:-:S02]  /*8ff0*/  @!P1 LEA.HI.X R13, R29, R5, R13, 0x2, P6 ;  /* 0x000000051d0d9211 */ /* 0x000fc400030f140d */
[----:B------:R-:W-:-:S03]  /*9000*/  @!P5 LEA R4, P6, R25, R4, 0x2 ;  /* 0x000000041904d211 */ /* 0x000fc600078c10ff */
[----:B------:R3:W-:Y:S01]  /*9010*/  @!P1 ST.E.64 desc[UR50][R12.64], R144 ;  /* 0x000000900c009985 */ /* 0x0007e2000c101b32 */
[----:B------:R-:W-:-:S05]  /*9020*/  @!P5 LEA.HI.X R5, R25, R5, R14, 0x2, P6 ;  /* 0x000000051905d211 */ /* 0x000fca00030f140e */
[----:B------:R3:W-:Y:S04]  /*9030*/  @!P5 ST.E.64 desc[UR50][R4.64], R148 ;  /* 0x000000940400d985 */ /* 0x0007e8000c101b32 */
.L_x_422:
[----:B------:R-:W-:Y:S05]  /*9040*/  BSYNC B1 ;  /* 0x0000000000017941 */ /* 0x000fea0003800000 */
.L_x_421:
[----:B--23--:R2:W3:Y:S04]  /*9050*/  SHFL.IDX PT, R5, R3, 0x1, 0x1c1f ;  /* 0x003c1f0003057f89 */ /* 0x00c4e800000e0000 */
[----:B-1----:R2:W1:Y:S01]  /*9060*/  SHFL.IDX PT, R4, R0, 0x1, 0x1c1f ;  /* 0x003c1f0000047f89 */ /* 0x00246200000e0000 */
[----:B------:R-:W-:Y:S05]  /*9070*/  @P0 BRA `(.L_x_420) ;  /* 0x0000001800080947 */ /* 0x000fea0003800000 */
[----:B------:R-:W-:Y:S01]  /*9080*/  ULDC UR4, c[0x0][0xac8] ;  /* 0x0002b20000047ab9 */ /* 0x000fe20000000800 */
[----:B------:R-:W-:Y:S01]  /*9090*/  VIADD R25, R2, 0xe0 ;  /* 0x000000e002197836 */ /* 0x000fe20000000000 */
[----:B------:R-:W-:Y:S01]  /*90a0*/  ISETP.GE.AND P5, PT, R224, UR4, PT ;  /* 0x00000004e0007c0c */ /* 0x000fe2000bfa6270 */
[C---:B0-2---:R-:W-:Y:S01]  /*90b0*/  VIADD R3, R2.reuse, 0xe8 ;  /* 0x000000e802037836 */ /* 0x045fe20000000000 */
[----:B------:R-:W-:Y:S02]  /*90c0*/  ISETP.GE.AND P4, PT, R2, UR4, PT ;  /* 0x0000000402007c0c */ /* 0x000fe4000bf86270 */
[----:B------:R-:W-:Y:S02]  /*90d0*/  ISETP.GE.AND P2, PT, R223, UR4, PT ;  /* 0x00000004df007c0c */ /* 0x000fe4000bf46270 */
[----:B------:R-:W-:Y:S02]  /*90e0*/  ISETP.GE.AND P1, PT, R222, UR4, PT ;  /* 0x00000004de007c0c */ /* 0x000fe4000bf26270 */
[----:B------:R-:W-:-:S02]  /*90f0*/  ISETP.GE.AND P0, PT, R221, UR4, PT ;  /* 0x00000004dd007c0c */ /* 0x000fc4000bf06270 */
[----:B------:R-:W-:-:S03]  /*9100*/  SHF.R.S32.HI R0, RZ, 0x1f, R25 ;  /* 0x0000001fff007819 */ /* 0x000fc60000011419 */
[-C--:B-1----:R-:W-:Y:S02]  /*9110*/  @!P5 LEA R8, P3, R224, R4.reuse, 0x2 ;  /* 0x00000004e008d211 */ /* 0x082fe400078610ff */
[----:B---3--:R-:W-:Y:S02]  /*9120*/  @!P4 IMAD.WIDE R6, R2, 0x4, R4 ;  /* 0x000000040206c825 */ /* 0x008fe400078e0204 */
[-C--:B------:R-:W-:Y:S02]  /*9130*/  @!P5 LEA.HI.X R9, R224, R5.reuse, R172, 0x2, P3 ;  /* 0x00000005e009d211 */ /* 0x080fe400018f14ac */
[CC--:B------:R-:W-:Y:S01]  /*9140*/  @!P2 LEA R10, P6, R223.reuse, R4.reuse, 0x2 ;  /* 0x00000004df0aa211 */ /* 0x0c0fe200078c10ff */
[----:B------:R0:W-:Y:S01]  /*9150*/  @!P4 ST.E.64 desc[UR50][R6.64], R26 ;  /* 0x0000001a0600c985 */ /* 0x0001e2000c101b32 */
[----:B------:R-:W-:Y:S02]  /*9160*/  ISETP.GE.AND P3, PT, R220, UR4, PT ;  /* 0x00000004dc007c0c */ /* 0x000fe4000bf66270 */
[----:B------:R-:W-:Y:S01]  /*9170*/  @!P2 LEA.HI.X R11, R223, R5, R171, 0x2, P6 ;  /* 0x00000005df0ba211 */ /* 0x000fe200030f14ab */
[----:B------:R1:W-:Y:S01]  /*9180*/  @!P5 ST.E.64 desc[UR50][R8.64], R30 ;  /* 0x0000001e0800d985 */ /* 0x0003e2000c101b32 */
[----:B------:R-:W-:-:S02]  /*9190*/  @!P1 LEA R12, P5, R222, R4, 0x2 ;  /* 0x00000004de0c9211 */ /* 0x000fc400078a10ff */
[----:B------:R-:W-:Y:S01]  /*91a0*/  ISETP.GE.AND P4, PT, R219, UR4, PT ;  /* 0x00000004db007c0c */ /* 0x000fe2000bf86270 */
[----:B------:R2:W-:Y:S01]  /*91b0*/  @!P2 ST.E.64 desc[UR50][R10.64], R34 ;  /* 0x000000220a00a985 */ /* 0x0005e2000c101b32 */
[CC--:B------:R-:W-:Y:S02]  /*91c0*/  @!P0 LEA R14, P6, R221.reuse, R4.reuse, 0x2 ;  /* 0x00000004dd0e8211 */ /* 0x0c0fe400078c10ff */
[-C--:B------:R-:W-:Y:S02]  /*91d0*/  @!P1 LEA.HI.X R13, R222, R5.reuse, R170, 0x2, P5 ;  /* 0x00000005de0d9211 */ /* 0x080fe400028f14aa */
[----:B------:R-:W-:Y:S02]  /*91e0*/  ISETP.GE.AND P5, PT, R218, UR4, PT ;  /* 0x00000004da007c0c */ /* 0x000fe4000bfa6270 */
[----:B------:R-:W-:Y:S01]  /*91f0*/  @!P0 LEA.HI.X R15, R221, R5, R169, 0x2, P6 ;  /* 0x00000005dd0f8211 */ /* 0x000fe200030f14a9 */
[----:B------:R3:W-:Y:S01]  /*9200*/  @!P1 ST.E.64 desc[UR50][R12.64], R38 ;  /* 0x000000260c009985 */ /* 0x0007e2000c101b32 */
[----:B0-----:R-:W-:-:S02]  /*9210*/  @!P3 LEA R6, P6, R220, R4, 0x2 ;  /* 0x00000004dc06b211 */ /* 0x001fc400078c10ff */
[----:B------:R-:W-:Y:S01]  /*9220*/  ISETP.GE.AND P1, PT, R216, UR4, PT ;  /* 0x00000004d8007c0c */ /* 0x000fe2000bf26270 */
[----:B------:R0:W-:Y:S01]  /*9230*/  @!P0 ST.E.64 desc[UR50][R14.64], R42 ;  /* 0x0000002a0e008985 */ /* 0x0001e2000c101b32 */
[----:B------:R-:W-:Y:S02]  /*9240*/  ISETP.GE.AND P0, PT, R217, UR4, PT ;  /* 0x00000004d9007c0c */ /* 0x000fe4000bf06270 */
[CC--:B-1----:R-:W-:Y:S02]  /*9250*/  @!P4 LEA R8, P2, R219.reuse, R4.reuse, 0x2 ;  /* 0x00000004db08c211 */ /* 0x0c2fe400078410ff */
[-C--:B------:R-:W-:Y:S02]  /*9260*/  @!P3 LEA.HI.X R7, R220, R5.reuse, R20, 0x2, P6 ;  /* 0x00000005dc07b211 */ /* 0x080fe400030f1414 */
[----:B------:R-:W-:Y:S02]  /*9270*/  @!P5 LEA R20, P6, R218, R4, 0x2 ;  /* 0x00000004da14d211 */ /* 0x000fe400078c10ff */
[----:B------:R-:W-:Y:S01]  /*9280*/  @!P4 LEA.HI.X R9, R219, R5, R168, 0x2, P2 ;  /* 0x00000005db09c211 */ /* 0x000fe200010f14a8 */
[----:B------:R1:W-:Y:S01]  /*9290*/  @!P3 ST.E.64 desc[UR50][R6.64], R46 ;  /* 0x0000002e0600b985 */ /* 0x0003e2000c101b32 */
[----:B------:R-:W-:-:S02]  /*92a0*/  ISETP.GE.AND P2, PT, R215, UR4, PT ;  /* 0x00000004d7007c0c */ /* 0x000fc4000bf46270 */
[-C--:B------:R-:W-:Y:S01]  /*92b0*/  @!P5 LEA.HI.X R21, R218, R5.reuse, R167, 0x2, P6 ;  /* 0x00000005da15d211 */ /* 0x080fe200030f14a7 */
[----:B------:R4:W-:Y:S01]  /*92c0*/  @!P4 ST.E.64 desc[UR50][R8.64], R50 ;  /* 0x000000320800c985 */ /* 0x0009e2000c101b32 */
[CC--:B--2---:R-:W-:Y:S02]  /*92d0*/  @!P0 LEA R10, P4, R217.reuse, R4.reuse, 0x2 ;  /* 0x00000004d90a8211 */ /* 0x0c4fe400078810ff */
[----:B------:R-:W-:Y:S01]  /*92e0*/  ISETP.GE.AND P3, PT, R214, UR4, PT ;  /* 0x00000004d6007c0c */ /* 0x000fe2000bf66270 */
[----:B------:R2:W-:Y:S01]  /*92f0*/  @!P5 ST.E.64 desc[UR50][R20.64], R54 ;  /* 0x000000361400d985 */ /* 0x0005e2000c101b32 */
[----:B---3--:R-:W-:Y:S02]  /*9300*/  @!P1 LEA R12, P5, R216, R4, 0x2 ;  /* 0x00000004d80c9211 */ /* 0x008fe400078a10ff */
[----:B------:R-:W-:Y:S02]  /*9310*/  @!P0 LEA.HI.X R11, R217, R5, R166, 0x2, P4 ;  /* 0x00000005d90b8211 */ /* 0x000fe400020f14a6 */
[----:B------:R-:W-:-:S02]  /*9320*/  ISETP.GE.AND P4, PT, R213, UR4, PT ;  /* 0x00000004d5007c0c */ /* 0x000fc4000bf86270 */
[-C--:B------:R-:W-:Y:S01]  /*9330*/  @!P1 LEA.HI.X R13, R216, R5.reuse, R165, 0x2, P5 ;  /* 0x00000005d80d9211 */ /* 0x080fe200028f14a5 */
[----:B------:R-:W-:Y:S01]  /*9340*/  @!P0 ST.E.64 desc[UR50][R10.64], R58 ;  /* 0x0000003a0a008985 */ /* 0x000fe2000c101b32 */
[----:B------:R-:W-:Y:S02]  /*9350*/  ISETP.GE.AND P5, PT, R212, UR4, PT ;  /* 0x00000004d4007c0c */ /* 0x000fe4000bfa6270 */
[CC--:B0-----:R-:W-:Y:S01]  /*9360*/  @!P2 LEA R14, P6, R215.reuse, R4.reuse, 0x2 ;  /* 0x00000004d70ea211 */ /* 0x0c1fe200078c10ff */
[----:B------:R0:W-:Y:S01]  /*9370*/  @!P1 ST.E.64 desc[UR50][R12.64], R62 ;  /* 0x0000003e0c009985 */ /* 0x0001e2000c101b32 */
[----:B------:R-:W-:Y:S02]  /*9380*/  ISETP.GE.AND P1, PT, R210, UR4, PT ;  /* 0x00000004d2007c0c */ /* 0x000fe4000bf26270 */
[----:B------:R-:W-:Y:S02]  /*9390*/  @!P2 LEA.HI.X R15, R215, R5, R164, 0x2, P6 ;  /* 0x00000005d70fa211 */ /* 0x000fe400030f14a4 */
[----:B-1----:R-:W-:-:S02]  /*93a0*/  @!P3 LEA R6, P6, R214, R4, 0x2 ;  /* 0x00000004d606b211 */ /* 0x002fc400078c10ff */
[----:B------:R-:W-:Y:S01]  /*93b0*/  ISETP.GE.AND P0, PT, R211, UR4, PT ;  /* 0x00000004d3007c0c */ /* 0x000fe2000bf06270 */
[----:B------:R1:W-:Y:S01]  /*93c0*/  @!P2 ST.E.64 desc[UR50][R14.64], R66 ;  /* 0x000000420e00a985 */ /* 0x0003e2000c101b32 */
[CC--:B----4-:R-:W-:Y:S02]  /*93d0*/  @!P4 LEA R8, P2, R213.reuse, R4.reuse, 0x2 ;  /* 0x00000004d508c211 */ /* 0x0d0fe400078410ff */
[-C--:B------:R-:W-:Y:S02]  /*93e0*/  @!P3 LEA.HI.X R7, R214, R5.reuse, R163, 0x2, P6 ;  /* 0x00000005d607b211 */ /* 0x080fe400030f14a3 */
[----:B--2---:R-:W-:Y:S02]  /*93f0*/  @!P5 LEA R20, P6, R212, R4, 0x2 ;  /* 0x00000004d414d211 */ /* 0x004fe400078c10ff */
[----:B------:R-:W-:Y:S01]  /*9400*/  @!P4 LEA.HI.X R9, R213, R5, R162, 0x2, P2 ;  /* 0x00000005d509c211 */ /* 0x000fe200010f14a2 */
[----:B------:R-:W-:Y:S01]  /*9410*/  @!P3 ST.E.64 desc[UR50][R6.64], R70 ;  /* 0x000000460600b985 */ /* 0x000fe2000c101b32 */
[----:B------:R-:W-:-:S02]  /*9420*/  ISETP.GE.AND P2, PT, R209, UR4, PT ;  /* 0x00000004d1007c0c */ /* 0x000fc4000bf46270 */
[-C--:B------:R-:W-:Y:S01]  /*9430*/  @!P5 LEA.HI.X R21, R212, R5.reuse, R161, 0x2, P6 ;  /* 0x00000005d415d211 */ /* 0x080fe200030f14a1 */
[----:B------:R2:W-:Y:S01]  /*9440*/  @!P4 ST.E.64 desc[UR50][R8.64], R74 ;  /* 0x0000004a0800c985 */ /* 0x0005e2000c101b32 */
[-C--:B0-----:R-:W-:Y:S02]  /*9450*/  @!P1 LEA R12, P3, R210, R4.reuse, 0x2 ;  /* 0x00000004d20c9211 */ /* 0x081fe400078610ff */
[----:B------:R-:W-:Y:S01]  /*9460*/  @!P0 LEA R10, P6, R211, R4, 0x2 ;  /* 0x00000004d30a8211 */ /* 0x000fe200078c10ff */
[----:B------:R0:W-:Y:S01]  /*9470*/  @!P5 ST.E.64 desc[UR50][R20.64], R78 ;  /* 0x0000004e1400d985 */ /* 0x0001e2000c101b32 */
[----:B------:R-:W-:Y:S02]  /*9480*/  ISETP.GE.AND P5, PT, R208, UR4, PT ;  /* 0x00000004d0007c0c */ /* 0x000fe4000bfa6270 */
[----:B------:R-:W-:Y:S02]  /*9490*/  ISETP.GE.AND P4, PT, R207, UR4, PT ;  /* 0x00000004cf007c0c */ /* 0x000fe4000bf86270 */
[----:B------:R-:W-:-:S02]  /*94a0*/  @!P1 LEA.HI.X R13, R210, R5, R159, 0x2, P3 ;  /* 0x00000005d20d9211 */ /* 0x000fc400018f149f */
[----:B------:R-:W-:Y:S02]  /*94b0*/  ISETP.GE.AND P3, PT, R206, UR4, PT ;  /* 0x00000004ce007c0c */ /* 0x000fe4000bf66270 */
[-C--:B------:R-:W-:Y:S02]  /*94c0*/  @!P0 LEA.HI.X R11, R211, R5.reuse, R160, 0x2, P6 ;  /* 0x00000005d30b8211 */ /* 0x080fe400030f14a0 */
[CC--:B-1----:R-:W-:Y:S02]  /*94d0*/  @!P2 LEA R14, P6, R209.reuse, R4.reuse, 0x2 ;  /* 0x00000004d10ea211 */ /* 0x0c2fe400078c10ff */
[----:B------:R-:W-:Y:S01]  /*94e0*/  SHF.R.S32.HI R27, RZ, 0x1f, R16 ;  /* 0x0000001fff1b7819 */ /* 0x000fe20000011410 */
[----:B------:R1:W-:Y:S01]  /*94f0*/  @!P0 ST.E.64 desc[UR50][R10.64], R82 ;  /* 0x000000520a008985 */ /* 0x0003e2000c101b32 */
[----:B------:R-:W-:Y:S02]  /*9500*/  @!P2 LEA.HI.X R15, R209, R5, R158, 0x2, P6 ;  /* 0x00000005d10fa211 */ /* 0x000fe400030f149e */
[-C--:B--2---:R-:W-:Y:S01]  /*9510*/  @!P4 LEA R8, P0, R207, R4.reuse, 0x2 ;  /* 0x00000004cf08c211 */ /* 0x084fe200078010ff */
[----:B------:R2:W-:Y:S01]  /*9520*/  @!P1 ST.E.64 desc[UR50][R12.64], R86 ;  /* 0x000000560c009985 */ /* 0x0005e2000c101b32 */
[----:B------:R-:W-:-:S02]  /*9530*/  @!P5 LEA R6, P1, R208, R4, 0x2 ;  /* 0x00000004d006d211 */ /* 0x000fc400078210ff */
[----:B0-----:R-:W-:Y:S01]  /*9540*/  @!P3 LEA R20, P6, R206, R4, 0x2 ;  /* 0x00000004ce14b211 */ /* 0x001fe200078c10ff */
[----:B------:R0:W-:Y:S01]  /*9550*/  @!P2 ST.E.64 desc[UR50][R14.64], R90 ;  /* 0x0000005a0e00a985 */ /* 0x0001e2000c101b32 */
[----:B------:R-:W-:Y:S02]  /*9560*/  ISETP.GE.AND P2, PT, R205, UR4, PT ;  /* 0x00000004cd007c0c */ /* 0x000fe4000bf46270 */
[-C--:B------:R-:W-:Y:S02]  /*9570*/  @!P5 LEA.HI.X R7, R208, R5.reuse, R157, 0x2, P1 ;  /* 0x00000005d007d211 */ /* 0x080fe400008f149d */
[----:B------:R-:W-:Y:S02]  /*9580*/  ISETP.GE.AND P1, PT, R204, UR4, PT ;  /* 0x00000004cc007c0c */ /* 0x000fe4000bf26270 */
[-C--:B------:R-:W-:Y:S01]  /*9590*/  @!P4 LEA.HI.X R9, R207, R5.reuse, R156, 0x2, P0 ;  /* 0x00000005cf09c211 */ /* 0x080fe200000f149c */
[----:B------:R-:W-:Y:S01]  /*95a0*/  @!P5 ST.E.64 desc[UR50][R6.64], R94 ;  /* 0x0000005e0600d985 */ /* 0x000fe2000c101b32 */
[----:B------:R-:W-:-:S02]  /*95b0*/  @!P3 LEA.HI.X R21, R206, R5, R155, 0x2, P6 ;  /* 0x00000005ce15b211 */ /* 0x000fc400030f149b */
[----:B------:R-:W-:Y:S01]  /*95c0*/  ISETP.GE.AND P0, PT, R23, UR4, PT ;  /* 0x0000000417007c0c */ /* 0x000fe2000bf06270 */
[----:B------:R3:W-:Y:S01]  /*95d0*/  @!P4 ST.E.64 desc[UR50][R8.64], R98 ;  /* 0x000000620800c985 */ /* 0x0007e2000c101b32 */
[----:B------:R-:W-:Y:S02]  /*95e0*/  ISETP.GE.AND P4, PT, R19, UR4, PT ;  /* 0x0000000413007c0c */ /* 0x000fe4000bf86270 */
[CC--:B-1----:R-:W-:Y:S01]  /*95f0*/  @!P2 LEA R10, P6, R205.reuse, R4.reuse, 0x2 ;  /* 0x00000004cd0aa211 */ /* 0x0c2fe200078c10ff */
[----:B------:R1:W-:Y:S01]  /*9600*/  @!P3 ST.E.64 desc[UR50][R20.64], R102 ;  /* 0x000000661400b985 */ /* 0x0003e2000c101b32 */
[----:B------:R-:W-:Y:S02]  /*9610*/  ISETP.GE.AND P3, PT, R22, UR4, PT ;  /* 0x0000000416007c0c */ /* 0x000fe4000bf66270 */
[----:B--2---:R-:W-:Y:S02]  /*9620*/  @!P1 LEA R12, P5, R204, R4, 0x2 ;  /* 0x00000004cc0c9211 */ /* 0x004fe400078a10ff */
[----:B------:R-:W-:-:S02]  /*9630*/  @!P2 LEA.HI.X R11, R205, R5, R154, 0x2, P6 ;  /* 0x00000005cd0ba211 */ /* 0x000fc400030f149a */
[-C--:B------:R-:W-:Y:S02]  /*9640*/  @!P1 LEA.HI.X R13, R204, R5.reuse, R153, 0x2, P5 ;  /* 0x00000005cc0d9211 */ /* 0x080fe400028f1499 */
[-C--:B0-----:R-:W-:Y:S01]  /*9650*/  @!P0 LEA R14, P6, R23, R4.reuse, 0x2 ;  /* 0x00000004170e8211 */ /* 0x081fe200078c10ff */
[----:B------:R0:W-:Y:S01]  /*9660*/  @!P2 ST.E.64 desc[UR50][R10.64], R106 ;  /* 0x0000006a0a00a985 */ /* 0x0001e2000c101b32 */
[-C--:B---3--:R-:W-:Y:S02]  /*9670*/  @!P4 LEA R8, P5, R19, R4.reuse, 0x2 ;  /* 0x000000041308c211 */ /* 0x088fe400078a10ff */
[-C--:B------:R-:W-:Y:S01]  /*9680*/  @!P0 LEA.HI.X R15, R23, R5.reuse, R152, 0x2, P6 ;  /* 0x00000005170f8211 */ /* 0x080fe200030f1498 */
[----:B------:R2:W-:Y:S01]  /*9690*/  @!P1 ST.E.64 desc[UR50][R12.64], R110 ;  /* 0x0000006e0c009985 */ /* 0x0005e2000c101b32 */
[----:B------:R-:W-:Y:S01]  /*96a0*/  @!P3 LEA R6, P1, R22, R4, 0x2 ;  /* 0x000000041606b211 */ /* 0x000fe200078210ff */
[----:B-1----:R-:W-:Y:S01]  /*96b0*/  VIADD R21, R2, 0xf0 ;  /* 0x000000f002157836 */ /* 0x002fe20000000000 */
[----:B------:R-:W-:Y:S01]  /*96c0*/  ISETP.GE.AND P2, PT, R18, UR4, PT ;  /* 0x0000000412007c0c */ /* 0x000fe2000bf46270 */
[----:B------:R1:W-:Y:S01]  /*96d0*/  @!P0 ST.E.64 desc[UR50][R14.64], R114 ;  /* 0x000000720e008985 */ /* 0x0003e2000c101b32 */
[----:B------:R-:W-:-:S02]  /*96e0*/  @!P3 LEA.HI.X R7, R22, R5, R229, 0x2, P1 ;  /* 0x000000051607b211 */ /* 0x000fc400008f14e5 */
[----:B------:R-:W-:Y:S02]  /*96f0*/  ISETP.GE.AND P1, PT, R17, UR4, PT ;  /* 0x0000000411007c0c */ /* 0x000fe4000bf26270 */
[----:B------:R-:W-:Y:S01]  /*9700*/  @!P4 LEA.HI.X R9, R19, R5, R228, 0x2, P5 ;  /* 0x000000051309c211 */ /* 0x000fe200028f14e4 */
[----:B------:R3:W-:Y:S01]  /*9710*/  @!P3 ST.E.64 desc[UR50][R6.64], R118 ;  /* 0x000000760600b985 */ /* 0x0007e2000c101b32 */
[----:B------:R-:W-:Y:S02]  /*9720*/  ISETP.GE.AND P0, PT, R16, UR4, PT ;  /* 0x0000000410007c0c */ /* 0x000fe4000bf06270 */
[----:B------:R-:W-:Y:S01]  /*9730*/  ISETP.GE.AND P3, PT, R3, UR4, PT ;  /* 0x0000000403007c0c */ /* 0x000fe2000bf66270 */
[----:B------:R4:W-:Y:S01]  /*9740*/  @!P4 ST.E.64 desc[UR50][R8.64], R122 ;  /* 0x0000007a0800c985 */ /* 0x0009e2000c101b32 */
[----:B------:R-:W-:Y:S02]  /*9750*/  ISETP.GE.AND P4, PT, R25, UR4, PT ;  /* 0x0000000419007c0c */ /* 0x000fe4000bf86270 */
[----:B0-----:R-:W-:-:S03]  /*9760*/  @!P2 LEA R10, P5, R18, R4, 0x2 ;  /* 0x00000004120aa211 */ /* 0x001fc600078a10ff */
[CC--:B--2---:R-:W-:Y:S02]  /*9770*/  @!P1 LEA R12, P6, R17.reuse, R4.reuse, 0x2 ;  /* 0x00000004110c9211 */ /* 0x0c4fe400078c10ff */
[-C--:B------:R-:W-:Y:S02]  /*9780*/  @!P2 LEA.HI.X R11, R18, R5.reuse, R227, 0x2, P5 ;  /* 0x00000005120ba211 */ /* 0x080fe400028f14e3 */
[CC--:B-1----:R-:W-:Y:S02]  /*9790*/  @!P0 LEA R14, P5, R16.reuse, R4.reuse, 0x2 ;  /* 0x00000004100e8211 */ /* 0x0c2fe400078a10ff */
[-C--:B------:R-:W-:Y:S01]  /*97a0*/  @!P1 LEA.HI.X R13, R17, R5.reuse, R226, 0x2, P6 ;  /* 0x00000005110d9211 */ /* 0x080fe200030f14e2 */
[----:B------:R0:W-:Y:S01]  /*97b0*/  @!P2 ST.E.64 desc[UR50][R10.64], R126 ;  /* 0x0000007e0a00a985 */ /* 0x0001e2000c101b32 */
[----:B------:R-:W-:Y:S02]  /*97c0*/  ISETP.GE.AND P6, PT, R21, UR4, PT ;  /* 0x0000000415007c0c */ /* 0x000fe4000bfc6270 */
[----:B------:R-:W-:Y:S01]  /*97d0*/  @!P0 LEA.HI.X R15, R16, R5, R27, 0x2, P5 ;  /* 0x00000005100f8211 */ /* 0x000fe200028f141b */
[----:B------:R0:W-:Y:S01]  /*97e0*/  @!P1 ST.E.64 desc[UR50][R12.64], R130 ;  /* 0x000000820c009985 */ /* 0x0001e2000c101b32 */
[----:B---3--:R-:W-:-:S03]  /*97f0*/  @!P4 LEA R6, P5, R25, R4, 0x2 ;  /* 0x000000041906c211 */ /* 0x008fc600078a10ff */
[----:B------:R0:W-:Y:S01]  /*9800*/  @!P0 ST.E.64 desc[UR50][R14.64], R134 ;  /* 0x000000860e008985 */ /* 0x0001e2000c101b32 */
[-C--:B------:R-:W-:Y:S02]  /*9810*/  @!P4 LEA.HI.X R7, R25, R5.reuse, R0, 0x2, P5 ;  /* 0x000000051907c211 */ /* 0x080fe400028f1400 */
[----:B------:R-:W-:Y:S02]  /*9820*/  SHF.R.S32.HI R0, RZ, 0x1f, R3 ;  /* 0x0000001fff007819 */ /* 0x000fe40000011403 */
[C---:B----4-:R-:W-:Y:S01]  /*9830*/  @!P3 LEA R8, P5, R3.reuse, R4, 0x2 ;  /* 0x000000040308b211 */ /* 0x050fe200078a10ff */
[----:B------:R0:W-:Y:S03]  /*9840*/  @!P4 ST.E.64 desc[UR50][R6.64], R138 ;  /* 0x0000008a0600c985 */ /* 0x0001e6000c101b32 */
[----:B------:R-:W-:Y:S01]  /*9850*/  @!P3 LEA.HI.X R9, R3, R5, R0, 0x2, P5 ;  /* 0x000000050309b211 */ /* 0x000fe200028f1400 */
[----:B------:R-:W-:Y:S01]  /*9860*/  VIADD R3, R2, 0xf8 ;  /* 0x000000f802037836 */ /* 0x000fe20000000000 */
[----:B------:R-:W-:-:S02]  /*9870*/  SHF.R.S32.HI R0, RZ, 0x1f, R21 ;  /* 0x0000001fff007819 */ /* 0x000fc40000011415 */
[----:B------:R-:W-:Y:S01]  /*9880*/  @!P6 LEA R20, P5, R21, R4, 0x2 ;  /* 0x000000041514e211 */ /* 0x000fe200078a10ff */
[----:B------:R0:W-:Y:S01]  /*9890*/  @!P3 ST.E.64 desc[UR50][R8.64], R142 ;  /* 0x0000008e0800b985 */ /* 0x0001e2000c101b32 */
[----:B------:R-:W-:Y:S02]  /*98a0*/  ISETP.GE.AND P0, PT, R3, UR4, PT ;  /* 0x0000000403007c0c */ /* 0x000fe4000bf06270 */
[----:B------:R-:W-:-:S05]  /*98b0*/  @!P6 LEA.HI.X R21, R21, R5, R0, 0x2, P5 ;  /* 0x000000051515e211 */ /* 0x000fca00028f1400 */
[----:B------:R0:W-:Y:S06]  /*98c0*/  @!P6 ST.E.64 desc[UR50][R20.64], R146 ;  /* 0x000000921400e985 */ /* 0x0001ec000c101b32 */
[----:B------:R-:W-:Y:S05]  /*98d0*/  @P0 BRA `(.L_x_420) ;  /* 0x0000000c00f00947 */ /* 0x000fea0003800000 */
[----:B------:R-:W-:Y:S02]  /*98e0*/  LEA R4, P0, R3, R4, 0x2 ;  /* 0x0000000403047211 */ /* 0x000fe400078010ff */
[----:B------:R-:W-:-:S04]  /*98f0*/  SHF.R.S32.HI R0, RZ, 0x1f, R3 ;  /* 0x0000001fff007819 */ /* 0x000fc80000011403 */
[----:B------:R-:W-:-:S05]  /*9900*/  LEA.HI.X R5, R3, R5, R0, 0x2, P0 ;  /* 0x0000000503057211 */ /* 0x000fca00000f1400 */
[----:B------:R1:W-:Y:S01]  /*9910*/  ST.E.64 desc[UR50][R4.64], R150 ;  /* 0x0000009604007985 */ /* 0x0003e2000c101b32 */
[----:B------:R-:W-:Y:S05]  /*9920*/  BRA `(.L_x_420) ;  /* 0x0000000c00dc7947 */ /* 0x000fea0003800000 */
.L_x_411:
[----:B------:R-:W-:Y:S02]  /*9930*/  ULDC.64 UR8, c[0x0][0xc00] ;  /* 0x0003000000087ab9 */ /* 0x000fe40000000a00 */
[----:B------:R-:W-:-:S04]  /*9940*/  UISETP.NE.U32.AND UP0, UPT, UR8, URZ, UPT ;  /* 0x0000003f0800728c */ /* 0x000fc8000bf05070 */
[----:B------:R-:W-:-:S03]  /*9950*/  UISETP.NE.AND.EX UP0, UPT, UR9, URZ, UPT, UP0 ;  /* 0x0000003f0900728c */ /* 0x000fc6000bf05300 */
[----:B------:R-:W-:Y:S02]  /*9960*/  ULDC.64 UR8, c[0x0][0xc00] ;  /* 0x0003000000087ab9 */ /* 0x000fe40000000a00 */
[----:B------:R-:W-:Y:S01]  /*9970*/  UIMAD.WIDE UR8, UR39, 0x4, UR8 ;  /* 0x00000004270878a5 */ /* 0x000fe2000f8e0208 */
[----:B------:R-:W-:-:S05]  /*9980*/  PLOP3.LUT P1, PT, PT, PT, UP0, 0x80, 0x0 ;  /* 0x000000000000781c */ /* 0x000fca0003f2f008 */
[----:B------:R-:W-:Y:S02]  /*9990*/  IMAD.U32 R4, RZ, RZ, UR8 ;  /* 0x00000008ff047e24 */ /* 0x000fe4000f8e00ff */
[----:B------:R-:W-:Y:S01]  /*99a0*/  IMAD.U32 R5, RZ, RZ, UR9 ;  /* 0x00000009ff057e24 */ /* 0x000fe2000f8e00ff */
[----:B------:R-:W-:Y:S02]  /*99b0*/  ULDC.64 UR8, c[0x0][0xc08] ;  /* 0x0003020000087ab9 */ /* 0x000fe40000000a00 */
[----:B------:R-:W-:-:S03]  /*99c0*/  UISETP.NE.U32.AND UP1, UPT, UR8, URZ, UPT ;  /* 0x0000003f0800728c */ /* 0x000fc6000bf25070 */
[----:B------:R-:W2:Y:S01]  /*99d0*/  @P1 LDG.E R8, desc[UR50][R4.64] ;  /* 0x0000003204081981 */ /* 0x000ea2000c1e1900 */
[----:B------:R-:W-:Y:S01]  /*99e0*/  UISETP.NE.AND.EX UP1, UPT, UR9, URZ, UPT, UP1 ;  /* 0x0000003f0900728c */ /* 0x000fe2000bf25310 */
[----:B------:R-:W-:Y:S02]  /*99f0*/  ULDC UR4, c[0x0][0xa88] ;  /* 0x0002a20000047ab9 */ /* 0x000fe40000000800 */
[----:B------:R-:W-:-:S03]  /*9a00*/  IMAD.U32 R0, RZ, RZ, UR4 ;  /* 0x00000004ff007e24 */ /* 0x000fc6000f8e00ff */
[----:B------:R-:W-:-:S05]  /*9a10*/  PLOP3.LUT P2, PT, PT, PT, UP1, 0x80, 0x0 ;  /* 0x000000000000781c */ /* 0x000fca0003f4f018 */
[----:B------:R-:W-:Y:S02]  /*9a20*/  @UP1 ULDC.64 UR8, c[0x0][0xc08] ;  /* 0x0003020000081ab9 */ /* 0x000fe40000000a00 */
[----:B------:R-:W-:-:S06]  /*9a30*/  @UP1 UIMAD.WIDE UR8, UR39, 0x4, UR8 ;  /* 0x00000004270818a5 */ /* 0x000fcc000f8e0208 */
[----:B------:R-:W-:Y:S02]  /*9a40*/  IMAD.U32 R6, RZ, RZ, UR8 ;  /* 0x00000008ff067e24 */ /* 0x000fe4000f8e00ff */
[----:B------:R-:W-:-:S05]  /*9a50*/  IMAD.U32 R7, RZ, RZ, UR9 ;  /* 0x00000009ff077e24 */ /* 0x000fca000f8e00ff */
[----:B------:R0:W5:Y:S01]  /*9a60*/  @P2 LDG.E R0, desc[UR50][R6.64] ;  /* 0x0000003206002981 */ /* 0x000162000c1e1900 */
[----:B------:R-:W-:Y:S01]  /*9a70*/  UMOV UR4, URZ ;  /* 0x0000003f00047c82 */ /* 0x000fe20008000000 */
[----:B------:R-:W-:Y:S01]  /*9a80*/  UISETP.NE.AND UP1, UPT, UR44, URZ, UPT ;  /* 0x0000003f2c00728c */ /* 0x000fe2000bf25270 */
[----:B------:R-:W1:Y:S10]  /*9a90*/  S2R R3, SR_TID.X ;  /* 0x0000000000037919 */ /* 0x000e740000002100 */
[----:B------:R-:W-:Y:S01]  /*9aa0*/  @!UP1 ULDC UR44, c[0x0][0xad4] ;  /* 0x0002b500002c9ab9 */ /* 0x000fe20000000800 */
[----:B--2---:R-:W-:Y:S01]  /*9ab0*/  @P1 R2UR UR4, R8 ;  /* 0x00000000080412ca */ /* 0x004fe200000e0000 */
[----:B-1----:R-:W-:-:S05]  /*9ac0*/  VIADD R8, R3, 0xffffff80 ;  /* 0xffffff8003087836 */ /* 0x002fca0000000000 */
[----:B------:R-:W-:-:S07]  /*9ad0*/  ISETP.GT.AND P0, PT, R8, 0x7f, PT ;  /* 0x0000007f0800780c */ /* 0x000fce0003f04270 */
[----:B------:R-:W-:Y:S01]  /*9ae0*/  USHF.R.S32.HI UR19, URZ, 0x1f, UR4 ;  /* 0x0000001f3f137899 */ /* 0x000fe20008011404 */
[----:B0-----:R-:W-:Y:S11]  /*9af0*/  @P2 BRA `(.L_x_423) ;  /* 0x0000000000102947 */ /* 0x001ff60003800000 */
[----:B------:R-:W-:Y:S05]  /*9b00*/  @!P1 BRA `(.L_x_423) ;  /* 0x00000000000c9947 */ /* 0x000fea0003800000 */
[----:B------:R-:W2:Y:S04]  /*9b10*/  LDG.E R3, desc[UR50][R4.64] ;  /* 0x0000003204037981 */ /* 0x000ea8000c1e1900 */
[----:B-----5:R-:W2:Y:S02]  /*9b20*/  LDG.E R0, desc[UR50][R4.64+0x4] ;  /* 0x0000043204007981 */ /* 0x020ea4000c1e1900 */
[----:B--2---:R-:W-:-:S07]  /*9b30*/  IMAD.IADD R0, R0, 0x1, -R3 ;  /* 0x0000000100007824 */ /* 0x004fce00078e0a03 */
.L_x_423:
[----:B------:R-:W-:Y:S01]  /*9b40*/  USEL UR39, UR39, URZ, !UP0 ;  /* 0x0000003f27277287 */ /* 0x000fe2000c000000 */
[----:B------:R-:W-:Y:S01]  /*9b50*/  BSSY B1, `(.L_x_424) ;  /* 0x0000039000017945 */ /* 0x000fe20003800000 */
[----:B------:R-:W-:-:S03]  /*9b60*/  USEL UR40, UR40, URZ, !UP0 ;  /* 0x0000003f28287287 */ /* 0x000fc6000c000000 */
[----:B------:R-:W-:Y:S09]  /*9b70*/  @P0 BRA `(.L_x_425) ;  /* 0x0000000000d80947 */ /* 0x000ff20003800000 */
[----:B------:R-:W0:Y:S01]  /*9b80*/  S2R R3, SR_TID.X ;  /* 0x0000000000037919 */ /* 0x000e220000002100 */
[----:B------:R-:W1:Y:S01]  /*9b90*/  LDC R9, c[0x0][0xbe8] ;  /* 0x0002fa00ff097b82 */ /* 0x000e620000000800 */
[----:B------:R-:W-:-:S04]  /*9ba0*/  IMAD.U32 R4, RZ, RZ, UR41 ;  /* 0x00000029ff047e24 */ /* 0x000fc8000f8e00ff */
[----:B0-----:R-:W-:Y:S02]  /*9bb0*/  IMAD R3, R4, 0x80, R3 ;  /* 0x0000008004037824 */ /* 0x001fe400078e0203 */
[----:B-1---5:R-:W-:Y:S02]  /*9bc0*/  IMAD R4, R0, R9, RZ ;  /* 0x0000000900047224 */ /* 0x022fe400078e02ff */
[----:B------:R-:W-:-:S05]  /*9bd0*/  VIADD R6, R3, 0xffffff80 ;  /* 0xffffff8003067836 */ /* 0x000fca0000000000 */
[----:B------:R-:W-:-:S13]  /*9be0*/  ISETP.GE.AND P0, PT, R6, R4, PT ;  /* 0x000000040600720c */ /* 0x000fda0003f06270 */
[----:B------:R-:W-:Y:S05]  /*9bf0*/  @P0 BRA `(.L_x_425) ;  /* 0x0000000000b80947 */ /* 0x000fea0003800000 */
[----:B------:R-:W-:Y:S01]  /*9c00*/  ISETP.NE.AND P0, PT, R9, 0x1, PT ;  /* 0x000000010900780c */ /* 0x000fe20003f05270 */
[----:B------:R-:W-:Y:S01]  /*9c10*/  UISETP.GT.AND UP0, UPT, UR44, 0x1, UPT ;  /* 0x000000012c00788c */ /* 0x000fe2000bf04270 */
[----:B------:R-:W-:-:S03]  /*9c20*/  UMOV UR17, 0x9b8 ;  /* 0x000009b800117882 */ /* 0x000fc60000000000 */
[----:B------:R-:W-:Y:S02]  /*9c30*/  USEL UR17, UR17, 0x978, UP0 ;  /* 0x0000097811117887 */ /* 0x000fe40008000000 */
[----:B------:R-:W-:-:S06]  /*9c40*/  USEL UR16, UR42, URZ, UP0 ;  /* 0x0000003f2a107287 */ /* 0x000fcc0008000000 */
[----:B------:R-:W0:Y:S04]  /*9c50*/  @P0 LDC R3, c[0x0][0xbec] ;  /* 0x0002fb00ff030b82 */ /* 0x000e280000000800 */
[----:B------:R-:W-:Y:S01]  /*9c60*/  ULDC.64 UR8, c[0x0][UR17+0x218] ;  /* 0x0000860011087abb */ /* 0x000fe20008000a00 */
[----:B------:R-:W-:Y:S01]  /*9c70*/  ULDC.64 UR12, c[0x0][UR17+0x220] ;  /* 0x00008800110c7abb */ /* 0x000fe20008000a00 */
[----:B------:R-:W-:Y:S01]  /*9c80*/  ULDC.64 UR14, c[0x0][UR17+0x228] ;  /* 0x00008a00110e7abb */ /* 0x000fe20008000a00 */
[----:B------:R-:W-:Y:S01]  /*9c90*/  UIMAD.WIDE.U32 UR10, UR8, UR43, URZ ;  /* 0x0000002b080a72a5 */ /* 0x000fe2000f8e003f */
[----:B------:R-:W1:Y:S01]  /*9ca0*/  @P0 LDC R5, c[0x0][0xbf0] ;  /* 0x0002fc00ff050b82 */ /* 0x000e620000000800 */
[----:B------:R-:W-:Y:S02]  /*9cb0*/  UIMAD UR18, UR9, UR43, URZ ;  /* 0x0000002b091272a4 */ /* 0x000fe4000f8e023f */
[----:B------:R-:W-:-:S02]  /*9cc0*/  UIMAD UR13, UR13, UR39, URZ ;  /* 0x000000270d0d72a4 */ /* 0x000fc4000f8e023f */
[----:B------:R-:W-:Y:S02]  /*9cd0*/  UIMAD.WIDE.U32 UR20, UR14, UR16, URZ ;  /* 0x000000100e1472a5 */ /* 0x000fe4000f8e003f */
[----:B------:R-:W-:Y:S02]  /*9ce0*/  UIMAD.WIDE.U32 UR8, UR12, UR39, URZ ;  /* 0x000000270c0872a5 */ /* 0x000fe4000f8e003f */
[----:B------:R-:W-:Y:S02]  /*9cf0*/  UIMAD UR14, UR15, UR16, URZ ;  /* 0x000000100f0e72a4 */ /* 0x000fe4000f8e023f */
[----:B------:R-:W-:Y:S02]  /*9d00*/  UIMAD UR13, UR12, UR40, UR13 ;  /* 0x000000280c0d72a4 */ /* 0x000fe4000f8e020d */
[----:B------:R-:W-:Y:S02]  /*9d10*/  UIADD3 UR10, UP1, UP2, UR8, UR10, UR4 ;  /* 0x0000000a080a7290 */ /* 0x000fe4000fa3e004 */
[----:B------:R-:W-:Y:S01]  /*9d20*/  UIADD3 UR14, UR21, UR14, URZ ;  /* 0x0000000e150e7290 */ /* 0x000fe2000fffe03f */
[----:B0-----:R-:W-:Y:S01]  /*9d30*/  @P0 IMAD.HI.U32 R4, R6, R3, RZ ;  /* 0x0000000306040227 */ /* 0x001fe200078e00ff */
[----:B------:R-:W-:-:S02]  /*9d40*/  UIADD3 UR18, UR11, UR18, URZ ;  /* 0x000000120b127290 */ /* 0x000fc4000fffe03f */
[----:B------:R-:W-:Y:S01]  /*9d50*/  UIADD3 UR13, UR9, UR13, URZ ;  /* 0x0000000d090d7290 */ /* 0x000fe2000fffe03f */
[----:B------:R-:W-:Y:S02]  /*9d60*/  IMAD.MOV.U32 R3, RZ, RZ, R6 ;  /* 0x000000ffff037224 */ /* 0x000fe400078e0006 */
[----:B------:R-:W-:Y:S01]  /*9d70*/  IMAD.U32 R10, RZ, RZ, UR14 ;  /* 0x0000000eff0a7e24 */ /* 0x000fe2000f8e00ff */
[----:B------:R-:W-:Y:S01]  /*9d80*/  ULDC.64 UR8, c[0x0][UR17+0x210] ;  /* 0x0000840011087abb */ /* 0x000fe20008000a00 */
[----:B-1----:R-:W-:Y:S01]  /*9d90*/  @P0 SHF.R.U32.HI R3, RZ, R5, R4 ;  /* 0x00000005ff030219 */ /* 0x002fe20000011604 */
[----:B------:R-:W-:Y:S02]  /*9da0*/  IMAD.U32 R4, RZ, RZ, UR20 ;  /* 0x00000014ff047e24 */ /* 0x000fe4000f8e00ff */
[----:B------:R-:W-:Y:S01]  /*9db0*/  IMAD.U32 R5, RZ, RZ, UR21 ;  /* 0x00000015ff057e24 */ /* 0x000fe2000f8e00ff */
[--C-:B------:R-:W-:Y:S01]  /*9dc0*/  SHF.R.S32.HI R5, RZ, 0x1f, R3.reuse ;  /* 0x0000001fff057819 */ /* 0x100fe20000011403 */
[----:B------:R-:W-:Y:S01]  /*9dd0*/  IMAD.MOV R7, RZ, RZ, -R3 ;  /* 0x000000ffff077224 */ /* 0x000fe200078e0a03 */
[----:B------:R-:W-:Y:S01]  /*9de0*/  IADD3 R4, P0, P1, R3, UR10, R4 ;  /* 0x0000000a03047c10 */ /* 0x000fe2000f91e004 */
[----:B------:R-:W-:-:S02]  /*9df0*/  UIADD3.X UR10, UR13, UR18, UR19, UP1, UP2 ;  /* 0x000000120d0a7290 */ /* 0x000fc40008fe4413 */
[----:B------:R-:W-:-:S04]  /*9e00*/  IMAD R7, R9, R7, R6 ;  /* 0x0000000709077224 */ /* 0x000fc800078e0206 */
[----:B------:R-:W-:Y:S01]  /*9e10*/  IADD3.X R5, R5, UR10, R10, P0, P1 ;  /* 0x0000000a05057c10 */ /* 0x000fe200087e240a */
[C---:B------:R-:W-:Y:S01]  /*9e20*/  IMAD R6, R7.reuse, UR9, RZ ;  /* 0x0000000907067c24 */ /* 0x040fe2000f8e02ff */
[----:B------:R-:W-:Y:S01]  /*9e30*/  SHF.R.S32.HI R3, RZ, 0x1f, R7 ;  /* 0x0000001fff037819 */ /* 0x000fe20000011407 */
[----:B------:R-:W-:Y:S01]  /*9e40*/  ULDC.64 UR10, c[0x0][0xba8] ;  /* 0x0002ea00000a7ab9 */ /* 0x000fe20000000a00 */
[----:B------:R-:W-:Y:S01]  /*9e50*/  @!UP0 ULDC UR10, c[0x0][0xb50] ;  /* 0x0002d400000a8ab9 */ /* 0x000fe20000000800 */
[----:B------:R-:W-:Y:S01]  /*9e60*/  IMAD.WIDE.U32 R4, R7, UR8, R4 ;  /* 0x0000000807047c25 */ /* 0x000fe2000f8e0004 */
[----:B------:R-:W-:-:S03]  /*9e70*/  @!UP0 ULDC UR11, c[0x0][0xb54] ;  /* 0x0002d500000b8ab9 */ /* 0x000fc60000000800 */
[----:B------:R-:W-:Y:S01]  /*9e80*/  IMAD R3, R3, UR8, R6 ;  /* 0x0000000803037c24 */ /* 0x000fe2000f8e0206 */
[----:B------:R-:W-:-:S03]  /*9e90*/  LEA R6, P0, R4, UR10, 0x2 ;  /* 0x0000000a04067c11 */ /* 0x000fc6000f8010ff */
[----:B------:R-:W-:-:S05]  /*9ea0*/  IMAD.IADD R3, R5, 0x1, R3 ;  /* 0x0000000105037824 */ /* 0x000fca00078e0203 */
[----:B------:R-:W-:Y:S01]  /*9eb0*/  LEA.HI.X R7, R4, UR11, R3, 0x2, P0 ;  /* 0x0000000b04077c11 */ /* 0x000fe200080f1403 */
[----:B------:R-:W-:-:S05]  /*9ec0*/  IMAD.MOV.U32 R3, RZ, RZ, -0x800000 ;  /* 0xff800000ff037424 */ /* 0x000fca00078e00ff */
[----:B------:R0:W-:Y:S02]  /*9ed0*/  STG.E desc[UR50][R6.64], R3 ;  /* 0x0000000306007986 */ /* 0x0001e4000c101932 */
.L_x_425:
[----:B------:R-:W-:Y:S05]  /*9ee0*/  BSYNC B1 ;  /* 0x0000000000017941 */ /* 0x000fea0003800000 */
.L_x_424:
[----:B------:R-:W-:-:S06]  /*9ef0*/  UISETP.GT.AND UP0, UPT, UR44, 0x1, UPT ;  /* 0x000000012c00788c */ /* 0x000fcc000bf04270 */
[----:B------:R-:W-:-:S13]  /*9f00*/  PLOP3.LUT P0, PT, PT, PT, UP0, 0x80, 0x0 ;  /* 0x000000000000781c */ /* 0x000fda0003f0f008 */
[----:B------:R-:W-:Y:S05]  /*9f10*/  @P0 BRA `(.L_x_420) ;  /* 0x0000000800600947 */ /* 0x000fea0003800000 */
[----:B------:R-:W1:Y:S01]  /*9f20*/  LDC R11, c[0x0][0xbe8] ;  /* 0x0002fa00ff0b7b82 */ /* 0x000e620000000800 */
[----:B0-----:R-:W-:Y:S01]  /*9f30*/  SHF.R.S32.HI R3, RZ, 0x1f, R8 ;  /* 0x0000001fff037819 */ /* 0x001fe20000011408 */
[----:B------:R-:W-:Y:S01]  /*9f40*/  ULDC.64 UR10, c[0x0][0xaa0] ;  /* 0x0002a800000a7ab9 */ /* 0x000fe20000000a00 */
[----:B------:R-:W-:Y:S01]  /*9f50*/  BSSY B1, `(.L_x_426) ;  /* 0x0000052000017945 */ /* 0x000fe20003800000 */
[----:B------:R-:W-:Y:S01]  /*9f60*/  UIMAD.WIDE.U32 UR8, UR4, UR10, URZ ;  /* 0x0000000a040872a5 */ /* 0x000fe2000f8e003f */
[----:B------:R-:W-:Y:S01]  /*9f70*/  LEA.HI R3, R3, R8, RZ, 0x3 ;  /* 0x0000000803037211 */ /* 0x000fe200078f18ff */
[----:B------:R-:W-:-:S03]  /*9f80*/  UIMAD UR10, UR19, UR10, URZ ;  /* 0x0000000a130a72a4 */ /* 0x000fc6000f8e023f */
[----:B------:R-:W-:Y:S01]  /*9f90*/  LOP3.LUT R9, R3, 0xfffffff8, RZ, 0xc0, !PT ;  /* 0xfffffff803097812 */ /* 0x000fe200078ec0ff */
[----:B------:R-:W-:Y:S01]  /*9fa0*/  UIMAD UR10, UR4, UR11, UR10 ;  /* 0x0000000b040a72a4 */ /* 0x000fe2000f8e020a */
[----:B------:R-:W-:-:S03]  /*9fb0*/  SHF.R.S32.HI R13, RZ, 0x3, R3 ;  /* 0x00000003ff0d7819 */ /* 0x000fc60000011403 */
[----:B------:R-:W-:Y:S01]  /*9fc0*/  IMAD.IADD R10, R8, 0x1, -R9 ;  /* 0x00000001080a7824 */ /* 0x000fe200078e0a09 */
[----:B------:R-:W-:Y:S01]  /*9fd0*/  UIADD3 UR9, UR9, UR10, URZ ;  /* 0x0000000a09097290 */ /* 0x000fe2000fffe03f */
[----:B------:R-:W-:Y:S02]  /*9fe0*/  IMAD.U32 R8, RZ, RZ, UR41 ;  /* 0x00000029ff087e24 */ /* 0x000fe4000f8e00ff */
[----:B------:R-:W-:Y:S01]  /*9ff0*/  IMAD R3, R10, 0x20, R13 ;  /* 0x000000200a037824 */ /* 0x000fe200078e020d */
[----:B------:R-:W-:Y:S02]  /*a000*/  ULDC.64 UR10, c[0x0][0xae8] ;  /* 0x0002ba00000a7ab9 */ /* 0x000fe40000000a00 */
[----:B------:R-:W-:Y:S01]  /*a010*/  UIMAD.WIDE.U32 UR8, UR43, UR10, UR8 ;  /* 0x0000000a2b0872a5 */ /* 0x000fe2000f8e0008 */
[----:B------:R-:W-:Y:S01]  /*a020*/  IMAD R8, R8, 0x80, R3 ;  /* 0x0000008008087824 */ /* 0x000fe200078e0203 */
[----:B-1----:R-:W-:Y:S02]  /*a030*/  ISETP.NE.AND P0, PT, R11, 0x1, PT ;  /* 0x000000010b00780c */ /* 0x002fe40003f05270 */
[----:B------:R-:W-:Y:S01]  /*a040*/  UIMAD UR9, UR43, UR11, UR9 ;  /* 0x0000000b2b0972a4 */ /* 0x000fe2000f8e0209 */
[----:B------:R-:W-:-:S02]  /*a050*/  IMAD.MOV.U32 R3, RZ, RZ, R8 ;  /* 0x000000ffff037224 */ /* 0x000fc400078e0008 */
[----:B------:R-:W-:Y:S02]  /*a060*/  ULDC.64 UR10, c[0x0][0xaf0] ;  /* 0x0002bc00000a7ab9 */ /* 0x000fe40000000a00 */
[----:B------:R-:W-:Y:S02]  /*a070*/  UIMAD UR40, UR40, UR10, URZ ;  /* 0x0000000a282872a4 */ /* 0x000fe4000f8e023f */
[----:B------:R-:W-:Y:S02]  /*a080*/  UIMAD.WIDE.U32 UR8, UR39, UR10, UR8 ;  /* 0x0000000a270872a5 */ /* 0x000fe4000f8e0008 */
[----:B------:R-:W-:Y:S02]  /*a090*/  UIMAD UR4, UR39, UR11, UR40 ;  /* 0x0000000b270472a4 */ /* 0x000fe4000f8e0228 */
[----:B------:R-:W0:Y:S02]  /*a0a0*/  @P0 LDC R5, c[0x0][0xbec] ;  /* 0x0002fb00ff050b82 */ /* 0x000e240000000800 */
[----:B------:R-:W-:Y:S01]  /*a0b0*/  UIADD3 UR4, UR9, UR4, URZ ;  /* 0x0000000409047290 */ /* 0x000fe2000fffe03f */
[----:B------:R-:W-:-:S05]  /*a0c0*/  ULDC.64 UR10, c[0x0][0xae0] ;  /* 0x0002b800000a7ab9 */ /* 0x000fca0000000a00 */
[----:B------:R-:W1:Y:S01]  /*a0d0*/  @P0 LDC R7, c[0x0][0xbf0] ;  /* 0x0002fc00ff070b82 */ /* 0x000e620000000800 */
[----:B0-----:R-:W-:-:S04]  /*a0e0*/  @P0 IMAD.HI.U32 R4, R8, R5, RZ ;  /* 0x0000000508040227 */ /* 0x001fc800078e00ff */
[----:B------:R-:W-:Y:S02]  /*a0f0*/  IMAD.U32 R5, RZ, RZ, UR9 ;  /* 0x00000009ff057e24 */ /* 0x000fe4000f8e00ff */
[----:B------:R-:W-:Y:S01]  /*a100*/  IMAD.U32 R5, RZ, RZ, UR4 ;  /* 0x00000004ff057e24 */ /* 0x000fe2000f8e00ff */
[----:B-1----:R-:W-:Y:S01]  /*a110*/  @P0 SHF.R.U32.HI R3, RZ, R7, R4 ;  /* 0x00000007ff030219 */ /* 0x002fe20000011604 */
[----:B------:R-:W-:Y:S01]  /*a120*/  IMAD.U32 R4, RZ, RZ, UR8 ;  /* 0x00000008ff047e24 */ /* 0x000fe2000f8e00ff */
[----:B------:R-:W-:Y:S02]  /*a130*/  ULDC.64 UR8, c[0x0][0xad8] ;  /* 0x0002b60000087ab9 */ /* 0x000fe40000000a00 */
[--C-:B------:R-:W-:Y:S01]  /*a140*/  SHF.R.S32.HI R6, RZ, 0x1f, R3.reuse ;  /* 0x0000001fff067819 */ /* 0x100fe20000011403 */
[----:B------:R-:W-:Y:S02]  /*a150*/  IMAD.MOV R7, RZ, RZ, -R3 ;  /* 0x000000ffff077224 */ /* 0x000fe400078e0a03 */
[----:B------:R-:W-:-:S04]  /*a160*/  IMAD.WIDE.U32 R4, R3, UR10, R4 ;  /* 0x0000000a03047c25 */ /* 0x000fc8000f8e0004 */
[----:B------:R-:W-:Y:S02]  /*a170*/  IMAD R7, R11, R7, R8 ;  /* 0x000000070b077224 */ /* 0x000fe400078e0208 */
[----:B------:R-:W-:Y:S02]  /*a180*/  IMAD R6, R6, UR10, RZ ;  /* 0x0000000a06067c24 */ /* 0x000fe4000f8e02ff */
[----:B------:R-:W-:Y:S02]  /*a190*/  IMAD.U32 R8, RZ, RZ, UR41 ;  /* 0x00000029ff087e24 */ /* 0x000fe4000f8e00ff */
[----:B------:R-:W-:Y:S01]  /*a1a0*/  IMAD R9, R3, UR11, R6 ;  /* 0x0000000b03097c24 */ /* 0x000fe2000f8e0206 */
[----:B------:R-:W-:Y:S01]  /*a1b0*/  SHF.R.S32.HI R6, RZ, 0x1f, R7 ;  /* 0x0000001fff067819 */ /* 0x000fe20000011407 */
[----:B------:R-:W-:Y:S02]  /*a1c0*/  IMAD R8, R8, 0x80, R13 ;  /* 0x0000008008087824 */ /* 0x000fe400078e020d */
[----:B------:R-:W-:-:S02]  /*a1d0*/  IMAD.IADD R5, R5, 0x1, R9 ;  /* 0x0000000105057824 */ /* 0x000fc400078e0209 */
[----:B------:R-:W-:Y:S02]  /*a1e0*/  IMAD R6, R6, UR8, RZ ;  /* 0x0000000806067c24 */ /* 0x000fe4000f8e02ff */
[----:B------:R-:W-:-:S04]  /*a1f0*/  IMAD.WIDE.U32 R4, R7, UR8, R4 ;  /* 0x0000000807047c25 */ /* 0x000fc8000f8e0004 */
[----:B------:R-:W-:Y:S01]  /*a200*/  IMAD R9, R7, UR9, R6 ;  /* 0x0000000907097c24 */ /* 0x000fe2000f8e0206 */
[----:B------:R-:W-:Y:S01]  /*a210*/  ULDC.64 UR8, c[0x0][0xa80] ;  /* 0x0002a00000087ab9 */ /* 0x000fe20000000a00 */
[----:B-----5:R-:W-:Y:S01]  /*a220*/  IMAD R11, R0, R11, RZ ;  /* 0x0000000b000b7224 */ /* 0x020fe200078e02ff */
[----:B------:R-:W-:Y:S01]  /*a230*/  LEA R6, P2, R4, UR8, 0x1 ;  /* 0x0000000804067c11 */ /* 0x000fe2000f8408ff */
[C---:B------:R-:W-:Y:S02]  /*a240*/  VIADD R3, R8.reuse, 0x40 ;  /* 0x0000004008037836 */ /* 0x040fe40000000000 */
[----:B------:R-:W-:Y:S02]  /*a250*/  IMAD.IADD R5, R5, 0x1, R9 ;  /* 0x0000000105057824 */ /* 0x000fe400078e0209 */
[----:B------:R-:W-:Y:S01]  /*a260*/  VIADD R0, R8, 0x20 ;  /* 0x0000002008007836 */ /* 0x000fe20000000000 */
[----:B------:R-:W-:Y:S01]  /*a270*/  ISETP.GE.AND P0, PT, R3, R11, PT ;  /* 0x0000000b0300720c */ /* 0x000fe20003f06270 */
[----:B------:R-:W-:Y:S01]  /*a280*/  IMAD.SHL.U32 R7, R10, 0x8, RZ ;  /* 0x000000080a077824 */ /* 0x000fe200078e00ff */
[----:B------:R-:W-:-:S02]  /*a290*/  LEA.HI.X R3, R4, UR9, R5, 0x1, P2 ;  /* 0x0000000904037c11 */ /* 0x000fc400090f0c05 */
[-C--:B------:R-:W-:Y:S01]  /*a2a0*/  ISETP.GE.AND P2, PT, R8, R11.reuse, PT ;  /* 0x0000000b0800720c */ /* 0x080fe20003f46270 */
[C---:B------:R-:W-:Y:S01]  /*a2b0*/  VIADD R9, R7.reuse, 0x80 ;  /* 0x0000008007097836 */ /* 0x040fe20000000000 */
[----:B------:R-:W-:Y:S01]  /*a2c0*/  ISETP.GE.AND P1, PT, R0, R11, PT ;  /* 0x0000000b0000720c */ /* 0x000fe20003f26270 */
[C---:B------:R-:W-:Y:S01]  /*a2d0*/  VIADD R15, R7.reuse, 0xc0 ;  /* 0x000000c0070f7836 */ /* 0x040fe20000000000 */
[----:B------:R0:W1:Y:S01]  /*a2e0*/  SHFL.IDX PT, R4, R6, RZ, 0x181f ;  /* 0x00181fff06047589 */ /* 0x00006200000e0000 */
[----:B------:R-:W-:Y:S01]  /*a2f0*/  VIADD R13, R7, 0x40 ;  /* 0x00000040070d7836 */ /* 0x000fe20000000000 */
[----:B------:R-:W-:Y:S02]  /*a300*/  SHF.R.S32.HI R20, RZ, 0x1f, R7 ;  /* 0x0000001fff147819 */ /* 0x000fe40000011407 */
[----:B------:R0:W2:Y:S01]  /*a310*/  SHFL.IDX PT, R0, R3, RZ, 0x181f ;  /* 0x00181fff03007589 */ /* 0x0000a200000e0000 */
[----:B------:R-:W-:Y:S02]  /*a320*/  SHF.R.S32.HI R10, RZ, 0x1f, R9 ;  /* 0x0000001fff0a7819 */ /* 0x000fe40000011409 */
[----:B------:R-:W-:-:S02]  /*a330*/  SHF.R.S32.HI R12, RZ, 0x1f, R15 ;  /* 0x0000001fff0c7819 */ /* 0x000fc4000001140f */
[----:B------:R-:W-:Y:S01]  /*a340*/  SHF.R.S32.HI R14, RZ, 0x1f, R13 ;  /* 0x0000001fff0e7819 */ /* 0x000fe2000001140d */
[----:B------:R-:W-:Y:S06]  /*a350*/  @P2 BRA `(.L_x_427) ;  /* 0x0000000000442947 */ /* 0x000fec0003800000 */
        /* <DEDUP_REMOVED lines=8> */
[----:B------:R3:W-:Y:S01]  /*a3e0*/  @!P5 ST.E.128 desc[UR50][R24.64], RZ ;  /* 0x000000ff1800d985 */ /* 0x0007e2000c101d32 */
[----:B------:R-:W-:Y:S02]  /*a3f0*/  @!P4 LEA.HI.X R27, R13, R0, R14, 0x1, P6 ;  /* 0x000000000d1bc211 */ /* 0x000fe400030f0c0e */
[----:B------:R-:W-:-:S03]  /*a400*/  @!P3 LEA R28, P6, R9, R4, 0x1 ;  /* 0x00000004091cb211 */ /* 0x000fc600078c08ff */
[----:B------:R3:W-:Y:S01]  /*a410*/  @!P4 ST.E.128 desc[UR50][R26.64], RZ ;  /* 0x000000ff1a00c985 */ /* 0x0007e2000c101d32 */
[----:B------:R-:W-:Y:S02]  /*a420*/  @!P3 LEA.HI.X R29, R9, R0, R10, 0x1, P6 ;  /* 0x00000000091db211 */ /* 0x000fe400030f0c0a */
[----:B------:R-:W-:-:S03]  /*a430*/  @!P2 LEA R4, P6, R15, R4, 0x1 ;  /* 0x000000040f04a211 */ /* 0x000fc600078c08ff */
[----:B------:R3:W-:Y:S01]  /*a440*/  @!P3 ST.E.128 desc[UR50][R28.64], RZ ;  /* 0x000000ff1c00b985 */ /* 0x0007e2000c101d32 */
[----:B------:R-:W-:-:S05]  /*a450*/  @!P2 LEA.HI.X R5, R15, R0, R12, 0x1, P6 ;  /* 0x000000000f05a211 */ /* 0x000fca00030f0c0c */
[----:B------:R3:W-:Y:S04]  /*a460*/  @!P2 ST.E.128 desc[UR50][R4.64], RZ ;  /* 0x000000ff0400a985 */ /* 0x0007e8000c101d32 */
.L_x_427:
[----:B------:R-:W-:Y:S05]  /*a470*/  BSYNC B1 ;  /* 0x0000000000017941 */ /* 0x000fea0003800000 */
.L_x_426:
[----:B--2---:R2:W4:Y:S01]  /*a480*/  SHFL.IDX PT, R0, R3, 0x1, 0x181f ;  /* 0x00381f0003007f89 */ /* 0x00452200000e0000 */
[----:B------:R-:W-:Y:S03]  /*a490*/  BSSY B1, `(.L_x_428) ;  /* 0x0000014000017945 */ /* 0x000fe60003800000 */
[----:B-1-3--:R2:W1:Y:S01]  /*a4a0*/  SHFL.IDX PT, R4, R6, 0x1, 0x181f ;  /* 0x00381f0006047f89 */ /* 0x00a46200000e0000 */
[----:B------:R-:W-:Y:S05]  /*a4b0*/  @P1 BRA `(.L_x_429) ;  /* 0x0000000000441947 */ /* 0x000fea0003800000 */
[----:B------:R-:W-:Y:S02]  /*a4c0*/  ULDC UR4, c[0x0][0xac8] ;  /* 0x0002b20000047ab9 */ /* 0x000fe40000000800 */
[----:B------:R-:W-:Y:S02]  /*a4d0*/  ISETP.GE.AND P4, PT, R7, UR4, PT ;  /* 0x0000000407007c0c */ /* 0x000fe4000bf86270 */
[----:B------:R-:W-:Y:S02]  /*a4e0*/  ISETP.GE.AND P3, PT, R13, UR4, PT ;  /* 0x000000040d007c0c */ /* 0x000fe4000bf66270 */
[----:B------:R-:W-:Y:S02]  /*a4f0*/  ISETP.GE.AND P2, PT, R9, UR4, PT ;  /* 0x0000000409007c0c */ /* 0x000fe4000bf46270 */
[----:B------:R-:W-:-:S07]  /*a500*/  ISETP.GE.AND P1, PT, R15, UR4, PT ;  /* 0x000000040f007c0c */ /* 0x000fce000bf26270 */
[-C--:B-1----:R-:W-:Y:S02]  /*a510*/  @!P4 LEA R24, P6, R7, R4.reuse, 0x1 ;  /* 0x000000040718c211 */ /* 0x082fe400078c08ff */
[----:B------:R-:W-:Y:S02]  /*a520*/  @!P3 LEA R26, P5, R13, R4, 0x1 ;  /* 0x000000040d1ab211 */ /* 0x000fe400078a08ff */
[----:B----4-:R-:W-:Y:S02]  /*a530*/  @!P4 LEA.HI.X R25, R7, R0, R20, 0x1, P6 ;  /* 0x000000000719c211 */ /* 0x010fe400030f0c14 */
[----:B------:R-:W-:Y:S02]  /*a540*/  @!P2 LEA R28, P6, R9, R4, 0x1 ;  /* 0x00000004091ca211 */ /* 0x000fe400078c08ff */
[----:B------:R-:W-:Y:S01]  /*a550*/  @!P3 LEA.HI.X R27, R13, R0, R14, 0x1, P5 ;  /* 0x000000000d1bb211 */ /* 0x000fe200028f0c0e */
[----:B------:R3:W-:Y:S01]  /*a560*/  @!P4 ST.E.128 desc[UR50][R24.64], RZ ;  /* 0x000000ff1800c985 */ /* 0x0007e2000c101d32 */
[----:B------:R-:W-:-:S02]  /*a570*/  @!P1 LEA R4, P5, R15, R4, 0x1 ;  /* 0x000000040f049211 */ /* 0x000fc400078a08ff */
[-C--:B------:R-:W-:Y:S01]  /*a580*/  @!P2 LEA.HI.X R29, R9, R0.reuse, R10, 0x1, P6 ;  /* 0x00000000091da211 */ /* 0x080fe200030f0c0a */
[----:B------:R3:W-:Y:S01]  /*a590*/  @!P3 ST.E.128 desc[UR50][R26.64], RZ ;  /* 0x000000ff1a00b985 */ /* 0x0007e2000c101d32 */
[----:B------:R-:W-:-:S03]  /*a5a0*/  @!P1 LEA.HI.X R5, R15, R0, R12, 0x1, P5 ;  /* 0x000000000f059211 */ /* 0x000fc600028f0c0c */
[----:B------:R3:W-:Y:S04]  /*a5b0*/  @!P2 ST.E.128 desc[UR50][R28.64], RZ ;  /* 0x000000ff1c00a985 */ /* 0x0007e8000c101d32 */
[----:B------:R3:W-:Y:S02]  /*a5c0*/  @!P1 ST.E.128 desc[UR50][R4.64], RZ ;  /* 0x000000ff04009985 */ /* 0x0007e4000c101d32 */
.L_x_429:
[----:B------:R-:W-:Y:S05]  /*a5d0*/  BSYNC B1 ;  /* 0x0000000000017941 */ /* 0x000fea0003800000 */
.L_x_428:
[----:B----4-:R4:W0:Y:S01]  /*a5e0*/  SHFL.IDX PT, R0, R3, 0x2, 0x181f ;  /* 0x00581f0003007f89 */ /* 0x01082200000e0000 */
        /* <DEDUP_REMOVED lines=9> */
[-C--:B------:R-:W-:Y:S02]  /*a680*/  @!P2 LEA R26, P5, R13, R4.reuse, 0x1 ;  /* 0x000000040d1aa211 */ /* 0x080fe400078a08ff */
[----:B------:R-:W-:Y:S02]  /*a690*/  @!P1 LEA R28, P4, R9, R4, 0x1 ;  /* 0x00000004091c9211 */ /* 0x000fe400078808ff */
[----:B0-----:R-:W-:Y:S02]  /*a6a0*/  @!P3 LEA.HI.X R25, R7, R0, R20, 0x1, P6 ;  /* 0x000000000719b211 */ /* 0x001fe400030f0c14 */
[----:B------:R-:W-:Y:S02]  /*a6b0*/  @!P0 LEA R4, P6, R15, R4, 0x1 ;  /* 0x000000040f048211 */ /* 0x000fe400078c08ff */
[-C--:B------:R-:W-:Y:S01]  /*a6c0*/  @!P2 LEA.HI.X R27, R13, R0.reuse, R14, 0x1, P5 ;  /* 0x000000000d1ba211 */ /* 0x080fe200028f0c0e */
[----:B------:R3:W-:Y:S01]  /*a6d0*/  @!P3 ST.E.128 desc[UR50][R24.64], RZ ;  /* 0x000000ff1800b985 */ /* 0x0007e2000c101d32 */
[----:B------:R-:W-:-:S02]  /*a6e0*/  @!P1 LEA.HI.X R29, R9, R0, R10, 0x1, P4 ;  /* 0x00000000091d9211 */ /* 0x000fc400020f0c0a */
[----:B------:R-:W-:Y:S01]  /*a6f0*/  @!P0 LEA.HI.X R5, R15, R0, R12, 0x1, P6 ;  /* 0x000000000f058211 */ /* 0x000fe200030f0c0c */
[----:B------:R3:W-:Y:S04]  /*a700*/  @!P2 ST.E.128 desc[UR50][R26.64], RZ ;  /* 0x000000ff1a00a985 */ /* 0x0007e8000c101d32 */
[----:B------:R3:W-:Y:S04]  /*a710*/  @!P1 ST.E.128 desc[UR50][R28.64], RZ ;  /* 0x000000ff1c009985 */ /* 0x0007e8000c101d32 */
[----:B------:R3:W-:Y:S02]  /*a720*/  @!P0 ST.E.128 desc[UR50][R4.64], RZ ;  /* 0x000000ff04008985 */ /* 0x0007e4000c101d32 */
.L_x_431:
[----:B------:R-:W-:Y:S05]  /*a730*/  BSYNC B1 ;  /* 0x0000000000017941 */ /* 0x000fea0003800000 */
.L_x_430:
[----:B0-----:R-:W-:Y:S01]  /*a740*/  VIADD R0, R8, 0x60 ;  /* 0x0000006008007836 */ /* 0x001fe20000000000 */
[----:B--2-4-:R-:W0:Y:S04]  /*a750*/  SHFL.IDX PT, R3, R3, 0x3, 0x181f ;  /* 0x00781f0003037f89 */ /* 0x014e2800000e0000 */
[----:B------:R-:W-:Y:S01]  /*a760*/  ISETP.GE.AND P0, PT, R0, R11, PT ;  /* 0x0000000b0000720c */ /* 0x000fe20003f06270 */
[----:B-1-3--:R1:W2:-:S12]  /*a770*/  SHFL.IDX PT, R4, R6, 0x3, 0x181f ;  /* 0x00781f0006047f89 */ /* 0x00a29800000e0000 */
[----:B-1----:R-:W-:Y:S05]  /*a780*/  @P0 BRA `(.L_x_420) ;  /* 0x0000000000440947 */ /* 0x002fea0003800000 */
[----:B------:R-:W-:Y:S02]  /*a790*/  ULDC UR4, c[0x0][0xac8] ;  /* 0x0002b20000047ab9 */ /* 0x000fe40000000800 */
[----:B------:R-:W-:Y:S02]  /*a7a0*/  ISETP.GE.AND P3, PT, R7, UR4, PT ;  /* 0x0000000407007c0c */ /* 0x000fe4000bf66270 */
[----:B------:R-:W-:Y:S02]  /*a7b0*/  ISETP.GE.AND P2, PT, R13, UR4, PT ;  /* 0x000000040d007c0c */ /* 0x000fe4000bf46270 */
[----:B------:R-:W-:Y:S02]  /*a7c0*/  ISETP.GE.AND P1, PT, R9, UR4, PT ;  /* 0x0000000409007c0c */ /* 0x000fe4000bf26270 */
[----:B------:R-:W-:-:S07]  /*a7d0*/  ISETP.GE.AND P0, PT, R15, UR4, PT ;  /* 0x000000040f007c0c */ /* 0x000fce000bf06270 */
[----:B--2---:R-:W-:-:S04]  /*a7e0*/  @!P3 LEA R6, P4, R7, R4, 0x1 ;  /* 0x000000040706b211 */ /* 0x004fc800078808ff */
[-C--:B0-----:R-:W-:Y:S02]  /*a7f0*/  @!P3 LEA.HI.X R7, R7, R3.reuse, R20, 0x1, P4 ;  /* 0x000000030707b211 */ /* 0x081fe400020f0c14 */
[-C--:B------:R-:W-:Y:S02]  /*a800*/  @!P2 LEA R20, P4, R13, R4.reuse, 0x1 ;  /* 0x000000040d14a211 */ /* 0x080fe400078808ff */
[-C--:B------:R-:W-:Y:S01]  /*a810*/  @!P1 LEA R8, P5, R9, R4.reuse, 0x1 ;  /* 0x0000000409089211 */ /* 0x080fe200078a08ff */
[----:B------:R0:W-:Y:S01]  /*a820*/  @!P3 ST.E.128 desc[UR50][R6.64], RZ ;  /* 0x000000ff0600b985 */ /* 0x0001e2000c101d32 */
[----:B------:R-:W-:Y:S02]  /*a830*/  @!P0 LEA R4, P6, R15, R4, 0x1 ;  /* 0x000000040f048211 */ /* 0x000fe400078c08ff */
[-C--:B------:R-:W-:Y:S02]  /*a840*/  @!P2 LEA.HI.X R21, R13, R3.reuse, R14, 0x1, P4 ;  /* 0x000000030d15a211 */ /* 0x080fe400020f0c0e */
[----:B------:R-:W-:-:S02]  /*a850*/  @!P1 LEA.HI.X R9, R9, R3, R10, 0x1, P5 ;  /* 0x0000000309099211 */ /* 0x000fc400028f0c0a */
[----:B------:R-:W-:Y:S01]  /*a860*/  @!P0 LEA.HI.X R5, R15, R3, R12, 0x1, P6 ;  /* 0x000000030f058211 */ /* 0x000fe200030f0c0c */
[----:B------:R0:W-:Y:S04]  /*a870*/  @!P2 ST.E.128 desc[UR50][R20.64], RZ ;  /* 0x000000ff1400a985 */ /* 0x0001e8000c101d32 */
[----:B------:R0:W-:Y:S04]  /*a880*/  @!P1 ST.E.128 desc[UR50][R8.64], RZ ;  /* 0x000000ff08009985 */ /* 0x0001e8000c101d32 */
[----:B------:R0:W-:Y:S02]  /*a890*/  @!P0 ST.E.128 desc[UR50][R4.64], RZ ;  /* 0x000000ff04008985 */ /* 0x0001e4000c101d32 */
.L_x_420:
[----:B------:R-:W-:Y:S05]  /*a8a0*/  BSYNC B0 ;  /* 0x0000000000007941 */ /* 0x000fea0003800000 */
.L_x_410:
[----:B------:R-:W-:Y:S02]  /*a8b0*/  ULDC UR4, c[0x0][0xc3c] ;  /* 0x00030f0000047ab9 */ /* 0x000fe40000000800 */
[----:B------:R-:W-:-:S06]  /*a8c0*/  UISETP.GE.AND UP0, UPT, UR7, UR4, UPT ;  /* 0x000000040700728c */ /* 0x000fcc000bf06270 */
[----:B------:R-:W-:-:S13]  /*a8d0*/  PLOP3.LUT P0, PT, PT, PT, UP0, 0x80, 0x0 ;  /* 0x000000000000781c */ /* 0x000fda0003f0f008 */
[----:B------:R-:W-:Y:S05]  /*a8e0*/  @!P0 BRA `(.L_x_432) ;  /* 0xffffff6400d48947 */ /* 0x000fea000383ffff */
[----:B------:R-:W-:Y:S05]  /*a8f0*/  EXIT ;  /* 0x000000000000794d */ /* 0x000fea0003800000 */
.L_x_381:
[----:B------:R-:W-:-:S08]  /*a900*/  NOP ;  /* 0x0000000000007918 */ /* 0x000fd00000000000 */
[----:B------:R-:W0:-:S00]  /*a910*/  USETMAXREG.DEALLOC.CTAPOOL 0x28 ;  /* 0x00000028000079c8 */ /* 0x000e0000080e0500 */
[----:B0-----:R-:W-:Y:S01]  /*a920*/  LOP3.LUT R2, R2, 0x3, RZ, 0xc0, !PT ;  /* 0x0000000302027812 */ /* 0x001fe200078ec0ff */
[----:B------:R-:W-:Y:S01]  /*a930*/  IMAD.MOV.U32 R6, RZ, RZ, RZ ;  /* 0x000000ffff067224 */ /* 0x000fe200078e00ff */
[----:B------:R-:W-:-:S04]  /*a940*/  LOP3.LUT R23, R23, 0xfffffdff, RZ, 0xc0, !PT ;  /* 0xfffffdff17177812 */ /* 0x000fc800078ec0ff */
[----:B------:R-:W0:Y:S02]  /*a950*/  SHFL.IDX PT, R2, R2, RZ, 0x1f ;  /* 0x00001fff02027589 */ /* 0x000e2400000e0000 */
[----:B0-----:R-:W-:-:S13]  /*a960*/  ISETP.NE.AND P0, PT, R2, RZ, PT ;  /* 0x000000ff0200720c */ /* 0x001fda0003f05270 */
[----:B------:R-:W-:Y:S01]  /*a970*/  @P0 LOP3.LUT R23, R23, 0x200, RZ, 0xfc, !PT ;  /* 0x0000020017170812 */ /* 0x000fe200078efcff */
[----:B------:R-:W-:Y:S06]  /*a980*/  @!P0 BRA `(.L_x_433) ;  /* 0x00000000001c8947 */ /* 0x000fec0003800000 */
[----:B------:R-:W0:Y:S08]  /*a990*/  S2UR UR5, SR_CgaCtaId ;  /* 0x00000000000579c3 */ /* 0x000e300000008800 */
[----:B------:R-:W-:Y:S06]  /*a9a0*/  BAR.SYNC.DEFER_BLOCKING 0x5, 0x180 ;  /* 0x0146000000007b1d */ /* 0x000fec0000010000 */
[----:B------:R-:W-:-:S02]  /*a9b0*/  UMOV UR4, 0x400 ;  /* 0x0000040000047882 */ /* 0x000fc40000000000 */
[----:B0-----:R-:W-:-:S09]  /*a9c0*/  ULEA UR4, UR5, UR4, 0x18 ;  /* 0x0000000405047291 */ /* 0x001fd2000f8ec03f */
[----:B------:R-:W0:Y:S01]  /*a9d0*/  LDS.128 R16, [UR4+0x228d0] ;  /* 0x0228d004ff107984 */ /* 0x000e220008000c00 */
[----:B------:R-:W-:Y:S06]  /*a9e0*/  BAR.ARV 0x4, 0x180 ;  /* 0x0106000000007b1d */ /* 0x000fec0000002000 */
[----:B------:R-:W-:Y:S05]  /*a9f0*/  BRA `(.L_x_434) ;  /* 0x0000000800907947 */ /* 0x000fea0003800000 */
.L_x_433:
[----:B------:R-:W-:Y:S01]  /*aa00*/  LOP3.LUT R7, R0, 0x1f, RZ, 0xc0, !PT ;  /* 0x0000001f00077812 */ /* 0x000fe200078ec0ff */
[----:B------:R-:W-:Y:S01]  /*aa10*/  ULDC UR4, c[0x0][0xc3c] ;  /* 0x00030f0000047ab9 */ /* 0x000fe20000000800 */
[----:B------:R-:W-:Y:S01]  /*aa20*/  IMAD.MOV.U32 R9, RZ, RZ, RZ ;  /* 0x000000ffff097224 */ /* 0x000fe200078e00ff */
[----:B------:R-:W0:Y:S01]  /*aa30*/  S2UR UR6, SR_CTAID.X ;  /* 0x00000000000679c3 */ /* 0x000e220000002500 */
[----:B------:R-:W-:Y:S01]  /*aa40*/  ISETP.NE.AND P0, PT, R7, 0x1f, PT ;  /* 0x0000001f0700780c */ /* 0x000fe20003f05270 */
[----:B------:R-:W-:-:S03]  /*aa50*/  ULDC UR5, c[0x0][0xc38] ;  /* 0x00030e0000057ab9 */ /* 0x000fc60000000800 */
[----:B------:R-:W-:-:S13]  /*aa60*/  ISETP.GE.OR P1, PT, R7, UR4, !P0 ;  /* 0x0000000407007c0c */ /* 0x000fda000c726670 */
[----:B------:R-:W1:Y:S08]  /*aa70*/  @!P1 LDC.64 R4, c[0x0][0xc80] ;  /* 0x00032000ff049b82 */ /* 0x000e700000000a00 */
[----:B------:R-:W2:Y:S01]  /*aa80*/  @!P1 LDC.64 R2, c[0x0][0xc78] ;  /* 0x00031e00ff029b82 */ /* 0x000ea20000000a00 */
[----:B-1----:R-:W-:-:S05]  /*aa90*/  @!P1 IMAD.WIDE.U32 R4, R7, 0x4, R4 ;  /* 0x0000000407049825 */ /* 0x002fca00078e0004 */
[----:B------:R-:W3:Y:S01]  /*aaa0*/  @!P1 LDG.E R6, desc[UR50][R4.64] ;  /* 0x0000003204069981 */ /* 0x000ee2000c1e1900 */
[----:B--2---:R-:W-:-:S05]  /*aab0*/  @!P1 IMAD.WIDE.U32 R2, R7, 0x4, R2 ;  /* 0x0000000407029825 */ /* 0x004fca00078e0002 */
[----:B------:R-:W3:Y:S01]  /*aac0*/  @!P1 LDG.E R9, desc[UR50][R2.64] ;  /* 0x0000003202099981 */ /* 0x000ee2000c1e1900 */
[C---:B------:R-:W-:Y:S02]  /*aad0*/  ISETP.NE.AND P1, PT, R7.reuse, RZ, PT ;  /* 0x000000ff0700720c */ /* 0x040fe40003f25270 */
[C---:B------:R-:W-:Y:S02]  /*aae0*/  ISETP.GE.U32.AND P2, PT, R7.reuse, 0x2, PT ;  /* 0x000000020700780c */ /* 0x040fe40003f46070 */
[C---:B------:R-:W-:Y:S02]  /*aaf0*/  ISETP.GE.U32.AND P3, PT, R7.reuse, 0x4, PT ;  /* 0x000000040700780c */ /* 0x040fe40003f66070 */
[C---:B------:R-:W-:Y:S02]  /*ab00*/  ISETP.GE.U32.AND P4, PT, R7.reuse, 0x8, PT ;  /* 0x000000080700780c */ /* 0x040fe40003f86070 */
[----:B------:R-:W-:Y:S01]  /*ab10*/  ISETP.GE.U32.AND P5, PT, R7, 0x10, PT ;  /* 0x000000100700780c */ /* 0x000fe20003fa6070 */
[----:B------:R-:W-:Y:S01]  /*ab20*/  UMOV UR4, URZ ;  /* 0x0000003f00047c82 */ /* 0x000fe20008000000 */
[----:B---3--:R-:W-:-:S05]  /*ab30*/  IMAD R8, R6, R9, RZ ;  /* 0x0000000906087224 */ /* 0x008fca00078e02ff */
[----:B------:R-:W1:Y:S02]  /*ab40*/  SHFL.UP PT, R10, R8, 0x1, RZ ;  /* 0x04200000080a7989 */ /* 0x000e6400000e00ff */
[----:B-1----:R-:W-:-:S05]  /*ab50*/  SEL R11, R10, RZ, P1 ;  /* 0x000000ff0a0b7207 */ /* 0x002fca0000800000 */
[----:B------:R-:W-:-:S05]  /*ab60*/  IMAD.IADD R11, R8, 0x1, R11 ;  /* 0x00000001080b7824 */ /* 0x000fca00078e020b */
        /* <DEDUP_REMOVED lines=12> */
[----:B------:R-:W1:Y:S02]  /*ac30*/  SHFL.IDX PT, R4, R5, 0x1f, 0x1f ;  /* 0x03e01f0005047f89 */ /* 0x000e6400000e0000 */
[----:B-1----:R-:W-:-:S05]  /*ac40*/  IMAD R8, R4, UR5, RZ ;  /* 0x0000000504087c24 */ /* 0x002fca000f8e02ff */
[----:B0-----:R-:W-:Y:S01]  /*ac50*/  ISETP.GT.AND P6, PT, R8, UR6, PT ;  /* 0x0000000608007c0c */ /* 0x001fe2000bfc4270 */
[----:B------:R-:W-:-:S12]  /*ac60*/  IMAD.MOV.U32 R3, RZ, RZ, R8 ;  /* 0x000000ffff037224 */ /* 0x000fd800078e0008 */
[----:B------:R-:W-:Y:S05]  /*ac70*/  @P6 BRA `(.L_x_435) ;  /* 0x0000000000986947 */ /* 0x000fea0003800000 */
[----:B------:R-:W-:Y:S01]  /*ac80*/  IMAD.MOV.U32 R8, RZ, RZ, R3 ;  /* 0x000000ffff087224 */ /* 0x000fe200078e0003 */
[----:B------:R-:W-:Y:S01]  /*ac90*/  UMOV UR4, URZ ;  /* 0x0000003f00047c82 */ /* 0x000fe20008000000 */
[----:B------:R-:W-:-:S05]  /*aca0*/  ULDC UR5, c[0x0][0xc38] ;  /* 0x00030e0000057ab9 */ /* 0x000fca0000000800 */
.L_x_437:
[----:B------:R-:W0:Y:S01]  /*acb0*/  LDC R2, c[0x0][0xc3c] ;  /* 0x00030f00ff027b82 */ /* 0x000e220000000800 */
[----:B------:R-:W-:-:S06]  /*acc0*/  UIADD3 UR4, UR4, 0x1f, URZ ;  /* 0x0000001f04047890 */ /* 0x000fcc000fffe03f */
[----:B0-----:R-:W-:-:S13]  /*acd0*/  ISETP.LE.AND P6, PT, R2, UR4, PT ;  /* 0x0000000402007c0c */ /* 0x001fda000bfc3270 */
[----:B------:R-:W-:Y:S05]  /*ace0*/  @P6 BRA `(.L_x_436) ;  /* 0x0000000400a86947 */ /* 0x000fea0003800000 */
[----:B------:R-:W-:Y:S02]  /*acf0*/  VIADD R9, R7, UR4 ;  /* 0x0000000407097c36 */ /* 0x000fe40008000000 */
[----:B------:R-:W-:-:S03]  /*ad00*/  IMAD.MOV.U32 R6, RZ, RZ, RZ ;  /* 0x000000ffff067224 */ /* 0x000fc600078e00ff */
[----:B------:R-:W-:-:S13]  /*ad10*/  ISETP.GE.OR P6, PT, R9, R2, !P0 ;  /* 0x000000020900720c */ /* 0x000fda00047c6670 */
[----:B------:R-:W0:Y:S08]  /*ad20*/  @!P6 LDC.64 R4, c[0x0][0xc80] ;  /* 0x00032000ff04eb82 */ /* 0x000e300000000a00 */
[----:B------:R-:W1:Y:S01]  /*ad30*/  @!P6 LDC.64 R2, c[0x0][0xc78] ;  /* 0x00031e00ff02eb82 */ /* 0x000e620000000a00 */
[----:B0-----:R-:W-:-:S05]  /*ad40*/  @!P6 IMAD.WIDE R4, R9, 0x4, R4 ;  /* 0x000000040904e825 */ /* 0x001fca00078e0204 */
[----:B------:R-:W2:Y:S01]  /*ad50*/  @!P6 LDG.E R6, desc[UR50][R4.64] ;  /* 0x000000320406e981 */ /* 0x000ea2000c1e1900 */
[----:B-1----:R-:W-:-:S04]  /*ad60*/  @!P6 IMAD.WIDE R2, R9, 0x4, R2 ;  /* 0x000000040902e825 */ /* 0x002fc800078e0202 */
[----:B------:R-:W-:-:S06]  /*ad70*/  IMAD.MOV.U32 R9, RZ, RZ, RZ ;  /* 0x000000ffff097224 */ /* 0x000fcc00078e00ff */
[----:B------:R-:W2:Y:S02]  /*ad80*/  @!P6 LDG.E R9, desc[UR50][R2.64] ;  /* 0x000000320209e981 */ /* 0x000ea4000c1e1900 */
[----:B--2---:R-:W-:-:S05]  /*ad90*/  IMAD R13, R6, R9, RZ ;  /* 0x00000009060d7224 */ /* 0x004fca00078e02ff */
[----:B------:R-:W0:Y:S02]  /*ada0*/  SHFL.UP PT, R10, R13, 0x1, RZ ;  /* 0x042000000d0a7989 */ /* 0x000e2400000e00ff */
[----:B0-----:R-:W-:-:S05]  /*adb0*/  SEL R10, R10, RZ, P1 ;  /* 0x000000ff0a0a7207 */ /* 0x001fca0000800000 */
[----:B------:R-:W-:-:S05]  /*adc0*/  IMAD.IADD R10, R13, 0x1, R10 ;  /* 0x000000010d0a7824 */ /* 0x000fca00078e020a */
        /* <DEDUP_REMOVED lines=12> */
[----:B------:R-:W0:Y:S02]  /*ae90*/  SHFL.IDX PT, R2, R5, 0x1f, 0x1f ;  /* 0x03e01f0005027f89 */ /* 0x000e2400000e0000 */
[----:B0-----:R-:W-:-:S04]  /*aea0*/  IMAD R3, R2, UR5, RZ ;  /* 0x0000000502037c24 */ /* 0x001fc8000f8e02ff */
[----:B------:R-:W-:-:S05]  /*aeb0*/  IMAD.IADD R8, R3, 0x1, R8 ;  /* 0x0000000103087824 */ /* 0x000fca00078e0208 */
[----:B------:R-:W-:-:S13]  /*aec0*/  ISETP.GT.AND P6, PT, R8, UR6, PT ;  /* 0x0000000608007c0c */ /* 0x000fda000bfc4270 */
[----:B------:R-:W-:Y:S05]  /*aed0*/  @!P6 BRA `(.L_x_437) ;  /* 0xfffffffc0074e947 */ /* 0x000fea000383ffff */
.L_x_435:
[----:B------:R-:W-:Y:S02]  /*aee0*/  IMAD.IADD R10, R8, 0x1, -R3 ;  /* 0x00000001080a7824 */ /* 0x000fe400078e0a03 */
[----:B------:R-:W-:Y:S02]  /*aef0*/  IMAD.MOV.U32 R16, RZ, RZ, RZ ;  /* 0x000000ffff107224 */ /* 0x000fe400078e00ff */
[----:B------:R-:W-:-:S05]  /*af00*/  IMAD R2, R5, UR5, R10 ;  /* 0x0000000505027c24 */ /* 0x000fca000f8e020a */
[----:B------:R-:W-:-:S13]  /*af10*/  ISETP.GT.AND P0, PT, R2, UR6, PT ;  /* 0x0000000602007c0c */ /* 0x000fda000bf04270 */
[----:B------:R-:W-:-:S04]  /*af20*/  VOTE.ANY R4, PT, !P0 ;  /* 0x0000000000047806 */ /* 0x000fc800040e0100 */
[----:B------:R-:W0:Y:S01]  /*af30*/  POPC R19, R4 ;  /* 0x0000000400137309 */ /* 0x000e220000000000 */
[----:B------:R-:W-:Y:S01]  /*af40*/  ISETP.NE.AND P0, PT, R4, RZ, PT ;  /* 0x000000ff0400720c */ /* 0x000fe20003f05270 */
[----:B0-----:R-:W0:Y:S04]  /*af50*/  SHFL.IDX PT, R6, R6, R19, 0x1f ;  /* 0x00001f1306067589 */ /* 0x001e2800000e0000 */
[----:B------:R1:W2:Y:S01]  /*af60*/  SHFL.IDX PT, R9, R9, R19, 0x1f ;  /* 0x00001f1309097589 */ /* 0x0002a200000e0000 */
[----:B0-----:R-:W-:-:S04]  /*af70*/  IABS R12, R6 ;  /* 0x00000006000c7213 */ /* 0x001fc80000000000 */
[----:B------:R-:W0:Y:S08]  /*af80*/  I2F.RP R8, R12 ;  /* 0x0000000c00087306 */ /* 0x000e300000209400 */
[----:B0-----:R-:W0:Y:S02]  /*af90*/  MUFU.RCP R8, R8 ;  /* 0x0000000800087308 */ /* 0x001e240000001000 */
[----:B0-----:R-:W-:-:S06]  /*afa0*/  VIADD R2, R8, 0xffffffe ;  /* 0x0ffffffe08027836 */ /* 0x001fcc0000000000 */
[----:B------:R-:W0:Y:S02]  /*afb0*/  F2I.FTZ.U32.TRUNC.NTZ R3, R2 ;  /* 0x0000000200037305 */ /* 0x000e24000021f000 */
[----:B0-----:R-:W-:Y:S01]  /*afc0*/  IMAD.MOV R11, RZ, RZ, -R3 ;  /* 0x000000ffff0b7224 */ /* 0x001fe200078e0a03 */
[----:B-12---:R-:W-:Y:S06]  /*afd0*/  @!P0 BRA `(.L_x_438) ;  /* 0x0000000000088947 */ /* 0x006fec0003800000 */
[----:B------:R-:W-:-:S06]  /*afe0*/  VIADD R16, R19, 0xffffffff ;  /* 0xffffffff13107836 */ /* 0x000fcc0000000000 */
[----:B------:R0:W1:Y:S02]  /*aff0*/  SHFL.IDX PT, R16, R5, R16, 0x1f ;  /* 0x00001f1005107589 */ /* 0x00006400000e0000 */
.L_x_438:
[----:B-1----:R-:W-:Y:S01]  /*b000*/  IMAD R16, R16, UR5, R10 ;  /* 0x0000000510107c24 */ /* 0x002fe2000f8e020a */
[----:B------:R-:W-:Y:S01]  /*b010*/  IABS R4, R9 ;  /* 0x0000000900047213 */ /* 0x000fe20000000000 */
[----:B0-----:R-:W-:Y:S01]  /*b020*/  IMAD.MOV.U32 R5, RZ, RZ, R11 ;  /* 0x000000ffff057224 */ /* 0x001fe200078e000b */
[----:B------:R-:W-:Y:S01]  /*b030*/  IABS R11, R6 ;  /* 0x00000006000b7213 */ /* 0x000fe20000000000 */
[----:B------:R-:W-:Y:S01]  /*b040*/  IMAD.MOV.U32 R2, RZ, RZ, RZ ;  /* 0x000000ffff027224 */ /* 0x000fe200078e00ff */
[----:B------:R-:W-:Y:S01]  /*b050*/  IADD3 R17, -R16, UR6, RZ ;  /* 0x0000000610117c10 */ /* 0x000fe2000fffe1ff */
[----:B------:R-:W-:Y:S01]  /*b060*/  IMAD R5, R5, R12, RZ ;  /* 0x0000000c05057224 */ /* 0x000fe200078e02ff */
[----:B------:R-:W0:Y:S01]  /*b070*/  I2F.RP R8, R4 ;  /* 0x0000000400087306 */ /* 0x000e220000209400 */
[----:B------:R-:W-:Y:S01]  /*b080*/  VIADD R19, R19, UR4 ;  /* 0x0000000413137c36 */ /* 0x000fe20008000000 */
[----:B------:R-:W-:Y:S01]  /*b090*/  IABS R10, R17 ;  /* 0x00000011000a7213 */ /* 0x000fe20000000000 */
[----:B------:R-:W-:-:S04]  /*b0a0*/  IMAD.HI.U32 R2, R3, R5, R2 ;  /* 0x0000000503027227 */ /* 0x000fc800078e0002 */
[----:B------:R-:W-:Y:S02]  /*b0b0*/  IMAD.MOV.U32 R3, RZ, RZ, R10 ;  /* 0x000000ffff037224 */ /* 0x000fe400078e000a */
[----:B------:R-:W-:Y:S02]  /*b0c0*/  IMAD.MOV R5, RZ, RZ, -R11 ;  /* 0x000000ffff057224 */ /* 0x000fe400078e0a0b */
[----:B------:R-:W-:-:S04]  /*b0d0*/  IMAD.HI.U32 R2, R2, R3, RZ ;  /* 0x0000000302027227 */ /* 0x000fc800078e00ff */
[----:B------:R-:W-:Y:S01]  /*b0e0*/  IMAD R3, R2, R5, R3 ;  /* 0x0000000502037224 */ /* 0x000fe200078e0203 */
[----:B0-----:R-:W0:Y:S01]  /*b0f0*/  MUFU.RCP R8, R8 ;  /* 0x0000000800087308 */ /* 0x001e220000001000 */
[----:B------:R-:W-:-:S03]  /*b100*/  LOP3.LUT R5, R17, R6, RZ, 0x3c, !PT ;  /* 0x0000000611057212 */ /* 0x000fc600078e3cff */
[----:B------:R-:W-:Y:S02]  /*b110*/  ISETP.GT.U32.AND P1, PT, R12, R3, PT ;  /* 0x000000030c00720c */ /* 0x000fe40003f24070 */
[----:B------:R-:W-:-:S11]  /*b120*/  ISETP.GE.AND P2, PT, R5, RZ, PT ;  /* 0x000000ff0500720c */ /* 0x000fd60003f46270 */
[----:B------:R-:W-:Y:S02]  /*b130*/  @!P1 IMAD.IADD R3, R3, 0x1, -R12 ;  /* 0x0000000103039824 */ /* 0x000fe400078e0a0c */
[----:B0-----:R-:W-:Y:S02]  /*b140*/  VIADD R10, R8, 0xffffffe ;  /* 0x0ffffffe080a7836 */ /* 0x001fe40000000000 */
[----:B------:R-:W-:Y:S01]  /*b150*/  @!P1 VIADD R2, R2, 0x1 ;  /* 0x0000000102029836 */ /* 0x000fe20000000000 */
[----:B------:R-:W-:Y:S02]  /*b160*/  ISETP.GE.U32.AND P0, PT, R3, R12, PT ;  /* 0x0000000c0300720c */ /* 0x000fe40003f06070 */
[----:B------:R-:W0:Y:S01]  /*b170*/  F2I.FTZ.U32.TRUNC.NTZ R3, R10 ;  /* 0x0000000a00037305 */ /* 0x000e22000021f000 */
[----:B------:R-:W-:-:S10]  /*b180*/  ISETP.NE.AND P1, PT, R6, RZ, PT ;  /* 0x000000ff0600720c */ /* 0x000fd40003f25270 */
[----:B------:R-:W-:-:S04]  /*b190*/  @P0 VIADD R2, R2, 0x1 ;  /* 0x0000000102020836 */ /* 0x000fc80000000000 */
[----:B------:R-:W-:Y:S01]  /*b1a0*/  IMAD.MOV.U32 R8, RZ, RZ, R2 ;  /* 0x000000ffff087224 */ /* 0x000fe200078e0002 */
[----:B------:R-:W-:Y:S01]  /*b1b0*/  IABS R2, R9 ;  /* 0x0000000900027213 */ /* 0x000fe20000000000 */
[----:B0-----:R-:W-:Y:S02]  /*b1c0*/  IMAD.MOV R5, RZ, RZ, -R3 ;  /* 0x000000ffff057224 */ /* 0x001fe400078e0a03 */
[----:B------:R-:W-:Y:S01]  /*b1d0*/  @!P2 IMAD.MOV R8, RZ, RZ, -R8 ;  /* 0x000000ffff08a224 */ /* 0x000fe200078e0a08 */
[----:B------:R-:W-:Y:S01]  /*b1e0*/  @!P1 LOP3.LUT R8, RZ, R6, RZ, 0x33, !PT ;  /* 0x00000006ff089212 */ /* 0x000fe200078e33ff */
[----:B------:R-:W-:Y:S02]  /*b1f0*/  IMAD.MOV R11, RZ, RZ, -R2 ;  /* 0x000000ffff0b7224 */ /* 0x000fe400078e0a02 */
[----:B------:R-:W-:Y:S01]  /*b200*/  IMAD R5, R5, R4, RZ ;  /* 0x0000000405057224 */ /* 0x000fe200078e02ff */
[----:B------:R-:W-:Y:S01]  /*b210*/  IABS R10, R8 ;  /* 0x00000008000a7213 */ /* 0x000fe20000000000 */
[----:B------:R-:W-:-:S02]  /*b220*/  IMAD.MOV.U32 R2, RZ, RZ, RZ ;  /* 0x000000ffff027224 */ /* 0x000fc400078e00ff */
[----:B------:R-:W-:Y:S02]  /*b230*/  IMAD R6, R6, R8, RZ ;  /* 0x0000000806067224 */ /* 0x000fe400078e02ff */
[----:B------:R-:W-:-:S04]  /*b240*/  IMAD.HI.U32 R2, R3, R5, R2 ;  /* 0x0000000503027227 */ /* 0x000fc800078e0002 */
[----:B------:R-:W-:Y:S02]  /*b250*/  IMAD.MOV.U32 R3, RZ, RZ, R10 ;  /* 0x000000ffff037224 */ /* 0x000fe400078e000a */
[----:B------:R-:W-:Y:S02]  /*b260*/  IMAD.MOV.U32 R5, RZ, RZ, R11 ;  /* 0x000000ffff057224 */ /* 0x000fe400078e000b */
[----:B------:R-:W-:-:S04]  /*b270*/  IMAD.HI.U32 R2, R2, R3, RZ ;  /* 0x0000000302027227 */ /* 0x000fc800078e00ff */
[----:B------:R-:W-:Y:S02]  /*b280*/  IMAD R3, R2, R5, R3 ;  /* 0x0000000502037224 */ /* 0x000fe400078e0203 */
[----:B------:R-:W-:-:S03]  /*b290*/  IMAD.IADD R17, R17, 0x1, -R6 ;  /* 0x0000000111117824 */ /* 0x000fc600078e0a06 */
[----:B------:R-:W-:-:S13]  /*b2a0*/  ISETP.GT.U32.AND P1, PT, R4, R3, PT ;  /* 0x000000030400720c */ /* 0x000fda0003f24070 */
[----:B------:R-:W-:Y:S02]  /*b2b0*/  @!P1 IMAD.IADD R3, R3, 0x1, -R4 ;  /* 0x0000000103039824 */ /* 0x000fe400078e0a04 */
[----:B------:R-:W-:Y:S01]  /*b2c0*/  @!P1 VIADD R2, R2, 0x1 ;  /* 0x0000000102029836 */ /* 0x000fe20000000000 */
[----:B------:R-:W-:Y:S02]  /*b2d0*/  ISETP.NE.AND P1, PT, R9, RZ, PT ;  /* 0x000000ff0900720c */ /* 0x000fe40003f25270 */
[----:B------:R-:W-:Y:S02]  /*b2e0*/  ISETP.GE.U32.AND P0, PT, R3, R4, PT ;  /* 0x000000040300720c */ /* 0x000fe40003f06070 */
[----:B------:R-:W-:-:S04]  /*b2f0*/  LOP3.LUT R3, R8, R9, RZ, 0x3c, !PT ;  /* 0x0000000908037212 */ /* 0x000fc800078e3cff */
[----:B------:R-:W-:-:S07]  /*b300*/  ISETP.GE.AND P2, PT, R3, RZ, PT ;  /* 0x000000ff0300720c */ /* 0x000fce0003f46270 */
[----:B------:R-:W-:-:S06]  /*b310*/  @P0 VIADD R2, R2, 0x1 ;  /* 0x0000000102020836 */ /* 0x000fcc0000000000 */
[----:B------:R-:W-:Y:S01]  /*b320*/  @!P2 IMAD.MOV R2, RZ, RZ, -R2 ;  /* 0x000000ffff02a224 */ /* 0x000fe200078e0a02 */
[----:B------:R-:W-:-:S05]  /*b330*/  @!P1 LOP3.LUT R2, RZ, R9, RZ, 0x33, !PT ;  /* 0x00000009ff029212 */ /* 0x000fca00078e33ff */
[----:B------:R-:W-:-:S04]  /*b340*/  IMAD.MOV R18, RZ, RZ, -R2 ;  /* 0x000000ffff127224 */ /* 0x000fc800078e0a02 */
[C---:B------:R-:W-:Y:S02]  /*b350*/  IMAD R18, R9.reuse, R18, R8 ;  /* 0x0000001209127224 */ /* 0x040fe400078e0208 */
[----:B------:R-:W-:-:S04]  /*b360*/  IMAD R9, R9, 0x1000000, R2 ;  /* 0x0100000009097824 */ /* 0x000fc800078e0202 */
[----:B------:R-:W-:Y:S01]  /*b370*/  IMAD R18, R18, 0x10000, R9 ;  /* 0x0001000012127824 */ /* 0x000fe200078e0209 */
[----:B------:R-:W-:Y:S06]  /*b380*/  BRA `(.L_x_439) ;  /* 0x0000000000147947 */ /* 0x000fec0003800000 */
.L_x_436:
[----:B------:R-:W-:Y:S01]  /*b390*/  ULDC UR4, c[0x0][0xc3c] ;  /* 0x00030f0000047ab9 */ /* 0x000fe20000000800 */
[----:B------:R-:W-:Y:S02]  /*b3a0*/  IMAD.MOV.U32 R17, RZ, RZ, RZ ;  /* 0x000000ffff117224 */ /* 0x000fe400078e00ff */
[----:B------:R-:W-:Y:S02]  /*b3b0*/  IMAD.U32 R16, RZ, RZ, UR6 ;  /* 0x00000006ff107e24 */ /* 0x000fe4000f8e00ff */
[----:B------:R-:W-:Y:S02]  /*b3c0*/  IMAD.MOV.U32 R18, RZ, RZ, RZ ;  /* 0x000000ffff127224 */ /* 0x000fe400078e00ff */
[----:B------:R-:W-:-:S07]  /*b3d0*/  IMAD.U32 R19, RZ, RZ, UR4 ;  /* 0x00000004ff137e24 */ /* 0x000fce000f8e00ff */
.L_x_439:
[----:B------:R-:W-:-:S13]  /*b3e0*/  ISETP.NE.AND P0, PT, R7, RZ, PT ;  /* 0x000000ff0700720c */ /* 0x000fda0003f05270 */
[----:B------:R-:W0:Y:S01]  /*b3f0*/  @!P0 S2R R3, SR_CgaCtaId ;  /* 0x0000000000038919 */ /* 0x000e220000008800 */
[----:B------:R-:W-:-:S04]  /*b400*/  @!P0 MOV R2, 0x400 ;  /* 0x0000040000028802 */ /* 0x000fc80000000f00 */
[----:B0-----:R-:W-:-:S05]  /*b410*/  @!P0 LEA R2, R3, R2, 0x18 ;  /* 0x0000000203028211 */ /* 0x001fca00078ec0ff */
[----:B------:R1:W-:Y:S01]  /*b420*/  @!P0 STS.128 [R2+0x228d0], R16 ;  /* 0x0228d01002008388 */ /* 0x0003e20000000c00 */
[----:B------:R-:W-:Y:S06]  /*b430*/  BAR.ARV 0x5, 0x180 ;  /* 0x0146000000007b1d */ /* 0x000fec0000002000 */
.L_x_434:
[----:B------:R2:W-:Y:S01]  /*b440*/  STL [R1+0x24], RZ ;  /* 0x000024ff01007387 */ /* 0x0005e20000100800 */
[----:B------:R-:W-:Y:S01]  /*b450*/  ULDC UR4, c[0x0][0xc3c] ;  /* 0x00030f0000047ab9 */ /* 0x000fe20000000800 */
[----:B------:R-:W-:Y:S01]  /*b460*/  IMAD.MOV.U32 R26, RZ, RZ, 0x1 ;  /* 0x00000001ff1a7424 */ /* 0x000fe200078e00ff */
[----:B0-----:R-:W-:Y:S01]  /*b470*/  ISETP.GE.AND P0, PT, R19, UR4, PT ;  /* 0x0000000413007c0c */ /* 0x001fe2000bf06270 */
[----:B------:R-:W-:-:S12]  /*b480*/  IMAD.MOV.U32 R24, RZ, RZ, RZ ;  /* 0x000000ffff187224 */ /* 0x000fd800078e00ff */
[----:B--2---:R-:W-:Y:S05]  /*b490*/  @P0 BRA `(.L_x_440) ;  /* 0x0000004800500947 */ /* 0x004fea0003800000 */
[----:B------:R-:W0:Y:S01]  /*b4a0*/  S2UR UR5, SR_CgaCtaId ;  /* 0x00000000000579c3 */ /* 0x000e220000008800 */
[----:B------:R2:W-:Y:S01]  /*b4b0*/  STL [R1+0x24], RZ ;  /* 0x000024ff01007387 */ /* 0x0005e20000100800 */
[C---:B-1----:R-:W-:Y:S01]  /*b4c0*/  IMAD.SHL.U32 R2, R0.reuse, 0x8, RZ ;  /* 0x0000000800027824 */ /* 0x042fe200078e00ff */
[----:B------:R-:W-:Y:S01]  /*b4d0*/  UMOV UR4, 0x400 ;  /* 0x0000040000047882 */ /* 0x000fe20000000000 */
[----:B------:R-:W-:Y:S01]  /*b4e0*/  LOP3.LUT R4, R0, 0x7f, RZ, 0xc0, !PT ;  /* 0x0000007f00047812 */ /* 0x000fe200078ec0ff */
[----:B------:R-:W-:Y:S01]  /*b4f0*/  BSSY B8, `(.L_x_440) ;  /* 0x000048e000087945 */ /* 0x000fe20003800000 */
[----:B------:R-:W-:Y:S01]  /*b500*/  IMAD.MOV.U32 R26, RZ, RZ, 0x1 ;  /* 0x00000001ff1a7424 */ /* 0x000fe200078e00ff */
[----:B------:R-:W-:Y:S01]  /*b510*/  LOP3.LUT R3, R2, 0x1f8, RZ, 0xc0, !PT ;  /* 0x000001f802037812 */ /* 0x000fe200078ec0ff */
[----:B------:R-:W-:Y:S01]  /*b520*/  IMAD.MOV.U32 R24, RZ, RZ, RZ ;  /* 0x000000ffff187224 */ /* 0x000fe200078e00ff */
[----:B------:R-:W-:Y:S01]  /*b530*/  SHF.R.U32.HI R5, RZ, 0x3, R4 ;  /* 0x00000003ff057819 */ /* 0x000fe20000011604 */
[----:B------:R-:W-:Y:S01]  /*b540*/  ULOP3.LUT UR36, UR38, 0x2, URZ, 0xfc, !UPT ;  /* 0x0000000226247892 */ /* 0x000fe2000f8efc3f */
[----:B------:R-:W-:Y:S01]  /*b550*/  LOP3.LUT R3, R3, 0x38, R0, 0x78, !PT ;  /* 0x0000003803037812 */ /* 0x000fe200078e7800 */
[----:B------:R-:W-:Y:S01]  /*b560*/  IMAD.SHL.U32 R0, R0, 0x10, RZ ;  /* 0x0000001000007824 */ /* 0x000fe200078e00ff */
[----:B------:R-:W-:Y:S01]  /*b570*/  LOP3.LUT R4, R2, 0x38, RZ, 0xc0, !PT ;  /* 0x0000003802047812 */ /* 0x000fe200078ec0ff */
[----:B------:R-:W-:Y:S01]  /*b580*/  ULDC UR37, c[0x0][0xc] ;  /* 0x0000030000257ab9 */ /* 0x000fe20000000800 */
[----:B------:R-:W-:-:S02]  /*b590*/  LOP3.LUT R28, R3, 0x200, R2, 0xf8, !PT ;  /* 0x00000200031c7812 */ /* 0x000fc400078ef802 */
[----:B------:R-:W-:Y:S02]  /*b5a0*/  LOP3.LUT R0, R5, 0x70, R0, 0xf8, !PT ;  /* 0x0000007005007812 */ /* 0x000fe400078ef800 */
[C---:B------:R-:W-:Y:S02]  /*b5b0*/  LOP3.LUT R3, R4.reuse, 0x40, RZ, 0xfc, !PT ;  /* 0x0000004004037812 */ /* 0x040fe400078efcff */
[C---:B------:R-:W-:Y:S02]  /*b5c0*/  LOP3.LUT R2, R4.reuse, 0x80, RZ, 0xfc, !PT ;  /* 0x0000008004027812 */ /* 0x040fe400078efcff */
[----:B------:R-:W-:Y:S01]  /*b5d0*/  LOP3.LUT R0, R4, 0xc0, RZ, 0xfc, !PT ;  /* 0x000000c004007812 */ /* 0x000fe200078efcff */
[----:B0-----:R-:W-:-:S06]  /*b5e0*/  ULEA UR4, UR5, UR4, 0x18 ;  /* 0x0000000405047291 */ /* 0x001fcc000f8ec03f */
[----:B------:R-:W-:-:S04]  /*b5f0*/  IMAD.U32 R22, RZ, RZ, UR4 ;  /* 0x00000004ff167e24 */ /* 0x000fc8000f8e00ff */
[----:B--2---:R-:W-:-:S07]  /*b600*/  IMAD R36, R28, 0x2, R22 ;  /* 0x000000021c247824 */ /* 0x004fce00078e0216 */
.L_x_501:
[----:B0-----:R-:W0:Y:S02]  /*b610*/  LDC.64 R2, c[0x0][0xc88] ;  /* 0x00032200ff027b82 */ /* 0x001e240000000a00 */
[----:B0-----:R-:W-:-:S05]  /*b620*/  IMAD.WIDE R2, R19, 0x4, R2 ;  /* 0x0000000413027825 */ /* 0x001fca00078e0202 */
[----:B------:R-:W2:Y:S01]  /*b630*/  LDG.E R25, desc[UR50][R2.64] ;  /* 0x0000003202197981 */ /* 0x000ea2000c1e1900 */
[----:B------:R-:W-:Y:S05]  /*b640*/  YIELD ;  /* 0x0000000000007946 */ /* 0x000fea0003800000 */
[----:B------:R-:W-:Y:S01]  /*b650*/  ULDC.64 UR4, c[0x0][0xa28] ;  /* 0x00028a0000047ab9 */ /* 0x000fe20000000a00 */
[----:B------:R-:W-:Y:S01]  /*b660*/  IMAD.MOV.U32 R30, RZ, RZ, RZ ;  /* 0x000000ffff1e7224 */ /* 0x000fe200078e00ff */
[----:B------:R-:W-:Y:S01]  /*b670*/  ISETP.NE.U32.AND P0, PT, RZ, UR4, PT ;  /* 0x00000004ff007c0c */ /* 0x000fe2000bf05070 */
[----:B------:R-:W-:-:S03]  /*b680*/  ULDC.64 UR6, c[0x0][0xa18] ;  /* 0x0002860000067ab9 */ /* 0x000fc60000000a00 */
[----:B------:R-:W-:Y:S01]  /*b690*/  ISETP.NE.AND.EX P0, PT, RZ, UR5, PT, P0 ;  /* 0x00000005ff007c0c */ /* 0x000fe2000bf05300 */
[----:B------:R-:W-:Y:S01]  /*b6a0*/  IMAD.MOV.U32 R37, RZ, RZ, RZ ;  /* 0x000000ffff257224 */ /* 0x000fe200078e00ff */
[----:B--2---:R-:W-:-:S11]  /*b6b0*/  SHF.R.S32.HI R0, RZ, 0x1f, R25 ;  /* 0x0000001fff007819 */ /* 0x004fd60000011419 */
[C---:B------:R-:W-:Y:S01]  /*b6c0*/  @P0 LEA R2, P1, R25.reuse, UR4, 0x2 ;  /* 0x0000000419020c11 */ /* 0x040fe2000f8210ff */
[C---:B------:R-:W-:Y:S01]  /*b6d0*/  IMAD.SHL.U32 R31, R25.reuse, 0x4, RZ ;  /* 0x00000004191f7824 */ /* 0x040fe200078e00ff */
[C-C-:B------:R-:W-:Y:S01]  /*b6e0*/  SHF.L.U64.HI R33, R25.reuse, 0x2, R0.reuse ;  /* 0x0000000219217819 */ /* 0x140fe20000010200 */
[----:B------:R0:W-:Y:S01]  /*b6f0*/  STL [R1], R0 ;  /* 0x0000000001007387 */ /* 0x0001e20000100800 */
[----:B------:R-:W-:Y:S01]  /*b700*/  @P0 LEA.HI.X R3, R25, UR5, R0, 0x2, P1 ;  /* 0x0000000519030c11 */ /* 0x000fe200088f1400 */
[----:B------:R-:W-:-:S04]  /*b710*/  ULDC.64 UR4, c[0x0][0xa00] ;  /* 0x0002800000047ab9 */ /* 0x000fc80000000a00 */
[----:B-1----:R1:W5:Y:S01]  /*b720*/  @P0 LDG.E R30, desc[UR50][R2.64] ;  /* 0x00000032021e0981 */ /* 0x002362000c1e1900 */
[----:B------:R-:W-:Y:S02]  /*b730*/  ISETP.NE.U32.AND P0, PT, RZ, UR4, PT ;  /* 0x00000004ff007c0c */ /* 0x000fe4000bf05070 */
[----:B------:R-:W-:Y:S02]  /*b740*/  LOP3.LUT R23, R23, 0xfffffeff, RZ, 0xc0, !PT ;  /* 0xfffffeff17177812 */ /* 0x000fe400078ec0ff */
[----:B------:R-:W-:Y:S02]  /*b750*/  ISETP.NE.AND.EX P2, PT, RZ, UR5, PT, P0 ;  /* 0x00000005ff007c0c */ /* 0x000fe4000bf45300 */
[----:B------:R-:W-:Y:S02]  /*b760*/  ISETP.NE.U32.AND P0, PT, RZ, UR6, PT ;  /* 0x00000006ff007c0c */ /* 0x000fe4000bf05070 */
[----:B-1----:R-:W-:Y:S02]  /*b770*/  IADD3 R2, P1, R31, UR4, RZ ;  /* 0x000000041f027c10 */ /* 0x002fe4000ff3e0ff */
[----:B------:R-:W-:-:S02]  /*b780*/  ISETP.NE.AND.EX P0, PT, RZ, UR7, PT, P0 ;  /* 0x00000007ff007c0c */ /* 0x000fc4000bf05300 */
[----:B------:R-:W-:Y:S01]  /*b790*/  IADD3.X R3, R33, UR5, RZ, P1, !PT ;  /* 0x0000000521037c10 */ /* 0x000fe20008ffe4ff */
[----:B------:R-:W-:-:S04]  /*b7a0*/  ULDC.64 UR4, c[0x0][0x418] ;  /* 0x0001060000047ab9 */ /* 0x000fc80000000a00 */
[----:B------:R-:W-:Y:S01]  /*b7b0*/  @P2 LOP3.LUT R23, R23, 0x100, RZ, 0xfc, !PT ;  /* 0x0000010017172812 */ /* 0x000fe200078efcff */
[----:B------:R1:W5:Y:S05]  /*b7c0*/  @P2 LDG.E R37, desc[UR50][R2.64] ;  /* 0x0000003202252981 */ /* 0x00036a000c1e1900 */
[----:B------:R-:W-:-:S04]  /*b7d0*/  @P0 IADD3 R4, P1, R31, UR6, RZ ;  /* 0x000000061f040c10 */ /* 0x000fc8000ff3e0ff */
[----:B------:R-:W-:-:S05]  /*b7e0*/  @P0 IADD3.X R5, R33, UR7, RZ, P1, !PT ;  /* 0x0000000721050c10 */ /* 0x000fca0008ffe4ff */
[----:B0-----:R-:W2:Y:S01]  /*b7f0*/  @P0 LDG.E R0, desc[UR50][R4.64] ;  /* 0x0000003204000981 */ /* 0x001ea2000c1e1900 */
[----:B------:R-:W-:-:S03]  /*b800*/  UISETP.NE.U32.AND UP0, UPT, UR4, URZ, UPT ;  /* 0x0000003f0400728c */ /* 0x000fc6000bf05070 */
[----:B------:R-:W-:Y:S01]  /*b810*/  ULDC UR4, c[0x0][0x424] ;  /* 0x0001090000047ab9 */ /* 0x000fe20000000800 */
[----:B------:R-:W-:-:S03]  /*b820*/  UISETP.NE.AND.EX UP0, UPT, UR5, URZ, UPT, UP0 ;  /* 0x0000003f0500728c */ /* 0x000fc6000bf05300 */
[----:B------:R-:W-:Y:S01]  /*b830*/  ULDC UR5, c[0x0][0x2f0] ;  /* 0x0000bc0000057ab9 */ /* 0x000fe20000000800 */
[----:B------:R-:W-:-:S04]  /*b840*/  USEL UR4, UR4, 0x1, UP0 ;  /* 0x0000000104047887 */ /* 0x000fc80008000000 */
[----:B------:R-:W-:-:S06]  /*b850*/  UIMAD UR4, UR4, UR5, URZ ;  /* 0x00000005040472a4 */ /* 0x000fcc000f8e023f */
[----:B------:R-:W-:Y:S01]  /*b860*/  IMAD.U32 R7, RZ, RZ, UR4 ;  /* 0x00000004ff077e24 */ /* 0x000fe2000f8e00ff */
[----:B--2---:R1:W-:Y:S01]  /*b870*/  @P0 STL [R1+0x10], R0 ;  /* 0x0000100001000387 */ /* 0x0043e20000100800 */
[----:B---34-:R-:W-:Y:S05]  /*b880*/  @P0 BRA `(.L_x_441) ;  /* 0x0000000000200947 */ /* 0x018fea0003800000 */
[----:B------:R-:W-:Y:S02]  /*b890*/  ULDC UR4, c[0x0][0x288] ;  /* 0x0000a20000047ab9 */ /* 0x000fe40000000800 */
[----:B-1----:R-:W-:-:S05]  /*b8a0*/  IMAD.U32 R0, RZ, RZ, UR4 ;  /* 0x00000004ff007e24 */ /* 0x002fca000f8e00ff */
[----:B------:R0:W-:Y:S01]  /*b8b0*/  STL [R1+0x10], R0 ;  /* 0x0000100001007387 */ /* 0x0001e20000100800 */
[----:B------:R-:W-:Y:S05]  /*b8c0*/  @!P2 BRA `(.L_x_441) ;  /* 0x000000000010a947 */ /* 0x000fea0003800000 */
[----:B------:R-:W2:Y:S04]  /*b8d0*/  LDG.E R5, desc[UR50][R2.64] ;  /* 0x0000003202057981 */ /* 0x000ea8000c1e1900 */
[----:B0-----:R-:W2:Y:S02]  /*b8e0*/  LDG.E R0, desc[UR50][R2.64+0x4] ;  /* 0x0000043202007981 */ /* 0x001ea4000c1e1900 */
[----:B--2---:R-:W-:-:S05]  /*b8f0*/  IMAD.IADD R0, R0, 0x1, -R5 ;  /* 0x0000000100007824 */ /* 0x004fca00078e0a05 */
[----:B------:R2:W-:Y:S02]  /*b900*/  STL [R1+0x10], R0 ;  /* 0x0000100001007387 */ /* 0x0005e40000100800 */
.L_x_441:
[----:B------:R-:W-:Y:S01]  /*b910*/  ULDC.64 UR4, c[0x0][0xa20] ;  /* 0x0002880000047ab9 */ /* 0x000fe20000000a00 */
[----:B------:R-:W-:Y:S01]  /*b920*/  IMAD.MOV.U32 R27, RZ, RZ, R25 ;  /* 0x000000ffff1b7224 */ /* 0x000fe200078e0019 */
[----:B------:R-:W-:-:S04]  /*b930*/  ISETP.NE.U32.AND P0, PT, RZ, UR4, PT ;  /* 0x00000004ff007c0c */ /* 0x000fc8000bf05070 */
[----:B------:R-:W-:-:S13]  /*b940*/  ISETP.NE.AND.EX P0, PT, RZ, UR5, PT, P0 ;  /* 0x00000005ff007c0c */ /* 0x000fda000bf05300 */
[----:B------:R-:W-:Y:S05]  /*b950*/  @!P0 BRA `(.L_x_442) ;  /* 0x0000000000108947 */ /* 0x000fea0003800000 */
[----:B-1----:R-:W-:-:S04]  /*b960*/  IADD3 R2, P0, R31, UR4, RZ ;  /* 0x000000041f027c10 */ /* 0x002fc8000ff1e0ff */
[----:B------:R-:W-:-:S05]  /*b970*/  IADD3.X R3, R33, UR5, RZ, P0, !PT ;  /* 0x0000000521037c10 */ /* 0x000fca00087fe4ff */
[----:B------:R1:W5:Y:S01]  /*b980*/  LDG.E R7, desc[UR50][R2.64] ;  /* 0x0000003202077981 */ /* 0x000362000c1e1900 */
[----:B------:R-:W-:Y:S05]  /*b990*/  BRA `(.L_x_443) ;  /* 0x0000000000247947 */ /* 0x000fea0003800000 */
.L_x_442:
[----:B------:R-:W-:Y:S02]  /*b9a0*/  ULDC.64 UR4, c[0x0][0xa08] ;  /* 0x0002820000047ab9 */ /* 0x000fe40000000a00 */
[----:B------:R-:W-:-:S04]  /*b9b0*/  ISETP.NE.U32.AND P0, PT, RZ, UR4, PT ;  /* 0x00000004ff007c0c */ /* 0x000fc8000bf05070 */
[----:B------:R-:W-:-:S13]  /*b9c0*/  ISETP.NE.AND.EX P0, PT, RZ, UR5, PT, P0 ;  /* 0x00000005ff007c0c */ /* 0x000fda000bf05300 */
[----:B------:R-:W-:Y:S05]  /*b9d0*/  @!P0 BRA `(.L_x_443) ;  /* 0x0000000000148947 */ /* 0x000fea0003800000 */
[----:B-1----:R-:W1:Y:S02]  /*b9e0*/  LDC.64 R2, c[0x0][0xa08] ;  /* 0x00028200ff027b82 */ /* 0x002e640000000a00 */
[----:B-1----:R-:W-:-:S05]  /*b9f0*/  IMAD.WIDE R2, R27, 0x4, R2 ;  /* 0x000000041b027825 */ /* 0x002fca00078e0202 */
[----:B------:R-:W3:Y:S04]  /*ba00*/  LDG.E R7, desc[UR50][R2.64] ;  /* 0x0000003202077981 */ /* 0x000ee8000c1e1900 */
[----:B0-2---:R-:W3:Y:S02]  /*ba10*/  LDG.E R0, desc[UR50][R2.64+0x4] ;  /* 0x0000043202007981 */ /* 0x005ee4000c1e1900 */
[----:B---3--:R-:W-:-:S07]  /*ba20*/  IMAD.IADD R7, R0, 0x1, -R7 ;  /* 0x0000000100077824 */ /* 0x008fce00078e0a07 */
.L_x_443:
[----:B-----5:R-:W-:Y:S01]  /*ba30*/  IMAD.IADD R32, R7, 0x1, -R30 ;  /* 0x0000000107207824 */ /* 0x020fe200078e0a1e */
[----:B012---:R-:W-:Y:S01]  /*ba40*/  LOP3.LUT R0, R18, 0xff000000, RZ, 0xc0, !PT ;  /* 0xff00000012007812 */ /* 0x007fe200078ec0ff */
[----:B------:R-:W-:Y:S02]  /*ba50*/  BSSY B0, `(.L_x_444) ;  /* 0x0000028000007945 */ /* 0x000fe40003800000 */
[C---:B------:R-:W-:Y:S01]  /*ba60*/  VIADD R2, R32.reuse, 0x5f ;  /* 0x0000005f20027836 */ /* 0x040fe20000000000 */
[----:B------:R-:W-:Y:S02]  /*ba70*/  ISETP.GE.AND P0, PT, R32, 0x1, PT ;  /* 0x000000012000780c */ /* 0x000fe40003f06270 */
[----:B------:R-:W-:Y:S01]  /*ba80*/  SHF.R.U32.HI R3, RZ, 0x8, R0 ;  /* 0x00000008ff037819 */ /* 0x000fe20000011600 */
[----:B------:R-:W-:Y:S01]  /*ba90*/  IMAD.HI R2, R2, 0x2aaaaaab, RZ ;  /* 0x2aaaaaab02027827 */ /* 0x000fe200078e02ff */
[----:B------:R-:W-:-:S04]  /*baa0*/  LOP3.LUT R0, R18, 0xff0000, RZ, 0xc0, !PT ;  /* 0x00ff000012007812 */ /* 0x000fc800078ec0ff */
[----:B------:R-:W-:Y:S02]  /*bab0*/  LEA.HI R5, R0, R3, RZ, 0x10 ;  /* 0x0000000300057211 */ /* 0x000fe400078f80ff */
[----:B------:R-:W-:Y:S02]  /*bac0*/  SHF.R.U32.HI R3, RZ, 0x1f, R2 ;  /* 0x0000001fff037819 */ /* 0x000fe40000011602 */
[----:B------:R-:W-:Y:S02]  /*bad0*/  LOP3.LUT R29, R5, 0xff, RZ, 0xc0, !PT ;  /* 0x000000ff051d7812 */ /* 0x000fe400078ec0ff */
[----:B------:R-:W-:Y:S01]  /*bae0*/  LEA.HI.SX32 R0, R2, R3, 0x1c ;  /* 0x0000000302007211 */ /* 0x000fe200078fe2ff */
[----:B------:R-:W-:Y:S01]  /*baf0*/  IMAD.MOV.U32 R2, RZ, RZ, RZ ;  /* 0x000000ffff027224 */ /* 0x000fe200078e00ff */
[----:B------:R-:W-:Y:S06]  /*bb00*/  @!P0 BRA `(.L_x_445) ;  /* 0x0000000000708947 */ /* 0x000fec0003800000 */
[----:B------:R-:W-:-:S04]  /*bb10*/  SHF.R.U32.HI R5, RZ, 0x10, R5 ;  /* 0x00000010ff057819 */ /* 0x000fc80000011605 */
[----:B------:R-:W-:-:S13]  /*bb20*/  ISETP.NE.AND P0, PT, R5, RZ, PT ;  /* 0x000000ff0500720c */ /* 0x000fda0003f05270 */
[----:B------:R-:W0:Y:S02]  /*bb30*/  @!P0 LDC R5, c[0x0][0x9f0] ;  /* 0x00027c00ff058b82 */ /* 0x000e240000000800 */
[-C--:B0-----:R-:W-:Y:S02]  /*bb40*/  IABS R4, R5.reuse ;  /* 0x0000000500047213 */ /* 0x081fe40000000000 */
[----:B------:R-:W-:Y:S02]  /*bb50*/  IADD3 R6, R5, -0x1, R0 ;  /* 0xffffffff05067810 */ /* 0x000fe40007ffe000 */
[----:B------:R-:W0:Y:S02]  /*bb60*/  I2F.RP R7, R4 ;  /* 0x0000000400077306 */ /* 0x000e240000209400 */
[----:B------:R-:W-:-:S04]  /*bb70*/  LOP3.LUT R2, R6, R5, RZ, 0x3c, !PT ;  /* 0x0000000506027212 */ /* 0x000fc800078e3cff */
[----:B------:R-:W-:Y:S01]  /*bb80*/  ISETP.GE.AND P2, PT, R2, RZ, PT ;  /* 0x000000ff0200720c */ /* 0x000fe20003f46270 */
[----:B------:R-:W-:Y:S01]  /*bb90*/  IMAD.MOV.U32 R2, RZ, RZ, RZ ;  /* 0x000000ffff027224 */ /* 0x000fe200078e00ff */
[----:B0-----:R-:W0:Y:S02]  /*bba0*/  MUFU.RCP R7, R7 ;  /* 0x0000000700077308 */ /* 0x001e240000001000 */
[----:B0-----:R-:W-:-:S06]  /*bbb0*/  VIADD R3, R7, 0xffffffe ;  /* 0x0ffffffe07037836 */ /* 0x001fcc0000000000 */
[----:B------:R-:W0:Y:S02]  /*bbc0*/  F2I.FTZ.U32.TRUNC.NTZ R3, R3 ;  /* 0x0000000300037305 */ /* 0x000e24000021f000 */
[----:B0-----:R-:W-:-:S04]  /*bbd0*/  IMAD.MOV R9, RZ, RZ, -R3 ;  /* 0x000000ffff097224 */ /* 0x001fc800078e0a03 */
[----:B------:R-:W-:-:S04]  /*bbe0*/  IMAD R9, R9, R4, RZ ;  /* 0x0000000409097224 */ /* 0x000fc800078e02ff */
[----:B------:R-:W-:Y:S01]  /*bbf0*/  IMAD.HI.U32 R2, R3, R9, R2 ;  /* 0x0000000903027227 */ /* 0x000fe200078e0002 */
[----:B------:R-:W-:Y:S02]  /*bc00*/  IABS R3, R6 ;  /* 0x0000000600037213 */ /* 0x000fe40000000000 */
[----:B------:R-:W-:-:S03]  /*bc10*/  IABS R6, R5 ;  /* 0x0000000500067213 */ /* 0x000fc60000000000 */
[----:B------:R-:W-:-:S04]  /*bc20*/  IMAD.HI.U32 R2, R2, R3, RZ ;  /* 0x0000000302027227 */ /* 0x000fc800078e00ff */
[----:B------:R-:W-:-:S04]  /*bc30*/  IMAD.MOV R6, RZ, RZ, -R6 ;  /* 0x000000ffff067224 */ /* 0x000fc800078e0a06 */
[----:B------:R-:W-:-:S05]  /*bc40*/  IMAD R3, R2, R6, R3 ;  /* 0x0000000602037224 */ /* 0x000fca00078e0203 */
[----:B------:R-:W-:-:S13]  /*bc50*/  ISETP.GT.U32.AND P1, PT, R4, R3, PT ;  /* 0x000000030400720c */ /* 0x000fda0003f24070 */
[----:B------:R-:W-:Y:S02]  /*bc60*/  @!P1 IMAD.IADD R3, R3, 0x1, -R4 ;  /* 0x0000000103039824 */ /* 0x000fe400078e0a04 */
[----:B------:R-:W-:Y:S01]  /*bc70*/  @!P1 VIADD R2, R2, 0x1 ;  /* 0x0000000102029836 */ /* 0x000fe20000000000 */
[----:B------:R-:W-:Y:S02]  /*bc80*/  ISETP.NE.AND P1, PT, R5, RZ, PT ;  /* 0x000000ff0500720c */ /* 0x000fe40003f25270 */
[----:B------:R-:W-:-:S13]  /*bc90*/  ISETP.GE.U32.AND P0, PT, R3, R4, PT ;  /* 0x000000040300720c */ /* 0x000fda0003f06070 */
[----:B------:R-:W-:-:S04]  /*bca0*/  @P0 VIADD R2, R2, 0x1 ;  /* 0x0000000102020836 */ /* 0x000fc80000000000 */
[----:B------:R-:W-:Y:S01]  /*bcb0*/  @!P2 IMAD.MOV R2, RZ, RZ, -R2 ;  /* 0x000000ffff02a224 */ /* 0x000fe200078e0a02 */
[----:B------:R-:W-:-:S07]  /*bcc0*/  @!P1 LOP3.LUT R2, RZ, R5, RZ, 0x33, !PT ;  /* 0x00000005ff029212 */ /* 0x000fce00078e33ff */
.L_x_445:
[----:B------:R-:W-:Y:S05]  /*bcd0*/  BSYNC B0 ;  /* 0x0000000000007941 */ /* 0x000fea0003800000 */
.L_x_444:
[-C--:B------:R-:W-:Y:S01]  /*bce0*/  IMAD R29, R29, R2.reuse, RZ ;  /* 0x000000021d1d7224 */ /* 0x080fe200078e02ff */
[----:B------:R-:W-:Y:S04]  /*bcf0*/  BSSY B7, `(.L_x_446) ;  /* 0x000034b000077945 */ /* 0x000fe80003800000 */
[----:B------:R-:W-:-:S04]  /*bd00*/  VIADDMNMX R35, R29, R2, R0, PT ;  /* 0x000000021d237246 */ /* 0x000fc80003800100 */
[----:B------:R-:W-:Y:S01]  /*bd10*/  ISETP.GT.AND P0, PT, R35, R29, PT ;  /* 0x0000001d2300720c */ /* 0x000fe20003f04270 */
[----:B------:R0:W-:-:S12]  /*bd20*/  STL [R1+0x18], R35 ;  /* 0x0000182301007387 */ /* 0x0001d80000100800 */
[----:B0-----:R-:W-:Y:S05]  /*bd30*/  @P0 BRA `(.L_x_447) ;  /* 0x0000000000440947 */ /* 0x001fea0003800000 */
[----:B------:R-:W0:Y:S02]  /*bd40*/  S2R R3, SR_TID.X ;  /* 0x0000000000037919 */ /* 0x000e240000002100 */
[----:B0-----:R-:W-:-:S04]  /*bd50*/  LOP3.LUT R3, R3, 0x7f, RZ, 0xc0, !PT ;  /* 0x0000007f03037812 */ /* 0x001fc800078ec0ff */
[----:B------:R-:W-:-:S13]  /*bd60*/  ISETP.NE.AND P0, PT, R3, RZ, PT ;  /* 0x000000ff0300720c */ /* 0x000fda0003f05270 */
[----:B------:R-:W-:Y:S05]  /*bd70*/  @P0 BRA `(.L_x_448) ;  /* 0x0000003400080947 */ /* 0x000fea0003800000 */
[----:B------:R-:W0:Y:S01]  /*bd80*/  S2R R5, SR_LANEID ;  /* 0x0000000000057919 */ /* 0x000e220000000000 */
[----:B------:R-:W-:Y:S01]  /*bd90*/  VOTEU.ANY UR4, UPT, PT ;  /* 0x0000000000047886 */ /* 0x000fe200038e0100 */
[----:B------:R-:W1:Y:S01]  /*bda0*/  LDC.64 R2, c[0x0][0xc60] ;  /* 0x00031800ff027b82 */ /* 0x000e620000000a00 */
[----:B------:R-:W0:Y:S02]  /*bdb0*/  FLO.U32 R0, UR4 ;  /* 0x0000000400007d00 */ /* 0x000e2400080e0000 */
[----:B0-----:R-:W-:-:S06]  /*bdc0*/  ISETP.EQ.U32.AND P0, PT, R0, R5, PT ;  /* 0x000000050000720c */ /* 0x001fcc0003f02070 */
[----:B------:R-:W1:Y:S07]  /*bdd0*/  POPC R5, UR4 ;  /* 0x0000000400057d09 */ /* 0x000e6e0008000000 */
[----:B-1----:R-:W2:Y:S01]  /*bde0*/  @P0 ATOMG.E.ADD.STRONG.GPU PT, R3, desc[UR50][R2.64], R5 ;  /* 0x00000005020309a8 */ /* 0x002ea200081ee1f2 */
[----:B------:R-:W0:Y:S02]  /*bdf0*/  S2R R4, SR_LTMASK ;  /* 0x0000000000047919 */ /* 0x000e240000003900 */
[----:B0-----:R-:W-:-:S04]  /*be00*/  LOP3.LUT R4, R4, UR4, RZ, 0xc0, !PT ;  /* 0x0000000404047c12 */ /* 0x001fc8000f8ec0ff */
[----:B------:R-:W0:Y:S01]  /*be10*/  POPC R7, R4 ;  /* 0x0000000400077309 */ /* 0x000e220000000000 */
[----:B--2---:R-:W0:Y:S02]  /*be20*/  SHFL.IDX PT, R0, R3, R0, 0x1f ;  /* 0x00001f0003007589 */ /* 0x004e2400000e0000 */
[----:B0-----:R-:W-:Y:S01]  /*be30*/  IADD3 R16, R0, UR37, R7 ;  /* 0x0000002500107c10 */ /* 0x001fe2000fffe007 */
[----:B------:R-:W-:Y:S06]  /*be40*/  BRA `(.L_x_448) ;  /* 0x0000003000d47947 */ /* 0x000fec0003800000 */
.L_x_447:
[----:B------:R-:W-:Y:S01]  /*be50*/  VIADD R0, R22, 0x1c400 ;  /* 0x0001c40016007836 */ /* 0x000fe20000000000 */
[----:B------:R-:W-:Y:S04]  /*be60*/  BSSY B6, `(.L_x_449) ;  /* 0x0000013000067945 */ /* 0x000fe80003800000 */
[----:B------:R-:W-:-:S13]  /*be70*/  LOP3.LUT P0, RZ, R0, 0x3ff, RZ, 0xc0, !PT ;  /* 0x000003ff00ff7812 */ /* 0x000fda000780c0ff */
[----:B------:R-:W-:Y:S05]  /*be80*/  @!P0 BRA `(.L_x_450) ;  /* 0x0000000000408947 */ /* 0x000fea0003800000 */
[----:B------:R-:W-:Y:S01]  /*be90*/  MOV R2, 0x0 ;  /* 0x0000000000027802 */ /* 0x000fe20000000f00 */
[----:B------:R-:W-:Y:S01]  /*bea0*/  ULDC.64 UR6, c[0x4][0x98] ;  /* 0x0100260000067ab9 */ /* 0x000fe20000000a00 */
[----:B------:R-:W-:Y:S01]  /*beb0*/  ULDC.64 UR8, c[0x4][0xa0] ;  /* 0x0100280000087ab9 */ /* 0x000fe20000000a00 */
[----:B------:R-:W-:Y:S01]  /*bec0*/  ULDC.64 UR4, c[0x4][0x8] ;  /* 0x0100020000047ab9 */ /* 0x000fe20000000a00 */
[----:B------:R-:W-:Y:S02]  /*bed0*/  IMAD.U32 R4, RZ, RZ, UR6 ;  /* 0x00000006ff047e24 */ /* 0x000fe4000f8e00ff */
[----:B------:R-:W0:Y:S01]  /*bee0*/  LDC.64 R2, c[0x4][R2] ;  /* 0x0100000002027b82 */ /* 0x000e220000000a00 */
[----:B------:R-:W-:Y:S02]  /*bef0*/  IMAD.U32 R5, RZ, RZ, UR7 ;  /* 0x00000007ff057e24 */ /* 0x000fe4000f8e00ff */
[----:B------:R-:W-:Y:S02]  /*bf00*/  IMAD.U32 R6, RZ, RZ, UR8 ;  /* 0x00000008ff067e24 */ /* 0x000fe4000f8e00ff */
[----:B------:R-:W-:-:S02]  /*bf10*/  IMAD.U32 R7, RZ, RZ, UR9 ;  /* 0x00000009ff077e24 */ /* 0x000fc4000f8e00ff */
[----:B------:R-:W-:Y:S02]  /*bf20*/  IMAD.U32 R10, RZ, RZ, UR4 ;  /* 0x00000004ff0a7e24 */ /* 0x000fe4000f8e00ff */
[----:B------:R-:W-:Y:S02]  /*bf30*/  IMAD.U32 R11, RZ, RZ, UR5 ;  /* 0x00000005ff0b7e24 */ /* 0x000fe4000f8e00ff */
[----:B------:R-:W-:Y:S02]  /*bf40*/  IMAD.MOV.U32 R8, RZ, RZ, 0x70 ;  /* 0x00000070ff087424 */ /* 0x000fe400078e00ff */
[----:B------:R-:W-:Y:S02]  /*bf50*/  IMAD.MOV.U32 R12, RZ, RZ, 0x1 ;  /* 0x00000001ff0c7424 */ /* 0x000fe400078e00ff */
[----:B------:R-:W-:-:S07]  /*bf60*/  IMAD.MOV.U32 R13, RZ, RZ, RZ ;  /* 0x000000ffff0d7224 */ /* 0x000fce00078e00ff */
[----:B------:R-:W-:-:S07]  /*bf70*/  LEPC R20, `(.L_x_450) ;  /* 0x000000001014794e */ /* 0x000fce0000000000 */
[----:B0-----:R-:W-:Y:S05]  /*bf80*/  CALL.ABS.NOINC R2 ;  /* 0x0000000002007343 */ /* 0x001fea0003c00000 */
.L_x_450:
[----:B------:R-:W-:Y:S05]  /*bf90*/  BSYNC B6 ;  /* 0x0000000000067941 */ /* 0x000fea0003800000 */
.L_x_449:
        /* <DEDUP_REMOVED lines=8> */
[----:B------:R0:W1:Y:S01]  /*c020*/  LDC.64 R2, c[0x4][R34] ;  /* 0x0100000022027b82 */ /* 0x0000620000000a00 */
[----:B------:R-:W-:Y:S02]  /*c030*/  IMAD.U32 R4, RZ, RZ, UR6 ;  /* 0x00000006ff047e24 */ /* 0x000fe4000f8e00ff */
[----:B------:R-:W-:Y:S02]  /*c040*/  IMAD.U32 R5, RZ, RZ, UR7 ;  /* 0x00000007ff057e24 */ /* 0x000fe4000f8e00ff */
[----:B------:R-:W-:Y:S02]  /*c050*/  IMAD.U32 R6, RZ, RZ, UR8 ;  /* 0x00000008ff067e24 */ /* 0x000fe4000f8e00ff */
[----:B------:R-:W-:-:S02]  /*c060*/  IMAD.U32 R7, RZ, RZ, UR9 ;  /* 0x00000009ff077e24 */ /* 0x000fc4000f8e00ff */
[----:B------:R-:W-:Y:S02]  /*c070*/  IMAD.U32 R10, RZ, RZ, UR4 ;  /* 0x00000004ff0a7e24 */ /* 0x000fe4000f8e00ff */
[----:B------:R-:W-:Y:S02]  /*c080*/  IMAD.U32 R11, RZ, RZ, UR5 ;  /* 0x00000005ff0b7e24 */ /* 0x000fe4000f8e00ff */
[----:B------:R-:W-:Y:S02]  /*c090*/  IMAD.MOV.U32 R8, RZ, RZ, 0x70 ;  /* 0x00000070ff087424 */ /* 0x000fe400078e00ff */
[----:B------:R-:W-:Y:S02]  /*c0a0*/  IMAD.MOV.U32 R12, RZ, RZ, 0x1 ;  /* 0x00000001ff0c7424 */ /* 0x000fe400078e00ff */
[----:B0-----:R-:W-:-:S07]  /*c0b0*/  IMAD.MOV.U32 R13, RZ, RZ, RZ ;  /* 0x000000ffff0d7224 */ /* 0x001fce00078e00ff */
[----:B------:R-:W-:-:S07]  /*c0c0*/  LEPC R20, `(.L_x_453) ;  /* 0x000000001014794e */ /* 0x000fce0000000000 */
[----:B-1----:R-:W-:Y:S05]  /*c0d0*/  CALL.ABS.NOINC R2 ;  /* 0x0000000002007343 */ /* 0x002fea0003c00000 */
.L_x_453:
[----:B------:R0:W1:Y:S01]  /*c0e0*/  LDC.64 R2, c[0x4][R34] ;  /* 0x0100000022027b82 */ /* 0x0000620000000a00 */
[----:B------:R-:W-:Y:S01]  /*c0f0*/  ULDC.64 UR6, c[0x4][0x98] ;  /* 0x0100260000067ab9 */ /* 0x000fe20000000a00 */
[----:B------:R-:W-:Y:S01]  /*c100*/  ULDC.64 UR8, c[0x4][0xa0] ;  /* 0x0100280000087ab9 */ /* 0x000fe20000000a00 */
[----:B------:R-:W-:Y:S01]  /*c110*/  ULDC.64 UR4, c[0x4][0x18] ;  /* 0x0100060000047ab9 */ /* 0x000fe20000000a00 */
        /* <DEDUP_REMOVED lines=11> */
.L_x_452:
[----:B------:R-:W-:Y:S05]  /*c1d0*/  BSYNC B6 ;  /* 0x0000000000067941 */ /* 0x000fea0003800000 */
.L_x_451:
[----:B------:R-:W-:Y:S01]  /*c1e0*/  ULDC.64 UR4, c[0x0][0x9f8] ;  /* 0x00027e0000047ab9 */ /* 0x000fe20000000a00 */
[----:B------:R-:W0:Y:S01]  /*c1f0*/  S2R R20, SR_TID.X ;  /* 0x0000000000147919 */ /* 0x000e220000002100 */
[----:B------:R-:W-:Y:S01]  /*c200*/  ISETP.NE.U32.AND P0, PT, RZ, UR4, PT ;  /* 0x00000004ff007c0c */ /* 0x000fe2000bf05070 */
[----:B------:R-:W1:Y:S03]  /*c210*/  LDC R8, c[0x0][0x430] ;  /* 0x00010c00ff087b82 */ /* 0x000e660000000800 */
[----:B------:R-:W-:-:S13]  /*c220*/  ISETP.NE.AND.EX P0, PT, RZ, UR5, PT, P0 ;  /* 0x00000005ff007c0c */ /* 0x000fda000bf05300 */
[----:B------:R-:W-:Y:S01]  /*c230*/  @P0 IADD3 R2, P1, R31, UR4, RZ ;  /* 0x000000041f020c10 */ /* 0x000fe2000ff3e0ff */
[----:B------:R-:W-:Y:S01]  /*c240*/  VIADD R0, R35, 0xffffffff ;  /* 0xffffffff23007836 */ /* 0x000fe20000000000 */
[----:B------:R-:W-:Y:S02]  /*c250*/  ULDC UR4, c[0x0][0x320] ;  /* 0x0000c80000047ab9 */ /* 0x000fe40000000800 */
[----:B------:R-:W-:-:S05]  /*c260*/  @P0 IADD3.X R3, R33, UR5, RZ, P1, !PT ;  /* 0x0000000521030c10 */ /* 0x000fca0008ffe4ff */
[----:B------:R2:W3:Y:S01]  /*c270*/  @P0 LDG.E R27, desc[UR50][R2.64] ;  /* 0x00000032021b0981 */ /* 0x0004e2000c1e1900 */
[----:B0-----:R-:W-:-:S04]  /*c280*/  LOP3.LUT R20, R20, 0x7f, RZ, 0xc0, !PT ;  /* 0x0000007f14147812 */ /* 0x001fc800078ec0ff */
[----:B------:R-:W-:Y:S02]  /*c290*/  SHF.R.U32.HI R21, RZ, 0x3, R20 ;  /* 0x00000003ff157819 */ /* 0x000fe40000011614 */
[----:B------:R-:W0:Y:S01]  /*c2a0*/  S2R R20, SR_TID.X ;  /* 0x0000000000147919 */ /* 0x000e220000002100 */
[----:B-1----:R-:W-:-:S13]  /*c2b0*/  ISETP.NE.AND P2, PT, R8, 0x1, PT ;  /* 0x000000010800780c */ /* 0x002fda0003f45270 */
[----:B------:R-:W2:Y:S08]  /*c2c0*/  @P2 LDC R6, c[0x0][0x434] ;  /* 0x00010d00ff062b82 */ /* 0x000eb00000000800 */
[----:B------:R-:W1:Y:S01]  /*c2d0*/  @P2 LDC R7, c[0x0][0x438] ;  /* 0x00010e00ff072b82 */ /* 0x000e620000000800 */
[----:B0-----:R-:W-:-:S05]  /*c2e0*/  IMAD.SHL.U32 R20, R20, 0x10, RZ ;  /* 0x0000001014147824 */ /* 0x001fca00078e00ff */
[----:B------:R-:W-:-:S05]  /*c2f0*/  LOP3.LUT R20, R21, 0x70, R20, 0xf8, !PT ;  /* 0x0000007015147812 */ /* 0x000fca00078ef814 */
[----:B------:R-:W-:-:S05]  /*c300*/  IMAD R35, R0, 0x60, R20 ;  /* 0x0000006000237824 */ /* 0x000fca00078e0214 */
[----:B------:R-:W-:-:S04]  /*c310*/  ISETP.GE.AND P0, PT, R35, R32, PT ;  /* 0x000000202300720c */ /* 0x000fc80003f06270 */
[----:B------:R-:W-:Y:S01]  /*c320*/  ISETP.GT.U32.OR P0, PT, R20, 0x5f, P0 ;  /* 0x0000005f1400780c */ /* 0x000fe20000704470 */
[----:B------:R-:W0:Y:S01]  /*c330*/  S2R R21, SR_TID.X ;  /* 0x0000000000157919 */ /* 0x000e220000002100 */
[----:B------:R-:W-:-:S11]  /*c340*/  IMAD.IADD R35, R35, 0x1, R30 ;  /* 0x0000000123237824 */ /* 0x000fd600078e021e */
[----:B------:R-:W4:Y:S01]  /*c350*/  @!P0 LDC.64 R4, c[0x0][0x428] ;  /* 0x00010a00ff048b82 */ /* 0x000f220000000a00 */
[----:B--2---:R-:W-:-:S04]  /*c360*/  @P2 IMAD.HI.U32 R2, R35, R6, RZ ;  /* 0x0000000623022227 */ /* 0x004fc800078e00ff */
[----:B------:R-:W-:Y:S01]  /*c370*/  IMAD.MOV.U32 R6, RZ, RZ, R35 ;  /* 0x000000ffff067224 */ /* 0x000fe200078e0023 */
[----:B-1----:R-:W-:-:S04]  /*c380*/  @P2 SHF.R.U32.HI R6, RZ, R7, R2 ;  /* 0x00000007ff062219 */ /* 0x002fc80000011602 */
[--C-:B------:R-:W-:Y:S01]  /*c390*/  @!P0 SHF.R.S32.HI R3, RZ, 0x1f, R6.reuse ;  /* 0x0000001fff038819 */ /* 0x100fe20000011406 */
[----:B------:R-:W-:Y:S02]  /*c3a0*/  @!P0 IMAD.MOV.U32 R2, RZ, RZ, R6 ;  /* 0x000000ffff028224 */ /* 0x000fe400078e0006 */
[----:B0-----:R-:W-:-:S05]  /*c3b0*/  IMAD.SHL.U32 R21, R21, 0x8, RZ ;  /* 0x0000000815157824 */ /* 0x001fca00078e00ff */
[----:B------:R-:W-:-:S04]  /*c3c0*/  LOP3.LUT R21, R21, 0x38, RZ, 0xc0, !PT ;  /* 0x0000003815157812 */ /* 0x000fc800078ec0ff */
[----:B------:R-:W-:Y:S02]  /*c3d0*/  LOP3.LUT R10, R21, 0x40, RZ, 0xfc, !PT ;  /* 0x00000040150a7812 */ /* 0x000fe400078efcff */
[----:B------:R-:W-:Y:S02]  /*c3e0*/  LOP3.LUT R23, R23, 0xffffff7f, RZ, 0xc0, !PT ;  /* 0xffffff7f17177812 */ /* 0x000fe400078ec0ff */
[----:B------:R-:W-:Y:S02]  /*c3f0*/  ISETP.GE.AND P3, PT, R10, UR4, PT ;  /* 0x000000040a007c0c */ /* 0x000fe4000bf66270 */
[----:B------:R-:W-:Y:S02]  /*c400*/  @P2 LOP3.LUT R23, R23, 0x80, RZ, 0xfc, !PT ;  /* 0x0000008017172812 */ /* 0x000fe400078efcff */
[----:B------:R-:W-:Y:S02]  /*c410*/  LOP3.LUT R9, R21, 0x80, RZ, 0xfc, !PT ;  /* 0x0000008015097812 */ /* 0x000fe400078efcff */
[----:B------:R-:W-:Y:S01]  /*c420*/  LOP3.LUT R23, R23, 0xfffffff7, RZ, 0xc0, !PT ;  /* 0xfffffff717177812 */ /* 0x000fe200078ec0ff */
[----:B------:R-:W-:Y:S01]  /*c430*/  IMAD.MOV.U32 R34, RZ, RZ, RZ ;  /* 0x000000ffff227224 */ /* 0x000fe200078e00ff */
[----:B------:R-:W-:-:S05]  /*c440*/  ISETP.GE.AND P2, PT, R21, UR4, PT ;  /* 0x0000000415007c0c */ /* 0x000fca000bf46270 */
[----:B------:R-:W-:-:S04]  /*c450*/  @P3 LOP3.LUT R23, R23, 0x8, RZ, 0xfc, !PT ;  /* 0x0000000817173812 */ /* 0x000fc800078efcff */
[----:B------:R-:W-:-:S04]  /*c460*/  LOP3.LUT R23, R23, 0xffffffef, RZ, 0xc0, !PT ;  /* 0xffffffef17177812 */ /* 0x000fc800078ec0ff */
[----:B------:R-:W-:Y:S01]  /*c470*/  LOP3.LUT R23, R23, 0xfffffffb, RZ, 0xc0, !PT ;  /* 0xfffffffb17177812 */ /* 0x000fe200078ec0ff */
[----:B------:R-:W-:Y:S01]  /*c480*/  UMOV UR5, 0xffffffff ;  /* 0xffffffff00057882 */ /* 0x000fe20000000000 */
[----:B------:R-:W-:Y:S02]  /*c490*/  LOP3.LUT R18, R18, 0xffff, RZ, 0xc0, !PT ;  /* 0x0000ffff12127812 */ /* 0x000fe400078ec0ff */
[----:B---3--:R-:W-:Y:S01]  /*c4a0*/  SHF.R.S32.HI R31, RZ, 0x1f, R27 ;  /* 0x0000001fff1f7819 */ /* 0x008fe2000001141b */
[----:B----4-:R-:W-:-:S04]  /*c4b0*/  @!P0 IMAD.WIDE.U32 R2, R27, R4, R2 ;  /* 0x000000041b028225 */ /* 0x010fc800078e0002 */
[----:B------:R-:W-:-:S04]  /*c4c0*/  @!P0 IMAD R7, R31, R4, RZ ;  /* 0x000000041f078224 */ /* 0x000fc800078e02ff */
[----:B------:R-:W-:Y:S02]  /*c4d0*/  @!P0 IMAD R7, R27, R5, R7 ;  /* 0x000000051b078224 */ /* 0x000fe400078e0207 */
[----:B------:R-:W0:Y:S02]  /*c4e0*/  @!P0 LDC.64 R4, c[0x0][0x418] ;  /* 0x00010600ff048b82 */ /* 0x000e240000000a00 */
[----:B------:R-:W-:Y:S01]  /*c4f0*/  @!P0 IMAD.IADD R7, R3, 0x1, R7 ;  /* 0x0000000103078824 */ /* 0x000fe200078e0207 */
[----:B0-----:R-:W-:-:S04]  /*c500*/  @!P0 LEA R4, P1, R2, R4, 0x2 ;  /* 0x0000000402048211 */ /* 0x001fc800078210ff */
[----:B------:R-:W-:Y:S02]  /*c510*/  @!P0 LEA.HI.X R5, R2, R5, R7, 0x2, P1 ;  /* 0x0000000502058211 */ /* 0x000fe400008f1407 */
[----:B------:R-:W-:Y:S01]  /*c520*/  ISETP.GE.AND P1, PT, R9, UR4, PT ;  /* 0x0000000409007c0c */ /* 0x000fe2000bf26270 */
[----:B------:R-:W-:Y:S02]  /*c530*/  IMAD.MOV R2, RZ, RZ, -R6 ;  /* 0x000000ffff027224 */ /* 0x000fe400078e0a06 */
[----:B------:R0:W5:Y:S02]  /*c540*/  @!P0 LDG.E R34, desc[UR50][R4.64] ;  /* 0x0000003204228981 */ /* 0x000164000c1e1900 */
[----:B------:R-:W-:Y:S01]  /*c550*/  IMAD R35, R8, R2, R35 ;  /* 0x0000000208237224 */ /* 0x000fe200078e0223 */
[----:B------:R-:W-:-:S04]  /*c560*/  LOP3.LUT R8, R21, 0xc0, RZ, 0xfc, !PT ;  /* 0x000000c015087812 */ /* 0x000fc800078efcff */
[----:B------:R-:W-:-:S03]  /*c570*/  ISETP.GE.AND P0, PT, R8, UR4, PT ;  /* 0x0000000408007c0c */ /* 0x000fc6000bf06270 */
[----:B------:R-:W-:-:S04]  /*c580*/  @P1 LOP3.LUT R23, R23, 0x4, RZ, 0xfc, !PT ;  /* 0x0000000417171812 */ /* 0x000fc800078efcff */
[----:B------:R-:W-:-:S04]  /*c590*/  @P2 LOP3.LUT R23, R23, 0x10, RZ, 0xfc, !PT ;  /* 0x0000001017172812 */ /* 0x000fc800078efcff */
[----:B------:R-:W-:Y:S01]  /*c5a0*/  LOP3.LUT R23, R23, 0xfffffffd, RZ, 0xc0, !PT ;  /* 0xfffffffd17177812 */ /* 0x000fe200078ec0ff */
[----:B------:R-:W-:-:S03]  /*c5b0*/  IMAD.U32 R2, RZ, RZ, UR36 ;  /* 0x00000024ff027e24 */ /* 0x000fc6000f8e00ff */
[----:B------:R-:W-:Y:S01]  /*c5c0*/  @P0 LOP3.LUT R23, R23, 0x2, RZ, 0xfc, !PT ;  /* 0x0000000217170812 */ /* 0x000fe200078efcff */
[----:B0-----:R-:W-:Y:S06]  /*c5d0*/  BRA.DIV UR5, `(.L_x_454) ;  /* 0x0000003e055c7947 */ /* 0x001fec000b800000 */
.L_x_518:
[----:B------:R-:W-:Y:S02]  /*c5e0*/  ISETP.NE.AND P0, PT, R2, 0x3, PT ;  /* 0x000000030200780c */ /* 0x000fe40003f05270 */
[----:B------:R-:W-:Y:S02]  /*c5f0*/  ISETP.GT.U32.AND P1, PT, R20, 0x5f, PT ;  /* 0x0000005f1400780c */ /* 0x000fe40003f24070 */
[----:B------:R-:W-:Y:S02]  /*c600*/  LOP3.LUT R23, R23, 0xffffffbf, RZ, 0xc0, !PT ;  /* 0xffffffbf17177812 */ /* 0x000fe400078ec0ff */
[----:B------:R-:W-:-:S07]  /*c610*/  SEL R6, RZ, 0x1, P2 ;  /* 0x00000001ff067807 */ /* 0x000fce0001000000 */
[----:B------:R-:W-:-:S04]  /*c620*/  @P0 LOP3.LUT R23, R23, 0x40, RZ, 0xfc, !PT ;  /* 0x0000004017170812 */ /* 0x000fc800078efcff */
[----:B------:R-:W-:-:S04]  /*c630*/  LOP3.LUT R23, R23, 0xffffffdf, RZ, 0xc0, !PT ;  /* 0xffffffdf17177812 */ /* 0x000fc800078ec0ff */
[----:B------:R-:W-:Y:S01]  /*c640*/  @P1 LOP3.LUT R23, R23, 0x20, RZ, 0xfc, !PT ;  /* 0x0000002017171812 */ /* 0x000fe200078efcff */
[----:B------:R-:W-:Y:S06]  /*c650*/  @!P0 BRA `(.L_x_455) ;  /* 0x0000000000048947 */ /* 0x000fec0003800000 */
[----:B------:R-:W-:Y:S01]  /*c660*/  BPT.TRAP 0x1 ;  /* 0x000000040000795c */ /* 0x000fe20000300000 */
.L_x_455:
[----:B------:R-:W-:Y:S01]  /*c670*/  IMAD R32, R0, -0x60, R32 ;  /* 0xffffffa000207824 */ /* 0x000fe200078e0220 */
[----:B------:R-:W-:Y:S01]  /*c680*/  SHF.L.U32 R0, R26, 0x1f, RZ ;  /* 0x0000001f1a007819 */ /* 0x000fe200000006ff */
[----:B------:R-:W-:Y:S01]  /*c690*/  IMAD R33, R24, 0x8, R22 ;  /* 0x0000000818217824 */ /* 0x000fe200078e0216 */
[----:B------:R-:W-:Y:S03]  /*c6a0*/  BSSY B0, `(.L_x_456) ;  /* 0x0000003000007945 */ /* 0x000fe60003800000 */
[----:B------:R-:W0:Y:S02]  /*c6b0*/  SYNCS.PHASECHK.TRANS64.TRYWAIT P0, [R33+URZ+0x22840], R0 ;  /* 0x02284000210075a7 */ /* 0x000e24000800017f */
[----:B0-----:R-:W-:Y:S05]  /*c6c0*/  @!P0 BRA `(.L_x_457) ;  /* 0x0000003c00548947 */ /* 0x001fea0003800000 */
.L_x_519:
[----:B------:R-:W-:Y:S05]  /*c6d0*/  BSYNC B0 ;  /* 0x0000000000007941 */ /* 0x000fea0003800000 */
.L_x_456:
[----:B0-----:R-:W-:Y:S01]  /*c6e0*/  SHF.R.S32.HI R0, RZ, 0x1f, R35 ;  /* 0x0000001fff007819 */ /* 0x001fe20000011423 */
[----:B------:R-:W-:Y:S01]  /*c6f0*/  ULDC.64 UR4, c[0x0][0x300] ;  /* 0x0000c00000047ab9 */ /* 0x000fe20000000a00 */
[----:B------:R-:W0:Y:S01]  /*c700*/  S2R R8, SR_TID.X ;  /* 0x0000000000087919 */ /* 0x000e220000002100 */
[----:B------:R-:W-:Y:S01]  /*c710*/  IMAD.WIDE.U32 R2, R35, UR4, RZ ;  /* 0x0000000423027c25 */ /* 0x000fe2000f8e00ff */
[----:B-----5:R-:W-:Y:S01]  /*c720*/  SHF.R.S32.HI R4, RZ, 0x1f, R34 ;  /* 0x0000001fff047819 */ /* 0x020fe20000011422 */
[----:B------:R-:W-:Y:S01]  /*c730*/  ULDC.64 UR6, c[0x0][0x2e8] ;  /* 0x0000ba0000067ab9 */ /* 0x000fe20000000a00 */
[----:B------:R1:W-:Y:S01]  /*c740*/  STL [R1+0x1c], R0 ;  /* 0x00001c0001007387 */ /* 0x0003e20000100800 */
[----:B------:R-:W-:-:S03]  /*c750*/  LOP3.LUT R23, R23, 0xfffffffe, RZ, 0xc0, !PT ;  /* 0xfffffffe17177812 */ /* 0x000fc600078ec0ff */
[----:B------:R2:W-:Y:S01]  /*c760*/  STL [R1+0x20], R4 ;  /* 0x0000200401007387 */ /* 0x0005e20000100800 */
[----:B-1----:R-:W-:-:S04]  /*c770*/  IMAD R0, R0, UR4, RZ ;  /* 0x0000000400007c24 */ /* 0x002fc8000f8e02ff */
[----:B------:R-:W-:Y:S01]  /*c780*/  IMAD R0, R35, UR5, R0 ;  /* 0x0000000523007c24 */ /* 0x000fe2000f8e0200 */
[----:B------:R-:W-:-:S03]  /*c790*/  ULDC.64 UR4, c[0x0][0x310] ;  /* 0x0000c40000047ab9 */ /* 0x000fc60000000a00 */
[----:B------:R-:W-:Y:S02]  /*c7a0*/  IMAD.IADD R3, R3, 0x1, R0 ;  /* 0x0000000103037824 */ /* 0x000fe400078e0200 */
[----:B------:R-:W-:Y:S02]  /*c7b0*/  IMAD R0, R4, UR4, RZ ;  /* 0x0000000404007c24 */ /* 0x000fe4000f8e02ff */
[----:B--2---:R-:W1:Y:S01]  /*c7c0*/  S2R R4, SR_TID.X ;  /* 0x0000000000047919 */ /* 0x004e620000002100 */
[----:B------:R-:W-:-:S04]  /*c7d0*/  IMAD.WIDE.U32 R2, R34, UR4, R2 ;  /* 0x0000000422027c25 */ /* 0x000fc8000f8e0002 */
[----:B------:R-:W-:Y:S01]  /*c7e0*/  IMAD R0, R34, UR5, R0 ;  /* 0x0000000522007c24 */ /* 0x000fe2000f8e0200 */
[----:B------:R-:W-:Y:S01]  /*c7f0*/  ULDC.64 UR4, c[0x0][0x308] ;  /* 0x0000c20000047ab9 */ /* 0x000fe20000000a00 */
[----:B0-----:R-:W-:Y:S02]  /*c800*/  IMAD.SHL.U32 R8, R8, 0x8, RZ ;  /* 0x0000000808087824 */ /* 0x001fe400078e00ff */
[----:B------:R-:W-:-:S03]  /*c810*/  IMAD.IADD R3, R3, 0x1, R0 ;  /* 0x0000000103037824 */ /* 0x000fc600078e0200 */
[----:B------:R-:W-:Y:S01]  /*c820*/  LOP3.LUT R8, R8, 0x38, RZ, 0xc0, !PT ;  /* 0x0000003808087812 */ /* 0x000fe200078ec0ff */
[----:B------:R-:W-:Y:S01]  /*c830*/  IMAD.WIDE.U32 R2, R18, UR4, R2 ;  /* 0x0000000412027c25 */ /* 0x000fe2000f8e0002 */
[----:B------:R-:W-:Y:S02]  /*c840*/  ULDC UR4, c[0x0][0x2f4] ;  /* 0x0000bd0000047ab9 */ /* 0x000fe40000000800 */
[----:B------:R-:W-:Y:S02]  /*c850*/  ISETP.GE.AND P2, PT, R8, UR4, PT ;  /* 0x0000000408007c0c */ /* 0x000fe4000bf46270 */
[----:B------:R-:W-:-:S11]  /*c860*/  LEA R0, P0, R2, UR6, 0x1 ;  /* 0x0000000602007c11 */ /* 0x000fd6000f8008ff */
[----:B------:R-:W-:Y:S02]  /*c870*/  @P2 LOP3.LUT R23, R23, 0x1, RZ, 0xfc, !PT ;  /* 0x0000000117172812 */ /* 0x000fe400078efcff */
[----:B-1----:R-:W-:-:S04]  /*c880*/  LOP3.LUT R4, R4, 0x7f, RZ, 0xc0, !PT ;  /* 0x0000007f04047812 */ /* 0x002fc800078ec0ff */
[----:B------:R-:W-:Y:S01]  /*c890*/  SHF.R.U32.HI R5, RZ, 0x3, R4 ;  /* 0x00000003ff057819 */ /* 0x000fe20000011604 */
[----:B------:R-:W-:Y:S01]  /*c8a0*/  IMAD R4, R18, UR5, R3 ;  /* 0x0000000512047c24 */ /* 0x000fe2000f8e0203 */
[----:B------:R-:W-:-:S03]  /*c8b0*/  UMOV UR5, 0xffffffff ;  /* 0xffffffff00057882 */ /* 0x000fc60000000000 */
[----:B------:R-:W-:Y:S01]  /*c8c0*/  IMAD.IADD R32, R32, 0x1, -R5 ;  /* 0x0000000120207824 */ /* 0x000fe200078e0a05 */
[----:B------:R-:W-:Y:S01]  /*c8d0*/  LEA.HI.X R4, R2, UR7, R4, 0x1, P0 ;  /* 0x0000000702047c11 */ /* 0x000fe200080f0c04 */
[----:B------:R-:W-:-:S03]  /*c8e0*/  IMAD R5, R24, 0x1800, R28 ;  /* 0x0000180018057824 */ /* 0x000fc600078e021c */
[----:B------:R-:W-:Y:S01]  /*c8f0*/  ISETP.GE.AND P0, PT, R32, 0x1, PT ;  /* 0x000000012000780c */ /* 0x000fe20003f06270 */
[----:B------:R-:W-:-:S12]  /*c900*/  BRA.DIV UR5, `(.L_x_458) ;  /* 0x0000003a05d87947 */ /* 0x000fd8000b800000 */
[----:B------:R-:W0:Y:S01]  /*c910*/  SHFL.IDX PT, R3, R0, RZ, 0x181f ;  /* 0x00181fff00037589 */ /* 0x000e2200000e0000 */
[----:B------:R-:W-:-:S03]  /*c920*/  @P0 IMAD R7, R5, 0x2, R22 ;  /* 0x0000000205070824 */ /* 0x000fc600078e0216 */
[----:B------:R-:W1:Y:S01]  /*c930*/  SHFL.IDX PT, R2, R4, RZ, 0x181f ;  /* 0x00181fff04027589 */ /* 0x000e6200000e0000 */
[----:B0-----:R-:W-:-:S05]  /*c940*/  @P0 LEA R3, P1, R8, R3, 0x1 ;  /* 0x0000000308030211 */ /* 0x001fca00078208ff */
[----:B-1----:R-:W-:-:S05]  /*c950*/  @P0 IMAD.X R2, RZ, RZ, R2, P1 ;  /* 0x000000ffff020224 */ /* 0x002fca00008e0602 */
[----:B------:R-:W-:-:S04]  /*c960*/  @P0 LOP3.LUT R3, R3, R2, RZ, 0x3c, !PT ;  /* 0x0000000203030212 */ /* 0x000fc800078e3cff */
[----:B------:R-:W-:-:S04]  /*c970*/  @P0 LOP3.LUT R2, R3, R2, RZ, 0x3c, !PT ;  /* 0x0000000203020212 */ /* 0x000fc800078e3cff */
[----:B------:R-:W-:-:S05]  /*c980*/  @P0 LOP3.LUT R3, R3, R2, RZ, 0x3c, !PT ;  /* 0x0000000203030212 */ /* 0x000fca00078e3cff */
[----:B------:R-:W-:Y:S01]  /*c990*/  @!PT LDS RZ, [RZ] ;  /* 0x00000000fffff984 */ /* 0x000fe20000000800 */
[----:B------:R0:W-:Y:S01]  /*c9a0*/  @P0 LDGSTS.E.BYPASS.LTC128B.128 [R7+0x1c400], desc[UR50][R2.64], !P2 ;  /* 0x1c40000002070fae */ /* 0x0001e2000d101d72 */
[----:B------:R-:W-:-:S03]  /*c9b0*/  ISETP.GE.AND P0, PT, R32, 0x11, PT ;  /* 0x000000112000780c */ /* 0x000fc60003f06270 */
[----:B0-----:R-:W0:Y:S10]  /*c9c0*/  SHFL.IDX PT, R3, R0, 0x1, 0x181f ;  /* 0x00381f0000037f89 */ /* 0x001e3400000e0000 */
[----:B------:R-:W-:Y:S01]  /*c9d0*/  @P0 IMAD R7, R5, 0x2, R22 ;  /* 0x0000000205070824 */ /* 0x000fe200078e0216 */
[----:B------:R-:W1:Y:S01]  /*c9e0*/  SHFL.IDX PT, R2, R4, 0x1, 0x181f ;  /* 0x00381f0004027f89 */ /* 0x000e6200000e0000 */
[----:B0-----:R-:W-:-:S05]  /*c9f0*/  @P0 LEA R3, P1, R8, R3, 0x1 ;  /* 0x0000000308030211 */ /* 0x001fca00078208ff */
[----:B-1----:R-:W-:-:S05]  /*ca00*/  @P0 IMAD.X R2, RZ, RZ, R2, P1 ;  /* 0x000000ffff020224 */ /* 0x002fca00008e0602 */
[----:B------:R-:W-:-:S04]  /*ca10*/  @P0 LOP3.LUT R3, R3, R2, RZ, 0x3c, !PT ;  /* 0x0000000203030212 */ /* 0x000fc800078e3cff */
[----:B------:R-:W-:-:S04]  /*ca20*/  @P0 LOP3.LUT R2, R3, R2, RZ, 0x3c, !PT ;  /* 0x0000000203020212 */ /* 0x000fc800078e3cff */
[----:B------:R-:W-:-:S05]  /*ca30*/  @P0 LOP3.LUT R3, R3, R2, RZ, 0x3c, !PT ;  /* 0x0000000203030212 */ /* 0x000fca00078e3cff */
        /* <DEDUP_REMOVED lines=24> */
[----:B------:R-:W1:Y:S04]  /*cbc0*/  SHFL.IDX PT, R2, R4, 0x4, 0x181f ;  /* 0x00981f0004027f89 */ /* 0x000e6800000e0000 */
[----:B------:R-:W2:Y:S04]  /*cbd0*/  SHFL.IDX PT, R4, R4, 0x5, 0x181f ;  /* 0x00b81f0004047f89 */ /* 0x000ea800000e0000 */
[----:B------:R-:W3:Y:S01]  /*cbe0*/  SHFL.IDX PT, R0, R0, 0x5, 0x181f ;  /* 0x00b81f0000007f89 */ /* 0x000ee200000e0000 */
[----:B0-----:R-:W-:-:S05]  /*cbf0*/  @P0 LEA R3, P1, R8, R3, 0x1 ;  /* 0x0000000308030211 */ /* 0x001fca00078208ff */
[----:B-1----:R-:W-:-:S05]  /*cc00*/  @P0 IMAD.X R2, RZ, RZ, R2, P1 ;  /* 0x000000ffff020224 */ /* 0x002fca00008e0602 */
[----:B------:R-:W-:-:S04]  /*cc10*/  @P0 LOP3.LUT R3, R3, R2, RZ, 0x3c, !PT ;  /* 0x0000000203030212 */ /* 0x000fc800078e3cff */
[----:B------:R-:W-:-:S04]  /*cc20*/  @P0 LOP3.LUT R2, R3, R2, RZ, 0x3c, !PT ;  /* 0x0000000203020212 */ /* 0x000fc800078e3cff */
[----:B------:R-:W-:-:S05]  /*cc30*/  @P0 LOP3.LUT R3, R3, R2, RZ, 0x3c, !PT ;  /* 0x0000000203030212 */ /* 0x000fca00078e3cff */
[----:B--23--:R0:W-:Y:S02]  /*cc40*/  @P0 LDGSTS.E.BYPASS.LTC128B.128 [R7+0x1e400], desc[UR50][R2.64], !P2 ;  /* 0x1e40000002070fae */ /* 0x00c1e4000d101d72 */
.L_x_533:
[----:B------:R-:W-:-:S13]  /*cc50*/  ISETP.GE.AND P0, PT, R32, 0x51, PT ;  /* 0x000000512000780c */ /* 0x000fda0003f06270 */
[----:B01----:R-:W-:Y:S01]  /*cc60*/  @P0 LEA R2, P1, R8, R0, 0x1 ;  /* 0x0000000008020211 */ /* 0x003fe200078208ff */
[----:B------:R-:W-:-:S04]  /*cc70*/  @P0 IMAD R5, R5, 0x2, R22 ;  /* 0x0000000205050824 */ /* 0x000fc800078e0216 */
[----:B------:R-:W-:-:S05]  /*cc80*/  @P0 IMAD.X R3, RZ, RZ, R4, P1 ;  /* 0x000000ffff030224 */ /* 0x000fca00008e0604 */
[----:B------:R-:W-:Y:S01]  /*cc90*/  @!PT LDS RZ, [RZ] ;  /* 0x00000000fffff984 */ /* 0x000fe20000000800 */
[----:B------:R-:W-:Y:S01]  /*cca0*/  @!PT LDS RZ, [RZ] ;  /* 0x00000000fffff984 */ /* 0x000fe20000000800 */
[----:B------:R-:W-:Y:S01]  /*ccb0*/  @!PT LDS RZ, [RZ] ;  /* 0x00000000fffff984 */ /* 0x000fe20000000800 */
[----:B------:R0:W-:Y:S01]  /*ccc0*/  @P0 LDGSTS.E.BYPASS.LTC128B.128 [R5+0x1ec00], desc[UR50][R2.64], !P2 ;  /* 0x1ec0000002050fae */ /* 0x0001e2000d101d72 */
[----:B------:R-:W-:Y:S01]  /*ccd0*/  PLOP3.LUT P0, PT, PT, PT, PT, 0x80, 0x0 ;  /* 0x000000000000781c */ /* 0x000fe20003f0f070 */
[----:B------:R-:W-:-:S12]  /*cce0*/  NOP ;  /* 0x0000000000007918 */ /* 0x000fd80000000000 */
.L_x_459:
[----:B------:R-:W-:Y:S02]  /*ccf0*/  PLOP3.LUT P1, PT, P1, P0, PT, 0xa2, 0x0 ;  /* 0x000000000000781c */ /* 0x000fe40000f21472 */
[----:B------:R-:W-:-:S08]  /*cd00*/  @P0 R2UR P1, UR4, R33 ;  /* 0x00000000210402ca */ /* 0x000fd00000020000 */
[----:B------:R-:W-:-:S05]  /*cd10*/  @P0 PLOP3.LUT P0, PT, P1, PT, PT, 0x80, 0x0 ;  /* 0x000000000000081c */ /* 0x000fca0000f0f070 */
[----:B------:R-:W-:Y:S01]  /*cd20*/  @!P1 SYNCS.ARRIVE.TRANS64.RED.A0T1 RZ, [UR4+0x22830], RZ ;  /* 0x022830ffffff99a7 */ /* 0x000fe20008200404 */
[----:B------:R-:W-:Y:S07]  /*cd30*/  @!P1 ARRIVES.LDGSTSBAR.64.TRANSCNT [UR4+0x22830] ;  /* 0x02283000ff0099b0 */ /* 0x000fee0008000a84 */
[----:B------:R-:W-:Y:S05]  /*cd40*/  @P0 BRA.U.ANY `(.L_x_459) ;  /* 0xfffffffd00e80947 */ /* 0x000fea000393ffff */
[----:B------:R-:W-:Y:S01]  /*cd50*/  NOP ;  /* 0x0000000000007918 */ /* 0x000fe20000000000 */
[----:B------:R-:W-:-:S05]  /*cd60*/  IMAD.U32 R0, RZ, RZ, UR36 ;  /* 0x00000024ff007e24 */ /* 0x000fca000f8e00ff */
[----:B------:R-:W-:-:S13]  /*cd70*/  ISETP.NE.AND P2, PT, R0, 0x3, PT ;  /* 0x000000030000780c */ /* 0x000fda0003f45270 */
[----:B------:R-:W-:Y:S05]  /*cd80*/  @!P2 BRA `(.L_x_460) ;  /* 0x000000000004a947 */ /* 0x000fea0003800000 */
[----:B------:R-:W-:Y:S01]  /*cd90*/  BPT.TRAP 0x1 ;  /* 0x000000040000795c */ /* 0x000fe20000300000 */
.L_x_460:
[----:B0-----:R0:W5:Y:S01]  /*cda0*/  LDL.LU R3, [R1] ;  /* 0x0000000001037983 */ /* 0x0011620000300800 */
[C---:B------:R-:W-:Y:S01]  /*cdb0*/  LOP3.LUT P3, RZ, R23.reuse, 0x8, RZ, 0xc0, !PT ;  /* 0x0000000817ff7812 */ /* 0x040fe2000786c0ff */
[----:B------:R0:W-:Y:S01]  /*cdc0*/  SYNCS.ARRIVE.TRANS64.A1T0 RZ, [R33+URZ+0x22830], RZ ;  /* 0x022830ff21ff79a7 */ /* 0x0001e2000810003f */
[----:B------:R-:W-:-:S13]  /*cdd0*/  LOP3.LUT P2, RZ, R23, 0x4, RZ, 0xc0, !PT ;  /* 0x0000000417ff7812 */ /* 0x000fda000784c0ff */
[----:B------:R-:W-:Y:S05]  /*cde0*/  WARPSYNC.ALL ;  /* 0x0000000000007948 */ /* 0x000fea0003800000 */
[----:B------:R-:W-:Y:S01]  /*cdf0*/  BAR.SYNC.DEFER_BLOCKING 0x8, 0x180 ;  /* 0x0206000000007b1d */ /* 0x000fe20000010000 */
[----:B------:R-:W-:Y:S02]  /*ce00*/  LOP3.LUT P1, RZ, R23, 0x100, RZ, 0xc0, !PT ;  /* 0x0000010017ff7812 */ /* 0x000fe4000782c0ff */
[----:B------:R-:W-:Y:S02]  /*ce10*/  SEL R0, RZ, 0x2, P3 ;  /* 0x00000002ff007807 */ /* 0x000fe40001800000 */
[----:B------:R-:W-:Y:S01]  /*ce20*/  SEL R2, RZ, 0x4, P2 ;  /* 0x00000004ff027807 */ /* 0x000fe20001000000 */
[----:B------:R-:W-:Y:S01]  /*ce30*/  ULDC.64 UR4, c[0x0][0x298] ;  /* 0x0000a60000047ab9 */ /* 0x000fe20000000a00 */
[----:B------:R-:W-:Y:S01]  /*ce40*/  SEL R4, R25, RZ, !P1 ;  /* 0x000000ff19047207 */ /* 0x000fe20004800000 */
[----:B------:R-:W-:Y:S01]  /*ce50*/  BSSY B6, `(.L_x_461) ;  /* 0x0000021000067945 */ /* 0x000fe20003800000 */
[----:B------:R-:W-:-:S02]  /*ce60*/  IADD3 R0, R2, R0, R6 ;  /* 0x0000000002007210 */ /* 0x000fc40007ffe006 */
[----:B------:R-:W-:Y:S01]  /*ce70*/  LOP3.LUT P0, RZ, R23, 0x2, RZ, 0xc0, !PT ;  /* 0x0000000217ff7812 */ /* 0x000fe2000780c0ff */
[----:B------:R1:W-:Y:S03]  /*ce80*/  STL [R1+0x14], R4 ;  /* 0x0000140401007387 */ /* 0x0003e60000100800 */
[----:B------:R-:W-:-:S05]  /*ce90*/  SEL R25, RZ, 0x8, P0 ;  /* 0x00000008ff197807 */ /* 0x000fca0000000000 */
[----:B------:R-:W-:Y:S01]  /*cea0*/  IMAD.IADD R25, R0, 0x1, R25 ;  /* 0x0000000100197824 */ /* 0x000fe200078e0219 */
[----:B------:R-:W-:Y:S01]  /*ceb0*/  SHF.R.S32.HI R0, RZ, 0x1f, R37 ;  /* 0x0000001fff007819 */ /* 0x000fe20000011425 */
[----:B-1----:R-:W-:-:S04]  /*cec0*/  IMAD.WIDE.U32 R4, R37, UR4, RZ ;  /* 0x0000000425047c25 */ /* 0x002fc8000f8e00ff */
[----:B------:R-:W-:-:S04]  /*ced0*/  IMAD R0, R0, UR4, RZ ;  /* 0x0000000400007c24 */ /* 0x000fc8000f8e02ff */
[----:B------:R-:W-:-:S04]  /*cee0*/  IMAD R0, R37, UR5, R0 ;  /* 0x0000000525007c24 */ /* 0x000fc8000f8e0200 */
[----:B------:R-:W-:Y:S01]  /*cef0*/  IMAD.IADD R37, R5, 0x1, R0 ;  /* 0x0000000105257824 */ /* 0x000fe200078e0200 */
[----:B-----5:R-:W-:-:S05]  /*cf00*/  SEL R2, R3, RZ, !P1 ;  /* 0x000000ff03027207 */ /* 0x020fca0004800000 */
[----:B------:R1:W-:Y:S04]  /*cf10*/  STL [R1], R2 ;  /* 0x0000000201007387 */ /* 0x0003e80000100800 */
[----:B------:R2:W-:Y:S01]  /*cf20*/  STL.64 [R1+0x8], R4 ;  /* 0x0000080401007387 */ /* 0x0005e20000100a00 */
[----:B-1----:R-:W-:-:S05]  /*cf30*/  VIADD R2, R22, 0x18400 ;  /* 0x0001840016027836 */ /* 0x002fca0000000000 */
[----:B------:R-:W-:-:S13]  /*cf40*/  LOP3.LUT P0, RZ, R2, 0x3ff, RZ, 0xc0, !PT ;  /* 0x000003ff02ff7812 */ /* 0x000fda000780c0ff */
[----:B--2---:R-:W-:Y:S05]  /*cf50*/  @!P0 BRA `(.L_x_462) ;  /* 0x0000000000408947 */ /* 0x004fea0003800000 */
[----:B------:R-:W-:Y:S01]  /*cf60*/  MOV R2, 0x0 ;  /* 0x0000000000027802 */ /* 0x000fe20000000f00 */
[----:B------:R-:W-:Y:S01]  /*cf70*/  ULDC.64 UR6, c[0x4][0x98] ;  /* 0x0100260000067ab9 */ /* 0x000fe20000000a00 */
[----:B------:R-:W-:Y:S01]  /*cf80*/  ULDC.64 UR8, c[0x4][0xa0] ;  /* 0x0100280000087ab9 */ /* 0x000fe20000000a00 */
[----:B------:R-:W-:Y:S01]  /*cf90*/  ULDC.64 UR4, c[0x4][0x20] ;  /* 0x0100080000047ab9 */ /* 0x000fe20000000a00 */
[----:B------:R-:W-:Y:S02]  /*cfa0*/  IMAD.U32 R4, RZ, RZ, UR6 ;  /* 0x00000006ff047e24 */ /* 0x000fe4000f8e00ff */
[----:B------:R-:W1:Y:S01]  /*cfb0*/  LDC.64 R2, c[0x4][R2] ;  /* 0x0100000002027b82 */ /* 0x000e620000000a00 */
        /* <DEDUP_REMOVED lines=9> */
[----:B01----:R-:W-:Y:S05]  /*d050*/  CALL.ABS.NOINC R2 ;  /* 0x0000000002007343 */ /* 0x003fea0003c00000 */
.L_x_462:
[----:B------:R-:W-:Y:S05]  /*d060*/  BSYNC B6 ;  /* 0x0000000000067941 */ /* 0x000fea0003800000 */
.L_x_461:
[----:B------:R-:W2:Y:S01]  /*d070*/  LDL.LU.64 R2, [R1+0x8] ;  /* 0x0000080001027983 */ /* 0x000ea20000300a00 */
[----:B------:R-:W-:Y:S01]  /*d080*/  ULDC.64 UR4, c[0x0][0x2d8] ;  /* 0x0000b60000047ab9 */ /* 0x000fe20000000a00 */
[----:B------:R-:W1:Y:S02]  /*d090*/  LDC R6, c[0x0][0x448] ;  /* 0x00011200ff067b82 */ /* 0x000e640000000800 */
[----:B------:R-:W3:Y:S04]  /*d0a0*/  LDL.LU R21, [R1] ;  /* 0x0000000001157983 */ /* 0x000ee80000300800 */
[----:B------:R-:W4:Y:S01]  /*d0b0*/  LDL.LU R20, [R1+0x14] ;  /* 0x0000140001147983 */ /* 0x000f220000300800 */
[----:B------:R-:W-:-:S03]  /*d0c0*/  IMAD.SHL.U32 R17, R17, 0x80, RZ ;  /* 0x0000008011117824 */ /* 0x000fc600078e00ff */
[----:B------:R0:W5:Y:S01]  /*d0d0*/  LDL R10, [R1+0x10] ;  /* 0x00001000010a7983 */ /* 0x0001620000100800 */
[----:B-1----:R-:W-:-:S13]  /*d0e0*/  ISETP.NE.AND P0, PT, R6, 0x1, PT ;  /* 0x000000010600780c */ /* 0x002fda0003f05270 */
[----:B------:R-:W1:Y:S01]  /*d0f0*/  @P0 LDC R4, c[0x0][0x44c] ;  /* 0x00011300ff040b82 */ /* 0x000e620000000800 */
[----:B------:R-:W0:Y:S02]  /*d100*/  S2R R8, SR_TID.X ;  /* 0x0000000000087919 */ /* 0x000e240000002100 */
[----:B0-----:R-:W-:-:S05]  /*d110*/  IMAD.SHL.U32 R8, R8, 0x8, RZ ;  /* 0x0000000808087824 */ /* 0x001fca00078e00ff */
[----:B------:R-:W-:Y:S01]  /*d120*/  LOP3.LUT R8, R8, 0x38, RZ, 0xc0, !PT ;  /* 0x0000003808087812 */ /* 0x000fe200078ec0ff */
[----:B--2---:R-:W-:Y:S02]  /*d130*/  IMAD.MOV.U32 R3, RZ, RZ, R37 ;  /* 0x000000ffff037224 */ /* 0x004fe400078e0025 */
[----:B------:R-:W-:-:S04]  /*d140*/  IMAD.WIDE.U32 R2, R18, UR4, R2 ;  /* 0x0000000412027c25 */ /* 0x000fc8000f8e0002 */
[----:B------:R-:W-:Y:S01]  /*d150*/  IMAD R3, R18, UR5, R3 ;  /* 0x0000000512037c24 */ /* 0x000fe2000f8e0203 */
[----:B------:R-:W-:Y:S02]  /*d160*/  ULDC.64 UR4, c[0x0][0x2e0] ;  /* 0x0000b80000047ab9 */ /* 0x000fe40000000a00 */
[----:B---3--:R-:W-:Y:S02]  /*d170*/  IMAD R0, R21, UR4, RZ ;  /* 0x0000000415007c24 */ /* 0x008fe4000f8e02ff */
[----:B----4-:R-:W-:-:S04]  /*d180*/  IMAD.WIDE.U32 R2, R20, UR4, R2 ;  /* 0x0000000414027c25 */ /* 0x010fc8000f8e0002 */
[----:B------:R-:W-:Y:S01]  /*d190*/  IMAD R0, R20, UR5, R0 ;  /* 0x0000000514007c24 */ /* 0x000fe2000f8e0200 */
[----:B------:R-:W-:Y:S01]  /*d1a0*/  ULDC.64 UR4, c[0x0][0x2d0] ;  /* 0x0000b40000047ab9 */ /* 0x000fe20000000a00 */
[----:B------:R-:W0:Y:S02]  /*d1b0*/  S2R R20, SR_TID.X ;  /* 0x0000000000147919 */ /* 0x000e240000002100 */
[----:B------:R-:W-:Y:S02]  /*d1c0*/  IMAD.IADD R3, R3, 0x1, R0 ;  /* 0x0000000103037824 */ /* 0x000fe400078e0200 */
[----:B------:R-:W2:Y:S01]  /*d1d0*/  @P0 LDC R0, c[0x0][0x450] ;  /* 0x00011400ff000b82 */ /* 0x000ea20000000800 */
[----:B0-----:R-:W-:-:S04]  /*d1e0*/  LOP3.LUT R20, R20, 0x7f, RZ, 0xc0, !PT ;  /* 0x0000007f14147812 */ /* 0x001fc800078ec0ff */
[----:B------:R-:W-:Y:S02]  /*d1f0*/  SHF.R.U32.HI R21, RZ, 0x3, R20 ;  /* 0x00000003ff157819 */ /* 0x000fe40000011614 */
[----:B------:R-:W0:Y:S02]  /*d200*/  S2R R20, SR_TID.X ;  /* 0x0000000000147919 */ /* 0x000e240000002100 */
[----:B0-----:R-:W-:-:S05]  /*d210*/  IMAD.SHL.U32 R20, R20, 0x10, RZ ;  /* 0x0000001014147824 */ /* 0x001fca00078e00ff */
[----:B------:R-:W-:-:S04]  /*d220*/  LOP3.LUT R20, R21, 0x70, R20, 0xf8, !PT ;  /* 0x0000007015147812 */ /* 0x000fc800078ef814 */
[----:B------:R-:W-:-:S05]  /*d230*/  LOP3.LUT R5, R20, R17, RZ, 0xfc, !PT ;  /* 0x0000001114057212 */ /* 0x000fca00078efcff */
[----:B-1----:R-:W-:-:S04]  /*d240*/  @P0 IMAD.HI.U32 R7, R5, R4, RZ ;  /* 0x0000000405070227 */ /* 0x002fc800078e00ff */
[----:B------:R-:W-:Y:S01]  /*d250*/  IMAD.MOV.U32 R4, RZ, RZ, R5 ;  /* 0x000000ffff047224 */ /* 0x000fe200078e0005 */
[----:B--2---:R-:W-:Y:S01]  /*d260*/  @P0 SHF.R.U32.HI R4, RZ, R0, R7 ;  /* 0x00000000ff040219 */ /* 0x004fe20000011607 */
[----:B------:R-:W0:Y:S04]  /*d270*/  S2R R20, SR_TID.X ;  /* 0x0000000000147919 */ /* 0x000e280000002100 */
[----:B------:R-:W-:-:S04]  /*d280*/  IMAD.MOV R0, RZ, RZ, -R4 ;  /* 0x000000ffff007224 */ /* 0x000fc800078e0a04 */
[----:B------:R-:W-:Y:S01]  /*d290*/  IMAD R0, R6, R0, R5 ;  /* 0x0000000006007224 */ /* 0x000fe200078e0205 */
[----:B------:R-:W-:Y:S01]  /*d2a0*/  SHF.R.S32.HI R5, RZ, 0x1f, R4 ;  /* 0x0000001fff057819 */ /* 0x000fe20000011404 */
[----:B------:R-:W-:-:S04]  /*d2b0*/  IMAD.WIDE.U32 R2, R4, UR4, R2 ;  /* 0x0000000404027c25 */ /* 0x000fc8000f8e0002 */
[----:B------:R-:W-:-:S04]  /*d2c0*/  IMAD R5, R5, UR4, RZ ;  /* 0x0000000405057c24 */ /* 0x000fc8000f8e02ff */
[----:B------:R-:W-:Y:S01]  /*d2d0*/  IMAD R5, R4, UR5, R5 ;  /* 0x0000000504057c24 */ /* 0x000fe2000f8e0205 */
[----:B------:R-:W-:Y:S01]  /*d2e0*/  SHF.R.S32.HI R4, RZ, 0x1f, R0 ;  /* 0x0000001fff047819 */ /* 0x000fe20000011400 */
[----:B------:R-:W-:Y:S02]  /*d2f0*/  ULDC.64 UR4, c[0x0][0x2c8] ;  /* 0x0000b20000047ab9 */ /* 0x000fe40000000a00 */
[----:B------:R-:W-:Y:S02]  /*d300*/  IMAD.IADD R3, R3, 0x1, R5 ;  /* 0x0000000103037824 */ /* 0x000fe400078e0205 */
[----:B------:R-:W-:Y:S02]  /*d310*/  IMAD R4, R4, UR4, RZ ;  /* 0x0000000404047c24 */ /* 0x000fe4000f8e02ff */
[----:B------:R-:W-:-:S04]  /*d320*/  IMAD.WIDE.U32 R2, R0, UR4, R2 ;  /* 0x0000000400027c25 */ /* 0x000fc8000f8e0002 */
[----:B------:R-:W-:Y:S01]  /*d330*/  IMAD R4, R0, UR5, R4 ;  /* 0x0000000500047c24 */ /* 0x000fe2000f8e0204 */
[----:B------:R-:W-:Y:S02]  /*d340*/  ULDC.64 UR4, c[0x0][0x280] ;  /* 0x0000a00000047ab9 */ /* 0x000fe40000000a00 */
[----:B------:R-:W-:Y:S01]  /*d350*/  LEA R0, P0, R2, UR4, 0x1 ;  /* 0x0000000402007c11 */ /* 0x000fe2000f8008ff */
[----:B------:R-:W-:Y:S01]  /*d360*/  IMAD.IADD R4, R3, 0x1, R4 ;  /* 0x0000000103047824 */ /* 0x000fe200078e0204 */
[----:B------:R-:W-:Y:S01]  /*d370*/  ULDC UR4, c[0x0][0x2b8] ;  /* 0x0000ae0000047ab9 */ /* 0x000fe20000000800 */
[----:B0-----:R-:W-:-:S03]  /*d380*/  LOP3.LUT R20, R20, 0x7f, RZ, 0xc0, !PT ;  /* 0x0000007f14147812 */ /* 0x001fc600078ec0ff */
[----:B------:R-:W-:Y:S01]  /*d390*/  LEA.HI.X R4, R2, UR5, R4, 0x1, P0 ;  /* 0x0000000502047c11 */ /* 0x000fe200080f0c04 */
[----:B------:R-:W-:Y:S01]  /*d3a0*/  UMOV UR5, 0xffffffff ;  /* 0xffffffff00057882 */ /* 0x000fe20000000000 */
[----:B------:R-:W-:Y:S02]  /*d3b0*/  ISETP.GE.AND P1, PT, R8, UR4, PT ;  /* 0x0000000408007c0c */ /* 0x000fe4000bf26270 */
[----:B------:R-:W-:Y:S01]  /*d3c0*/  SHF.R.U32.HI R9, RZ, 0x3, R20 ;  /* 0x00000003ff097819 */ /* 0x000fe20000011614 */
[----:B------:R-:W-:Y:S10]  /*d3d0*/  BRA.DIV UR5, `(.L_x_463) ;  /* 0x0000003a05247947 */ /* 0x000ff4000b800000 */
[----:B------:R-:W0:Y:S01]  /*d3e0*/  SHFL.IDX PT, R3, R0, RZ, 0x181f ;  /* 0x00181fff00037589 */ /* 0x000e2200000e0000 */
[----:B-----5:R-:W-:Y:S02]  /*d3f0*/  IMAD R5, R10, R6, RZ ;  /* 0x000000060a057224 */ /* 0x020fe400078e02ff */
[----:B------:R-:W-:Y:S01]  /*d400*/  IMAD.IADD R17, R9, 0x1, R17 ;  /* 0x0000000109117824 */ /* 0x000fe200078e0211 */
[----:B------:R-:W1:Y:S03]  /*d410*/  SHFL.IDX PT, R2, R4, RZ, 0x181f ;  /* 0x00181fff04027589 */ /* 0x000e6600000e0000 */
[C---:B------:R-:W-:Y:S01]  /*d420*/  VIADD R6, R17.reuse, 0x10 ;  /* 0x0000001011067836 */ /* 0x040fe20000000000 */
[----:B------:R-:W-:Y:S01]  /*d430*/  ISETP.GE.AND P0, PT, R17, R5, PT ;  /* 0x000000051100720c */ /* 0x000fe20003f06270 */
[----:B------:R-:W-:-:S12]  /*d440*/  SHFL.IDX PT, R14, R0, 0x7, 0x181f ;  /* 0x00f81f00000e7f89 */ /* 0x000fd800000e0000 */
[----:B0-----:R-:W-:-:S05]  /*d450*/  @!P0 LEA R3, P2, R8, R3, 0x1 ;  /* 0x0000000308038211 */ /* 0x001fca00078408ff */
[----:B-1----:R-:W-:-:S05]  /*d460*/  @!P0 IMAD.X R2, RZ, RZ, R2, P2 ;  /* 0x000000ffff028224 */ /* 0x002fca00010e0602 */
[----:B------:R-:W-:-:S04]  /*d470*/  @!P0 LOP3.LUT R3, R3, R2, RZ, 0x3c, !PT ;  /* 0x0000000203038212 */ /* 0x000fc800078e3cff */
[----:B------:R-:W-:-:S04]  /*d480*/  @!P0 LOP3.LUT R2, R3, R2, RZ, 0x3c, !PT ;  /* 0x0000000203028212 */ /* 0x000fc800078e3cff */
[----:B------:R-:W-:-:S05]  /*d490*/  @!P0 LOP3.LUT R3, R3, R2, RZ, 0x3c, !PT ;  /* 0x0000000203038212 */ /* 0x000fca00078e3cff */
[----:B------:R0:W-:Y:S01]  /*d4a0*/  @!P0 LDGSTS.E.BYPASS.LTC128B.128 [R36+0x18400], desc[UR50][R2.64], !P1 ;  /* 0x1840000002248fae */ /* 0x0001e2000c901d72 */
[----:B------:R-:W-:Y:S01]  /*d4b0*/  ISETP.GE.AND P0, PT, R6, R5, PT ;  /* 0x000000050600720c */ /* 0x000fe20003f06270 */
[----:B------:R-:W-:Y:S02]  /*d4c0*/  VIADD R6, R17, 0x20 ;  /* 0x0000002011067836 */ /* 0x000fe40000000000 */
[----:B0-----:R-:W0:Y:S04]  /*d4d0*/  SHFL.IDX PT, R3, R0, 0x1, 0x181f ;  /* 0x00381f0000037f89 */ /* 0x001e2800000e0000 */
[----:B------:R-:W1:Y:S06]  /*d4e0*/  SHFL.IDX PT, R2, R4, 0x1, 0x181f ;  /* 0x00381f0004027f89 */ /* 0x000e6c00000e0000 */
        /* <DEDUP_REMOVED lines=46> */
[----:B------:R-:W-:-:S03]  /*d7d0*/  ISETP.GE.AND P0, PT, R6, R5, PT ;  /* 0x000000050600720c */ /* 0x000fc60003f06270 */
[----:B0-----:R-:W0:Y:S04]  /*d7e0*/  SHFL.IDX PT, R3, R0, 0x6, 0x181f ;  /* 0x00d81f0000037f89 */ /* 0x001e2800000e0000 */
[----:B------:R-:W1:Y:S04]  /*d7f0*/  SHFL.IDX PT, R2, R4, 0x6, 0x181f ;  /* 0x00d81f0004027f89 */ /* 0x000e6800000e0000 */
[----:B------:R-:W2:Y:S02]  /*d800*/  SHFL.IDX PT, R4, R4, 0x7, 0x181f ;  /* 0x00f81f0004047f89 */ /* 0x000ea400000e0000 */
[----:B0-----:R-:W-:-:S05]  /*d810*/  @!P0 LEA R3, P2, R8, R3, 0x1 ;  /* 0x0000000308038211 */ /* 0x001fca00078408ff */
[----:B-1----:R-:W-:-:S05]  /*d820*/  @!P0 IMAD.X R2, RZ, RZ, R2, P2 ;  /* 0x000000ffff028224 */ /* 0x002fca00010e0602 */
[----:B------:R-:W-:-:S04]  /*d830*/  @!P0 LOP3.LUT R3, R3, R2, RZ, 0x3c, !PT ;  /* 0x0000000203038212 */ /* 0x000fc800078e3cff */
[----:B------:R-:W-:-:S04]  /*d840*/  @!P0 LOP3.LUT R2, R3, R2, RZ, 0x3c, !PT ;  /* 0x0000000203028212 */ /* 0x000fc800078e3cff */
[----:B------:R-:W-:-:S05]  /*d850*/  @!P0 LOP3.LUT R3, R3, R2, RZ, 0x3c, !PT ;  /* 0x0000000203038212 */ /* 0x000fca00078e3cff */
[----:B--2---:R0:W-:Y:S02]  /*d860*/  @!P0 LDGSTS.E.BYPASS.LTC128B.128 [R36+0x1b400], desc[UR50][R2.64], !P1 ;  /* 0x1b40000002248fae */ /* 0x0041e4000c901d72 */
.L_x_550:
[----:B------:R-:W-:-:S05]  /*d870*/  VIADD R0, R17, 0x70 ;  /* 0x0000007011007836 */ /* 0x000fca0000000000 */
[----:B------:R-:W-:-:S13]  /*d880*/  ISETP.GE.AND P0, PT, R0, R5, PT ;  /* 0x000000050000720c */ /* 0x000fda0003f06270 */
[----:B0-----:R-:W-:-:S05]  /*d890*/  @!P0 LEA R2, P2, R8, R14, 0x1 ;  /* 0x0000000e08028211 */ /* 0x001fca00078408ff */
[----:B------:R-:W-:-:S05]  /*d8a0*/  @!P0 IMAD.X R3, RZ, RZ, R4, P2 ;  /* 0x000000ffff038224 */ /* 0x000fca00010e0604 */
[----:B------:R-:W-:Y:S01]  /*d8b0*/  @!PT LDS RZ, [RZ] ;  /* 0x00000000fffff984 */ /* 0x000fe20000000800 */
[----:B------:R-:W-:Y:S01]  /*d8c0*/  @!PT LDS RZ, [RZ] ;  /* 0x00000000fffff984 */ /* 0x000fe20000000800 */
[----:B------:R-:W-:Y:S01]  /*d8d0*/  @!PT LDS RZ, [RZ] ;  /* 0x00000000fffff984 */ /* 0x000fe20000000800 */
[----:B------:R0:W-:Y:S01]  /*d8e0*/  @!P0 LDGSTS.E.BYPASS.LTC128B.128 [R36+0x1bc00], desc[UR50][R2.64], !P1 ;  /* 0x1bc0000002248fae */ /* 0x0001e2000c901d72 */
[----:B------:R-:W-:Y:S01]  /*d8f0*/  PLOP3.LUT P0, PT, PT, PT, PT, 0x80, 0x0 ;  /* 0x000000000000781c */ /* 0x000fe20003f0f070 */
[----:B------:R-:W-:-:S12]  /*d900*/  NOP ;  /* 0x0000000000007918 */ /* 0x000fd80000000000 */
.L_x_464:
[----:B------:R-:W-:Y:S02]  /*d910*/  PLOP3.LUT P1, PT, P1, P0, PT, 0xa2, 0x0 ;  /* 0x000000000000781c */ /* 0x000fe40000f21472 */
[----:B------:R-:W-:-:S08]  /*d920*/  @P0 R2UR P1, UR4, R22 ;  /* 0x00000000160402ca */ /* 0x000fd00000020000 */
[----:B------:R-:W-:-:S05]  /*d930*/  @P0 PLOP3.LUT P0, PT, P1, PT, PT, 0x80, 0x0 ;  /* 0x000000000000081c */ /* 0x000fca0000f0f070 */
[----:B------:R-:W-:Y:S01]  /*d940*/  @!P1 SYNCS.ARRIVE.TRANS64.RED.A0T1 RZ, [UR4+0x22800], RZ ;  /* 0x022800ffffff99a7 */ /* 0x000fe20008200404 */
[----:B------:R-:W-:Y:S07]  /*d950*/  @!P1 ARRIVES.LDGSTSBAR.64.TRANSCNT [UR4+0x22800] ;  /* 0x02280000ff0099b0 */ /* 0x000fee0008000a84 */
[----:B------:R-:W-:Y:S05]  /*d960*/  @P0 BRA.U.ANY `(.L_x_464) ;  /* 0xfffffffd00e80947 */ /* 0x000fea000393ffff */
[----:B0-----:R-:W2:Y:S02]  /*d970*/  LDL.LU R2, [R1+0x24] ;  /* 0x0000240001027983 */ /* 0x001ea40000300800 */
[----:B--2---:R-:W-:-:S05]  /*d980*/  VIADD R2, R2, 0x1 ;  /* 0x0000000102027836 */ /* 0x004fca0000000000 */
[----:B------:R0:W-:Y:S01]  /*d990*/  STL [R1+0x24], R2 ;  /* 0x0000240201007387 */ /* 0x0001e20000100800 */
[----:B------:R-:W-:-:S04]  /*d9a0*/  LEA.HI R0, R2, R2, RZ, 0x1 ;  /* 0x0000000202007211 */ /* 0x000fc800078f08ff */
[----:B------:R-:W-:-:S05]  /*d9b0*/  LOP3.LUT R0, R0, 0xfffffffe, RZ, 0xc0, !PT ;  /* 0xfffffffe00007812 */ /* 0x000fca00078ec0ff */
[----:B------:R-:W-:-:S05]  /*d9c0*/  IMAD.IADD R0, R2, 0x1, -R0 ;  /* 0x0000000102007824 */ /* 0x000fca00078e0a00 */
[----:B------:R-:W-:Y:S01]  /*d9d0*/  SHF.L.U32 R3, R0, 0x1f, RZ ;  /* 0x0000001f00037819 */ /* 0x000fe200000006ff */
[----:B------:R-:W-:Y:S01]  /*d9e0*/  NOP ;  /* 0x0000000000007918 */ /* 0x000fe20000000000 */
[----:B------:R0:W-:Y:S01]  /*d9f0*/  SYNCS.ARRIVE.TRANS64.A1T0 RZ, [R22+URZ+0x22800], RZ ;  /* 0x022800ff16ff79a7 */ /* 0x0001e2000810003f */
[----:B------:R-:W-:Y:S01]  /*da00*/  BSSY B0, `(.L_x_465) ;  /* 0x0000003000007945 */ /* 0x000fe20003800000 */
[----:B------:R-:W1:Y:S03]  /*da10*/  SYNCS.PHASECHK.TRANS64.TRYWAIT P0, [R22+URZ+0x22820], R3 ;  /* 0x02282003160075a7 */ /* 0x000e66000800017f */
[----:B01----:R-:W-:Y:S05]  /*da20*/  @!P0 BRA `(.L_x_466) ;  /* 0x0000003c00308947 */ /* 0x003fea0003800000 */
.L_x_551:
[----:B------:R-:W-:Y:S05]  /*da30*/  BSYNC B0 ;  /* 0x0000000000007941 */ /* 0x000fea0003800000 */
.L_x_465:
[----:B------:R-:W-:-:S05]  /*da40*/  IMAD.U32 R0, RZ, RZ, UR36 ;  /* 0x00000024ff007e24 */ /* 0x000fca000f8e00ff */
[----:B------:R-:W-:-:S13]  /*da50*/  ISETP.NE.AND P0, PT, R0, 0x3, PT ;  /* 0x000000030000780c */ /* 0x000fda0003f05270 */
[----:B------:R-:W-:Y:S05]  /*da60*/  @!P0 BRA `(.L_x_467) ;  /* 0x0000000000048947 */ /* 0x000fea0003800000 */
[----:B------:R-:W-:Y:S01]  /*da70*/  BPT.TRAP 0x1 ;  /* 0x000000040000795c */ /* 0x000fe20000300000 */
.L_x_467:
[----:B------:R-:W-:Y:S01]  /*da80*/  SHF.L.U32 R0, R26, 0x1f, RZ ;  /* 0x0000001f1a007819 */ /* 0x000fe200000006ff */
[----:B------:R-:W-:Y:S03]  /*da90*/  BSSY B0, `(.L_x_468) ;  /* 0x0000003000007945 */ /* 0x000fe60003800000 */
[----:B------:R-:W1:Y:S02]  /*daa0*/  SYNCS.PHASECHK.TRANS64.TRYWAIT P0, [R33+URZ+0x22860], R0 ;  /* 0x02286000210075a7 */ /* 0x000e64000800017f */
[----:B-1----:R-:W-:Y:S05]  /*dab0*/  @!P0 BRA `(.L_x_469) ;  /* 0x0000003c00208947 */ /* 0x002fea0003800000 */
.L_x_552:
[----:B------:R-:W-:Y:S05]  /*dac0*/  BSYNC B0 ;  /* 0x0000000000007941 */ /* 0x000fea0003800000 */
.L_x_468:
[----:B------:R-:W1:Y:S01]  /*dad0*/  LDL.LU R2, [R1+0x1c] ;  /* 0x00001c0001027983 */ /* 0x000e620000300800 */
[----:B------:R-:W-:Y:S01]  /*dae0*/  ULDC.64 UR4, c[0x0][0x328] ;  /* 0x0000ca0000047ab9 */ /* 0x000fe20000000a00 */
[----:B------:R-:W-:Y:S02]  /*daf0*/  ULDC.64 UR6, c[0x0][0x318] ;  /* 0x0000c60000067ab9 */ /* 0x000fe40000000a00 */
[----:B------:R-:W2:Y:S01]  /*db00*/  LDL.LU R4, [R1+0x20] ;  /* 0x0000200001047983 */ /* 0x000ea20000300800 */
[----:B-1----:R-:W-:Y:S02]  /*db10*/  IMAD R0, R2, UR4, RZ ;  /* 0x0000000402007c24 */ /* 0x002fe4000f8e02ff */
[----:B0-----:R-:W-:-:S04]  /*db20*/  IMAD.WIDE.U32 R2, R35, UR4, RZ ;  /* 0x0000000423027c25 */ /* 0x001fc8000f8e00ff */
[----:B------:R-:W-:Y:S01]  /*db30*/  IMAD R5, R35, UR5, R0 ;  /* 0x0000000523057c24 */ /* 0x000fe2000f8e0200 */
[----:B------:R-:W-:-:S03]  /*db40*/  ULDC.64 UR4, c[0x0][0x338] ;  /* 0x0000ce0000047ab9 */ /* 0x000fc60000000a00 */
[----:B------:R-:W-:Y:S02]  /*db50*/  IMAD.IADD R3, R3, 0x1, R5 ;  /* 0x0000000103037824 */ /* 0x000fe400078e0205 */
[----:B--2---:R-:W-:Y:S02]  /*db60*/  IMAD R5, R4, UR4, RZ ;  /* 0x0000000404057c24 */ /* 0x004fe4000f8e02ff */
[----:B------:R-:W-:-:S04]  /*db70*/  IMAD.WIDE.U32 R2, R34, UR4, R2 ;  /* 0x0000000422027c25 */ /* 0x000fc8000f8e0002 */
[----:B------:R-:W-:Y:S01]  /*db80*/  IMAD R5, R34, UR5, R5 ;  /* 0x0000000522057c24 */ /* 0x000fe2000f8e0205 */
[----:B------:R-:W-:Y:S01]  /*db90*/  ULDC.64 UR4, c[0x0][0x330] ;  /* 0x0000cc0000047ab9 */ /* 0x000fe20000000a00 */
[----:B------:R-:W-:Y:S02]  /*dba0*/  IMAD R4, R24, 0x6000, R28 ;  /* 0x0000600018047824 */ /* 0x000fe400078e021c */
[----:B------:R-:W-:Y:S02]  /*dbb0*/  IMAD.IADD R3, R3, 0x1, R5 ;  /* 0x0000000103037824 */ /* 0x000fe400078e0205 */
[----:B------:R-:W-:Y:S01]  /*dbc0*/  IMAD.WIDE.U32 R2, R18, UR4, R2 ;  /* 0x0000000412027c25 */ /* 0x000fe2000f8e0002 */
[----:B------:R-:W-:-:S03]  /*dbd0*/  UMOV UR4, 0xffffffff ;  /* 0xffffffff00047882 */ /* 0x000fc60000000000 */
[----:B------:R-:W-:Y:S01]  /*dbe0*/  IMAD R3, R18, UR5, R3 ;  /* 0x0000000512037c24 */ /* 0x000fe2000f8e0203 */
[----:B------:R-:W-:-:S04]  /*dbf0*/  LEA R5, P0, R2, UR6, 0x1 ;  /* 0x0000000602057c11 */ /* 0x000fc8000f8008ff */
[----:B------:R-:W-:Y:S01]  /*dc00*/  LEA.HI.X R6, R2, UR7, R3, 0x1, P0 ;  /* 0x0000000702067c11 */ /* 0x000fe200080f0c03 */
[----:B------:R-:W-:Y:S08]  /*dc10*/  BRA.DIV UR4, `(.L_x_470) ;  /* 0x0000003a04dc7947 */ /* 0x000ff0000b800000 */
[----:B------:R-:W0:Y:S01]  /*dc20*/  S2R R2, SR_TID.X ;  /* 0x0000000000027919 */ /* 0x000e220000002100 */
[C---:B------:R-:W-:Y:S01]  /*dc30*/  LOP3.LUT R7, R25.reuse, 0x1, RZ, 0xc0, !PT ;  /* 0x0000000119077812 */ /* 0x040fe200078ec0ff */
[----:B------:R-:W-:Y:S01]  /*dc40*/  IMAD R4, R4, 0x2, R22 ;  /* 0x0000000204047824 */ /* 0x000fe200078e0216 */
[----:B------:R-:W-:Y:S01]  /*dc50*/  LOP3.LUT P2, RZ, R25, 0x2, RZ, 0xc0, !PT ;  /* 0x0000000219ff7812 */ /* 0x000fe2000784c0ff */
[----:B------:R-:W1:Y:S01]  /*dc60*/  SHFL.IDX PT, R14, R5, RZ, 0x181f ;  /* 0x00181fff050e7589 */ /* 0x000e6200000e0000 */
[----:B------:R-:W-:Y:S02]  /*dc70*/  ISETP.NE.U32.AND P3, PT, R7, 0x1, PT ;  /* 0x000000010700780c */ /* 0x000fe40003f65070 */
[----:B------:R-:W-:Y:S01]  /*dc80*/  LOP3.LUT P1, RZ, R25, 0x4, RZ, 0xc0, !PT ;  /* 0x0000000419ff7812 */ /* 0x000fe2000782c0ff */
[----:B------:R-:W2:Y:S01]  /*dc90*/  SHFL.IDX PT, R3, R6, RZ, 0x181f ;  /* 0x00181fff06037589 */ /* 0x000ea200000e0000 */
[----:B0-----:R-:W-:-:S05]  /*dca0*/  IMAD.SHL.U32 R2, R2, 0x8, RZ ;  /* 0x0000000802027824 */ /* 0x001fca00078e00ff */
[----:B------:R-:W-:-:S05]  /*dcb0*/  LOP3.LUT R2, R2, 0x38, RZ, 0xc0, !PT ;  /* 0x0000003802027812 */ /* 0x000fca00078ec0ff */
[----:B------:R-:W-:-:S05]  /*dcc0*/  IMAD.SHL.U32 R0, R2, 0x2, RZ ;  /* 0x0000000202007824 */ /* 0x000fca00078e00ff */
[----:B-1----:R-:W-:Y:S02]  /*dcd0*/  IADD3 R2, P0, R14, R0, RZ ;  /* 0x000000000e027210 */ /* 0x002fe40007f1e0ff */
[----:B------:R-:W0:Y:S03]  /*dce0*/  SHFL.IDX PT, R14, R5, 0x1, 0x181f ;  /* 0x00381f00050e7f89 */ /* 0x000e2600000e0000 */
[----:B--2---:R-:W-:Y:S01]  /*dcf0*/  IMAD.X R3, RZ, RZ, R3, P0 ;  /* 0x000000ffff037224 */ /* 0x004fe200000e0603 */
[----:B------:R-:W-:-:S13]  /*dd00*/  ISETP.LT.OR P0, PT, R32, 0x1, P3 ;  /* 0x000000012000780c */ /* 0x000fda0001f01670 */
[----:B------:R-:W-:Y:S01]  /*dd10*/  LDGSTS.E.BYPASS.LTC128B.128 [R4+0x400], desc[UR50][R2.64], !P0 ;  /* 0x0040000002047fae */ /* 0x000fe2000c101d72 */
[----:B------:R-:W-:-:S13]  /*dd20*/  ISETP.LT.OR P0, PT, R32, 0x1, !P2 ;  /* 0x000000012000780c */ /* 0x000fda0005701670 */
[----:B------:R-:W-:Y:S01]  /*dd30*/  LDGSTS.E.BYPASS.LTC128B.128 [R4+0x3400], desc[UR50][R2.64+0x80], !P0 ;  /* 0x0340008002047fae */ /* 0x000fe2000c101d72 */
[----:B------:R-:W-:-:S13]  /*dd40*/  ISETP.LT.OR P0, PT, R32, 0x1, !P1 ;  /* 0x000000012000780c */ /* 0x000fda0004f01670 */
[----:B------:R-:W-:Y:S01]  /*dd50*/  LDGSTS.E.BYPASS.LTC128B.128 [R4+0x6400], desc[UR50][R2.64+0x100], !P0 ;  /* 0x0640010002047fae */ /* 0x000fe2000c101d72 */
[----:B------:R-:W-:-:S04]  /*dd60*/  LOP3.LUT P0, RZ, R25, 0x8, RZ, 0xc0, !PT ;  /* 0x0000000819ff7812 */ /* 0x000fc8000780c0ff */
[----:B------:R-:W-:-:S13]  /*dd70*/  ISETP.LT.OR P4, PT, R32, 0x1, !P0 ;  /* 0x000000012000780c */ /* 0x000fda0004781670 */
[----:B------:R1:W-:Y:S04]  /*dd80*/  LDGSTS.E.BYPASS.LTC128B.128 [R4+0x9400], desc[UR50][R2.64+0x180], !P4 ;  /* 0x0940018002047fae */ /* 0x0003e8000e101d72 */
[----:B-1----:R-:W1:Y:S01]  /*dd90*/  SHFL.IDX PT, R3, R6, 0x1, 0x181f ;  /* 0x00381f0006037f89 */ /* 0x002e6200000e0000 */
        /* <DEDUP_REMOVED lines=11> */
[----:B0-----:R-:W-:-:S03]  /*de50*/  IADD3 R8, P4, R14, R0, RZ ;  /* 0x000000000e087210 */ /* 0x001fc60007f9e0ff */
[----:B------:R-:W-:Y:S04]  /*de60*/  SHFL.IDX PT, R14, R5, 0x3, 0x181f ;  /* 0x00781f00050e7f89 */ /* 0x000fe800000e0000 */
[----:B-1----:R-:W0:Y:S02]  /*de70*/  SHFL.IDX PT, R3, R6, 0x2, 0x181f ;  /* 0x00581f0006037f89 */ /* 0x002e2400000e0000 */
[----:B0-----:R-:W-:Y:S01]  /*de80*/  IMAD.X R9, RZ, RZ, R3, P4 ;  /* 0x000000ffff097224 */ /* 0x001fe200020e0603 */
[----:B------:R-:W-:Y:S01]  /*de90*/  ISETP.LT.OR P4, PT, R32, 0x21, P3 ;  /* 0x000000212000780c */ /* 0x000fe20001f81670 */
[----:B------:R-:W0:-:S12]  /*dea0*/  SHFL.IDX PT, R3, R6, 0x3, 0x181f ;  /* 0x00781f0006037f89 */ /* 0x000e1800000e0000 */
[----:B------:R-:W-:Y:S01]  /*deb0*/  LDGSTS.E.BYPASS.LTC128B.128 [R4+0x1400], desc[UR50][R8.64], !P4 ;  /* 0x0140000008047fae */ /* 0x000fe2000e101d72 */
[----:B------:R-:W-:-:S13]  /*dec0*/  ISETP.LT.OR P4, PT, R32, 0x21, !P2 ;  /* 0x000000212000780c */ /* 0x000fda0005781670 */
[----:B------:R-:W-:Y:S01]  /*ded0*/  LDGSTS.E.BYPASS.LTC128B.128 [R4+0x4400], desc[UR50][R8.64+0x80], !P4 ;  /* 0x0440008008047fae */ /* 0x000fe2000e101d72 */
[----:B------:R-:W-:-:S13]  /*dee0*/  ISETP.LT.OR P4, PT, R32, 0x21, !P1 ;  /* 0x000000212000780c */ /* 0x000fda0004f81670 */
[----:B------:R-:W-:Y:S01]  /*def0*/  LDGSTS.E.BYPASS.LTC128B.128 [R4+0x7400], desc[UR50][R8.64+0x100], !P4 ;  /* 0x0740010008047fae */ /* 0x000fe2000e101d72 */
[----:B------:R-:W-:-:S13]  /*df00*/  ISETP.LT.OR P4, PT, R32, 0x21, !P0 ;  /* 0x000000212000780c */ /* 0x000fda0004781670 */
[----:B------:R-:W-:Y:S01]  /*df10*/  LDGSTS.E.BYPASS.LTC128B.128 [R4+0xa400], desc[UR50][R8.64+0x180], !P4 ;  /* 0x0a40018008047fae */ /* 0x000fe2000e101d72 */
[----:B------:R-:W-:-:S03]  /*df20*/  IADD3 R2, P4, R14, R0, RZ ;  /* 0x000000000e027210 */ /* 0x000fc60007f9e0ff */
[----:B------:R-:W1:Y:S02]  /*df30*/  SHFL.IDX PT, R14, R5, 0x4, 0x181f ;  /* 0x00981f00050e7f89 */ /* 0x000e6400000e0000 */
[----:B0-----:R-:W-:Y:S01]  /*df40*/  IMAD.X R3, RZ, RZ, R3, P4 ;  /* 0x000000ffff037224 */ /* 0x001fe200020e0603 */
[----:B------:R-:W-:-:S13]  /*df50*/  ISETP.LT.OR P4, PT, R32, 0x31, P3 ;  /* 0x000000312000780c */ /* 0x000fda0001f81670 */
[----:B------:R-:W-:Y:S01]  /*df60*/  LDGSTS.E.BYPASS.LTC128B.128 [R4+0x1c00], desc[UR50][R2.64], !P4 ;  /* 0x01c0000002047fae */ /* 0x000fe2000e101d72 */
[----:B------:R-:W-:-:S13]  /*df70*/  ISETP.LT.OR P4, PT, R32, 0x31, !P2 ;  /* 0x000000312000780c */ /* 0x000fda0005781670 */
[----:B------:R-:W-:Y:S01]  /*df80*/  LDGSTS.E.BYPASS.LTC128B.128 [R4+0x4c00], desc[UR50][R2.64+0x80], !P4 ;  /* 0x04c0008002047fae */ /* 0x000fe2000e101d72 */
[----:B------:R-:W-:-:S13]  /*df90*/  ISETP.LT.OR P4, PT, R32, 0x31, !P1 ;  /* 0x000000312000780c */ /* 0x000fda0004f81670 */
[----:B------:R-:W-:Y:S01]  /*dfa0*/  LDGSTS.E.BYPASS.LTC128B.128 [R4+0x7c00], desc[UR50][R2.64+0x100], !P4 ;  /* 0x07c0010002047fae */ /* 0x000fe2000e101d72 */
[----:B------:R-:W-:-:S13]  /*dfb0*/  ISETP.LT.OR P4, PT, R32, 0x31, !P0 ;  /* 0x000000312000780c */ /* 0x000fda0004781670 */
[----:B------:R0:W-:Y:S04]  /*dfc0*/  LDGSTS.E.BYPASS.LTC128B.128 [R4+0xac00], desc[UR50][R2.64+0x180], !P4 ;  /* 0x0ac0018002047fae */ /* 0x0001e8000e101d72 */
[----:B0-----:R-:W0:Y:S01]  /*dfd0*/  SHFL.IDX PT, R3, R6, 0x4, 0x181f ;  /* 0x00981f0006037f89 */ /* 0x001e2200000e0000 */
[----:B-1----:R-:W-:-:S03]  /*dfe0*/  IADD3 R2, P4, R14, R0, RZ ;  /* 0x000000000e027210 */ /* 0x002fc60007f9e0ff */
[----:B------:R-:W1:Y:S04]  /*dff0*/  SHFL.IDX PT, R6, R6, 0x5, 0x181f ;  /* 0x00b81f0006067f89 */ /* 0x000e6800000e0000 */
[----:B------:R2:W3:Y:S01]  /*e000*/  SHFL.IDX PT, R14, R5, 0x5, 0x181f ;  /* 0x00b81f00050e7f89 */ /* 0x0004e200000e0000 */
[----:B0-----:R-:W-:Y:S01]  /*e010*/  IMAD.X R3, RZ, RZ, R3, P4 ;  /* 0x000000ffff037224 */ /* 0x001fe200020e0603 */
        /* <DEDUP_REMOVED lines=8> */
.L_x_566:
[C---:B------:R-:W-:Y:S02]  /*e0a0*/  ISETP.LT.OR P3, PT, R32.reuse, 0x51, P3 ;  /* 0x000000512000780c */ /* 0x040fe40001f61670 */
[C---:B------:R-:W-:Y:S02]  /*e0b0*/  ISETP.LT.OR P2, PT, R32.reuse, 0x51, !P2 ;  /* 0x000000512000780c */ /* 0x040fe40005741670 */
[----:B------:R-:W-:Y:S02]  /*e0c0*/  ISETP.LT.OR P1, PT, R32, 0x51, !P1 ;  /* 0x000000512000780c */ /* 0x000fe40004f21670 */
[----:B0-2---:R-:W-:Y:S02]  /*e0d0*/  IADD3 R2, P4, R14, R0, RZ ;  /* 0x000000000e027210 */ /* 0x005fe40007f9e0ff */
[----:B------:R-:W-:-:S03]  /*e0e0*/  ISETP.LT.OR P0, PT, R32, 0x51, !P0 ;  /* 0x000000512000780c */ /* 0x000fc60004701670 */
[----:B------:R-:W-:-:S05]  /*e0f0*/  IMAD.X R3, RZ, RZ, R6, P4 ;  /* 0x000000ffff037224 */ /* 0x000fca00020e0606 */
[----:B------:R-:W-:Y:S01]  /*e100*/  @!PT LDS RZ, [RZ] ;  /* 0x00000000fffff984 */ /* 0x000fe20000000800 */
[----:B------:R-:W-:Y:S01]  /*e110*/  @!PT LDS RZ, [RZ] ;  /* 0x00000000fffff984 */ /* 0x000fe20000000800 */
[----:B------:R-:W-:Y:S01]  /*e120*/  @!PT LDS RZ, [RZ] ;  /* 0x00000000fffff984 */ /* 0x000fe20000000800 */
[----:B------:R0:W-:Y:S04]  /*e130*/  LDGSTS.E.BYPASS.LTC128B.128 [R4+0x2c00], desc[UR50][R2.64], !P3 ;  /* 0x02c0000002047fae */ /* 0x0001e8000d901d72 */
[----:B------:R0:W-:Y:S04]  /*e140*/  LDGSTS.E.BYPASS.LTC128B.128 [R4+0x5c00], desc[UR50][R2.64+0x80], !P2 ;  /* 0x05c0008002047fae */ /* 0x0001e8000d101d72 */
[----:B------:R0:W-:Y:S04]  /*e150*/  LDGSTS.E.BYPASS.LTC128B.128 [R4+0x8c00], desc[UR50][R2.64+0x100], !P1 ;  /* 0x08c0010002047fae */ /* 0x0001e8000c901d72 */
[----:B------:R0:W-:Y:S01]  /*e160*/  LDGSTS.E.BYPASS.LTC128B.128 [R4+0xbc00], desc[UR50][R2.64+0x180], !P0 ;  /* 0x0bc0018002047fae */ /* 0x0001e2000c101d72 */
[----:B------:R-:W-:Y:S01]  /*e170*/  PLOP3.LUT P0, PT, PT, PT, PT, 0x80, 0x0 ;  /* 0x000000000000781c */ /* 0x000fe20003f0f070 */
[----:B------:R-:W-:-:S12]  /*e180*/  NOP ;  /* 0x0000000000007918 */ /* 0x000fd80000000000 */
.L_x_471:
[----:B------:R-:W-:Y:S02]  /*e190*/  PLOP3.LUT P1, PT, P1, P0, PT, 0xa2, 0x0 ;  /* 0x000000000000781c */ /* 0x000fe40000f21472 */
[----:B------:R-:W-:-:S08]  /*e1a0*/  @P0 R2UR P1, UR4, R33 ;  /* 0x00000000210402ca */ /* 0x000fd00000020000 */
[----:B------:R-:W-:-:S05]  /*e1b0*/  @P0 PLOP3.LUT P0, PT, P1, PT, PT, 0x80, 0x0 ;  /* 0x000000000000081c */ /* 0x000fca0000f0f070 */
[----:B------:R-:W-:Y:S01]  /*e1c0*/  @!P1 SYNCS.ARRIVE.TRANS64.RED.A0T1 RZ, [UR4+0x22850], RZ ;  /* 0x022850ffffff99a7 */ /* 0x000fe20008200404 */
[----:B------:R-:W-:Y:S07]  /*e1d0*/  @!P1 ARRIVES.LDGSTSBAR.64.TRANSCNT [UR4+0x22850] ;  /* 0x02285000ff0099b0 */ /* 0x000fee0008000a84 */
[----:B------:R-:W-:Y:S05]  /*e1e0*/  @P0 BRA.U.ANY `(.L_x_471) ;  /* 0xfffffffd00e80947 */ /* 0x000fea000393ffff */
[----:B------:R-:W-:Y:S01]  /*e1f0*/  NOP ;  /* 0x0000000000007918 */ /* 0x000fe20000000000 */
[----:B0-----:R-:W-:-:S05]  /*e200*/  IMAD.U32 R2, RZ, RZ, UR36 ;  /* 0x00000024ff027e24 */ /* 0x001fca000f8e00ff */
[----:B------:R-:W-:-:S13]  /*e210*/  ISETP.NE.AND P2, PT, R2, 0x3, PT ;  /* 0x000000030200780c */ /* 0x000fda0003f45270 */
[----:B------:R-:W-:Y:S05]  /*e220*/  @!P2 BRA `(.L_x_472) ;  /* 0x000000000004a947 */ /* 0x000fea0003800000 */
[----:B------:R-:W-:Y:S01]  /*e230*/  BPT.TRAP 0x1 ;  /* 0x000000040000795c */ /* 0x000fe20000300000 */
.L_x_472:
[----:B------:R-:W2:Y:S01]  /*e240*/  LDL.LU R2, [R1+0x18] ;  /* 0x0000180001027983 */ /* 0x000ea20000300800 */
[----:B------:R0:W-:Y:S01]  /*e250*/  SYNCS.ARRIVE.TRANS64.A1T0 RZ, [R33+URZ+0x22850], RZ ;  /* 0x022850ff21ff79a7 */ /* 0x0001e2000810003f */
[----:B------:R-:W-:Y:S01]  /*e260*/  BSSY B0, `(.L_x_473) ;  /* 0x00000dc000007945 */ /* 0x000fe20003800000 */
[----:B--2---:R-:W-:-:S05]  /*e270*/  VIADD R21, R2, 0xfffffffe ;  /* 0xfffffffe02157836 */ /* 0x004fca0000000000 */
[----:B------:R-:W-:-:S13]  /*e280*/  ISETP.GE.AND P0, PT, R21, R29, PT ;  /* 0x0000001d1500720c */ /* 0x000fda0003f06270 */
[----:B0-----:R-:W-:Y:S05]  /*e290*/  @!P0 BRA `(.L_x_474) ;  /* 0x0000000c00608947 */ /* 0x001fea0003800000 */
.L_x_487:
[----:B0-----:R-:W0:Y:S01]  /*e2a0*/  S2R R2, SR_TID.X ;  /* 0x0000000000027919 */ /* 0x001e220000002100 */
[----:B-1----:R-:W1:Y:S01]  /*e2b0*/  LDC R3, c[0x0][0x430] ;  /* 0x00010c00ff037b82 */ /* 0x002e620000000800 */
[----:B------:R-:W-:Y:S02]  /*e2c0*/  IMAD R8, R21, 0x60, R30 ;  /* 0x0000006015087824 */ /* 0x000fe400078e021e */
[----:B------:R-:W-:Y:S01]  /*e2d0*/  VIADD R24, R24, 0x1 ;  /* 0x0000000118187836 */ /* 0x000fe20000000000 */
[----:B-1----:R-:W-:Y:S02]  /*e2e0*/  ISETP.NE.AND P0, PT, R3, 0x1, PT ;  /* 0x000000010300780c */ /* 0x002fe40003f05270 */
[----:B0-----:R-:W-:-:S04]  /*e2f0*/  LOP3.LUT R2, R2, 0x7f, RZ, 0xc0, !PT ;  /* 0x0000007f02027812 */ /* 0x001fc800078ec0ff */
[----:B------:R-:W-:Y:S02]  /*e300*/  SHF.R.U32.HI R4, RZ, 0x3, R2 ;  /* 0x00000003ff047819 */ /* 0x000fe40000011602 */
[----:B------:R-:W0:Y:S05]  /*e310*/  S2R R2, SR_TID.X ;  /* 0x0000000000027919 */ /* 0x000e2a0000002100 */
[----:B------:R-:W1:Y:S08]  /*e320*/  @P0 LDC R3, c[0x0][0x434] ;  /* 0x00010d00ff030b82 */ /* 0x000e700000000800 */
[----:B------:R-:W2:Y:S01]  /*e330*/  @P0 LDC R7, c[0x0][0x438] ;  /* 0x00010e00ff070b82 */ /* 0x000ea20000000800 */
[----:B0-----:R-:W-:-:S05]  /*e340*/  IMAD.SHL.U32 R2, R2, 0x10, RZ ;  /* 0x0000001002027824 */ /* 0x001fca00078e00ff */
[----:B------:R-:W-:-:S04]  /*e350*/  LOP3.LUT R2, R4, 0x70, R2, 0xf8, !PT ;  /* 0x0000007004027812 */ /* 0x000fc800078ef802 */
[C---:B------:R-:W-:Y:S01]  /*e360*/  ISETP.GT.U32.AND P1, PT, R2.reuse, 0x5f, PT ;  /* 0x0000005f0200780c */ /* 0x040fe20003f24070 */
[----:B------:R-:W-:-:S04]  /*e370*/  IMAD.IADD R8, R2, 0x1, R8 ;  /* 0x0000000102087824 */ /* 0x000fc800078e0208 */
[----:B-1----:R-:W-:-:S04]  /*e380*/  @P0 IMAD.HI.U32 R2, R8, R3, RZ ;  /* 0x0000000308020227 */ /* 0x002fc800078e00ff */
[----:B------:R-:W-:Y:S01]  /*e390*/  IMAD.MOV.U32 R9, RZ, RZ, R8 ;  /* 0x000000ffff097224 */ /* 0x000fe200078e0008 */
[----:B--2---:R-:W-:-:S03]  /*e3a0*/  @P0 SHF.R.U32.HI R9, RZ, R7, R2 ;  /* 0x00000007ff090219 */ /* 0x004fc60000011602 */
[----:B------:R-:W0:Y:S01]  /*e3b0*/  @!P1 LDC.64 R4, c[0x0][0x428] ;  /* 0x00010a00ff049b82 */ /* 0x000e220000000a00 */
[----:B------:R-:W-:-:S07]  /*e3c0*/  @!P1 SHF.R.S32.HI R3, RZ, 0x1f, R9 ;  /* 0x0000001fff039819 */ /* 0x000fce0000011409 */
[----:B------:R-:W1:Y:S01]  /*e3d0*/  @!P1 LDC.64 R6, c[0x0][0x418] ;  /* 0x00010600ff069b82 */ /* 0x000e620000000a00 */
[----:B0-----:R-:W-:-:S04]  /*e3e0*/  @!P1 IMAD R2, R31, R4, RZ ;  /* 0x000000041f029224 */ /* 0x001fc800078e02ff */
[----:B------:R-:W-:Y:S02]  /*e3f0*/  @!P1 IMAD R5, R27, R5, R2 ;  /* 0x000000051b059224 */ /* 0x000fe400078e0202 */
[----:B------:R-:W-:-:S04]  /*e400*/  @!P1 IMAD.MOV.U32 R2, RZ, RZ, R9 ;  /* 0x000000ffff029224 */ /* 0x000fc800078e0009 */
[----:B------:R-:W-:-:S04]  /*e410*/  @!P1 IMAD.WIDE.U32 R2, R27, R4, R2 ;  /* 0x000000041b029225 */ /* 0x000fc800078e0002 */
[----:B------:R-:W-:Y:S01]  /*e420*/  @!P1 IMAD.IADD R3, R5, 0x1, R3 ;  /* 0x0000000105039824 */ /* 0x000fe200078e0203 */
[C---:B-1----:R-:W-:Y:S01]  /*e430*/  @!P1 LEA R6, P0, R2.reuse, R6, 0x2 ;  /* 0x0000000602069211 */ /* 0x042fe200078010ff */
[----:B------:R-:W-:Y:S02]  /*e440*/  IMAD.MOV.U32 R4, RZ, RZ, RZ ;  /* 0x000000ffff047224 */ /* 0x000fe400078e00ff */
[----:B------:R-:W-:Y:S01]  /*e450*/  IMAD.U32 R10, RZ, RZ, UR36 ;  /* 0x00000024ff0a7e24 */ /* 0x000fe2000f8e00ff */
[----:B------:R-:W-:Y:S01]  /*e460*/  @!P1 LEA.HI.X R7, R2, R7, R3, 0x2, P0 ;  /* 0x0000000702079211 */ /* 0x000fe200000f1403 */
[----:B------:R-:W-:Y:S01]  /*e470*/  IMAD.MOV R5, RZ, RZ, -R9 ;  /* 0x000000ffff057224 */ /* 0x000fe200078e0a09 */
[----:B------:R-:W-:-:S03]  /*e480*/  ISETP.NE.AND P0, PT, R24, 0x2, PT ;  /* 0x000000021800780c */ /* 0x000fc60003f05270 */
[----:B------:R0:W5:Y:S01]  /*e490*/  @!P1 LDG.E R4, desc[UR50][R6.64] ;  /* 0x0000003206049981 */ /* 0x000162000c1e1900 */
[----:B------:R-:W-:Y:S01]  /*e4a0*/  ISETP.NE.AND P1, PT, R10, 0x3, PT ;  /* 0x000000030a00780c */ /* 0x000fe20003f25270 */
[----:B------:R-:W-:Y:S05]  /*e4b0*/  YIELD ;  /* 0x0000000000007946 */ /* 0x000fea0003800000 */
[----:B------:R-:W-:Y:S01]  /*e4c0*/  ULDC UR4, c[0x0][0x430] ;  /* 0x00010c0000047ab9 */ /* 0x000fe20000000800 */
[----:B------:R-:W-:Y:S01]  /*e4d0*/  IMAD.MOV.U32 R2, RZ, RZ, R21 ;  /* 0x000000ffff027224 */ /* 0x000fe200078e0015 */
[----:B------:R-:W-:Y:S01]  /*e4e0*/  SEL R3, RZ, 0x1, P0 ;  /* 0x00000001ff037807 */ /* 0x000fe20000000000 */
[----:B------:R-:W-:Y:S01]  /*e4f0*/  IMAD R5, R5, UR4, R8 ;  /* 0x0000000405057c24 */ /* 0x000fe2000f8e0208 */
[----:B------:R-:W-:Y:S01]  /*e500*/  SEL R24, R24, RZ, P0 ;  /* 0x000000ff18187207 */ /* 0x000fe20000000000 */
[----:B------:R-:W-:Y:S01]  /*e510*/  VIADD R21, R21, 0xffffffff ;  /* 0xffffffff15157836 */ /* 0x000fe20000000000 */
[----:B------:R-:W-:-:S02]  /*e520*/  LOP3.LUT R26, R26, R3, RZ, 0x3c, !PT ;  /* 0x000000031a1a7212 */ /* 0x000fc400078e3cff */
[----:B------:R-:W-:Y:S01]  /*e530*/  ISETP.GT.AND P2, PT, R2, R29, PT ;  /* 0x0000001d0200720c */ /* 0x000fe20003f44270 */
[----:B0-----:R-:W-:-:S12]  /*e540*/  @!P1 BRA `(.L_x_475) ;  /* 0x0000000000049947 */ /* 0x001fd80003800000 */
[----:B------:R-:W-:Y:S01]  /*e550*/  BPT.TRAP 0x1 ;  /* 0x000000040000795c */ /* 0x000fe20000300000 */
.L_x_475:
[----:B------:R-:W-:Y:S01]  /*e560*/  IMAD R10, R24, 0x8, R22 ;  /* 0x00000008180a7824 */ /* 0x000fe200078e0216 */
[----:B------:R-:W-:Y:S01]  /*e570*/  SHF.L.U32 R20, R26, 0x1f, RZ ;  /* 0x0000001f1a147819 */ /* 0x000fe200000006ff */
[----:B------:R-:W-:Y:S01]  /*e580*/  BSSY B1, `(.L_x_476) ;  /* 0x0000004000017945 */ /* 0x000fe20003800000 */
[----:B------:R-:W-:Y:S02]  /*e590*/  SHF.R.S32.HI R9, RZ, 0x1f, R5 ;  /* 0x0000001fff097819 */ /* 0x000fe40000011405 */
[----:B------:R-:W0:Y:S02]  /*e5a0*/  SYNCS.PHASECHK.TRANS64.TRYWAIT P0, [R10+URZ+0x22840], R20 ;  /* 0x022840140a0075a7 */ /* 0x000e24000800017f */
[----:B0-----:R-:W-:Y:S05]  /*e5b0*/  @!P0 BRA `(.L_x_477) ;  /* 0x0000003800bc8947 */ /* 0x001fea0003800000 */
.L_x_567:
[----:B------:R-:W-:Y:S05]  /*e5c0*/  BSYNC B1 ;  /* 0x0000000000017941 */ /* 0x000fea0003800000 */
.L_x_476:
[----:B------:R-:W-:Y:S01]  /*e5d0*/  ULDC.64 UR4, c[0x0][0x300] ;  /* 0x0000c00000047ab9 */ /* 0x000fe20000000a00 */
[----:B-----5:R-:W-:Y:S01]  /*e5e0*/  SHF.R.S32.HI R17, RZ, 0x1f, R4 ;  /* 0x0000001fff117819 */ /* 0x020fe20000011404 */
[----:B------:R-:W-:Y:S01]  /*e5f0*/  IMAD R2, R9, UR4, RZ ;  /* 0x0000000409027c24 */ /* 0x000fe2000f8e02ff */
[----:B------:R-:W-:Y:S01]  /*e600*/  ULDC.64 UR6, c[0x0][0x2e8] ;  /* 0x0000ba0000067ab9 */ /* 0x000fe20000000a00 */
[----:B------:R-:W-:Y:S02]  /*e610*/  LOP3.LUT P1, RZ, R23, 0x1, RZ, 0xc0, !PT ;  /* 0x0000000117ff7812 */ /* 0x000fe4000782c0ff */
        /* <DEDUP_REMOVED lines=16> */
[----:B------:R-:W1:Y:S01]  /*e720*/  SHFL.IDX PT, R2, R6, RZ, 0x181f ;  /* 0x00181fff06027589 */ /* 0x000e6200000e0000 */
[----:B------:R-:W-:-:S03]  /*e730*/  IMAD R7, R7, 0x2, R22 ;  /* 0x0000000207077824 */ /* 0x000fc600078e0216 */
[----:B------:R-:W2:Y:S04]  /*e740*/  SHFL.IDX PT, R3, R8, RZ, 0x181f ;  /* 0x00181fff08037589 */ /* 0x000ea800000e0000 */
[----:B------:R-:W-:Y:S01]  /*e750*/  SHFL.IDX PT, R14, R6, 0x5, 0x181f ;  /* 0x00b81f00060e7f89 */ /* 0x000fe200000e0000 */
[----:B-1----:R-:W-:-:S05]  /*e760*/  IADD3 R2, P0, R2, R0, RZ ;  /* 0x0000000002027210 */ /* 0x002fca0007f1e0ff */
[----:B--2---:R-:W-:-:S05]  /*e770*/  IMAD.X R3, RZ, RZ, R3, P0 ;  /* 0x000000ffff037224 */ /* 0x004fca00000e0603 */
[----:B------:R1:W-:Y:S04]  /*e780*/  LDGSTS.E.BYPASS.LTC128B.128 [R7+0x1c400], desc[UR50][R2.64], !P1 ;  /* 0x1c40000002077fae */ /* 0x0003e8000c901d72 */
[----:B-1----:R-:W1:Y:S04]  /*e790*/  SHFL.IDX PT, R2, R6, 0x1, 0x181f ;  /* 0x00381f0006027f89 */ /* 0x002e6800000e0000 */
[----:B------:R-:W2:Y:S01]  /*e7a0*/  SHFL.IDX PT, R3, R8, 0x1, 0x181f ;  /* 0x00381f0008037f89 */ /* 0x000ea200000e0000 */
        /* <DEDUP_REMOVED lines=14> */
[----:B------:R-:W2:Y:S04]  /*e890*/  SHFL.IDX PT, R3, R8, 0x4, 0x181f ;  /* 0x00981f0008037f89 */ /* 0x000ea800000e0000 */
[----:B------:R-:W3:Y:S01]  /*e8a0*/  SHFL.IDX PT, R8, R8, 0x5, 0x181f ;  /* 0x00b81f0008087f89 */ /* 0x000ee200000e0000 */
[----:B-1----:R-:W-:-:S05]  /*e8b0*/  IADD3 R2, P0, R2, R0, RZ ;  /* 0x0000000002027210 */ /* 0x002fca0007f1e0ff */
[----:B--2---:R-:W-:-:S05]  /*e8c0*/  IMAD.X R3, RZ, RZ, R3, P0 ;  /* 0x000000ffff037224 */ /* 0x004fca00000e0603 */
[----:B---3--:R1:W-:Y:S03]  /*e8d0*/  LDGSTS.E.BYPASS.LTC128B.128 [R7+0x1e400], desc[UR50][R2.64], !P1 ;  /* 0x1e40000002077fae */ /* 0x0083e6000c901d72 */
.L_x_581:
[----:B-1----:R-:W-:-:S05]  /*e8e0*/  IADD3 R2, P0, R14, R0, RZ ;  /* 0x000000000e027210 */ /* 0x002fca0007f1e0ff */
[----:B------:R-:W-:Y:S01]  /*e8f0*/  IMAD.X R3, RZ, RZ, R8, P0 ;  /* 0x000000ffff037224 */ /* 0x000fe200000e0608 */
[----:B------:R-:W-:-:S04]  /*e900*/  PLOP3.LUT P0, PT, PT, PT, PT, 0x80, 0x0 ;  /* 0x000000000000781c */ /* 0x000fc80003f0f070 */
[----:B------:R-:W-:Y:S01]  /*e910*/  @!PT LDS RZ, [RZ] ;  /* 0x00000000fffff984 */ /* 0x000fe20000000800 */
[----:B------:R-:W-:Y:S01]  /*e920*/  @!PT LDS RZ, [RZ] ;  /* 0x00000000fffff984 */ /* 0x000fe20000000800 */
[----:B------:R-:W-:Y:S01]  /*e930*/  @!PT LDS RZ, [RZ] ;  /* 0x00000000fffff984 */ /* 0x000fe20000000800 */
[----:B------:R1:W-:Y:S01]  /*e940*/  LDGSTS.E.BYPASS.LTC128B.128 [R7+0x1ec00], desc[UR50][R2.64], !P1 ;  /* 0x1ec0000002077fae */ /* 0x0003e2000c901d72 */
[----:B------:R-:W-:-:S08]  /*e950*/  NOP ;  /* 0x0000000000007918 */ /* 0x000fd00000000000 */
.L_x_479:
[----:B------:R-:W-:Y:S02]  /*e960*/  PLOP3.LUT P1, PT, P1, P0, PT, 0xa2, 0x0 ;  /* 0x000000000000781c */ /* 0x000fe40000f21472 */
[----:B------:R-:W-:-:S08]  /*e970*/  @P0 R2UR P1, UR4, R10 ;  /* 0x000000000a0402ca */ /* 0x000fd00000020000 */
[----:B------:R-:W-:-:S05]  /*e980*/  @P0 PLOP3.LUT P0, PT, P1, PT, PT, 0x80, 0x0 ;  /* 0x000000000000081c */ /* 0x000fca0000f0f070 */
[----:B------:R-:W-:Y:S01]  /*e990*/  @!P1 SYNCS.ARRIVE.TRANS64.RED.A0T1 RZ, [UR4+0x22830], RZ ;  /* 0x022830ffffff99a7 */ /* 0x000fe20008200404 */
[----:B------:R-:W-:Y:S07]  /*e9a0*/  @!P1 ARRIVES.LDGSTSBAR.64.TRANSCNT [UR4+0x22830] ;  /* 0x02283000ff0099b0 */ /* 0x000fee0008000a84 */
[----:B------:R-:W-:Y:S05]  /*e9b0*/  @P0 BRA.U.ANY `(.L_x_479) ;  /* 0xfffffffd00e80947 */ /* 0x000fea000393ffff */
[----:B------:R-:W-:Y:S01]  /*e9c0*/  NOP ;  /* 0x0000000000007918 */ /* 0x000fe20000000000 */
[----:B-1----:R-:W-:-:S05]  /*e9d0*/  IMAD.U32 R2, RZ, RZ, UR36 ;  /* 0x00000024ff027e24 */ /* 0x002fca000f8e00ff */
[----:B------:R-:W-:-:S13]  /*e9e0*/  ISETP.NE.AND P3, PT, R2, 0x3, PT ;  /* 0x000000030200780c */ /* 0x000fda0003f65270 */
[----:B------:R-:W-:Y:S05]  /*e9f0*/  @!P3 BRA `(.L_x_480) ;  /* 0x000000000004b947 */ /* 0x000fea0003800000 */
[----:B------:R-:W-:Y:S01]  /*ea00*/  BPT.TRAP 0x1 ;  /* 0x000000040000795c */ /* 0x000fe20000300000 */
.L_x_480:
[----:B------:R1:W-:Y:S01]  /*ea10*/  SYNCS.ARRIVE.TRANS64.A1T0 RZ, [R10+URZ+0x22830], RZ ;  /* 0x022830ff0aff79a7 */ /* 0x0003e2000810003f */
[----:B------:R-:W-:Y:S05]  /*ea20*/  @!P3 BRA `(.L_x_481) ;  /* 0x000000000004b947 */ /* 0x000fea0003800000 */
[----:B------:R-:W-:Y:S01]  /*ea30*/  BPT.TRAP 0x1 ;  /* 0x000000040000795c */ /* 0x000fe20000300000 */
.L_x_481:
[----:B------:R-:W2:Y:S01]  /*ea40*/  SYNCS.PHASECHK.TRANS64.TRYWAIT P0, [R10+URZ+0x22860], R20 ;  /* 0x022860140a0075a7 */ /* 0x000ea2000800017f */
[----:B------:R-:W-:Y:S04]  /*ea50*/  BSSY B1, `(.L_x_482) ;  /* 0x0000002000017945 */ /* 0x000fe80003800000 */
[----:B--2---:R-:W-:Y:S05]  /*ea60*/  @!P0 BRA `(.L_x_483) ;  /* 0x0000003c00448947 */ /* 0x004fea0003800000 */
.L_x_582:
[----:B------:R-:W-:Y:S05]  /*ea70*/  BSYNC B1 ;  /* 0x0000000000017941 */ /* 0x000fea0003800000 */
.L_x_482:
[----:B------:R-:W-:Y:S01]  /*ea80*/  ULDC.64 UR4, c[0x0][0x328] ;  /* 0x0000ca0000047ab9 */ /* 0x000fe20000000a00 */
[----:B------:R-:W-:Y:S01]  /*ea90*/  ULDC.64 UR6, c[0x0][0x318] ;  /* 0x0000c60000067ab9 */ /* 0x000fe20000000a00 */
[----:B------:R-:W-:Y:S01]  /*eaa0*/  IMAD R2, R9, UR4, RZ ;  /* 0x0000000409027c24 */ /* 0x000fe2000f8e02ff */
[C---:B------:R-:W-:Y:S01]  /*eab0*/  LOP3.LUT P5, RZ, R23.reuse, 0x10, RZ, 0xc0, !PT ;  /* 0x0000001017ff7812 */ /* 0x040fe200078ac0ff */
[----:B0-2---:R-:W-:Y:S01]  /*eac0*/  IMAD R20, R24, 0x6000, R28 ;  /* 0x0000600018147824 */ /* 0x005fe200078e021c */
[----:B------:R-:W-:Y:S01]  /*ead0*/  LOP3.LUT P4, RZ, R23, 0x8, RZ, 0xc0, !PT ;  /* 0x0000000817ff7812 */ /* 0x000fe2000788c0ff */
[----:B------:R-:W-:Y:S01]  /*eae0*/  IMAD R7, R5, UR5, R2 ;  /* 0x0000000505077c24 */ /* 0x000fe2000f8e0202 */
[----:B------:R-:W-:Y:S01]  /*eaf0*/  LOP3.LUT P3, RZ, R23, 0x4, RZ, 0xc0, !PT ;  /* 0x0000000417ff7812 */ /* 0x000fe2000786c0ff */
[----:B------:R-:W-:Y:S01]  /*eb00*/  IMAD.WIDE.U32 R2, R5, UR4, RZ ;  /* 0x0000000405027c25 */ /* 0x000fe2000f8e00ff */
[----:B------:R-:W-:Y:S01]  /*eb10*/  ULDC.64 UR4, c[0x0][0x338] ;  /* 0x0000ce0000047ab9 */ /* 0x000fe20000000a00 */
[----:B------:R-:W-:-:S02]  /*eb20*/  LOP3.LUT P1, RZ, R23, 0x2, RZ, 0xc0, !PT ;  /* 0x0000000217ff7812 */ /* 0x000fc4000782c0ff */
[----:B------:R-:W-:Y:S02]  /*eb30*/  IMAD.IADD R3, R3, 0x1, R7 ;  /* 0x0000000103037824 */ /* 0x000fe400078e0207 */
[----:B------:R-:W-:Y:S02]  /*eb40*/  IMAD R17, R17, UR4, RZ ;  /* 0x0000000411117c24 */ /* 0x000fe4000f8e02ff */
[----:B------:R-:W-:-:S04]  /*eb50*/  IMAD.WIDE.U32 R2, R4, UR4, R2 ;  /* 0x0000000404027c25 */ /* 0x000fc8000f8e0002 */
[----:B------:R-:W-:Y:S01]  /*eb60*/  IMAD R17, R4, UR5, R17 ;  /* 0x0000000504117c24 */ /* 0x000fe2000f8e0211 */
[----:B------:R-:W-:-:S03]  /*eb70*/  ULDC.64 UR4, c[0x0][0x330] ;  /* 0x0000cc0000047ab9 */ /* 0x000fc60000000a00 */
[----:B------:R-:W-:Y:S02]  /*eb80*/  IMAD.IADD R3, R3, 0x1, R17 ;  /* 0x0000000103037824 */ /* 0x000fe400078e0211 */
[----:B------:R-:W-:Y:S01]  /*eb90*/  IMAD.WIDE.U32 R2, R18, UR4, R2 ;  /* 0x0000000412027c25 */ /* 0x000fe2000f8e0002 */
[----:B------:R-:W-:-:S03]  /*eba0*/  UMOV UR4, 0xffffffff ;  /* 0xffffffff00047882 */ /* 0x000fc60000000000 */
[----:B------:R-:W-:Y:S01]  /*ebb0*/  IMAD R25, R18, UR5, R3 ;  /* 0x0000000512197c24 */ /* 0x000fe2000f8e0203 */
[----:B------:R-:W-:-:S04]  /*ebc0*/  LEA R17, P0, R2, UR6, 0x1 ;  /* 0x0000000602117c11 */ /* 0x000fc8000f8008ff */
[----:B------:R-:W-:Y:S01]  /*ebd0*/  LEA.HI.X R25, R2, UR7, R25, 0x1, P0 ;  /* 0x0000000702197c11 */ /* 0x000fe200080f0c19 */
[----:B------:R-:W-:Y:S08]  /*ebe0*/  BRA.DIV UR4, `(.L_x_484) ;  /* 0x0000003a04f87947 */ /* 0x000ff0000b800000 */
[----:B------:R-:W0:Y:S01]  /*ebf0*/  SHFL.IDX PT, R14, R17, RZ, 0x181f ;  /* 0x00181fff110e7589 */ /* 0x000e2200000e0000 */
[----:B------:R-:W-:-:S03]  /*ec00*/  IMAD R20, R20, 0x2, R22 ;  /* 0x0000000214147824 */ /* 0x000fc600078e0216 */
[----:B------:R-:W2:Y:S04]  /*ec10*/  SHFL.IDX PT, R3, R25, RZ, 0x181f ;  /* 0x00181fff19037589 */ /* 0x000ea800000e0000 */
[----:B------:R-:W-:Y:S04]  /*ec20*/  SHFL.IDX PT, R4, R25, 0x1, 0x181f ;  /* 0x00381f0019047f89 */ /* 0x000fe800000e0000 */
[----:B------:R-:W-:Y:S04]  /*ec30*/  SHFL.IDX PT, R8, R17, 0x2, 0x181f ;  /* 0x00581f0011087f89 */ /* 0x000fe800000e0000 */
[----:B------:R-:W-:Y:S01]  /*ec40*/  SHFL.IDX PT, R5, R25, 0x3, 0x181f ;  /* 0x00781f0019057f89 */ /* 0x000fe200000e0000 */
[----:B0-----:R-:W-:-:S03]  /*ec50*/  IADD3 R2, P0, R14, R0, RZ ;  /* 0x000000000e027210 */ /* 0x001fc60007f1e0ff */
[----:B------:R-:W0:Y:S02]  /*ec60*/  SHFL.IDX PT, R14, R17, 0x1, 0x181f ;  /* 0x00381f00110e7f89 */ /* 0x000e2400000e0000 */
[----:B--2---:R-:W-:-:S05]  /*ec70*/  IMAD.X R3, RZ, RZ, R3, P0 ;  /* 0x000000ffff037224 */ /* 0x004fca00000e0603 */
[----:B------:R-:W-:Y:S04]  /*ec80*/  LDGSTS.E.BYPASS.LTC128B.128 [R20+0x400], desc[UR50][R2.64], !P5 ;  /* 0x0040000002147fae */ /* 0x000fe8000e901d72 */
[----:B------:R-:W-:Y:S04]  /*ec90*/  LDGSTS.E.BYPASS.LTC128B.128 [R20+0x3400], desc[UR50][R2.64+0x80], !P4 ;  /* 0x0340008002147fae */ /* 0x000fe8000e101d72 */
[----:B------:R-:W-:Y:S04]  /*eca0*/  LDGSTS.E.BYPASS.LTC128B.128 [R20+0x6400], desc[UR50][R2.64+0x100], !P3 ;  /* 0x0640010002147fae */ /* 0x000fe8000d901d72 */
[----:B------:R2:W-:Y:S01]  /*ecb0*/  LDGSTS.E.BYPASS.LTC128B.128 [R20+0x9400], desc[UR50][R2.64+0x180], !P1 ;  /* 0x0940018002147fae */ /* 0x0005e2000c901d72 */
[----:B0-----:R-:W-:-:S03]  /*ecc0*/  IADD3 R6, P0, R14, R0, RZ ;  /* 0x000000000e067210 */ /* 0x001fc60007f1e0ff */
[----:B------:R-:W-:Y:S02]  /*ecd0*/  SHFL.IDX PT, R14, R17, 0x3, 0x181f ;  /* 0x00781f00110e7f89 */ /* 0x000fe400000e0000 */
[----:B------:R-:W-:Y:S01]  /*ece0*/  IMAD.X R7, RZ, RZ, R4, P0 ;  /* 0x000000ffff077224 */ /* 0x000fe200000e0604 */
[-C--:B------:R-:W-:Y:S01]  /*ecf0*/  IADD3 R8, P0, R8, R0.reuse, RZ ;  /* 0x0000000008087210 */ /* 0x080fe20007f1e0ff */
[----:B------:R-:W0:Y:S04]  /*ed00*/  SHFL.IDX PT, R4, R25, 0x2, 0x181f ;  /* 0x00581f0019047f89 */ /* 0x000e2800000e0000 */
[----:B--2---:R-:W-:Y:S04]  /*ed10*/  SHFL.IDX PT, R3, R25, 0x4, 0x181f ;  /* 0x00981f0019037f89 */ /* 0x004fe800000e0000 */
[----:B------:R2:W-:Y:S04]  /*ed20*/  LDGSTS.E.BYPASS.LTC128B.128 [R20+0xc00], desc[UR50][R6.64], !P5 ;  /* 0x00c0000006147fae */ /* 0x0005e8000e901d72 */
[----:B------:R2:W-:Y:S04]  /*ed30*/  LDGSTS.E.BYPASS.LTC128B.128 [R20+0x3c00], desc[UR50][R6.64+0x80], !P4 ;  /* 0x03c0008006147fae */ /* 0x0005e8000e101d72 */
[----:B------:R2:W-:Y:S04]  /*ed40*/  LDGSTS.E.BYPASS.LTC128B.128 [R20+0x6c00], desc[UR50][R6.64+0x100], !P3 ;  /* 0x06c0010006147fae */ /* 0x0005e8000d901d72 */
[----:B------:R2:W-:Y:S01]  /*ed50*/  LDGSTS.E.BYPASS.LTC128B.128 [R20+0x9c00], desc[UR50][R6.64+0x180], !P1 ;  /* 0x09c0018006147fae */ /* 0x0005e2000c901d72 */
[----:B0-----:R-:W-:Y:S01]  /*ed60*/  IMAD.X R9, RZ, RZ, R4, P0 ;  /* 0x000000ffff097224 */ /* 0x001fe200000e0604 */
[----:B------:R-:W-:-:S02]  /*ed70*/  IADD3 R4, P0, R14, R0, RZ ;  /* 0x000000000e047210 */ /* 0x000fc40007f1e0ff */
[----:B------:R-:W-:Y:S04]  /*ed80*/  SHFL.IDX PT, R25, R25, 0x5, 0x181f ;  /* 0x00b81f0019197f89 */ /* 0x000fe800000e0000 */
[----:B------:R-:W0:Y:S01]  /*ed90*/  SHFL.IDX PT, R14, R17, 0x4, 0x181f ;  /* 0x00981f00110e7f89 */ /* 0x000e2200000e0000 */
[----:B------:R-:W-:-:S03]  /*eda0*/  IMAD.X R5, RZ, RZ, R5, P0 ;  /* 0x000000ffff057224 */ /* 0x000fc600000e0605 */
[----:B------:R2:W-:Y:S04]  /*edb0*/  LDGSTS.E.BYPASS.LTC128B.128 [R20+0x1400], desc[UR50][R8.64], !P5 ;  /* 0x0140000008147fae */ /* 0x0005e8000e901d72 */
[----:B------:R2:W-:Y:S04]  /*edc0*/  LDGSTS.E.BYPASS.LTC128B.128 [R20+0x4400], desc[UR50][R8.64+0x80], !P4 ;  /* 0x0440008008147fae */ /* 0x0005e8000e101d72 */
[----:B------:R2:W-:Y:S04]  /*edd0*/  LDGSTS.E.BYPASS.LTC128B.128 [R20+0x7400], desc[UR50][R8.64+0x100], !P3 ;  /* 0x0740010008147fae */ /* 0x0005e8000d901d72 */
[----:B------:R2:W-:Y:S04]  /*ede0*/  LDGSTS.E.BYPASS.LTC128B.128 [R20+0xa400], desc[UR50][R8.64+0x180], !P1 ;  /* 0x0a40018008147fae */ /* 0x0005e8000c901d72 */
[----:B------:R2:W-:Y:S01]  /*edf0*/  LDGSTS.E.BYPASS.LTC128B.128 [R20+0x1c00], desc[UR50][R4.64], !P5 ;  /* 0x01c0000004147fae */ /* 0x0005e2000e901d72 */
[----:B0-----:R-:W-:-:S03]  /*ee00*/  IADD3 R2, P0, R14, R0, RZ ;  /* 0x000000000e027210 */ /* 0x001fc60007f1e0ff */
[----:B------:R2:W-:Y:S02]  /*ee10*/  LDGSTS.E.BYPASS.LTC128B.128 [R20+0x4c00], desc[UR50][R4.64+0x80], !P4 ;  /* 0x04c0008004147fae */ /* 0x0005e4000e101d72 */
[----:B------:R-:W-:Y:S02]  /*ee20*/  IMAD.X R3, RZ, RZ, R3, P0 ;  /* 0x000000ffff037224 */ /* 0x000fe400000e0603 */
[----:B------:R2:W-:Y:S04]  /*ee30*/  LDGSTS.E.BYPASS.LTC128B.128 [R20+0x7c00], desc[UR50][R4.64+0x100], !P3 ;  /* 0x07c0010004147fae */ /* 0x0005e8000d901d72 */
[----:B------:R2:W-:Y:S04]  /*ee40*/  LDGSTS.E.BYPASS.LTC128B.128 [R20+0xac00], desc[UR50][R4.64+0x180], !P1 ;  /* 0x0ac0018004147fae */ /* 0x0005e8000c901d72 */
[----:B------:R2:W-:Y:S04]  /*ee50*/  LDGSTS.E.BYPASS.LTC128B.128 [R20+0x2400], desc[UR50][R2.64], !P5 ;  /* 0x0240000002147fae */ /* 0x0005e8000e901d72 */
[----:B------:R2:W-:Y:S04]  /*ee60*/  LDGSTS.E.BYPASS.LTC128B.128 [R20+0x5400], desc[UR50][R2.64+0x80], !P4 ;  /* 0x0540008002147fae */ /* 0x0005e8000e101d72 */
[----:B------:R2:W-:Y:S04]  /*ee70*/  LDGSTS.E.BYPASS.LTC128B.128 [R20+0x8400], desc[UR50][R2.64+0x100], !P3 ;  /* 0x0840010002147fae */ /* 0x0005e8000d901d72 */
[----:B------:R2:W-:Y:S04]  /*ee80*/  LDGSTS.E.BYPASS.LTC128B.128 [R20+0xb400], desc[UR50][R2.64+0x180], !P1 ;  /* 0x0b40018002147fae */ /* 0x0005e8000c901d72 */
[----:B------:R2:W0:Y:S02]  /*ee90*/  SHFL.IDX PT, R14, R17, 0x5, 0x181f ;  /* 0x00b81f00110e7f89 */ /* 0x00042400000e0000 */
.L_x_596:
[----:B0-2---:R-:W-:-:S05]  /*eea0*/  IADD3 R2, P0, R14, R0, RZ ;  /* 0x000000000e027210 */ /* 0x005fca0007f1e0ff */
        /* <DEDUP_REMOVED lines=10> */
.L_x_485:
        /* <DEDUP_REMOVED lines=11> */
.L_x_486:
[----:B------:R0:W-:Y:S01]  /*f000*/  SYNCS.ARRIVE.TRANS64.A1T0 RZ, [R10+URZ+0x22850], RZ ;  /* 0x022850ff0aff79a7 */ /* 0x0001e2000810003f */
[----:B------:R-:W-:Y:S05]  /*f010*/  @P2 BRA `(.L_x_487) ;  /* 0xfffffff000a02947 */ /* 0x000fea000383ffff */
.L_x_474:
[----:B------:R-:W-:Y:S05]  /*f020*/  BSYNC B0 ;  /* 0x0000000000007941 */ /* 0x000fea0003800000 */
.L_x_473:
[----:B------:R-:W2:Y:S01]  /*f030*/  S2R R2, SR_TID.X ;  /* 0x0000000000027919 */ /* 0x000ea20000002100 */
[----:B------:R-:W-:Y:S01]  /*f040*/  VIADD R24, R24, 0x1 ;  /* 0x0000000118187836 */ /* 0x000fe20000000000 */
[----:B------:R-:W-:Y:S04]  /*f050*/  BSSY B0, `(.L_x_488) ;  /* 0x0000012000007945 */ /* 0x000fe80003800000 */
[----:B------:R-:W-:-:S04]  /*f060*/  ISETP.NE.AND P0, PT, R24, 0x2, PT ;  /* 0x000000021800780c */ /* 0x000fc80003f05270 */
[----:B------:R-:W-:Y:S02]  /*f070*/  SEL R5, RZ, 0x1, P0 ;  /* 0x00000001ff057807 */ /* 0x000fe40000000000 */
[----:B--2---:R-:W-:-:S04]  /*f080*/  LOP3.LUT R2, R2, 0x7f, RZ, 0xc0, !PT ;  /* 0x0000007f02027812 */ /* 0x004fc800078ec0ff */
[----:B------:R-:W-:-:S13]  /*f090*/  ISETP.NE.AND P1, PT, R2, RZ, PT ;  /* 0x000000ff0200720c */ /* 0x000fda0003f25270 */
[----:B------:R-:W-:Y:S05]  /*f0a0*/  @P1 BRA `(.L_x_489) ;  /* 0x0000000000301947 */ /* 0x000fea0003800000 */
[----:B------:R-:W2:Y:S01]  /*f0b0*/  S2R R7, SR_LANEID ;  /* 0x0000000000077919 */ /* 0x000ea20000000000 */
[----:B------:R-:W-:Y:S01]  /*f0c0*/  VOTEU.ANY UR4, UPT, PT ;  /* 0x0000000000047886 */ /* 0x000fe200038e0100 */
[----:B------:R-:W3:Y:S01]  /*f0d0*/  LDC.64 R2, c[0x0][0xc60] ;  /* 0x00031800ff027b82 */ /* 0x000ee20000000a00 */
[----:B------:R-:W2:Y:S02]  /*f0e0*/  FLO.U32 R0, UR4 ;  /* 0x0000000400007d00 */ /* 0x000ea400080e0000 */
[----:B--2---:R-:W-:-:S06]  /*f0f0*/  ISETP.EQ.U32.AND P1, PT, R0, R7, PT ;  /* 0x000000070000720c */ /* 0x004fcc0003f22070 */
[----:B------:R-:W3:Y:S07]  /*f100*/  POPC R7, UR4 ;  /* 0x0000000400077d09 */ /* 0x000eee0008000000 */
[----:B---3--:R-:W2:Y:S01]  /*f110*/  @P1 ATOMG.E.ADD.STRONG.GPU PT, R3, desc[UR50][R2.64], R7 ;  /* 0x00000007020319a8 */ /* 0x008ea200081ee1f2 */
[----:B------:R-:W3:Y:S02]  /*f120*/  S2R R4, SR_LTMASK ;  /* 0x0000000000047919 */ /* 0x000ee40000003900 */
[----:B---3--:R-:W-:-:S04]  /*f130*/  LOP3.LUT R4, R4, UR4, RZ, 0xc0, !PT ;  /* 0x0000000404047c12 */ /* 0x008fc8000f8ec0ff */
[----:B------:R-:W3:Y:S01]  /*f140*/  POPC R9, R4 ;  /* 0x0000000400097309 */ /* 0x000ee20000000000 */
[----:B--2---:R-:W3:Y:S02]  /*f150*/  SHFL.IDX PT, R0, R3, R0, 0x1f ;  /* 0x00001f0003007589 */ /* 0x004ee400000e0000 */
[----:B---3--:R-:W-:-:S07]  /*f160*/  IADD3 R16, R0, UR37, R9 ;  /* 0x0000002500107c10 */ /* 0x008fce000fffe009 */
.L_x_489:
[----:B------:R-:W-:Y:S05]  /*f170*/  BSYNC B0 ;  /* 0x0000000000007941 */ /* 0x000fea0003800000 */
.L_x_488:
[----:B------:R-:W-:Y:S02]  /*f180*/  SEL R24, R24, RZ, P0 ;  /* 0x000000ff18187207 */ /* 0x000fe40000000000 */
[----:B------:R-:W-:-:S07]  /*f190*/  LOP3.LUT R26, R26, R5, RZ, 0x3c, !PT ;  /* 0x000000051a1a7212 */ /* 0x000fce00078e3cff */
.L_x_448:
[----:B------:R-:W-:Y:S05]  /*f1a0*/  BSYNC B7 ;  /* 0x0000000000077941 */ /* 0x000fea0003800000 */
.L_x_446:
[----:B------:R-:W-:-:S13]  /*f1b0*/  LOP3.LUT P0, RZ, R23, 0x200, RZ, 0xc0, !PT ;  /* 0x0000020017ff7812 */ /* 0x000fda000780c0ff */
[----:B------:R-:W-:Y:S05]  /*f1c0*/  @!P0 BRA `(.L_x_490) ;  /* 0x0000000000248947 */ /* 0x000fea0003800000 */
[----:B------:R-:W-:Y:S05]  /*f1d0*/  WARPSYNC.ALL ;  /* 0x0000000000007948 */ /* 0x000fea0003800000 */
[----:B------:R-:W2:Y:S08]  /*f1e0*/  S2UR UR5, SR_CgaCtaId ;  /* 0x00000000000579c3 */ /* 0x000eb00000008800 */
[----:B------:R-:W-:Y:S06]  /*f1f0*/  BAR.SYNC.DEFER_BLOCKING 0x5, 0x180 ;  /* 0x0146000000007b1d */ /* 0x000fec0000010000 */
[----:B------:R-:W-:-:S02]  /*f200*/  UMOV UR4, 0x400 ;  /* 0x0000040000047882 */ /* 0x000fc40000000000 */
[----:B--2---:R-:W-:-:S06]  /*f210*/  ULEA UR4, UR5, UR4, 0x18 ;  /* 0x0000000405047291 */ /* 0x004fcc000f8ec03f */
[----:B------:R-:W-:-:S05]  /*f220*/  IMAD.U32 R22, RZ, RZ, UR4 ;  /* 0x00000004ff167e24 */ /* 0x000fca000f8e00ff */
[----:B------:R4:W2:Y:S01]  /*f230*/  LDS.128 R16, [R22+0x228d0] ;  /* 0x0228d00016107984 */ /* 0x0008a20000000c00 */
[----:B------:R-:W-:Y:S06]  /*f240*/  BAR.ARV 0x4, 0x180 ;  /* 0x0106000000007b1d */ /* 0x000fec0000002000 */
[----:B------:R-:W-:Y:S05]  /*f250*/  BRA `(.L_x_491) ;  /* 0x0000000800d07947 */ /* 0x000fea0003800000 */
.L_x_490:
[----:B------:R-:W2:Y:S01]  /*f260*/  S2R R9, SR_TID.X ;  /* 0x0000000000097919 */ /* 0x000ea20000002100 */
[----:B------:R-:W-:Y:S01]  /*f270*/  UMOV UR4, 0xffffffff ;  /* 0xffffffff00047882 */ /* 0x000fe20000000000 */
[----:B--2---:R-:W-:-:S04]  /*f280*/  LOP3.LUT R9, R9, 0x1f, RZ, 0xc0, !PT ;  /* 0x0000001f09097812 */ /* 0x004fc800078ec0ff */
[----:B------:R-:W-:Y:S01]  /*f290*/  ISETP.NE.AND P0, PT, R9, 0x1f, PT ;  /* 0x0000001f0900780c */ /* 0x000fe20003f05270 */
[----:B------:R-:W-:-:S12]  /*f2a0*/  BRA.DIV UR4, `(.L_x_492) ;  /* 0x0000003e04147947 */ /* 0x000fd8000b800000 */
[----:B------:R-:W-:Y:S01]  /*f2b0*/  IMAD.IADD R7, R19, 0x1, R9 ;  /* 0x0000000113077824 */ /* 0x000fe200078e0209 */
[----:B------:R-:W-:-:S04]  /*f2c0*/  ULDC UR4, c[0x0][0xc3c] ;  /* 0x00030f0000047ab9 */ /* 0x000fc80000000800 */
[----:B------:R-:W-:-:S13]  /*f2d0*/  ISETP.GE.OR P1, PT, R7, UR4, !P0 ;  /* 0x0000000407007c0c */ /* 0x000fda000c726670 */
[----:B------:R-:W2:Y:S08]  /*f2e0*/  @!P1 LDC.64 R2, c[0x0][0xc80] ;  /* 0x00032000ff029b82 */ /* 0x000eb00000000a00 */
[----:B------:R-:W3:Y:S01]  /*f2f0*/  @!P1 LDC.64 R4, c[0x0][0xc78] ;  /* 0x00031e00ff049b82 */ /* 0x000ee20000000a00 */
[----:B--2---:R-:W-:-:S05]  /*f300*/  @!P1 IMAD.WIDE R2, R7, 0x4, R2 ;  /* 0x0000000407029825 */ /* 0x004fca00078e0202 */
[----:B------:R3:W2:Y:S02]  /*f310*/  @!P1 LDG.E R6, desc[UR50][R2.64] ;  /* 0x0000003202069981 */ /* 0x0006a4000c1e1900 */
[----:B---3--:R-:W-:-:S05]  /*f320*/  @!P1 IMAD.WIDE R2, R7, 0x4, R4 ;  /* 0x0000000407029825 */ /* 0x008fca00078e0204 */
[----:B------:R-:W3:Y:S01]  /*f330*/  @!P1 LDG.E R5, desc[UR50][R2.64] ;  /* 0x0000003202059981 */ /* 0x000ee2000c1e1900 */
[----:B------:R-:W-:Y:S01]  /*f340*/  IMAD.MOV.U32 R7, RZ, RZ, RZ ;  /* 0x000000ffff077224 */ /* 0x000fe200078e00ff */
[C---:B------:R-:W-:Y:S01]  /*f350*/  ISETP.GE.U32.AND P2, PT, R9.reuse, 0x2, PT ;  /* 0x000000020900780c */ /* 0x040fe20003f46070 */
[----:B------:R-:W-:Y:S01]  /*f360*/  IMAD.MOV.U32 R4, RZ, RZ, RZ ;  /* 0x000000ffff047224 */ /* 0x000fe200078e00ff */
[C---:B------:R-:W-:Y:S01]  /*f370*/  ISETP.GE.U32.AND P3, PT, R9.reuse, 0x4, PT ;  /* 0x000000040900780c */ /* 0x040fe20003f66070 */
[----:B------:R-:W-:Y:S01]  /*f380*/  SHFL.IDX PT, R0, R16, RZ, 0x1f ;  /* 0x00001fff10007589 */ /* 0x000fe200000e0000 */
[C---:B------:R-:W-:Y:S02]  /*f390*/  ISETP.GE.U32.AND P4, PT, R9.reuse, 0x8, PT ;  /* 0x000000080900780c */ /* 0x040fe40003f86070 */
[----:B------:R-:W-:Y:S01]  /*f3a0*/  ISETP.GE.U32.AND P5, PT, R9, 0x10, PT ;  /* 0x000000100900780c */ /* 0x000fe20003fa6070 */
[----:B------:R-:W-:Y:S01]  /*f3b0*/  SHFL.IDX PT, R8, R16, 0x1, 0x1f ;  /* 0x00201f0010087f89 */ /* 0x000fe200000e0000 */
[----:B--2---:R-:W-:-:S02]  /*f3c0*/  @!P1 IMAD.MOV.U32 R7, RZ, RZ, R6 ;  /* 0x000000ffff079224 */ /* 0x004fc400078e0006 */
[----:B------:R-:W-:Y:S02]  /*f3d0*/  IMAD.MOV.U32 R6, RZ, RZ, RZ ;  /* 0x000000ffff067224 */ /* 0x000fe400078e00ff */
[----:B---3--:R-:W-:Y:S01]  /*f3e0*/  @!P1 IMAD.MOV.U32 R4, RZ, RZ, R5 ;  /* 0x000000ffff049224 */ /* 0x008fe200078e0005 */
[----:B------:R-:W-:-:S03]  /*f3f0*/  ISETP.NE.AND P1, PT, R9, RZ, PT ;  /* 0x000000ff0900720c */ /* 0x000fc60003f25270 */
[----:B------:R-:W-:-:S05]  /*f400*/  IMAD R13, R4, R7, RZ ;  /* 0x00000007040d7224 */ /* 0x000fca00078e02ff */
[----:B------:R-:W2:Y:S02]  /*f410*/  SHFL.UP PT, R14, R13, 0x1, RZ ;  /* 0x042000000d0e7989 */ /* 0x000ea400000e00ff */
[----:B--2---:R-:W-:-:S05]  /*f420*/  SEL R14, R14, RZ, P1 ;  /* 0x000000ff0e0e7207 */ /* 0x004fca0000800000 */
[----:B------:R-:W-:-:S05]  /*f430*/  IMAD.IADD R5, R13, 0x1, R14 ;  /* 0x000000010d057824 */ /* 0x000fca00078e020e */
        /* <DEDUP_REMOVED lines=12> */
[----:B------:R2:W3:Y:S02]  /*f500*/  SHFL.IDX PT, R14, R2, 0x1f, 0x1f ;  /* 0x03e01f00020e7f89 */ /* 0x0004e400000e0000 */
.L_x_606:
[----:B------:R-:W-:Y:S02]  /*f510*/  ULDC UR4, c[0x0][0xc38] ;  /* 0x00030e0000047ab9 */ /* 0x000fe40000000800 */
[----:B------:R-:W-:-:S04]  /*f520*/  IMAD.U32 R5, RZ, RZ, UR4 ;  /* 0x00000004ff057e24 */ /* 0x000fc8000f8e00ff */
[----:B---3--:R-:W-:-:S04]  /*f530*/  IMAD R14, R14, R5, RZ ;  /* 0x000000050e0e7224 */ /* 0x008fc800078e02ff */
[----:B------:R-:W-:-:S05]  /*f540*/  IMAD.IADD R9, R8, 0x1, R14 ;  /* 0x0000000108097824 */ /* 0x000fca00078e020e */
[----:B------:R-:W-:-:S13]  /*f550*/  ISETP.GT.AND P6, PT, R9, R0, PT ;  /* 0x000000000900720c */ /* 0x000fda0003fc4270 */
[----:B------:R-:W-:Y:S05]  /*f560*/  @P6 BRA `(.L_x_493) ;  /* 0x0000000000a46947 */ /* 0x000fea0003800000 */
.L_x_496:
[----:B--2---:R-:W2:Y:S01]  /*f570*/  LDC R2, c[0x0][0xc3c] ;  /* 0x00030f00ff027b82 */ /* 0x004ea20000000800 */
[----:B------:R-:W-:-:S05]  /*f580*/  VIADD R19, R19, 0x1f ;  /* 0x0000001f13137836 */ /* 0x000fca0000000000 */
[----:B--2---:R-:W-:-:S13]  /*f590*/  ISETP.GE.AND P6, PT, R19, R2, PT ;  /* 0x000000021300720c */ /* 0x004fda0003fc6270 */
[----:B------:R-:W-:Y:S05]  /*f5a0*/  @P6 BRA `(.L_x_494) ;  /* 0x0000000400b86947 */ /* 0x000fea0003800000 */
[----:B------:R-:W2:Y:S01]  /*f5b0*/  S2R R3, SR_TID.X ;  /* 0x0000000000037919 */ /* 0x000ea20000002100 */
[----:B------:R-:W-:Y:S01]  /*f5c0*/  IMAD.MOV.U32 R7, RZ, RZ, RZ ;  /* 0x000000ffff077224 */ /* 0x000fe200078e00ff */
[----:B--2---:R-:W-:-:S05]  /*f5d0*/  LOP3.LUT R3, R3, 0x1f, RZ, 0xc0, !PT ;  /* 0x0000001f03037812 */ /* 0x004fca00078ec0ff */
[----:B------:R-:W-:-:S05]  /*f5e0*/  IMAD.IADD R11, R19, 0x1, R3 ;  /* 0x00000001130b7824 */ /* 0x000fca00078e0203 */
[----:B------:R-:W-:-:S13]  /*f5f0*/  ISETP.GE.OR P6, PT, R11, R2, !P0 ;  /* 0x000000020b00720c */ /* 0x000fda00047c6670 */
[----:B------:R-:W2:Y:S08]  /*f600*/  @!P6 LDC.64 R2, c[0x0][0xc80] ;  /* 0x00032000ff02eb82 */ /* 0x000eb00000000a00 */
[----:B------:R-:W3:Y:S01]  /*f610*/  @!P6 LDC.64 R4, c[0x0][0xc78] ;  /* 0x00031e00ff04eb82 */ /* 0x000ee20000000a00 */
[----:B--2---:R-:W-:-:S05]  /*f620*/  @!P6 IMAD.WIDE R2, R11, 0x4, R2 ;  /* 0x000000040b02e825 */ /* 0x004fca00078e0202 */
[----:B------:R3:W2:Y:S02]  /*f630*/  @!P6 LDG.E R7, desc[UR50][R2.64] ;  /* 0x000000320207e981 */ /* 0x0006a4000c1e1900 */
[----:B---3--:R-:W-:-:S04]  /*f640*/  @!P6 IMAD.WIDE R2, R11, 0x4, R4 ;  /* 0x000000040b02e825 */ /* 0x008fc800078e0204 */
[----:B------:R-:W-:-:S06]  /*f650*/  IMAD.MOV.U32 R4, RZ, RZ, RZ ;  /* 0x000000ffff047224 */ /* 0x000fcc00078e00ff */
[----:B------:R-:W2:Y:S01]  /*f660*/  @!P6 LDG.E R4, desc[UR50][R2.64] ;  /* 0x000000320204e981 */ /* 0x000ea2000c1e1900 */
[----:B------:R-:W-:Y:S01]  /*f670*/  UMOV UR4, 0xffffffff ;  /* 0xffffffff00047882 */ /* 0x000fe20000000000 */
[----:B--2---:R-:W-:Y:S02]  /*f680*/  IMAD R13, R4, R7, RZ ;  /* 0x00000007040d7224 */ /* 0x004fe400078e02ff */
[----:B------:R-:W-:Y:S05]  /*f690*/  BRA.DIV UR4, `(.L_x_495) ;  /* 0x0000003e04547947 */ /* 0x000fea000b800000 */
        /* <DEDUP_REMOVED lines=16> */
.L_x_614:
[----:B------:R-:W-:Y:S02]  /*f7a0*/  ULDC UR4, c[0x0][0xc38] ;  /* 0x00030e0000047ab9 */ /* 0x000fe40000000800 */
[----:B------:R-:W-:-:S04]  /*f7b0*/  IMAD.U32 R5, RZ, RZ, UR4 ;  /* 0x00000004ff057e24 */ /* 0x000fc8000f8e00ff */
[----:B---3--:R-:W-:-:S04]  /*f7c0*/  IMAD R14, R14, R5, RZ ;  /* 0x000000050e0e7224 */ /* 0x008fc800078e02ff */
[----:B------:R-:W-:-:S05]  /*f7d0*/  IMAD.IADD R9, R14, 0x1, R9 ;  /* 0x000000010e097824 */ /* 0x000fca00078e0209 */
[----:B------:R-:W-:-:S13]  /*f7e0*/  ISETP.GT.AND P6, PT, R9, R0, PT ;  /* 0x000000000900720c */ /* 0x000fda0003fc4270 */
[----:B------:R-:W-:Y:S05]  /*f7f0*/  @!P6 BRA `(.L_x_496) ;  /* 0xfffffffc005ce947 */ /* 0x000fea000383ffff */
.L_x_493:
[----:B------:R-:W-:Y:S01]  /*f800*/  IMAD.IADD R9, R9, 0x1, -R14 ;  /* 0x0000000109097824 */ /* 0x000fe200078e0a0e */
[----:B------:R-:W-:-:S03]  /*f810*/  UMOV UR4, 0xffffffff ;  /* 0xffffffff00047882 */ /* 0x000fc60000000000 */
[----:B------:R-:W-:-:S05]  /*f820*/  IMAD R3, R2, R5, R9 ;  /* 0x0000000502037224 */ /* 0x000fca00078e0209 */
[----:B------:R-:W-:Y:S01]  /*f830*/  ISETP.GT.AND P6, PT, R3, R0, PT ;  /* 0x000000000300720c */ /* 0x000fe20003fc4270 */
[----:B------:R-:W-:-:S12]  /*f840*/  BRA.DIV UR4, `(.L_x_497) ;  /* 0x0000003e04a07947 */ /* 0x000fd8000b800000 */
[----:B------:R-:W-:-:S04]  /*f850*/  VOTE.ANY R3, PT, !P6 ;  /* 0x0000000000037806 */ /* 0x000fc800070e0100 */
[----:B------:R-:W3:Y:S02]  /*f860*/  POPC R8, R3 ;  /* 0x0000000300087309 */ /* 0x000ee40000000000 */
[----:B---3--:R3:W4:Y:S04]  /*f870*/  SHFL.IDX PT, R7, R7, R8, 0x1f ;  /* 0x00001f0807077589 */ /* 0x00872800000e0000 */
[----:B------:R3:W0:Y:S02]  /*f880*/  SHFL.IDX PT, R4, R4, R8, 0x1f ;  /* 0x00001f0804047589 */ /* 0x00062400000e0000 */
.L_x_619:
[----:B------:R-:W-:-:S13]  /*f890*/  ISETP.NE.AND P0, PT, R3, RZ, PT ;  /* 0x000000ff0300720c */ /* 0x000fda0003f05270 */
[----:B------:R-:W-:Y:S05]  /*f8a0*/  @!P0 BRA `(.L_x_498) ;  /* 0x0000000000108947 */ /* 0x000fea0003800000 */
[----:B------:R-:W-:Y:S01]  /*f8b0*/  UMOV UR4, 0xffffffff ;  /* 0xffffffff00047882 */ /* 0x000fe20000000000 */
[----:B------:R-:W-:Y:S02]  /*f8c0*/  VIADD R12, R8, 0xffffffff ;  /* 0xffffffff080c7836 */ /* 0x000fe40000000000 */
[----:B------:R-:W-:Y:S05]  /*f8d0*/  BRA.DIV UR4, `(.L_x_499) ;  /* 0x0000003e04d87947 */ /* 0x000fea000b800000 */
[----:B------:R0:W0:Y:S02]  /*f8e0*/  SHFL.IDX PT, R6, R2, R12, 0x1f ;  /* 0x00001f0c02067589 */ /* 0x00002400000e0000 */
.L_x_498:
[----:B01--4-:R-:W-:Y:S01]  /*f8f0*/  IABS R10, R7 ;  /* 0x00000007000a7213 */ /* 0x013fe20000000000 */
[----:B------:R-:W-:Y:S01]  /*f900*/  IMAD R16, R6, R5, R9 ;  /* 0x0000000506107224 */ /* 0x000fe200078e0209 */
[----:B------:R-:W-:Y:S01]  /*f910*/  IABS R5, R4 ;  /* 0x0000000400057213 */ /* 0x000fe20000000000 */
[----:B------:R-:W-:Y:S01]  /*f920*/  IMAD.IADD R19, R8, 0x1, R19 ;  /* 0x0000000108137824 */ /* 0x000fe200078e0213 */
[----:B------:R-:W0:Y:S01]  /*f930*/  I2F.RP R11, R10 ;  /* 0x0000000a000b7306 */ /* 0x000e220000209400 */
[----:B------:R-:W-:-:S07]  /*f940*/  IMAD.IADD R0, R0, 0x1, -R16 ;  /* 0x0000000100007824 */ /* 0x000fce00078e0a10 */
[----:B------:R-:W1:Y:S08]  /*f950*/  I2F.RP R12, R5 ;  /* 0x00000005000c7306 */ /* 0x000e700000209400 */
[----:B0-----:R-:W2:Y:S08]  /*f960*/  MUFU.RCP R11, R11 ;  /* 0x0000000b000b7308 */ /* 0x001eb00000001000 */
[----:B-1----:R-:W-:Y:S01]  /*f970*/  MUFU.RCP R12, R12 ;  /* 0x0000000c000c7308 */ /* 0x002fe20000001000 */
[----:B--2---:R-:W-:-:S07]  /*f980*/  VIADD R2, R11, 0xffffffe ;  /* 0x0ffffffe0b027836 */ /* 0x004fce0000000000 */
[----:B------:R0:W1:Y:S02]  /*f990*/  F2I.FTZ.U32.TRUNC.NTZ R3, R2 ;  /* 0x0000000200037305 */ /* 0x000064000021f000 */
[----:B0-----:R-:W-:Y:S02]  /*f9a0*/  IMAD.MOV.U32 R2, RZ, RZ, RZ ;  /* 0x000000ffff027224 */ /* 0x001fe400078e00ff */
[----:B-1----:R-:W-:-:S04]  /*f9b0*/  IMAD.MOV R9, RZ, RZ, -R3 ;  /* 0x000000ffff097224 */ /* 0x002fc800078e0a03 */
[----:B------:R-:W-:-:S04]  /*f9c0*/  IMAD R9, R9, R10, RZ ;  /* 0x0000000a09097224 */ /* 0x000fc800078e02ff */
[----:B------:R-:W-:Y:S01]  /*f9d0*/  IMAD.HI.U32 R3, R3, R9, R2 ;  /* 0x0000000903037227 */ /* 0x000fe200078e0002 */
[----:B------:R-:W-:Y:S02]  /*f9e0*/  IABS R2, R7 ;  /* 0x0000000700027213 */ /* 0x000fe40000000000 */
[----:B------:R-:W-:-:S03]  /*f9f0*/  IABS R9, R0 ;  /* 0x0000000000097213 */ /* 0x000fc60000000000 */
[----:B------:R-:W-:Y:S02]  /*fa00*/  IMAD.MOV R2, RZ, RZ, -R2 ;  /* 0x000000ffff027224 */ /* 0x000fe400078e0a02 */
[----:B------:R-:W-:-:S04]  /*fa10*/  IMAD.HI.U32 R6, R3, R9, RZ ;  /* 0x0000000903067227 */ /* 0x000fc800078e00ff */
[----:B------:R-:W-:Y:S02]  /*fa20*/  VIADD R3, R12, 0xffffffe ;  /* 0x0ffffffe0c037836 */ /* 0x000fe40000000000 */
[----:B------:R-:W-:-:S04]  /*fa30*/  IMAD R9, R6, R2, R9 ;  /* 0x0000000206097224 */ /* 0x000fc800078e0209 */
[----:B------:R-:W0:Y:S01]  /*fa40*/  F2I.FTZ.U32.TRUNC.NTZ R3, R3 ;  /* 0x0000000300037305 */ /* 0x000e22000021f000 */
[----:B------:R-:W-:-:S13]  /*fa50*/  ISETP.GT.U32.AND P1, PT, R10, R9, PT ;  /* 0x000000090a00720c */ /* 0x000fda0003f24070 */
[----:B------:R-:W-:Y:S02]  /*fa60*/  @!P1 IMAD.IADD R9, R9, 0x1, -R10 ;  /* 0x0000000109099824 */ /* 0x000fe400078e0a0a */
[----:B0-----:R-:W-:Y:S02]  /*fa70*/  IMAD.MOV R2, RZ, RZ, -R3 ;  /* 0x000000ffff027224 */ /* 0x001fe400078e0a03 */
[----:B------:R-:W-:Y:S01]  /*fa80*/  @!P1 VIADD R6, R6, 0x1 ;  /* 0x0000000106069836 */ /* 0x000fe20000000000 */
[----:B------:R-:W-:Y:S01]  /*fa90*/  ISETP.GE.U32.AND P0, PT, R9, R10, PT ;  /* 0x0000000a0900720c */ /* 0x000fe20003f06070 */
[----:B------:R-:W-:Y:S01]  /*faa0*/  IMAD R9, R2, R5, RZ ;  /* 0x0000000502097224 */ /* 0x000fe200078e02ff */
[----:B------:R-:W-:Y:S01]  /*fab0*/  ISETP.NE.AND P1, PT, R7, RZ, PT ;  /* 0x000000ff0700720c */ /* 0x000fe20003f25270 */
[----:B------:R-:W-:-:S04]  /*fac0*/  IMAD.MOV.U32 R2, RZ, RZ, RZ ;  /* 0x000000ffff027224 */ /* 0x000fc800078e00ff */
[----:B------:R-:W-:Y:S01]  /*fad0*/  IMAD.HI.U32 R9, R3, R9, R2 ;  /* 0x0000000903097227 */ /* 0x000fe200078e0002 */
[----:B------:R-:W-:Y:S02]  /*fae0*/  LOP3.LUT R2, R0, R7, RZ, 0x3c, !PT ;  /* 0x0000000700027212 */ /* 0x000fe400078e3cff */
[----:B------:R-:W-:Y:S02]  /*faf0*/  IABS R3, R4 ;  /* 0x0000000400037213 */ /* 0x000fe40000000000 */
[----:B------:R-:W-:Y:S01]  /*fb00*/  ISETP.GE.AND P2, PT, R2, RZ, PT ;  /* 0x000000ff0200720c */ /* 0x000fe20003f46270 */
[----:B------:R-:W-:Y:S02]  /*fb10*/  @P0 VIADD R6, R6, 0x1 ;  /* 0x0000000106060836 */ /* 0x000fe40000000000 */
[----:B------:R-:W-:-:S10]  /*fb20*/  IMAD.MOV R3, RZ, RZ, -R3 ;  /* 0x000000ffff037224 */ /* 0x000fd400078e0a03 */
[----:B------:R-:W-:Y:S01]  /*fb30*/  @!P2 IMAD.MOV R6, RZ, RZ, -R6 ;  /* 0x000000ffff06a224 */ /* 0x000fe200078e0a06 */
[----:B------:R-:W-:-:S04]  /*fb40*/  @!P1 LOP3.LUT R6, RZ, R7, RZ, 0x33, !PT ;  /* 0x00000007ff069212 */ /* 0x000fc800078e33ff */
[-C--:B------:R-:W-:Y:S01]  /*fb50*/  IABS R2, R6.reuse ;  /* 0x0000000600027213 */ /* 0x080fe20000000000 */
[----:B------:R-:W-:-:S04]  /*fb60*/  IMAD R7, R7, R6, RZ ;  /* 0x0000000607077224 */ /* 0x000fc800078e02ff */
        /* <DEDUP_REMOVED lines=13> */
[--C-:B------:R-:W-:Y:S02]  /*fc40*/  IMAD.MOV R3, RZ, RZ, -R9.reuse ;  /* 0x000000ffff037224 */ /* 0x100fe400078e0a09 */
[C---:B------:R-:W-:Y:S02]  /*fc50*/  IMAD R9, R4.reuse, 0x1000000, R9 ;  /* 0x0100000004097824 */ /* 0x040fe400078e0209 */
[----:B------:R-:W-:-:S04]  /*fc60*/  IMAD R18, R4, R3, R6 ;  /* 0x0000000304127224 */ /* 0x000fc800078e0206 */
[----:B------:R-:W-:Y:S01]  /*fc70*/  IMAD R18, R18, 0x10000, R9 ;  /* 0x0001000012127824 */ /* 0x000fe200078e0209 */
[----:B------:R-:W-:Y:S06]  /*fc80*/  BRA `(.L_x_500) ;  /* 0x00000000001c7947 */ /* 0x000fec0003800000 */
.L_x_494:
[----:B------:R-:W-:Y:S01]  /*fc90*/  UMOV UR4, URZ ;  /* 0x0000003f00047c82 */ /* 0x000fe20008000000 */
[----:B------:R-:W-:Y:S01]  /*fca0*/  UMOV UR5, URZ ;  /* 0x0000003f00057c82 */ /* 0x000fe20008000000 */
[----:B------:R-:W-:Y:S01]  /*fcb0*/  ULDC UR6, c[0x0][0xc3c] ;  /* 0x00030f0000067ab9 */ /* 0x000fe20000000800 */
[----:B------:R-:W-:Y:S02]  /*fcc0*/  IMAD.MOV.U32 R16, RZ, RZ, R0 ;  /* 0x000000ffff107224 */ /* 0x000fe400078e0000 */
[----:B------:R-:W-:Y:S02]  /*fcd0*/  IMAD.U32 R17, RZ, RZ, UR4 ;  /* 0x00000004ff117e24 */ /* 0x000fe4000f8e00ff */
[----:B------:R-:W-:Y:S02]  /*fce0*/  IMAD.U32 R18, RZ, RZ, UR5 ;  /* 0x00000005ff127e24 */ /* 0x000fe4000f8e00ff */
[----:B------:R-:W-:-:S07]  /*fcf0*/  IMAD.U32 R19, RZ, RZ, UR6 ;  /* 0x00000006ff137e24 */ /* 0x000fce000f8e00ff */
.L_x_500:
[----:B------:R-:W2:Y:S01]  /*fd00*/  S2R R0, SR_TID.X ;  /* 0x0000000000007919 */ /* 0x000ea20000002100 */
[----:B------:R-:W-:Y:S05]  /*fd10*/  WARPSYNC.ALL ;  /* 0x0000000000007948 */ /* 0x000fea0003800000 */
[----:B------:R-:W-:Y:S01]  /*fd20*/  BAR.SYNC.DEFER_BLOCKING 0x4, 0x180 ;  /* 0x0106000000007b1d */ /* 0x000fe20000010000 */
[----:B--2---:R-:W-:-:S04]  /*fd30*/  LOP3.LUT R0, R0, 0x1f, RZ, 0xc0, !PT ;  /* 0x0000001f00007812 */ /* 0x004fc800078ec0ff */
[----:B------:R-:W-:-:S13]  /*fd40*/  ISETP.NE.AND P0, PT, R0, RZ, PT ;  /* 0x000000ff0000720c */ /* 0x000fda0003f05270 */
[----:B------:R-:W2:Y:S01]  /*fd50*/  @!P0 S2R R3, SR_CgaCtaId ;  /* 0x0000000000038919 */ /* 0x000ea20000008800 */
[----:B------:R-:W-:-:S04]  /*fd60*/  @!P0 MOV R0, 0x400 ;  /* 0x0000040000008802 */ /* 0x000fc80000000f00 */
[----:B--2---:R-:W-:-:S05]  /*fd70*/  @!P0 LEA R22, R3, R0, 0x18 ;  /* 0x0000000003168211 */ /* 0x004fca00078ec0ff */
[----:B------:R2:W-:Y:S01]  /*fd80*/  @!P0 STS.128 [R22+0x228d0], R16 ;  /* 0x0228d01016008388 */ /* 0x0005e20000000c00 */
[----:B------:R-:W-:Y:S06]  /*fd90*/  BAR.ARV 0x5, 0x180 ;  /* 0x0146000000007b1d */ /* 0x000fec0000002000 */
.L_x_491:
[----:B------:R-:W-:Y:S02]  /*fda0*/  ULDC UR4, c[0x0][0xc3c] ;  /* 0x00030f0000047ab9 */ /* 0x000fe40000000800 */
[----:B--2---:R-:W-:-:S13]  /*fdb0*/  ISETP.GE.AND P0, PT, R19, UR4, PT ;  /* 0x0000000413007c0c */ /* 0x004fda000bf06270 */
[----:B------:R-:W-:Y:S05]  /*fdc0*/  @!P0 BRA `(.L_x_501) ;  /* 0xffffffb800108947 */ /* 0x000fea000383ffff */
[----:B------:R-:W-:Y:S05]  /*fdd0*/  BSYNC B8 ;  /* 0x0000000000087941 */ /* 0x000fea0003800000 */
.L_x_440:
[----:B------:R-:W2:Y:S01]  /*fde0*/  LDL.LU R0, [R1+0x24] ;  /* 0x0000240001007983 */ /* 0x000ea20000300800 */
[----:B------:R-:W-:Y:S01]  /*fdf0*/  BSSY B0, `(.L_x_502) ;  /* 0x000000b000007945 */ /* 0x000fe20003800000 */
[----:B------:R-:W5:Y:S01]  /*fe00*/  S2R R5, SR_CgaCtaId ;  /* 0x0000000000057919 */ /* 0x000f620000008800 */
[----:B--2---:R-:W-:-:S05]  /*fe10*/  VIADD R0, R0, 0x1 ;  /* 0x0000000100007836 */ /* 0x004fca0000000000 */
[----:B-1----:R-:W-:-:S04]  /*fe20*/  LEA.HI R2, R0, R0, RZ, 0x1 ;  /* 0x0000000000027211 */ /* 0x002fc800078f08ff */
[----:B------:R-:W-:Y:S02]  /*fe30*/  LOP3.LUT R3, R2, 0xfffffffe, RZ, 0xc0, !PT ;  /* 0xfffffffe02037812 */ /* 0x000fe400078ec0ff */
[----:B------:R-:W-:-:S03]  /*fe40*/  MOV R2, 0x400 ;  /* 0x0000040000027802 */ /* 0x000fc60000000f00 */
[----:B------:R-:W-:Y:S01]  /*fe50*/  IMAD.IADD R0, R0, 0x1, -R3 ;  /* 0x0000000100007824 */ /* 0x000fe200078e0a03 */
[----:B-----5:R-:W-:-:S04]  /*fe60*/  LEA R7, R5, R2, 0x18 ;  /* 0x0000000205077211 */ /* 0x020fc800078ec0ff */
[----:B------:R-:W-:-:S04]  /*fe70*/  SHF.L.U32 R0, R0, 0x1f, RZ ;  /* 0x0000001f00007819 */ /* 0x000fc800000006ff */
[----:B------:R-:W1:Y:S02]  /*fe80*/  SYNCS.PHASECHK.TRANS64.TRYWAIT P0, [R7+URZ+0x22820], R0 ;  /* 0x02282000070075a7 */ /* 0x000e64000800017f */
[----:B-1----:R-:W-:Y:S05]  /*fe90*/  @!P0 BRA `(.L_x_503) ;  /* 0x0000003800908947 */ /* 0x002fea0003800000 */
.L_x_622:
[----:B------:R-:W-:Y:S05]  /*fea0*/  BSYNC B0 ;  /* 0x0000000000007941 */ /* 0x000fea0003800000 */
.L_x_502:
[----:B------:R-:W-:-:S03]  /*feb0*/  UMOV UR4, 0xffffffff ;  /* 0xffffffff00047882 */ /* 0x000fc60000000000 */
[----:B------:R-:W-:Y:S05]  /*fec0*/  BRA.DIV UR4, `(.L_x_504) ;  /* 0x0000003a04987947 */ /* 0x000fea000b800000 */
[----:B-1----:R-:W1:Y:S02]  /*fed0*/  S2R R0, SR_TID.X ;  /* 0x0000000000007919 */ /* 0x002e640000002100 */
[----:B-1----:R-:W-:-:S04]  /*fee0*/  SHF.R.U32.HI R0, RZ, 0x5, R0 ;  /* 0x00000005ff007819 */ /* 0x002fc80000011600 */
[----:B------:R-:W-:-:S05]  /*fef0*/  LOP3.LUT R0, R0, 0x3, RZ, 0xc0, !PT ;  /* 0x0000000300007812 */ /* 0x000fca00078ec0ff */
[----:B------:R1:W2:Y:S02]  /*ff00*/  SHFL.IDX PT, R14, R0, RZ, 0x1f ;  /* 0x00001fff000e7589 */ /* 0x0002a400000e0000 */
.L_x_625:
[----:B--2---:R-:W-:Y:S01]  /*ff10*/  ISETP.NE.AND P0, PT, R14, RZ, PT ;  /* 0x000000ff0e00720c */ /* 0x004fe20003f05270 */
[----:B------:R-:W-:-:S12]  /*ff20*/  BSSY B0, `(.L_x_505) ;  /* 0x0000024000007945 */ /* 0x000fd80003800000 */
[----:B------:R-:W-:Y:S05]  /*ff30*/  @P0 BRA `(.L_x_506) ;  /* 0x0000000000880947 */ /* 0x000fea0003800000 */
[----:B------:R-:W-:-:S03]  /*ff40*/  UMOV UR4, 0xffffffff ;  /* 0xffffffff00047882 */ /* 0x000fc60000000000 */
[----:B------:R-:W-:Y:S05]  /*ff50*/  BRA.DIV UR4, `(.L_x_507) ;  /* 0x0000003a04a87947 */ /* 0x000fea000b800000 */
[----:B------:R-:W-:-:S13]  /*ff60*/  ELECT P6, URZ, PT ;  /* 0x00000000003f782f */ /* 0x000fda00038c0000 */
.L_x_628:
[----:B------:R-:W-:Y:S05]  /*ff70*/  @!P6 BRA `(.L_x_506) ;  /* 0x000000000078e947 */ /* 0x000fea0003800000 */
[----:B------:R-:W-:-:S06]  /*ff80*/  ULOP3.LUT UR4, UR38, 0x2, URZ, 0xfc, !UPT ;  /* 0x0000000226047892 */ /* 0x000fcc000f8efc3f */
[----:B-1----:R-:W-:-:S05]  /*ff90*/  IMAD.U32 R0, RZ, RZ, UR4 ;  /* 0x00000004ff007e24 */ /* 0x002fca000f8e00ff */
[----:B------:R-:W-:-:S13]  /*ffa0*/  ISETP.NE.AND P0, PT, R0, 0x3, PT ;  /* 0x000000030000780c */ /* 0x000fda0003f05270 */
[----:B------:R-:W-:Y:S05]  /*ffb0*/  @!P0 BRA `(.L_x_508) ;  /* 0x0000000000048947 */ /* 0x000fea0003800000 */
[----:B------:R-:W-:Y:S01]  /*ffc0*/  BPT.TRAP 0x1 ;  /* 0x000000040000795c */ /* 0x000fe20000300000 */
.L_x_508:
[----:B------:R-:W-:Y:S01]  /*ffd0*/  IMAD R5, R24, 0x8, R7 ;  /* 0x0000000818057824 */ /* 0x000fe200078e0207 */
[----:B------:R-:W-:Y:S01]  /*ffe0*/  SHF.L.U32 R0, R26, 0x1f, RZ ;  /* 0x0000001f1a007819 */ /* 0x000fe200000006ff */
[----:B------:R-:W-:-:S03]  /*fff0*/  VIADD R24, R24, 0x1 ;  /* 0x0000000118187836 */ /* 0x000fc60000000000 */
[----:B------:R-:W1:Y:S02]  /*10000*/  SYNCS.PHASECHK.TRANS64.TRYWAIT P1, [R5+URZ+0x22840], R0 ;  /* 0x02284000050075a7 */ /* 0x000e64000802017f */
[----:B------:R-:W-:-:S04]  /*10010*/  ISETP.NE.AND P2, PT, R24, 0x2, PT ;  /* 0x000000021800780c */ /* 0x000fc80003f45270 */
[----:B------:R-:W-:Y:S01]  /*10020*/  SEL R3, RZ, 0x1, P2 ;  /* 0x00000001ff037807 */ /* 0x000fe20001000000 */
[----:B-1----:R-:W-:Y:S08]  /*10030*/  @!P1 BRA `(.L_x_509) ;  /* 0x0000003800909947 */ /* 0x002ff00003800000 */
.L_x_629:
[----:B------:R-:W-:Y:S02]  /*10040*/  SEL R24, R24, RZ, P2 ;  /* 0x000000ff18187207 */ /* 0x000fe40001000000 */
[----:B------:R-:W-:Y:S01]  /*10050*/  LOP3.LUT R2, R26, R3, RZ, 0x3c, !PT ;  /* 0x000000031a027212 */ /* 0x000fe200078e3cff */
[----:B------:R-:W-:Y:S06]  /*10060*/  @!P0 BRA `(.L_x_510) ;  /* 0x0000000000048947 */ /* 0x000fec0003800000 */
[----:B------:R-:W-:Y:S01]  /*10070*/  BPT.TRAP 0x1 ;  /* 0x000000040000795c */ /* 0x000fe20000300000 */
.L_x_510:
[----:B------:R-:W-:Y:S01]  /*10080*/  IMAD R3, R24, 0x8, R7 ;  /* 0x0000000818037824 */ /* 0x000fe200078e0207 */
[----:B------:R-:W-:-:S04]  /*10090*/  SHF.L.U32 R2, R2, 0x1f, RZ ;  /* 0x0000001f02027819 */ /* 0x000fc800000006ff */
[----:B------:R-:W2:Y:S02]  /*100a0*/  SYNCS.PHASECHK.TRANS64.TRYWAIT P1, [R3+URZ+0x22840], R2 ;  /* 0x02284002030075a7 */ /* 0x000ea4000802017f */
[----:B--2---:R-:W-:Y:S05]  /*100b0*/  @!P1 BRA `(.L_x_511) ;  /* 0x0000003800849947 */ /* 0x004fea0003800000 */
.L_x_630:
[----:B------:R-:W-:Y:S05]  /*100c0*/  @!P0 BRA `(.L_x_512) ;  /* 0x0000000000048947 */ /* 0x000fea0003800000 */
[----:B------:R-:W-:Y:S01]  /*100d0*/  BPT.TRAP 0x1 ;  /* 0x000000040000795c */ /* 0x000fe20000300000 */
.L_x_512:
[----:B------:R-:W5:Y:S02]  /*100e0*/  SYNCS.PHASECHK.TRANS64.TRYWAIT P1, [R5+URZ+0x22860], R0 ;  /* 0x02286000050075a7 */ /* 0x000f64000802017f */
[----:B-----5:R-:W-:Y:S05]  /*100f0*/  @!P1 BRA `(.L_x_513) ;  /* 0x0000003800889947 */ /* 0x020fea0003800000 */
.L_x_631:
[----:B------:R-:W-:Y:S05]  /*10100*/  @!P0 BRA `(.L_x_514) ;  /* 0x0000000000048947 */ /* 0x000fea0003800000 */
[----:B------:R-:W-:Y:S01]  /*10110*/  BPT.TRAP 0x1 ;  /* 0x000000040000795c */ /* 0x000fe20000300000 */
.L_x_514:
[----:B------:R0:W0:Y:S02]  /*10120*/  SYNCS.PHASECHK.TRANS64.TRYWAIT P0, [R3+URZ+0x22860], R2 ;  /* 0x02286002030075a7 */ /* 0x000024000800017f */
[----:B0-----:R-:W-:Y:S05]  /*10130*/  @!P0 NANOSLEEP.SYNCS 0x989680 ;  /* 0x009896800000895d */ /* 0x001fea0003900000 */
[----:B------:R-:W0:Y:S02]  /*10140*/  @!P0 SYNCS.PHASECHK.TRANS64 P0, [R3+URZ+0x22860], R2 ;  /* 0x02286002030085a7 */ /* 0x000e24000800007f */
[----:B0-----:R-:W-:Y:S05]  /*10150*/  @!P0 BRA `(.L_x_514) ;  /* 0xfffffffc00f08947 */ /* 0x001fea000383ffff */
.L_x_506:
[----:B------:R-:W-:Y:S05]  /*10160*/  BSYNC B0 ;  /* 0x0000000000007941 */ /* 0x000fea0003800000 */
.L_x_505:
[----:B------:R-:W-:Y:S05]  /*10170*/  EXIT ;  /* 0x000000000000794d */ /* 0x000fea0003800000 */
.L_x_387:
[----:B0-----:R0:W1:Y:S02]  /*10180*/  SYNCS.PHASECHK.TRANS64.TRYWAIT P0, [R7+URZ+0x22800], R0 ;  /* 0x02280000070075a7 */ /* 0x001064000800017f */
[----:B-1----:R-:W-:Y:S05]  /*10190*/  @!P0 NANOSLEEP.SYNCS 0x989680 ;  /* 0x009896800000895d */ /* 0x002fea0003900000 */
[----:B------:R-:W1:Y:S02]  /*101a0*/  @!P0 SYNCS.PHASECHK.TRANS64 P0, [R7+URZ+0x22800], R0 ;  /* 0x02280000070085a7 */ /* 0x000e64000800007f */
[----:B-1----:R-:W-:Y:S05]  /*101b0*/  @!P0 BRA `(.L_x_387) ;  /* 0xfffffffc00f08947 */ /* 0x002fea000383ffff */
[----:B------:R-:W-:Y:S05]  /*101c0*/  BRA `(.L_x_515) ;  /* 0xffffff1c00247947 */ /* 0x000fea000383ffff */
.L_x_391:
[----:B-1----:R-:W-:-:S04]  /*101d0*/  IMAD.U32 R0, RZ, RZ, UR22 ;  /* 0x00000016ff007e24 */ /* 0x002fc8000f8e00ff */
[----:B------:R1:W2:Y:S03]  /*101e0*/  SYNCS.PHASECHK.TRANS64.TRYWAIT P1, [R0+URZ+0x22830], R9 ;  /* 0x02283009000075a7 */ /* 0x0002a6000802017f */
[----:B--2---:R-:W-:Y:S05]  /*101f0*/  @!P1 NANOSLEEP.SYNCS 0x989680 ;  /* 0x009896800000995d */ /* 0x004fea0003900000 */
[----:B------:R-:W2:Y:S02]  /*10200*/  @!P1 SYNCS.PHASECHK.TRANS64 P1, [R0+URZ+0x22830], R9 ;  /* 0x02283009000095a7 */ /* 0x000ea4000802007f */
[----:B--2---:R-:W-:Y:S05]  /*10210*/  @!P1 BRA `(.L_x_391) ;  /* 0xfffffffc00ec9947 */ /* 0x004fea000383ffff */
[----:B------:R-:W-:Y:S05]  /*10220*/  BRA `(.L_x_390) ;  /* 0xffffff1c004c7947 */ /* 0x000fea000383ffff */
.L_x_396:
[----:B---3--:R-:W-:-:S04]  /*10230*/  IMAD.U32 R10, RZ, RZ, UR22 ;  /* 0x00000016ff0a7e24 */ /* 0x008fc8000f8e00ff */
[----:B------:R3:W4:Y:S03]  /*10240*/  SYNCS.PHASECHK.TRANS64.TRYWAIT P1, [R10+URZ+0x22850], R9 ;  /* 0x022850090a0075a7 */ /* 0x000726000802017f */
[----:B----4-:R-:W-:Y:S05]  /*10250*/  @!P1 NANOSLEEP.SYNCS 0x989680 ;  /* 0x009896800000995d */ /* 0x010fea0003900000 */
[----:B------:R-:W4:Y:S02]  /*10260*/  @!P1 SYNCS.PHASECHK.TRANS64 P1, [R10+URZ+0x22850], R9 ;  /* 0x022850090a0095a7 */ /* 0x000f24000802007f */
[----:B----4-:R-:W-:Y:S05]  /*10270*/  @!P1 BRA `(.L_x_396) ;  /* 0xfffffffc00ec9947 */ /* 0x010fea000383ffff */
[----:B------:R-:W-:Y:S05]  /*10280*/  BRA `(.L_x_395) ;  /* 0xffffff3000c07947 */ /* 0x000fea000383ffff */
.L_x_402:
[----:B-1----:R-:W-:-:S04]  /*10290*/  IMAD.U32 R0, RZ, RZ, UR25 ;  /* 0x00000019ff007e24 */ /* 0x002fc8000f8e00ff */
[----:B------:R1:W2:Y:S03]  /*102a0*/  SYNCS.PHASECHK.TRANS64.TRYWAIT P1, [R0+URZ+0x22830], R7 ;  /* 0x02283007000075a7 */ /* 0x0002a6000802017f */
[----:B--2---:R-:W-:Y:S05]  /*102b0*/  @!P1 NANOSLEEP.SYNCS 0x989680 ;  /* 0x009896800000995d */ /* 0x004fea0003900000 */
[----:B------:R-:W2:Y:S02]  /*102c0*/  @!P1 SYNCS.PHASECHK.TRANS64 P1, [R0+URZ+0x22830], R7 ;  /* 0x02283007000095a7 */ /* 0x000ea4000802007f */
[----:B--2---:R-:W-:Y:S05]  /*102d0*/  @!P1 BRA `(.L_x_402) ;  /* 0xfffffffc00ec9947 */ /* 0x004fea000383ffff */
[----:B------:R-:W-:Y:S05]  /*102e0*/  BRA `(.L_x_401) ;  /* 0xffffff3400dc7947 */ /* 0x000fea000383ffff */
.L_x_407:
[----:B---3--:R-:W-:-:S04]  /*102f0*/  IMAD.U32 R8, RZ, RZ, UR25 ;  /* 0x00000019ff087e24 */ /* 0x008fc8000f8e00ff */
[----:B------:R3:W4:Y:S03]  /*10300*/  SYNCS.PHASECHK.TRANS64.TRYWAIT P1, [R8+URZ+0x22850], R7 ;  /* 0x02285007080075a7 */ /* 0x000726000802017f */
[----:B----4-:R-:W-:Y:S05]  /*10310*/  @!P1 NANOSLEEP.SYNCS 0x989680 ;  /* 0x009896800000995d */ /* 0x010fea0003900000 */
[----:B------:R-:W4:Y:S02]  /*10320*/  @!P1 SYNCS.PHASECHK.TRANS64 P1, [R8+URZ+0x22850], R7 ;  /* 0x02285007080095a7 */ /* 0x000f24000802007f */
[----:B----4-:R-:W-:Y:S05]  /*10330*/  @!P1 BRA `(.L_x_407) ;  /* 0xfffffffc00ec9947 */ /* 0x010fea000383ffff */
[----:B------:R-:W-:Y:S05]  /*10340*/  BRA `(.L_x_406) ;  /* 0xffffff4c00fc7947 */ /* 0x000fea000383ffff */
.L_x_454:
[----:B------:R-:W0:Y:S01]  /*10350*/  S2R R8, SR_TID.X ;  /* 0x0000000000087919 */ /* 0x000e220000002100 */
[----:B------:R-:W-:Y:S01]  /*10360*/  BSSY B0, `(.L_x_516) ;  /* 0x000000a000007945 */ /* 0x000fe20003800000 */
[----:B------:R-:W-:Y:S02]  /*10370*/  IMAD.MOV.U32 R12, RZ, RZ, RZ ;  /* 0x000000ffff0c7224 */ /* 0x000fe400078e00ff */
[----:B------:R-:W-:Y:S02]  /*10380*/  IMAD.MOV.U32 R11, RZ, RZ, 0x1f ;  /* 0x0000001fff0b7424 */ /* 0x000fe400078e00ff */
[----:B------:R-:W-:Y:S01]  /*10390*/  IMAD.MOV.U32 R15, RZ, RZ, -0x1 ;  /* 0xffffffffff0f7424 */ /* 0x000fe200078e00ff */
[----:B0-----:R-:W-:-:S04]  /*103a0*/  SHF.R.U32.HI R8, RZ, 0x5, R8 ;  /* 0x00000005ff087819 */ /* 0x001fc80000011608 */
[----:B------:R-:W-:-:S05]  /*103b0*/  LOP3.LUT R8, R8, 0x3, RZ, 0xc0, !PT ;  /* 0x0000000308087812 */ /* 0x000fca00078ec0ff */
[----:B------:R-:W-:-:S07]  /*103c0*/  IMAD.MOV.U32 R13, RZ, RZ, R8 ;  /* 0x000000ffff0d7224 */ /* 0x000fce00078e0008 */
[----:B-----5:R-:W-:Y:S05]  /*103d0*/  WARPSYNC.COLLECTIVE R15, `(.L_x_517) ;  /* 0x000000000f087348 */ /* 0x020fea0003c00000 */
[----:B------:R0:W1:Y:S02]  /*103e0*/  SHFL.IDX P6, R14, R13, R12, R11 ;  /* 0x0000000c0d0e7389 */ /* 0x00006400000c000b */
[----:B01---5:R-:W-:Y:S01]  /*103f0*/  ENDCOLLECTIVE ;  /* 0x000000000000791b */ /* 0x023fe20003800000 */
.L_x_517:
[----:B------:R-:W-:Y:S05]  /*10400*/  BSYNC B0 ;  /* 0x0000000000007941 */ /* 0x000fea0003800000 */
.L_x_516:
[----:B------:R-:W-:Y:S05]  /*10410*/  BRA `(.L_x_518) ;  /* 0xffffffc000707947 */ /* 0x000fea000383ffff */
.L_x_457:
[----:B0-----:R0:W1:Y:S02]  /*10420*/  SYNCS.PHASECHK.TRANS64.TRYWAIT P0, [R33+URZ+0x22840], R0 ;  /* 0x02284000210075a7 */ /* 0x001064000800017f */
[----:B-1----:R-:W-:Y:S05]  /*10430*/  @!P0 NANOSLEEP.SYNCS 0x989680 ;  /* 0x009896800000895d */ /* 0x002fea0003900000 */
[----:B------:R-:W1:Y:S02]  /*10440*/  @!P0 SYNCS.PHASECHK.TRANS64 P0, [R33+URZ+0x22840], R0 ;  /* 0x02284000210085a7 */ /* 0x000e64000800007f */
[----:B-1----:R-:W-:Y:S05]  /*10450*/  @!P0 BRA `(.L_x_457) ;  /* 0xfffffffc00f08947 */ /* 0x002fea000383ffff */
[----:B------:R-:W-:Y:S05]  /*10460*/  BRA `(.L_x_519) ;  /* 0xffffffc000987947 */ /* 0x000fea000383ffff */
.L_x_458:
[----:B------:R-:W-:Y:S01]  /*10470*/  BSSY B0, `(.L_x_520) ;  /* 0x0000008000007945 */ /* 0x000fe20003800000 */
[----:B------:R-:W-:Y:S02]  /*10480*/  IMAD.MOV.U32 R13, RZ, RZ, R4 ;  /* 0x000000ffff0d7224 */ /* 0x000fe400078e0004 */
[----:B------:R-:W-:Y:S02]  /*10490*/  IMAD.MOV.U32 R12, RZ, RZ, RZ ;  /* 0x000000ffff0c7224 */ /* 0x000fe400078e00ff */
[----:B------:R-:W-:Y:S02]  /*104a0*/  IMAD.MOV.U32 R11, RZ, RZ, 0x181f ;  /* 0x0000181fff0b7424 */ /* 0x000fe400078e00ff */
[----:B------:R-:W-:-:S07]  /*104b0*/  IMAD.MOV.U32 R15, RZ, RZ, -0x1 ;  /* 0xffffffffff0f7424 */ /* 0x000fce00078e00ff */
[----:B------:R-:W-:Y:S05]  /*104c0*/  WARPSYNC.COLLECTIVE R15, `(.L_x_521) ;  /* 0x000000000f087348 */ /* 0x000fea0003c00000 */
[----:B------:R0:W1:Y:S02]  /*104d0*/  SHFL.IDX P6, R14, R13, R12, R11 ;  /* 0x0000000c0d0e7389 */ /* 0x00006400000c000b */
[----:B01----:R-:W-:Y:S01]  /*104e0*/  ENDCOLLECTIVE ;  /* 0x000000000000791b */ /* 0x003fe20003800000 */
.L_x_521:
[----:B------:R-:W-:Y:S05]  /*104f0*/  BSYNC B0 ;  /* 0x0000000000007941 */ /* 0x000fea0003800000 */
.L_x_520:
[----:B------:R-:W-:Y:S02]  /*10500*/  IMAD.MOV.U32 R13, RZ, RZ, R0 ;  /* 0x000000ffff0d7224 */ /* 0x000fe400078e0000 */
[----:B------:R-:W-:Y:S02]  /*10510*/  IMAD.MOV.U32 R12, RZ, RZ, RZ ;  /* 0x000000ffff0c7224 */ /* 0x000fe400078e00ff */
[----:B------:R-:W-:Y:S02]  /*10520*/  IMAD.MOV.U32 R11, RZ, RZ, 0x181f ;  /* 0x0000181fff0b7424 */ /* 0x000fe400078e00ff */
[----:B------:R-:W-:Y:S02]  /*10530*/  IMAD.MOV.U32 R15, RZ, RZ, -0x1 ;  /* 0xffffffffff0f7424 */ /* 0x000fe400078e00ff */
[----:B------:R-:W-:Y:S02]  /*10540*/  IMAD.MOV.U32 R2, RZ, RZ, R14 ;  /* 0x000000ffff027224 */ /* 0x000fe400078e000e */
[----:B------:R-:W-:-:S07]  /*10550*/  @P0 IMAD R7, R5, 0x2, R22 ;  /* 0x0000000205070824 */ /* 0x000fce00078e0216 */
[----:B------:R-:W-:Y:S05]  /*10560*/  WARPSYNC.COLLECTIVE R15, `(.L_x_522) ;  /* 0x000000000f087348 */ /* 0x000fea0003c00000 */
[----:B------:R0:W1:Y:S02]  /*10570*/  SHFL.IDX P6, R14, R13, R12, R11 ;  /* 0x0000000c0d0e7389 */ /* 0x00006400000c000b */
[----:B01----:R-:W-:Y:S01]  /*10580*/  ENDCOLLECTIVE ;  /* 0x000000000000791b */ /* 0x003fe20003800000 */
.L_x_522:
[----:B------:R-:W-:Y:S02]  /*10590*/  IMAD.MOV.U32 R13, RZ, RZ, R4 ;  /* 0x000000ffff0d7224 */ /* 0x000fe400078e0004 */
[----:B------:R-:W-:Y:S02]  /*105a0*/  IMAD.MOV.U32 R12, RZ, RZ, 0x1 ;  /* 0x00000001ff0c7424 */ /* 0x000fe400078e00ff */
[----:B------:R-:W-:-:S07]  /*105b0*/  IMAD.MOV.U32 R3, RZ, RZ, R14 ;  /* 0x000000ffff037224 */ /* 0x000fce00078e000e */
[----:B------:R-:W-:Y:S05]  /*105c0*/  WARPSYNC.COLLECTIVE R15, `(.L_x_523) ;  /* 0x000000000f087348 */ /* 0x000fea0003c00000 */
[----:B------:R0:W1:Y:S02]  /*105d0*/  SHFL.IDX P6, R14, R13, R12, R11 ;  /* 0x0000000c0d0e7389 */ /* 0x00006400000c000b */
[----:B01----:R-:W-:Y:S01]  /*105e0*/  ENDCOLLECTIVE ;  /* 0x000000000000791b */ /* 0x003fe20003800000 */
.L_x_523:
[----:B------:R-:W-:-:S05]  /*105f0*/  @P0 LEA R3, P1, R8, R3, 0x1 ;  /* 0x0000000308030211 */ /* 0x000fca00078208ff */
[----:B------:R-:W-:-:S05]  /*10600*/  @P0 IMAD.X R2, RZ, RZ, R2, P1 ;  /* 0x000000ffff020224 */ /* 0x000fca00008e0602 */
[----:B------:R-:W-:Y:S01]  /*10610*/  @P0 LOP3.LUT R3, R3, R2, RZ, 0x3c, !PT ;  /* 0x0000000203030212 */ /* 0x000fe200078e3cff */
[----:B------:R-:W-:-:S03]  /*10620*/  IMAD.MOV.U32 R13, RZ, RZ, R0 ;  /* 0x000000ffff0d7224 */ /* 0x000fc600078e0000 */
[----:B------:R-:W-:-:S04]  /*10630*/  @P0 LOP3.LUT R2, R3, R2, RZ, 0x3c, !PT ;  /* 0x0000000203020212 */ /* 0x000fc800078e3cff */
[----:B------:R-:W-:-:S05]  /*10640*/  @P0 LOP3.LUT R3, R3, R2, RZ, 0x3c, !PT ;  /* 0x0000000203030212 */ /* 0x000fca00078e3cff */
[----:B------:R-:W-:Y:S01]  /*10650*/  @!PT LDS RZ, [RZ] ;  /* 0x00000000fffff984 */ /* 0x000fe20000000800 */
[----:B------:R-:W-:Y:S01]  /*10660*/  @!PT LDS RZ, [RZ] ;  /* 0x00000000fffff984 */ /* 0x000fe20000000800 */
[----:B------:R-:W-:Y:S01]  /*10670*/  @!PT LDS RZ, [RZ] ;  /* 0x00000000fffff984 */ /* 0x000fe20000000800 */
[----:B------:R0:W-:Y:S01]  /*10680*/  @P0 LDGSTS.E.BYPASS.LTC128B.128 [R7+0x1c400], desc[UR50][R2.64], !P2 ;  /* 0x1c40000002070fae */ /* 0x0001e2000d101d72 */
[----:B------:R-:W-:Y:S01]  /*10690*/  ISETP.GE.AND P0, PT, R32, 0x11, PT ;  /* 0x000000112000780c */ /* 0x000fe20003f06270 */
[----:B0-----:R-:W-:-:S12]  /*106a0*/  IMAD.MOV.U32 R2, RZ, RZ, R14 ;  /* 0x000000ffff027224 */ /* 0x001fd800078e000e */
[----:B------:R-:W-:Y:S05]  /*106b0*/  WARPSYNC.COLLECTIVE R15, `(.L_x_524) ;  /* 0x000000000f087348 */ /* 0x000fea0003c00000 */
[----:B------:R0:W1:Y:S02]  /*106c0*/  SHFL.IDX P6, R14, R13, R12, R11 ;  /* 0x0000000c0d0e7389 */ /* 0x00006400000c000b */
[----:B01----:R-:W-:Y:S01]  /*106d0*/  ENDCOLLECTIVE ;  /* 0x000000000000791b */ /* 0x003fe20003800000 */
.L_x_524:
[----:B------:R-:W-:Y:S02]  /*106e0*/  @P0 IMAD R7, R5, 0x2, R22 ;  /* 0x0000000205070824 */ /* 0x000fe400078e0216 */
[----:B------:R-:W-:Y:S02]  /*106f0*/  IMAD.MOV.U32 R13, RZ, RZ, R4 ;  /* 0x000000ffff0d7224 */ /* 0x000fe400078e0004 */
[----:B------:R-:W-:Y:S02]  /*10700*/  IMAD.MOV.U32 R12, RZ, RZ, 0x2 ;  /* 0x00000002ff0c7424 */ /* 0x000fe400078e00ff */
[----:B------:R-:W-:-:S07]  /*10710*/  IMAD.MOV.U32 R3, RZ, RZ, R14 ;  /* 0x000000ffff037224 */ /* 0x000fce00078e000e */
[----:B------:R-:W-:Y:S05]  /*10720*/  WARPSYNC.COLLECTIVE R15, `(.L_x_525) ;  /* 0x000000000f087348 */ /* 0x000fea0003c00000 */
[----:B------:R0:W1:Y:S02]  /*10730*/  SHFL.IDX P6, R14, R13, R12, R11 ;  /* 0x0000000c0d0e7389 */ /* 0x00006400000c000b */
[----:B01----:R-:W-:Y:S01]  /*10740*/  ENDCOLLECTIVE ;  /* 0x000000000000791b */ /* 0x003fe20003800000 */
.L_x_525:
        /* <DEDUP_REMOVED lines=15> */
.L_x_526:
[----:B------:R-:W-:Y:S02]  /*10840*/  @P0 IMAD R7, R5, 0x2, R22 ;  /* 0x0000000205070824 */ /* 0x000fe400078e0216 */
[----:B------:R-:W-:Y:S02]  /*10850*/  IMAD.MOV.U32 R13, RZ, RZ, R4 ;  /* 0x000000ffff0d7224 */ /* 0x000fe400078e0004 */
[----:B------:R-:W-:Y:S02]  /*10860*/  IMAD.MOV.U32 R12, RZ, RZ, 0x3 ;  /* 0x00000003ff0c7424 */ /* 0x000fe400078e00ff */
[----:B------:R-:W-:-:S07]  /*10870*/  IMAD.MOV.U32 R3, RZ, RZ, R14 ;  /* 0x000000ffff037224 */ /* 0x000fce00078e000e */
[----:B------:R-:W-:Y:S05]  /*10880*/  WARPSYNC.COLLECTIVE R15, `(.L_x_527) ;  /* 0x000000000f087348 */ /* 0x000fea0003c00000 */
[----:B------:R0:W1:Y:S02]  /*10890*/  SHFL.IDX P6, R14, R13, R12, R11 ;  /* 0x0000000c0d0e7389 */ /* 0x00006400000c000b */
[----:B01----:R-:W-:Y:S01]  /*108a0*/  ENDCOLLECTIVE ;  /* 0x000000000000791b */ /* 0x003fe20003800000 */
.L_x_527:
        /* <DEDUP_REMOVED lines=15> */
.L_x_528:
[----:B------:R-:W-:Y:S02]  /*109a0*/  @P0 IMAD R7, R5, 0x2, R22 ;  /* 0x0000000205070824 */ /* 0x000fe400078e0216 */
[----:B------:R-:W-:Y:S02]  /*109b0*/  IMAD.MOV.U32 R13, RZ, RZ, R4 ;  /* 0x000000ffff0d7224 */ /* 0x000fe400078e0004 */
[----:B------:R-:W-:Y:S02]  /*109c0*/  IMAD.MOV.U32 R12, RZ, RZ, 0x4 ;  /* 0x00000004ff0c7424 */ /* 0x000fe400078e00ff */
[----:B------:R-:W-:-:S07]  /*109d0*/  IMAD.MOV.U32 R3, RZ, RZ, R14 ;  /* 0x000000ffff037224 */ /* 0x000fce00078e000e */
[----:B------:R-:W-:Y:S05]  /*109e0*/  WARPSYNC.COLLECTIVE R15, `(.L_x_529) ;  /* 0x000000000f087348 */ /* 0x000fea0003c00000 */
[----:B------:R0:W1:Y:S02]  /*109f0*/  SHFL.IDX P6, R14, R13, R12, R11 ;  /* 0x0000000c0d0e7389 */ /* 0x00006400000c000b */
[----:B01----:R-:W-:Y:S01]  /*10a00*/  ENDCOLLECTIVE ;  /* 0x000000000000791b */ /* 0x003fe20003800000 */
.L_x_529:
        /* <DEDUP_REMOVED lines=15> */
.L_x_530:
[----:B------:R-:W-:Y:S02]  /*10b00*/  @P0 IMAD R7, R5, 0x2, R22 ;  /* 0x0000000205070824 */ /* 0x000fe400078e0216 */
[----:B------:R-:W-:Y:S02]  /*10b10*/  IMAD.MOV.U32 R13, RZ, RZ, R4 ;  /* 0x000000ffff0d7224 */ /* 0x000fe400078e0004 */
[----:B------:R-:W-:Y:S02]  /*10b20*/  IMAD.MOV.U32 R12, RZ, RZ, 0x5 ;  /* 0x00000005ff0c7424 */ /* 0x000fe400078e00ff */
[----:B------:R-:W-:-:S07]  /*10b30*/  IMAD.MOV.U32 R3, RZ, RZ, R14 ;  /* 0x000000ffff037224 */ /* 0x000fce00078e000e */
[----:B------:R-:W-:Y:S05]  /*10b40*/  WARPSYNC.COLLECTIVE R15, `(.L_x_531) ;  /* 0x000000000f087348 */ /* 0x000fea0003c00000 */
[----:B------:R0:W1:Y:S02]  /*10b50*/  SHFL.IDX P6, R14, R13, R12, R11 ;  /* 0x0000000c0d0e7389 */ /* 0x00006400000c000b */
[----:B01----:R-:W-:Y:S01]  /*10b60*/  ENDCOLLECTIVE ;  /* 0x000000000000791b */ /* 0x003fe20003800000 */
.L_x_531:
[----:B------:R-:W-:-:S05]  /*10b70*/  @P0 LEA R3, P1, R8, R3, 0x1 ;  /* 0x0000000308030211 */ /* 0x000fca00078208ff */
[----:B------:R-:W-:-:S05]  /*10b80*/  @P0 IMAD.X R2, RZ, RZ, R2, P1 ;  /* 0x000000ffff020224 */ /* 0x000fca00008e0602 */
[----:B------:R-:W-:Y:S01]  /*10b90*/  @P0 LOP3.LUT R3, R3, R2, RZ, 0x3c, !PT ;  /* 0x0000000203030212 */ /* 0x000fe200078e3cff */
[----:B------:R-:W-:-:S03]  /*10ba0*/  IMAD.MOV.U32 R13, RZ, RZ, R0 ;  /* 0x000000ffff0d7224 */ /* 0x000fc600078e0000 */
[----:B------:R-:W-:-:S04]  /*10bb0*/  @P0 LOP3.LUT R2, R3, R2, RZ, 0x3c, !PT ;  /* 0x0000000203020212 */ /* 0x000fc800078e3cff */
[----:B------:R-:W-:Y:S01]  /*10bc0*/  @P0 LOP3.LUT R3, R3, R2, RZ, 0x3c, !PT ;  /* 0x0000000203030212 */ /* 0x000fe200078e3cff */
[----:B------:R-:W-:-:S07]  /*10bd0*/  IMAD.MOV.U32 R4, RZ, RZ, R14 ;  /* 0x000000ffff047224 */ /* 0x000fce00078e000e */
[----:B------:R-:W-:Y:S05]  /*10be0*/  WARPSYNC.COLLECTIVE R15, `(.L_x_532) ;  /* 0x000000000f087348 */ /* 0x000fea0003c00000 */
[----:B------:R0:W1:Y:S02]  /*10bf0*/  SHFL.IDX P6, R14, R13, R12, R11 ;  /* 0x0000000c0d0e7389 */ /* 0x00006400000c000b */
[----:B01----:R-:W-:Y:S01]  /*10c00*/  ENDCOLLECTIVE ;  /* 0x000000000000791b */ /* 0x003fe20003800000 */
.L_x_532:
[----:B------:R-:W-:Y:S01]  /*10c10*/  @!PT LDS RZ, [RZ] ;  /* 0x00000000fffff984 */ /* 0x000fe20000000800 */
[----:B------:R-:W-:Y:S01]  /*10c20*/  @!PT LDS RZ, [RZ] ;  /* 0x00000000fffff984 */ /* 0x000fe20000000800 */
[----:B------:R-:W-:Y:S01]  /*10c30*/  @!PT LDS RZ, [RZ] ;  /* 0x00000000fffff984 */ /* 0x000fe20000000800 */
[----:B------:R1:W-:Y:S01]  /*10c40*/  @P0 LDGSTS.E.BYPASS.LTC128B.128 [R7+0x1e400], desc[UR50][R2.64], !P2 ;  /* 0x1e40000002070fae */ /* 0x0003e2000d101d72 */
[----:B------:R-:W-:Y:S01]  /*10c50*/  IMAD.MOV.U32 R0, RZ, RZ, R14 ;  /* 0x000000ffff007224 */ /* 0x000fe200078e000e */
[----:B------:R-:W-:Y:S06]  /*10c60*/  BRA `(.L_x_533) ;  /* 0xffffffbc00f87947 */ /* 0x000fec000383ffff */
.L_x_463:
[----:B------:R-:W-:Y:S02]  /*10c70*/  IMAD.MOV.U32 R13, RZ, RZ, R4 ;  /* 0x000000ffff0d7224 */ /* 0x000fe400078e0004 */
[----:B------:R-:W-:Y:S02]  /*10c80*/  IMAD.MOV.U32 R12, RZ, RZ, RZ ;  /* 0x000000ffff0c7224 */ /* 0x000fe400078e00ff */
[----:B------:R-:W-:Y:S02]  /*10c90*/  IMAD.MOV.U32 R11, RZ, RZ, 0x181f ;  /* 0x0000181fff0b7424 */ /* 0x000fe400078e00ff */
[----:B------:R-:W-:Y:S02]  /*10ca0*/  IMAD.MOV.U32 R15, RZ, RZ, -0x1 ;  /* 0xffffffffff0f7424 */ /* 0x000fe400078e00ff */
[----:B-----5:R-:W-:Y:S02]  /*10cb0*/  IMAD R5, R10, R6, RZ ;  /* 0x000000060a057224 */ /* 0x020fe400078e02ff */
[----:B------:R-:W-:-:S07]  /*10cc0*/  IMAD.IADD R17, R9, 0x1, R17 ;  /* 0x0000000109117824 */ /* 0x000fce00078e0211 */
[----:B------:R-:W-:Y:S05]  /*10cd0*/  WARPSYNC.COLLECTIVE R15, `(.L_x_534) ;  /* 0x000000000f087348 */ /* 0x000fea0003c00000 */
[----:B------:R0:W1:Y:S02]  /*10ce0*/  SHFL.IDX P6, R14, R13, R12, R11 ;  /* 0x0000000c0d0e7389 */ /* 0x00006400000c000b */
[----:B01----:R-:W-:Y:S01]  /*10cf0*/  ENDCOLLECTIVE ;  /* 0x000000000000791b */ /* 0x003fe20003800000 */
.L_x_534:
[C---:B------:R-:W-:Y:S01]  /*10d00*/  VIADD R6, R17.reuse, 0x10 ;  /* 0x0000001011067836 */ /* 0x040fe20000000000 */
[----:B------:R-:W-:Y:S01]  /*10d10*/  ISETP.GE.AND P0, PT, R17, R5, PT ;  /* 0x000000051100720c */ /* 0x000fe20003f06270 */
[----:B------:R-:W-:Y:S02]  /*10d20*/  IMAD.MOV.U32 R13, RZ, RZ, R0 ;  /* 0x000000ffff0d7224 */ /* 0x000fe400078e0000 */
[----:B------:R-:W-:-:S10]  /*10d30*/  IMAD.MOV.U32 R2, RZ, RZ, R14 ;  /* 0x000000ffff027224 */ /* 0x000fd400078e000e */
[----:B------:R-:W-:Y:S05]  /*10d40*/  WARPSYNC.COLLECTIVE R15, `(.L_x_535) ;  /* 0x000000000f087348 */ /* 0x000fea0003c00000 */
[----:B------:R0:W1:Y:S02]  /*10d50*/  SHFL.IDX P6, R14, R13, R12, R11 ;  /* 0x0000000c0d0e7389 */ /* 0x00006400000c000b */
[----:B01----:R-:W-:Y:S01]  /*10d60*/  ENDCOLLECTIVE ;  /* 0x000000000000791b */ /* 0x003fe20003800000 */
.L_x_535:
[----:B------:R-:W-:Y:S02]  /*10d70*/  IMAD.MOV.U32 R13, RZ, RZ, R4 ;  /* 0x000000ffff0d7224 */ /* 0x000fe400078e0004 */
[----:B------:R-:W-:Y:S02]  /*10d80*/  IMAD.MOV.U32 R12, RZ, RZ, 0x1 ;  /* 0x00000001ff0c7424 */ /* 0x000fe400078e00ff */
[----:B------:R-:W-:-:S07]  /*10d90*/  IMAD.MOV.U32 R3, RZ, RZ, R14 ;  /* 0x000000ffff037224 */ /* 0x000fce00078e000e */
[----:B------:R-:W-:Y:S05]  /*10da0*/  WARPSYNC.COLLECTIVE R15, `(.L_x_536) ;  /* 0x000000000f087348 */ /* 0x000fea0003c00000 */
[----:B------:R0:W1:Y:S02]  /*10db0*/  SHFL.IDX P6, R14, R13, R12, R11 ;  /* 0x0000000c0d0e7389 */ /* 0x00006400000c000b */
[----:B01----:R-:W-:Y:S01]  /*10dc0*/  ENDCOLLECTIVE ;  /* 0x000000000000791b */ /* 0x003fe20003800000 */
.L_x_536:
[----:B------:R-:W-:-:S05]  /*10dd0*/  @!P0 LEA R3, P2, R8, R3, 0x1 ;  /* 0x0000000308038211 */ /* 0x000fca00078408ff */
[----:B------:R-:W-:-:S05]  /*10de0*/  @!P0 IMAD.X R2, RZ, RZ, R2, P2 ;  /* 0x000000ffff028224 */ /* 0x000fca00010e0602 */
[----:B------:R-:W-:Y:S01]  /*10df0*/  @!P0 LOP3.LUT R3, R3, R2, RZ, 0x3c, !PT ;  /* 0x0000000203038212 */ /* 0x000fe200078e3cff */
[----:B------:R-:W-:-:S03]  /*10e00*/  IMAD.MOV.U32 R13, RZ, RZ, R0 ;  /* 0x000000ffff0d7224 */ /* 0x000fc600078e0000 */
[----:B------:R-:W-:-:S04]  /*10e10*/  @!P0 LOP3.LUT R2, R3, R2, RZ, 0x3c, !PT ;  /* 0x0000000203028212 */ /* 0x000fc800078e3cff */
[----:B------:R-:W-:-:S05]  /*10e20*/  @!P0 LOP3.LUT R3, R3, R2, RZ, 0x3c, !PT ;  /* 0x0000000203038212 */ /* 0x000fca00078e3cff */
        /* <DEDUP_REMOVED lines=9> */
.L_x_537:
[----:B------:R-:W-:Y:S02]  /*10ec0*/  IMAD.MOV.U32 R13, RZ, RZ, R4 ;  /* 0x000000ffff0d7224 */ /* 0x000fe400078e0004 */
[----:B------:R-:W-:Y:S02]  /*10ed0*/  IMAD.MOV.U32 R12, RZ, RZ, 0x2 ;  /* 0x00000002ff0c7424 */ /* 0x000fe400078e00ff */
[----:B------:R-:W-:-:S07]  /*10ee0*/  IMAD.MOV.U32 R3, RZ, RZ, R14 ;  /* 0x000000ffff037224 */ /* 0x000fce00078e000e */
[----:B------:R-:W-:Y:S05]  /*10ef0*/  WARPSYNC.COLLECTIVE R15, `(.L_x_538) ;  /* 0x000000000f087348 */ /* 0x000fea0003c00000 */
[----:B------:R0:W1:Y:S02]  /*10f00*/  SHFL.IDX P6, R14, R13, R12, R11 ;  /* 0x0000000c0d0e7389 */ /* 0x00006400000c000b */
[----:B01----:R-:W-:Y:S01]  /*10f10*/  ENDCOLLECTIVE ;  /* 0x000000000000791b */ /* 0x003fe20003800000 */
.L_x_538:
        /* <DEDUP_REMOVED lines=9> */
[----:B------:R0:W-:Y:S02]  /*10fb0*/  @!P0 LDGSTS.E.BYPASS.LTC128B.128 [R36+0x18c00], desc[UR50][R2.64], !P1 ;  /* 0x18c0000002248fae */ /* 0x0001e4000c901d72 */
[----:B0-----:R-:W-:-:S05]  /*10fc0*/  VIADD R2, R17, 0x20 ;  /* 0x0000002011027836 */ /* 0x001fca0000000000 */
[----:B------:R-:W-:Y:S01]  /*10fd0*/  ISETP.GE.AND P0, PT, R2, R5, PT ;  /* 0x000000050200720c */ /* 0x000fe20003f06270 */
[----:B------:R-:W-:-:S12]  /*10fe0*/  IMAD.MOV.U32 R2, RZ, RZ, R14 ;  /* 0x000000ffff027224 */ /* 0x000fd800078e000e */
[----:B------:R-:W-:Y:S05]  /*10ff0*/  WARPSYNC.COLLECTIVE R15, `(.L_x_539) ;  /* 0x000000000f087348 */ /* 0x000fea0003c00000 */
[----:B------:R0:W1:Y:S02]  /*11000*/  SHFL.IDX P6, R14, R13, R12, R11 ;  /* 0x0000000c0d0e7389 */ /* 0x00006400000c000b */
[----:B01----:R-:W-:Y:S01]  /*11010*/  ENDCOLLECTIVE ;  /* 0x000000000000791b */ /* 0x003fe20003800000 */
.L_x_539:
[----:B------:R-:W-:Y:S02]  /*11020*/  IMAD.MOV.U32 R13, RZ, RZ, R4 ;  /* 0x000000ffff0d7224 */ /* 0x000fe400078e0004 */
[----:B------:R-:W-:Y:S02]  /*11030*/  IMAD.MOV.U32 R12, RZ, RZ, 0x3 ;  /* 0x00000003ff0c7424 */ /* 0x000fe400078e00ff */
[----:B------:R-:W-:-:S07]  /*11040*/  IMAD.MOV.U32 R3, RZ, RZ, R14 ;  /* 0x000000ffff037224 */ /* 0x000fce00078e000e */
[----:B------:R-:W-:Y:S05]  /*11050*/  WARPSYNC.COLLECTIVE R15, `(.L_x_540) ;  /* 0x000000000f087348 */ /* 0x000fea0003c00000 */
[----:B------:R0:W1:Y:S02]  /*11060*/  SHFL.IDX P6, R14, R13, R12, R11 ;  /* 0x0000000c0d0e7389 */ /* 0x00006400000c000b */
[----:B01----:R-:W-:Y:S01]  /*11070*/  ENDCOLLECTIVE ;  /* 0x000000000000791b */ /* 0x003fe20003800000 */
.L_x_540:
        /* <DEDUP_REMOVED lines=16> */
.L_x_541:
[----:B------:R-:W-:Y:S02]  /*11180*/  IMAD.MOV.U32 R13, RZ, RZ, R4 ;  /* 0x000000ffff0d7224 */ /* 0x000fe400078e0004 */
[----:B------:R-:W-:Y:S02]  /*11190*/  IMAD.MOV.U32 R12, RZ, RZ, 0x4 ;  /* 0x00000004ff0c7424 */ /* 0x000fe400078e00ff */
[----:B------:R-:W-:-:S07]  /*111a0*/  IMAD.MOV.U32 R3, RZ, RZ, R14 ;  /* 0x000000ffff037224 */ /* 0x000fce00078e000e */
[----:B------:R-:W-:Y:S05]  /*111b0*/  WARPSYNC.COLLECTIVE R15, `(.L_x_542) ;  /* 0x000000000f087348 */ /* 0x000fea0003c00000 */
[----:B------:R0:W1:Y:S02]  /*111c0*/  SHFL.IDX P6, R14, R13, R12, R11 ;  /* 0x0000000c0d0e7389 */ /* 0x00006400000c000b */
[----:B01----:R-:W-:Y:S01]  /*111d0*/  ENDCOLLECTIVE ;  /* 0x000000000000791b */ /* 0x003fe20003800000 */
.L_x_542:
        /* <DEDUP_REMOVED lines=16> */
.L_x_543:
[----:B------:R-:W-:Y:S02]  /*112e0*/  IMAD.MOV.U32 R13, RZ, RZ, R4 ;  /* 0x000000ffff0d7224 */ /* 0x000fe400078e0004 */
[----:B------:R-:W-:Y:S02]  /*112f0*/  IMAD.MOV.U32 R12, RZ, RZ, 0x5 ;  /* 0x00000005ff0c7424 */ /* 0x000fe400078e00ff */
[----:B------:R-:W-:-:S07]  /*11300*/  IMAD.MOV.U32 R3, RZ, RZ, R14 ;  /* 0x000000ffff037224 */ /* 0x000fce00078e000e */
[----:B------:R-:W-:Y:S05]  /*11310*/  WARPSYNC.COLLECTIVE R15, `(.L_x_544) ;  /* 0x000000000f087348 */ /* 0x000fea0003c00000 */
[----:B------:R0:W1:Y:S02]  /*11320*/  SHFL.IDX P6, R14, R13, R12, R11 ;  /* 0x0000000c0d0e7389 */ /* 0x00006400000c000b */
[----:B01----:R-:W-:Y:S01]  /*11330*/  ENDCOLLECTIVE ;  /* 0x000000000000791b */ /* 0x003fe20003800000 */
.L_x_544:
        /* <DEDUP_REMOVED lines=16> */
.L_x_545:
[----:B------:R-:W-:Y:S02]  /*11440*/  IMAD.MOV.U32 R13, RZ, RZ, R4 ;  /* 0x000000ffff0d7224 */ /* 0x000fe400078e0004 */
[----:B------:R-:W-:Y:S02]  /*11450*/  IMAD.MOV.U32 R12, RZ, RZ, 0x6 ;  /* 0x00000006ff0c7424 */ /* 0x000fe400078e00ff */
[----:B------:R-:W-:-:S07]  /*11460*/  IMAD.MOV.U32 R3, RZ, RZ, R14 ;  /* 0x000000ffff037224 */ /* 0x000fce00078e000e */
[----:B------:R-:W-:Y:S05]  /*11470*/  WARPSYNC.COLLECTIVE R15, `(.L_x_546) ;  /* 0x000000000f087348 */ /* 0x000fea0003c00000 */
[----:B------:R0:W1:Y:S02]  /*11480*/  SHFL.IDX P6, R14, R13, R12, R11 ;  /* 0x0000000c0d0e7389 */ /* 0x00006400000c000b */
[----:B01----:R-:W-:Y:S01]  /*11490*/  ENDCOLLECTIVE ;  /* 0x000000000000791b */ /* 0x003fe20003800000 */
.L_x_546:
        /* <DEDUP_REMOVED lines=16> */
.L_x_547:
[----:B------:R-:W-:Y:S02]  /*115a0*/  IMAD.MOV.U32 R13, RZ, RZ, R4 ;  /* 0x000000ffff0d7224 */ /* 0x000fe400078e0004 */
[----:B------:R-:W-:Y:S02]  /*115b0*/  IMAD.MOV.U32 R12, RZ, RZ, 0x7 ;  /* 0x00000007ff0c7424 */ /* 0x000fe400078e00ff */
[----:B------:R-:W-:-:S07]  /*115c0*/  IMAD.MOV.U32 R3, RZ, RZ, R14 ;  /* 0x000000ffff037224 */ /* 0x000fce00078e000e */
[----:B------:R-:W-:Y:S05]  /*115d0*/  WARPSYNC.COLLECTIVE R15, `(.L_x_548) ;  /* 0x000000000f087348 */ /* 0x000fea0003c00000 */
[----:B------:R0:W1:Y:S02]  /*115e0*/  SHFL.IDX P6, R14, R13, R12, R11 ;  /* 0x0000000c0d0e7389 */ /* 0x00006400000c000b */
[----:B01----:R-:W-:Y:S01]  /*115f0*/  ENDCOLLECTIVE ;  /* 0x000000000000791b */ /* 0x003fe20003800000 */
.L_x_548:
[----:B------:R-:W-:-:S05]  /*11600*/  @!P0 LEA R3, P2, R8, R3, 0x1 ;  /* 0x0000000308038211 */ /* 0x000fca00078408ff */
[----:B------:R-:W-:-:S05]  /*11610*/  @!P0 IMAD.X R2, RZ, RZ, R2, P2 ;  /* 0x000000ffff028224 */ /* 0x000fca00010e0602 */
[----:B------:R-:W-:Y:S01]  /*11620*/  @!P0 LOP3.LUT R3, R3, R2, RZ, 0x3c, !PT ;  /* 0x0000000203038212 */ /* 0x000fe200078e3cff */
[----:B------:R-:W-:-:S03]  /*11630*/  IMAD.MOV.U32 R13, RZ, RZ, R0 ;  /* 0x000000ffff0d7224 */ /* 0x000fc600078e0000 */
[----:B------:R-:W-:-:S04]  /*11640*/  @!P0 LOP3.LUT R2, R3, R2, RZ, 0x3c, !PT ;  /* 0x0000000203028212 */ /* 0x000fc800078e3cff */
[----:B------:R-:W-:Y:S01]  /*11650*/  @!P0 LOP3.LUT R3, R3, R2, RZ, 0x3c, !PT ;  /* 0x0000000203038212 */ /* 0x000fe200078e3cff */
[----:B------:R-:W-:-:S04]  /*11660*/  IMAD.MOV.U32 R4, RZ, RZ, R14 ;  /* 0x000000ffff047224 */ /* 0x000fc800078e000e */
[----:B------:R-:W-:Y:S01]  /*11670*/  @!PT LDS RZ, [RZ] ;  /* 0x00000000fffff984 */ /* 0x000fe20000000800 */
[----:B------:R-:W-:Y:S01]  /*11680*/  @!PT LDS RZ, [RZ] ;  /* 0x00000000fffff984 */ /* 0x000fe20000000800 */
[----:B------:R-:W-:Y:S01]  /*11690*/  @!PT LDS RZ, [RZ] ;  /* 0x00000000fffff984 */ /* 0x000fe20000000800 */
[----:B------:R0:W-:Y:S03]  /*116a0*/  @!P0 LDGSTS.E.BYPASS.LTC128B.128 [R36+0x1b400], desc[UR50][R2.64], !P1 ;  /* 0x1b40000002248fae */ /* 0x0001e6000c901d72 */
[----:B0-----:R-:W-:Y:S05]  /*116b0*/  WARPSYNC.COLLECTIVE R15, `(.L_x_549) ;  /* 0x000000000f087348 */ /* 0x001fea0003c00000 */
[----:B------:R1:W2:Y:S02]  /*116c0*/  SHFL.IDX P6, R14, R13, R12, R11 ;  /* 0x0000000c0d0e7389 */ /* 0x0002a400000c000b */
[----:B012---:R-:W-:Y:S01]  /*116d0*/  ENDCOLLECTIVE ;  /* 0x000000000000791b */ /* 0x007fe20003800000 */
.L_x_549:
[----:B------:R-:W-:Y:S05]  /*116e0*/  BRA `(.L_x_550) ;  /* 0xffffffc000607947 */ /* 0x000fea000383ffff */
.L_x_466:
[----:B0-----:R0:W1:Y:S02]  /*116f0*/  SYNCS.PHASECHK.TRANS64.TRYWAIT P0, [R22+URZ+0x22820], R3 ;  /* 0x02282003160075a7 */ /* 0x001064000800017f */
[----:B-1----:R-:W-:Y:S05]  /*11700*/  @!P0 NANOSLEEP.SYNCS 0x989680 ;  /* 0x009896800000895d */ /* 0x002fea0003900000 */
[----:B------:R-:W1:Y:S02]  /*11710*/  @!P0 SYNCS.PHASECHK.TRANS64 P0, [R22+URZ+0x22820], R3 ;  /* 0x02282003160085a7 */ /* 0x000e64000800007f */
[----:B-1----:R-:W-:Y:S05]  /*11720*/  @!P0 BRA `(.L_x_466) ;  /* 0xfffffffc00f08947 */ /* 0x002fea000383ffff */
[----:B------:R-:W-:Y:S05]  /*11730*/  BRA `(.L_x_551) ;  /* 0xffffffc000bc7947 */ /* 0x000fea000383ffff */
.L_x_469:
[----:B-1----:R1:W2:Y:S02]  /*11740*/  SYNCS.PHASECHK.TRANS64.TRYWAIT P0, [R33+URZ+0x22860], R0 ;  /* 0x02286000210075a7 */ /* 0x0022a4000800017f */
[----:B--2---:R-:W-:Y:S05]  /*11750*/  @!P0 NANOSLEEP.SYNCS 0x989680 ;  /* 0x009896800000895d */ /* 0x004fea0003900000 */
[----:B------:R-:W2:Y:S02]  /*11760*/  @!P0 SYNCS.PHASECHK.TRANS64 P0, [R33+URZ+0x22860], R0 ;  /* 0x02286000210085a7 */ /* 0x000ea4000800007f */
[----:B--2---:R-:W-:Y:S05]  /*11770*/  @!P0 BRA `(.L_x_469) ;  /* 0xfffffffc00f08947 */ /* 0x004fea000383ffff */
[----:B------:R-:W-:Y:S05]  /*11780*/  BRA `(.L_x_552) ;  /* 0xffffffc000cc7947 */ /* 0x000fea000383ffff */
.L_x_470:
        /* <DEDUP_REMOVED lines=8> */
.L_x_554:
[----:B------:R-:W-:Y:S05]  /*11810*/  BSYNC B0 ;  /* 0x0000000000007941 */ /* 0x000fea0003800000 */
.L_x_553:
[----:B------:R-:W0:Y:S01]  /*11820*/  S2R R7, SR_TID.X ;  /* 0x0000000000077919 */ /* 0x000e220000002100 */
[----:B------:R-:W-:Y:S01]  /*11830*/  IMAD.MOV.U32 R13, RZ, RZ, R5 ;  /* 0x000000ffff0d7224 */ /* 0x000fe200078e0005 */
[C---:B------:R-:W-:Y:S01]  /*11840*/  LOP3.LUT P2, RZ, R25.reuse, 0x2, RZ, 0xc0, !PT ;  /* 0x0000000219ff7812 */ /* 0x040fe2000784c0ff */
[----:B------:R-:W-:Y:S01]  /*11850*/  IMAD.MOV.U32 R12, RZ, RZ, RZ ;  /* 0x000000ffff0c7224 */ /* 0x000fe200078e00ff */
[----:B------:R-:W-:Y:S01]  /*11860*/  LOP3.LUT P1, RZ, R25, 0x4, RZ, 0xc0, !PT ;  /* 0x0000000419ff7812 */ /* 0x000fe2000782c0ff */
[----:B------:R-:W-:Y:S02]  /*11870*/  IMAD.MOV.U32 R11, RZ, RZ, 0x181f ;  /* 0x0000181fff0b7424 */ /* 0x000fe400078e00ff */
[----:B------:R-:W-:Y:S01]  /*11880*/  IMAD.MOV.U32 R15, RZ, RZ, -0x1 ;  /* 0xffffffffff0f7424 */ /* 0x000fe200078e00ff */
[----:B------:R-:W-:Y:S01]  /*11890*/  ISETP.LT.OR P4, PT, R32, 0x1, !P1 ;  /* 0x000000012000780c */ /* 0x000fe20004f81670 */
[----:B------:R-:W-:Y:S02]  /*118a0*/  IMAD.MOV.U32 R3, RZ, RZ, R14 ;  /* 0x000000ffff037224 */ /* 0x000fe400078e000e */
[----:B------:R-:W-:-:S10]  /*118b0*/  IMAD R4, R4, 0x2, R22 ;  /* 0x0000000204047824 */ /* 0x000fd400078e0216 */
[----:B0-----:R-:W-:Y:S05]  /*118c0*/  WARPSYNC.COLLECTIVE R15, `(.L_x_555) ;  /* 0x000000000f087348 */ /* 0x001fea0003c00000 */
[----:B------:R1:W2:Y:S02]  /*118d0*/  SHFL.IDX P6, R14, R13, R12, R11 ;  /* 0x0000000c0d0e7389 */ /* 0x0002a400000c000b */
[----:B012---:R-:W-:Y:S01]  /*118e0*/  ENDCOLLECTIVE ;  /* 0x000000000000791b */ /* 0x007fe20003800000 */
.L_x_555:
[----:B------:R-:W-:Y:S02]  /*118f0*/  IMAD.MOV.U32 R13, RZ, RZ, R6 ;  /* 0x000000ffff0d7224 */ /* 0x000fe400078e0006 */
[----:B------:R-:W-:Y:S02]  /*11900*/  IMAD.MOV.U32 R12, RZ, RZ, 0x1 ;  /* 0x00000001ff0c7424 */ /* 0x000fe400078e00ff */
[----:B------:R-:W-:-:S05]  /*11910*/  IMAD.SHL.U32 R7, R7, 0x8, RZ ;  /* 0x0000000807077824 */ /* 0x000fca00078e00ff */
[----:B------:R-:W-:-:S05]  /*11920*/  LOP3.LUT R7, R7, 0x38, RZ, 0xc0, !PT ;  /* 0x0000003807077812 */ /* 0x000fca00078ec0ff */
[----:B------:R-:W-:Y:S01]  /*11930*/  IMAD.SHL.U32 R0, R7, 0x2, RZ ;  /* 0x0000000207007824 */ /* 0x000fe200078e00ff */
[----:B------:R-:W-:-:S04]  /*11940*/  LOP3.LUT R7, R25, 0x1, RZ, 0xc0, !PT ;  /* 0x0000000119077812 */ /* 0x000fc800078ec0ff */
[----:B------:R-:W-:Y:S02]  /*11950*/  IADD3 R2, P0, R14, R0, RZ ;  /* 0x000000000e027210 */ /* 0x000fe40007f1e0ff */
[----:B------:R-:W-:-:S13]  /*11960*/  ISETP.NE.U32.AND P3, PT, R7, 0x1, PT ;  /* 0x000000010700780c */ /* 0x000fda0003f65070 */
[----:B------:R-:W-:Y:S05]  /*11970*/  WARPSYNC.COLLECTIVE R15, `(.L_x_556) ;  /* 0x000000000f087348 */ /* 0x000fea0003c00000 */
[----:B------:R0:W1:Y:S02]  /*11980*/  SHFL.IDX P6, R14, R13, R12, R11 ;  /* 0x0000000c0d0e7389 */ /* 0x00006400000c000b */
[----:B01----:R-:W-:Y:S01]  /*11990*/  ENDCOLLECTIVE ;  /* 0x000000000000791b */ /* 0x003fe20003800000 */
.L_x_556:
[----:B------:R-:W-:Y:S01]  /*119a0*/  IMAD.X R3, RZ, RZ, R3, P0 ;  /* 0x000000ffff037224 */ /* 0x000fe200000e0603 */
[----:B------:R-:W-:Y:S01]  /*119b0*/  ISETP.LT.OR P0, PT, R32, 0x1, P3 ;  /* 0x000000012000780c */ /* 0x000fe20001f01670 */
[----:B------:R-:W-:-:S12]  /*119c0*/  IMAD.MOV.U32 R13, RZ, RZ, R5 ;  /* 0x000000ffff0d7224 */ /* 0x000fd800078e0005 */
[----:B------:R-:W-:Y:S01]  /*119d0*/  @!PT LDS RZ, [RZ] ;  /* 0x00000000fffff984 */ /* 0x000fe20000000800 */
[----:B------:R-:W-:Y:S01]  /*119e0*/  @!PT LDS RZ, [RZ] ;  /* 0x00000000fffff984 */ /* 0x000fe20000000800 */
[----:B------:R-:W-:Y:S01]  /*119f0*/  @!PT LDS RZ, [RZ] ;  /* 0x00000000fffff984 */ /* 0x000fe20000000800 */
[----:B------:R-:W-:Y:S01]  /*11a00*/  LDGSTS.E.BYPASS.LTC128B.128 [R4+0x400], desc[UR50][R2.64], !P0 ;  /* 0x0040000002047fae */ /* 0x000fe2000c101d72 */
[----:B------:R-:W-:-:S13]  /*11a10*/  ISETP.LT.OR P0, PT, R32, 0x1, !P2 ;  /* 0x000000012000780c */ /* 0x000fda0005701670 */
[----:B------:R-:W-:Y:S01]  /*11a20*/  LDGSTS.E.BYPASS.LTC128B.128 [R4+0x3400], desc[UR50][R2.64+0x80], !P0 ;  /* 0x0340008002047fae */ /* 0x000fe2000c101d72 */
[----:B------:R-:W-:-:S03]  /*11a30*/  LOP3.LUT P0, RZ, R25, 0x8, RZ, 0xc0, !PT ;  /* 0x0000000819ff7812 */ /* 0x000fc6000780c0ff */
[----:B------:R-:W-:Y:S01]  /*11a40*/  LDGSTS.E.BYPASS.LTC128B.128 [R4+0x6400], desc[UR50][R2.64+0x100], !P4 ;  /* 0x0640010002047fae */ /* 0x000fe2000e101d72 */
[----:B------:R-:W-:-:S13]  /*11a50*/  ISETP.LT.OR P4, PT, R32, 0x1, !P0 ;  /* 0x000000012000780c */ /* 0x000fda0004781670 */
[----:B------:R0:W-:Y:S02]  /*11a60*/  LDGSTS.E.BYPASS.LTC128B.128 [R4+0x9400], desc[UR50][R2.64+0x180], !P4 ;  /* 0x0940018002047fae */ /* 0x0001e4000e101d72 */
[----:B0-----:R-:W-:-:S07]  /*11a70*/  IMAD.MOV.U32 R3, RZ, RZ, R14 ;  /* 0x000000ffff037224 */ /* 0x001fce00078e000e */
[----:B------:R-:W-:Y:S05]  /*11a80*/  WARPSYNC.COLLECTIVE R15, `(.L_x_557) ;  /* 0x000000000f087348 */ /* 0x000fea0003c00000 */
[----:B------:R0:W1:Y:S02]  /*11a90*/  SHFL.IDX P6, R14, R13, R12, R11 ;  /* 0x0000000c0d0e7389 */ /* 0x00006400000c000b */
[----:B01----:R-:W-:Y:S01]  /*11aa0*/  ENDCOLLECTIVE ;  /* 0x000000000000791b */ /* 0x003fe20003800000 */
.L_x_557:
[----:B------:R-:W-:Y:S02]  /*11ab0*/  IMAD.MOV.U32 R13, RZ, RZ, R6 ;  /* 0x000000ffff0d7224 */ /* 0x000fe400078e0006 */
[----:B------:R-:W-:Y:S01]  /*11ac0*/  IMAD.MOV.U32 R12, RZ, RZ, 0x2 ;  /* 0x00000002ff0c7424 */ /* 0x000fe200078e00ff */
[----:B------:R-:W-:-:S13]  /*11ad0*/  IADD3 R2, P4, R14, R0, RZ ;  /* 0x000000000e027210 */ /* 0x000fda0007f9e0ff */
[----:B------:R-:W-:Y:S05]  /*11ae0*/  WARPSYNC.COLLECTIVE R15, `(.L_x_558) ;  /* 0x000000000f087348 */ /* 0x000fea0003c00000 */
[----:B------:R0:W1:Y:S02]  /*11af0*/  SHFL.IDX P6, R14, R13, R12, R11 ;  /* 0x0000000c0d0e7389 */ /* 0x00006400000c000b */
[----:B01----:R-:W-:Y:S01]  /*11b00*/  ENDCOLLECTIVE ;  /* 0x000000000000791b */ /* 0x003fe20003800000 */
.L_x_558:
        /* <DEDUP_REMOVED lines=9> */
[----:B------:R-:W-:-:S13]  /*11ba0*/  ISETP.LT.OR P4, PT, R32, 0x11, !P1 ;  /* 0x000000112000780c */ /* 0x000fda0004f81670 */
[----:B------:R-:W-:Y:S01]  /*11bb0*/  LDGSTS.E.BYPASS.LTC128B.128 [R4+0x6c00], desc[UR50][R2.64+0x100], !P4 ;  /* 0x06c0010002047fae */ /* 0x000fe2000e101d72 */
[----:B------:R-:W-:-:S13]  /*11bc0*/  ISETP.LT.OR P4, PT, R32, 0x11, !P0 ;  /* 0x000000112000780c */ /* 0x000fda0004781670 */
[----:B------:R0:W-:Y:S02]  /*11bd0*/  LDGSTS.E.BYPASS.LTC128B.128 [R4+0x9c00], desc[UR50][R2.64+0x180], !P4 ;  /* 0x09c0018002047fae */ /* 0x0001e4000e101d72 */
[----:B0-----:R-:W-:-:S07]  /*11be0*/  IMAD.MOV.U32 R3, RZ, RZ, R14 ;  /* 0x000000ffff037224 */ /* 0x001fce00078e000e */
[----:B------:R-:W-:Y:S05]  /*11bf0*/  WARPSYNC.COLLECTIVE R15, `(.L_x_559) ;  /* 0x000000000f087348 */ /* 0x000fea0003c00000 */
[----:B------:R0:W1:Y:S02]  /*11c00*/  SHFL.IDX P6, R14, R13, R12, R11 ;  /* 0x0000000c0d0e7389 */ /* 0x00006400000c000b */
[----:B01----:R-:W-:Y:S01]  /*11c10*/  ENDCOLLECTIVE ;  /* 0x000000000000791b */ /* 0x003fe20003800000 */
.L_x_559:
[----:B------:R-:W-:Y:S02]  /*11c20*/  IMAD.MOV.U32 R13, RZ, RZ, R6 ;  /* 0x000000ffff0d7224 */ /* 0x000fe400078e0006 */
[----:B------:R-:W-:Y:S01]  /*11c30*/  IMAD.MOV.U32 R12, RZ, RZ, 0x3 ;  /* 0x00000003ff0c7424 */ /* 0x000fe200078e00ff */
[----:B------:R-:W-:-:S13]  /*11c40*/  IADD3 R2, P4, R14, R0, RZ ;  /* 0x000000000e027210 */ /* 0x000fda0007f9e0ff */
[----:B------:R-:W-:Y:S05]  /*11c50*/  WARPSYNC.COLLECTIVE R15, `(.L_x_560) ;  /* 0x000000000f087348 */ /* 0x000fea0003c00000 */
[----:B------:R0:W1:Y:S02]  /*11c60*/  SHFL.IDX P6, R14, R13, R12, R11 ;  /* 0x0000000c0d0e7389 */ /* 0x00006400000c000b */
[----:B01----:R-:W-:Y:S01]  /*11c70*/  ENDCOLLECTIVE ;  /* 0x000000000000791b */ /* 0x003fe20003800000 */
.L_x_560:
        /* <DEDUP_REMOVED lines=17> */
.L_x_561:
[----:B------:R-:W-:Y:S02]  /*11d90*/  IMAD.MOV.U32 R13, RZ, RZ, R6 ;  /* 0x000000ffff0d7224 */ /* 0x000fe400078e0006 */
[----:B------:R-:W-:Y:S01]  /*11da0*/  IMAD.MOV.U32 R12, RZ, RZ, 0x4 ;  /* 0x00000004ff0c7424 */ /* 0x000fe200078e00ff */
[----:B------:R-:W-:-:S13]  /*11db0*/  IADD3 R2, P4, R14, R0, RZ ;  /* 0x000000000e027210 */ /* 0x000fda0007f9e0ff */
[----:B------:R-:W-:Y:S05]  /*11dc0*/  WARPSYNC.COLLECTIVE R15, `(.L_x_562) ;  /* 0x000000000f087348 */ /* 0x000fea0003c00000 */
[----:B------:R0:W1:Y:S02]  /*11dd0*/  SHFL.IDX P6, R14, R13, R12, R11 ;  /* 0x0000000c0d0e7389 */ /* 0x00006400000c000b */
[----:B01----:R-:W-:Y:S01]  /*11de0*/  ENDCOLLECTIVE ;  /* 0x000000000000791b */ /* 0x003fe20003800000 */
.L_x_562:
        /* <DEDUP_REMOVED lines=17> */
.L_x_563:
[----:B------:R-:W-:Y:S02]  /*11f00*/  IMAD.MOV.U32 R13, RZ, RZ, R6 ;  /* 0x000000ffff0d7224 */ /* 0x000fe400078e0006 */
[----:B------:R-:W-:Y:S01]  /*11f10*/  IMAD.MOV.U32 R12, RZ, RZ, 0x5 ;  /* 0x00000005ff0c7424 */ /* 0x000fe200078e00ff */
[----:B------:R-:W-:-:S13]  /*11f20*/  IADD3 R2, P4, R14, R0, RZ ;  /* 0x000000000e027210 */ /* 0x000fda0007f9e0ff */
[----:B------:R-:W-:Y:S05]  /*11f30*/  WARPSYNC.COLLECTIVE R15, `(.L_x_564) ;  /* 0x000000000f087348 */ /* 0x000fea0003c00000 */
[----:B------:R0:W1:Y:S02]  /*11f40*/  SHFL.IDX P6, R14, R13, R12, R11 ;  /* 0x0000000c0d0e7389 */ /* 0x00006400000c000b */
[----:B01----:R-:W-:Y:S01]  /*11f50*/  ENDCOLLECTIVE ;  /* 0x000000000000791b */ /* 0x003fe20003800000 */
.L_x_564:
        /* <DEDUP_REMOVED lines=12> */
.L_x_565:
        /* <DEDUP_REMOVED lines=9> */
.L_x_477:
[----:B0-----:R0:W1:Y:S02]  /*120b0*/  SYNCS.PHASECHK.TRANS64.TRYWAIT P0, [R10+URZ+0x22840], R20 ;  /* 0x022840140a0075a7 */ /* 0x001064000800017f */
[----:B-1----:R-:W-:Y:S05]  /*120c0*/  @!P0 NANOSLEEP.SYNCS 0x989680 ;  /* 0x009896800000895d */ /* 0x002fea0003900000 */
[----:B------:R-:W1:Y:S02]  /*120d0*/  @!P0 SYNCS.PHASECHK.TRANS64 P0, [R10+URZ+0x22840], R20 ;  /* 0x022840140a0085a7 */ /* 0x000e64000800007f */
[----:B-1----:R-:W-:Y:S05]  /*120e0*/  @!P0 BRA `(.L_x_477) ;  /* 0xfffffffc00f08947 */ /* 0x002fea000383ffff */
[----:B------:R-:W-:Y:S05]  /*120f0*/  BRA `(.L_x_567) ;  /* 0xffffffc400307947 */ /* 0x000fea000383ffff */
.L_x_478:
[----:B------:R-:W-:Y:S01]  /*12100*/  BSSY B1, `(.L_x_568) ;  /* 0x0000008000017945 */ /* 0x000fe20003800000 */
[----:B------:R-:W-:Y:S02]  /*12110*/  IMAD.MOV.U32 R13, RZ, RZ, R8 ;  /* 0x000000ffff0d7224 */ /* 0x000fe400078e0008 */
[----:B------:R-:W-:Y:S02]  /*12120*/  IMAD.MOV.U32 R12, RZ, RZ, RZ ;  /* 0x000000ffff0c7224 */ /* 0x000fe400078e00ff */
[----:B------:R-:W-:Y:S02]  /*12130*/  IMAD.MOV.U32 R11, RZ, RZ, 0x181f ;  /* 0x0000181fff0b7424 */ /* 0x000fe400078e00ff */
[----:B------:R-:W-:-:S07]  /*12140*/  IMAD.MOV.U32 R15, RZ, RZ, -0x1 ;  /* 0xffffffffff0f7424 */ /* 0x000fce00078e00ff */
[----:B0-----:R-:W-:Y:S05]  /*12150*/  WARPSYNC.COLLECTIVE R15, `(.L_x_569) ;  /* 0x000000000f087348 */ /* 0x001fea0003c00000 */
[----:B------:R1:W2:Y:S02]  /*12160*/  SHFL.IDX P6, R14, R13, R12, R11 ;  /* 0x0000000c0d0e7389 */ /* 0x0002a400000c000b */
[----:B012---:R-:W-:Y:S01]  /*12170*/  ENDCOLLECTIVE ;  /* 0x000000000000791b */ /* 0x007fe20003800000 */
.L_x_569:
[----:B------:R-:W-:Y:S05]  /*12180*/  BSYNC B1 ;  /* 0x0000000000017941 */ /* 0x000fea0003800000 */
.L_x_568:
[----:B------:R-:W-:Y:S02]  /*12190*/  IMAD.MOV.U32 R13, RZ, RZ, R6 ;  /* 0x000000ffff0d7224 */ /* 0x000fe400078e0006 */
        /* <DEDUP_REMOVED lines=8> */
.L_x_570:
[----:B------:R-:W-:Y:S02]  /*12220*/  IMAD.MOV.U32 R13, RZ, RZ, R8 ;  /* 0x000000ffff0d7224 */ /* 0x000fe400078e0008 */
[----:B------:R-:W-:Y:S02]  /*12230*/  IMAD.MOV.U32 R12, RZ, RZ, 0x1 ;  /* 0x00000001ff0c7424 */ /* 0x000fe400078e00ff */
[----:B------:R-:W-:-:S07]  /*12240*/  IMAD.MOV.U32 R2, RZ, RZ, R14 ;  /* 0x000000ffff027224 */ /* 0x000fce00078e000e */
[----:B------:R-:W-:Y:S05]  /*12250*/  WARPSYNC.COLLECTIVE R15, `(.L_x_571) ;  /* 0x000000000f087348 */ /* 0x000fea0003c00000 */
[----:B------:R0:W1:Y:S02]  /*12260*/  SHFL.IDX P6, R14, R13, R12, R11 ;  /* 0x0000000c0d0e7389 */ /* 0x00006400000c000b */
[----:B01----:R-:W-:Y:S01]  /*12270*/  ENDCOLLECTIVE ;  /* 0x000000000000791b */ /* 0x003fe20003800000 */
.L_x_571:
[----:B------:R-:W-:-:S05]  /*12280*/  IADD3 R2, P0, R2, R0, RZ ;  /* 0x0000000002027210 */ /* 0x000fca0007f1e0ff */
        /* <DEDUP_REMOVED lines=10> */
.L_x_572:
[----:B------:R-:W-:Y:S02]  /*12330*/  IMAD.MOV.U32 R13, RZ, RZ, R8 ;  /* 0x000000ffff0d7224 */ /* 0x000fe400078e0008 */
[----:B------:R-:W-:Y:S02]  /*12340*/  IMAD.MOV.U32 R12, RZ, RZ, 0x2 ;  /* 0x00000002ff0c7424 */ /* 0x000fe400078e00ff */
[----:B------:R-:W-:-:S07]  /*12350*/  IMAD.MOV.U32 R2, RZ, RZ, R14 ;  /* 0x000000ffff027224 */ /* 0x000fce00078e000e */
[----:B------:R-:W-:Y:S05]  /*12360*/  WARPSYNC.COLLECTIVE R15, `(.L_x_573) ;  /* 0x000000000f087348 */ /* 0x000fea0003c00000 */
[----:B------:R0:W1:Y:S02]  /*12370*/  SHFL.IDX P6, R14, R13, R12, R11 ;  /* 0x0000000c0d0e7389 */ /* 0x00006400000c000b */
[----:B01----:R-:W-:Y:S01]  /*12380*/  ENDCOLLECTIVE ;  /* 0x000000000000791b */ /* 0x003fe20003800000 */
.L_x_573:
        /* <DEDUP_REMOVED lines=11> */
.L_x_574:
[----:B------:R-:W-:Y:S02]  /*12440*/  IMAD.MOV.U32 R13, RZ, RZ, R8 ;  /* 0x000000ffff0d7224 */ /* 0x000fe400078e0008 */
[----:B------:R-:W-:Y:S02]  /*12450*/  IMAD.MOV.U32 R12, RZ, RZ, 0x3 ;  /* 0x00000003ff0c7424 */ /* 0x000fe400078e00ff */
[----:B------:R-:W-:-:S07]  /*12460*/  IMAD.MOV.U32 R2, RZ, RZ, R14 ;  /* 0x000000ffff027224 */ /* 0x000fce00078e000e */
[----:B------:R-:W-:Y:S05]  /*12470*/  WARPSYNC.COLLECTIVE R15, `(.L_x_575) ;  /* 0x000000000f087348 */ /* 0x000fea0003c00000 */
[----:B------:R0:W1:Y:S02]  /*12480*/  SHFL.IDX P6, R14, R13, R12, R11 ;  /* 0x0000000c0d0e7389 */ /* 0x00006400000c000b */
[----:B01----:R-:W-:Y:S01]  /*12490*/  ENDCOLLECTIVE ;  /* 0x000000000000791b */ /* 0x003fe20003800000 */
.L_x_575:
        /* <DEDUP_REMOVED lines=11> */
.L_x_576:
[----:B------:R-:W-:Y:S02]  /*12550*/  IMAD.MOV.U32 R13, RZ, RZ, R8 ;  /* 0x000000ffff0d7224 */ /* 0x000fe400078e0008 */
[----:B------:R-:W-:Y:S02]  /*12560*/  IMAD.MOV.U32 R12, RZ, RZ, 0x4 ;  /* 0x00000004ff0c7424 */ /* 0x000fe400078e00ff */
[----:B------:R-:W-:-:S07]  /*12570*/  IMAD.MOV.U32 R2, RZ, RZ, R14 ;  /* 0x000000ffff027224 */ /* 0x000fce00078e000e */
[----:B------:R-:W-:Y:S05]  /*12580*/  WARPSYNC.COLLECTIVE R15, `(.L_x_577) ;  /* 0x000000000f087348 */ /* 0x000fea0003c00000 */
[----:B------:R0:W1:Y:S02]  /*12590*/  SHFL.IDX P6, R14, R13, R12, R11 ;  /* 0x0000000c0d0e7389 */ /* 0x00006400000c000b */
[----:B01----:R-:W-:Y:S01]  /*125a0*/  ENDCOLLECTIVE ;  /* 0x000000000000791b */ /* 0x003fe20003800000 */
.L_x_577:
        /* <DEDUP_REMOVED lines=11> */
.L_x_578:
[----:B------:R-:W-:Y:S02]  /*12660*/  IMAD.MOV.U32 R13, RZ, RZ, R8 ;  /* 0x000000ffff0d7224 */ /* 0x000fe400078e0008 */
[----:B------:R-:W-:Y:S02]  /*12670*/  IMAD.MOV.U32 R12, RZ, RZ, 0x5 ;  /* 0x00000005ff0c7424 */ /* 0x000fe400078e00ff */
[----:B------:R-:W-:-:S07]  /*12680*/  IMAD.MOV.U32 R2, RZ, RZ, R14 ;  /* 0x000000ffff027224 */ /* 0x000fce00078e000e */
[----:B------:R-:W-:Y:S05]  /*12690*/  WARPSYNC.COLLECTIVE R15, `(.L_x_579) ;  /* 0x000000000f087348 */ /* 0x000fea0003c00000 */
[----:B------:R0:W1:Y:S02]  /*126a0*/  SHFL.IDX P6, R14, R13, R12, R11 ;  /* 0x0000000c0d0e7389 */ /* 0x00006400000c000b */
[----:B01----:R-:W-:Y:S01]  /*126b0*/  ENDCOLLECTIVE ;  /* 0x000000000000791b */ /* 0x003fe20003800000 */
.L_x_579:
[----:B------:R-:W-:-:S05]  /*126c0*/  IADD3 R2, P0, R2, R0, RZ ;  /* 0x0000000002027210 */ /* 0x000fca0007f1e0ff */
        /* <DEDUP_REMOVED lines=10> */
.L_x_580:
[----:B------:R-:W-:Y:S05]  /*12770*/  BRA `(.L_x_581) ;  /* 0xffffffc000587947 */ /* 0x000fea000383ffff */
.L_x_483:
[----:B--2---:R2:W3:Y:S02]  /*12780*/  SYNCS.PHASECHK.TRANS64.TRYWAIT P0, [R10+URZ+0x22860], R20 ;  /* 0x022860140a0075a7 */ /* 0x0044e4000800017f */
[----:B---3--:R-:W-:Y:S05]  /*12790*/  @!P0 NANOSLEEP.SYNCS 0x989680 ;  /* 0x009896800000895d */ /* 0x008fea0003900000 */
[----:B------:R-:W3:Y:S02]  /*127a0*/  @!P0 SYNCS.PHASECHK.TRANS64 P0, [R10+URZ+0x22860], R20 ;  /* 0x022860140a0085a7 */ /* 0x000ee4000800007f */
[----:B---3--:R-:W-:Y:S05]  /*127b0*/  @!P0 BRA `(.L_x_483) ;  /* 0xfffffffc00f08947 */ /* 0x008fea000383ffff */
[----:B------:R-:W-:Y:S05]  /*127c0*/  BRA `(.L_x_582) ;  /* 0xffffffc000a87947 */ /* 0x000fea000383ffff */
.L_x_484:
[----:B------:R-:W-:Y:S01]  /*127d0*/  BSSY B1, `(.L_x_583) ;  /* 0x0000008000017945 */ /* 0x000fe20003800000 */
[----:B------:R-:W-:Y:S02]  /*127e0*/  IMAD.MOV.U32 R13, RZ, RZ, R25 ;  /* 0x000000ffff0d7224 */ /* 0x000fe400078e0019 */
[----:B------:R-:W-:Y:S02]  /*127f0*/  IMAD.MOV.U32 R12, RZ, RZ, RZ ;  /* 0x000000ffff0c7224 */ /* 0x000fe400078e00ff */
[----:B------:R-:W-:Y:S02]  /*12800*/  IMAD.MOV.U32 R11, RZ, RZ, 0x181f ;  /* 0x0000181fff0b7424 */ /* 0x000fe400078e00ff */
[----:B------:R-:W-:-:S07]  /*12810*/  IMAD.MOV.U32 R15, RZ, RZ, -0x1 ;  /* 0xffffffffff0f7424 */ /* 0x000fce00078e00ff */
[----:B-1----:R-:W-:Y:S05]  /*12820*/  WARPSYNC.COLLECTIVE R15, `(.L_x_584) ;  /* 0x000000000f087348 */ /* 0x002fea0003c00000 */
[----:B------:R0:W2:Y:S02]  /*12830*/  SHFL.IDX P6, R14, R13, R12, R11 ;  /* 0x0000000c0d0e7389 */ /* 0x0000a400000c000b */
[----:B012---:R-:W-:Y:S01]  /*12840*/  ENDCOLLECTIVE ;  /* 0x000000000000791b */ /* 0x007fe20003800000 */
.L_x_584:
[----:B------:R-:W-:Y:S05]  /*12850*/  BSYNC B1 ;  /* 0x0000000000017941 */ /* 0x000fea0003800000 */
.L_x_583:
        /* <DEDUP_REMOVED lines=9> */
.L_x_585:
[----:B------:R-:W-:Y:S02]  /*128f0*/  IMAD.MOV.U32 R13, RZ, RZ, R25 ;  /* 0x000000ffff0d7224 */ /* 0x000fe400078e0019 */
[----:B------:R-:W-:Y:S01]  /*12900*/  IMAD.MOV.U32 R12, RZ, RZ, 0x1 ;  /* 0x00000001ff0c7424 */ /* 0x000fe200078e00ff */
[----:B------:R-:W-:-:S13]  /*12910*/  IADD3 R2, P0, R14, R0, RZ ;  /* 0x000000000e027210 */ /* 0x000fda0007f1e0ff */
[----:B------:R-:W-:Y:S05]  /*12920*/  WARPSYNC.COLLECTIVE R15, `(.L_x_586) ;  /* 0x000000000f087348 */ /* 0x000fea0003c00000 */
[----:B------:R0:W1:Y:S02]  /*12930*/  SHFL.IDX P6, R14, R13, R12, R11 ;  /* 0x0000000c0d0e7389 */ /* 0x00006400000c000b */
[----:B01----:R-:W-:Y:S01]  /*12940*/  ENDCOLLECTIVE ;  /* 0x000000000000791b */ /* 0x003fe20003800000 */
.L_x_586:
        /* <DEDUP_REMOVED lines=13> */
.L_x_587:
[----:B------:R-:W-:Y:S02]  /*12a20*/  IMAD.MOV.U32 R13, RZ, RZ, R25 ;  /* 0x000000ffff0d7224 */ /* 0x000fe400078e0019 */
[----:B------:R-:W-:Y:S01]  /*12a30*/  IMAD.MOV.U32 R12, RZ, RZ, 0x2 ;  /* 0x00000002ff0c7424 */ /* 0x000fe200078e00ff */
[----:B------:R-:W-:-:S13]  /*12a40*/  IADD3 R2, P0, R14, R0, RZ ;  /* 0x000000000e027210 */ /* 0x000fda0007f1e0ff */
[----:B------:R-:W-:Y:S05]  /*12a50*/  WARPSYNC.COLLECTIVE R15, `(.L_x_588) ;  /* 0x000000000f087348 */ /* 0x000fea0003c00000 */
[----:B------:R0:W1:Y:S02]  /*12a60*/  SHFL.IDX P6, R14, R13, R12, R11 ;  /* 0x0000000c0d0e7389 */ /* 0x00006400000c000b */
[----:B01----:R-:W-:Y:S01]  /*12a70*/  ENDCOLLECTIVE ;  /* 0x000000000000791b */ /* 0x003fe20003800000 */
.L_x_588:
        /* <DEDUP_REMOVED lines=13> */
.L_x_589:
[----:B------:R-:W-:Y:S02]  /*12b50*/  IMAD.MOV.U32 R13, RZ, RZ, R25 ;  /* 0x000000ffff0d7224 */ /* 0x000fe400078e0019 */
[----:B------:R-:W-:Y:S02]  /*12b60*/  IMAD.MOV.U32 R12, RZ, RZ, 0x3 ;  /* 0x00000003ff0c7424 */ /* 0x000fe400078e00ff */
[----:B------:R-:W-:-:S07]  /*12b70*/  IMAD.MOV.U32 R8, RZ, RZ, R14 ;  /* 0x000000ffff087224 */ /* 0x000fce00078e000e */
[----:B------:R-:W-:Y:S05]  /*12b80*/  WARPSYNC.COLLECTIVE R15, `(.L_x_590) ;  /* 0x000000000f087348 */ /* 0x000fea0003c00000 */
[----:B------:R0:W1:Y:S02]  /*12b90*/  SHFL.IDX P6, R14, R13, R12, R11 ;  /* 0x0000000c0d0e7389 */ /* 0x00006400000c000b */
[----:B01----:R-:W-:Y:S01]  /*12ba0*/  ENDCOLLECTIVE ;  /* 0x000000000000791b */ /* 0x003fe20003800000 */
.L_x_590:
        /* <DEDUP_REMOVED lines=14> */
.L_x_591:
[----:B------:R-:W-:Y:S02]  /*12c90*/  IMAD.MOV.U32 R13, RZ, RZ, R25 ;  /* 0x000000ffff0d7224 */ /* 0x000fe400078e0019 */
[----:B------:R-:W-:Y:S01]  /*12ca0*/  IMAD.MOV.U32 R12, RZ, RZ, 0x4 ;  /* 0x00000004ff0c7424 */ /* 0x000fe200078e00ff */
[----:B------:R-:W-:-:S13]  /*12cb0*/  IADD3 R2, P0, R14, R0, RZ ;  /* 0x000000000e027210 */ /* 0x000fda0007f1e0ff */
[----:B------:R-:W-:Y:S05]  /*12cc0*/  WARPSYNC.COLLECTIVE R15, `(.L_x_592) ;  /* 0x000000000f087348 */ /* 0x000fea0003c00000 */
[----:B------:R0:W1:Y:S02]  /*12cd0*/  SHFL.IDX P6, R14, R13, R12, R11 ;  /* 0x0000000c0d0e7389 */ /* 0x00006400000c000b */
[----:B01----:R-:W-:Y:S01]  /*12ce0*/  ENDCOLLECTIVE ;  /* 0x000000000000791b */ /* 0x003fe20003800000 */
.L_x_592:
[----:B------:R-:W-:-:S05]  /*12cf0*/  IMAD.X R3, RZ, RZ, R5, P0 ;  /* 0x000000ffff037224 */ /* 0x000fca00000e0605 */
[----:B------:R-:W-:Y:S01]  /*12d00*/  @!PT LDS RZ, [RZ] ;  /* 0x00000000fffff984 */ /* 0x000fe20000000800 */
[----:B------:R-:W-:Y:S01]  /*12d10*/  @!PT LDS RZ, [RZ] ;  /* 0x00000000fffff984 */ /* 0x000fe20000000800 */
[----:B------:R-:W-:Y:S01]  /*12d20*/  @!PT LDS RZ, [RZ] ;  /* 0x00000000fffff984 */ /* 0x000fe20000000800 */
[----:B------:R-:W-:Y:S04]  /*12d30*/  LDGSTS.E.BYPASS.LTC128B.128 [R20+0x1c00], desc[UR50][R2.64], !P5 ;  /* 0x01c0000002147fae */ /* 0x000fe8000e901d72 */
[----:B------:R-:W-:Y:S01]  /*12d40*/  LDGSTS.E.BYPASS.LTC128B.128 [R20+0x4c00], desc[UR50][R2.64+0x80], !P4 ;  /* 0x04c0008002147fae */ /* 0x000fe2000e101d72 */
[----:B------:R-:W-:-:S03]  /*12d50*/  IMAD.MOV.U32 R13, RZ, RZ, R17 ;  /* 0x000000ffff0d7224 */ /* 0x000fc600078e0011 */
[----:B------:R-:W-:Y:S04]  /*12d60*/  LDGSTS.E.BYPASS.LTC128B.128 [R20+0x7c00], desc[UR50][R2.64+0x100], !P3 ;  /* 0x07c0010002147fae */ /* 0x000fe8000d901d72 */
[----:B------:R0:W-:Y:S02]  /*12d70*/  LDGSTS.E.BYPASS.LTC128B.128 [R20+0xac00], desc[UR50][R2.64+0x180], !P1 ;  /* 0x0ac0018002147fae */ /* 0x0001e4000c901d72 */
[----:B0-----:R-:W-:-:S07]  /*12d80*/  IMAD.MOV.U32 R3, RZ, RZ, R14 ;  /* 0x000000ffff037224 */ /* 0x001fce00078e000e */
[----:B------:R-:W-:Y:S05]  /*12d90*/  WARPSYNC.COLLECTIVE R15, `(.L_x_593) ;  /* 0x000000000f087348 */ /* 0x000fea0003c00000 */
[----:B------:R0:W1:Y:S02]  /*12da0*/  SHFL.IDX P6, R14, R13, R12, R11 ;  /* 0x0000000c0d0e7389 */ /* 0x00006400000c000b */
[----:B01----:R-:W-:Y:S01]  /*12db0*/  ENDCOLLECTIVE ;  /* 0x000000000000791b */ /* 0x003fe20003800000 */
.L_x_593:
[----:B------:R-:W-:Y:S02]  /*12dc0*/  IMAD.MOV.U32 R13, RZ, RZ, R25 ;  /* 0x000000ffff0d7224 */ /* 0x000fe400078e0019 */
[----:B------:R-:W-:Y:S01]  /*12dd0*/  IMAD.MOV.U32 R12, RZ, RZ, 0x5 ;  /* 0x00000005ff0c7424 */ /* 0x000fe200078e00ff */
[----:B------:R-:W-:-:S13]  /*12de0*/  IADD3 R2, P0, R14, R0, RZ ;  /* 0x000000000e027210 */ /* 0x000fda0007f1e0ff */
[----:B------:R-:W-:Y:S05]  /*12df0*/  WARPSYNC.COLLECTIVE R15, `(.L_x_594) ;  /* 0x000000000f087348 */ /* 0x000fea0003c00000 */
[----:B------:R0:W1:Y:S02]  /*12e00*/  SHFL.IDX P6, R14, R13, R12, R11 ;  /* 0x0000000c0d0e7389 */ /* 0x00006400000c000b */
[----:B01----:R-:W-:Y:S01]  /*12e10*/  ENDCOLLECTIVE ;  /* 0x000000000000791b */ /* 0x003fe20003800000 */
.L_x_594:
        /* <DEDUP_REMOVED lines=13> */
.L_x_595:
[----:B------:R-:W-:Y:S05]  /*12ef0*/  BRA `(.L_x_596) ;  /* 0xffffffbc00e87947 */ /* 0x000fea000383ffff */
.L_x_492:
[----:B------:R-:W-:Y:S01]  /*12f00*/  BSSY B0, `(.L_x_597) ;  /* 0x0000008000007945 */ /* 0x000fe20003800000 */
[----:B------:R-:W-:Y:S02]  /*12f10*/  IMAD.MOV.U32 R13, RZ, RZ, R16 ;  /* 0x000000ffff0d7224 */ /* 0x000fe400078e0010 */
[----:B------:R-:W-:Y:S02]  /*12f20*/  IMAD.MOV.U32 R12, RZ, RZ, RZ ;  /* 0x000000ffff0c7224 */ /* 0x000fe400078e00ff */
[----:B------:R-:W-:Y:S02]  /*12f30*/  IMAD.MOV.U32 R11, RZ, RZ, 0x1f ;  /* 0x0000001fff0b7424 */ /* 0x000fe400078e00ff */
[----:B------:R-:W-:-:S07]  /*12f40*/  IMAD.MOV.U32 R15, RZ, RZ, -0x1 ;  /* 0xffffffffff0f7424 */ /* 0x000fce00078e00ff */
[----:B01----:R-:W-:Y:S05]  /*12f50*/  WARPSYNC.COLLECTIVE R15, `(.L_x_598) ;  /* 0x000000000f087348 */ /* 0x003fea0003c00000 */
[----:B------:R2:W3:Y:S02]  /*12f60*/  SHFL.IDX P6, R14, R13, R12, R11 ;  /* 0x0000000c0d0e7389 */ /* 0x0004e400000c000b */
[----:B0123--:R-:W-:Y:S01]  /*12f70*/  ENDCOLLECTIVE ;  /* 0x000000000000791b */ /* 0x00ffe20003800000 */
.L_x_598:
[----:B------:R-:W-:Y:S05]  /*12f80*/  BSYNC B0 ;  /* 0x0000000000007941 */ /* 0x000fea0003800000 */
.L_x_597:
[----:B------:R-:W-:Y:S02]  /*12f90*/  IMAD.MOV.U32 R13, RZ, RZ, R16 ;  /* 0x000000ffff0d7224 */ /* 0x000fe400078e0010 */
[----:B------:R-:W-:Y:S02]  /*12fa0*/  IMAD.MOV.U32 R12, RZ, RZ, 0x1 ;  /* 0x00000001ff0c7424 */ /* 0x000fe400078e00ff */
[----:B------:R-:W-:Y:S02]  /*12fb0*/  IMAD.MOV.U32 R11, RZ, RZ, 0x1f ;  /* 0x0000001fff0b7424 */ /* 0x000fe400078e00ff */
[----:B------:R-:W-:Y:S02]  /*12fc0*/  IMAD.MOV.U32 R15, RZ, RZ, -0x1 ;  /* 0xffffffffff0f7424 */ /* 0x000fe400078e00ff */
[----:B------:R-:W-:Y:S02]  /*12fd0*/  IMAD.IADD R7, R19, 0x1, R9 ;  /* 0x0000000113077824 */ /* 0x000fe400078e0209 */
[----:B------:R-:W-:-:S07]  /*12fe0*/  IMAD.MOV.U32 R0, RZ, RZ, R14 ;  /* 0x000000ffff007224 */ /* 0x000fce00078e000e */
[----:B------:R-:W-:Y:S05]  /*12ff0*/  WARPSYNC.COLLECTIVE R15, `(.L_x_599) ;  /* 0x000000000f087348 */ /* 0x000fea0003c00000 */
[----:B------:R0:W1:Y:S02]  /*13000*/  SHFL.IDX P6, R14, R13, R12, R11 ;  /* 0x0000000c0d0e7389 */ /* 0x00006400000c000b */
[----:B01----:R-:W-:Y:S01]  /*13010*/  ENDCOLLECTIVE ;  /* 0x000000000000791b */ /* 0x003fe20003800000 */
.L_x_599:
[----:B------:R-:W-:Y:S02]  /*13020*/  ULDC UR4, c[0x0][0xc3c] ;  /* 0x00030f0000047ab9 */ /* 0x000fe40000000800 */
[----:B------:R-:W-:-:S13]  /*13030*/  ISETP.GE.OR P1, PT, R7, UR4, !P0 ;  /* 0x0000000407007c0c */ /* 0x000fda000c726670 */
[----:B------:R-:W0:Y:S08]  /*13040*/  @!P1 LDC.64 R2, c[0x0][0xc80] ;  /* 0x00032000ff029b82 */ /* 0x000e300000000a00 */
[----:B------:R-:W1:Y:S01]  /*13050*/  @!P1 LDC.64 R4, c[0x0][0xc78] ;  /* 0x00031e00ff049b82 */ /* 0x000e620000000a00 */
[----:B------:R-:W-:Y:S02]  /*13060*/  IMAD.MOV.U32 R11, RZ, RZ, RZ ;  /* 0x000000ffff0b7224 */ /* 0x000fe400078e00ff */
[----:B------:R-:W-:-:S02]  /*13070*/  IMAD.MOV.U32 R8, RZ, RZ, R14 ;  /* 0x000000ffff087224 */ /* 0x000fc400078e000e */
[----:B0-----:R-:W-:-:S05]  /*13080*/  @!P1 IMAD.WIDE R2, R7, 0x4, R2 ;  /* 0x0000000407029825 */ /* 0x001fca00078e0202 */
[----:B------:R1:W2:Y:S02]  /*13090*/  @!P1 LDG.E R6, desc[UR50][R2.64] ;  /* 0x0000003202069981 */ /* 0x0002a4000c1e1900 */
[----:B-1----:R-:W-:-:S05]  /*130a0*/  @!P1 IMAD.WIDE R2, R7, 0x4, R4 ;  /* 0x0000000407029825 */ /* 0x002fca00078e0204 */
[----:B------:R-:W3:Y:S01]  /*130b0*/  @!P1 LDG.E R5, desc[UR50][R2.64] ;  /* 0x0000003202059981 */ /* 0x000ee2000c1e1900 */
[----:B------:R-:W-:Y:S01]  /*130c0*/  IMAD.MOV.U32 R7, RZ, RZ, RZ ;  /* 0x000000ffff077224 */ /* 0x000fe200078e00ff */
[C---:B------:R-:W-:Y:S01]  /*130d0*/  ISETP.GE.U32.AND P2, PT, R9.reuse, 0x2, PT ;  /* 0x000000020900780c */ /* 0x040fe20003f46070 */
[----:B------:R-:W-:Y:S01]  /*130e0*/  IMAD.MOV.U32 R4, RZ, RZ, RZ ;  /* 0x000000ffff047224 */ /* 0x000fe200078e00ff */
[C---:B------:R-:W-:Y:S02]  /*130f0*/  ISETP.GE.U32.AND P3, PT, R9.reuse, 0x4, PT ;  /* 0x000000040900780c */ /* 0x040fe40003f66070 */
[C---:B------:R-:W-:Y:S02]  /*13100*/  ISETP.GE.U32.AND P4, PT, R9.reuse, 0x8, PT ;  /* 0x000000080900780c */ /* 0x040fe40003f86070 */
[----:B------:R-:W-:Y:S01]  /*13110*/  ISETP.GE.U32.AND P5, PT, R9, 0x10, PT ;  /* 0x000000100900780c */ /* 0x000fe20003fa6070 */
[----:B--2---:R-:W-:Y:S02]  /*13120*/  @!P1 IMAD.MOV.U32 R7, RZ, RZ, R6 ;  /* 0x000000ffff079224 */ /* 0x004fe400078e0006 */
[----:B------:R-:W-:-:S02]  /*13130*/  IMAD.MOV.U32 R6, RZ, RZ, RZ ;  /* 0x000000ffff067224 */ /* 0x000fc400078e00ff */
[----:B---3--:R-:W-:Y:S01]  /*13140*/  @!P1 IMAD.MOV.U32 R4, RZ, RZ, R5 ;  /* 0x000000ffff049224 */ /* 0x008fe200078e0005 */
[----:B------:R-:W-:-:S03]  /*13150*/  ISETP.NE.AND P1, PT, R9, RZ, PT ;  /* 0x000000ff0900720c */ /* 0x000fc60003f25270 */
[----:B------:R-:W-:-:S10]  /*13160*/  IMAD R13, R4, R7, RZ ;  /* 0x00000007040d7224 */ /* 0x000fd400078e02ff */
[----:B------:R-:W-:Y:S05]  /*13170*/  WARPSYNC.COLLECTIVE R15, `(.L_x_600) ;  /* 0x000000000f087348 */ /* 0x000fea0003c00000 */
[----:B------:R0:W1:Y:S02]  /*13180*/  SHFL.UP P6, R14, R13, R12, R11 ;  /* 0x0400000c0d0e7389 */ /* 0x00006400000c000b */
[----:B01----:R-:W-:Y:S01]  /*13190*/  ENDCOLLECTIVE ;  /* 0x000000000000791b */ /* 0x003fe20003800000 */
.L_x_600:
[----:B------:R-:W-:Y:S01]  /*131a0*/  IMAD.MOV.U32 R12, RZ, RZ, 0x2 ;  /* 0x00000002ff0c7424 */ /* 0x000fe200078e00ff */
[----:B------:R-:W-:-:S05]  /*131b0*/  SEL R14, R14, RZ, P1 ;  /* 0x000000ff0e0e7207 */ /* 0x000fca0000800000 */
[----:B------:R-:W-:-:S04]  /*131c0*/  IMAD.IADD R5, R13, 0x1, R14 ;  /* 0x000000010d057824 */ /* 0x000fc800078e020e */
[----:B------:R-:W-:-:S07]  /*131d0*/  IMAD.MOV.U32 R13, RZ, RZ, R5 ;  /* 0x000000ffff0d7224 */ /* 0x000fce00078e0005 */
[----:B------:R-:W-:Y:S05]  /*131e0*/  WARPSYNC.COLLECTIVE R15, `(.L_x_601) ;  /* 0x000000000f087348 */ /* 0x000fea0003c00000 */
[----:B------:R0:W1:Y:S02]  /*131f0*/  SHFL.UP P6, R14, R13, R12, R11 ;  /* 0x0400000c0d0e7389 */ /* 0x00006400000c000b */
[----:B01----:R-:W-:Y:S01]  /*13200*/  ENDCOLLECTIVE ;  /* 0x000000000000791b */ /* 0x003fe20003800000 */
.L_x_601:
[----:B------:R-:W-:Y:S01]  /*13210*/  IMAD.MOV.U32 R12, RZ, RZ, 0x4 ;  /* 0x00000004ff0c7424 */ /* 0x000fe200078e00ff */
[----:B------:R-:W-:-:S05]  /*13220*/  SEL R2, R14, RZ, P2 ;  /* 0x000000ff0e027207 */ /* 0x000fca0001000000 */
[----:B------:R-:W-:-:S04]  /*13230*/  IMAD.IADD R2, R5, 0x1, R2 ;  /* 0x0000000105027824 */ /* 0x000fc800078e0202 */
[----:B------:R-:W-:-:S07]  /*13240*/  IMAD.MOV.U32 R13, RZ, RZ, R2 ;  /* 0x000000ffff0d7224 */ /* 0x000fce00078e0002 */
[----:B------:R-:W-:Y:S05]  /*13250*/  WARPSYNC.COLLECTIVE R15, `(.L_x_602) ;  /* 0x000000000f087348 */ /* 0x000fea0003c00000 */
[----:B------:R0:W1:Y:S02]  /*13260*/  SHFL.UP P6, R14, R13, R12, R11 ;  /* 0x0400000c0d0e7389 */ /* 0x00006400000c000b */
[----:B01----:R-:W-:Y:S01]  /*13270*/  ENDCOLLECTIVE ;  /* 0x000000000000791b */ /* 0x003fe20003800000 */
.L_x_602:
[----:B------:R-:W-:Y:S01]  /*13280*/  IMAD.MOV.U32 R12, RZ, RZ, 0x8 ;  /* 0x00000008ff0c7424 */ /* 0x000fe200078e00ff */
[----:B------:R-:W-:-:S05]  /*13290*/  SEL R3, R14, RZ, P3 ;  /* 0x000000ff0e037207 */ /* 0x000fca0001800000 */
[----:B------:R-:W-:-:S04]  /*132a0*/  IMAD.IADD R3, R2, 0x1, R3 ;  /* 0x0000000102037824 */ /* 0x000fc800078e0203 */
[----:B------:R-:W-:-:S07]  /*132b0*/  IMAD.MOV.U32 R13, RZ, RZ, R3 ;  /* 0x000000ffff0d7224 */ /* 0x000fce00078e0003 */
[----:B------:R-:W-:Y:S05]  /*132c0*/  WARPSYNC.COLLECTIVE R15, `(.L_x_603) ;  /* 0x000000000f087348 */ /* 0x000fea0003c00000 */
[----:B------:R0:W1:Y:S02]  /*132d0*/  SHFL.UP P6, R14, R13, R12, R11 ;  /* 0x0400000c0d0e7389 */ /* 0x00006400000c000b */
[----:B01----:R-:W-:Y:S01]  /*132e0*/  ENDCOLLECTIVE ;  /* 0x000000000000791b */ /* 0x003fe20003800000 */
.L_x_603:
[----:B------:R-:W-:Y:S01]  /*132f0*/  IMAD.MOV.U32 R12, RZ, RZ, 0x10 ;  /* 0x00000010ff0c7424 */ /* 0x000fe200078e00ff */
[----:B------:R-:W-:-:S05]  /*13300*/  SEL R14, R14, RZ, P4 ;  /* 0x000000ff0e0e7207 */ /* 0x000fca0002000000 */
[----:B------:R-:W-:-:S04]  /*13310*/  IMAD.IADD R5, R3, 0x1, R14 ;  /* 0x0000000103057824 */ /* 0x000fc800078e020e */
[----:B------:R-:W-:-:S07]  /*13320*/  IMAD.MOV.U32 R13, RZ, RZ, R5 ;  /* 0x000000ffff0d7224 */ /* 0x000fce00078e0005 */
[----:B------:R-:W-:Y:S05]  /*13330*/  WARPSYNC.COLLECTIVE R15, `(.L_x_604) ;  /* 0x000000000f087348 */ /* 0x000fea0003c00000 */
[----:B------:R0:W1:Y:S02]  /*13340*/  SHFL.UP P6, R14, R13, R12, R11 ;  /* 0x0400000c0d0e7389 */ /* 0x00006400000c000b */
[----:B01----:R-:W-:Y:S01]  /*13350*/  ENDCOLLECTIVE ;  /* 0x000000000000791b */ /* 0x003fe20003800000 */
.L_x_604:
[----:B------:R-:W-:Y:S02]  /*13360*/  IMAD.MOV.U32 R12, RZ, RZ, 0x1f ;  /* 0x0000001fff0c7424 */ /* 0x000fe400078e00ff */
[----:B------:R-:W-:Y:S01]  /*13370*/  IMAD.MOV.U32 R11, RZ, RZ, 0x1f ;  /* 0x0000001fff0b7424 */ /* 0x000fe200078e00ff */
[----:B------:R-:W-:-:S05]  /*13380*/  SEL R2, R14, RZ, P5 ;  /* 0x000000ff0e027207 */ /* 0x000fca0002800000 */
[----:B------:R-:W-:-:S04]  /*13390*/  IMAD.IADD R2, R5, 0x1, R2 ;  /* 0x0000000105027824 */ /* 0x000fc800078e0202 */
[----:B------:R-:W-:-:S07]  /*133a0*/  IMAD.MOV.U32 R13, RZ, RZ, R2 ;  /* 0x000000ffff0d7224 */ /* 0x000fce00078e0002 */
[----:B------:R-:W-:Y:S05]  /*133b0*/  WARPSYNC.COLLECTIVE R15, `(.L_x_605) ;  /* 0x000000000f087348 */ /* 0x000fea0003c00000 */
[----:B------:R0:W1:Y:S02]  /*133c0*/  SHFL.IDX P6, R14, R13, R12, R11 ;  /* 0x0000000c0d0e7389 */ /* 0x00006400000c000b */
[----:B01----:R-:W-:Y:S01]  /*133d0*/  ENDCOLLECTIVE ;  /* 0x000000000000791b */ /* 0x003fe20003800000 */
.L_x_605:
[----:B------:R-:W-:Y:S05]  /*133e0*/  BRA `(.L_x_606) ;  /* 0xffffffc000487947 */ /* 0x000fea000383ffff */
.L_x_495:
[----:B------:R-:W-:Y:S01]  /*133f0*/  BSSY B0, `(.L_x_607) ;  /* 0x0000007000007945 */ /* 0x000fe20003800000 */
[----:B------:R-:W-:Y:S02]  /*13400*/  IMAD.MOV.U32 R12, RZ, RZ, 0x1 ;  /* 0x00000001ff0c7424 */ /* 0x000fe400078e00ff */
[----:B------:R-:W-:Y:S02]  /*13410*/  IMAD.MOV.U32 R11, RZ, RZ, RZ ;  /* 0x000000ffff0b7224 */ /* 0x000fe400078e00ff */
[----:B------:R-:W-:-:S07]  /*13420*/  IMAD.MOV.U32 R15, RZ, RZ, -0x1 ;  /* 0xffffffffff0f7424 */ /* 0x000fce00078e00ff */
[----:B01----:R-:W-:Y:S05]  /*13430*/  WARPSYNC.COLLECTIVE R15, `(.L_x_608) ;  /* 0x000000000f087348 */ /* 0x003fea0003c00000 */
[----:B------:R2:W3:Y:S02]  /*13440*/  SHFL.UP P6, R14, R13, R12, R11 ;  /* 0x0400000c0d0e7389 */ /* 0x0004e400000c000b */
[----:B0123--:R-:W-:Y:S01]  /*13450*/  ENDCOLLECTIVE ;  /* 0x000000000000791b */ /* 0x00ffe20003800000 */
.L_x_608:
[----:B------:R-:W-:Y:S05]  /*13460*/  BSYNC B0 ;  /* 0x0000000000007941 */ /* 0x000fea0003800000 */
.L_x_607:
[----:B------:R-:W-:Y:S01]  /*13470*/  SEL R14, R14, RZ, P1 ;  /* 0x000000ff0e0e7207 */ /* 0x000fe20000800000 */
[----:B------:R-:W-:Y:S02]  /*13480*/  IMAD.MOV.U32 R12, RZ, RZ, 0x2 ;  /* 0x00000002ff0c7424 */ /* 0x000fe400078e00ff */
[----:B------:R-:W-:Y:S02]  /*13490*/  IMAD.MOV.U32 R11, RZ, RZ, RZ ;  /* 0x000000ffff0b7224 */ /* 0x000fe400078e00ff */
[----:B------:R-:W-:Y:S02]  /*134a0*/  IMAD.IADD R13, R13, 0x1, R14 ;  /* 0x000000010d0d7824 */ /* 0x000fe400078e020e */
[----:B------:R-:W-:-:S07]  /*134b0*/  IMAD.MOV.U32 R15, RZ, RZ, -0x1 ;  /* 0xffffffffff0f7424 */ /* 0x000fce00078e00ff */
[----:B------:R-:W-:Y:S05]  /*134c0*/  WARPSYNC.COLLECTIVE R15, `(.L_x_609) ;  /* 0x000000000f087348 */ /* 0x000fea0003c00000 */
[----:B------:R0:W1:Y:S02]  /*134d0*/  SHFL.UP P6, R14, R13, R12, R11 ;  /* 0x0400000c0d0e7389 */ /* 0x00006400000c000b */
[----:B01----:R-:W-:Y:S01]  /*134e0*/  ENDCOLLECTIVE ;  /* 0x000000000000791b */ /* 0x003fe20003800000 */
.L_x_609:
[----:B------:R-:W-:Y:S01]  /*134f0*/  IMAD.MOV.U32 R12, RZ, RZ, 0x4 ;  /* 0x00000004ff0c7424 */ /* 0x000fe200078e00ff */
[----:B------:R-:W-:-:S05]  /*13500*/  SEL R2, R14, RZ, P2 ;  /* 0x000000ff0e027207 */ /* 0x000fca0001000000 */
[----:B------:R-:W-:-:S04]  /*13510*/  IMAD.IADD R2, R13, 0x1, R2 ;  /* 0x000000010d027824 */ /* 0x000fc800078e0202 */
[----:B------:R-:W-:-:S07]  /*13520*/  IMAD.MOV.U32 R13, RZ, RZ, R2 ;  /* 0x000000ffff0d7224 */ /* 0x000fce00078e0002 */
[----:B------:R-:W-:Y:S05]  /*13530*/  WARPSYNC.COLLECTIVE R15, `(.L_x_610) ;  /* 0x000000000f087348 */ /* 0x000fea0003c00000 */
[----:B------:R0:W1:Y:S02]  /*13540*/  SHFL.UP P6, R14, R13, R12, R11 ;  /* 0x0400000c0d0e7389 */ /* 0x00006400000c000b */
[----:B01----:R-:W-:Y:S01]  /*13550*/  ENDCOLLECTIVE ;  /* 0x000000000000791b */ /* 0x003fe20003800000 */
.L_x_610:
[----:B------:R-:W-:Y:S01]  /*13560*/  IMAD.MOV.U32 R12, RZ, RZ, 0x8 ;  /* 0x00000008ff0c7424 */ /* 0x000fe200078e00ff */
[----:B------:R-:W-:-:S05]  /*13570*/  SEL R3, R14, RZ, P3 ;  /* 0x000000ff0e037207 */ /* 0x000fca0001800000 */
[----:B------:R-:W-:-:S04]  /*13580*/  IMAD.IADD R3, R2, 0x1, R3 ;  /* 0x0000000102037824 */ /* 0x000fc800078e0203 */
[----:B------:R-:W-:-:S07]  /*13590*/  IMAD.MOV.U32 R13, RZ, RZ, R3 ;  /* 0x000000ffff0d7224 */ /* 0x000fce00078e0003 */
[----:B------:R-:W-:Y:S05]  /*135a0*/  WARPSYNC.COLLECTIVE R15, `(.L_x_611) ;  /* 0x000000000f087348 */ /* 0x000fea0003c00000 */
[----:B------:R0:W1:Y:S02]  /*135b0*/  SHFL.UP P6, R14, R13, R12, R11 ;  /* 0x0400000c0d0e7389 */ /* 0x00006400000c000b */
[----:B01----:R-:W-:Y:S01]  /*135c0*/  ENDCOLLECTIVE ;  /* 0x000000000000791b */ /* 0x003fe20003800000 */
.L_x_611:
[----:B------:R-:W-:Y:S01]  /*135d0*/  IMAD.MOV.U32 R12, RZ, RZ, 0x10 ;  /* 0x00000010ff0c7424 */ /* 0x000fe200078e00ff */
[----:B------:R-:W-:-:S05]  /*135e0*/  SEL R14, R14, RZ, P4 ;  /* 0x000000ff0e0e7207 */ /* 0x000fca0002000000 */
[----:B------:R-:W-:-:S04]  /*135f0*/  IMAD.IADD R5, R3, 0x1, R14 ;  /* 0x0000000103057824 */ /* 0x000fc800078e020e */
[----:B------:R-:W-:-:S07]  /*13600*/  IMAD.MOV.U32 R13, RZ, RZ, R5 ;  /* 0x000000ffff0d7224 */ /* 0x000fce00078e0005 */
[----:B------:R-:W-:Y:S05]  /*13610*/  WARPSYNC.COLLECTIVE R15, `(.L_x_612) ;  /* 0x000000000f087348 */ /* 0x000fea0003c00000 */
[----:B------:R0:W1:Y:S02]  /*13620*/  SHFL.UP P6, R14, R13, R12, R11 ;  /* 0x0400000c0d0e7389 */ /* 0x00006400000c000b */
[----:B01----:R-:W-:Y:S01]  /*13630*/  ENDCOLLECTIVE ;  /* 0x000000000000791b */ /* 0x003fe20003800000 */
.L_x_612:
        /* <DEDUP_REMOVED lines=8> */
.L_x_613:
[----:B------:R-:W-:Y:S05]  /*136c0*/  BRA `(.L_x_614) ;  /* 0xffffffc000347947 */ /* 0x000fea000383ffff */
.L_x_497:
[----:B------:R-:W-:Y:S01]  /*136d0*/  BSSY B0, `(.L_x_615) ;  /* 0x0000006000007945 */ /* 0x000fe20003800000 */
[----:B------:R-:W-:Y:S01]  /*136e0*/  PLOP3.LUT P6, PT, P6, PT, PT, 0x8, 0x0 ;  /* 0x000000000000781c */ /* 0x000fe200037ce170 */
[----:B------:R-:W-:-:S12]  /*136f0*/  IMAD.MOV.U32 R15, RZ, RZ, -0x1 ;  /* 0xffffffffff0f7424 */ /* 0x000fd800078e00ff */
[----:B012---:R-:W-:Y:S05]  /*13700*/  WARPSYNC.COLLECTIVE R15, `(.L_x_616) ;  /* 0x000000000f087348 */ /* 0x007fea0003c00000 */
[----:B------:R-:W-:Y:S01]  /*13710*/  VOTE.ANY R14, PT, P6 ;  /* 0x00000000000e7806 */ /* 0x000fe200030e0100 */
[----:B012---:R-:W-:Y:S06]  /*13720*/  ENDCOLLECTIVE ;  /* 0x000000000000791b */ /* 0x007fec0003800000 */
.L_x_616:
[----:B------:R-:W-:Y:S05]  /*13730*/  BSYNC B0 ;  /* 0x0000000000007941 */ /* 0x000fea0003800000 */
.L_x_615:
[----:B------:R-:W-:Y:S02]  /*13740*/  IMAD.MOV.U32 R3, RZ, RZ, R14 ;  /* 0x000000ffff037224 */ /* 0x000fe400078e000e */
[----:B------:R-:W-:Y:S02]  /*13750*/  IMAD.MOV.U32 R13, RZ, RZ, R7 ;  /* 0x000000ffff0d7224 */ /* 0x000fe400078e0007 */
[----:B------:R-:W0:Y:S01]  /*13760*/  POPC R8, R3 ;  /* 0x0000000300087309 */ /* 0x000e220000000000 */
[----:B------:R-:W-:Y:S02]  /*13770*/  IMAD.MOV.U32 R11, RZ, RZ, 0x1f ;  /* 0x0000001fff0b7424 */ /* 0x000fe400078e00ff */
[----:B------:R-:W-:Y:S02]  /*13780*/  IMAD.MOV.U32 R15, RZ, RZ, -0x1 ;  /* 0xffffffffff0f7424 */ /* 0x000fe400078e00ff */
[----:B0-----:R-:W-:-:S07]  /*13790*/  IMAD.MOV.U32 R12, RZ, RZ, R8 ;  /* 0x000000ffff0c7224 */ /* 0x001fce00078e0008 */
[----:B------:R-:W-:Y:S05]  /*137a0*/  WARPSYNC.COLLECTIVE R15, `(.L_x_617) ;  /* 0x000000000f087348 */ /* 0x000fea0003c00000 */
[----:B------:R0:W1:Y:S02]  /*137b0*/  SHFL.IDX P6, R14, R13, R12, R11 ;  /* 0x0000000c0d0e7389 */ /* 0x00006400000c000b */
[----:B01----:R-:W-:Y:S01]  /*137c0*/  ENDCOLLECTIVE ;  /* 0x000000000000791b */ /* 0x003fe20003800000 */
.L_x_617:
[----:B------:R-:W-:Y:S02]  /*137d0*/  IMAD.MOV.U32 R13, RZ, RZ, R4 ;  /* 0x000000ffff0d7224 */ /* 0x000fe400078e0004 */
[----:B------:R-:W-:-:S07]  /*137e0*/  IMAD.MOV.U32 R7, RZ, RZ, R14 ;  /* 0x000000ffff077224 */ /* 0x000fce00078e000e */
[----:B------:R-:W-:Y:S05]  /*137f0*/  WARPSYNC.COLLECTIVE R15, `(.L_x_618) ;  /* 0x000000000f087348 */ /* 0x000fea0003c00000 */
[----:B------:R0:W1:Y:S02]  /*13800*/  SHFL.IDX P6, R14, R13, R12, R11 ;  /* 0x0000000c0d0e7389 */ /* 0x00006400000c000b */
[----:B01----:R-:W-:Y:S01]  /*13810*/  ENDCOLLECTIVE ;  /* 0x000000000000791b */ /* 0x003fe20003800000 */
.L_x_618:
[----:B------:R-:W-:Y:S01]  /*13820*/  IMAD.MOV.U32 R4, RZ, RZ, R14 ;  /* 0x000000ffff047224 */ /* 0x000fe200078e000e */
[----:B------:R-:W-:Y:S06]  /*13830*/  BRA `(.L_x_619) ;  /* 0xffffffc000147947 */ /* 0x000fec000383ffff */
.L_x_499:
[----:B------:R-:W-:Y:S01]  /*13840*/  BSSY B0, `(.L_x_620) ;  /* 0x0000007000007945 */ /* 0x000fe20003800000 */
[----:B------:R-:W-:Y:S02]  /*13850*/  IMAD.MOV.U32 R13, RZ, RZ, R2 ;  /* 0x000000ffff0d7224 */ /* 0x000fe400078e0002 */
[----:B------:R-:W-:Y:S02]  /*13860*/  IMAD.MOV.U32 R11, RZ, RZ, 0x1f ;  /* 0x0000001fff0b7424 */ /* 0x000fe400078e00ff */
[----:B------:R-:W-:-:S07]  /*13870*/  IMAD.MOV.U32 R15, RZ, RZ, -0x1 ;  /* 0xffffffffff0f7424 */ /* 0x000fce00078e00ff */
[----:B01234-:R-:W-:Y:S05]  /*13880*/  WARPSYNC.COLLECTIVE R15, `(.L_x_621) ;  /* 0x000000000f087348 */ /* 0x01ffea0003c00000 */
[----:B------:R0:W0:Y:S02]  /*13890*/  SHFL.IDX P6, R14, R13, R12, R11 ;  /* 0x0000000c0d0e7389 */ /* 0x00002400000c000b */
[----:B01234-:R-:W-:Y:S01]  /*138a0*/  ENDCOLLECTIVE ;  /* 0x000000000000791b */ /* 0x01ffe20003800000 */
.L_x_621:
[----:B------:R-:W-:Y:S05]  /*138b0*/  BSYNC B0 ;  /* 0x0000000000007941 */ /* 0x000fea0003800000 */
.L_x_620:
[----:B------:R-:W-:Y:S01]  /*138c0*/  IMAD.MOV.U32 R6, RZ, RZ, R14 ;  /* 0x000000ffff067224 */ /* 0x000fe200078e000e */
[----:B------:R-:W-:Y:S06]  /*138d0*/  BRA `(.L_x_498) ;  /* 0xffffffc000047947 */ /* 0x000fec000383ffff */
.L_x_503:
[----:B-1----:R1:W2:Y:S02]  /*138e0*/  SYNCS.PHASECHK.TRANS64.TRYWAIT P0, [R7+URZ+0x22820], R0 ;  /* 0x02282000070075a7 */ /* 0x0022a4000800017f */
[----:B--2---:R-:W-:Y:S05]  /*138f0*/  @!P0 NANOSLEEP.SYNCS 0x989680 ;  /* 0x009896800000895d */ /* 0x004fea0003900000 */
[----:B------:R-:W2:Y:S02]  /*13900*/  @!P0 SYNCS.PHASECHK.TRANS64 P0, [R7+URZ+0x22820], R0 ;  /* 0x02282000070085a7 */ /* 0x000ea4000800007f */
[----:B--2---:R-:W-:Y:S05]  /*13910*/  @!P0 BRA `(.L_x_503) ;  /* 0xfffffffc00f08947 */ /* 0x004fea000383ffff */
[----:B------:R-:W-:Y:S05]  /*13920*/  BRA `(.L_x_622) ;  /* 0xffffffc4005c7947 */ /* 0x000fea000383ffff */
.L_x_504:
[----:B------:R-:W2:Y:S01]  /*13930*/  S2R R2, SR_TID.X ;  /* 0x0000000000027919 */ /* 0x000ea20000002100 */
[----:B------:R-:W-:Y:S01]  /*13940*/  BSSY B0, `(.L_x_623) ;  /* 0x000000a000007945 */ /* 0x000fe20003800000 */
[----:B------:R-:W-:Y:S02]  /*13950*/  IMAD.MOV.U32 R12, RZ, RZ, RZ ;  /* 0x000000ffff0c7224 */ /* 0x000fe400078e00ff */
[----:B------:R-:W-:Y:S02]  /*13960*/  IMAD.MOV.U32 R11, RZ, RZ, 0x1f ;  /* 0x0000001fff0b7424 */ /* 0x000fe400078e00ff */
[----:B------:R-:W-:Y:S01]  /*13970*/  IMAD.MOV.U32 R15, RZ, RZ, -0x1 ;  /* 0xffffffffff0f7424 */ /* 0x000fe200078e00ff */
[----:B--2---:R-:W-:-:S04]  /*13980*/  SHF.R.U32.HI R2, RZ, 0x5, R2 ;  /* 0x00000005ff027819 */ /* 0x004fc80000011602 */
[----:B------:R-:W-:-:S05]  /*13990*/  LOP3.LUT R2, R2, 0x3, RZ, 0xc0, !PT ;  /* 0x0000000302027812 */ /* 0x000fca00078ec0ff */
[----:B------:R-:W-:-:S07]  /*139a0*/  IMAD.MOV.U32 R13, RZ, RZ, R2 ;  /* 0x000000ffff0d7224 */ /* 0x000fce00078e0002 */
[----:B01-34-:R-:W-:Y:S05]  /*139b0*/  WARPSYNC.COLLECTIVE R15, `(.L_x_624) ;  /* 0x000000000f087348 */ /* 0x01bfea0003c00000 */
[----:B------:R2:W0:Y:S02]  /*139c0*/  SHFL.IDX P6, R14, R13, R12, R11 ;  /* 0x0000000c0d0e7389 */ /* 0x00042400000c000b */
[----:B01234-:R-:W-:Y:S01]  /*139d0*/  ENDCOLLECTIVE ;  /* 0x000000000000791b */ /* 0x01ffe20003800000 */
.L_x_624:
[----:B------:R-:W-:Y:S05]  /*139e0*/  BSYNC B0 ;  /* 0x0000000000007941 */ /* 0x000fea0003800000 */
.L_x_623:
[----:B------:R-:W-:Y:S05]  /*139f0*/  BRA `(.L_x_625) ;  /* 0xffffffc400447947 */ /* 0x000fea000383ffff */
.L_x_507:
[----:B------:R-:W-:Y:S01]  /*13a00*/  BSSY B1, `(.L_x_626) ;  /* 0x0000006000017945 */ /* 0x000fe20003800000 */
[----:B------:R-:W-:-:S07]  /*13a10*/  IMAD.MOV.U32 R15, RZ, RZ, -0x1 ;  /* 0xffffffffff0f7424 */ /* 0x000fce00078e00ff */
[----:B01-34-:R-:W-:Y:S05]  /*13a20*/  WARPSYNC.COLLECTIVE R15, `(.L_x_627) ;  /* 0x000000000f0c7348 */ /* 0x01bfea0003c00000 */
[----:B------:R-:W-:Y:S02]  /*13a30*/  ELECT P6, UR62, PT ;  /* 0x00000000003e782f */ /* 0x000fe400038c0000 */
[----:B------:R-:W-:Y:S01]  /*13a40*/  MOV R14, UR62 ;  /* 0x0000003e000e7c02 */ /* 0x000fe20008000f00 */
[----:B01-34-:R-:W-:Y:S10]  /*13a50*/  ENDCOLLECTIVE ;  /* 0x000000000000791b */ /* 0x01bff40003800000 */
.L_x_627:
[----:B------:R-:W-:Y:S05]  /*13a60*/  BSYNC B1 ;  /* 0x0000000000017941 */ /* 0x000fea0003800000 */
.L_x_626:
[----:B------:R-:W-:Y:S05]  /*13a70*/  BRA `(.L_x_628) ;  /* 0xffffffc4003c7947 */ /* 0x000fea000383ffff */
.L_x_509:
[----:B-1----:R1:W2:Y:S02]  /*13a80*/  SYNCS.PHASECHK.TRANS64.TRYWAIT P1, [R5+URZ+0x22840], R0 ;  /* 0x02284000050075a7 */ /* 0x0022a4000802017f */
[----:B--2---:R-:W-:Y:S05]  /*13a90*/  @!P1 NANOSLEEP.SYNCS 0x989680 ;  /* 0x009896800000995d */ /* 0x004fea0003900000 */
[----:B------:R-:W2:Y:S02]  /*13aa0*/  @!P1 SYNCS.PHASECHK.TRANS64 P1, [R5+URZ+0x22840], R0 ;  /* 0x02284000050095a7 */ /* 0x000ea4000802007f */
[----:B--2---:R-:W-:Y:S05]  /*13ab0*/  @!P1 BRA `(.L_x_509) ;  /* 0xfffffffc00f09947 */ /* 0x004fea000383ffff */
[----:B------:R-:W-:Y:S05]  /*13ac0*/  BRA `(.L_x_629) ;  /* 0xffffffc4005c7947 */ /* 0x000fea000383ffff */
.L_x_511:
[----:B--2---:R2:W0:Y:S02]  /*13ad0*/  SYNCS.PHASECHK.TRANS64.TRYWAIT P1, [R3+URZ+0x22840], R2 ;  /* 0x02284002030075a7 */ /* 0x004424000802017f */
[----:B0-----:R-:W-:Y:S05]  /*13ae0*/  @!P1 NANOSLEEP.SYNCS 0x989680 ;  /* 0x009896800000995d */ /* 0x001fea0003900000 */
[----:B------:R-:W0:Y:S02]  /*13af0*/  @!P1 SYNCS.PHASECHK.TRANS64 P1, [R3+URZ+0x22840], R2 ;  /* 0x02284002030095a7 */ /* 0x000e24000802007f */
[----:B0-----:R-:W-:Y:S05]  /*13b00*/  @!P1 BRA `(.L_x_511) ;  /* 0xfffffffc00f09947 */ /* 0x001fea000383ffff */
[----:B------:R-:W-:Y:S05]  /*13b10*/  BRA `(.L_x_630) ;  /* 0xffffffc400687947 */ /* 0x000fea000383ffff */
.L_x_513:
[----:B------:R0:W0:Y:S02]  /*13b20*/  SYNCS.PHASECHK.TRANS64.TRYWAIT P1, [R5+URZ+0x22860], R0 ;  /* 0x02286000050075a7 */ /* 0x000024000802017f */
[----:B0-----:R-:W-:Y:S05]  /*13b30*/  @!P1 NANOSLEEP.SYNCS 0x989680 ;  /* 0x009896800000995d */ /* 0x001fea0003900000 */
[----:B------:R-:W0:Y:S02]  /*13b40*/  @!P1 SYNCS.PHASECHK.TRANS64 P1, [R5+URZ+0x22860], R0 ;  /* 0x02286000050095a7 */ /* 0x000e24000802007f */
[----:B0-----:R-:W-:Y:S05]  /*13b50*/  @!P1 BRA `(.L_x_513) ;  /* 0xfffffffc00f09947 */ /* 0x001fea000383ffff */
[----:B------:R-:W-:Y:S05]  /*13b60*/  BRA `(.L_x_631) ;  /* 0xffffffc400647947 */ /* 0x000fea000383ffff */
.L_x_632:
        /* <DEDUP_REMOVED lines=9> */
.L_x_6558:


//--------------------- .text._ZN7cutlass13device_kernelIN5flash11enable_sm90INS1_16FlashAttnFwdSm90INS1_25CollectiveMainloopFwdSm90ILi2EN4cute5tupleIJNS5_1CILi1EEES8_S8_EEENS6_IJNS7_ILi128EEENS7_ILi96EEENS7_ILi64EEEEEELi256ENS_6half_tEfNS_4arch4Sm90ELb0ELb0ELb0ELb1ELb1ELb1ELb0ELb1ELb0ELb1ELb1ELb0EEENS1_21CollectiveEpilogueFwdINS6_IJSA_NS7_ILi256EEESB_EEES9_SE_SG_Li256ELb1ELb1ELb1ELb0EEENS1_36VarlenDynamicPersistentTileSchedulerILi128ELi96ELi256ELi128ELb1ELb1ELb1ELb0ELb1ELb1EEEEEEEEEvNT_6ParamsE --------------------------
	.section	.text._ZN7cutlass13device_kernelIN5flash11enable_sm90INS1_16FlashAttnFwdSm90INS1_25CollectiveMainloopFwdSm90ILi2EN4cute5tupleIJNS5_1CILi1EEES8_S8_EEENS6_IJNS7_ILi128EEENS7_ILi96EEENS7_ILi64EEEEEELi256ENS_6half_tEfNS_4arch4Sm90ELb0ELb0ELb0ELb1ELb1ELb1ELb0ELb1ELb0ELb1ELb1ELb0EEENS1_21CollectiveEpilogueFwdINS6_IJSA_NS7_ILi256EEESB_EEES9_SE_SG_Li256ELb1ELb1ELb1ELb0EEENS1_36VarlenDynamicPersistentTileSchedulerILi128ELi96ELi256ELi128ELb1ELb1ELb1ELb0ELb1ELb1EEEEEEEEEvNT_6ParamsE,"ax",@progbits
	.align	128
.text._ZN7cutlass13device_kernelIN5flash11enable_sm90INS1_16FlashAttnFwdSm90INS1_25CollectiveMainloopFwdSm90ILi2EN4cute5tupleIJNS5_1CILi1EEES8_S8_EEENS6_IJNS7_ILi128EEENS7_ILi96EEENS7_ILi64EEEEEELi256ENS_6half_tEfNS_4arch4Sm90ELb0ELb0ELb0ELb1ELb1ELb1ELb0ELb1ELb0ELb1ELb1ELb0EEENS1_21CollectiveEpilogueFwdINS6_IJSA_NS7_ILi256EEESB_EEES9_SE_SG_Li256ELb1ELb1ELb1ELb0EEENS1_36VarlenDynamicPersistentTileSchedulerILi128ELi96ELi256ELi128ELb1ELb1ELb1ELb0ELb1ELb1EEEEEEEEEvNT_6ParamsE:
        .type           _ZN7cutlass13device_kernelIN5flash11enable_sm90INS1_16FlashAttnFwdSm90INS1_25CollectiveMainloopFwdSm90ILi2EN4cute5tupleIJNS5_1CILi1EEES8_S8_EEENS6_IJNS7_ILi128EEENS7_ILi96EEENS7_ILi64EEEEEELi256ENS_6half_tEfNS_4arch4Sm90ELb0ELb0ELb0ELb1ELb1ELb1ELb0ELb1ELb0ELb1ELb1ELb0EEENS1_21CollectiveEpilogueFwdINS6_IJSA_NS7_ILi256EEESB_EEES9_SE_SG_Li256ELb1ELb1ELb1ELb0EEENS1_36VarlenDynamicPersistentTileSchedulerILi128ELi96ELi256ELi128ELb1ELb1ELb1ELb0ELb1ELb1EEEEEEEEEvNT_6ParamsE,@function
        .size           _ZN7cutlass13device_kernelIN5flash11enable_sm90INS1_16FlashAttnFwdSm90INS1_25CollectiveMainloopFwdSm90ILi2EN4cute5tupleIJNS5_1CILi1EEES8_S8_EEENS6_IJNS7_ILi128EEENS7_ILi96EEENS7_ILi64EEEEEELi256ENS_6half_tEfNS_4arch4Sm90ELb0ELb0ELb0ELb1ELb1ELb1ELb0ELb1ELb0ELb1ELb1ELb0EEENS1_21CollectiveEpilogueFwdINS6_IJSA_NS7_ILi256EEESB_EEES9_SE_SG_Li256ELb1ELb1ELb1ELb0EEENS1_36VarlenDynamicPersistentTileSchedulerILi128ELi96ELi256ELi128ELb1ELb1ELb1ELb0ELb1ELb1EEEEEEEEEvNT_6ParamsE,(.L_x_6559 - _ZN7cutlass13device_kernelIN5flash11enable_sm90INS1_16FlashAttnFwdSm90INS1_25CollectiveMainloopFwdSm90ILi2EN4cute5tupleIJNS5_1CILi1EEES8_S8_EEENS6_IJNS7_ILi128EEENS7_ILi96EEENS7_ILi64EEEEEELi256ENS_6half_tEfNS_4arch4Sm90ELb0ELb0ELb0ELb1ELb1ELb1ELb0ELb1ELb0ELb1ELb1ELb0EEENS1_21CollectiveEpilogueFwdINS6_IJSA_NS7_ILi256EEESB_EEES9_SE_SG_Li256ELb1ELb1ELb1ELb0EEENS1_36VarlenDynamicPersistentTileSchedulerILi128ELi96ELi256ELi128ELb1ELb1ELb1ELb0ELb1ELb1EEEEEEEEEvNT_6ParamsE)
        .other          _ZN7cutlass13device_kernelIN5flash11enable_sm90INS1_16FlashAttnFwdSm90INS1_25CollectiveMainloopFwdSm90ILi2EN4cute5tupleIJNS5_1CILi1EEES8_S8_EEENS6_IJNS7_ILi128EEENS7_ILi96EEENS7_ILi64EEEEEELi256ENS_6half_tEfNS_4arch4Sm90ELb0ELb0ELb0ELb1ELb1ELb1ELb0ELb1ELb0ELb1ELb1ELb0EEENS1_21CollectiveEpilogueFwdINS6_IJSA_NS7_ILi256EEESB_EEES9_SE_SG_Li256ELb1ELb1ELb1ELb0EEENS1_36VarlenDynamicPersistentTileSchedulerILi128ELi96ELi256ELi128ELb1ELb1ELb1ELb0ELb1ELb1EEEEEEEEEvNT_6ParamsE,@"STO_CUDA_ENTRY STV_DEFAULT"
_ZN7cutlass13device_kernelIN5flash11enable_sm90INS1_16FlashAttnFwdSm90INS1_25CollectiveMainloopFwdSm90ILi2EN4cute5tupleIJNS5_1CILi1EEES8_S8_EEENS6_IJNS7_ILi128EEENS7_ILi96EEENS7_ILi64EEEEEELi256ENS_6half_tEfNS_4arch4Sm90ELb0ELb0ELb0ELb1ELb1ELb1ELb0ELb1ELb0ELb1ELb1ELb0EEENS1_21CollectiveEpilogueFwdINS6_IJSA_NS7_ILi256EEESB_EEES9_SE_SG_Li256ELb1ELb1ELb1ELb0EEENS1_36VarlenDynamicPersistentTileSchedulerILi128ELi96ELi256ELi128ELb1ELb1ELb1ELb0ELb1ELb1EEEEEEEEEvNT_6ParamsE:
[----:B------:R-:W0:Y:S02]  /*0000*/  LDC R1, c[0x0][0x28] ;  /* 0x00000a00ff017b82 */ /* 0x000e240000000800 */
[----:B0-----:R-:W-:Y:S01]  /*0010*/  VIADD R1, R1, 0xfffffea8 ;  /* 0xfffffea801017836 */ /* 0x001fe20000000000 */
[----:B------:R-:W0:Y:S01]  /*0020*/  S2R R0, SR_TID.X ;  /* 0x0000000000007919 */ /* 0x000e220000002100 */
[----:B------:R-:W-:Y:S01]  /*0030*/  ELECT P0, URZ, PT ;  /* 0x00000000003f782f */ /* 0x000fe20003800000 */
[----:B------:R-:W-:Y:S01]  /*0040*/  BSSY B0, `(.L_x_633) ;  /* 0x000000d000007945 */ /* 0x000fe20003800000 */
[----:B0-----:R-:W-:-:S05]  /*0050*/  SHF.R.U32.HI R2, RZ, 0x5, R0 ;  /* 0x00000005ff027819 */ /* 0x001fca0000011600 */
[----:B------:R-:W0:Y:S02]  /*0060*/  SHFL.IDX PT, R3, R2, RZ, 0x1f ;  /* 0x00001fff02037589 */ /* 0x000e2400000e0000 */
[----:B0-----:R-:W-:-:S13]  /*0070*/  ISETP.EQ.AND P0, PT, R3, RZ, P0 ;  /* 0x000000ff0300720c */ /* 0x001fda0000702270 */
[----:B------:R-:W-:Y:S05]  /*0080*/  @!P0 BRA `(.L_x_634) ;  /* 0x0000000000208947 */ /* 0x000fea0003800000 */
[----:B------:R-:W-:Y:S02]  /*0090*/  ULDC.64 UR4, c[0x0][0x198] ;  /* 0x0000660000047ab9 */ /* 0x000fe40000000a00 */
[----:B------:R-:W-:Y:S02]  /*00a0*/  UIADD3 UR6, UP0, UR4, 0x570, URZ ;  /* 0x0000057004067890 */ /* 0x000fe4000ff1e03f */
[----:B------:R-:W-:Y:S02]  /*00b0*/  UIADD3 UR4, UP1, UR4, 0x670, URZ ;  /* 0x0000067004047890 */ /* 0x000fe4000ff3e03f */
[----:B------:R-:W-:Y:S02]  /*00c0*/  UIADD3.X UR7, URZ, UR5, URZ, UP0, !UPT ;  /* 0x000000053f077290 */ /* 0x000fe400087fe43f */
[----:B------:R-:W-:-:S07]  /*00d0*/  UIADD3.X UR5, URZ, UR5, URZ, UP1, !UPT ;  /* 0x000000053f057290 */ /* 0x000fce0008ffe43f */
[----:B------:R0:W-:Y:S02]  /*00e0*/  UTMACCTL.PF [UR6] ;  /* 0x00000000060079b9 */ /* 0x0001e40008040000 */
[----:B------:R0:W-:Y:S02]  /*00f0*/  UTMACCTL.PF [UR4] ;  /* 0x00000000040079b9 */ /* 0x0001e40008040000 */
[----:B0-----:R-:W-:Y:S01]  /*0100*/  NOP ;  /* 0x0000000000007918 */ /* 0x001fe20000000000 */
.L_x_634:
[----:B------:R-:W-:Y:S05]  /*0110*/  BSYNC B0 ;  /* 0x0000000000007941 */ /* 0x000fea0003800000 */
.L_x_633:
[----:B------:R-:W-:Y:S01]  /*0120*/  VOTEU.ANY UP0, P0 ;  /* 0x00000000003f7886 */ /* 0x000fe20000000100 */
[----:B------:R-:W0:Y:S01]  /*0130*/  SHFL.IDX PT, R3, R2, RZ, 0x1f ;  /* 0x00001fff02037589 */ /* 0x000e2200000e0000 */
[----:B------:R-:W-:Y:S01]  /*0140*/  UMOV UR4, 0x80 ;  /* 0x0000008000047882 */ /* 0x000fe20000000000 */
[----:B------:R-:W-:Y:S01]  /*0150*/  UMOV UR7, 0x100 ;  /* 0x0000010000077882 */ /* 0x000fe20000000000 */
[----:B------:R-:W-:Y:S01]  /*0160*/  SHF.R.U32.HI R4, RZ, 0x7, R0 ;  /* 0x00000007ff047819 */ /* 0x000fe20000011600 */
[----:B------:R-:W1:Y:S01]  /*0170*/  @UP0 S2UR UR8, SR_CgaCtaId ;  /* 0x00000000000809c3 */ /* 0x000e620000008800 */
[----:B------:R-:W-:Y:S01]  /*0180*/  @UP0 UMOV UR6, 0x400 ;  /* 0x0000040000060882 */ /* 0x000fe20000000000 */
[----:B------:R-:W-:-:S04]  /*0190*/  @UP0 UIADD3 UR4, -UR4, 0x100000, URZ ;  /* 0x0010000004040890 */ /* 0x000fc8000fffe13f */
[----:B------:R-:W-:Y:S02]  /*01a0*/  @UP0 USHF.L.U32 UR5, UR4, 0xb, URZ ;  /* 0x0000000b04050899 */ /* 0x000fe4000800063f */
[----:B------:R-:W-:Y:S01]  /*01b0*/  @UP0 USHF.L.U32 UR4, UR4, 0x1, URZ ;  /* 0x0000000104040899 */ /* 0x000fe2000800063f */
[----:B------:R-:W-:Y:S01]  /*01c0*/  VOTEU.ANY UP1, P0 ;  /* 0x00000000003f7886 */ /* 0x000fe20000020100 */
[----:B0-----:R-:W-:Y:S02]  /*01d0*/  ISETP.NE.AND P1, PT, R3, RZ, PT ;  /* 0x000000ff0300720c */ /* 0x001fe40003f25270 */
[----:B------:R0:W2:Y:S01]  /*01e0*/  SHFL.IDX PT, R3, R4, RZ, 0x1f ;  /* 0x00001fff04037589 */ /* 0x0000a200000e0000 */
[----:B-1----:R-:W-:Y:S02]  /*01f0*/  @UP0 ULEA UR8, UR8, UR6, 0x18 ;  /* 0x0000000608080291 */ /* 0x002fe4000f8ec03f */
[----:B------:R-:W-:-:S04]  /*0200*/  @UP0 UIADD3 UR6, -UR7, 0x100000, URZ ;  /* 0x0010000007060890 */ /* 0x000fc8000fffe13f */
[----:B------:R-:W-:Y:S02]  /*0210*/  @UP0 USHF.L.U32 UR7, UR6, 0xb, URZ ;  /* 0x0000000b06070899 */ /* 0x000fe4000800063f */
[----:B------:R-:W-:Y:S01]  /*0220*/  @UP0 USHF.L.U32 UR6, UR6, 0x1, URZ ;  /* 0x0000000106060899 */ /* 0x000fe2000800063f */
[----:B------:R-:W-:Y:S01]  /*0230*/  VOTEU.ANY UP0, P0 ;  /* 0x00000000003f7886 */ /* 0x000fe20000000100 */
[----:B------:R-:W1:Y:S04]  /*0240*/  FENCE.VIEW.ASYNC.S ;  /* 0x00000000000073c6 */ /* 0x000e680000000000 */
[----:B-1----:R0:W1:Y:S06]  /*0250*/  @UP0 SYNCS.EXCH.64 URZ, [UR8+0x22800], UR4 ;  /* 0x02280004083f05b2 */ /* 0x00206c0008000100 */
[----:B------:R0:W3:Y:S02]  /*0260*/  @UP1 SYNCS.EXCH.64 URZ, [UR8+0x22820], UR6 ;  /* 0x02282006083f15b2 */ /* 0x0000e40008000100 */
[----:B0-----:R-:W-:Y:S05]  /*0270*/  @P1 BRA `(.L_x_635) ;  /* 0x0000000000481947 */ /* 0x001fea0003800000 */
        /* <DEDUP_REMOVED lines=13> */
[----:B0-----:R0:W4:Y:S08]  /*0350*/  SYNCS.EXCH.64 URZ, [UR8+0x22830], UR4 ;  /* 0x02283004083f75b2 */ /* 0x0011300008000100 */
[----:B------:R0:W0:Y:S01]  /*0360*/  SYNCS.EXCH.64 URZ, [UR8+0x22840], UR6 ;  /* 0x02284006083f75b2 */ /* 0x0000220008000100 */
[----:B------:R0:W0:Y:S01]  /*0370*/  SYNCS.EXCH.64 URZ, [UR8+0x22838], UR4 ;  /* 0x02283804083f75b2 */ /* 0x0000220008000100 */
[----:B------:R0:W0:Y:S01]  /*0380*/  SYNCS.EXCH.64 URZ, [UR8+0x22848], UR6 ;  /* 0x02284806083f75b2 */ /* 0x0000220008000100 */
[----:B------:R-:W-:Y:S01]  /*0390*/  NOP ;  /* 0x0000000000007918 */ /* 0x000fe20000000000 */
.L_x_635:
        /* <DEDUP_REMOVED lines=22> */
.L_x_636:
        /* <DEDUP_REMOVED lines=18> */
.L_x_637:
        /* <DEDUP_REMOVED lines=22> */
.L_x_638:
        /* <DEDUP_REMOVED lines=22> */
.L_x_639:
[----:B--2---:R-:W-:Y:S01]  /*08e0*/  ISETP.NE.AND P0, PT, R3, RZ, PT ;  /* 0x000000ff0300720c */ /* 0x004fe20003f05270 */
[----:B------:R-:W-:Y:S01]  /*08f0*/  IMAD.MOV.U32 R37, RZ, RZ, 0x1 ;  /* 0x00000001ff257424 */ /* 0x000fe200078e00ff */
[----:B------:R-:W-:Y:S01]  /*0900*/  NOP ;  /* 0x0000000000007918 */ /* 0x000fe20000000000 */
[----:B------:R-:W-:Y:S01]  /*0910*/  ULDC.64 UR40, c[0x0][0x208] ;  /* 0x0000820000287ab9 */ /* 0x000fe20000000a00 */
[----:B------:R-:W-:Y:S02]  /*0920*/  BSSY B9, `(.L_x_640) ;  /* 0x0001953000097945 */ /* 0x000fe40003800000 */
[----:B------:R-:W-:Y:S01]  /*0930*/  SEL R37, R37, 0x2, !P0 ;  /* 0x0000000225257807 */ /* 0x000fe20004000000 */
[----:B01-34-:R-:W-:Y:S06]  /*0940*/  BAR.SYNC.DEFER_BLOCKING 0x0 ;  /* 0x0000000000007b1d */ /* 0x01bfec0000010000 */
[----:B------:R-:W-:Y:S05]  /*0950*/  @!P0 BRA `(.L_x_641) ;  /* 0x00000124003c8947 */ /* 0x000fea0003800000 */
.L_x_642:
[----:B------:R-:W-:-:S08]  /*0960*/  NOP ;  /* 0x0000000000007918 */ /* 0x000fd00000000000 */
[----:B------:R-:W0:Y:S02]  /*0970*/  USETMAXREG.TRY_ALLOC.CTAPOOL UP0, 0xe8 ;  /* 0x000000e8000079c8 */ /* 0x000e240008000600 */
[----:B0-----:R-:W-:-:S13]  /*0980*/  PLOP3.LUT P0, PT, PT, PT, UP0, 0x80, 0x0 ;  /* 0x000000000000781c */ /* 0x001fda0003f0f008 */
[----:B------:R-:W-:Y:S05]  /*0990*/  @!P0 BRA `(.L_x_642) ;  /* 0xfffffffc00f08947 */ /* 0x000fea000383ffff */
[----:B------:R-:W2:Y:S01]  /*09a0*/  LDL.LU R2, [R1] ;  /* 0x0000000001027983 */ /* 0x000ea20000300800 */
[----:B------:R-:W-:Y:S01]  /*09b0*/  SHF.R.U32.HI R4, RZ, 0x7, R0 ;  /* 0x00000007ff047819 */ /* 0x000fe20000011600 */
[----:B------:R-:W-:Y:S01]  /*09c0*/  ULDC UR4, c[0x0][0xc3c] ;  /* 0x00030f0000047ab9 */ /* 0x000fe20000000800 */
[----:B------:R-:W0:Y:S01]  /*09d0*/  S2R R3, SR_CgaCtaId ;  /* 0x0000000000037919 */ /* 0x000e220000008800 */
[----:B------:R-:W-:Y:S06]  /*09e0*/  BAR.ARV 0x8, 0x180 ;  /* 0x0206000000007b1d */ /* 0x000fec0000002000 */
[----:B------:R-:W-:-:S13]  /*09f0*/  ISETP.NE.AND P0, PT, R4, 0x1, PT ;  /* 0x000000010400780c */ /* 0x000fda0003f05270 */
[----:B------:R-:W-:Y:S08]  /*0a00*/  @!P0 BAR.ARV 0x9, 0x100 ;  /* 0x0244000000008b1d */ /* 0x000ff00000002000 */
[----:B------:R-:W-:Y:S01]  /*0a10*/  BAR.SYNC.DEFER_BLOCKING 0x5, 0x180 ;  /* 0x0146000000007b1d */ /* 0x000fe20000010000 */
[----:B------:R-:W-:-:S04]  /*0a20*/  MOV R19, 0x400 ;  /* 0x0000040000137802 */ /* 0x000fc80000000f00 */
[----:B0-----:R-:W-:-:S05]  /*0a30*/  LEA R19, R3, R19, 0x18 ;  /* 0x0000001303137211 */ /* 0x001fca00078ec0ff */
[----:B------:R-:W0:Y:S01]  /*0a40*/  LDS.128 R48, [R19+0x228d0] ;  /* 0x0228d00013307984 */ /* 0x000e220000000c00 */
[----:B------:R-:W-:Y:S06]  /*0a50*/  BAR.ARV 0x4, 0x180 ;  /* 0x0106000000007b1d */ /* 0x000fec0000002000 */
[----:B--2---:R-:W-:-:S04]  /*0a60*/  LOP3.LUT R2, R2, 0xfffffffb, RZ, 0xc0, !PT ;  /* 0xfffffffb02027812 */ /* 0x004fc800078ec0ff */
[----:B------:R-:W-:-:S05]  /*0a70*/  @P0 LOP3.LUT R2, R2, 0x4, RZ, 0xfc, !PT ;  /* 0x0000000402020812 */ /* 0x000fca00078efcff */
[----:B------:R1:W-:Y:S01]  /*0a80*/  STL [R1], R2 ;  /* 0x0000000201007387 */ /* 0x0003e20000100800 */
[----:B0-----:R-:W-:-:S13]  /*0a90*/  ISETP.GE.AND P0, PT, R51, UR4, PT ;  /* 0x0000000433007c0c */ /* 0x001fda000bf06270 */
[----:B-1----:R-:W-:Y:S05]  /*0aa0*/  @P0 BRA `(.L_x_643) ;  /* 0x0000019000e80947 */ /* 0x002fea0003800000 */
[----:B------:R-:W-:Y:S01]  /*0ab0*/  VIADD R0, R0, 0xffffff80 ;  /* 0xffffff8000007836 */ /* 0x000fe20000000000 */
[----:B------:R-:W-:Y:S01]  /*0ac0*/  LOP3.LUT R210, R37, 0x1, RZ, 0xfc, !PT ;  /* 0x0000000125d27812 */ /* 0x000fe200078efcff */
[----:B------:R-:W-:Y:S02]  /*0ad0*/  IMAD.MOV.U32 R18, RZ, RZ, RZ ;  /* 0x000000ffff127224 */ /* 0x000fe400078e00ff */
[----:B------:R-:W-:Y:S01]  /*0ae0*/  IMAD.MOV.U32 R208, RZ, RZ, RZ ;  /* 0x000000ffffd07224 */ /* 0x000fe200078e00ff */
[----:B------:R-:W-:Y:S01]  /*0af0*/  SHF.R.S32.HI R3, RZ, 0x1f, R0 ;  /* 0x0000001fff037819 */ /* 0x000fe20000011400 */
[----:B------:R-:W-:Y:S02]  /*0b00*/  IMAD.MOV.U32 R218, RZ, RZ, RZ ;  /* 0x000000ffffda7224 */ /* 0x000fe400078e00ff */
[----:B------:R-:W-:Y:S01]  /*0b10*/  IMAD.MOV.U32 R207, RZ, RZ, RZ ;  /* 0x000000ffffcf7224 */ /* 0x000fe200078e00ff */
[CC--:B------:R-:W-:Y:S02]  /*0b20*/  LEA.HI R2, R3.reuse, R0.reuse, RZ, 0x7 ;  /* 0x0000000003027211 */ /* 0x0c0fe400078f38ff */
[----:B------:R-:W-:-:S02]  /*0b30*/  LEA.HI R4, R3, R0, RZ, 0x4 ;  /* 0x0000000003047211 */ /* 0x000fc400078f20ff */
[----:B------:R-:W-:Y:S02]  /*0b40*/  LOP3.LUT R5, R2, 0xffffff80, RZ, 0xc0, !PT ;  /* 0xffffff8002057812 */ /* 0x000fe400078ec0ff */
[----:B------:R-:W-:Y:S02]  /*0b50*/  SHF.R.S32.HI R7, RZ, 0x4, R4 ;  /* 0x00000004ff077819 */ /* 0x000fe40000011404 */
[----:B------:R-:W-:Y:S01]  /*0b60*/  LEA.HI R204, R3, R0, RZ, 0x2 ;  /* 0x0000000003cc7211 */ /* 0x000fe200078f10ff */
[----:B------:R-:W-:Y:S01]  /*0b70*/  IMAD.IADD R13, R0, 0x1, -R5 ;  /* 0x00000001000d7824 */ /* 0x000fe200078e0a05 */
[----:B------:R-:W-:Y:S02]  /*0b80*/  SHF.R.S32.HI R5, RZ, 0x7, R2 ;  /* 0x00000007ff057819 */ /* 0x000fe40000011402 */
[----:B------:R-:W-:Y:S02]  /*0b90*/  LEA.HI R6, R4, R7, RZ, 0x1 ;  /* 0x0000000704067211 */ /* 0x000fe400078f08ff */
[----:B------:R-:W-:Y:S01]  /*0ba0*/  SHF.R.S32.HI R9, RZ, 0x1f, R13 ;  /* 0x0000001fff097819 */ /* 0x000fe2000001140d */
[----:B------:R-:W-:Y:S01]  /*0bb0*/  STL [R1+0xc8], R13 ;  /* 0x0000c80d01007387 */ /* 0x000fe20000100800 */
[----:B------:R-:W-:-:S02]  /*0bc0*/  LEA.HI R2, R2, R5, RZ, 0x1 ;  /* 0x0000000502027211 */ /* 0x000fc400078f08ff */
[----:B------:R-:W-:Y:S02]  /*0bd0*/  LEA.HI R10, R9, R13, RZ, 0x2 ;  /* 0x0000000d090a7211 */ /* 0x000fe400078f10ff */
[----:B------:R-:W-:Y:S02]  /*0be0*/  LOP3.LUT R2, R2, 0x3fffffe, RZ, 0xc0, !PT ;  /* 0x03fffffe02027812 */ /* 0x000fe400078ec0ff */
[--C-:B------:R-:W-:Y:S02]  /*0bf0*/  SHF.R.S32.HI R11, RZ, 0x2, R10.reuse ;  /* 0x00000002ff0b7819 */ /* 0x100fe4000001140a */
[----:B------:R-:W-:Y:S02]  /*0c00*/  SHF.R.S32.HI R8, RZ, 0x1f, R10 ;  /* 0x0000001fff087819 */ /* 0x000fe4000001140a */
[----:B------:R-:W-:Y:S02]  /*0c10*/  LOP3.LUT R6, R6, 0x1ffffffe, RZ, 0xc0, !PT ;  /* 0x1ffffffe06067812 */ /* 0x000fe400078ec0ff */
[----:B------:R-:W-:-:S02]  /*0c20*/  LEA.HI R8, R8, R11, RZ, 0x3 ;  /* 0x0000000b08087211 */ /* 0x000fc400078f18ff */
[----:B------:R-:W-:Y:S01]  /*0c30*/  LEA.HI R9, R9, R13, RZ, 0x5 ;  /* 0x0000000d09097211 */ /* 0x000fe200078f28ff */
[----:B------:R-:W-:Y:S01]  /*0c40*/  IMAD.IADD R6, R7, 0x1, -R6 ;  /* 0x0000000107067824 */ /* 0x000fe200078e0a06 */
[----:B------:R-:W-:Y:S01]  /*0c50*/  LOP3.LUT R12, R8, 0xfffffff8, RZ, 0xc0, !PT ;  /* 0xfffffff8080c7812 */ /* 0x000fe200078ec0ff */
[----:B------:R-:W-:Y:S01]  /*0c60*/  IMAD.IADD R8, R5, 0x1, -R2 ;  /* 0x0000000105087824 */ /* 0x000fe200078e0a02 */
[-C--:B------:R-:W-:Y:S02]  /*0c70*/  LEA.HI R2, R3, R0.reuse, RZ, 0x5 ;  /* 0x0000000003027211 */ /* 0x080fe400078f28ff */
[----:B------:R-:W-:Y:S01]  /*0c80*/  LOP3.LUT R5, R4, 0x3fffff0, RZ, 0xc0, !PT ;  /* 0x03fffff004057812 */ /* 0x000fe200078ec0ff */
[----:B------:R-:W-:Y:S01]  /*0c90*/  IMAD.IADD R12, R11, 0x1, -R12 ;  /* 0x000000010b0c7824 */ /* 0x000fe200078e0a0c */
[----:B------:R-:W-:Y:S02]  /*0ca0*/  LEA.HI R3, R3, R0, RZ, 0x3 ;  /* 0x0000000003037211 */ /* 0x000fe400078f18ff */
[----:B------:R-:W-:Y:S01]  /*0cb0*/  SHF.R.S32.HI R14, RZ, 0x5, R2 ;  /* 0x00000005ff0e7819 */ /* 0x000fe20000011402 */
[----:B------:R-:W-:Y:S01]  /*0cc0*/  IMAD.IADD R5, R0, 0x1, -R5 ;  /* 0x0000000100057824 */ /* 0x000fe200078e0a05 */
[----:B------:R-:W-:-:S02]  /*0cd0*/  LOP3.LUT R7, R3, 0xfffffff8, RZ, 0xc0, !PT ;  /* 0xfffffff803077812 */ /* 0x000fc400078ec0ff */
[----:B------:R-:W-:Y:S01]  /*0ce0*/  LOP3.LUT R3, R204, 0xfffffffc, RZ, 0xc0, !PT ;  /* 0xfffffffccc037812 */ /* 0x000fe200078ec0ff */
[----:B------:R-:W-:Y:S01]  /*0cf0*/  IMAD R5, R14, 0x10, R5 ;  /* 0x000000100e057824 */ /* 0x000fe200078e0205 */
[----:B------:R-:W-:Y:S01]  /*0d00*/  SHF.R.S32.HI R204, RZ, 0x2, R204 ;  /* 0x00000002ffcc7819 */ /* 0x000fe200000114cc */
[----:B------:R-:W-:Y:S01]  /*0d10*/  IMAD.IADD R7, R0, 0x1, -R7 ;  /* 0x0000000100077824 */ /* 0x000fe200078e0a07 */
[----:B------:R-:W-:Y:S01]  /*0d20*/  SHF.R.S32.HI R9, RZ, 0x5, R9 ;  /* 0x00000005ff097819 */ /* 0x000fe20000011409 */
[----:B------:R-:W-:Y:S01]  /*0d30*/  IMAD R5, R5, 0x8, R6 ;  /* 0x0000000805057824 */ /* 0x000fe200078e0206 */
[----:B------:R-:W-:Y:S01]  /*0d40*/  LOP3.LUT R10, R10, 0x7ffffffc, RZ, 0xc0, !PT ;  /* 0x7ffffffc0a0a7812 */ /* 0x000fe200078ec0ff */
[----:B------:R-:W-:Y:S01]  /*0d50*/  VIADD R6, R204, 0x40 ;  /* 0x00000040cc067836 */ /* 0x000fe20000000000 */
[----:B------:R-:W-:Y:S01]  /*0d60*/  STL [R1+0x14], R14 ;  /* 0x0000140e01007387 */ /* 0x000fe20000100800 */
[----:B------:R-:W-:Y:S02]  /*0d70*/  IMAD.IADD R3, R0, 0x1, -R3 ;  /* 0x0000000100037824 */ /* 0x000fe400078e0a03 */
[----:B------:R-:W-:Y:S01]  /*0d80*/  IMAD.SHL.U32 R2, R6, 0x40, RZ ;  /* 0x0000004006027824 */ /* 0x000fe200078e00ff */
[----:B------:R-:W-:Y:S01]  /*0d90*/  SHF.R.S32.HI R4, RZ, 0x1f, R6 ;  /* 0x0000001fff047819 */ /* 0x000fe20000011406 */
[----:B------:R-:W-:Y:S01]  /*0da0*/  IMAD R9, R9, 0x10, R12 ;  /* 0x0000001009097824 */ /* 0x000fe200078e020c */
[C---:B------:R-:W-:Y:S01]  /*0db0*/  LEA.HI R0, R3.reuse, R3, RZ, 0x1 ;  /* 0x0000000303007211 */ /* 0x040fe200078f08ff */
[C---:B------:R-:W-:Y:S01]  /*0dc0*/  IMAD.SHL.U32 R16, R3.reuse, 0x8, RZ ;  /* 0x0000000803107824 */ /* 0x040fe200078e00ff */
[----:B------:R-:W-:Y:S01]  /*0dd0*/  LEA.HI R4, R4, R6, RZ, 0x3 ;  /* 0x0000000604047211 */ /* 0x000fe200078f18ff */
[----:B------:R-:W-:Y:S01]  /*0de0*/  IMAD.SHL.U32 R22, R3, 0x4, RZ ;  /* 0x0000000403167824 */ /* 0x000fe200078e00ff */
[----:B------:R-:W-:Y:S01]  /*0df0*/  LOP3.LUT R0, R0, 0x1ffffffe, RZ, 0xc0, !PT ;  /* 0x1ffffffe00007812 */ /* 0x000fe200078ec0ff */
[----:B------:R-:W-:Y:S01]  /*0e00*/  IMAD.SHL.U32 R211, R7, 0x8, RZ ;  /* 0x0000000807d37824 */ /* 0x000fe200078e00ff */
[----:B------:R-:W-:Y:S01]  /*0e10*/  LEA R8, R8, R9, 0x6 ;  /* 0x0000000908087211 */ /* 0x000fe200078e30ff */
[----:B------:R-:W-:Y:S01]  /*0e20*/  IMAD.SHL.U32 R4, R4, 0x40, RZ ;  /* 0x0000004004047824 */ /* 0x000fe200078e00ff */
[----:B------:R-:W-:Y:S01]  /*0e30*/  IADD3 R213, R16, 0x80, RZ ;  /* 0x0000008010d57810 */ /* 0x000fe20007ffe0ff */
[----:B------:R-:W-:Y:S01]  /*0e40*/  IMAD.IADD R0, R3, 0x1, -R0 ;  /* 0x0000000103007824 */ /* 0x000fe200078e0a00 */
[----:B------:R-:W-:Y:S01]  /*0e50*/  LOP3.LUT R3, R2, 0x1c0, RZ, 0xc0, !PT ;  /* 0x000001c002037812 */ /* 0x000fe200078ec0ff */
[----:B------:R-:W-:Y:S01]  /*0e60*/  STL [R1+0x14c], R8 ;  /* 0x00014c0801007387 */ /* 0x000fe20000100800 */
[----:B------:R-:W-:Y:S01]  /*0e70*/  LOP3.LUT R4, R4, 0xfffffe00, RZ, 0xc0, !PT ;  /* 0xfffffe0004047812 */ /* 0x000fe200078ec0ff */
[----:B------:R-:W-:Y:S01]  /*0e80*/  IMAD.IADD R10, R13, 0x1, -R10 ;  /* 0x000000010d0a7824 */ /* 0x000fe200078e0a0a */
[----:B------:R-:W-:Y:S01]  /*0e90*/  SHF.R.U32.HI R7, RZ, 0x3, R3 ;  /* 0x00000003ff077819 */ /* 0x000fe20000011603 */
[----:B------:R-:W-:Y:S01]  /*0ea0*/  STL [R1+0x38], RZ ;  /* 0x000038ff01007387 */ /* 0x000fe20000100800 */
[--C-:B------:R-:W-:Y:S01]  /*0eb0*/  LOP3.LUT R3, R3, 0x38, R16.reuse, 0xf8, !PT ;  /* 0x0000003803037812 */ /* 0x100fe200078ef810 */
[----:B------:R-:W-:Y:S01]  /*0ec0*/  IMAD.SHL.U32 R42, R10, 0x2, RZ ;  /* 0x000000020a2a7824 */ /* 0x000fe200078e00ff */
[----:B------:R-:W-:Y:S01]  /*0ed0*/  SHF.R.S32.HI R6, RZ, 0x1f, R211 ;  /* 0x0000001fff067819 */ /* 0x000fe200000114d3 */
[----:B------:R0:W-:Y:S01]  /*0ee0*/  STL [R1+0x18], R4 ;  /* 0x0000180401007387 */ /* 0x0001e20000100800 */
[----:B------:R-:W-:Y:S01]  /*0ef0*/  IMAD.SHL.U32 R5, R5, 0x8, RZ ;  /* 0x0000000805057824 */ /* 0x000fe200078e00ff */
[----:B------:R-:W-:Y:S01]  /*0f00*/  SHF.R.S32.HI R17, RZ, 0x1f, R16 ;  /* 0x0000001fff117819 */ /* 0x000fe20000011410 */
[C---:B------:R-:W-:Y:S01]  /*0f10*/  VIADD R41, R42.reuse, 0x8 ;  /* 0x000000082a297836 */ /* 0x040fe20000000000 */
[C---:B------:R-:W-:Y:S01]  /*0f20*/  IADD3 R40, R42.reuse, 0x10, RZ ;  /* 0x000000102a287810 */ /* 0x040fe20007ffe0ff */
[----:B------:R-:W-:Y:S01]  /*0f30*/  STL [R1+0x44], R42 ;  /* 0x0000442a01007387 */ /* 0x000fe20000100800 */
[C---:B------:R-:W-:Y:S01]  /*0f40*/  VIADD R39, R42.reuse, 0x18 ;  /* 0x000000182a277836 */ /* 0x040fe20000000000 */
[C---:B------:R-:W-:Y:S01]  /*0f50*/  IADD3 R26, R42.reuse, 0x80, RZ ;  /* 0x000000802a1a7810 */ /* 0x040fe20007ffe0ff */
[----:B------:R-:W-:Y:S01]  /*0f60*/  VIADD R38, R42, 0x20 ;  /* 0x000000202a267836 */ /* 0x000fe20000000000 */
[----:B------:R1:W-:Y:S01]  /*0f70*/  STL [R1+0x154], R5 ;  /* 0x0001540501007387 */ /* 0x0003e20000100800 */
[----:B0-----:R-:W-:Y:S01]  /*0f80*/  LOP3.LUT R4, R4, R3, R7, 0xf6, !PT ;  /* 0x0000000304047212 */ /* 0x001fe200078ef607 */
[C---:B------:R-:W-:Y:S01]  /*0f90*/  VIADD R37, R42.reuse, 0x28 ;  /* 0x000000282a257836 */ /* 0x040fe20000000000 */
[----:B------:R-:W-:Y:S01]  /*0fa0*/  SHF.R.S32.HI R222, RZ, 0x1f, R213 ;  /* 0x0000001fffde7819 */ /* 0x000fe200000114d5 */
[----:B------:R-:W-:-:S02]  /*0fb0*/  VIADD R36, R42, 0x30 ;  /* 0x000000302a247836 */ /* 0x000fc40000000000 */
[----:B------:R-:W-:Y:S01]  /*0fc0*/  IMAD R3, R4, 0x2, R19 ;  /* 0x0000000204037824 */ /* 0x000fe200078e0213 */
[----:B------:R-:W-:Y:S01]  /*0fd0*/  SHF.R.S32.HI R4, RZ, 0x1f, R41 ;  /* 0x0000001fff047819 */ /* 0x000fe20000011429 */
[C---:B------:R-:W-:Y:S02]  /*0fe0*/  VIADD R35, R42.reuse, 0x38 ;  /* 0x000000382a237836 */ /* 0x040fe40000000000 */
[C---:B------:R-:W-:Y:S01]  /*0ff0*/  VIADD R34, R42.reuse, 0x40 ;  /* 0x000000402a227836 */ /* 0x040fe20000000000 */
[----:B------:R-:W-:Y:S01]  /*1000*/  STL [R1+0x148], R3 ;  /* 0x0001480301007387 */ /* 0x000fe20000100800 */
[C---:B------:R-:W-:Y:S01]  /*1010*/  VIADD R33, R42.reuse, 0x48 ;  /* 0x000000482a217836 */ /* 0x040fe20000000000 */
[C---:B-1----:R-:W-:Y:S01]  /*1020*/  IADD3 R5, R42.reuse, 0xf0, RZ ;  /* 0x000000f02a057810 */ /* 0x042fe20007ffe0ff */
[C---:B------:R-:W-:Y:S01]  /*1030*/  VIADD R32, R42.reuse, 0x50 ;  /* 0x000000502a207836 */ /* 0x040fe20000000000 */
[----:B------:R-:W-:Y:S01]  /*1040*/  STL [R1+0xc0], R41 ;  /* 0x0000c02901007387 */ /* 0x000fe20000100800 */
[----:B------:R-:W-:-:S02]  /*1050*/  VIADD R31, R42, 0x58 ;  /* 0x000000582a1f7836 */ /* 0x000fc40000000000 */
[C---:B------:R-:W-:Y:S01]  /*1060*/  VIADD R30, R42.reuse, 0x60 ;  /* 0x000000602a1e7836 */ /* 0x040fe20000000000 */
[----:B------:R0:W-:Y:S01]  /*1070*/  STL [R1+0xbc], R40 ;  /* 0x0000bc2801007387 */ /* 0x0001e20000100800 */
[C---:B------:R-:W-:Y:S02]  /*1080*/  VIADD R29, R42.reuse, 0x68 ;  /* 0x000000682a1d7836 */ /* 0x040fe40000000000 */
[C---:B------:R-:W-:Y:S01]  /*1090*/  VIADD R28, R42.reuse, 0x70 ;  /* 0x000000702a1c7836 */ /* 0x040fe20000000000 */
[----:B------:R-:W-:Y:S01]  /*10a0*/  STL [R1+0xb8], R39 ;  /* 0x0000b82701007387 */ /* 0x000fe20000100800 */
[C---:B------:R-:W-:Y:S02]  /*10b0*/  VIADD R27, R42.reuse, 0x78 ;  /* 0x000000782a1b7836 */ /* 0x040fe40000000000 */
[C---:B------:R-:W-:Y:S01]  /*10c0*/  VIADD R25, R42.reuse, 0x88 ;  /* 0x000000882a197836 */ /* 0x040fe20000000000 */
[----:B------:R1:W-:Y:S01]  /*10d0*/  STL [R1+0xb4], R38 ;  /* 0x0000b42601007387 */ /* 0x0003e20000100800 */
[C---:B------:R-:W-:Y:S01]  /*10e0*/  VIADD R24, R42.reuse, 0x90 ;  /* 0x000000902a187836 */ /* 0x040fe20000000000 */
[----:B0-----:R-:W-:Y:S01]  /*10f0*/  SHF.R.S32.HI R40, RZ, 0x1f, R40 ;  /* 0x0000001fff287819 */ /* 0x001fe20000011428 */
[----:B------:R-:W-:Y:S01]  /*1100*/  VIADD R11, R211, 0x40 ;  /* 0x00000040d30b7836 */ /* 0x000fe20000000000 */
[----:B------:R0:W-:Y:S01]  /*1110*/  STL [R1+0xb0], R37 ;  /* 0x0000b02501007387 */ /* 0x0001e20000100800 */
[----:B------:R-:W-:-:S02]  /*1120*/  VIADD R21, R42, 0x98 ;  /* 0x000000982a157836 */ /* 0x000fc40000000000 */
[C---:B------:R-:W-:Y:S01]  /*1130*/  VIADD R20, R42.reuse, 0xa0 ;  /* 0x000000a02a147836 */ /* 0x040fe20000000000 */
[----:B------:R-:W-:Y:S01]  /*1140*/  STL [R1+0xac], R36 ;  /* 0x0000ac2401007387 */ /* 0x000fe20000100800 */
[C---:B------:R-:W-:Y:S01]  /*1150*/  VIADD R9, R211.reuse, 0x80 ;  /* 0x00000080d3097836 */ /* 0x040fe20000000000 */
[----:B------:R-:W-:Y:S01]  /*1160*/  SHF.R.S32.HI R11, RZ, 0x1f, R11 ;  /* 0x0000001fff0b7819 */ /* 0x000fe2000001140b */
[C---:B------:R-:W-:Y:S01]  /*1170*/  VIADD R15, R42.reuse, 0xa8 ;  /* 0x000000a82a0f7836 */ /* 0x040fe20000000000 */
[----:B------:R2:W-:Y:S01]  /*1180*/  STL [R1+0xa8], R35 ;  /* 0x0000a82301007387 */ /* 0x0005e20000100800 */
[C---:B------:R-:W-:Y:S01]  /*1190*/  VIADD R14, R42.reuse, 0xb0 ;  /* 0x000000b02a0e7836 */ /* 0x040fe20000000000 */
[----:B------:R-:W-:Y:S01]  /*11a0*/  SHF.R.S32.HI R9, RZ, 0x1f, R9 ;  /* 0x0000001fff097819 */ /* 0x000fe20000011409 */
[----:B------:R-:W-:Y:S01]  /*11b0*/  VIADD R6, R211, 0xc0 ;  /* 0x000000c0d3067836 */ /* 0x000fe20000000000 */
[----:B------:R3:W-:Y:S01]  /*11c0*/  STL [R1+0xa4], R34 ;  /* 0x0000a42201007387 */ /* 0x0007e20000100800 */
[C---:B------:R-:W-:Y:S01]  /*11d0*/  VIADD R13, R42.reuse, 0xb8 ;  /* 0x000000b82a0d7836 */ /* 0x040fe20000000000 */
[----:B-1----:R-:W-:Y:S01]  /*11e0*/  SHF.R.S32.HI R38, RZ, 0x1f, R38 ;  /* 0x0000001fff267819 */ /* 0x002fe20000011426 */
[C---:B------:R-:W-:Y:S01]  /*11f0*/  VIADD R12, R42.reuse, 0xc0 ;  /* 0x000000c02a0c7836 */ /* 0x040fe20000000000 */
[----:B------:R-:W-:Y:S01]  /*1200*/  STL [R1+0xa0], R33 ;  /* 0x0000a02101007387 */ /* 0x000fe20000100800 */
[C---:B------:R-:W-:Y:S01]  /*1210*/  VIADD R11, R42.reuse, 0xc8 ;  /* 0x000000c82a0b7836 */ /* 0x040fe20000000000 */
[----:B------:R-:W-:Y:S01]  /*1220*/  SHF.R.S32.HI R6, RZ, 0x1f, R6 ;  /* 0x0000001fff067819 */ /* 0x000fe20000011406 */
[C---:B------:R-:W-:Y:S01]  /*1230*/  VIADD R10, R42.reuse, 0xd0 ;  /* 0x000000d02a0a7836 */ /* 0x040fe20000000000 */
[----:B------:R1:W-:Y:S01]  /*1240*/  STL [R1+0x9c], R32 ;  /* 0x00009c2001007387 */ /* 0x0003e20000100800 */
[C---:B------:R-:W-:Y:S01]  /*1250*/  VIADD R9, R42.reuse, 0xd8 ;  /* 0x000000d82a097836 */ /* 0x040fe20000000000 */
[----:B0-----:R-:W-:Y:S01]  /*1260*/  SHF.R.S32.HI R37, RZ, 0x1f, R37 ;  /* 0x0000001fff257819 */ /* 0x001fe20000011425 */
[C---:B------:R-:W-:Y:S01]  /*1270*/  VIADD R7, R42.reuse, 0xe0 ;  /* 0x000000e02a077836 */ /* 0x040fe20000000000 */
[----:B------:R0:W-:Y:S01]  /*1280*/  STL [R1+0x98], R31 ;  /* 0x0000981f01007387 */ /* 0x0001e20000100800 */
[C---:B------:R-:W-:Y:S01]  /*1290*/  VIADD R6, R42.reuse, 0xe8 ;  /* 0x000000e82a067836 */ /* 0x040fe20000000000 */
[----:B--2---:R-:W-:Y:S01]  /*12a0*/  SHF.R.S32.HI R35, RZ, 0x1f, R35 ;  /* 0x0000001fff237819 */ /* 0x004fe20000011423 */
[----:B------:R-:W-:Y:S01]  /*12b0*/  VIADD R3, R42, 0xf8 ;  /* 0x000000f82a037836 */ /* 0x000fe20000000000 */
[----:B------:R-:W-:Y:S01]  /*12c0*/  STL [R1+0x94], R30 ;  /* 0x0000941e01007387 */ /* 0x000fe20000100800 */
[----:B---3--:R-:W-:Y:S01]  /*12d0*/  SHF.R.S32.HI R34, RZ, 0x1f, R34 ;  /* 0x0000001fff227819 */ /* 0x008fe20000011422 */
[----:B------:R-:W-:Y:S01]  /*12e0*/  IMAD R0, R0, 0x8, R8 ;  /* 0x0000000800007824 */ /* 0x000fe200078e0208 */
[----:B-1----:R-:W-:Y:S01]  /*12f0*/  SHF.R.S32.HI R32, RZ, 0x1f, R32 ;  /* 0x0000001fff207819 */ /* 0x002fe20000011420 */
[----:B------:R1:W-:Y:S01]  /*1300*/  STL [R1+0x90], R29 ;  /* 0x0000901d01007387 */ /* 0x0003e20000100800 */
[C---:B------:R-:W-:Y:S01]  /*1310*/  VIADD R2, R16.reuse, 0x20 ;  /* 0x0000002010027836 */ /* 0x040fe20000000000 */
[----:B0-----:R-:W-:Y:S01]  /*1320*/  SHF.R.S32.HI R31, RZ, 0x1f, R31 ;  /* 0x0000001fff1f7819 */ /* 0x001fe2000001141f */
[C---:B------:R-:W-:Y:S01]  /*1330*/  VIADD R215, R16.reuse, 0x40 ;  /* 0x0000004010d77836 */ /* 0x040fe20000000000 */
[----:B------:R0:W-:Y:S01]  /*1340*/  STL [R1+0x8c], R28 ;  /* 0x00008c1c01007387 */ /* 0x0001e20000100800 */
[C---:B------:R-:W-:Y:S01]  /*1350*/  VIADD R214, R16.reuse, 0x60 ;  /* 0x0000006010d67836 */ /* 0x040fe20000000000 */
[----:B------:R-:W-:Y:S01]  /*1360*/  SHF.R.S32.HI R206, RZ, 0x1f, R2 ;  /* 0x0000001fffce7819 */ /* 0x000fe20000011402 */
[C---:B------:R-:W-:Y:S01]  /*1370*/  VIADD R212, R16.reuse, 0xa0 ;  /* 0x000000a010d47836 */ /* 0x040fe20000000000 */
[----:B------:R-:W-:Y:S01]  /*1380*/  STL [R1+0x88], R27 ;  /* 0x0000881b01007387 */ /* 0x000fe20000100800 */
[C---:B------:R-:W-:Y:S01]  /*1390*/  VIADD R217, R16.reuse, 0xc0 ;  /* 0x000000c010d97836 */ /* 0x040fe20000000000 */
[----:B-1----:R-:W-:Y:S01]  /*13a0*/  SHF.R.S32.HI R29, RZ, 0x1f, R29 ;  /* 0x0000001fff1d7819 */ /* 0x002fe2000001141d */
[----:B------:R-:W-:Y:S01]  /*13b0*/  VIADD R216, R16, 0xe0 ;  /* 0x000000e010d87836 */ /* 0x000fe20000000000 */
[----:B------:R1:W-:Y:S01]  /*13c0*/  STL [R1+0x84], R26 ;  /* 0x0000841a01007387 */ /* 0x0003e20000100800 */
[----:B------:R-:W-:Y:S01]  /*13d0*/  VIADD R209, R22, 0x10 ;  /* 0x0000001016d17836 */ /* 0x000fe20000000000 */
[----:B0-----:R-:W-:-:S02]  /*13e0*/  SHF.R.S32.HI R28, RZ, 0x1f, R28 ;  /* 0x0000001fff1c7819 */ /* 0x001fc4000001141c */
[----:B------:R0:W-:Y:S01]  /*13f0*/  STL [R1+0x80], R25 ;  /* 0x0000801901007387 */ /* 0x0001e20000100800 */
[----:B------:R-:W-:Y:S02]  /*1400*/  SHF.R.S32.HI R224, RZ, 0x1f, R215 ;  /* 0x0000001fffe07819 */ /* 0x000fe400000114d7 */
[----:B------:R-:W-:Y:S01]  /*1410*/  SHF.R.S32.HI R223, RZ, 0x1f, R214 ;  /* 0x0000001fffdf7819 */ /* 0x000fe200000114d6 */
[----:B------:R-:W-:Y:S01]  /*1420*/  STL [R1+0x7c], R24 ;  /* 0x00007c1801007387 */ /* 0x000fe20000100800 */
[----:B------:R-:W-:Y:S02]  /*1430*/  SHF.R.S32.HI R221, RZ, 0x1f, R212 ;  /* 0x0000001fffdd7819 */ /* 0x000fe400000114d4 */
[----:B-1----:R-:W-:Y:S01]  /*1440*/  SHF.R.S32.HI R26, RZ, 0x1f, R26 ;  /* 0x0000001fff1a7819 */ /* 0x002fe2000001141a */
[----:B------:R1:W-:Y:S01]  /*1450*/  STL [R1+0x78], R21 ;  /* 0x0000781501007387 */ /* 0x0003e20000100800 */
[----:B------:R-:W-:Y:S02]  /*1460*/  SHF.R.S32.HI R220, RZ, 0x1f, R217 ;  /* 0x0000001fffdc7819 */ /* 0x000fe400000114d9 */
[----:B0-----:R-:W-:Y:S01]  /*1470*/  SHF.R.S32.HI R25, RZ, 0x1f, R25 ;  /* 0x0000001fff197819 */ /* 0x001fe20000011419 */
[----:B------:R0:W-:Y:S01]  /*1480*/  STL [R1+0x74], R20 ;  /* 0x0000741401007387 */ /* 0x0001e20000100800 */
[----:B------:R-:W-:-:S03]  /*1490*/  SHF.R.S32.HI R219, RZ, 0x1f, R216 ;  /* 0x0000001fffdb7819 */ /* 0x000fc600000114d8 */
[----:B------:R-:W-:Y:S01]  /*14a0*/  STL [R1+0x70], R15 ;  /* 0x0000700f01007387 */ /* 0x000fe20000100800 */
[----:B-1----:R-:W-:-:S03]  /*14b0*/  SHF.R.S32.HI R21, RZ, 0x1f, R21 ;  /* 0x0000001fff157819 */ /* 0x002fc60000011415 */
[----:B------:R1:W-:Y:S01]  /*14c0*/  STL [R1+0x6c], R14 ;  /* 0x00006c0e01007387 */ /* 0x0003e20000100800 */
[----:B0-----:R-:W-:-:S03]  /*14d0*/  SHF.R.S32.HI R20, RZ, 0x1f, R20 ;  /* 0x0000001fff147819 */ /* 0x001fc60000011414 */
[----:B------:R0:W-:Y:S04]  /*14e0*/  STL [R1+0x68], R13 ;  /* 0x0000680d01007387 */ /* 0x0001e80000100800 */
        /* <DEDUP_REMOVED lines=10> */
[----:B------:R2:W-:Y:S01]  /*1590*/  STL [R1+0x144], R4 ;  /* 0x0001440401007387 */ /* 0x0005e20000100800 */
[----:B-1----:R-:W-:-:S03]  /*15a0*/  SHF.R.S32.HI R7, RZ, 0x1f, R7 ;  /* 0x0000001fff077819 */ /* 0x002fc60000011407 */
[----:B------:R-:W-:Y:S01]  /*15b0*/  STL [R1+0x4c], R5 ;  /* 0x00004c0501007387 */ /* 0x000fe20000100800 */
[----:B0-----:R-:W-:-:S03]  /*15c0*/  SHF.R.S32.HI R6, RZ, 0x1f, R6 ;  /* 0x0000001fff067819 */ /* 0x001fc60000011406 */
[----:B------:R-:W-:Y:S01]  /*15d0*/  STL [R1+0x140], R40 ;  /* 0x0001402801007387 */ /* 0x000fe20000100800 */
[----:B--2---:R-:W-:-:S03]  /*15e0*/  SHF.R.S32.HI R4, RZ, 0x1f, R39 ;  /* 0x0000001fff047819 */ /* 0x004fc60000011427 */
[----:B------:R0:W-:Y:S04]  /*15f0*/  STL [R1+0x48], R3 ;  /* 0x0000480301007387 */ /* 0x0001e80000100800 */
[----:B------:R1:W-:Y:S04]  /*1600*/  STL [R1+0x13c], R4 ;  /* 0x00013c0401007387 */ /* 0x0003e80000100800 */
[----:B------:R-:W-:Y:S01]  /*1610*/  STL [R1+0x138], R38 ;  /* 0x0001382601007387 */ /* 0x000fe20000100800 */
[----:B0-----:R-:W-:-:S03]  /*1620*/  SHF.R.S32.HI R3, RZ, 0x1f, R3 ;  /* 0x0000001fff037819 */ /* 0x001fc60000011403 */
[----:B------:R-:W-:Y:S01]  /*1630*/  STL [R1+0x134], R37 ;  /* 0x0001342501007387 */ /* 0x000fe20000100800 */
[----:B-1----:R-:W-:-:S05]  /*1640*/  SHF.R.S32.HI R4, RZ, 0x1f, R36 ;  /* 0x0000001fff047819 */ /* 0x002fca0000011424 */
[----:B------:R0:W-:Y:S04]  /*1650*/  STL [R1+0x130], R4 ;  /* 0x0001300401007387 */ /* 0x0001e80000100800 */
[----:B------:R-:W-:Y:S04]  /*1660*/  STL [R1+0x12c], R35 ;  /* 0x00012c2301007387 */ /* 0x000fe80000100800 */
[----:B------:R-:W-:Y:S01]  /*1670*/  STL [R1+0x128], R34 ;  /* 0x0001282201007387 */ /* 0x000fe20000100800 */
[----:B0-----:R-:W-:-:S05]  /*1680*/  SHF.R.S32.HI R4, RZ, 0x1f, R33 ;  /* 0x0000001fff047819 */ /* 0x001fca0000011421 */
        /* <DEDUP_REMOVED lines=25> */
[----:B------:R1:W-:Y:S04]  /*1820*/  STL [R1+0xd8], R7 ;  /* 0x0000d80701007387 */ /* 0x0003e80000100800 */
[----:B------:R1:W-:Y:S01]  /*1830*/  STL [R1+0xd4], R6 ;  /* 0x0000d40601007387 */ /* 0x0003e20000100800 */
[----:B0-----:R-:W-:-:S05]  /*1840*/  SHF.R.S32.HI R4, RZ, 0x1f, R5 ;  /* 0x0000001fff047819 */ /* 0x001fca0000011405 */
[----:B------:R1:W-:Y:S04]  /*1850*/  STL [R1+0xd0], R4 ;  /* 0x0000d00401007387 */ /* 0x0003e80000100800 */
[----:B------:R1:W-:Y:S04]  /*1860*/  STL [R1+0x150], R0 ;  /* 0x0001500001007387 */ /* 0x0003e80000100800 */
[----:B------:R1:W-:Y:S02]  /*1870*/  STL [R1+0xcc], R3 ;  /* 0x0000cc0301007387 */ /* 0x0003e40000100800 */
.L_x_799:
[----:B012---:R-:W0:Y:S02]  /*1880*/  LDC.64 R4, c[0x0][0xc88] ;  /* 0x00032200ff047b82 */ /* 0x007e240000000a00 */
[----:B0-----:R-:W-:-:S05]  /*1890*/  IMAD.WIDE R4, R51, 0x4, R4 ;  /* 0x0000000433047825 */ /* 0x001fca00078e0204 */
[----:B------:R-:W2:Y:S01]  /*18a0*/  LDG.E R31, desc[UR40][R4.64] ;  /* 0x00000028041f7981 */ /* 0x000ea2000c1e1900 */
[----:B------:R-:W-:Y:S05]  /*18b0*/  YIELD ;  /* 0x0000000000007946 */ /* 0x000fea0003800000 */
[----:B------:R-:W-:Y:S01]  /*18c0*/  ULDC.64 UR4, c[0x0][0xa28] ;  /* 0x00028a0000047ab9 */ /* 0x000fe20000000a00 */
[----:B------:R-:W-:Y:S01]  /*18d0*/  ULDC.64 UR8, c[0x0][0xa18] ;  /* 0x0002860000087ab9 */ /* 0x000fe20000000a00 */
[----:B------:R-:W-:Y:S01]  /*18e0*/  ISETP.NE.U32.AND P1, PT, RZ, UR4, PT ;  /* 0x00000004ff007c0c */ /* 0x000fe2000bf25070 */
[----:B------:R-:W-:Y:S01]  /*18f0*/  ULDC.64 UR6, c[0x0][0xa08] ;  /* 0x0002820000067ab9 */ /* 0x000fe20000000a00 */
[----:B---3--:R-:W-:Y:S01]  /*1900*/  IMAD.MOV.U32 R8, RZ, RZ, RZ ;  /* 0x000000ffff087224 */ /* 0x008fe200078e00ff */
[----:B------:R-:W-:Y:S01]  /*1910*/  ISETP.NE.U32.AND P0, PT, RZ, UR6, PT ;  /* 0x00000006ff007c0c */ /* 0x000fe2000bf05070 */
[----:B------:R-:W-:Y:S01]  /*1920*/  IMAD.MOV.U32 R32, RZ, RZ, RZ ;  /* 0x000000ffff207224 */ /* 0x000fe200078e00ff */
[----:B------:R-:W-:-:S02]  /*1930*/  ISETP.NE.AND.EX P1, PT, RZ, UR5, PT, P1 ;  /* 0x00000005ff007c0c */ /* 0x000fc4000bf25310 */
[----:B------:R-:W-:Y:S02]  /*1940*/  ISETP.NE.AND.EX P0, PT, RZ, UR7, PT, P0 ;  /* 0x00000007ff007c0c */ /* 0x000fe4000bf05300 */
[----:B--2---:R-:W-:Y:S01]  /*1950*/  SHF.R.S32.HI R0, RZ, 0x1f, R31 ;  /* 0x0000001fff007819 */ /* 0x004fe2000001141f */
[----:B------:R-:W-:-:S08]  /*1960*/  IMAD.SHL.U32 R35, R31, 0x4, RZ ;  /* 0x000000041f237824 */ /* 0x000fd000078e00ff */
[C---:B------:R-:W-:Y:S01]  /*1970*/  @P1 LEA R6, P2, R31.reuse, UR4, 0x2 ;  /* 0x000000041f061c11 */ /* 0x040fe2000f8410ff */
[----:B------:R0:W-:Y:S01]  /*1980*/  STL [R1+0x2c], R31 ;  /* 0x00002c1f01007387 */ /* 0x0001e20000100800 */
[C-C-:B------:R-:W-:Y:S02]  /*1990*/  SHF.L.U64.HI R34, R31.reuse, 0x2, R0.reuse ;  /* 0x000000021f227819 */ /* 0x140fe40000010200 */
[----:B------:R-:W-:Y:S01]  /*19a0*/  @P1 LEA.HI.X R7, R31, UR5, R0, 0x2, P2 ;  /* 0x000000051f071c11 */ /* 0x000fe200090f1400 */
[----:B------:R-:W-:Y:S01]  /*19b0*/  ULDC UR4, c[0x0][0x288] ;  /* 0x0000a20000047ab9 */ /* 0x000fe20000000800 */
[----:B------:R-:W-:Y:S01]  /*19c0*/  ISETP.NE.U32.AND P2, PT, RZ, UR8, PT ;  /* 0x00000008ff007c0c */ /* 0x000fe2000bf45070 */
[----:B------:R0:W-:Y:S01]  /*19d0*/  STL [R1+0xc4], R0 ;  /* 0x0000c40001007387 */ /* 0x0001e20000100800 */
[C---:B------:R-:W-:Y:S02]  /*19e0*/  IADD3 R4, P3, R35.reuse, UR6, RZ ;  /* 0x0000000623047c10 */ /* 0x040fe4000ff7e0ff */
[----:B------:R-:W-:Y:S01]  /*19f0*/  ISETP.NE.AND.EX P2, PT, RZ, UR9, PT, P2 ;  /* 0x00000009ff007c0c */ /* 0x000fe2000bf45320 */
[----:B------:R1:W5:Y:S01]  /*1a00*/  @P1 LDG.E R8, desc[UR40][R6.64] ;  /* 0x0000002806081981 */ /* 0x000362000c1e1900 */
[----:B------:R-:W-:Y:S01]  /*1a10*/  IMAD.U32 R48, RZ, RZ, UR4 ;  /* 0x00000004ff307e24 */ /* 0x000fe2000f8e00ff */
[C---:B------:R-:W-:Y:S01]  /*1a20*/  IADD3.X R5, R34.reuse, UR7, RZ, P3, !PT ;  /* 0x0000000722057c10 */ /* 0x040fe20009ffe4ff */
[----:B------:R-:W-:Y:S01]  /*1a30*/  ULDC.64 UR4, c[0x0][0x418] ;  /* 0x0001060000047ab9 */ /* 0x000fe20000000a00 */
[----:B------:R0:W-:Y:S04]  /*1a40*/  STL [R1+0x30], R35 ;  /* 0x0000302301007387 */ /* 0x0001e80000100800 */
[----:B------:R0:W5:Y:S04]  /*1a50*/  @P0 LDG.E R32, desc[UR40][R4.64] ;  /* 0x0000002804200981 */ /* 0x000168000c1e1900 */
[----:B-1----:R-:W-:Y:S01]  /*1a60*/  @P2 IADD3 R6, P1, R35, UR8, RZ ;  /* 0x0000000823062c10 */ /* 0x002fe2000ff3e0ff */
[----:B------:R-:W-:Y:S01]  /*1a70*/  UISETP.NE.U32.AND UP0, UPT, UR4, URZ, UPT ;  /* 0x0000003f0400728c */ /* 0x000fe2000bf05070 */
[----:B------:R0:W-:Y:S02]  /*1a80*/  STL [R1+0x34], R34 ;  /* 0x0000342201007387 */ /* 0x0001e40000100800 */
[----:B------:R-:W-:Y:S01]  /*1a90*/  @P2 IADD3.X R7, R34, UR9, RZ, P1, !PT ;  /* 0x0000000922072c10 */ /* 0x000fe20008ffe4ff */
[----:B------:R-:W-:-:S04]  /*1aa0*/  ULDC UR4, c[0x0][0x424] ;  /* 0x0001090000047ab9 */ /* 0x000fc80000000800 */
[----:B------:R0:W5:Y:S01]  /*1ab0*/  @P2 LDG.E R48, desc[UR40][R6.64] ;  /* 0x0000002806302981 */ /* 0x000162000c1e1900 */
[----:B------:R-:W-:-:S03]  /*1ac0*/  UISETP.NE.AND.EX UP0, UPT, UR5, URZ, UPT, UP0 ;  /* 0x0000003f0500728c */ /* 0x000fc6000bf05300 */
[----:B------:R-:W-:Y:S01]  /*1ad0*/  ULDC UR5, c[0x0][0x2f0] ;  /* 0x0000bc0000057ab9 */ /* 0x000fe20000000800 */
[----:B------:R-:W-:-:S04]  /*1ae0*/  USEL UR4, UR4, 0x1, UP0 ;  /* 0x0000000104047887 */ /* 0x000fc80008000000 */
[----:B------:R-:W-:-:S03]  /*1af0*/  UIMAD UR4, UR4, UR5, URZ ;  /* 0x00000005040472a4 */ /* 0x000fc6000f8e023f */
[----:B------:R-:W-:Y:S02]  /*1b00*/  ULDC UR5, c[0x0][0x348] ;  /* 0x0000d20000057ab9 */ /* 0x000fe40000000800 */
[----:B------:R-:W-:Y:S02]  /*1b10*/  IMAD.U32 R24, RZ, RZ, UR5 ;  /* 0x00000005ff187e24 */ /* 0x000fe4000f8e00ff */
[----:B------:R-:W-:Y:S01]  /*1b20*/  IMAD.U32 R33, RZ, RZ, UR4 ;  /* 0x00000004ff217e24 */ /* 0x000fe2000f8e00ff */
[----:B0---4-:R-:W-:Y:S06]  /*1b30*/  @P2 BRA `(.L_x_644) ;  /* 0x0000000000242947 */ /* 0x011fec0003800000 */
[----:B------:R-:W-:Y:S02]  /*1b40*/  ULDC.64 UR4, c[0x0][0xa00] ;  /* 0x0002800000047ab9 */ /* 0x000fe40000000a00 */
[----:B------:R-:W-:-:S04]  /*1b50*/  ISETP.NE.U32.AND P1, PT, RZ, UR4, PT ;  /* 0x00000004ff007c0c */ /* 0x000fc8000bf25070 */
[----:B------:R-:W-:-:S13]  /*1b60*/  ISETP.NE.AND.EX P1, PT, RZ, UR5, PT, P1 ;  /* 0x00000005ff007c0c */ /* 0x000fda000bf25310 */
[----:B------:R-:W-:Y:S05]  /*1b70*/  @!P1 BRA `(.L_x_644) ;  /* 0x0000000000149947 */ /* 0x000fea0003800000 */
[----:B------:R-:W0:Y:S02]  /*1b80*/  LDC.64 R6, c[0x0][0xa00] ;  /* 0x00028000ff067b82 */ /* 0x000e240000000a00 */
[----:B0-----:R-:W-:-:S05]  /*1b90*/  IMAD.WIDE R6, R31, 0x4, R6 ;  /* 0x000000041f067825 */ /* 0x001fca00078e0206 */
[----:B-----5:R-:W2:Y:S04]  /*1ba0*/  LDG.E R48, desc[UR40][R6.64] ;  /* 0x0000002806307981 */ /* 0x020ea8000c1e1900 */
[----:B------:R-:W2:Y:S02]  /*1bb0*/  LDG.E R3, desc[UR40][R6.64+0x4] ;  /* 0x0000042806037981 */ /* 0x000ea4000c1e1900 */
[----:B--2---:R-:W-:-:S07]  /*1bc0*/  IMAD.IADD R48, R3, 0x1, -R48 ;  /* 0x0000000103307824 */ /* 0x004fce00078e0a30 */
.L_x_644:
[----:B------:R-:W-:Y:S01]  /*1bd0*/  ULDC.64 UR4, c[0x0][0xa20] ;  /* 0x0002880000047ab9 */ /* 0x000fe20000000a00 */
[----:B------:R0:W-:Y:S01]  /*1be0*/  STL [R1+0x3c], R49 ;  /* 0x00003c3101007387 */ /* 0x0001e20000100800 */
[----:B------:R-:W-:Y:S02]  /*1bf0*/  ISETP.NE.U32.AND P1, PT, RZ, UR4, PT ;  /* 0x00000004ff007c0c */ /* 0x000fe4000bf25070 */
[C---:B------:R-:W-:Y:S02]  /*1c00*/  LOP3.LUT R3, R50.reuse, 0xff000000, RZ, 0xc0, !PT ;  /* 0xff00000032037812 */ /* 0x040fe400078ec0ff */
[----:B------:R-:W-:Y:S02]  /*1c10*/  ISETP.NE.AND.EX P1, PT, RZ, UR5, PT, P1 ;  /* 0x00000005ff007c0c */ /* 0x000fe4000bf25310 */
[----:B------:R-:W-:Y:S02]  /*1c20*/  LOP3.LUT R0, R50, 0xff0000, RZ, 0xc0, !PT ;  /* 0x00ff000032007812 */ /* 0x000fe400078ec0ff */
[----:B------:R-:W-:-:S02]  /*1c30*/  SHF.R.U32.HI R3, RZ, 0x8, R3 ;  /* 0x00000008ff037819 */ /* 0x000fc40000011603 */
[----:B------:R-:W-:Y:S02]  /*1c40*/  LOP3.LUT R205, R50, 0xffff, RZ, 0xc0, !PT ;  /* 0x0000ffff32cd7812 */ /* 0x000fe400078ec0ff */
[----:B------:R-:W-:-:S05]  /*1c50*/  LEA.HI R6, R0, R3, RZ, 0x10 ;  /* 0x0000000300067211 */ /* 0x000fca00078f80ff */
[----:B0-----:R-:W-:Y:S05]  /*1c60*/  @!P1 BRA `(.L_x_645) ;  /* 0x0000000000109947 */ /* 0x001fea0003800000 */
[----:B------:R-:W-:-:S04]  /*1c70*/  IADD3 R4, P0, R35, UR4, RZ ;  /* 0x0000000423047c10 */ /* 0x000fc8000ff1e0ff */
[----:B------:R-:W-:-:S05]  /*1c80*/  IADD3.X R5, R34, UR5, RZ, P0, !PT ;  /* 0x0000000522057c10 */ /* 0x000fca00087fe4ff */
[----:B------:R0:W5:Y:S01]  /*1c90*/  LDG.E R33, desc[UR40][R4.64] ;  /* 0x0000002804217981 */ /* 0x000162000c1e1900 */
[----:B------:R-:W-:Y:S05]  /*1ca0*/  BRA `(.L_x_646) ;  /* 0x0000000000107947 */ /* 0x000fea0003800000 */
.L_x_645:
[----:B------:R-:W-:Y:S05]  /*1cb0*/  @!P0 BRA `(.L_x_646) ;  /* 0x00000000000c8947 */ /* 0x000fea0003800000 */
[----:B------:R-:W2:Y:S04]  /*1cc0*/  LDG.E R0, desc[UR40][R4.64] ;  /* 0x0000002804007981 */ /* 0x000ea8000c1e1900 */
[----:B------:R-:W2:Y:S02]  /*1cd0*/  LDG.E R33, desc[UR40][R4.64+0x4] ;  /* 0x0000042804217981 */ /* 0x000ea4000c1e1900 */
[----:B--2---:R-:W-:-:S07]  /*1ce0*/  IMAD.IADD R33, R33, 0x1, -R0 ;  /* 0x0000000121217824 */ /* 0x004fce00078e0a00 */
.L_x_646:
[----:B------:R-:W-:Y:S01]  /*1cf0*/  ULDC.64 UR4, c[0x0][0xa10] ;  /* 0x0002840000047ab9 */ /* 0x000fe20000000a00 */
[----:B------:R-:W2:Y:S01]  /*1d00*/  LDL.LU R30, [R1] ;  /* 0x00000000011e7983 */ /* 0x000ea20000300800 */
[----:B------:R-:W-:-:S04]  /*1d10*/  ISETP.NE.U32.AND P0, PT, RZ, UR4, PT ;  /* 0x00000004ff007c0c */ /* 0x000fc8000bf05070 */
[----:B------:R-:W-:Y:S01]  /*1d20*/  ISETP.NE.AND.EX P0, PT, RZ, UR5, PT, P0 ;  /* 0x00000005ff007c0c */ /* 0x000fe2000bf05300 */
[----:B------:R-:W-:-:S12]  /*1d30*/  ULDC.64 UR4, c[0x0][0xa30] ;  /* 0x00028c0000047ab9 */ /* 0x000fd80000000a00 */
[----:B0-----:R-:W0:Y:S02]  /*1d40*/  @P0 LDC.64 R4, c[0x0][0xa10] ;  /* 0x00028400ff040b82 */ /* 0x001e240000000a00 */
[----:B0-----:R-:W-:-:S05]  /*1d50*/  @P0 IMAD.WIDE R4, R31, 0x4, R4 ;  /* 0x000000041f040825 */ /* 0x001fca00078e0204 */
[----:B------:R-:W3:Y:S04]  /*1d60*/  @P0 LDG.E R0, desc[UR40][R4.64] ;  /* 0x0000002804000981 */ /* 0x000ee8000c1e1900 */
[----:B------:R0:W3:Y:S01]  /*1d70*/  @P0 LDG.E R3, desc[UR40][R4.64+0x4] ;  /* 0x0000042804030981 */ /* 0x0000e2000c1e1900 */
[----:B------:R-:W-:Y:S01]  /*1d80*/  ISETP.NE.U32.AND P1, PT, RZ, UR4, PT ;  /* 0x00000004ff007c0c */ /* 0x000fe2000bf25070 */
[----:B-----5:R-:W-:-:S03]  /*1d90*/  IMAD.MOV.U32 R50, RZ, RZ, R33 ;  /* 0x000000ffff327224 */ /* 0x020fc600078e0021 */
[----:B------:R-:W-:-:S13]  /*1da0*/  ISETP.NE.AND.EX P1, PT, RZ, UR5, PT, P1 ;  /* 0x00000005ff007c0c */ /* 0x000fda000bf25310 */
[----:B0-----:R-:W-:-:S04]  /*1db0*/  @P1 IADD3 R4, P2, R35, UR4, RZ ;  /* 0x0000000423041c10 */ /* 0x001fc8000ff5e0ff */
[----:B------:R-:W-:-:S05]  /*1dc0*/  @P1 IADD3.X R5, R34, UR5, RZ, P2, !PT ;  /* 0x0000000522051c10 */ /* 0x000fca00097fe4ff */
[----:B------:R0:W5:Y:S01]  /*1dd0*/  @P1 LDG.E R50, desc[UR40][R4.64] ;  /* 0x0000002804321981 */ /* 0x000162000c1e1900 */
[----:B------:R-:W-:Y:S01]  /*1de0*/  IMAD.IADD R9, R33, 0x1, -R8 ;  /* 0x0000000121097824 */ /* 0x000fe200078e0a08 */
[----:B------:R-:W-:Y:S01]  /*1df0*/  LOP3.LUT R12, R6, 0xff, RZ, 0xc0, !PT ;  /* 0x000000ff060c7812 */ /* 0x000fe200078ec0ff */
[----:B------:R-:W-:Y:S01]  /*1e00*/  BSSY B0, `(.L_x_647) ;  /* 0x000002d000007945 */ /* 0x000fe20003800000 */
[----:B------:R-:W-:-:S03]  /*1e10*/  SHF.R.U32.HI R7, RZ, 0x10, R6 ;  /* 0x00000010ff077819 */ /* 0x000fc60000011606 */
[----:B------:R0:W-:Y:S01]  /*1e20*/  STL [R1+0x40], R12 ;  /* 0x0000400c01007387 */ /* 0x0001e20000100800 */
[----:B--2---:R-:W-:Y:S01]  /*1e30*/  LOP3.LUT R30, R30, 0xfffffff7, RZ, 0xc0, !PT ;  /* 0xfffffff71e1e7812 */ /* 0x004fe200078ec0ff */
[----:B---3--:R-:W-:-:S05]  /*1e40*/  @P0 IMAD.IADD R24, R3, 0x1, -R0 ;  /* 0x0000000103180824 */ /* 0x008fca00078e0a00 */
[----:B------:R-:W-:-:S04]  /*1e50*/  IADD3 R154, R9, R24, RZ ;  /* 0x00000018099a7210 */ /* 0x000fc80007ffe0ff */
[C---:B------:R-:W-:Y:S01]  /*1e60*/  ISETP.GE.AND P3, PT, R154.reuse, 0x1, PT ;  /* 0x000000019a00780c */ /* 0x040fe20003f66270 */
[----:B------:R-:W-:-:S04]  /*1e70*/  VIADD R0, R154, 0x5f ;  /* 0x0000005f9a007836 */ /* 0x000fc80000000000 */
[----:B------:R-:W-:-:S05]  /*1e80*/  IMAD.HI R0, R0, 0x2aaaaaab, RZ ;  /* 0x2aaaaaab00007827 */ /* 0x000fca00078e02ff */
[----:B------:R-:W-:-:S03]  /*1e90*/  SHF.R.U32.HI R3, RZ, 0x1f, R0 ;  /* 0x0000001fff037819 */ /* 0x000fc60000011600 */
[----:B------:R-:W-:Y:S02]  /*1ea0*/  @P3 LOP3.LUT R30, R30, 0x8, RZ, 0xfc, !PT ;  /* 0x000000081e1e3812 */ /* 0x000fe400078efcff */
[----:B------:R-:W-:Y:S01]  /*1eb0*/  LEA.HI.SX32 R172, R0, R3, 0x1c ;  /* 0x0000000300ac7211 */ /* 0x000fe200078fe2ff */
[----:B------:R-:W-:Y:S02]  /*1ec0*/  IMAD.MOV.U32 R3, RZ, RZ, RZ ;  /* 0x000000ffff037224 */ /* 0x000fe400078e00ff */
[----:B------:R0:W-:Y:S04]  /*1ed0*/  STL [R1], R30 ;  /* 0x0000001e01007387 */ /* 0x0001e80000100800 */
[----:B------:R0:W-:Y:S01]  /*1ee0*/  STL [R1+0x28], R7 ;  /* 0x0000280701007387 */ /* 0x0001e20000100800 */
[----:B------:R-:W-:Y:S05]  /*1ef0*/  @!P3 BRA `(.L_x_648) ;  /* 0x000000000074b947 */ /* 0x000fea0003800000 */
[----:B------:R-:W-:Y:S01]  /*1f00*/  ISETP.NE.AND P0, PT, R7, RZ, PT ;  /* 0x000000ff0700720c */ /* 0x000fe20003f05270 */
[----:B------:R-:W-:-:S03]  /*1f10*/  ULDC UR4, c[0x0][0x9f0] ;  /* 0x00027c0000047ab9 */ /* 0x000fc60000000800 */
[----:B------:R-:W-:-:S04]  /*1f20*/  SEL R11, R7, UR4, P0 ;  /* 0x00000004070b7c07 */ /* 0x000fc80008000000 */
[-C--:B------:R-:W-:Y:S02]  /*1f30*/  IABS R6, R11.reuse ;  /* 0x0000000b00067213 */ /* 0x080fe40000000000 */
[----:B------:R-:W-:Y:S02]  /*1f40*/  IADD3 R0, R172, -0x1, R11 ;  /* 0xffffffffac007810 */ /* 0x000fe40007ffe00b */
[----:B------:R-:W1:Y:S01]  /*1f50*/  I2F.RP R3, R6 ;  /* 0x0000000600037306 */ /* 0x000e620000209400 */
[-C--:B------:R-:W-:Y:S02]  /*1f60*/  IABS R10, R11.reuse ;  /* 0x0000000b000a7213 */ /* 0x080fe40000000000 */
[----:B------:R-:W-:Y:S02]  /*1f70*/  IABS R8, R0 ;  /* 0x0000000000087213 */ /* 0x000fe40000000000 */
[----:B------:R-:W-:-:S04]  /*1f80*/  LOP3.LUT R0, R0, R11, RZ, 0x3c, !PT ;  /* 0x0000000b00007212 */ /* 0x000fc800078e3cff */
[----:B------:R-:W-:Y:S01]  /*1f90*/  ISETP.GE.AND P2, PT, R0, RZ, PT ;  /* 0x000000ff0000720c */ /* 0x000fe20003f46270 */
[----:B-1----:R-:W0:Y:S02]  /*1fa0*/  MUFU.RCP R3, R3 ;  /* 0x0000000300037308 */ /* 0x002e240000001000 */
[----:B0-----:R-:W-:Y:S02]  /*1fb0*/  VIADD R4, R3, 0xffffffe ;  /* 0x0ffffffe03047836 */ /* 0x001fe40000000000 */
[----:B------:R-:W-:-:S04]  /*1fc0*/  IMAD.MOV R3, RZ, RZ, -R10 ;  /* 0x000000ffff037224 */ /* 0x000fc800078e0a0a */
[----:B------:R0:W1:Y:S02]  /*1fd0*/  F2I.FTZ.U32.TRUNC.NTZ R5, R4 ;  /* 0x0000000400057305 */ /* 0x000064000021f000 */
[----:B0-----:R-:W-:Y:S02]  /*1fe0*/  IMAD.MOV.U32 R4, RZ, RZ, RZ ;  /* 0x000000ffff047224 */ /* 0x001fe400078e00ff */
[----:B-1----:R-:W-:-:S04]  /*1ff0*/  IMAD.MOV R7, RZ, RZ, -R5 ;  /* 0x000000ffff077224 */ /* 0x002fc800078e0a05 */
[----:B------:R-:W-:-:S04]  /*2000*/  IMAD R7, R7, R6, RZ ;  /* 0x0000000607077224 */ /* 0x000fc800078e02ff */
[----:B------:R-:W-:-:S06]  /*2010*/  IMAD.HI.U32 R5, R5, R7, R4 ;  /* 0x0000000705057227 */ /* 0x000fcc00078e0004 */
[----:B------:R-:W-:-:S04]  /*2020*/  IMAD.HI.U32 R5, R5, R8, RZ ;  /* 0x0000000805057227 */ /* 0x000fc800078e00ff */
[----:B------:R-:W-:-:S05]  /*2030*/  IMAD R3, R5, R3, R8 ;  /* 0x0000000305037224 */ /* 0x000fca00078e0208 */
[----:B------:R-:W-:-:S13]  /*2040*/  ISETP.GT.U32.AND P1, PT, R6, R3, PT ;  /* 0x000000030600720c */ /* 0x000fda0003f24070 */
[----:B------:R-:W-:Y:S02]  /*2050*/  @!P1 IMAD.IADD R3, R3, 0x1, -R6 ;  /* 0x0000000103039824 */ /* 0x000fe400078e0a06 */
[----:B------:R-:W-:Y:S01]  /*2060*/  @!P1 VIADD R5, R5, 0x1 ;  /* 0x0000000105059836 */ /* 0x000fe20000000000 */
[----:B------:R-:W-:Y:S02]  /*2070*/  ISETP.NE.AND P1, PT, R11, RZ, PT ;  /* 0x000000ff0b00720c */ /* 0x000fe40003f25270 */
[----:B------:R-:W-:-:S13]  /*2080*/  ISETP.GE.U32.AND P0, PT, R3, R6, PT ;  /* 0x000000060300720c */ /* 0x000fda0003f06070 */
[----:B------:R-:W-:-:S04]  /*2090*/  @P0 VIADD R5, R5, 0x1 ;  /* 0x0000000105050836 */ /* 0x000fc80000000000 */
[----:B------:R-:W-:-:S04]  /*20a0*/  IMAD.MOV.U32 R3, RZ, RZ, R5 ;  /* 0x000000ffff037224 */ /* 0x000fc800078e0005 */
[----:B------:R-:W-:Y:S01]  /*20b0*/  @!P2 IMAD.MOV R3, RZ, RZ, -R3 ;  /* 0x000000ffff03a224 */ /* 0x000fe200078e0a03 */
[----:B------:R-:W-:-:S07]  /*20c0*/  @!P1 LOP3.LUT R3, RZ, R11, RZ, 0x33, !PT ;  /* 0x0000000bff039212 */ /* 0x000fce00078e33ff */
.L_x_648:
[----:B------:R-:W-:Y:S05]  /*20d0*/  BSYNC B0 ;  /* 0x0000000000007941 */ /* 0x000fea0003800000 */
.L_x_647:
[----:B------:R-:W-:-:S05]  /*20e0*/  IMAD R0, R12, R3, RZ ;  /* 0x000000030c007224 */ /* 0x000fca00078e02ff */
[C---:B------:R-:W-:Y:S01]  /*20f0*/  VIADDMNMX R3, R0.reuse, R3, R172, PT ;  /* 0x0000000300037246 */ /* 0x040fe200038001ac */
[----:B------:R-:W-:-:S04]  /*2100*/  IMAD R0, R0, 0x60, -R9 ;  /* 0x0000006000007824 */ /* 0x000fc800078e0a09 */
[----:B------:R-:W-:Y:S01]  /*2110*/  IMAD R3, R3, 0x60, -R9 ;  /* 0x0000006003037824 */ /* 0x000fe200078e0a09 */
[----:B------:R-:W-:-:S04]  /*2120*/  VIMNMX R0, RZ, R0, !PT ;  /* 0x00000000ff007248 */ /* 0x000fc80007fe0100 */
[----:B------:R-:W-:Y:S01]  /*2130*/  VIMNMX R3, R3, R24, PT ;  /* 0x0000001803037248 */ /* 0x000fe20003fe0100 */
[----:B------:R-:W-:-:S03]  /*2140*/  IMAD.WIDE.U32 R28, R0, -0x55555555, RZ ;  /* 0xaaaaaaab001c7825 */ /* 0x000fc600078e00ff */
[----:B------:R-:W-:Y:S02]  /*2150*/  ISETP.GT.AND P0, PT, R3, R0, PT ;  /* 0x000000000300720c */ /* 0x000fe40003f04270 */
[----:B------:R-:W-:-:S04]  /*2160*/  SHF.R.U32.HI R28, RZ, 0x6, R29 ;  /* 0x00000006ff1c7819 */ /* 0x000fc8000001161d */
[----:B------:R-:W-:-:S07]  /*2170*/  MOV R27, R28 ;  /* 0x0000001c001b7202 */ /* 0x000fce0000000f00 */
[----:B------:R-:W-:-:S04]  /*2180*/  @P0 VIADD R0, R3, 0x5f ;  /* 0x0000005f03000836 */ /* 0x000fc80000000000 */
[----:B------:R-:W-:-:S05]  /*2190*/  @P0 IMAD.HI R0, R0, 0x2aaaaaab, RZ ;  /* 0x2aaaaaab00000827 */ /* 0x000fca00078e02ff */
[----:B------:R-:W-:-:S04]  /*21a0*/  @P0 SHF.R.U32.HI R3, RZ, 0x1f, R0 ;  /* 0x0000001fff030819 */ /* 0x000fc80000011600 */
[----:B------:R-:W-:Y:S02]  /*21b0*/  @P0 LEA.HI.SX32 R27, R0, R3, 0x1c ;  /* 0x00000003001b0211 */ /* 0x000fe400078fe2ff */
[----:B------:R-:W-:Y:S02]  /*21c0*/  PLOP3.LUT P0, PT, PT, PT, PT, 0x80, 0x0 ;  /* 0x000000000000781c */ /* 0x000fe40003f0f070 */
[----:B------:R-:W-:-:S13]  /*21d0*/  ISETP.GT.AND P1, PT, R27, R28, PT ;  /* 0x0000001c1b00720c */ /* 0x000fda0003f24270 */
[----:B------:R-:W-:Y:S05]  /*21e0*/  @!P1 BRA `(.L_x_649) ;  /* 0x0000004400749947 */ /* 0x000fea0003800000 */
[----:B------:R-:W-:Y:S01]  /*21f0*/  VIADD R26, R19, 0x1c400 ;  /* 0x0001c400131a7836 */ /* 0x000fe20000000000 */
[----:B------:R-:W-:Y:S04]  /*2200*/  BSSY B6, `(.L_x_650) ;  /* 0x0000013000067945 */ /* 0x000fe80003800000 */
[----:B------:R-:W-:-:S13]  /*2210*/  LOP3.LUT P0, RZ, R26, 0x3ff, RZ, 0xc0, !PT ;  /* 0x000003ff1aff7812 */ /* 0x000fda000780c0ff */
[----:B------:R-:W-:Y:S05]  /*2220*/  @!P0 BRA `(.L_x_651) ;  /* 0x0000000000408947 */ /* 0x000fea0003800000 */
[----:B------:R-:W-:Y:S01]  /*2230*/  MOV R14, 0x0 ;  /* 0x00000000000e7802 */ /* 0x000fe20000000f00 */
[----:B------:R-:W-:Y:S01]  /*2240*/  ULDC.64 UR4, c[0x4][0x98] ;  /* 0x0100260000047ab9 */ /* 0x000fe20000000a00 */
[----:B------:R-:W-:Y:S01]  /*2250*/  ULDC.64 UR6, c[0x4][0x30] ;  /* 0x01000c0000067ab9 */ /* 0x000fe20000000a00 */
[----:B0-----:R-:W-:Y:S02]  /*2260*/  IMAD.U32 R4, RZ, RZ, UR4 ;  /* 0x00000004ff047e24 */ /* 0x001fe4000f8e00ff */
[----:B------:R-:W-:Y:S01]  /*2270*/  IMAD.U32 R5, RZ, RZ, UR5 ;  /* 0x00000005ff057e24 */ /* 0x000fe2000f8e00ff */
[----:B------:R-:W0:Y:S01]  /*2280*/  LDC.64 R14, c[0x4][R14] ;  /* 0x010000000e0e7b82 */ /* 0x000e220000000a00 */
[----:B------:R-:W-:Y:S01]  /*2290*/  ULDC.64 UR4, c[0x4][0xa0] ;  /* 0x0100280000047ab9 */ /* 0x000fe20000000a00 */
        /* <DEDUP_REMOVED lines=8> */
[----:B0----5:R-:W-:Y:S05]  /*2320*/  CALL.ABS.NOINC R14 ;  /* 0x000000000e007343 */ /* 0x021fea0003c00000 */
.L_x_651:
[----:B------:R-:W-:Y:S05]  /*2330*/  BSYNC B6 ;  /* 0x0000000000067941 */ /* 0x000fea0003800000 */
.L_x_650:
[----:B------:R-:W-:Y:S01]  /*2340*/  VIADD R25, R19, 0x400 ;  /* 0x0000040013197836 */ /* 0x000fe20000000000 */
[----:B------:R-:W-:Y:S04]  /*2350*/  BSSY B6, `(.L_x_652) ;  /* 0x0000013000067945 */ /* 0x000fe80003800000 */
[----:B------:R-:W-:-:S13]  /*2360*/  LOP3.LUT P0, RZ, R25, 0x3ff, RZ, 0xc0, !PT ;  /* 0x000003ff19ff7812 */ /* 0x000fda000780c0ff */
[----:B------:R-:W-:Y:S05]  /*2370*/  @!P0 BRA `(.L_x_653) ;  /* 0x0000000000408947 */ /* 0x000fea0003800000 */
[----:B------:R-:W-:Y:S01]  /*2380*/  MOV R14, 0x0 ;  /* 0x00000000000e7802 */ /* 0x000fe20000000f00 */
[----:B------:R-:W-:Y:S01]  /*2390*/  ULDC.64 UR4, c[0x4][0x98] ;  /* 0x0100260000047ab9 */ /* 0x000fe20000000a00 */
[----:B------:R-:W-:Y:S01]  /*23a0*/  ULDC.64 UR6, c[0x4][0xa0] ;  /* 0x0100280000067ab9 */ /* 0x000fe20000000a00 */
[----:B0-----:R-:W-:Y:S01]  /*23b0*/  IMAD.U32 R4, RZ, RZ, UR4 ;  /* 0x00000004ff047e24 */ /* 0x001fe2000f8e00ff */
[----:B------:R-:W-:Y:S01]  /*23c0*/  MOV R5, UR5 ;  /* 0x0000000500057c02 */ /* 0x000fe20008000f00 */
[----:B------:R-:W-:Y:S01]  /*23d0*/  ULDC.64 UR4, c[0x4][0x18] ;  /* 0x0100060000047ab9 */ /* 0x000fe20000000a00 */
        /* <DEDUP_REMOVED lines=9> */
[----:B0----5:R-:W-:Y:S05]  /*2470*/  CALL.ABS.NOINC R14 ;  /* 0x000000000e007343 */ /* 0x021fea0003c00000 */
.L_x_653:
[----:B------:R-:W-:Y:S05]  /*2480*/  BSYNC B6 ;  /* 0x0000000000067941 */ /* 0x000fea0003800000 */
.L_x_652:
[----:B------:R-:W-:Y:S01]  /*2490*/  ULDC.64 UR4, c[0x0][0x9f8] ;  /* 0x00027e0000047ab9 */ /* 0x000fe20000000a00 */
[----:B0-----:R-:W0:Y:S01]  /*24a0*/  S2R R7, SR_TID.X ;  /* 0x0000000000077919 */ /* 0x001e220000002100 */
[----:B------:R-:W-:Y:S01]  /*24b0*/  ISETP.NE.U32.AND P0, PT, RZ, UR4, PT ;  /* 0x00000004ff007c0c */ /* 0x000fe2000bf05070 */
[----:B------:R-:W-:Y:S01]  /*24c0*/  IMAD.MOV.U32 R0, RZ, RZ, R31 ;  /* 0x000000ffff007224 */ /* 0x000fe200078e001f */
[----:B------:R-:W1:Y:S02]  /*24d0*/  LDC.64 R56, c[0x0][0x408] ;  /* 0x00010200ff387b82 */ /* 0x000e640000000a00 */
[----:B------:R-:W-:-:S06]  /*24e0*/  ISETP.NE.AND.EX P0, PT, RZ, UR5, PT, P0 ;  /* 0x00000005ff007c0c */ /* 0x000fcc000bf05300 */
[----:B------:R-:W2:Y:S07]  /*24f0*/  LDC R61, c[0x0][0x3f4] ;  /* 0x0000fd00ff3d7b82 */ /* 0x000eae0000000800 */
[----:B------:R-:W-:Y:S01]  /*2500*/  @P0 IADD3 R4, P1, R35, UR4, RZ ;  /* 0x0000000423040c10 */ /* 0x000fe2000ff3e0ff */
[----:B------:R-:W-:Y:S01]  /*2510*/  ULDC UR4, c[0x0][0x320] ;  /* 0x0000c80000047ab9 */ /* 0x000fe20000000800 */
[----:B------:R-:W-:Y:S02]  /*2520*/  IMAD.MOV.U32 R35, RZ, RZ, R30 ;  /* 0x000000ffff237224 */ /* 0x000fe400078e001e */
[----:B------:R-:W-:Y:S01]  /*2530*/  @P0 IADD3.X R5, R34, UR5, RZ, P1, !PT ;  /* 0x0000000522050c10 */ /* 0x000fe20008ffe4ff */
[----:B------:R-:W3:Y:S01]  /*2540*/  LDC.64 R30, c[0x0][0x3f8] ;  /* 0x0000fe00ff1e7b82 */ /* 0x000ee20000000a00 */
[----:B------:R-:W-:Y:S01]  /*2550*/  ISETP.GE.AND P1, PT, R2, UR4, PT ;  /* 0x0000000402007c0c */ /* 0x000fe2000bf26270 */
[----:B------:R-:W4:Y:S03]  /*2560*/  LDL R34, [R1+0x18] ;  /* 0x0000180001227983 */ /* 0x000f260000100800 */
[----:B------:R-:W-:Y:S01]  /*2570*/  SEL R6, RZ, 0xffffffff, P1 ;  /* 0xffffffffff067807 */ /* 0x000fe20000800000 */
[----:B------:R0:W4:Y:S01]  /*2580*/  @P0 LDG.E R0, desc[UR40][R4.64] ;  /* 0x0000002804000981 */ /* 0x000122000c1e1900 */
[----:B------:R-:W-:Y:S01]  /*2590*/  ISETP.GE.AND P0, PT, R16, UR4, PT ;  /* 0x0000000410007c0c */ /* 0x000fe2000bf06270 */
[----:B-1----:R-:W-:Y:S01]  /*25a0*/  IMAD.WIDE.U32 R54, R204, R56, R16 ;  /* 0x00000038cc367225 */ /* 0x002fe200078e0010 */
[----:B------:R-:W-:Y:S01]  /*25b0*/  ISETP.GE.AND P1, PT, R214, UR4, PT ;  /* 0x00000004d6007c0c */ /* 0x000fe2000bf26270 */
[----:B------:R-:W1:Y:S01]  /*25c0*/  S2R R36, SR_TID.X ;  /* 0x0000000000247919 */ /* 0x000e620000002100 */
[----:B------:R-:W-:Y:S01]  /*25d0*/  SEL R3, RZ, 0x1, P0 ;  /* 0x00000001ff037807 */ /* 0x000fe20000000000 */
[----:B------:R-:W-:Y:S01]  /*25e0*/  IMAD.SHL.U32 R6, R6, 0x2, RZ ;  /* 0x0000000206067824 */ /* 0x000fe200078e00ff */
[----:B------:R-:W-:Y:S01]  /*25f0*/  ISETP.GE.AND P0, PT, R215, UR4, PT ;  /* 0x00000004d7007c0c */ /* 0x000fe2000bf06270 */
[----:B0-----:R-:W-:Y:S01]  /*2600*/  VIADD R12, R7, 0xffffff80 ;  /* 0xffffff80070c7836 */ /* 0x001fe20000000000 */
[----:B------:R-:W-:Y:S01]  /*2610*/  SHF.R.S32.HI R7, RZ, 0x1f, R204 ;  /* 0x0000001fff077819 */ /* 0x000fe200000114cc */
[----:B------:R-:W-:Y:S01]  /*2620*/  IMAD.MOV.U32 R75, RZ, RZ, 0x20 ;  /* 0x00000020ff4b7424 */ /* 0x000fe200078e00ff */
[----:B------:R-:W-:Y:S01]  /*2630*/  LOP3.LUT R3, R6, 0x2, R3, 0xe2, !PT ;  /* 0x0000000206037812 */ /* 0x000fe200078ee203 */
[----:B------:R-:W-:Y:S01]  /*2640*/  IMAD R63, R57, 0x60, RZ ;  /* 0x00000060393f7824 */ /* 0x000fe200078e02ff */
[----:B------:R-:W-:Y:S01]  /*2650*/  SEL R4, RZ, 0x4, P0 ;  /* 0x00000004ff047807 */ /* 0x000fe20000000000 */
[----:B------:R-:W-:Y:S01]  /*2660*/  IMAD.SHL.U32 R59, R56, 0x40, RZ ;  /* 0x00000040383b7824 */ /* 0x000fe200078e00ff */
[----:B------:R-:W-:-:S02]  /*2670*/  SEL R5, RZ, 0x8, P1 ;  /* 0x00000008ff057807 */ /* 0x000fc40000800000 */
[----:B------:R-:W-:Y:S01]  /*2680*/  ISETP.GE.AND P0, PT, R213, UR4, PT ;  /* 0x00000004d5007c0c */ /* 0x000fe2000bf06270 */
[----:B---3--:R-:W-:Y:S01]  /*2690*/  IMAD.WIDE.U32 R20, R204, R30, R16 ;  /* 0x0000001ecc147225 */ /* 0x008fe200078e0010 */
[----:B------:R-:W-:Y:S02]  /*26a0*/  ISETP.GE.AND P1, PT, R212, UR4, PT ;  /* 0x00000004d4007c0c */ /* 0x000fe4000bf26270 */
[----:B------:R-:W-:Y:S01]  /*26b0*/  LOP3.LUT R4, R5, R3, R4, 0xfe, !PT ;  /* 0x0000000305047212 */ /* 0x000fe200078efe04 */
[----:B------:R-:W-:Y:S01]  /*26c0*/  IMAD.SHL.U32 R51, R30, 0x40, RZ ;  /* 0x000000401e337824 */ /* 0x000fe200078e00ff */
[----:B------:R-:W-:Y:S01]  /*26d0*/  SEL R5, RZ, 0x10, P0 ;  /* 0x00000010ff057807 */ /* 0x000fe20000000000 */
[----:B------:R-:W-:Y:S01]  /*26e0*/  IMAD.IADD R3, R32, 0x1, R33 ;  /* 0x0000000120037824 */ /* 0x000fe200078e0221 */
[----:B------:R-:W-:Y:S02]  /*26f0*/  SEL R6, RZ, 0x20, P1 ;  /* 0x00000020ff067807 */ /* 0x000fe40000800000 */
[----:B------:R-:W-:-:S02]  /*2700*/  SHF.R.S32.HI R23, RZ, 0x1f, R22 ;  /* 0x0000001fff177819 */ /* 0x000fc40000011416 */
[----:B------:R-:W-:Y:S01]  /*2710*/  LOP3.LUT R4, R6, R4, R5, 0xfe, !PT ;  /* 0x0000000406047212 */ /* 0x000fe200078efe05 */
[C---:B------:R-:W-:Y:S01]  /*2720*/  IMAD R6, R7.reuse, R30, RZ ;  /* 0x0000001e07067224 */ /* 0x040fe200078e02ff */
[----:B------:R-:W-:Y:S01]  /*2730*/  SHF.R.S32.HI R5, RZ, 0x1f, R12 ;  /* 0x0000001fff057819 */ /* 0x000fe2000001140c */
[----:B------:R-:W-:Y:S01]  /*2740*/  IMAD R7, R7, R56, RZ ;  /* 0x0000003807077224 */ /* 0x000fe200078e02ff */
[----:B------:R-:W-:Y:S01]  /*2750*/  ISETP.GE.AND P0, PT, R217, UR4, PT ;  /* 0x00000004d9007c0c */ /* 0x000fe2000bf06270 */
[C---:B------:R-:W-:Y:S01]  /*2760*/  IMAD R11, R204.reuse, R31, R6 ;  /* 0x0000001fcc0b7224 */ /* 0x040fe200078e0206 */
[----:B------:R-:W-:Y:S01]  /*2770*/  LEA.HI R14, R5, R12, RZ, 0x2 ;  /* 0x0000000c050e7211 */ /* 0x000fe200078f10ff */
[----:B------:R-:W-:Y:S01]  /*2780*/  IMAD.WIDE.U32 R8, R204, R30, R22 ;  /* 0x0000001ecc087225 */ /* 0x000fe200078e0016 */
[----:B-1----:R-:W-:Y:S02]  /*2790*/  SHF.R.U32.HI R36, RZ, 0x7, R36 ;  /* 0x00000007ff247819 */ /* 0x002fe40000011624 */
[----:B------:R-:W-:Y:S01]  /*27a0*/  LOP3.LUT R13, R14, 0xfffffffc, RZ, 0xc0, !PT ;  /* 0xfffffffc0e0d7812 */ /* 0x000fe200078ec0ff */
[----:B------:R-:W-:Y:S01]  /*27b0*/  IMAD.IADD R9, R9, 0x1, R11 ;  /* 0x0000000109097824 */ /* 0x000fe200078e020b */
[----:B------:R-:W-:Y:S01]  /*27c0*/  ISETP.NE.AND P6, PT, R36, 0x1, PT ;  /* 0x000000012400780c */ /* 0x000fe20003fc5270 */
[----:B------:R-:W-:Y:S01]  /*27d0*/  IMAD.IADD R21, R11, 0x1, R21 ;  /* 0x000000010b157824 */ /* 0x000fe200078e0215 */
[----:B------:R-:W-:Y:S01]  /*27e0*/  IADD3 R15, R12, -R13, RZ ;  /* 0x8000000d0c0f7210 */ /* 0x000fe20007ffe0ff */
[C---:B------:R-:W-:Y:S01]  /*27f0*/  IMAD R13, R204.reuse, R57, R7 ;  /* 0x00000039cc0d7224 */ /* 0x040fe200078e0207 */
[----:B-----5:R-:W-:Y:S01]  /*2800*/  SHF.R.S32.HI R7, RZ, 0x1f, R50 ;  /* 0x0000001fff077819 */ /* 0x020fe20000011432 */
[----:B------:R-:W-:Y:S01]  /*2810*/  IMAD.WIDE.U32 R52, R204, R56, R22 ;  /* 0x00000038cc347225 */ /* 0x000fe200078e0016 */
[----:B------:R-:W-:-:S02]  /*2820*/  ISETP.GE.AND P1, PT, R216, UR4, PT ;  /* 0x00000004d8007c0c */ /* 0x000fc4000bf26270 */
[----:B------:R-:W-:Y:S01]  /*2830*/  SEL R5, RZ, 0x40, P0 ;  /* 0x00000040ff057807 */ /* 0x000fe20000000000 */
[----:B------:R-:W-:Y:S01]  /*2840*/  IMAD R6, R7, R30, RZ ;  /* 0x0000001e07067224 */ /* 0x000fe200078e02ff */
[----:B------:R-:W-:Y:S01]  /*2850*/  SEL R10, RZ, 0x7fff80, P1 ;  /* 0x007fff80ff0a7807 */ /* 0x000fe20000800000 */
[----:B------:R-:W-:Y:S01]  /*2860*/  IMAD.IADD R53, R53, 0x1, R13 ;  /* 0x0000000135357824 */ /* 0x000fe200078e020d */
[----:B--2---:R-:W-:Y:S01]  /*2870*/  ISETP.GE.AND P0, PT, R16, R61, PT ;  /* 0x0000003d1000720c */ /* 0x004fe20003f06270 */
[----:B------:R-:W-:Y:S01]  /*2880*/  IMAD R11, R50, R31, R6 ;  /* 0x0000001f320b7224 */ /* 0x000fe200078e0206 */
[----:B------:R-:W-:Y:S05]  /*2890*/  @!P6 WARPSYNC.ALL ;  /* 0x000000000000e948 */ /* 0x000fea0003800000 */
[----:B------:R-:W2:Y:S01]  /*28a0*/  LDL R6, [R1+0x14] ;  /* 0x0000140001067983 */ /* 0x000ea20000100800 */
[----:B------:R-:W-:Y:S01]  /*28b0*/  ULDC UR4, c[0x0][0x2f4] ;  /* 0x0000bd0000047ab9 */ /* 0x000fe20000000800 */
[----:B------:R-:W-:Y:S01]  /*28c0*/  LOP3.LUT R35, R35, 0xfffffffe, RZ, 0xc0, !PT ;  /* 0xfffffffe23237812 */ /* 0x000fe200078ec0ff */
[----:B------:R-:W-:Y:S01]  /*28d0*/  IMAD.IADD R55, R13, 0x1, R55 ;  /* 0x000000010d377824 */ /* 0x000fe200078e0237 */
[----:B------:R-:W-:Y:S01]  /*28e0*/  ISETP.GE.AND P2, PT, R2, UR4, PT ;  /* 0x0000000402007c0c */ /* 0x000fe2000bf46270 */
[----:B------:R-:W-:Y:S01]  /*28f0*/  VIADD R60, R36, 0x8 ;  /* 0x00000008243c7836 */ /* 0x000fe20000000000 */
[----:B------:R-:W-:Y:S01]  /*2900*/  LOP3.LUT R10, R10, R4, R5, 0xfe, !PT ;  /* 0x000000040a0a7212 */ /* 0x000fe200078efe05 */
[----:B------:R-:W-:Y:S01]  /*2910*/  IMAD.WIDE.U32 R8, R50, R30, R8 ;  /* 0x0000001e32087225 */ /* 0x000fe200078e0008 */
[----:B------:R-:W-:-:S02]  /*2920*/  SEL R5, R61, RZ, P0 ;  /* 0x000000ff3d057207 */ /* 0x000fc40000000000 */
[----:B------:R-:W-:Y:S01]  /*2930*/  SHF.R.S32.HI R13, RZ, 0x1f, R14 ;  /* 0x0000001fff0d7819 */ /* 0x000fe2000001140e */
[----:B------:R-:W-:Y:S01]  /*2940*/  VIADD R36, R204, 0x40 ;  /* 0x00000040cc247836 */ /* 0x000fe20000000000 */
[----:B------:R-:W-:Y:S01]  /*2950*/  SHF.L.U64.HI R29, R30, 0x6, R31 ;  /* 0x000000061e1d7819 */ /* 0x000fe2000001021f */
[----:B------:R-:W-:Y:S01]  /*2960*/  IMAD.IADD R5, R16, 0x1, R5 ;  /* 0x0000000110057824 */ /* 0x000fe200078e0205 */
[----:B------:R-:W-:Y:S01]  /*2970*/  LEA.HI R13, R13, R204, RZ, 0x3 ;  /* 0x000000cc0d0d7211 */ /* 0x000fe200078f18ff */
[----:B------:R-:W-:Y:S01]  /*2980*/  IMAD.WIDE.U32 R20, R50, R30, R20 ;  /* 0x0000001e32147225 */ /* 0x000fe200078e0014 */
[----:B------:R-:W-:Y:S02]  /*2990*/  SHF.L.U64.HI R58, R56, 0x6, R57 ;  /* 0x00000006383a7819 */ /* 0x000fe40000010239 */
[----:B------:R-:W-:Y:S01]  /*29a0*/  @P2 LOP3.LUT R35, R35, 0x1, RZ, 0xfc, !PT ;  /* 0x0000000123232812 */ /* 0x000fe200078efcff */
[-C--:B------:R-:W-:Y:S01]  /*29b0*/  IMAD R7, R7, R56.reuse, RZ ;  /* 0x0000003807077224 */ /* 0x080fe200078e02ff */
[----:B------:R-:W-:Y:S01]  /*29c0*/  LOP3.LUT R13, R13, 0xfffffff8, RZ, 0xc0, !PT ;  /* 0xfffffff80d0d7812 */ /* 0x000fe200078ec0ff */
[----:B------:R-:W-:Y:S01]  /*29d0*/  IMAD.WIDE.U32 R52, R50, R56, R52 ;  /* 0x0000003832347225 */ /* 0x000fe200078e0034 */
[----:B------:R-:W-:Y:S01]  /*29e0*/  SHF.R.S32.HI R4, RZ, 0x1f, R5 ;  /* 0x0000001fff047819 */ /* 0x000fe20000011405 */
[----:B------:R0:W-:Y:S02]  /*29f0*/  STL [R1], R35 ;  /* 0x0000002301007387 */ /* 0x0001e40000100800 */
[----:B------:R-:W-:Y:S01]  /*2a00*/  IMAD.SHL.U32 R36, R36, 0x40, RZ ;  /* 0x0000004024247824 */ /* 0x000fe200078e00ff */
[----:B------:R-:W-:Y:S01]  /*2a10*/  LEA.HI R4, R4, R5, RZ, 0x3 ;  /* 0x0000000504047211 */ /* 0x000fe200078f18ff */
[----:B------:R-:W-:-:S02]  /*2a20*/  IMAD.IADD R13, R204, 0x1, -R13 ;  /* 0x00000001cc0d7824 */ /* 0x000fc400078e0a0d */
[----:B------:R-:W-:Y:S02]  /*2a30*/  IMAD R5, R31, 0x60, RZ ;  /* 0x000000601f057824 */ /* 0x000fe400078e02ff */
[----:B------:R-:W-:Y:S02]  /*2a40*/  IMAD R7, R50, R57, R7 ;  /* 0x0000003932077224 */ /* 0x000fe400078e0207 */
[----:B0-----:R-:W-:Y:S01]  /*2a50*/  VIADD R35, R204, 0x40 ;  /* 0x00000040cc237836 */ /* 0x001fe20000000000 */
[----:B------:R-:W-:Y:S01]  /*2a60*/  LOP3.LUT R36, R36, 0x1c0, RZ, 0xc0, !PT ;  /* 0x000001c024247812 */ /* 0x000fe200078ec0ff */
[----:B------:R-:W-:-:S04]  /*2a70*/  IMAD.WIDE.U32 R30, R30, 0x60, RZ ;  /* 0x000000601e1e7825 */ /* 0x000fc800078e00ff */
[----:B------:R-:W-:Y:S02]  /*2a80*/  IMAD.SHL.U32 R35, R35, 0x40, RZ ;  /* 0x0000004023237824 */ /* 0x000fe400078e00ff */
[----:B------:R-:W-:Y:S02]  /*2a90*/  IMAD.SHL.U32 R73, R13, 0x40, RZ ;  /* 0x000000400d497824 */ /* 0x000fe400078e00ff */
[----:B------:R-:W-:Y:S01]  /*2aa0*/  IMAD.WIDE.U32 R54, R50, R56, R54 ;  /* 0x0000003832367225 */ /* 0x000fe200078e0036 */
[----:B------:R-:W-:-:S03]  /*2ab0*/  LOP3.LUT R35, R35, 0x1c0, RZ, 0xc0, !PT ;  /* 0x000001c023237812 */ /* 0x000fc600078ec0ff */
[----:B------:R-:W-:Y:S01]  /*2ac0*/  IMAD.IADD R62, R31, 0x1, R5 ;  /* 0x000000011f3e7824 */ /* 0x000fe200078e0205 */
[----:B------:R-:W-:Y:S01]  /*2ad0*/  LOP3.LUT R5, R36, 0x38, R4, 0xf8, !PT ;  /* 0x0000003824057812 */ /* 0x000fe200078ef804 */
[----:B------:R-:W-:Y:S01]  /*2ae0*/  IMAD.IADD R67, R53, 0x1, R7 ;  /* 0x0000000135437824 */ /* 0x000fe200078e0207 */
[----:B------:R-:W-:Y:S01]  /*2af0*/  SHF.R.U32.HI R35, RZ, 0x3, R35 ;  /* 0x00000003ff237819 */ /* 0x000fe20000011623 */
[----:B------:R-:W-:Y:S01]  /*2b00*/  IMAD.SHL.U32 R61, R61, 0x2, RZ ;  /* 0x000000023d3d7824 */ /* 0x000fe200078e00ff */
[----:B------:R-:W-:Y:S01]  /*2b10*/  LOP3.LUT R73, R73, 0x1c0, RZ, 0xc0, !PT ;  /* 0x000001c049497812 */ /* 0x000fe200078ec0ff */
[----:B------:R-:W-:Y:S01]  /*2b20*/  IMAD.IADD R68, R7, 0x1, R55 ;  /* 0x0000000107447824 */ /* 0x000fe200078e0237 */
[----:B------:R-:W-:Y:S01]  /*2b30*/  LOP3.LUT R5, R5, R35, RZ, 0x3c, !PT ;  /* 0x0000002305057212 */ /* 0x000fe200078e3cff */
[----:B------:R-:W-:Y:S01]  /*2b40*/  IMAD.WIDE.U32 R56, R56, 0x60, RZ ;  /* 0x0000006038387825 */ /* 0x000fe200078e00ff */
[----:B------:R-:W-:Y:S02]  /*2b50*/  SHF.R.U32.HI R76, RZ, 0x3, R73 ;  /* 0x00000003ff4c7819 */ /* 0x000fe40000011649 */
[----:B------:R-:W-:-:S02]  /*2b60*/  LOP3.LUT R7, R73, 0x18, R16, 0xf8, !PT ;  /* 0x0000001849077812 */ /* 0x000fc400078ef810 */
[----:B------:R-:W-:Y:S02]  /*2b70*/  LOP3.LUT P2, RZ, R13, 0x4, RZ, 0xc0, !PT ;  /* 0x000000040dff7812 */ /* 0x000fe4000784c0ff */
[----:B------:R-:W-:Y:S02]  /*2b80*/  PRMT R84, R10, 0x8880, RZ ;  /* 0x000088800a547816 */ /* 0x000fe400000000ff */
[----:B------:R-:W-:Y:S02]  /*2b90*/  LOP3.LUT R7, R7, R76, RZ, 0x3c, !PT ;  /* 0x0000004c07077212 */ /* 0x000fe400078e3cff */
[----:B------:R-:W-:Y:S02]  /*2ba0*/  PRMT R84, R84, 0x7710, RZ ;  /* 0x0000771054547816 */ /* 0x000fe400000000ff */
[----:B------:R-:W-:Y:S02]  /*2bb0*/  SEL R75, R75, 0xffffffe0, !P2 ;  /* 0xffffffe04b4b7807 */ /* 0x000fe40005000000 */
[----:B------:R-:W-:Y:S01]  /*2bc0*/  LOP3.LUT R70, R4, 0xfffffff8, RZ, 0xc0, !PT ;  /* 0xfffffff804467812 */ /* 0x000fe200078ec0ff */
[----:B------:R-:W-:Y:S01]  /*2bd0*/  IMAD.IADD R63, R57, 0x1, R63 ;  /* 0x00000001393f7824 */ /* 0x000fe200078e023f */
[C---:B------:R-:W-:Y:S01]  /*2be0*/  LOP3.LUT R77, R84.reuse, 0x1, RZ, 0xc0, !PT ;  /* 0x00000001544d7812 */ /* 0x040fe200078ec0ff */
[----:B------:R-:W-:Y:S01]  /*2bf0*/  IMAD.IADD R65, R9, 0x1, R11 ;  /* 0x0000000109417824 */ /* 0x000fe200078e020b */
[C---:B------:R-:W-:Y:S01]  /*2c00*/  LOP3.LUT R78, R84.reuse, 0x2, RZ, 0xc0, !PT ;  /* 0x00000002544e7812 */ /* 0x040fe200078ec0ff */
[----:B------:R-:W-:Y:S01]  /*2c10*/  IMAD.IADD R66, R11, 0x1, R21 ;  /* 0x000000010b427824 */ /* 0x000fe200078e0215 */
[----:B------:R-:W-:-:S02]  /*2c20*/  LOP3.LUT R79, R84, 0x4, RZ, 0xc0, !PT ;  /* 0x00000004544f7812 */ /* 0x000fc400078ec0ff */
[C---:B------:R-:W-:Y:S02]  /*2c30*/  LOP3.LUT R80, R84.reuse, 0x8, RZ, 0xc0, !PT ;  /* 0x0000000854507812 */ /* 0x040fe400078ec0ff */
[C---:B------:R-:W-:Y:S02]  /*2c40*/  LOP3.LUT R81, R84.reuse, 0x10, RZ, 0xc0, !PT ;  /* 0x0000001054517812 */ /* 0x040fe400078ec0ff */
[----:B------:R-:W-:Y:S02]  /*2c50*/  LOP3.LUT R83, R84, 0x20, RZ, 0xc0, !PT ;  /* 0x0000002054537812 */ /* 0x000fe400078ec0ff */
[----:B------:R-:W-:Y:S02]  /*2c60*/  LEA R64, R15, R204, 0x6 ;  /* 0x000000cc0f407211 */ /* 0x000fe400078e30ff */
[----:B------:R-:W-:Y:S01]  /*2c70*/  SHF.R.S32.HI R69, RZ, 0x3, R4 ;  /* 0x00000003ff457819 */ /* 0x000fe20000011404 */
[----:B------:R-:W-:Y:S01]  /*2c80*/  @!P6 BAR.SYNC.DEFER_BLOCKING 0x9, 0x100 ;  /* 0x024400000000eb1d */ /* 0x000fe20000010000 */
[----:B------:R-:W-:-:S02]  /*2c90*/  ISETP.GE.AND P1, PT, R16, UR4, PT ;  /* 0x0000000410007c0c */ /* 0x000fc4000bf26270 */
[----:B------:R-:W-:Y:S02]  /*2ca0*/  SHF.R.S32.HI R72, RZ, 0x1f, R70 ;  /* 0x0000001fff487819 */ /* 0x000fe40000011446 */
[----:B------:R-:W-:Y:S01]  /*2cb0*/  LOP3.LUT R84, R84, 0x40, RZ, 0xc0, !PT ;  /* 0x0000004054547812 */ /* 0x000fe200078ec0ff */
[----:B----4-:R-:W-:Y:S01]  /*2cc0*/  IMAD.IADD R74, R34, 0x1, R5 ;  /* 0x00000001224a7824 */ /* 0x010fe200078e0205 */
[----:B------:R-:W-:-:S04]  /*2cd0*/  LOP3.LUT R5, R73, 0x38, R4, 0xf8, !PT ;  /* 0x0000003849057812 */ /* 0x000fc800078ef804 */
[----:B------:R-:W-:Y:S02]  /*2ce0*/  LOP3.LUT R5, R5, R76, RZ, 0x3c, !PT ;  /* 0x0000004c05057212 */ /* 0x000fe400078e3cff */
[----:B------:R-:W-:Y:S01]  /*2cf0*/  SHF.R.S32.HI R71, RZ, 0x1f, R0 ;  /* 0x0000001fff477819 */ /* 0x000fe20000011400 */
[C---:B--2---:R-:W-:Y:S01]  /*2d00*/  IMAD R82, R6.reuse, 0x200, R7 ;  /* 0x0000020006527824 */ /* 0x044fe200078e0207 */
[----:B------:R-:W-:-:S03]  /*2d10*/  LEA R85, R6, R5, 0x9 ;  /* 0x0000000506557211 */ /* 0x000fc600078e48ff */
[----:B------:R-:W-:-:S07]  /*2d20*/  IMAD.IADD R86, R75, 0x1, R82 ;  /* 0x000000014b567824 */ /* 0x000fce00078e0252 */
.L_x_707:
[----:B--2---:R-:W2:Y:S01]  /*2d30*/  LDL.LU R15, [R1] ;  /* 0x00000000010f7983 */ /* 0x004ea20000300800 */
[----:B------:R-:W0:Y:S01]  /*2d40*/  LDC R89, c[0x0][0x430] ;  /* 0x00010c00ff597b82 */ /* 0x000e220000000800 */
[----:B------:R-:W-:Y:S02]  /*2d50*/  VIADD R27, R27, 0xffffffff ;  /* 0xffffffff1b1b7836 */ /* 0x000fe40000000000 */
[----:B------:R-:W-:Y:S02]  /*2d60*/  IMAD.MOV.U32 R88, RZ, RZ, RZ ;  /* 0x000000ffff587224 */ /* 0x000fe400078e00ff */
[----:B------:R-:W-:-:S03]  /*2d70*/  IMAD R4, R27, 0x60, R64 ;  /* 0x000000601b047824 */ /* 0x000fc600078e0240 */
[----:B------:R-:W1:Y:S01]  /*2d80*/  LDC R94, c[0x0][0x3f4] ;  /* 0x0000fd00ff5e7b82 */ /* 0x000e620000000800 */
[----:B------:R-:W-:Y:S01]  /*2d90*/  IMAD.IADD R32, R3, 0x1, R4 ;  /* 0x0000000103207824 */ /* 0x000fe200078e0204 */
[----:B------:R-:W-:-:S03]  /*2da0*/  ISETP.GE.AND P2, PT, R4, R24, PT ;  /* 0x000000180400720c */ /* 0x000fc60003f46270 */
[----:B------:R-:W-:Y:S01]  /*2db0*/  IMAD.MOV.U32 R12, RZ, RZ, R32 ;  /* 0x000000ffff0c7224 */ /* 0x000fe200078e0020 */
[----:B------:R-:W-:Y:S02]  /*2dc0*/  ISETP.GT.OR P2, PT, R64, 0x5f, P2 ;  /* 0x0000005f4000780c */ /* 0x000fe40001744670 */
[----:B0-----:R-:W-:-:S11]  /*2dd0*/  ISETP.NE.AND P3, PT, R89, 0x1, PT ;  /* 0x000000015900780c */ /* 0x001fd60003f65270 */
[----:B------:R-:W0:Y:S08]  /*2de0*/  @!P2 LDC.64 R6, c[0x0][0x428] ;  /* 0x00010a00ff06ab82 */ /* 0x000e300000000a00 */
[----:B------:R-:W3:Y:S08]  /*2df0*/  @!P2 LDC.64 R4, c[0x0][0x418] ;  /* 0x00010600ff04ab82 */ /* 0x000ef00000000a00 */
[----:B----4-:R-:W4:Y:S08]  /*2e00*/  @P3 LDC R11, c[0x0][0x434] ;  /* 0x00010d00ff0b3b82 */ /* 0x010f300000000800 */
[----:B------:R-:W1:Y:S01]  /*2e10*/  @P3 LDC R14, c[0x0][0x438] ;  /* 0x00010e00ff0e3b82 */ /* 0x000e620000000800 */
[----:B----4-:R-:W-:-:S05]  /*2e20*/  @P3 IMAD.HI.U32 R11, R32, R11, RZ ;  /* 0x0000000b200b3227 */ /* 0x010fca00078e00ff */
[----:B-1----:R-:W-:Y:S01]  /*2e30*/  @P3 SHF.R.U32.HI R12, RZ, R14, R11 ;  /* 0x0000000eff0c3219 */ /* 0x002fe2000001160b */
[----:B0-----:R-:W-:-:S03]  /*2e40*/  @!P2 IMAD R11, R71, R6, RZ ;  /* 0x00000006470ba224 */ /* 0x001fc600078e02ff */
[--C-:B------:R-:W-:Y:S01]  /*2e50*/  @!P2 SHF.R.S32.HI R13, RZ, 0x1f, R12.reuse ;  /* 0x0000001fff0da819 */ /* 0x100fe2000001140c */
[C---:B------:R-:W-:Y:S02]  /*2e60*/  @!P2 IMAD R11, R0.reuse, R7, R11 ;  /* 0x00000007000ba224 */ /* 0x040fe400078e020b */
[----:B------:R-:W-:-:S04]  /*2e70*/  @!P2 IMAD.WIDE.U32 R6, R0, R6, R12 ;  /* 0x000000060006a225 */ /* 0x000fc800078e000c */
[----:B------:R-:W-:Y:S01]  /*2e80*/  @!P2 IMAD.IADD R7, R7, 0x1, R11 ;  /* 0x000000010707a824 */ /* 0x000fe200078e020b */
[----:B---3--:R-:W-:-:S04]  /*2e90*/  @!P2 LEA R4, P3, R6, R4, 0x2 ;  /* 0x000000040604a211 */ /* 0x008fc800078610ff */
[----:B------:R-:W-:Y:S02]  /*2ea0*/  @!P2 LEA.HI.X R5, R6, R5, R7, 0x2, P3 ;  /* 0x000000050605a211 */ /* 0x000fe400018f1407 */
[----:B------:R-:W-:-:S03]  /*2eb0*/  ISETP.GT.AND P3, PT, R27, R28, PT ;  /* 0x0000001c1b00720c */ /* 0x000fc60003f64270 */
[----:B------:R0:W5:Y:S01]  /*2ec0*/  @!P2 LDG.E R88, desc[UR40][R4.64] ;  /* 0x000000280458a981 */ /* 0x000162000c1e1900 */
[----:B------:R-:W-:Y:S01]  /*2ed0*/  ISETP.GE.AND P2, PT, R94, 0x1, PT ;  /* 0x000000015e00780c */ /* 0x000fe20003f46270 */
[----:B------:R-:W-:Y:S01]  /*2ee0*/  IMAD.MOV R6, RZ, RZ, -R12 ;  /* 0x000000ffff067224 */ /* 0x000fe200078e0a0c */
[----:B------:R-:W-:Y:S05]  /*2ef0*/  YIELD ;  /* 0x0000000000007946 */ /* 0x000fea0003800000 */
[C---:B------:R-:W-:Y:S01]  /*2f00*/  IMAD R7, R18.reuse, 0x1800, R82 ;  /* 0x0000180012077824 */ /* 0x040fe200078e0252 */
[----:B------:R-:W-:Y:S01]  /*2f10*/  BSSY B0, `(.L_x_654) ;  /* 0x00002e9000007945 */ /* 0x000fe20003800000 */
[----:B------:R-:W-:-:S02]  /*2f20*/  IMAD R11, R18, 0x1800, R86 ;  /* 0x00001800120b7824 */ /* 0x000fc400078e0256 */
[----:B------:R-:W-:Y:S02]  /*2f30*/  IMAD R89, R89, R6, R32 ;  /* 0x0000000659597224 */ /* 0x000fe400078e0220 */
[--C-:B------:R-:W-:Y:S02]  /*2f40*/  IMAD R98, R7, 0x2, R26.reuse ;  /* 0x0000000207627824 */ /* 0x100fe400078e021a */
[----:B------:R-:W-:Y:S01]  /*2f50*/  IMAD R96, R11, 0x2, R26 ;  /* 0x000000020b607824 */ /* 0x000fe200078e021a */
[----:B--2---:R-:W-:-:S04]  /*2f60*/  LOP3.LUT R15, R15, 0xfffffffd, RZ, 0xc0, !PT ;  /* 0xfffffffd0f0f7812 */ /* 0x004fc800078ec0ff */
[----:B------:R-:W-:-:S05]  /*2f70*/  @P3 LOP3.LUT R15, R15, 0x2, RZ, 0xfc, !PT ;  /* 0x000000020f0f3812 */ /* 0x000fca00078efcff */
[----:B------:R0:W-:Y:S01]  /*2f80*/  STL [R1], R15 ;  /* 0x0000000f01007387 */ /* 0x0001e20000100800 */
[----:B------:R-:W-:Y:S05]  /*2f90*/  @!P2 BRA `(.L_x_655) ;  /* 0x000000280078a947 */ /* 0x000fea0003800000 */
[----:B------:R-:W-:Y:S01]  /*2fa0*/  SHF.R.S32.HI R90, RZ, 0x1f, R89 ;  /* 0x0000001fff5a7819 */ /* 0x000fe20000011459 */
[----:B------:R-:W-:Y:S01]  /*2fb0*/  ULDC.64 UR4, c[0x0][0x300] ;  /* 0x0000c00000047ab9 */ /* 0x000fe20000000a00 */
[----:B-----5:R-:W-:Y:S01]  /*2fc0*/  SHF.R.S32.HI R91, RZ, 0x1f, R88 ;  /* 0x0000001fff5b7819 */ /* 0x020fe20000011458 */
[----:B0-----:R-:W-:-:S04]  /*2fd0*/  IMAD.WIDE.U32 R4, R89, UR4, RZ ;  /* 0x0000000459047c25 */ /* 0x001fc8000f8e00ff */
[----:B------:R-:W-:Y:S02]  /*2fe0*/  IMAD R6, R90, UR4, RZ ;  /* 0x000000045a067c24 */ /* 0x000fe4000f8e02ff */
[----:B------:R-:W-:Y:S02]  /*2ff0*/  IMAD R92, R27, -0x60, R24 ;  /* 0xffffffa01b5c7824 */ /* 0x000fe400078e0218 */
[----:B------:R-:W-:Y:S01]  /*3000*/  IMAD R7, R89, UR5, R6 ;  /* 0x0000000559077c24 */ /* 0x000fe2000f8e0206 */
[----:B------:R-:W-:Y:S01]  /*3010*/  ULDC.64 UR4, c[0x0][0x310] ;  /* 0x0000c40000047ab9 */ /* 0x000fe20000000a00 */
[----:B------:R-:W-:Y:S01]  /*3020*/  IMAD R6, R62, R27, RZ ;  /* 0x0000001b3e067224 */ /* 0x000fe200078e02ff */
[----:B------:R-:W-:Y:S01]  /*3030*/  VIMNMX R92, R92, 0x60, PT ;  /* 0x000000605c5c7848 */ /* 0x000fe20003fe0100 */
[----:B------:R-:W-:Y:S02]  /*3040*/  IMAD R11, R91, UR4, RZ ;  /* 0x000000045b0b7c24 */ /* 0x000fe4000f8e02ff */
[----:B------:R-:W-:Y:S01]  /*3050*/  IMAD.IADD R5, R5, 0x1, R7 ;  /* 0x0000000105057824 */ /* 0x000fe200078e0207 */
[----:B------:R-:W-:Y:S01]  /*3060*/  SHF.R.S32.HI R7, RZ, 0x1f, R27 ;  /* 0x0000001fff077819 */ /* 0x000fe2000001141b */
[----:B------:R-:W-:-:S02]  /*3070*/  IMAD R11, R88, UR5, R11 ;  /* 0x00000005580b7c24 */ /* 0x000fc4000f8e020b */
[----:B------:R-:W-:Y:S01]  /*3080*/  IMAD.WIDE.U32 R4, R88, UR4, R4 ;  /* 0x0000000458047c25 */ /* 0x000fe2000f8e0004 */
[----:B------:R-:W-:-:S03]  /*3090*/  ULDC.64 UR4, c[0x0][0x308] ;  /* 0x0000c20000047ab9 */ /* 0x000fc60000000a00 */
[----:B------:R-:W-:Y:S02]  /*30a0*/  IMAD.IADD R5, R5, 0x1, R11 ;  /* 0x0000000105057824 */ /* 0x000fe400078e020b */
[----:B------:R-:W-:Y:S02]  /*30b0*/  IMAD R11, R7, R30, R6 ;  /* 0x0000001e070b7224 */ /* 0x000fe400078e0206 */
[----:B------:R-:W-:-:S04]  /*30c0*/  IMAD.WIDE.U32 R4, R205, UR4, R4 ;  /* 0x00000004cd047c25 */ /* 0x000fc8000f8e0004 */
[----:B------:R-:W-:Y:S01]  /*30d0*/  IMAD R97, R205, UR5, R5 ;  /* 0x00000005cd617c24 */ /* 0x000fe2000f8e0205 */
[----:B------:R-:W-:Y:S01]  /*30e0*/  ULDC.64 UR4, c[0x0][0x2e8] ;  /* 0x0000ba0000047ab9 */ /* 0x000fe20000000a00 */
[-C--:B------:R-:W-:Y:S01]  /*30f0*/  IMAD R5, R63, R27.reuse, RZ ;  /* 0x0000001b3f057224 */ /* 0x080fe200078e02ff */
[C---:B------:R-:W-:Y:S01]  /*3100*/  LEA R95, P2, R4.reuse, UR4, 0x1 ;  /* 0x00000004045f7c11 */ /* 0x040fe2000f8408ff */
[----:B------:R-:W-:Y:S02]  /*3110*/  ULDC.U8 UR4, c[0x0][0x410] ;  /* 0x0001040000047ab9 */ /* 0x000fe40000000000 */
[----:B------:R-:W-:Y:S01]  /*3120*/  IMAD R13, R7, R56, R5 ;  /* 0x00000038070d7224 */ /* 0x000fe200078e0205 */
[----:B------:R-:W-:Y:S01]  /*3130*/  LEA.HI.X R97, R4, UR5, R97, 0x1, P2 ;  /* 0x0000000504617c11 */ /* 0x000fe200090f0c61 */
[----:B------:R-:W-:Y:S01]  /*3140*/  IMAD.WIDE.U32 R4, R30, R27, RZ ;  /* 0x0000001b1e047225 */ /* 0x000fe200078e00ff */
[----:B------:R-:W-:-:S03]  /*3150*/  ISETP.NE.AND P2, PT, RZ, UR4, PT ;  /* 0x00000004ff007c0c */ /* 0x000fc6000bf45270 */
[----:B------:R-:W-:-:S04]  /*3160*/  IMAD.WIDE.U32 R6, R56, R27, RZ ;  /* 0x0000001b38067225 */ /* 0x000fc800078e00ff */
[----:B------:R-:W-:Y:S01]  /*3170*/  IMAD.IADD R100, R5, 0x1, R11 ;  /* 0x0000000105647824 */ /* 0x000fe200078e020b */
[----:B------:R-:W-:-:S05]  /*3180*/  IADD3 R11, R7, R13, RZ ;  /* 0x0000000d070b7210 */ /* 0x000fca0007ffe0ff */
[----:B------:R-:W-:Y:S05]  /*3190*/  @!P2 BRA `(.L_x_656) ;  /* 0x0000001000f4a947 */ /* 0x000fea0003800000 */
[----:B------:R-:W-:Y:S01]  /*31a0*/  ISETP.GE.AND P2, PT, R204, R92, PT ;  /* 0x0000005ccc00720c */ /* 0x000fe20003f46270 */
[----:B------:R-:W-:Y:S01]  /*31b0*/  BSSY B1, `(.L_x_657) ;  /* 0x000001e000017945 */ /* 0x000fe20003800000 */
        /* <DEDUP_REMOVED lines=8> */
[----:B------:R-:W-:Y:S06]  /*3240*/  @P2 BRA `(.L_x_658) ;  /* 0x0000000000502947 */ /* 0x000fec0003800000 */
[----:B------:R-:W-:Y:S01]  /*3250*/  IADD3 R13, P3, R8, R4, RZ ;  /* 0x00000004080d7210 */ /* 0x000fe20007f7e0ff */
[----:B------:R-:W-:Y:S01]  /*3260*/  ULDC.64 UR4, c[0x0][0x3e8] ;  /* 0x0000fa0000047ab9 */ /* 0x000fe20000000a00 */
[----:B------:R-:W-:Y:S02]  /*3270*/  CS2R R44, SRZ ;  /* 0x00000000002c7805 */ /* 0x000fe4000001ff00 */
[----:B------:R-:W-:Y:S01]  /*3280*/  CS2R R46, SRZ ;  /* 0x00000000002e7805 */ /* 0x000fe2000001ff00 */
[----:B------:R-:W-:Y:S01]  /*3290*/  IMAD.X R14, R100, 0x1, R65, P3 ;  /* 0x00000001640e7824 */ /* 0x000fe200018e0641 */
[----:B------:R-:W-:-:S05]  /*32a0*/  IADD3 R15, P3, R52, R6, RZ ;  /* 0x00000006340f7210 */ /* 0x000fca0007f7e0ff */
[----:B------:R-:W-:Y:S01]  /*32b0*/  IMAD.X R40, R11, 0x1, R67, P3 ;  /* 0x000000010b287824 */ /* 0x000fe200018e0643 */
[----:B------:R-:W-:-:S04]  /*32c0*/  LEA R12, P3, R13, UR4, 0x1 ;  /* 0x000000040d0c7c11 */ /* 0x000fc8000f8608ff */
[----:B------:R-:W-:Y:S01]  /*32d0*/  LEA.HI.X R13, R13, UR5, R14, 0x1, P3 ;  /* 0x000000050d0d7c11 */ /* 0x000fe200098f0c0e */
[----:B------:R-:W-:Y:S02]  /*32e0*/  ULDC.64 UR4, c[0x0][0x400] ;  /* 0x0001000000047ab9 */ /* 0x000fe40000000a00 */
[----:B------:R-:W-:-:S04]  /*32f0*/  LEA R14, P3, R15, UR4, 0x1 ;  /* 0x000000040f0e7c11 */ /* 0x000fc8000f8608ff */
[----:B------:R-:W-:Y:S02]  /*3300*/  LEA.HI.X R15, R15, UR5, R40, 0x1, P3 ;  /* 0x000000050f0f7c11 */ /* 0x000fe400098f0c28 */
[----:B------:R-:W-:Y:S02]  /*3310*/  ISETP.GE.AND P3, PT, R22, R94, PT ;  /* 0x0000005e1600720c */ /* 0x000fe40003f66270 */
[----:B------:R-:W-:Y:S02]  /*3320*/  CS2R R40, SRZ ;  /* 0x0000000000287805 */ /* 0x000fe4000001ff00 */
[----:B------:R-:W-:-:S09]  /*3330*/  CS2R R42, SRZ ;  /* 0x00000000002a7805 */ /* 0x000fd2000001ff00 */
[----:B------:R0:W5:Y:S04]  /*3340*/  @!P3 LDG.E.64 R44, desc[UR40][R12.64] ;  /* 0x000000280c2cb981 */ /* 0x000168000c1e1b00 */
[----:B------:R0:W5:Y:S01]  /*3350*/  @!P3 LDG.E.64 R46, desc[UR40][R14.64] ;  /* 0x000000280e2eb981 */ /* 0x000162000c1e1b00 */
[----:B------:R-:W-:-:S13]  /*3360*/  ISETP.GE.AND P3, PT, R209, R94, PT ;  /* 0x0000005ed100720c */ /* 0x000fda0003f66270 */
[----:B------:R0:W5:Y:S04]  /*3370*/  @!P3 LDG.E.64 R40, desc[UR40][R12.64+0x20] ;  /* 0x000020280c28b981 */ /* 0x000168000c1e1b00 */
[----:B------:R0:W5:Y:S02]  /*3380*/  @!P3 LDG.E.64 R42, desc[UR40][R14.64+0x20] ;  /* 0x000020280e2ab981 */ /* 0x000164000c1e1b00 */
.L_x_658:
[----:B------:R-:W-:Y:S05]  /*3390*/  BSYNC B1 ;  /* 0x0000000000017941 */ /* 0x000fea0003800000 */
.L_x_657:
[----:B0-----:R-:W-:Y:S01]  /*33a0*/  VIADD R12, R204, 0x40 ;  /* 0x00000040cc0c7836 */ /* 0x001fe20000000000 */
[----:B------:R-:W-:Y:S01]  /*33b0*/  BSSY B1, `(.L_x_659) ;  /* 0x0000019000017945 */ /* 0x000fe20003800000 */
[----:B-----5:R-:W-:Y:S02]  /*33c0*/  IMAD.MOV.U32 R13, RZ, RZ, R40 ;  /* 0x000000ffff0d7224 */ /* 0x020fe400078e0028 */
[----:B------:R-:W-:Y:S01]  /*33d0*/  IMAD.MOV.U32 R15, RZ, RZ, R41 ;  /* 0x000000ffff0f7224 */ /* 0x000fe200078e0029 */
[----:B------:R-:W-:-:S13]  /*33e0*/  ISETP.GE.AND P4, PT, R12, R92, PT ;  /* 0x0000005c0c00720c */ /* 0x000fda0003f86270 */
[----:B------:R-:W-:Y:S05]  /*33f0*/  @P4 BRA `(.L_x_660) ;  /* 0x0000000000504947 */ /* 0x000fea0003800000 */
[----:B------:R-:W-:Y:S01]  /*3400*/  IADD3 R5, P3, P5, R8, R4, R51 ;  /* 0x0000000408057210 */ /* 0x000fe20007d7e033 */
[----:B------:R-:W-:Y:S01]  /*3410*/  ULDC.64 UR4, c[0x0][0x3e8] ;  /* 0x0000fa0000047ab9 */ /* 0x000fe20000000a00 */
[----:B------:R-:W-:Y:S02]  /*3420*/  CS2R R36, SRZ ;  /* 0x0000000000247805 */ /* 0x000fe4000001ff00 */
[----:B------:R-:W-:Y:S02]  /*3430*/  CS2R R38, SRZ ;  /* 0x0000000000267805 */ /* 0x000fe4000001ff00 */
[----:B------:R-:W-:Y:S02]  /*3440*/  IADD3.X R14, R65, R100, R29, P3, P5 ;  /* 0x00000064410e7210 */ /* 0x000fe40001fea41d */
[----:B------:R-:W-:-:S04]  /*3450*/  IADD3 R7, P3, P5, R52, R6, R59 ;  /* 0x0000000634077210 */ /* 0x000fc80007d7e03b */
[----:B------:R-:W-:Y:S02]  /*3460*/  IADD3.X R12, R67, R11, R58, P3, P5 ;  /* 0x0000000b430c7210 */ /* 0x000fe40001fea43a */
        /* <DEDUP_REMOVED lines=13> */
.L_x_660:
[----:B------:R-:W-:Y:S05]  /*3540*/  BSYNC B1 ;  /* 0x0000000000017941 */ /* 0x000fea0003800000 */
.L_x_659:
[----:B0-----:R-:W-:Y:S01]  /*3550*/  IMAD.MOV.U32 R4, RZ, RZ, R44 ;  /* 0x000000ffff047224 */ /* 0x001fe200078e002c */
[----:B------:R-:W-:Y:S01]  /*3560*/  ISETP.NE.AND P3, PT, R210, 0x3, PT ;  /* 0x00000003d200780c */ /* 0x000fe20003f65270 */
[----:B------:R-:W-:Y:S01]  /*3570*/  IMAD.MOV.U32 R5, RZ, RZ, R45 ;  /* 0x000000ffff057224 */ /* 0x000fe200078e002d */
[----:B------:R-:W-:Y:S01]  /*3580*/  PRMT R107, R15, 0x5410, R13 ;  /* 0x000054100f6b7816 */ /* 0x000fe2000000000d */
[----:B------:R-:W-:Y:S01]  /*3590*/  IMAD.MOV.U32 R6, RZ, RZ, R46 ;  /* 0x000000ffff067224 */ /* 0x000fe200078e002e */
[----:B------:R-:W-:Y:S01]  /*35a0*/  PRMT R108, R108, 0x5410, R4 ;  /* 0x000054106c6c7816 */ /* 0x000fe20000000004 */
[----:B------:R-:W-:Y:S01]  /*35b0*/  IMAD.MOV.U32 R4, RZ, RZ, R42 ;  /* 0x000000ffff047224 */ /* 0x000fe200078e002a */
[----:B------:R-:W-:Y:S01]  /*35c0*/  PRMT R109, R5, 0x7610, R109 ;  /* 0x00007610056d7816 */ /* 0x000fe2000000006d */
[----:B------:R-:W-:Y:S02]  /*35d0*/  IMAD.MOV.U32 R7, RZ, RZ, R47 ;  /* 0x000000ffff077224 */ /* 0x000fe400078e002f */
[----:B------:R-:W-:Y:S01]  /*35e0*/  IMAD.MOV.U32 R5, RZ, RZ, R43 ;  /* 0x000000ffff057224 */ /* 0x000fe200078e002b */
[----:B------:R-:W-:Y:S01]  /*35f0*/  PRMT R109, R109, 0x5410, R4 ;  /* 0x000054106d6d7816 */ /* 0x000fe20000000004 */
[----:B-----5:R-:W-:Y:S01]  /*3600*/  IMAD.MOV.U32 R4, RZ, RZ, R32 ;  /* 0x000000ffff047224 */ /* 0x020fe200078e0020 */
[----:B------:R-:W-:Y:S01]  /*3610*/  PRMT R110, R6, 0x5410, R7 ;  /* 0x00005410066e7816 */ /* 0x000fe20000000007 */
[----:B------:R-:W-:Y:S01]  /*3620*/  IMAD.MOV.U32 R6, RZ, RZ, R36 ;  /* 0x000000ffff067224 */ /* 0x000fe200078e0024 */
[----:B------:R-:W-:Y:S01]  /*3630*/  PRMT R108, R5, 0x7610, R108 ;  /* 0x00007610056c7816 */ /* 0x000fe2000000006c */
[----:B------:R-:W-:Y:S01]  /*3640*/  IMAD.MOV.U32 R7, RZ, RZ, R37 ;  /* 0x000000ffff077224 */ /* 0x000fe200078e0025 */
[----:B------:R-:W-:-:S04]  /*3650*/  MOV R5, R33 ;  /* 0x0000002100057202 */ /* 0x000fc80000000f00 */
[----:B------:R-:W-:Y:S01]  /*3660*/  PRMT R100, R4, 0x5410, R5 ;  /* 0x0000541004647816 */ /* 0x000fe20000000005 */
[----:B------:R-:W-:Y:S01]  /*3670*/  IMAD.MOV.U32 R4, RZ, RZ, R34 ;  /* 0x000000ffff047224 */ /* 0x000fe200078e0022 */
[----:B------:R-:W-:Y:S01]  /*3680*/  PRMT R102, R6, 0x5410, R7 ;  /* 0x0000541006667816 */ /* 0x000fe20000000007 */
[----:B------:R-:W-:Y:S02]  /*3690*/  IMAD.MOV.U32 R5, RZ, RZ, R35 ;  /* 0x000000ffff057224 */ /* 0x000fe400078e0023 */
[----:B------:R-:W-:Y:S02]  /*36a0*/  IMAD.MOV.U32 R6, RZ, RZ, R38 ;  /* 0x000000ffff067224 */ /* 0x000fe400078e0026 */
[----:B------:R-:W-:Y:S01]  /*36b0*/  IMAD.MOV.U32 R7, RZ, RZ, R39 ;  /* 0x000000ffff077224 */ /* 0x000fe200078e0027 */
[----:B------:R-:W-:-:S04]  /*36c0*/  PRMT R101, R4, 0x5410, R5 ;  /* 0x0000541004657816 */ /* 0x000fc80000000005 */
[----:B------:R-:W-:Y:S01]  /*36d0*/  PRMT R103, R6, 0x5410, R7 ;  /* 0x0000541006677816 */ /* 0x000fe20000000007 */
[----:B------:R-:W-:Y:S06]  /*36e0*/  @!P3 BRA `(.L_x_661) ;  /* 0x000000000004b947 */ /* 0x000fec0003800000 */
[----:B------:R-:W-:Y:S01]  /*36f0*/  BPT.TRAP 0x1 ;  /* 0x000000040000795c */ /* 0x000fe20000300000 */
.L_x_661:
[----:B------:R-:W-:Y:S01]  /*3700*/  IMAD R87, R18, 0x8, R19 ;  /* 0x0000000812577824 */ /* 0x000fe200078e0213 */
[----:B------:R-:W-:Y:S01]  /*3710*/  SHF.L.U32 R93, R208, 0x1f, RZ ;  /* 0x0000001fd05d7819 */ /* 0x000fe200000006ff */
[----:B------:R-:W-:Y:S03]  /*3720*/  BSSY B1, `(.L_x_662) ;  /* 0x0000003000017945 */ /* 0x000fe60003800000 */
[----:B------:R-:W0:Y:S02]  /*3730*/  SYNCS.PHASECHK.TRANS64.TRYWAIT P5, [R87+URZ+0x22890], R93 ;  /* 0x0228905d570075a7 */ /* 0x000e2400080a017f */
[----:B0-----:R-:W-:Y:S05]  /*3740*/  @!P5 BRA `(.L_x_663) ;  /* 0x0000016400c8d947 */ /* 0x001fea0003800000 */
.L_x_920:
[----:B------:R-:W-:Y:S05]  /*3750*/  BSYNC B1 ;  /* 0x0000000000017941 */ /* 0x000fea0003800000 */
.L_x_662:
[----:B------:R-:W-:-:S03]  /*3760*/  UMOV UR4, 0xffffffff ;  /* 0xffffffff00047882 */ /* 0x000fc60000000000 */
[----:B------:R-:W-:Y:S05]  /*3770*/  BRA.DIV UR4, `(.L_x_664) ;  /* 0x0000016604d07947 */ /* 0x000fea000b800000 */
[----:B------:R1:W2:Y:S04]  /*3780*/  SHFL.IDX PT, R99, R97, RZ, 0x1c1f ;  /* 0x001c1fff61637589 */ /* 0x0002a800000e0000 */
[----:B------:R1:W3:Y:S02]  /*3790*/  SHFL.IDX PT, R14, R95, RZ, 0x1c1f ;  /* 0x001c1fff5f0e7589 */ /* 0x0002e400000e0000 */
.L_x_924:
[----:B------:R-:W-:Y:S04]  /*37a0*/  BSSY B1, `(.L_x_665) ;  /* 0x000006c000017945 */ /* 0x000fe80003800000 */
[----:B------:R-:W-:Y:S05]  /*37b0*/  @P2 BRA `(.L_x_666) ;  /* 0x0000000400a82947 */ /* 0x000fea0003800000 */
[----:B------:R-:W-:Y:S04]  /*37c0*/  BSSY B2, `(.L_x_667) ;  /* 0x0000035000027945 */ /* 0x000fe80003800000 */
[----:B------:R-:W-:Y:S05]  /*37d0*/  @P1 BRA `(.L_x_668) ;  /* 0x0000000000cc1947 */ /* 0x000fea0003800000 */
[----:B------:R4:W0:Y:S01]  /*37e0*/  LDS.128 R4, [R98] ;  /* 0x0000000062047984 */ /* 0x0008220000000c00 */
[C---:B---3--:R-:W-:Y:S01]  /*37f0*/  LEA R12, P2, R16.reuse, R14, 0x1 ;  /* 0x0000000e100c7211 */ /* 0x048fe200078408ff */
[----:B------:R-:W-:Y:S03]  /*3800*/  BSSY B3, `(.L_x_669) ;  /* 0x000002f000037945 */ /* 0x000fe60003800000 */
[----:B--2---:R-:W-:Y:S02]  /*3810*/  LEA.HI.X R13, R16, R99, R17, 0x1, P2 ;  /* 0x00000063100d7211 */ /* 0x004fe400010f0c11 */
[----:B------:R-:W-:-:S13]  /*3820*/  ISETP.GE.AND P2, PT, R22, R94, PT ;  /* 0x0000005e1600720c */ /* 0x000fda0003f46270 */
[----:B----4-:R-:W-:Y:S05]  /*3830*/  @P2 BRA `(.L_x_670) ;  /* 0x0000000000ac2947 */ /* 0x010fea0003800000 */
[----:B------:R-:W-:Y:S01]  /*3840*/  SHF.R.U64 R15, R46, 0x10, R47 ;  /* 0x000000102e0f7819 */ /* 0x000fe2000000122f */
[----:B0-----:R-:W-:-:S04]  /*3850*/  IMAD.MOV.U32 R11, RZ, RZ, R5 ;  /* 0x000000ffff0b7224 */ /* 0x001fc800078e0005 */
[----:B------:R-:W-:Y:S01]  /*3860*/  HADD2.F32 R5, -RZ, R15.H0_H0 ;  /* 0x2000000fff057230 */ /* 0x000fe20000004100 */
[--C-:B------:R-:W-:Y:S01]  /*3870*/  SHF.R.U64 R15, R44, 0x10, R45.reuse ;  /* 0x000000102c0f7819 */ /* 0x100fe2000000122d */
[--C-:B------:R-:W-:Y:S01]  /*3880*/  HADD2.F32 R44, -RZ, R11.reuse.H1_H1 ;  /* 0x3000000bff2c7230 */ /* 0x100fe20000004100 */
[----:B------:R-:W-:Y:S01]  /*3890*/  SHF.R.U32.HI R45, RZ, 0x10, R45 ;  /* 0x00000010ff2d7819 */ /* 0x000fe2000001162d */
[----:B------:R-:W-:Y:S02]  /*38a0*/  HADD2.F32 R46, -RZ, R11.H0_H0 ;  /* 0x2000000bff2e7230 */ /* 0x000fe40000004100 */
[----:B------:R-:W-:Y:S02]  /*38b0*/  HADD2.F32 R11, -RZ, R15.H0_H0 ;  /* 0x2000000fff0b7230 */ /* 0x000fe40000004100 */
[-C--:B------:R-:W-:Y:S01]  /*38c0*/  FMUL.FTZ R15, R44, R5.reuse ;  /* 0x000000052c0f7220 */ /* 0x080fe20000410000 */
[----:B------:R-:W-:-:S03]  /*38d0*/  FMUL.FTZ R105, R46, R5 ;  /* 0x000000052e697220 */ /* 0x000fc60000410000 */
[-C--:B------:R-:W-:Y:S01]  /*38e0*/  FFMA.FTZ R5, R46, R11.reuse, -R15 ;  /* 0x0000000b2e057223 */ /* 0x080fe2000001080f */
[----:B------:R-:W-:Y:S01]  /*38f0*/  IMAD.MOV.U32 R15, RZ, RZ, R7 ;  /* 0x000000ffff0f7224 */ /* 0x000fe200078e0007 */
[----:B------:R-:W-:Y:S01]  /*3900*/  SHF.R.U32.HI R46, RZ, 0x10, R47 ;  /* 0x00000010ff2e7819 */ /* 0x000fe2000001162f */
[----:B------:R-:W-:Y:S01]  /*3910*/  FFMA.FTZ R44, R44, R11, R105 ;  /* 0x0000000b2c2c7223 */ /* 0x000fe20000010069 */
[----:B------:R-:W-:Y:S02]  /*3920*/  IMAD.MOV.U32 R11, RZ, RZ, R4 ;  /* 0x000000ffff0b7224 */ /* 0x000fe400078e0004 */
[--C-:B------:R-:W-:Y:S02]  /*3930*/  HADD2.F32 R7, -RZ, R15.reuse.H1_H1 ;  /* 0x3000000fff077230 */ /* 0x100fe40000004100 */
[----:B------:R-:W-:Y:S01]  /*3940*/  HADD2.F32 R4, -RZ, R46.H0_H0 ;  /* 0x2000002eff047230 */ /* 0x000fe20000004100 */
[----:B------:R-:W-:Y:S01]  /*3950*/  F2FP.F16.F32.PACK_AB R5, R44, R5 ;  /* 0x000000052c05723e */ /* 0x000fe200000000ff */
[----:B------:R-:W-:-:S02]  /*3960*/  HADD2.F32 R15, -RZ, R15.H0_H0 ;  /* 0x2000000fff0f7230 */ /* 0x000fc40000004100 */
[----:B------:R-:W-:Y:S02]  /*3970*/  HADD2.F32 R46, -RZ, R45.H0_H0 ;  /* 0x2000002dff2e7230 */ /* 0x000fe40000004100 */
[-C--:B------:R-:W-:Y:S01]  /*3980*/  FMUL.FTZ R104, R7, R4.reuse ;  /* 0x0000000407687220 */ /* 0x080fe20000410000 */
[----:B------:R-:W-:Y:S02]  /*3990*/  HADD2.F32 R45, -RZ, R108.H1_H1 ;  /* 0x3000006cff2d7230 */ /* 0x000fe40000004100 */
[C---:B------:R-:W-:Y:S01]  /*39a0*/  FMUL.FTZ R106, R15.reuse, R4 ;  /* 0x000000040f6a7220 */ /* 0x040fe20000410000 */
[-C--:B------:R-:W-:Y:S01]  /*39b0*/  FFMA.FTZ R4, R15, R46.reuse, -R104 ;  /* 0x0000002e0f047223 */ /* 0x080fe20000010868 */
[--C-:B------:R-:W-:Y:S02]  /*39c0*/  HADD2.F32 R15, -RZ, R11.reuse.H0_H0 ;  /* 0x2000000bff0f7230 */ /* 0x100fe40000004100 */
[----:B------:R-:W-:Y:S01]  /*39d0*/  FFMA.FTZ R7, R7, R46, R106 ;  /* 0x0000002e07077223 */ /* 0x000fe2000001006a */
[----:B------:R-:W-:-:S02]  /*39e0*/  HADD2.F32 R46, -RZ, R11.H1_H1 ;  /* 0x3000000bff2e7230 */ /* 0x000fc40000004100 */
[----:B------:R-:W-:Y:S02]  /*39f0*/  HADD2.F32 R11, -RZ, R110.H0_H0 ;  /* 0x2000006eff0b7230 */ /* 0x000fe40000004100 */
[----:B------:R-:W-:-:S03]  /*3a00*/  F2FP.F16.F32.PACK_AB R7, R7, R4 ;  /* 0x000000040707723e */ /* 0x000fc600000000ff */
[-C--:B------:R-:W-:Y:S01]  /*3a10*/  FMUL.FTZ R104, R46, R11.reuse ;  /* 0x0000000b2e687220 */ /* 0x080fe20000410000 */
[----:B------:R-:W-:-:S03]  /*3a20*/  FMUL.FTZ R47, R15, R11 ;  /* 0x0000000b0f2f7220 */ /* 0x000fc60000410000 */
[-C--:B------:R-:W-:Y:S01]  /*3a30*/  FFMA.FTZ R11, R15, R45.reuse, -R104 ;  /* 0x0000002d0f0b7223 */ /* 0x080fe20000010868 */
[----:B------:R-:W-:Y:S01]  /*3a40*/  FFMA.FTZ R46, R46, R45, R47 ;  /* 0x0000002d2e2e7223 */ /* 0x000fe2000001002f */
[--C-:B------:R-:W-:Y:S02]  /*3a50*/  HADD2.F32 R15, -RZ, R6.reuse.H0_H0 ;  /* 0x20000006ff0f7230 */ /* 0x100fe40000004100 */
[----:B------:R-:W-:Y:S02]  /*3a60*/  HADD2.F32 R6, -RZ, R6.H1_H1 ;  /* 0x30000006ff067230 */ /* 0x000fe40000004100 */
[----:B------:R-:W-:Y:S01]  /*3a70*/  HADD2.F32 R47, -RZ, R110.H1_H1 ;  /* 0x3000006eff2f7230 */ /* 0x000fe20000004100 */
[----:B------:R-:W-:Y:S01]  /*3a80*/  F2FP.F16.F32.PACK_AB R4, R46, R11 ;  /* 0x0000000b2e04723e */ /* 0x000fe200000000ff */
[----:B------:R-:W-:-:S03]  /*3a90*/  HADD2.F32 R45, -RZ, R109.H0_H0 ;  /* 0x2000006dff2d7230 */ /* 0x000fc60000004100 */
[-C--:B------:R-:W-:Y:S01]  /*3aa0*/  FMUL.FTZ R104, R6, R47.reuse ;  /* 0x0000002f06687220 */ /* 0x080fe20000410000 */
[----:B------:R-:W-:-:S03]  /*3ab0*/  FMUL.FTZ R47, R15, R47 ;  /* 0x0000002f0f2f7220 */ /* 0x000fc60000410000 */
[-C--:B------:R-:W-:Y:S01]  /*3ac0*/  FFMA.FTZ R15, R15, R45.reuse, -R104 ;  /* 0x0000002d0f0f7223 */ /* 0x080fe20000010868 */
[----:B------:R-:W-:-:S05]  /*3ad0*/  FFMA.FTZ R6, R6, R45, R47 ;  /* 0x0000002d06067223 */ /* 0x000fca000001002f */
[----:B------:R-:W-:-:S07]  /*3ae0*/  F2FP.F16.F32.PACK_AB R6, R6, R15 ;  /* 0x0000000f0606723e */ /* 0x000fce00000000ff */
.L_x_670:
[----:B------:R-:W-:Y:S05]  /*3af0*/  BSYNC B3 ;  /* 0x0000000000037941 */ /* 0x000fea0003800000 */
.L_x_669:
[----:B0-----:R4:W-:Y:S02]  /*3b00*/  ST.E.128 desc[UR40][R12.64], R4 ;  /* 0x000000040c007985 */ /* 0x0019e4000c101d28 */
.L_x_668:
[----:B------:R-:W-:Y:S05]  /*3b10*/  BSYNC B2 ;  /* 0x0000000000027941 */ /* 0x000fea0003800000 */
.L_x_667:
[----:B----4-:R-:W4:Y:S02]  /*3b20*/  LDL R4, [R1] ;  /* 0x0000000001047983 */ /* 0x010f240000100800 */
[----:B----4-:R-:W-:-:S13]  /*3b30*/  LOP3.LUT P2, RZ, R4, 0x1, RZ, 0xc0, !PT ;  /* 0x0000000104ff7812 */ /* 0x010fda000784c0ff */
        /* <DEDUP_REMOVED lines=8> */
[--C-:B0-----:R-:W-:Y:S01]  /*3bc0*/  HADD2.F32 R14, -RZ, R5.reuse.H1_H1 ;  /* 0x30000005ff0e7230 */ /* 0x101fe20000004100 */
[----:B------:R-:W-:Y:S01]  /*3bd0*/  SHF.R.U64 R11, R40, 0x10, R41 ;  /* 0x00000010280b7819 */ /* 0x000fe20000001229 */
[----:B------:R-:W-:Y:S01]  /*3be0*/  HADD2.F32 R5, -RZ, R5.H0_H0 ;  /* 0x20000005ff057230 */ /* 0x000fe20000004100 */
[----:B------:R-:W-:Y:S01]  /*3bf0*/  SHF.R.U32.HI R42, RZ, 0x10, R43 ;  /* 0x00000010ff2a7819 */ /* 0x000fe2000001162b */
[----:B------:R-:W-:Y:S02]  /*3c00*/  HADD2.F32 R15, -RZ, R15.H0_H0 ;  /* 0x2000000fff0f7230 */ /* 0x000fe40000004100 */
[----:B------:R-:W-:Y:S02]  /*3c10*/  HADD2.F32 R11, -RZ, R11.H0_H0 ;  /* 0x2000000bff0b7230 */ /* 0x000fe40000004100 */
[----:B------:R-:W-:Y:S02]  /*3c20*/  HADD2.F32 R42, -RZ, R42.H0_H0 ;  /* 0x2000002aff2a7230 */ /* 0x000fe40000004100 */
[-C--:B------:R-:W-:Y:S01]  /*3c30*/  FMUL.FTZ R40, R14, R15.reuse ;  /* 0x0000000f0e287220 */ /* 0x080fe20000410000 */
[----:B------:R-:W-:Y:S01]  /*3c40*/  FMUL.FTZ R15, R5, R15 ;  /* 0x0000000f050f7220 */ /* 0x000fe20000410000 */
[----:B------:R-:W-:-:S02]  /*3c50*/  HADD2.F32 R108, -RZ, R108.H0_H0 ;  /* 0x2000006cff6c7230 */ /* 0x000fc40000004100 */
[-C--:B------:R-:W-:Y:S01]  /*3c60*/  FFMA.FTZ R5, R5, R11.reuse, -R40 ;  /* 0x0000000b05057223 */ /* 0x080fe20000010828 */
[----:B------:R-:W-:Y:S01]  /*3c70*/  FFMA.FTZ R14, R14, R11, R15 ;  /* 0x0000000b0e0e7223 */ /* 0x000fe2000001000f */
[----:B------:R-:W-:Y:S01]  /*3c80*/  SHF.R.U32.HI R40, RZ, 0x10, R41 ;  /* 0x00000010ff287819 */ /* 0x000fe20000011629 */
[--C-:B------:R-:W-:Y:S02]  /*3c90*/  HADD2.F32 R15, -RZ, R7.reuse.H1_H1 ;  /* 0x30000007ff0f7230 */ /* 0x100fe40000004100 */
[----:B------:R-:W-:Y:S01]  /*3ca0*/  HADD2.F32 R7, -RZ, R7.H0_H0 ;  /* 0x20000007ff077230 */ /* 0x000fe20000004100 */
[----:B------:R-:W-:Y:S01]  /*3cb0*/  F2FP.F16.F32.PACK_AB R5, R14, R5 ;  /* 0x000000050e05723e */ /* 0x000fe200000000ff */
[----:B------:R-:W-:Y:S02]  /*3cc0*/  IMAD.MOV.U32 R11, RZ, RZ, R4 ;  /* 0x000000ffff0b7224 */ /* 0x000fe400078e0004 */
[----:B------:R-:W-:Y:S01]  /*3cd0*/  FMUL.FTZ R4, R15, R42 ;  /* 0x0000002a0f047220 */ /* 0x000fe20000410000 */
[----:B------:R-:W-:-:S02]  /*3ce0*/  HADD2.F32 R40, -RZ, R40.H0_H0 ;  /* 0x20000028ff287230 */ /* 0x000fc40000004100 */
[----:B------:R-:W-:-:S03]  /*3cf0*/  FMUL.FTZ R42, R7, R42 ;  /* 0x0000002a072a7220 */ /* 0x000fc60000410000 */
[-C--:B------:R-:W-:Y:S01]  /*3d00*/  FFMA.FTZ R4, R7, R40.reuse, -R4 ;  /* 0x0000002807047223 */ /* 0x080fe20000010804 */
[----:B------:R-:W-:Y:S01]  /*3d10*/  FFMA.FTZ R7, R15, R40, R42 ;  /* 0x000000280f077223 */ /* 0x000fe2000001002a */
[----:B------:R-:W-:Y:S02]  /*3d20*/  HADD2.F32 R42, -RZ, R109.H1_H1 ;  /* 0x3000006dff2a7230 */ /* 0x000fe40000004100 */
[--C-:B------:R-:W-:Y:S02]  /*3d30*/  HADD2.F32 R15, -RZ, R11.reuse.H1_H1 ;  /* 0x3000000bff0f7230 */ /* 0x100fe40000004100 */
[----:B------:R-:W-:Y:S01]  /*3d40*/  HADD2.F32 R11, -RZ, R11.H0_H0 ;  /* 0x2000000bff0b7230 */ /* 0x000fe20000004100 */
[----:B------:R-:W-:Y:S01]  /*3d50*/  F2FP.F16.F32.PACK_AB R7, R7, R4 ;  /* 0x000000040707723e */ /* 0x000fe200000000ff */
[--C-:B------:R-:W-:Y:S02]  /*3d60*/  HADD2.F32 R40, -RZ, R107.reuse.H1_H1 ;  /* 0x3000006bff287230 */ /* 0x100fe40000004100 */
[----:B------:R-:W-:Y:S01]  /*3d70*/  FMUL.FTZ R44, R15, R42 ;  /* 0x0000002a0f2c7220 */ /* 0x000fe20000410000 */
[----:B------:R-:W-:-:S02]  /*3d80*/  HADD2.F32 R107, -RZ, R107.H0_H0 ;  /* 0x2000006bff6b7230 */ /* 0x000fc40000004100 */
[C---:B------:R-:W-:Y:S01]  /*3d90*/  FMUL.FTZ R42, R11.reuse, R42 ;  /* 0x0000002a0b2a7220 */ /* 0x040fe20000410000 */
[-C--:B------:R-:W-:Y:S01]  /*3da0*/  FFMA.FTZ R44, R11, R40.reuse, -R44 ;  /* 0x000000280b2c7223 */ /* 0x080fe2000001082c */
[--C-:B------:R-:W-:Y:S02]  /*3db0*/  HADD2.F32 R11, -RZ, R6.reuse.H1_H1 ;  /* 0x30000006ff0b7230 */ /* 0x100fe40000004100 */
[----:B------:R-:W-:Y:S01]  /*3dc0*/  FFMA.FTZ R15, R15, R40, R42 ;  /* 0x000000280f0f7223 */ /* 0x000fe2000001002a */
[----:B------:R-:W-:Y:S02]  /*3dd0*/  HADD2.F32 R6, -RZ, R6.H0_H0 ;  /* 0x20000006ff067230 */ /* 0x000fe40000004100 */
[----:B------:R-:W-:Y:S02]  /*3de0*/  FMUL.FTZ R41, R11, R108 ;  /* 0x0000006c0b297220 */ /* 0x000fe40000410000 */
[----:B------:R-:W-:Y:S01]  /*3df0*/  F2FP.F16.F32.PACK_AB R4, R15, R44 ;  /* 0x0000002c0f04723e */ /* 0x000fe200000000ff */
[C---:B------:R-:W-:Y:S01]  /*3e00*/  FMUL.FTZ R108, R6.reuse, R108 ;  /* 0x0000006c066c7220 */ /* 0x040fe20000410000 */
[----:B------:R-:W-:-:S03]  /*3e10*/  FFMA.FTZ R41, R6, R107, -R41 ;  /* 0x0000006b06297223 */ /* 0x000fc60000010829 */
[----:B------:R-:W-:-:S05]  /*3e20*/  FFMA.FTZ R108, R11, R107, R108 ;  /* 0x0000006b0b6c7223 */ /* 0x000fca000001006c */
[----:B------:R-:W-:-:S07]  /*3e30*/  F2FP.F16.F32.PACK_AB R6, R108, R41 ;  /* 0x000000296c06723e */ /* 0x000fce00000000ff */
.L_x_672:
[----:B------:R-:W-:Y:S05]  /*3e40*/  BSYNC B2 ;  /* 0x0000000000027941 */ /* 0x000fea0003800000 */
.L_x_671:
[----:B0-----:R4:W-:Y:S02]  /*3e50*/  ST.E.128 desc[UR40][R12.64], R4 ;  /* 0x000000040c007985 */ /* 0x0019e4000c101d28 */
.L_x_666:
[----:B------:R-:W-:Y:S05]  /*3e60*/  BSYNC B1 ;  /* 0x0000000000017941 */ /* 0x000fea0003800000 */
.L_x_665:
[----:B------:R-:W-:-:S03]  /*3e70*/  UMOV UR4, 0xffffffff ;  /* 0xffffffff00047882 */ /* 0x000fc60000000000 */
[----:B------:R-:W-:Y:S05]  /*3e80*/  BRA.DIV UR4, `(.L_x_673) ;  /* 0x0000016204547947 */ /* 0x000fea000b800000 */
[----:B-1----:R-:W1:Y:S04]  /*3e90*/  SHFL.IDX PT, R97, R97, 0x1, 0x1c1f ;  /* 0x003c1f0061617f89 */ /* 0x002e6800000e0000 */
[----:B---3--:R3:W0:Y:S02]  /*3ea0*/  SHFL.IDX PT, R14, R95, 0x1, 0x1c1f ;  /* 0x003c1f005f0e7f89 */ /* 0x00862400000e0000 */
.L_x_928:
[----:B------:R-:W-:Y:S05]  /*3eb0*/  @P4 BRA `(.L_x_674) ;  /* 0x0000001c00b84947 */ /* 0x000fea0003800000 */
[----:B------:R-:W-:Y:S04]  /*3ec0*/  BSSY B1, `(.L_x_675) ;  /* 0x0000035000017945 */ /* 0x000fe80003800000 */
[----:B------:R-:W-:Y:S05]  /*3ed0*/  @P1 BRA `(.L_x_676) ;  /* 0x0000000000cc1947 */ /* 0x000fea0003800000 */
[----:B----4-:R4:W2:Y:S01]  /*3ee0*/  LDS.128 R4, [R98+0x2000] ;  /* 0x0020000062047984 */ /* 0x0108a20000000c00 */
[C---:B0-----:R-:W-:Y:S01]  /*3ef0*/  LEA R12, P2, R16.reuse, R14, 0x1 ;  /* 0x0000000e100c7211 */ /* 0x041fe200078408ff */
[----:B------:R-:W-:Y:S03]  /*3f00*/  BSSY B2, `(.L_x_677) ;  /* 0x000002f000027945 */ /* 0x000fe60003800000 */
[----:B-1----:R-:W-:Y:S02]  /*3f10*/  LEA.HI.X R13, R16, R97, R17, 0x1, P2 ;  /* 0x00000061100d7211 */ /* 0x002fe400010f0c11 */
[----:B------:R-:W-:-:S13]  /*3f20*/  ISETP.GE.AND P2, PT, R22, R94, PT ;  /* 0x0000005e1600720c */ /* 0x000fda0003f46270 */
[----:B----4-:R-:W-:Y:S05]  /*3f30*/  @P2 BRA `(.L_x_678) ;  /* 0x0000000000ac2947 */ /* 0x010fea0003800000 */
[--C-:B------:R-:W-:Y:S01]  /*3f40*/  SHF.R.U64 R36, R36, 0x10, R37.reuse ;  /* 0x0000001024247819 */ /* 0x100fe20000001225 */
[----:B--2---:R-:W-:Y:S01]  /*3f50*/  IMAD.MOV.U32 R11, RZ, RZ, R4 ;  /* 0x000000ffff0b7224 */ /* 0x004fe200078e0004 */
[----:B------:R-:W-:Y:S01]  /*3f60*/  SHF.R.U32.HI R41, RZ, 0x10, R37 ;  /* 0x00000010ff297819 */ /* 0x000fe20000011625 */
[----:B------:R-:W-:Y:S01]  /*3f70*/  HADD2.F32 R4, -RZ, R5.H0_H0 ;  /* 0x20000005ff047230 */ /* 0x000fe20000004100 */
[--C-:B------:R-:W-:Y:S01]  /*3f80*/  SHF.R.U64 R37, R38, 0x10, R39.reuse ;  /* 0x0000001026257819 */ /* 0x100fe20000001227 */
[----:B------:R-:W-:Y:S01]  /*3f90*/  HADD2.F32 R36, -RZ, R36.H0_H0 ;  /* 0x20000024ff247230 */ /* 0x000fe20000004100 */
[----:B------:R-:W-:Y:S01]  /*3fa0*/  SHF.R.U32.HI R40, RZ, 0x10, R39 ;  /* 0x00000010ff287819 */ /* 0x000fe20000011627 */
[----:B------:R-:W-:Y:S01]  /*3fb0*/  HADD2.F32 R38, -RZ, R41.H0_H0 ;  /* 0x20000029ff267230 */ /* 0x000fe20000004100 */
[----:B------:R-:W-:Y:S01]  /*3fc0*/  MOV R15, R7 ;  /* 0x00000007000f7202 */ /* 0x000fe20000000f00 */
[----:B------:R-:W-:Y:S02]  /*3fd0*/  HADD2.F32 R7, -RZ, R5.H1_H1 ;  /* 0x30000005ff077230 */ /* 0x000fe40000004100 */
[----:B------:R-:W-:-:S02]  /*3fe0*/  HADD2.F32 R37, -RZ, R37.H0_H0 ;  /* 0x20000025ff257230 */ /* 0x000fc40000004100 */
[----:B------:R-:W-:Y:S02]  /*3ff0*/  HADD2.F32 R40, -RZ, R40.H0_H0 ;  /* 0x20000028ff287230 */ /* 0x000fe40000004100 */
[--C-:B------:R-:W-:Y:S02]  /*4000*/  HADD2.F32 R5, -RZ, R15.reuse.H1_H1 ;  /* 0x3000000fff057230 */ /* 0x100fe40000004100 */
[-C--:B------:R-:W-:Y:S01]  /*4010*/  FMUL.FTZ R39, R7, R37.reuse ;  /* 0x0000002507277220 */ /* 0x080fe20000410000 */
[----:B------:R-:W-:Y:S02]  /*4020*/  HADD2.F32 R15, -RZ, R15.H0_H0 ;  /* 0x2000000fff0f7230 */ /* 0x000fe40000004100 */
[C---:B------:R-:W-:Y:S01]  /*4030*/  FMUL.FTZ R42, R4.reuse, R37 ;  /* 0x00000025042a7220 */ /* 0x040fe20000410000 */
[----:B------:R-:W-:Y:S01]  /*4040*/  FMUL.FTZ R44, R5, R40 ;  /* 0x00000028052c7220 */ /* 0x000fe20000410000 */
[----:B------:R-:W-:Y:S01]  /*4050*/  FFMA.FTZ R4, R4, R36, -R39 ;  /* 0x0000002404047223 */ /* 0x000fe20000010827 */
[----:B------:R-:W-:Y:S01]  /*4060*/  FMUL.FTZ R40, R15, R40 ;  /* 0x000000280f287220 */ /* 0x000fe20000410000 */
[----:B------:R-:W-:Y:S01]  /*4070*/  FFMA.FTZ R37, R7, R36, R42 ;  /* 0x0000002407257223 */ /* 0x000fe2000001002a */
[----:B------:R-:W-:Y:S01]  /*4080*/  FFMA.FTZ R44, R15, R38, -R44 ;  /* 0x000000260f2c7223 */ /* 0x000fe2000001082c */
[----:B------:R-:W-:-:S02]  /*4090*/  HADD2.F32 R7, -RZ, R6.H1_H1 ;  /* 0x30000006ff077230 */ /* 0x000fc40000004100 */
[----:B------:R-:W-:Y:S01]  /*40a0*/  FFMA.FTZ R39, R5, R38, R40 ;  /* 0x0000002605277223 */ /* 0x000fe20000010028 */
[----:B------:R-:W-:Y:S01]  /*40b0*/  HADD2.F32 R38, -RZ, R103.H0_H0 ;  /* 0x20000067ff267230 */ /* 0x000fe20000004100 */
[----:B------:R-:W-:Y:S01]  /*40c0*/  F2FP.F16.F32.PACK_AB R37, R37, R4 ;  /* 0x000000042525723e */ /* 0x000fe200000000ff */
[--C-:B------:R-:W-:Y:S02]  /*40d0*/  HADD2.F32 R5, -RZ, R11.reuse.H1_H1 ;  /* 0x3000000bff057230 */ /* 0x100fe40000004100 */
[----:B------:R-:W-:Y:S02]  /*40e0*/  HADD2.F32 R11, -RZ, R11.H0_H0 ;  /* 0x2000000bff0b7230 */ /* 0x000fe40000004100 */
[----:B------:R-:W-:Y:S02]  /*40f0*/  HADD2.F32 R103, -RZ, R103.H1_H1 ;  /* 0x30000067ff677230 */ /* 0x000fe40000004100 */
[----:B------:R-:W-:Y:S01]  /*4100*/  FMUL.FTZ R40, R5, R38 ;  /* 0x0000002605287220 */ /* 0x000fe20000410000 */
[----:B------:R-:W-:-:S02]  /*4110*/  HADD2.F32 R6, -RZ, R6.H0_H0 ;  /* 0x20000006ff067230 */ /* 0x000fc40000004100 */
[----:B------:R-:W-:Y:S01]  /*4120*/  FMUL.FTZ R38, R11, R38 ;  /* 0x000000260b267220 */ /* 0x000fe20000410000 */
[--C-:B------:R-:W-:Y:S02]  /*4130*/  HADD2.F32 R36, -RZ, R102.reuse.H0_H0 ;  /* 0x20000066ff247230 */ /* 0x100fe40000004100 */
[-C--:B------:R-:W-:Y:S01]  /*4140*/  FMUL.FTZ R15, R7, R103.reuse ;  /* 0x00000067070f7220 */ /* 0x080fe20000410000 */
[----:B------:R-:W-:Y:S02]  /*4150*/  HADD2.F32 R102, -RZ, R102.H1_H1 ;  /* 0x30000066ff667230 */ /* 0x000fe40000004100 */
[C---:B------:R-:W-:Y:S01]  /*4160*/  FMUL.FTZ R42, R6.reuse, R103 ;  /* 0x00000067062a7220 */ /* 0x040fe20000410000 */
[-C--:B------:R-:W-:Y:S01]  /*4170*/  FFMA.FTZ R40, R11, R36.reuse, -R40 ;  /* 0x000000240b287223 */ /* 0x080fe20000010828 */
[----:B------:R-:W-:Y:S01]  /*4180*/  FFMA.FTZ R5, R5, R36, R38 ;  /* 0x0000002405057223 */ /* 0x000fe20000010026 */
[-C--:B------:R-:W-:Y:S01]  /*4190*/  FFMA.FTZ R15, R6, R102.reuse, -R15 ;  /* 0x00000066060f7223 */ /* 0x080fe2000001080f */
[----:B------:R-:W-:Y:S01]  /*41a0*/  FFMA.FTZ R42, R7, R102, R42 ;  /* 0x00000066072a7223 */ /* 0x000fe2000001002a */
[----:B------:R-:W-:-:S02]  /*41b0*/  F2FP.F16.F32.PACK_AB R7, R39, R44 ;  /* 0x0000002c2707723e */ /* 0x000fc400000000ff */
[----:B------:R-:W-:Y:S01]  /*41c0*/  F2FP.F16.F32.PACK_AB R4, R5, R40 ;  /* 0x000000280504723e */ /* 0x000fe200000000ff */
[----:B------:R-:W-:Y:S01]  /*41d0*/  IMAD.MOV.U32 R5, RZ, RZ, R37 ;  /* 0x000000ffff057224 */ /* 0x000fe200078e0025 */
[----:B------:R-:W-:-:S07]  /*41e0*/  F2FP.F16.F32.PACK_AB R6, R42, R15 ;  /* 0x0000000f2a06723e */ /* 0x000fce00000000ff */
.L_x_678:
[----:B------:R-:W-:Y:S05]  /*41f0*/  BSYNC B2 ;  /* 0x0000000000027941 */ /* 0x000fea0003800000 */
.L_x_677:
[----:B--2---:R0:W-:Y:S02]  /*4200*/  ST.E.128 desc[UR40][R12.64], R4 ;  /* 0x000000040c007985 */ /* 0x0041e4000c101d28 */
.L_x_676:
[----:B------:R-:W-:Y:S05]  /*4210*/  BSYNC B1 ;  /* 0x0000000000017941 */ /* 0x000fea0003800000 */
.L_x_675:
[----:B0---4-:R-:W4:Y:S02]  /*4220*/  LDL R4, [R1] ;  /* 0x0000000001047983 */ /* 0x011f240000100800 */
[----:B----4-:R-:W-:-:S13]  /*4230*/  LOP3.LUT P2, RZ, R4, 0x1, RZ, 0xc0, !PT ;  /* 0x0000000104ff7812 */ /* 0x010fda000784c0ff */
[----:B------:R-:W-:Y:S05]  /*4240*/  @P2 BRA `(.L_x_674) ;  /* 0x0000001800d42947 */ /* 0x000fea0003800000 */
[----:B------:R0:W4:Y:S01]  /*4250*/  LDS.128 R4, [R96+0x2000] ;  /* 0x0020000060047984 */ /* 0x0001220000000c00 */
[C---:B------:R-:W-:Y:S01]  /*4260*/  LEA R12, P2, R2.reuse, R14, 0x1 ;  /* 0x0000000e020c7211 */ /* 0x040fe200078408ff */
[----:B------:R-:W-:Y:S03]  /*4270*/  BSSY B1, `(.L_x_679) ;  /* 0x000002d000017945 */ /* 0x000fe60003800000 */
[----:B-1----:R-:W-:Y:S02]  /*4280*/  LEA.HI.X R13, R2, R97, R206, 0x1, P2 ;  /* 0x00000061020d7211 */ /* 0x002fe400010f0cce */
[----:B------:R-:W-:-:S13]  /*4290*/  ISETP.GE.AND P2, PT, R209, R94, PT ;  /* 0x0000005ed100720c */ /* 0x000fda0003f46270 */
[----:B0-----:R-:W-:Y:S05]  /*42a0*/  @P2 BRA `(.L_x_680) ;  /* 0x0000000000a42947 */ /* 0x001fea0003800000 */
[--C-:B------:R-:W-:Y:S01]  /*42b0*/  SHF.R.U64 R15, R32, 0x10, R33.reuse ;  /* 0x00000010200f7819 */ /* 0x100fe20000001221 */
[----:B----4-:R-:W-:Y:S01]  /*42c0*/  IMAD.MOV.U32 R11, RZ, RZ, R6 ;  /* 0x000000ffff0b7224 */ /* 0x010fe200078e0006 */
[----:B------:R-:W-:Y:S01]  /*42d0*/  SHF.R.U32.HI R32, RZ, 0x10, R33 ;  /* 0x00000010ff207819 */ /* 0x000fe20000011621 */
[----:B------:R-:W-:Y:S01]  /*42e0*/  HADD2.F32 R14, -RZ, R7.H1_H1 ;  /* 0x30000007ff0e7230 */ /* 0x000fe20000004100 */
[--C-:B------:R-:W-:Y:S01]  /*42f0*/  SHF.R.U64 R33, R34, 0x10, R35.reuse ;  /* 0x0000001022217819 */ /* 0x100fe20000001223 */
[----:B------:R-:W-:Y:S01]  /*4300*/  HADD2.F32 R6, -RZ, R5.H1_H1 ;  /* 0x30000005ff067230 */ /* 0x000fe20000004100 */
[----:B------:R-:W-:Y:S01]  /*4310*/  SHF.R.U32.HI R34, RZ, 0x10, R35 ;  /* 0x00000010ff227819 */ /* 0x000fe20000011623 */
[----:B------:R-:W-:Y:S02]  /*4320*/  HADD2.F32 R7, -RZ, R7.H0_H0 ;  /* 0x20000007ff077230 */ /* 0x000fe40000004100 */
[----:B------:R-:W-:Y:S02]  /*4330*/  HADD2.F32 R33, -RZ, R33.H0_H0 ;  /* 0x20000021ff217230 */ /* 0x000fe40000004100 */
[----:B------:R-:W-:-:S02]  /*4340*/  HADD2.F32 R34, -RZ, R34.H0_H0 ;  /* 0x20000022ff227230 */ /* 0x000fc40000004100 */
[----:B------:R-:W-:Y:S02]  /*4350*/  HADD2.F32 R5, -RZ, R5.H0_H0 ;  /* 0x20000005ff057230 */ /* 0x000fe40000004100 */
[-C--:B------:R-:W-:Y:S01]  /*4360*/  FMUL.FTZ R36, R6, R33.reuse ;  /* 0x0000002106247220 */ /* 0x080fe20000410000 */
[----:B------:R-:W-:Y:S02]  /*4370*/  HADD2.F32 R32, -RZ, R32.H0_H0 ;  /* 0x20000020ff207230 */ /* 0x000fe40000004100 */
[-C--:B------:R-:W-:Y:S01]  /*4380*/  FMUL.FTZ R35, R7, R34.reuse ;  /* 0x0000002207237220 */ /* 0x080fe20000410000 */
[----:B------:R-:W-:Y:S02]  /*4390*/  HADD2.F32 R15, -RZ, R15.H0_H0 ;  /* 0x2000000fff0f7230 */ /* 0x000fe40000004100 */
[----:B------:R-:W-:Y:S01]  /*43a0*/  FMUL.FTZ R33, R5, R33 ;  /* 0x0000002105217220 */ /* 0x000fe20000410000 */
[C---:B------:R-:W-:Y:S01]  /*43b0*/  FMUL.FTZ R38, R14.reuse, R34 ;  /* 0x000000220e267220 */ /* 0x040fe20000410000 */
[----:B------:R-:W-:Y:S01]  /*43c0*/  FFMA.FTZ R35, R14, R32, R35 ;  /* 0x000000200e237223 */ /* 0x000fe20000010023 */
[----:B------:R-:W-:-:S02]  /*43d0*/  HADD2.F32 R14, -RZ, R101.H0_H0 ;  /* 0x20000065ff0e7230 */ /* 0x000fc40000004100 */
[-C--:B------:R-:W-:Y:S01]  /*43e0*/  FFMA.FTZ R36, R5, R15.reuse, -R36 ;  /* 0x0000000f05247223 */ /* 0x080fe20000010824 */
[----:B------:R-:W-:Y:S01]  /*43f0*/  FFMA.FTZ R33, R6, R15, R33 ;  /* 0x0000000f06217223 */ /* 0x000fe20000010021 */
[----:B------:R-:W-:Y:S02]  /*4400*/  HADD2.F32 R101, -RZ, R101.H1_H1 ;  /* 0x30000065ff657230 */ /* 0x000fe40000004100 */
[----:B------:R-:W-:Y:S01]  /*4410*/  FFMA.FTZ R38, R7, R32, -R38 ;  /* 0x0000002007267223 */ /* 0x000fe20000010826 */
[--C-:B------:R-:W-:Y:S02]  /*4420*/  HADD2.F32 R5, -RZ, R4.reuse.H1_H1 ;  /* 0x30000004ff057230 */ /* 0x100fe40000004100 */
[--C-:B------:R-:W-:Y:S02]  /*4430*/  HADD2.F32 R6, -RZ, R11.reuse.H1_H1 ;  /* 0x3000000bff067230 */ /* 0x100fe40000004100 */
[----:B------:R-:W-:Y:S02]  /*4440*/  HADD2.F32 R4, -RZ, R4.H0_H0 ;  /* 0x20000004ff047230 */ /* 0x000fe40000004100 */
[----:B------:R-:W-:Y:S01]  /*4450*/  FMUL.FTZ R15, R5, R14 ;  /* 0x0000000e050f7220 */ /* 0x000fe20000410000 */
[----:B------:R-:W-:-:S02]  /*4460*/  HADD2.F32 R11, -RZ, R11.H0_H0 ;  /* 0x2000000bff0b7230 */ /* 0x000fc40000004100 */
[-C--:B------:R-:W-:Y:S01]  /*4470*/  FMUL.FTZ R32, R6, R101.reuse ;  /* 0x0000006506207220 */ /* 0x080fe20000410000 */
[--C-:B------:R-:W-:Y:S02]  /*4480*/  HADD2.F32 R7, -RZ, R100.reuse.H0_H0 ;  /* 0x20000064ff077230 */ /* 0x100fe40000004100 */
[C---:B------:R-:W-:Y:S01]  /*4490*/  FMUL.FTZ R14, R4.reuse, R14 ;  /* 0x0000000e040e7220 */ /* 0x040fe20000410000 */
[----:B------:R-:W-:Y:S02]  /*44a0*/  HADD2.F32 R100, -RZ, R100.H1_H1 ;  /* 0x30000064ff647230 */ /* 0x000fe40000004100 */
[----:B------:R-:W-:Y:S01]  /*44b0*/  FMUL.FTZ R101, R11, R101 ;  /* 0x000000650b657220 */ /* 0x000fe20000410000 */
[-C--:B------:R-:W-:Y:S01]  /*44c0*/  FFMA.FTZ R15, R4, R7.reuse, -R15 ;  /* 0x00000007040f7223 */ /* 0x080fe2000001080f */
[----:B------:R-:W-:Y:S01]  /*44d0*/  FFMA.FTZ R14, R5, R7, R14 ;  /* 0x00000007050e7223 */ /* 0x000fe2000001000e */
[-C--:B------:R-:W-:Y:S01]  /*44e0*/  FFMA.FTZ R32, R11, R100.reuse, -R32 ;  /* 0x000000640b207223 */ /* 0x080fe20000010820 */
[----:B------:R-:W-:Y:S01]  /*44f0*/  FFMA.FTZ R101, R6, R100, R101 ;  /* 0x0000006406657223 */ /* 0x000fe20000010065 */
[----:B------:R-:W-:-:S02]  /*4500*/  F2FP.F16.F32.PACK_AB R5, R33, R36 ;  /* 0x000000242105723e */ /* 0x000fc400000000ff */
[----:B------:R-:W-:Y:S02]  /*4510*/  F2FP.F16.F32.PACK_AB R7, R35, R38 ;  /* 0x000000262307723e */ /* 0x000fe400000000ff */
[----:B------:R-:W-:Y:S02]  /*4520*/  F2FP.F16.F32.PACK_AB R4, R14, R15 ;  /* 0x0000000f0e04723e */ /* 0x000fe400000000ff */
[----:B------:R-:W-:-:S07]  /*4530*/  F2FP.F16.F32.PACK_AB R6, R101, R32 ;  /* 0x000000206506723e */ /* 0x000fce00000000ff */
.L_x_680:
[----:B------:R-:W-:Y:S05]  /*4540*/  BSYNC B1 ;  /* 0x0000000000017941 */ /* 0x000fea0003800000 */
.L_x_679:
[----:B----4-:R0:W-:Y:S01]  /*4550*/  ST.E.128 desc[UR40][R12.64], R4 ;  /* 0x000000040c007985 */ /* 0x0101e2000c101d28 */
[----:B------:R-:W-:Y:S05]  /*4560*/  BRA `(.L_x_674) ;  /* 0x00000018000c7947 */ /* 0x000fea0003800000 */
.L_x_656:
[----:B------:R-:W-:Y:S01]  /*4570*/  VIADD R12, R204, 0x40 ;  /* 0x00000040cc0c7836 */ /* 0x000fe20000000000 */
[----:B------:R-:W-:-:S04]  /*4580*/  CS2R R34, SRZ ;  /* 0x0000000000227805 */ /* 0x000fc8000001ff00 */
[----:B------:R-:W-:-:S04]  /*4590*/  ISETP.GE.AND P2, PT, R12, R92, PT ;  /* 0x0000005c0c00720c */ /* 0x000fc80003f46270 */
[----:B------:R-:W-:-:S13]  /*45a0*/  ISETP.GE.OR P2, PT, R16, R94, P2 ;  /* 0x0000005e1000720c */ /* 0x000fda0001746670 */
[----:B------:R-:W-:Y:S01]  /*45b0*/  @!P2 IADD3 R5, P3, P4, R20, R4, R51 ;  /* 0x000000041405a210 */ /* 0x000fe20007c7e033 */
[----:B------:R-:W0:Y:S03]  /*45c0*/  @!P2 LDC.64 R14, c[0x0][0x3e8] ;  /* 0x0000fa00ff0eab82 */ /* 0x000e260000000a00 */
[----:B------:R-:W-:Y:S02]  /*45d0*/  @!P2 IADD3.X R32, R66, R100, R29, P3, P4 ;  /* 0x000000644220a210 */ /* 0x000fe40001fe841d */
[----:B------:R-:W-:-:S04]  /*45e0*/  @!P2 IADD3 R38, P3, P4, R54, R6, R59 ;  /* 0x000000063626a210 */ /* 0x000fc80007c7e03b */
[----:B------:R-:W-:Y:S02]  /*45f0*/  @!P2 IADD3.X R39, R68, R11, R58, P3, P4 ;  /* 0x0000000b4427a210 */ /* 0x000fe40001fe843a */
[----:B------:R-:W-:-:S04]  /*4600*/  ISETP.GE.AND P3, PT, R204, R92, PT ;  /* 0x0000005ccc00720c */ /* 0x000fc80003f66270 */
[----:B------:R-:W-:-:S13]  /*4610*/  ISETP.GE.OR P3, PT, R16, R94, P3 ;  /* 0x0000005e1000720c */ /* 0x000fda0001f66670 */
[----:B------:R-:W1:Y:S01]  /*4620*/  @!P3 LDC.64 R12, c[0x0][0x3e8] ;  /* 0x0000fa00ff0cbb82 */ /* 0x000e620000000a00 */
[----:B------:R-:W-:-:S05]  /*4630*/  @!P3 IADD3 R4, P4, R20, R4, RZ ;  /* 0x000000041404b210 */ /* 0x000fca0007f9e0ff */
[----:B------:R-:W-:Y:S02]  /*4640*/  @!P3 IMAD.X R7, R100, 0x1, R66, P4 ;  /* 0x000000016407b824 */ /* 0x000fe400020e0642 */
[----:B------:R-:W2:Y:S01]  /*4650*/  @!P3 LDC.64 R36, c[0x0][0x400] ;  /* 0x00010000ff24bb82 */ /* 0x000ea20000000a00 */
[----:B-1----:R-:W-:-:S04]  /*4660*/  @!P3 LEA R12, P4, R4, R12, 0x1 ;  /* 0x0000000c040cb211 */ /* 0x002fc800078808ff */
[----:B------:R-:W-:Y:S02]  /*4670*/  @!P3 LEA.HI.X R13, R4, R13, R7, 0x1, P4 ;  /* 0x0000000d040db211 */ /* 0x000fe400020f0c07 */
[----:B------:R-:W-:-:S05]  /*4680*/  @!P3 IADD3 R6, P4, R54, R6, RZ ;  /* 0x000000063606b210 */ /* 0x000fca0007f9e0ff */
[----:B------:R-:W-:Y:S01]  /*4690*/  @!P3 IMAD.X R11, R11, 0x1, R68, P4 ;  /* 0x000000010b0bb824 */ /* 0x000fe200020e0644 */
[----:B--2---:R-:W-:-:S04]  /*46a0*/  @!P3 LEA R36, P4, R6, R36, 0x1 ;  /* 0x000000240624b211 */ /* 0x004fc800078808ff */
[----:B------:R-:W-:Y:S02]  /*46b0*/  @!P3 LEA.HI.X R37, R6, R37, R11, 0x1, P4 ;  /* 0x000000250625b211 */ /* 0x000fe400020f0c0b */
[----:B------:R-:W-:Y:S02]  /*46c0*/  CS2R R6, SRZ ;  /* 0x0000000000067805 */ /* 0x000fe4000001ff00 */
[----:B0-----:R-:W-:-:S04]  /*46d0*/  @!P2 LEA R14, P4, R5, R14, 0x1 ;  /* 0x0000000e050ea211 */ /* 0x001fc800078808ff */
[----:B------:R-:W-:Y:S02]  /*46e0*/  @!P2 LEA.HI.X R15, R5, R15, R32, 0x1, P4 ;  /* 0x0000000f050fa211 */ /* 0x000fe400020f0c20 */
[----:B------:R-:W-:Y:S02]  /*46f0*/  CS2R R4, SRZ ;  /* 0x0000000000047805 */ /* 0x000fe4000001ff00 */
[----:B------:R-:W-:-:S04]  /*4700*/  CS2R R32, SRZ ;  /* 0x0000000000207805 */ /* 0x000fc8000001ff00 */
[----:B------:R0:W2:Y:S04]  /*4710*/  @!P3 LDG.E.128 R4, desc[UR40][R12.64] ;  /* 0x000000280c04b981 */ /* 0x0000a8000c1e1d00 */
[----:B------:R1:W3:Y:S01]  /*4720*/  @!P3 LDG.E.128 R32, desc[UR40][R36.64] ;  /* 0x000000282420b981 */ /* 0x0002e2000c1e1d00 */
[----:B0-----:R-:W0:Y:S01]  /*4730*/  @!P2 LDC.64 R12, c[0x0][0x400] ;  /* 0x00010000ff0cab82 */ /* 0x001e220000000a00 */
[----:B-1----:R-:W-:Y:S02]  /*4740*/  CS2R R36, SRZ ;  /* 0x0000000000247805 */ /* 0x002fe4000001ff00 */
[----:B------:R-:W-:Y:S02]  /*4750*/  CS2R R42, SRZ ;  /* 0x00000000002a7805 */ /* 0x000fe4000001ff00 */
[----:B------:R-:W-:-:S02]  /*4760*/  CS2R R40, SRZ ;  /* 0x0000000000287805 */ /* 0x000fc4000001ff00 */
[----:B0-----:R-:W-:-:S04]  /*4770*/  @!P2 LEA R12, P3, R38, R12, 0x1 ;  /* 0x0000000c260ca211 */ /* 0x001fc800078608ff */
[----:B------:R-:W-:Y:S02]  /*4780*/  @!P2 LEA.HI.X R13, R38, R13, R39, 0x1, P3 ;  /* 0x0000000d260da211 */ /* 0x000fe400018f0c27 */
[----:B------:R-:W-:-:S03]  /*4790*/  CS2R R38, SRZ ;  /* 0x0000000000267805 */ /* 0x000fc6000001ff00 */
[----:B------:R3:W4:Y:S04]  /*47a0*/  @!P2 LDG.E.128 R40, desc[UR40][R12.64] ;  /* 0x000000280c28a981 */ /* 0x000728000c1e1d00 */
[----:B------:R0:W5:Y:S01]  /*47b0*/  @!P2 LDG.E.128 R36, desc[UR40][R14.64] ;  /* 0x000000280e24a981 */ /* 0x000162000c1e1d00 */
[----:B------:R-:W-:Y:S02]  /*47c0*/  ISETP.NE.AND P3, PT, R210, 0x3, PT ;  /* 0x00000003d200780c */ /* 0x000fe40003f65270 */
[----:B------:R-:W-:Y:S01]  /*47d0*/  ISETP.GE.AND P2, PT, R16, R94, PT ;  /* 0x0000005e1000720c */ /* 0x000fe20003f46270 */
[----:B--2---:R-:W-:Y:S02]  /*47e0*/  IMAD.MOV.U32 R11, RZ, RZ, R6 ;  /* 0x000000ffff0b7224 */ /* 0x004fe400078e0006 */
[----:B---3--:R-:W-:-:S03]  /*47f0*/  IMAD.MOV.U32 R12, RZ, RZ, R35 ;  /* 0x000000ffff0c7224 */ /* 0x008fc600078e0023 */
[----:B------:R-:W-:Y:S01]  /*4800*/  PRMT R114, R11, 0x7610, R114 ;  /* 0x000076100b727816 */ /* 0x000fe20000000072 */
[----:B------:R-:W-:Y:S01]  /*4810*/  IMAD.MOV.U32 R11, RZ, RZ, R34 ;  /* 0x000000ffff0b7224 */ /* 0x000fe200078e0022 */
[----:B0-----:R-:W-:Y:S01]  /*4820*/  MOV R14, R33 ;  /* 0x00000021000e7202 */ /* 0x001fe20000000f00 */
[----:B------:R-:W-:-:S03]  /*4830*/  IMAD.MOV.U32 R13, RZ, RZ, R32 ;  /* 0x000000ffff0d7224 */ /* 0x000fc600078e0020 */
[----:B------:R-:W-:Y:S02]  /*4840*/  PRMT R114, R114, 0x5410, R11 ;  /* 0x0000541072727816 */ /* 0x000fe4000000000b */
[----:B------:R-:W-:Y:S02]  /*4850*/  PRMT R112, R12, 0x5410, R13 ;  /* 0x000054100c707816 */ /* 0x000fe4000000000d */
[----:B------:R-:W-:Y:S01]  /*4860*/  PRMT R103, R14, 0x7610, R103 ;  /* 0x000076100e677816 */ /* 0x000fe20000000067 */
[----:B------:R-:W-:Y:S02]  /*4870*/  IMAD.MOV.U32 R44, RZ, RZ, R7 ;  /* 0x000000ffff2c7224 */ /* 0x000fe400078e0007 */
[----:B------:R-:W-:Y:S02]  /*4880*/  IMAD.MOV.U32 R45, RZ, RZ, R4 ;  /* 0x000000ffff2d7224 */ /* 0x000fe400078e0004 */
[----:B------:R-:W-:-:S03]  /*4890*/  IMAD.MOV.U32 R46, RZ, RZ, R5 ;  /* 0x000000ffff2e7224 */ /* 0x000fc600078e0005 */
[----:B------:R-:W-:Y:S02]  /*48a0*/  PRMT R110, R44, 0x5410, R45 ;  /* 0x000054102c6e7816 */ /* 0x000fe4000000002d */
[----:B------:R-:W-:Y:S01]  /*48b0*/  PRMT R101, R46, 0x7610, R101 ;  /* 0x000076102e657816 */ /* 0x000fe20000000065 */
[----:B-----5:R-:W-:Y:S02]  /*48c0*/  IMAD.MOV.U32 R11, RZ, RZ, R38 ;  /* 0x000000ffff0b7224 */ /* 0x020fe400078e0026 */
[----:B------:R-:W-:Y:S02]  /*48d0*/  IMAD.MOV.U32 R12, RZ, RZ, R39 ;  /* 0x000000ffff0c7224 */ /* 0x000fe400078e0027 */
[----:B------:R-:W-:Y:S02]  /*48e0*/  IMAD.MOV.U32 R13, RZ, RZ, R36 ;  /* 0x000000ffff0d7224 */ /* 0x000fe400078e0024 */
[----:B------:R-:W-:-:S03]  /*48f0*/  IMAD.MOV.U32 R14, RZ, RZ, R37 ;  /* 0x000000ffff0e7224 */ /* 0x000fc600078e0025 */
[----:B------:R-:W-:Y:S01]  /*4900*/  PRMT R107, R13, 0x5410, R12 ;  /* 0x000054100d6b7816 */ /* 0x000fe2000000000c */
[----:B----4-:R-:W-:Y:S01]  /*4910*/  IMAD.MOV.U32 R12, RZ, RZ, R43 ;  /* 0x000000ffff0c7224 */ /* 0x010fe200078e002b */
[----:B------:R-:W-:Y:S01]  /*4920*/  PRMT R109, R11, 0x5410, R14 ;  /* 0x000054100b6d7816 */ /* 0x000fe2000000000e */
[----:B------:R-:W-:Y:S02]  /*4930*/  IMAD.MOV.U32 R11, RZ, RZ, R42 ;  /* 0x000000ffff0b7224 */ /* 0x000fe400078e002a */
[----:B------:R-:W-:Y:S02]  /*4940*/  IMAD.MOV.U32 R13, RZ, RZ, R40 ;  /* 0x000000ffff0d7224 */ /* 0x000fe400078e0028 */
[----:B------:R-:W-:-:S03]  /*4950*/  IMAD.MOV.U32 R14, RZ, RZ, R41 ;  /* 0x000000ffff0e7224 */ /* 0x000fc600078e0029 */
[----:B------:R-:W-:Y:S02]  /*4960*/  PRMT R113, R13, 0x5410, R12 ;  /* 0x000054100d717816 */ /* 0x000fe4000000000c */
[----:B------:R-:W-:Y:S01]  /*4970*/  PRMT R111, R14, 0x5410, R11 ;  /* 0x000054100e6f7816 */ /* 0x000fe2000000000b */
[----:B------:R-:W-:Y:S06]  /*4980*/  @!P3 BRA `(.L_x_681) ;  /* 0x000000000004b947 */ /* 0x000fec0003800000 */
[----:B------:R-:W-:Y:S01]  /*4990*/  BPT.TRAP 0x1 ;  /* 0x000000040000795c */ /* 0x000fe20000300000 */
.L_x_681:
[----:B------:R-:W-:Y:S01]  /*49a0*/  IMAD R87, R18, 0x8, R19 ;  /* 0x0000000812577824 */ /* 0x000fe200078e0213 */
[----:B------:R-:W-:Y:S01]  /*49b0*/  SHF.L.U32 R93, R208, 0x1f, RZ ;  /* 0x0000001fd05d7819 */ /* 0x000fe200000006ff */
[----:B------:R-:W0:Y:S01]  /*49c0*/  LDC R94, c[0x0][0x2f4] ;  /* 0x0000bd00ff5e7b82 */ /* 0x000e220000000800 */
[----:B------:R-:W-:Y:S02]  /*49d0*/  BSSY B1, `(.L_x_682) ;  /* 0x0000003000017945 */ /* 0x000fe40003800000 */
[----:B------:R-:W1:Y:S02]  /*49e0*/  SYNCS.PHASECHK.TRANS64.TRYWAIT P4, [R87+URZ+0x22890], R93 ;  /* 0x0228905d570075a7 */ /* 0x000e64000808017f */
[----:B-1----:R-:W-:Y:S05]  /*49f0*/  @!P4 BRA `(.L_x_683) ;  /* 0x0000015400c0c947 */ /* 0x002fea0003800000 */
.L_x_929:
[----:B------:R-:W-:Y:S05]  /*4a00*/  BSYNC B1 ;  /* 0x0000000000017941 */ /* 0x000fea0003800000 */
.L_x_682:
[----:B------:R-:W-:Y:S01]  /*4a10*/  UMOV UR4, 0xffffffff ;  /* 0xffffffff00047882 */ /* 0x000fe20000000000 */
[----:B0-----:R-:W-:Y:S02]  /*4a20*/  IMAD.IADD R100, R94, 0x1, -R61 ;  /* 0x000000015e647824 */ /* 0x001fe400078e0a3d */
[----:B------:R-:W-:Y:S05]  /*4a30*/  BRA.DIV UR4, `(.L_x_684) ;  /* 0x0000015604c47947 */ /* 0x000fea000b800000 */
[----:B------:R0:W2:Y:S04]  /*4a40*/  SHFL.IDX PT, R99, R97, RZ, 0x1c1f ;  /* 0x001c1fff61637589 */ /* 0x0000a800000e0000 */
[----:B------:R0:W3:Y:S02]  /*4a50*/  SHFL.IDX PT, R98, R95, RZ, 0x1c1f ;  /* 0x001c1fff5f627589 */ /* 0x0000e400000e0000 */
.L_x_933:
[----:B------:R-:W-:Y:S01]  /*4a60*/  ISETP.GE.OR P4, PT, R204, R92, P1 ;  /* 0x0000005ccc00720c */ /* 0x000fe20000f86670 */
[----:B------:R-:W-:-:S12]  /*4a70*/  BSSY B1, `(.L_x_685) ;  /* 0x0000073000017945 */ /* 0x000fd80003800000 */
[----:B------:R-:W-:Y:S05]  /*4a80*/  @P4 BRA `(.L_x_686) ;  /* 0x0000000400c44947 */ /* 0x000fea0003800000 */
[----:B------:R-:W4:Y:S01]  /*4a90*/  LDL R14, [R1+0x14] ;  /* 0x00001400010e7983 */ /* 0x000f220000100800 */
[----:B------:R-:W-:Y:S01]  /*4aa0*/  SEL R11, R61, R100, !P0 ;  /* 0x000000643d0b7207 */ /* 0x000fe20004000000 */
[----:B------:R-:W-:Y:S03]  /*4ab0*/  BSSY B2, `(.L_x_687) ;  /* 0x0000066000027945 */ /* 0x000fe60003800000 */
[----:B------:R-:W-:-:S04]  /*4ac0*/  SHF.R.S32.HI R12, RZ, 0x1f, R11 ;  /* 0x0000001fff0c7819 */ /* 0x000fc8000001140b */
[----:B------:R-:W-:-:S04]  /*4ad0*/  LEA.HI R12, R12, R11, RZ, 0x4 ;  /* 0x0000000b0c0c7211 */ /* 0x000fc800078f20ff */
[----:B------:R-:W-:Y:S01]  /*4ae0*/  LEA.HI.SX32 R11, R12, R69, 0x1c ;  /* 0x000000450c0b7211 */ /* 0x000fe200078fe2ff */
[----:B------:R-:W-:-:S04]  /*4af0*/  IMAD R12, R18, 0x1800, R85 ;  /* 0x00001800120c7824 */ /* 0x000fc800078e0255 */
[----:B------:R-:W-:Y:S01]  /*4b00*/  IMAD.SHL.U32 R11, R11, 0x8, RZ ;  /* 0x000000080b0b7824 */ /* 0x000fe200078e00ff */
[----:B------:R-:W-:-:S04]  /*4b10*/  LEA R12, R12, R19, 0x1 ;  /* 0x000000130c0c7211 */ /* 0x000fc800078e08ff */
[----:B------:R-:W-:-:S04]  /*4b20*/  LOP3.LUT R13, R73, 0x38, R11, 0xf8, !PT ;  /* 0x00000038490d7812 */ /* 0x000fc800078ef80b */
[----:B------:R-:W-:-:S05]  /*4b30*/  LOP3.LUT R13, R13, R76, RZ, 0x3c, !PT ;  /* 0x0000004c0d0d7212 */ /* 0x000fca00078e3cff */
[----:B----4-:R-:W-:-:S04]  /*4b40*/  IMAD R13, R14, 0x200, R13 ;  /* 0x000002000e0d7824 */ /* 0x010fc800078e020d */
[----:B------:R-:W-:-:S04]  /*4b50*/  IMAD R14, R18, 0x1800, R13 ;  /* 0x00001800120e7824 */ /* 0x000fc800078e020d */
[----:B------:R-:W-:Y:S02]  /*4b60*/  IMAD R44, R14, 0x2, R19 ;  /* 0x000000020e2c7824 */ /* 0x000fe400078e0213 */
[----:B------:R-:W4:Y:S04]  /*4b70*/  LDS.128 R12, [R12+0x1c400] ;  /* 0x01c400000c0c7984 */ /* 0x000f280000000c00 */
[----:B------:R-:W0:Y:S01]  /*4b80*/  LDS.128 R44, [R44+0x1c400] ;  /* 0x01c400002c2c7984 */ /* 0x000e220000000c00 */
[----:B------:R-:W-:Y:S05]  /*4b90*/  @P2 BRA `(.L_x_688) ;  /* 0x00000004005c2947 */ /* 0x000fea0003800000 */
[----:B------:R-:W-:Y:S01]  /*4ba0*/  HADD2.F32 R103, -RZ, R103.H0_H0 ;  /* 0x20000067ff677230 */ /* 0x000fe20000004100 */
[----:B------:R-:W-:Y:S01]  /*4bb0*/  SHF.R.U32.HI R106, RZ, 0x10, R33 ;  /* 0x00000010ff6a7819 */ /* 0x000fe20000011621 */
[----:B0-----:R-:W-:Y:S01]  /*4bc0*/  HADD2.F32 R96, -RZ, R45.H0_H0 ;  /* 0x2000002dff607230 */ /* 0x001fe20000004100 */
[----:B------:R-:W-:Y:S01]  /*4bd0*/  SHF.R.U32.HI R104, RZ, 0x10, R5 ;  /* 0x00000010ff687819 */ /* 0x000fe20000011605 */
[----:B----4-:R-:W-:Y:S01]  /*4be0*/  HADD2.F32 R102, -RZ, R13.H0_H0 ;  /* 0x2000000dff667230 */ /* 0x010fe20000004100 */
[----:B------:R-:W-:Y:S01]  /*4bf0*/  SHF.R.U64 R32, R32, 0x10, R33 ;  /* 0x0000001020207819 */ /* 0x000fe20000001221 */
[----:B------:R-:W-:Y:S02]  /*4c00*/  HADD2.F32 R101, -RZ, R101.H0_H0 ;  /* 0x20000065ff657230 */ /* 0x000fe40000004100 */
[-C--:B------:R-:W-:Y:S01]  /*4c10*/  FMUL.FTZ R105, R96, R103.reuse ;  /* 0x0000006760697220 */ /* 0x080fe20000410000 */
[----:B------:R-:W-:Y:S02]  /*4c20*/  HADD2.F32 R106, -RZ, R106.H0_H0 ;  /* 0x2000006aff6a7230 */ /* 0x000fe40000004100 */
[----:B------:R-:W-:Y:S01]  /*4c30*/  FMUL.FTZ R103, R102, R103 ;  /* 0x0000006766677220 */ /* 0x000fe20000410000 */
[----:B------:R-:W-:-:S02]  /*4c40*/  HADD2.F32 R104, -RZ, R104.H0_H0 ;  /* 0x20000068ff687230 */ /* 0x000fc40000004100 */
[-C--:B------:R-:W-:Y:S01]  /*4c50*/  FFMA.FTZ R102, R102, R101.reuse, -R105 ;  /* 0x0000006566667223 */ /* 0x080fe20000010869 */
[----:B------:R-:W-:Y:S02]  /*4c60*/  IMAD.MOV.U32 R33, RZ, RZ, R15 ;  /* 0x000000ffff217224 */ /* 0x000fe400078e000f */
[----:B------:R-:W-:Y:S01]  /*4c70*/  FFMA.FTZ R96, R96, R101, R103 ;  /* 0x0000006560607223 */ /* 0x000fe20000010067 */
[----:B------:R-:W-:Y:S01]  /*4c80*/  HADD2.F32 R101, -RZ, R45.H1_H1 ;  /* 0x3000002dff657230 */ /* 0x000fe20000004100 */
[----:B------:R-:W-:Y:S01]  /*4c90*/  SHF.R.U64 R4, R4, 0x10, R5 ;  /* 0x0000001004047819 */ /* 0x000fe20000001205 */
[----:B------:R-:W-:Y:S01]  /*4ca0*/  HADD2.F32 R45, -RZ, R13.H1_H1 ;  /* 0x3000000dff2d7230 */ /* 0x000fe20000004100 */
[----:B------:R-:W-:Y:S01]  /*4cb0*/  SHF.R.U64 R34, R34, 0x10, R35 ;  /* 0x0000001022227819 */ /* 0x000fe20000001223 */
[----:B------:R-:W-:Y:S02]  /*4cc0*/  HADD2.F32 R15, -RZ, R47.H0_H0 ;  /* 0x2000002fff0f7230 */ /* 0x000fe40000004100 */
[----:B------:R-:W-:Y:S01]  /*4cd0*/  FMUL.FTZ R108, R101, R106 ;  /* 0x0000006a656c7220 */ /* 0x000fe20000410000 */
[----:B------:R-:W-:-:S02]  /*4ce0*/  HADD2.F32 R32, -RZ, R32.H0_H0 ;  /* 0x20000020ff207230 */ /* 0x000fc40000004100 */
[C---:B------:R-:W-:Y:S01]  /*4cf0*/  FMUL.FTZ R106, R45.reuse, R106 ;  /* 0x0000006a2d6a7220 */ /* 0x040fe20000410000 */
[----:B------:R-:W-:Y:S01]  /*4d00*/  SHF.R.U64 R6, R6, 0x10, R7 ;  /* 0x0000001006067819 */ /* 0x000fe20000001207 */
[-C--:B------:R-:W-:Y:S01]  /*4d10*/  FFMA.FTZ R45, R45, R104.reuse, -R108 ;  /* 0x000000682d2d7223 */ /* 0x080fe2000001086c */
[----:B------:R-:W-:Y:S02]  /*4d20*/  HADD2.F32 R34, -RZ, R34.H0_H0 ;  /* 0x20000022ff227230 */ /* 0x000fe40000004100 */
[----:B------:R-:W-:Y:S01]  /*4d30*/  FFMA.FTZ R13, R101, R104, R106 ;  /* 0x00000068650d7223 */ /* 0x000fe2000001006a */
[----:B------:R-:W-:Y:S02]  /*4d40*/  HADD2.F32 R106, -RZ, R112.H0_H0 ;  /* 0x20000070ff6a7230 */ /* 0x000fe40000004100 */
[----:B------:R-:W-:Y:S01]  /*4d50*/  HADD2.F32 R104, -RZ, R110.H0_H0 ;  /* 0x2000006eff687230 */ /* 0x000fe20000004100 */
[----:B------:R-:W-:Y:S01]  /*4d60*/  F2FP.F16.F32.PACK_AB R45, R45, R102 ;  /* 0x000000662d2d723e */ /* 0x000fe200000000ff */
[----:B------:R-:W-:-:S02]  /*4d70*/  HADD2.F32 R101, -RZ, R33.H0_H0 ;  /* 0x20000021ff657230 */ /* 0x000fc40000004100 */
[----:B------:R-:W-:Y:S01]  /*4d80*/  FMUL.FTZ R108, R15, R106 ;  /* 0x0000006a0f6c7220 */ /* 0x000fe20000410000 */
[----:B------:R-:W-:Y:S01]  /*4d90*/  HADD2.F32 R112, -RZ, R112.H1_H1 ;  /* 0x30000070ff707230 */ /* 0x000fe20000004100 */
[----:B------:R-:W-:Y:S01]  /*4da0*/  F2FP.F16.F32.PACK_AB R96, R13, R96 ;  /* 0x000000600d60723e */ /* 0x000fe200000000ff */
[----:B------:R-:W-:Y:S02]  /*4db0*/  HADD2.F32 R6, -RZ, R6.H0_H0 ;  /* 0x20000006ff067230 */ /* 0x000fe40000004100 */
[C---:B------:R-:W-:Y:S01]  /*4dc0*/  FFMA.FTZ R5, R101.reuse, R104, -R108 ;  /* 0x0000006865057223 */ /* 0x040fe2000001086c */
[----:B------:R-:W-:Y:S01]  /*4dd0*/  FMUL.FTZ R106, R101, R106 ;  /* 0x0000006a656a7220 */ /* 0x000fe20000410000 */
[----:B------:R-:W-:Y:S01]  /*4de0*/  SHF.R.U32.HI R101, RZ, 0x10, R35 ;  /* 0x00000010ff657819 */ /* 0x000fe20000011623 */
[----:B------:R-:W-:Y:S01]  /*4df0*/  HADD2.F32 R108, -RZ, R110.H1_H1 ;  /* 0x3000006eff6c7230 */ /* 0x000fe20000004100 */
[----:B------:R-:W-:Y:S01]  /*4e00*/  SHF.R.U32.HI R35, RZ, 0x10, R7 ;  /* 0x00000010ff237819 */ /* 0x000fe20000011607 */
[----:B------:R-:W-:Y:S01]  /*4e10*/  FFMA.FTZ R15, R15, R104, R106 ;  /* 0x000000680f0f7223 */ /* 0x000fe2000001006a */
[----:B------:R-:W-:-:S02]  /*4e20*/  HADD2.F32 R106, -RZ, R47.H1_H1 ;  /* 0x3000002fff6a7230 */ /* 0x000fc40000004100 */
[----:B------:R-:W-:Y:S02]  /*4e30*/  HADD2.F32 R101, -RZ, R101.H0_H0 ;  /* 0x20000065ff657230 */ /* 0x000fe40000004100 */
[----:B------:R-:W-:Y:S02]  /*4e40*/  HADD2.F32 R104, -RZ, R33.H1_H1 ;  /* 0x30000021ff687230 */ /* 0x000fe40000004100 */
[----:B------:R-:W-:Y:S02]  /*4e50*/  HADD2.F32 R33, -RZ, R35.H0_H0 ;  /* 0x20000023ff217230 */ /* 0x000fe40000004100 */
[-C--:B------:R-:W-:Y:S01]  /*4e60*/  FMUL.FTZ R35, R106, R101.reuse ;  /* 0x000000656a237220 */ /* 0x080fe20000410000 */
[----:B------:R-:W-:Y:S02]  /*4e70*/  HADD2.F32 R47, -RZ, R12.H1_H1 ;  /* 0x3000000cff2f7230 */ /* 0x000fe40000004100 */
[----:B------:R-:W-:Y:S01]  /*4e80*/  FMUL.FTZ R101, R104, R101 ;  /* 0x0000006568657220 */ /* 0x000fe20000410000 */
[----:B------:R-:W-:-:S02]  /*4e90*/  HADD2.F32 R7, -RZ, R14.H1_H1 ;  /* 0x3000000eff077230 */ /* 0x000fc40000004100 */
[-C--:B------:R-:W-:Y:S01]  /*4ea0*/  FFMA.FTZ R104, R104, R33.reuse, -R35 ;  /* 0x0000002168687223 */ /* 0x080fe20000010823 */
[----:B------:R-:W-:Y:S02]  /*4eb0*/  HADD2.F32 R35, -RZ, R44.H0_H0 ;  /* 0x2000002cff237230 */ /* 0x000fe40000004100 */
[----:B------:R-:W-:Y:S01]  /*4ec0*/  FFMA.FTZ R106, R106, R33, R101 ;  /* 0x000000216a6a7223 */ /* 0x000fe20000010065 */
[----:B------:R-:W-:Y:S02]  /*4ed0*/  HADD2.F32 R33, -RZ, R12.H0_H0 ;  /* 0x2000000cff217230 */ /* 0x000fe40000004100 */
[----:B------:R-:W-:Y:S02]  /*4ee0*/  HADD2.F32 R12, -RZ, R4.H0_H0 ;  /* 0x20000004ff0c7230 */ /* 0x000fe40000004100 */
[-C--:B------:R-:W-:Y:S01]  /*4ef0*/  FMUL.FTZ R110, R35, R112.reuse ;  /* 0x00000070236e7220 */ /* 0x080fe20000410000 */
[----:B------:R-:W-:Y:S02]  /*4f00*/  HADD2.F32 R101, -RZ, R114.H1_H1 ;  /* 0x30000072ff657230 */ /* 0x000fe40000004100 */
[C---:B------:R-:W-:Y:S01]  /*4f10*/  FMUL.FTZ R112, R33.reuse, R112 ;  /* 0x0000007021707220 */ /* 0x040fe20000410000 */
[----:B------:R-:W-:Y:S01]  /*4f20*/  F2FP.F16.F32.PACK_AB R5, R104, R5 ;  /* 0x000000056805723e */ /* 0x000fe200000000ff */
[-C--:B------:R-:W-:Y:S01]  /*4f30*/  FFMA.FTZ R33, R33, R108.reuse, -R110 ;  /* 0x0000006c21217223 */ /* 0x080fe2000001086e */
[----:B------:R-:W-:Y:S01]  /*4f40*/  F2FP.F16.F32.PACK_AB R106, R106, R15 ;  /* 0x0000000f6a6a723e */ /* 0x000fe200000000ff */
[----:B------:R-:W-:Y:S01]  /*4f50*/  FFMA.FTZ R112, R35, R108, R112 ;  /* 0x0000006c23707223 */ /* 0x000fe20000010070 */
[----:B------:R-:W-:-:S02]  /*4f60*/  HADD2.F32 R35, -RZ, R44.H1_H1 ;  /* 0x3000002cff237230 */ /* 0x000fc40000004100 */
[----:B------:R-:W-:Y:S02]  /*4f70*/  IMAD.MOV.U32 R13, RZ, RZ, R45 ;  /* 0x000000ffff0d7224 */ /* 0x000fe400078e002d */
[----:B------:R-:W-:Y:S02]  /*4f80*/  IMAD.MOV.U32 R45, RZ, RZ, R96 ;  /* 0x000000ffff2d7224 */ /* 0x000fe400078e0060 */
[-C--:B------:R-:W-:Y:S01]  /*4f90*/  FMUL.FTZ R4, R35, R32.reuse ;  /* 0x0000002023047220 */ /* 0x080fe20000410000 */
[C---:B------:R-:W-:Y:S01]  /*4fa0*/  FMUL.FTZ R32, R47.reuse, R32 ;  /* 0x000000202f207220 */ /* 0x040fe20000410000 */
[----:B------:R-:W-:Y:S02]  /*4fb0*/  IMAD.MOV.U32 R15, RZ, RZ, R5 ;  /* 0x000000ffff0f7224 */ /* 0x000fe400078e0005 */
[-C--:B------:R-:W-:Y:S01]  /*4fc0*/  FFMA.FTZ R4, R47, R12.reuse, -R4 ;  /* 0x0000000c2f047223 */ /* 0x080fe20000010804 */
[----:B------:R-:W-:Y:S01]  /*4fd0*/  FFMA.FTZ R35, R35, R12, R32 ;  /* 0x0000000c23237223 */ /* 0x000fe20000010020 */
[----:B------:R-:W-:-:S02]  /*4fe0*/  HADD2.F32 R32, -RZ, R46.H0_H0 ;  /* 0x2000002eff207230 */ /* 0x000fc40000004100 */
[----:B------:R-:W-:Y:S01]  /*4ff0*/  HADD2.F32 R12, -RZ, R14.H0_H0 ;  /* 0x2000000eff0c7230 */ /* 0x000fe20000004100 */
[----:B------:R-:W-:Y:S01]  /*5000*/  F2FP.F16.F32.PACK_AB R44, R4, R33 ;  /* 0x00000021042c723e */ /* 0x000fe200000000ff */
[----:B------:R-:W-:Y:S02]  /*5010*/  HADD2.F32 R47, -RZ, R114.H0_H0 ;  /* 0x20000072ff2f7230 */ /* 0x000fe40000004100 */
[-C--:B------:R-:W-:Y:S01]  /*5020*/  FMUL.FTZ R103, R32, R101.reuse ;  /* 0x0000006520677220 */ /* 0x080fe20000410000 */
[----:B------:R-:W-:Y:S02]  /*5030*/  HADD2.F32 R46, -RZ, R46.H1_H1 ;  /* 0x3000002eff2e7230 */ /* 0x000fe40000004100 */
[C---:B------:R-:W-:Y:S01]  /*5040*/  FMUL.FTZ R101, R12.reuse, R101 ;  /* 0x000000650c657220 */ /* 0x040fe20000410000 */
[----:B------:R-:W-:Y:S01]  /*5050*/  F2FP.F16.F32.PACK_AB R35, R35, R112 ;  /* 0x000000702323723e */ /* 0x000fe200000000ff */
[-C--:B------:R-:W-:Y:S02]  /*5060*/  FFMA.FTZ R12, R12, R47.reuse, -R103 ;  /* 0x0000002f0c0c7223 */ /* 0x080fe40000010867 */
[----:B------:R-:W-:Y:S01]  /*5070*/  FFMA.FTZ R32, R32, R47, R101 ;  /* 0x0000002f20207223 */ /* 0x000fe20000010065 */
[-C--:B------:R-:W-:Y:S01]  /*5080*/  FMUL.FTZ R14, R46, R34.reuse ;  /* 0x000000222e0e7220 */ /* 0x080fe20000410000 */
[----:B------:R-:W-:-:S03]  /*5090*/  FMUL.FTZ R47, R7, R34 ;  /* 0x00000022072f7220 */ /* 0x000fc60000410000 */
[-C--:B------:R-:W-:Y:S01]  /*50a0*/  FFMA.FTZ R7, R7, R6.reuse, -R14 ;  /* 0x0000000607077223 */ /* 0x080fe2000001080e */
[----:B------:R-:W-:-:S04]  /*50b0*/  FFMA.FTZ R47, R46, R6, R47 ;  /* 0x000000062e2f7223 */ /* 0x000fc8000001002f */
[----:B------:R-:W-:Y:S01]  /*50c0*/  F2FP.F16.F32.PACK_AB R14, R7, R12 ;  /* 0x0000000c070e723e */ /* 0x000fe200000000ff */
[----:B------:R-:W-:Y:S01]  /*50d0*/  IMAD.MOV.U32 R12, RZ, RZ, R44 ;  /* 0x000000ffff0c7224 */ /* 0x000fe200078e002c */
[----:B------:R-:W-:Y:S01]  /*50e0*/  F2FP.F16.F32.PACK_AB R46, R47, R32 ;  /* 0x000000202f2e723e */ /* 0x000fe200000000ff */
[----:B------:R-:W-:Y:S02]  /*50f0*/  IMAD.MOV.U32 R44, RZ, RZ, R35 ;  /* 0x000000ffff2c7224 */ /* 0x000fe400078e0023 */
[----:B------:R-:W-:-:S07]  /*5100*/  IMAD.MOV.U32 R47, RZ, RZ, R106 ;  /* 0x000000ffff2f7224 */ /* 0x000fce00078e006a */
.L_x_688:
[----:B------:R-:W-:Y:S05]  /*5110*/  BSYNC B2 ;  /* 0x0000000000027941 */ /* 0x000fea0003800000 */
.L_x_687:
[C---:B---3--:R-:W-:Y:S01]  /*5120*/  LEA R4, P4, R70.reuse, R98, 0x1 ;  /* 0x0000006246047211 */ /* 0x048fe200078808ff */
[----:B------:R-:W-:Y:S02]  /*5130*/  IMAD.MOV.U32 R6, RZ, RZ, R98 ;  /* 0x000000ffff067224 */ /* 0x000fe400078e0062 */
[----:B--2---:R-:W-:Y:S01]  /*5140*/  IMAD.MOV.U32 R7, RZ, RZ, R99 ;  /* 0x000000ffff077224 */ /* 0x004fe200078e0063 */
[----:B------:R-:W-:Y:S02]  /*5150*/  LEA.HI.X R5, R70, R99, R72, 0x1, P4 ;  /* 0x0000006346057211 */ /* 0x000fe400020f0c48 */
[----:B------:R-:W-:-:S03]  /*5160*/  ISETP.GE.AND P4, PT, R11, R94, PT ;  /* 0x0000005e0b00720c */ /* 0x000fc60003f86270 */
[----:B----4-:R4:W-:Y:S10]  /*5170*/  ST.E.128 desc[UR40][R4.64], R12 ;  /* 0x0000000c04007985 */ /* 0x0109f4000c101d28 */
[----:B------:R-:W-:-:S05]  /*5180*/  @!P4 IMAD.WIDE R6, R11, 0x2, R6 ;  /* 0x000000020b06c825 */ /* 0x000fca00078e0206 */
[----:B0-----:R4:W-:Y:S02]  /*5190*/  @!P4 ST.E.128 desc[UR40][R6.64], R44 ;  /* 0x0000002c0600c985 */ /* 0x0019e4000c101d28 */
.L_x_686:
[----:B------:R-:W-:Y:S05]  /*51a0*/  BSYNC B1 ;  /* 0x0000000000017941 */ /* 0x000fea0003800000 */
.L_x_685:
[----:B------:R-:W-:-:S03]  /*51b0*/  UMOV UR4, 0xffffffff ;  /* 0xffffffff00047882 */ /* 0x000fc60000000000 */
[----:B------:R-:W-:Y:S05]  /*51c0*/  BRA.DIV UR4, `(.L_x_689) ;  /* 0x00000152042c7947 */ /* 0x000fea000b800000 */
[----:B0-----:R-:W0:Y:S04]  /*51d0*/  SHFL.IDX PT, R97, R97, 0x1, 0x1c1f ;  /* 0x003c1f0061617f89 */ /* 0x001e2800000e0000 */
[----:B------:R0:W0:Y:S02]  /*51e0*/  SHFL.IDX PT, R96, R95, 0x1, 0x1c1f ;  /* 0x003c1f005f607f89 */ /* 0x00002400000e0000 */
.L_x_937:
[----:B----4-:R-:W-:-:S05]  /*51f0*/  VIADD R4, R204, 0x40 ;  /* 0x00000040cc047836 */ /* 0x010fca0000000000 */
[----:B------:R-:W-:-:S13]  /*5200*/  ISETP.GE.OR P4, PT, R4, R92, P1 ;  /* 0x0000005c0400720c */ /* 0x000fda0000f86670 */
[----:B------:R-:W-:Y:S05]  /*5210*/  @P4 BRA `(.L_x_674) ;  /* 0x0000000800e04947 */ /* 0x000fea0003800000 */
[----:B------:R-:W4:Y:S01]  /*5220*/  LDL R6, [R1+0x18] ;  /* 0x0000180001067983 */ /* 0x000f220000100800 */
[----:B------:R-:W-:Y:S01]  /*5230*/  SEL R100, R61, R100, !P0 ;  /* 0x000000643d647207 */ /* 0x000fe20004000000 */
[----:B------:R-:W-:Y:S01]  /*5240*/  VIADD R7, R204, 0x40 ;  /* 0x00000040cc077836 */ /* 0x000fe20000000000 */
[----:B0-----:R-:W-:Y:S01]  /*5250*/  LEA R32, P4, R70, R96, 0x1 ;  /* 0x0000006046207211 */ /* 0x001fe200078808ff */
[----:B------:R-:W-:Y:S01]  /*5260*/  VIADD R4, R204, 0x40 ;  /* 0x00000040cc047836 */ /* 0x000fe20000000000 */
[----:B------:R-:W-:Y:S01]  /*5270*/  SHF.R.S32.HI R5, RZ, 0x1f, R100 ;  /* 0x0000001fff057819 */ /* 0x000fe20000011464 */
[----:B------:R-:W-:Y:S01]  /*5280*/  BSSY B1, `(.L_x_690) ;  /* 0x0000067000017945 */ /* 0x000fe20003800000 */
[----:B------:R-:W-:Y:S01]  /*5290*/  SHF.L.U32 R7, R7, 0x6, RZ ;  /* 0x0000000607077819 */ /* 0x000fe200000006ff */
[----:B------:R-:W-:Y:S01]  /*52a0*/  IMAD.SHL.U32 R4, R4, 0x40, RZ ;  /* 0x0000004004047824 */ /* 0x000fe200078e00ff */
[----:B------:R-:W-:Y:S02]  /*52b0*/  LEA.HI R100, R5, R100, RZ, 0x4 ;  /* 0x0000006405647211 */ /* 0x000fe400078f20ff */
[----:B------:R-:W-:-:S02]  /*52c0*/  LOP3.LUT R7, R7, 0x1c0, RZ, 0xc0, !PT ;  /* 0x000001c007077812 */ /* 0x000fc400078ec0ff */
[----:B------:R-:W-:Y:S02]  /*52d0*/  LEA.HI.SX32 R11, R100, R69, 0x1c ;  /* 0x00000045640b7211 */ /* 0x000fe400078fe2ff */
[----:B------:R-:W-:Y:S02]  /*52e0*/  LOP3.LUT R4, R4, 0x1c0, RZ, 0xc0, !PT ;  /* 0x000001c004047812 */ /* 0x000fe400078ec0ff */
[----:B------:R-:W-:Y:S01]  /*52f0*/  SHF.R.U32.HI R7, RZ, 0x3, R7 ;  /* 0x00000003ff077819 */ /* 0x000fe20000011607 */
[----:B------:R-:W-:Y:S01]  /*5300*/  IMAD.SHL.U32 R11, R11, 0x8, RZ ;  /* 0x000000080b0b7824 */ /* 0x000fe200078e00ff */
[----:B------:R-:W-:-:S04]  /*5310*/  LEA.HI.X R33, R70, R97, R72, 0x1, P4 ;  /* 0x0000006146217211 */ /* 0x000fc800020f0c48 */
[----:B------:R-:W-:-:S04]  /*5320*/  LOP3.LUT R4, R4, 0x38, R11, 0xf8, !PT ;  /* 0x0000003804047812 */ /* 0x000fc800078ef80b */
[----:B------:R-:W-:-:S05]  /*5330*/  LOP3.LUT R4, R4, R7, RZ, 0x3c, !PT ;  /* 0x0000000704047212 */ /* 0x000fca00078e3cff */
[----:B----4-:R-:W-:Y:S02]  /*5340*/  IMAD.IADD R5, R6, 0x1, R4 ;  /* 0x0000000106057824 */ /* 0x010fe400078e0204 */
[C---:B------:R-:W-:Y:S02]  /*5350*/  IMAD R4, R18.reuse, 0x1800, R74 ;  /* 0x0000180012047824 */ /* 0x040fe400078e024a */
[----:B------:R-:W-:Y:S02]  /*5360*/  IMAD R6, R18, 0x1800, R5 ;  /* 0x0000180012067824 */ /* 0x000fe400078e0205 */
[--C-:B------:R-:W-:Y:S02]  /*5370*/  IMAD R4, R4, 0x2, R19.reuse ;  /* 0x0000000204047824 */ /* 0x100fe400078e0213 */
[----:B------:R-:W-:-:S04]  /*5380*/  IMAD R12, R6, 0x2, R19 ;  /* 0x00000002060c7824 */ /* 0x000fc800078e0213 */
[----:B------:R-:W0:Y:S04]  /*5390*/  LDS.128 R4, [R4+0x1c400] ;  /* 0x01c4000004047984 */ /* 0x000e280000000c00 */
[----:B------:R-:W4:Y:S01]  /*53a0*/  LDS.128 R12, [R12+0x1c400] ;  /* 0x01c400000c0c7984 */ /* 0x000f220000000c00 */
[----:B------:R-:W-:Y:S05]  /*53b0*/  @P2 BRA `(.L_x_691) ;  /* 0x00000004004c2947 */ /* 0x000fea0003800000 */
[----:B------:R-:W-:Y:S01]  /*53c0*/  SHF.R.U64 R34, R36, 0x10, R37 ;  /* 0x0000001024227819 */ /* 0x000fe20000001225 */
[----:B---3--:R-:W-:Y:S01]  /*53d0*/  HADD2.F32 R98, -RZ, R111.H0_H0 ;  /* 0x2000006fff627230 */ /* 0x008fe20000004100 */
[--C-:B------:R-:W-:Y:S01]  /*53e0*/  SHF.R.U64 R36, R38, 0x10, R39.reuse ;  /* 0x0000001026247819 */ /* 0x100fe20000001227 */
[----:B------:R-:W-:Y:S01]  /*53f0*/  HADD2.F32 R46, -RZ, R109.H1_H1 ;  /* 0x3000006dff2e7230 */ /* 0x000fe20000004100 */
[----:B------:R-:W-:Y:S01]  /*5400*/  SHF.R.U32.HI R38, RZ, 0x10, R39 ;  /* 0x00000010ff267819 */ /* 0x000fe20000011627 */
[----:B----4-:R-:W-:Y:S01]  /*5410*/  IMAD.MOV.U32 R39, RZ, RZ, R13 ;  /* 0x000000ffff277224 */ /* 0x010fe200078e000d */
[----:B------:R-:W-:Y:S01]  /*5420*/  SHF.R.U64 R35, R40, 0x10, R41 ;  /* 0x0000001028237819 */ /* 0x000fe20000001229 */
[----:B0-----:R-:W-:Y:S01]  /*5430*/  IMAD.MOV.U32 R13, RZ, RZ, R7 ;  /* 0x000000ffff0d7224 */ /* 0x001fe200078e0007 */
[----:B------:R-:W-:Y:S01]  /*5440*/  SHF.R.U32.HI R40, RZ, 0x10, R41 ;  /* 0x00000010ff287819 */ /* 0x000fe20000011629 */
[----:B------:R-:W-:Y:S01]  /*5450*/  HADD2.F32 R7, -RZ, R5.H0_H0 ;  /* 0x20000005ff077230 */ /* 0x000fe20000004100 */
[----:B------:R-:W-:Y:S01]  /*5460*/  SHF.R.U32.HI R44, RZ, 0x10, R37 ;  /* 0x00000010ff2c7819 */ /* 0x000fe20000011625 */
[--C-:B------:R-:W-:Y:S01]  /*5470*/  HADD2.F32 R41, -RZ, R39.reuse.H0_H0 ;  /* 0x20000027ff297230 */ /* 0x100fe20000004100 */
[--C-:B------:R-:W-:Y:S01]  /*5480*/  SHF.R.U64 R37, R42, 0x10, R43.reuse ;  /* 0x000000102a257819 */ /* 0x100fe2000000122b */
[----:B------:R-:W-:Y:S01]  /*5490*/  HADD2.F32 R39, -RZ, R39.H1_H1 ;  /* 0x30000027ff277230 */ /* 0x000fe20000004100 */
[----:B------:R-:W-:Y:S01]  /*54a0*/  SHF.R.U32.HI R42, RZ, 0x10, R43 ;  /* 0x00000010ff2a7819 */ /* 0x000fe2000001162b */
[----:B------:R-:W-:-:S02]  /*54b0*/  HADD2.F32 R43, -RZ, R40.H0_H0 ;  /* 0x20000028ff2b7230 */ /* 0x000fc40000004100 */
[-C--:B------:R-:W-:Y:S01]  /*54c0*/  FMUL.FTZ R100, R41, R98.reuse ;  /* 0x0000006229647220 */ /* 0x080fe20000410000 */
[----:B------:R-:W-:Y:S02]  /*54d0*/  HADD2.F32 R40, -RZ, R5.H1_H1 ;  /* 0x30000005ff287230 */ /* 0x000fe40000004100 */
[C---:B------:R-:W-:Y:S01]  /*54e0*/  FMUL.FTZ R98, R7.reuse, R98 ;  /* 0x0000006207627220 */ /* 0x040fe20000410000 */
[----:B------:R-:W-:Y:S02]  /*54f0*/  HADD2.F32 R44, -RZ, R44.H0_H0 ;  /* 0x2000002cff2c7230 */ /* 0x000fe40000004100 */
[-C--:B------:R-:W-:Y:S01]  /*5500*/  FFMA.FTZ R5, R7, R46.reuse, -R100 ;  /* 0x0000002e07057223 */ /* 0x080fe20000010864 */
[-C--:B------:R-:W-:Y:S01]  /*5510*/  FMUL.FTZ R45, R39, R43.reuse ;  /* 0x0000002b272d7220 */ /* 0x080fe20000410000 */
[----:B------:R-:W-:Y:S01]  /*5520*/  FMUL.FTZ R100, R40, R43 ;  /* 0x0000002b28647220 */ /* 0x000fe20000410000 */
[----:B------:R-:W-:Y:S01]  /*5530*/  FFMA.FTZ R7, R41, R46, R98 ;  /* 0x0000002e29077223 */ /* 0x000fe20000010062 */
[----:B------:R-:W-:-:S02]  /*5540*/  HADD2.F32 R98, -RZ, R113.H1_H1 ;  /* 0x30000071ff627230 */ /* 0x000fc40000004100 */
[-C--:B------:R-:W-:Y:S01]  /*5550*/  FFMA.FTZ R40, R40, R44.reuse, -R45 ;  /* 0x0000002c28287223 */ /* 0x080fe2000001082d */
[----:B------:R-:W-:Y:S01]  /*5560*/  FFMA.FTZ R44, R39, R44, R100 ;  /* 0x0000002c272c7223 */ /* 0x000fe20000010064 */
[--C-:B------:R-:W-:Y:S02]  /*5570*/  HADD2.F32 R41, -RZ, R15.reuse.H0_H0 ;  /* 0x2000000fff297230 */ /* 0x100fe40000004100 */
[----:B------:R-:W-:Y:S01]  /*5580*/  HADD2.F32 R43, -RZ, R15.H1_H1 ;  /* 0x3000000fff2b7230 */ /* 0x000fe20000004100 */
[----:B------:R-:W-:Y:S01]  /*5590*/  F2FP.F16.F32.PACK_AB R5, R40, R5 ;  /* 0x000000052805723e */ /* 0x000fe200000000ff */
[----:B------:R-:W-:Y:S02]  /*55a0*/  HADD2.F32 R100, -RZ, R42.H0_H0 ;  /* 0x2000002aff647230 */ /* 0x000fe40000004100 */
[--C-:B------:R-:W-:Y:S02]  /*55b0*/  HADD2.F32 R39, -RZ, R13.reuse.H1_H1 ;  /* 0x3000000dff277230 */ /* 0x100fe40000004100 */
[----:B------:R-:W-:-:S02]  /*55c0*/  HADD2.F32 R15, -RZ, R13.H0_H0 ;  /* 0x2000000dff0f7230 */ /* 0x000fc40000004100 */
[-C--:B------:R-:W-:Y:S01]  /*55d0*/  FMUL.FTZ R102, R43, R100.reuse ;  /* 0x000000642b667220 */ /* 0x080fe20000410000 */
[----:B------:R-:W-:Y:S02]  /*55e0*/  HADD2.F32 R46, -RZ, R107.H1_H1 ;  /* 0x3000006bff2e7230 */ /* 0x000fe40000004100 */
[----:B------:R-:W-:Y:S01]  /*55f0*/  FMUL.FTZ R100, R39, R100 ;  /* 0x0000006427647220 */ /* 0x000fe20000410000 */
[----:B------:R-:W-:Y:S02]  /*5600*/  HADD2.F32 R42, -RZ, R38.H0_H0 ;  /* 0x20000026ff2a7230 */ /* 0x000fe40000004100 */
[-C--:B------:R-:W-:Y:S01]  /*5610*/  FMUL.FTZ R38, R41, R98.reuse ;  /* 0x0000006229267220 */ /* 0x080fe20000410000 */
[C---:B------:R-:W-:Y:S01]  /*5620*/  FMUL.FTZ R98, R15.reuse, R98 ;  /* 0x000000620f627220 */ /* 0x040fe20000410000 */
[----:B------:R-:W-:Y:S02]  /*5630*/  HADD2.F32 R34, -RZ, R34.H0_H0 ;  /* 0x20000022ff227230 */ /* 0x000fe40000004100 */
[----:B------:R-:W-:Y:S01]  /*5640*/  FFMA.FTZ R13, R15, R46, -R38 ;  /* 0x0000002e0f0d7223 */ /* 0x000fe20000010826 */
[-C--:B------:R-:W-:Y:S01]  /*5650*/  FFMA.FTZ R38, R39, R42.reuse, -R102 ;  /* 0x0000002a27267223 */ /* 0x080fe20000010866 */
[----:B------:R-:W-:Y:S01]  /*5660*/  FFMA.FTZ R42, R43, R42, R100 ;  /* 0x0000002a2b2a7223 */ /* 0x000fe20000010064 */
[----:B------:R-:W-:Y:S01]  /*5670*/  FFMA.FTZ R15, R41, R46, R98 ;  /* 0x0000002e290f7223 */ /* 0x000fe20000010062 */
[----:B------:R-:W-:-:S02]  /*5680*/  HADD2.F32 R100, -RZ, R35.H0_H0 ;  /* 0x20000023ff647230 */ /* 0x000fc40000004100 */
[----:B------:R-:W-:Y:S01]  /*5690*/  HADD2.F32 R98, -RZ, R113.H0_H0 ;  /* 0x20000071ff627230 */ /* 0x000fe20000004100 */
[----:B------:R-:W-:Y:S01]  /*56a0*/  F2FP.F16.F32.PACK_AB R38, R38, R13 ;  /* 0x0000000d2626723e */ /* 0x000fe200000000ff */
[----:B------:R-:W-:Y:S01]  /*56b0*/  HADD2.F32 R41, -RZ, R12.H0_H0 ;  /* 0x2000000cff297230 */ /* 0x000fe20000004100 */
[----:B------:R-:W-:Y:S01]  /*56c0*/  F2FP.F16.F32.PACK_AB R13, R44, R7 ;  /* 0x000000072c0d723e */ /* 0x000fe200000000ff */
[----:B------:R-:W-:Y:S01]  /*56d0*/  HADD2.F32 R35, -RZ, R4.H0_H0 ;  /* 0x20000004ff237230 */ /* 0x000fe20000004100 */
[----:B------:R-:W-:Y:S01]  /*56e0*/  F2FP.F16.F32.PACK_AB R15, R42, R15 ;  /* 0x0000000f2a0f723e */ /* 0x000fe200000000ff */
[----:B------:R-:W-:Y:S02]  /*56f0*/  HADD2.F32 R43, -RZ, R12.H1_H1 ;  /* 0x3000000cff2b7230 */ /* 0x000fe40000004100 */
[----:B------:R-:W-:Y:S02]  /*5700*/  HADD2.F32 R39, -RZ, R4.H1_H1 ;  /* 0x30000004ff277230 */ /* 0x000fe40000004100 */
[----:B------:R-:W-:Y:S01]  /*5710*/  FMUL.FTZ R4, R41, R98 ;  /* 0x0000006229047220 */ /* 0x000fe20000410000 */
[----:B------:R-:W-:-:S02]  /*5720*/  HADD2.F32 R46, -RZ, R107.H0_H0 ;  /* 0x2000006bff2e7230 */ /* 0x000fc40000004100 */
[----:B------:R-:W-:Y:S01]  /*5730*/  FMUL.FTZ R12, R35, R98 ;  /* 0x00000062230c7220 */ /* 0x000fe20000410000 */
[-C--:B------:R-:W-:Y:S01]  /*5740*/  FMUL.FTZ R98, R43, R100.reuse ;  /* 0x000000642b627220 */ /* 0x080fe20000410000 */
[----:B------:R-:W-:Y:S01]  /*5750*/  FMUL.FTZ R100, R39, R100 ;  /* 0x0000006427647220 */ /* 0x000fe20000410000 */
[----:B------:R-:W-:Y:S02]  /*5760*/  HADD2.F32 R111, -RZ, R111.H1_H1 ;  /* 0x3000006fff6f7230 */ /* 0x000fe40000004100 */
[-C--:B------:R-:W-:Y:S01]  /*5770*/  FFMA.FTZ R12, R41, R46.reuse, R12 ;  /* 0x0000002e290c7223 */ /* 0x080fe2000001000c */
[----:B------:R-:W-:Y:S01]  /*5780*/  FFMA.FTZ R4, R35, R46, -R4 ;  /* 0x0000002e23047223 */ /* 0x000fe20000010804 */
[----:B------:R-:W-:Y:S02]  /*5790*/  HADD2.F32 R41, -RZ, R37.H0_H0 ;  /* 0x20000025ff297230 */ /* 0x000fe40000004100 */
[-C--:B------:R-:W-:Y:S01]  /*57a0*/  FFMA.FTZ R35, R39, R34.reuse, -R98 ;  /* 0x0000002227237223 */ /* 0x080fe20000010862 */
[----:B------:R-:W-:Y:S01]  /*57b0*/  FFMA.FTZ R43, R43, R34, R100 ;  /* 0x000000222b2b7223 */ /* 0x000fe20000010064 */
[----:B------:R-:W-:-:S02]  /*57c0*/  HADD2.F32 R37, -RZ, R14.H0_H0 ;  /* 0x2000000eff257230 */ /* 0x000fc40000004100 */
[----:B------:R-:W-:Y:S01]  /*57d0*/  HADD2.F32 R34, -RZ, R6.H0_H0 ;  /* 0x20000006ff227230 */ /* 0x000fe20000004100 */
[----:B------:R-:W-:Y:S01]  /*57e0*/  F2FP.F16.F32.PACK_AB R4, R35, R4 ;  /* 0x000000042304723e */ /* 0x000fe200000000ff */
[----:B------:R-:W-:Y:S02]  /*57f0*/  HADD2.F32 R14, -RZ, R14.H1_H1 ;  /* 0x3000000eff0e7230 */ /* 0x000fe40000004100 */
[----:B------:R-:W-:Y:S01]  /*5800*/  FMUL.FTZ R45, R37, R111 ;  /* 0x0000006f252d7220 */ /* 0x000fe20000410000 */
[----:B------:R-:W-:Y:S01]  /*5810*/  HADD2.F32 R6, -RZ, R6.H1_H1 ;  /* 0x30000006ff067230 */ /* 0x000fe20000004100 */
[----:B------:R-:W-:Y:S01]  /*5820*/  F2FP.F16.F32.PACK_AB R12, R43, R12 ;  /* 0x0000000c2b0c723e */ /* 0x000fe200000000ff */
[----:B------:R-:W-:Y:S02]  /*5830*/  HADD2.F32 R109, -RZ, R109.H0_H0 ;  /* 0x2000006dff6d7230 */ /* 0x000fe40000004100 */
[----:B------:R-:W-:Y:S01]  /*5840*/  FMUL.FTZ R47, R14, R41 ;  /* 0x000000290e2f7220 */ /* 0x000fe20000410000 */
[----:B------:R-:W-:-:S02]  /*5850*/  HADD2.F32 R39, -RZ, R36.H0_H0 ;  /* 0x20000024ff277230 */ /* 0x000fc40000004100 */
[----:B------:R-:W-:Y:S01]  /*5860*/  FMUL.FTZ R36, R34, R111 ;  /* 0x0000006f22247220 */ /* 0x000fe20000410000 */
[----:B------:R-:W-:Y:S01]  /*5870*/  FMUL.FTZ R41, R6, R41 ;  /* 0x0000002906297220 */ /* 0x000fe20000410000 */
[-C--:B------:R-:W-:Y:S01]  /*5880*/  FFMA.FTZ R45, R34, R109.reuse, -R45 ;  /* 0x0000006d222d7223 */ /* 0x080fe2000001082d */
[----:B------:R-:W-:Y:S02]  /*5890*/  IMAD.MOV.U32 R7, RZ, RZ, R38 ;  /* 0x000000ffff077224 */ /* 0x000fe400078e0026 */
[----:B------:R-:W-:Y:S01]  /*58a0*/  FFMA.FTZ R36, R37, R109, R36 ;  /* 0x0000006d25247223 */ /* 0x000fe20000010024 */
[-C--:B------:R-:W-:Y:S01]  /*58b0*/  FFMA.FTZ R6, R6, R39.reuse, -R47 ;  /* 0x0000002706067223 */ /* 0x080fe2000001082f */
[----:B------:R-:W-:-:S04]  /*58c0*/  FFMA.FTZ R41, R14, R39, R41 ;  /* 0x000000270e297223 */ /* 0x000fc80000010029 */
[----:B------:R-:W-:Y:S02]  /*58d0*/  F2FP.F16.F32.PACK_AB R6, R6, R45 ;  /* 0x0000002d0606723e */ /* 0x000fe400000000ff */
[----:B------:R-:W-:-:S07]  /*58e0*/  F2FP.F16.F32.PACK_AB R14, R41, R36 ;  /* 0x00000024290e723e */ /* 0x000fce00000000ff */
.L_x_691:
[----:B------:R-:W-:Y:S05]  /*58f0*/  BSYNC B1 ;  /* 0x0000000000017941 */ /* 0x000fea0003800000 */
.L_x_690:
[----:B------:R-:W-:Y:S01]  /*5900*/  ISETP.GE.AND P2, PT, R11, R94, PT ;  /* 0x0000005e0b00720c */ /* 0x000fe20003f46270 */
[----:B0-----:R0:W-:Y:S02]  /*5910*/  ST.E.128 desc[UR40][R32.64], R4 ;  /* 0x0000000420007985 */ /* 0x0011e4000c101d28 */
[----:B0-----:R-:W-:Y:S02]  /*5920*/  IMAD.MOV.U32 R4, RZ, RZ, R96 ;  /* 0x000000ffff047224 */ /* 0x001fe400078e0060 */
[----:B------:R-:W-:-:S08]  /*5930*/  IMAD.MOV.U32 R5, RZ, RZ, R97 ;  /* 0x000000ffff057224 */ /* 0x000fd000078e0061 */
[----:B------:R-:W-:Y:S05]  /*5940*/  @P2 BRA `(.L_x_674) ;  /* 0x0000000400142947 */ /* 0x000fea0003800000 */
[----:B------:R-:W-:-:S05]  /*5950*/  IMAD.WIDE R4, R11, 0x2, R4 ;  /* 0x000000020b047825 */ /* 0x000fca00078e0204 */
[----:B----4-:R0:W-:Y:S01]  /*5960*/  ST.E.128 desc[UR40][R4.64], R12 ;  /* 0x0000000c04007985 */ /* 0x0101e2000c101d28 */
[----:B------:R-:W-:Y:S05]  /*5970*/  BRA `(.L_x_674) ;  /* 0x0000000400087947 */ /* 0x000fea0003800000 */
.L_x_655:
[----:B------:R-:W-:-:S13]  /*5980*/  ISETP.NE.AND P3, PT, R210, 0x3, PT ;  /* 0x00000003d200780c */ /* 0x000fda0003f65270 */
[----:B------:R-:W-:Y:S05]  /*5990*/  @!P3 BRA `(.L_x_692) ;  /* 0x000000000004b947 */ /* 0x000fea0003800000 */
[----:B------:R-:W-:Y:S01]  /*59a0*/  BPT.TRAP 0x1 ;  /* 0x000000040000795c */ /* 0x000fe20000300000 */
.L_x_692:
[----:B------:R-:W-:Y:S01]  /*59b0*/  IMAD R87, R18, 0x8, R19 ;  /* 0x0000000812577824 */ /* 0x000fe200078e0213 */
[----:B------:R-:W-:Y:S01]  /*59c0*/  SHF.L.U32 R93, R208, 0x1f, RZ ;  /* 0x0000001fd05d7819 */ /* 0x000fe200000006ff */
[----:B------:R-:W-:Y:S01]  /*59d0*/  BSSY B1, `(.L_x_693) ;  /* 0x0000004000017945 */ /* 0x000fe20003800000 */
[----:B------:R-:W-:Y:S02]  /*59e0*/  SHF.R.S32.HI R90, RZ, 0x1f, R89 ;  /* 0x0000001fff5a7819 */ /* 0x000fe40000011459 */
[----:B------:R-:W1:Y:S02]  /*59f0*/  SYNCS.PHASECHK.TRANS64.TRYWAIT P2, [R87+URZ+0x22890], R93 ;  /* 0x0228905d570075a7 */ /* 0x000e64000804017f */
[----:B-1----:R-:W-:Y:S05]  /*5a00*/  @!P2 BRA `(.L_x_694) ;  /* 0x000001480068a947 */ /* 0x002fea0003800000 */
.L_x_938:
[----:B------:R-:W-:Y:S05]  /*5a10*/  BSYNC B1 ;  /* 0x0000000000017941 */ /* 0x000fea0003800000 */
.L_x_693:
[----:B------:R-:W-:Y:S01]  /*5a20*/  ULDC.64 UR4, c[0x0][0x300] ;  /* 0x0000c00000047ab9 */ /* 0x000fe20000000a00 */
[----:B-----5:R-:W-:Y:S01]  /*5a30*/  SHF.R.S32.HI R91, RZ, 0x1f, R88 ;  /* 0x0000001fff5b7819 */ /* 0x020fe20000011458 */
[----:B------:R-:W-:Y:S01]  /*5a40*/  IMAD R6, R90, UR4, RZ ;  /* 0x000000045a067c24 */ /* 0x000fe2000f8e02ff */
[----:B------:R-:W-:Y:S01]  /*5a50*/  ULDC.64 UR6, c[0x0][0x2e8] ;  /* 0x0000ba0000067ab9 */ /* 0x000fe20000000a00 */
[----:B0-----:R-:W-:-:S04]  /*5a60*/  IMAD.WIDE.U32 R4, R89, UR4, RZ ;  /* 0x0000000459047c25 */ /* 0x001fc8000f8e00ff */
[----:B------:R-:W-:Y:S01]  /*5a70*/  IMAD R7, R89, UR5, R6 ;  /* 0x0000000559077c24 */ /* 0x000fe2000f8e0206 */
[----:B------:R-:W-:Y:S01]  /*5a80*/  ULDC.64 UR4, c[0x0][0x310] ;  /* 0x0000c40000047ab9 */ /* 0x000fe20000000a00 */
[----:B------:R-:W-:Y:S02]  /*5a90*/  IMAD R92, R27, -0x60, R24 ;  /* 0xffffffa01b5c7824 */ /* 0x000fe400078e0218 */
[----:B------:R-:W-:Y:S01]  /*5aa0*/  IMAD R11, R91, UR4, RZ ;  /* 0x000000045b0b7c24 */ /* 0x000fe2000f8e02ff */
[----:B------:R-:W-:Y:S02]  /*5ab0*/  IADD3 R5, R5, R7, RZ ;  /* 0x0000000705057210 */ /* 0x000fe40007ffe0ff */
[----:B------:R-:W-:Y:S01]  /*5ac0*/  VIMNMX R92, R92, 0x60, PT ;  /* 0x000000605c5c7848 */ /* 0x000fe20003fe0100 */
[C---:B------:R-:W-:Y:S02]  /*5ad0*/  IMAD R11, R88.reuse, UR5, R11 ;  /* 0x00000005580b7c24 */ /* 0x040fe4000f8e020b */
[----:B------:R-:W-:Y:S01]  /*5ae0*/  IMAD.WIDE.U32 R4, R88, UR4, R4 ;  /* 0x0000000458047c25 */ /* 0x000fe2000f8e0004 */
[----:B------:R-:W-:-:S03]  /*5af0*/  ULDC.64 UR4, c[0x0][0x308] ;  /* 0x0000c20000047ab9 */ /* 0x000fc60000000a00 */
[----:B------:R-:W-:Y:S02]  /*5b00*/  IMAD.IADD R5, R5, 0x1, R11 ;  /* 0x0000000105057824 */ /* 0x000fe400078e020b */
[----:B------:R-:W-:Y:S02]  /*5b10*/  IMAD.IADD R34, R92, 0x1, -R204 ;  /* 0x000000015c227824 */ /* 0x000fe400078e0acc */
[----:B------:R-:W-:Y:S01]  /*5b20*/  IMAD.WIDE.U32 R4, R205, UR4, R4 ;  /* 0x00000004cd047c25 */ /* 0x000fe2000f8e0004 */
[----:B------:R-:W-:-:S03]  /*5b30*/  UMOV UR4, 0xffffffff ;  /* 0xffffffff00047882 */ /* 0x000fc60000000000 */
[----:B------:R-:W-:Y:S01]  /*5b40*/  IMAD R33, R205, UR5, R5 ;  /* 0x00000005cd217c24 */ /* 0x000fe2000f8e0205 */
[----:B------:R-:W-:-:S04]  /*5b50*/  LEA R32, P2, R4, UR6, 0x1 ;  /* 0x0000000604207c11 */ /* 0x000fc8000f8408ff */
[----:B------:R-:W-:Y:S02]  /*5b60*/  LEA.HI.X R33, R4, UR7, R33, 0x1, P2 ;  /* 0x0000000704217c11 */ /* 0x000fe400090f0c21 */
[----:B------:R-:W-:Y:S01]  /*5b70*/  ISETP.GE.AND P2, PT, R34, 0x1, PT ;  /* 0x000000012200780c */ /* 0x000fe20003f46270 */
[----:B------:R-:W-:-:S12]  /*5b80*/  BRA.DIV UR4, `(.L_x_695) ;  /* 0x0000014a041c7947 */ /* 0x000fd8000b800000 */
[----:B------:R0:W2:Y:S04]  /*5b90*/  SHFL.IDX PT, R5, R33, RZ, 0x1c1f ;  /* 0x001c1fff21057589 */ /* 0x0000a800000e0000 */
[----:B------:R0:W3:Y:S02]  /*5ba0*/  SHFL.IDX PT, R7, R32, RZ, 0x1c1f ;  /* 0x001c1fff20077589 */ /* 0x0000e400000e0000 */
.L_x_942:
[----:B------:R-:W-:Y:S04]  /*5bb0*/  BSSY B1, `(.L_x_696) ;  /* 0x000000d000017945 */ /* 0x000fe80003800000 */
[----:B------:R-:W-:Y:S05]  /*5bc0*/  @!P2 BRA `(.L_x_697) ;  /* 0x00000000002ca947 */ /* 0x000fea0003800000 */
[----:B------:R-:W-:Y:S02]  /*5bd0*/  ULDC UR4, c[0x0][0x2f4] ;  /* 0x0000bd0000047ab9 */ /* 0x000fe40000000800 */
[----:B------:R-:W-:-:S13]  /*5be0*/  ISETP.GE.AND P2, PT, R16, UR4, PT ;  /* 0x0000000410007c0c */ /* 0x000fda000bf46270 */
[----:B---3--:R-:W-:-:S04]  /*5bf0*/  @!P2 LEA R14, P4, R16, R7, 0x1 ;  /* 0x00000007100ea211 */ /* 0x008fc800078808ff */
[----:B--2---:R-:W-:Y:S02]  /*5c00*/  @!P2 LEA.HI.X R15, R16, R5, R17, 0x1, P4 ;  /* 0x00000005100fa211 */ /* 0x004fe400020f0c11 */
[----:B------:R-:W-:-:S13]  /*5c10*/  ISETP.GE.AND P4, PT, R2, UR4, PT ;  /* 0x0000000402007c0c */ /* 0x000fda000bf86270 */
[----:B------:R-:W-:-:S04]  /*5c20*/  @!P4 LEA R12, P5, R2, R7, 0x1 ;  /* 0x00000007020cc211 */ /* 0x000fc800078a08ff */
[----:B------:R-:W-:Y:S02]  /*5c30*/  @!P4 LEA.HI.X R13, R2, R5, R206, 0x1, P5 ;  /* 0x00000005020dc211 */ /* 0x000fe400028f0cce */
[----:B------:R-:W2:Y:S04]  /*5c40*/  @!P2 LDS.128 R4, [R98] ;  /* 0x000000006204a984 */ /* 0x000ea80000000c00 */
[----:B--2---:R-:W-:Y:S04]  /*5c50*/  @!P2 ST.E.128 desc[UR40][R14.64], R4 ;  /* 0x000000040e00a985 */ /* 0x004fe8000c101d28 */
[----:B------:R-:W2:Y:S04]  /*5c60*/  @!P4 LDS.128 R4, [R96] ;  /* 0x000000006004c984 */ /* 0x000ea80000000c00 */
[----:B--2---:R4:W-:Y:S02]  /*5c70*/  @!P4 ST.E.128 desc[UR40][R12.64], R4 ;  /* 0x000000040c00c985 */ /* 0x0049e4000c101d28 */
.L_x_697:
[----:B------:R-:W-:Y:S05]  /*5c80*/  BSYNC B1 ;  /* 0x0000000000017941 */ /* 0x000fea0003800000 */
.L_x_696:
[----:B------:R-:W-:-:S03]  /*5c90*/  UMOV UR4, 0xffffffff ;  /* 0xffffffff00047882 */ /* 0x000fc60000000000 */
[----:B------:R-:W-:Y:S05]  /*5ca0*/  BRA.DIV UR4, `(.L_x_698) ;  /* 0x0000014a04207947 */ /* 0x000fea000b800000 */
[----:B--2-4-:R2:W4:Y:S04]  /*5cb0*/  SHFL.IDX PT, R5, R33, 0x1, 0x1c1f ;  /* 0x003c1f0021057f89 */ /* 0x01452800000e0000 */
[----:B---3--:R2:W3:Y:S02]  /*5cc0*/  SHFL.IDX PT, R7, R32, 0x1, 0x1c1f ;  /* 0x003c1f0020077f89 */ /* 0x0084e400000e0000 */
.L_x_946:
[----:B------:R-:W-:-:S13]  /*5cd0*/  ISETP.GE.AND P2, PT, R34, 0x41, PT ;  /* 0x000000412200780c */ /* 0x000fda0003f46270 */
[----:B------:R-:W-:Y:S05]  /*5ce0*/  @!P2 BRA `(.L_x_674) ;  /* 0x00000000002ca947 */ /* 0x000fea0003800000 */
[----:B------:R-:W-:Y:S02]  /*5cf0*/  ULDC UR4, c[0x0][0x2f4] ;  /* 0x0000bd0000047ab9 */ /* 0x000fe40000000800 */
[----:B------:R-:W-:-:S13]  /*5d00*/  ISETP.GE.AND P2, PT, R16, UR4, PT ;  /* 0x0000000410007c0c */ /* 0x000fda000bf46270 */
[----:B---3--:R-:W-:-:S04]  /*5d10*/  @!P2 LEA R14, P4, R16, R7, 0x1 ;  /* 0x00000007100ea211 */ /* 0x008fc800078808ff */
[----:B----4-:R-:W-:Y:S02]  /*5d20*/  @!P2 LEA.HI.X R15, R16, R5, R17, 0x1, P4 ;  /* 0x00000005100fa211 */ /* 0x010fe400020f0c11 */
[----:B------:R-:W-:-:S13]  /*5d30*/  ISETP.GE.AND P4, PT, R2, UR4, PT ;  /* 0x0000000402007c0c */ /* 0x000fda000bf86270 */
[----:B------:R-:W-:-:S04]  /*5d40*/  @!P4 LEA R12, P5, R2, R7, 0x1 ;  /* 0x00000007020cc211 */ /* 0x000fc800078a08ff */
[----:B------:R-:W-:Y:S02]  /*5d50*/  @!P4 LEA.HI.X R13, R2, R5, R206, 0x1, P5 ;  /* 0x00000005020dc211 */ /* 0x000fe400028f0cce */
[----:B------:R-:W3:Y:S04]  /*5d60*/  @!P2 LDS.128 R4, [R98+0x2000] ;  /* 0x002000006204a984 */ /* 0x000ee80000000c00 */
[----:B---3--:R-:W-:Y:S04]  /*5d70*/  @!P2 ST.E.128 desc[UR40][R14.64], R4 ;  /* 0x000000040e00a985 */ /* 0x008fe8000c101d28 */
[----:B------:R-:W3:Y:S04]  /*5d80*/  @!P4 LDS.128 R4, [R96+0x2000] ;  /* 0x002000006004c984 */ /* 0x000ee80000000c00 */
[----:B---3--:R3:W-:Y:S02]  /*5d90*/  @!P4 ST.E.128 desc[UR40][R12.64], R4 ;  /* 0x000000040c00c985 */ /* 0x0087e4000c101d28 */
.L_x_674:
[----:B------:R-:W-:Y:S05]  /*5da0*/  BSYNC B0 ;  /* 0x0000000000007941 */ /* 0x000fea0003800000 */
.L_x_654:
[----:B0--34-:R-:W0:Y:S01]  /*5db0*/  S2R R4, SR_TID.X ;  /* 0x0000000000047919 */ /* 0x019e220000002100 */
[----:B------:R-:W-:Y:S01]  /*5dc0*/  @!PT LDS RZ, [RZ] ;  /* 0x00000000fffff984 */ /* 0x000fe20000000800 */
[----:B------:R-:W-:Y:S01]  /*5dd0*/  @!PT LDS RZ, [RZ] ;  /* 0x00000000fffff984 */ /* 0x000fe20000000800 */
[----:B------:R-:W-:Y:S01]  /*5de0*/  @!PT LDS RZ, [RZ] ;  /* 0x00000000fffff984 */ /* 0x000fe20000000800 */
[----:B------:R-:W-:Y:S01]  /*5df0*/  @!PT LDS RZ, [RZ] ;  /* 0x00000000fffff984 */ /* 0x000fe20000000800 */
[----:B------:R3:W-:Y:S06]  /*5e00*/  MEMBAR.ALL.CTA ;  /* 0x0000000000007992 */ /* 0x0007ec0000008000 */
[----:B---3--:R-:W3:Y:S01]  /*5e10*/  FENCE.VIEW.ASYNC.S ;  /* 0x00000000000073c6 */ /* 0x008ee20000000000 */
[----:B------:R-:W-:Y:S05]  /*5e20*/  WARPSYNC.ALL ;  /* 0x0000000000007948 */ /* 0x000fea0003800000 */
[----:B------:R-:W-:Y:S01]  /*5e30*/  BSSY B0, `(.L_x_699) ;  /* 0x0000009000007945 */ /* 0x000fe20003800000 */
[----:B0-----:R-:W-:Y:S01]  /*5e40*/  LOP3.LUT R4, R4, 0x7f, RZ, 0xc0, !PT ;  /* 0x0000007f04047812 */ /* 0x001fe200078ec0ff */
[----:B---3--:R0:W-:Y:S03]  /*5e50*/  BAR.SYNC.DEFER_BLOCKING R60, 0x80 ;  /* 0x0002003c0000751d */ /* 0x0081e60000010000 */
[----:B------:R-:W-:-:S13]  /*5e60*/  ISETP.NE.AND P2, PT, R4, RZ, PT ;  /* 0x000000ff0400720c */ /* 0x000fda0003f45270 */
[----:B------:R-:W-:-:S05]  /*5e70*/  @!P2 VIADD R4, R87, 0x228a0 ;  /* 0x000228a05704a836 */ /* 0x000fca0000000000 */
[----:B------:R-:W-:-:S04]  /*5e80*/  @!P2 PRMT R4, RZ, 0x654, R4 ;  /* 0x00000654ff04a816 */ /* 0x000fc80000000004 */
[----:B------:R0:W-:Y:S01]  /*5e90*/  @!P2 SYNCS.ARRIVE.TRANS64.RED.A1T0 RZ, [R4+URZ], RZ ;  /* 0x000000ff04ffa9a7 */ /* 0x0001e2000810043f */
[----:B------:R-:W-:Y:S05]  /*5ea0*/  @!P3 BRA `(.L_x_700) ;  /* 0x000000000004b947 */ /* 0x000fea0003800000 */
[----:B------:R-:W-:Y:S01]  /*5eb0*/  BPT.TRAP 0x1 ;  /* 0x000000040000795c */ /* 0x000fe20000300000 */
.L_x_700:
[----:B------:R-:W-:Y:S05]  /*5ec0*/  BSYNC B0 ;  /* 0x0000000000007941 */ /* 0x000fea0003800000 */
.L_x_699:
[----:B------:R-:W3:Y:S01]  /*5ed0*/  SYNCS.PHASECHK.TRANS64.TRYWAIT P3, [R87+URZ+0x228b0], R93 ;  /* 0x0228b05d570075a7 */ /* 0x000ee2000806017f */
[----:B------:R-:W-:Y:S04]  /*5ee0*/  BSSY B0, `(.L_x_701) ;  /* 0x0000002000007945 */ /* 0x000fe80003800000 */
[----:B---3--:R-:W-:Y:S05]  /*5ef0*/  @!P3 BRA `(.L_x_702) ;  /* 0x0000014400d8b947 */ /* 0x008fea0003800000 */
.L_x_947:
[----:B------:R-:W-:Y:S05]  /*5f00*/  BSYNC B0 ;  /* 0x0000000000007941 */ /* 0x000fea0003800000 */
.L_x_701:
[----:B------:R-:W-:Y:S01]  /*5f10*/  ULDC.64 UR4, c[0x0][0x328] ;  /* 0x0000ca0000047ab9 */ /* 0x000fe20000000a00 */
[----:B------:R-:W-:Y:S01]  /*5f20*/  ULDC.64 UR6, c[0x0][0x318] ;  /* 0x0000c60000067ab9 */ /* 0x000fe20000000a00 */
[----:B------:R-:W-:Y:S01]  /*5f30*/  IMAD R90, R90, UR4, RZ ;  /* 0x000000045a5a7c24 */ /* 0x000fe2000f8e02ff */
[----:B------:R-:W-:Y:S01]  /*5f40*/  BSSY B0, `(.L_x_703) ;  /* 0x0000040000007945 */ /* 0x000fe20003800000 */
[----:B0-----:R-:W-:-:S04]  /*5f50*/  IMAD.WIDE.U32 R4, R89, UR4, RZ ;  /* 0x0000000459047c25 */ /* 0x001fc8000f8e00ff */
[----:B------:R-:W-:Y:S01]  /*5f60*/  IMAD R89, R89, UR5, R90 ;  /* 0x0000000559597c24 */ /* 0x000fe2000f8e025a */
[----:B------:R-:W-:Y:S01]  /*5f70*/  ULDC.64 UR4, c[0x0][0x338] ;  /* 0x0000ce0000047ab9 */ /* 0x000fe20000000a00 */
[----:B------:R-:W-:Y:S02]  /*5f80*/  IMAD.IADD R92, R92, 0x1, -R204 ;  /* 0x000000015c5c7824 */ /* 0x000fe400078e0acc */
[----:B------:R-:W-:Y:S02]  /*5f90*/  IMAD R91, R91, UR4, RZ ;  /* 0x000000045b5b7c24 */ /* 0x000fe4000f8e02ff */
[----:B------:R-:W-:Y:S02]  /*5fa0*/  IMAD.IADD R5, R5, 0x1, R89 ;  /* 0x0000000105057824 */ /* 0x000fe400078e0259 */
[C---:B------:R-:W-:Y:S02]  /*5fb0*/  IMAD R91, R88.reuse, UR5, R91 ;  /* 0x00000005585b7c24 */ /* 0x040fe4000f8e025b */
[----:B------:R-:W-:Y:S01]  /*5fc0*/  IMAD.WIDE.U32 R4, R88, UR4, R4 ;  /* 0x0000000458047c25 */ /* 0x000fe2000f8e0004 */
[----:B------:R-:W-:-:S03]  /*5fd0*/  ULDC.64 UR4, c[0x0][0x330] ;  /* 0x0000cc0000047ab9 */ /* 0x000fc60000000a00 */
[----:B------:R-:W-:Y:S02]  /*5fe0*/  IMAD.IADD R5, R5, 0x1, R91 ;  /* 0x0000000105057824 */ /* 0x000fe400078e025b */
[----:B------:R-:W-:Y:S02]  /*5ff0*/  IMAD R34, R18, 0x6000, R82 ;  /* 0x0000600012227824 */ /* 0x000fe400078e0252 */
[----:B------:R-:W-:-:S04]  /*6000*/  IMAD.WIDE.U32 R4, R205, UR4, R4 ;  /* 0x00000004cd047c25 */ /* 0x000fc8000f8e0004 */
[----:B------:R-:W-:Y:S01]  /*6010*/  IMAD R5, R205, UR5, R5 ;  /* 0x00000005cd057c24 */ /* 0x000fe2000f8e0205 */
[----:B------:R-:W-:-:S04]  /*6020*/  LEA R35, P3, R4, UR6, 0x1 ;  /* 0x0000000604237c11 */ /* 0x000fc8000f8608ff */
[----:B------:R-:W-:Y:S01]  /*6030*/  LEA.HI.X R36, R4, UR7, R5, 0x1, P3 ;  /* 0x0000000704247c11 */ /* 0x000fe200098f0c05 */
[----:B------:R-:W-:Y:S01]  /*6040*/  IMAD.IADD R4, R75, 0x1, R34 ;  /* 0x000000014b047824 */ /* 0x000fe200078e0222 */
[----:B------:R-:W-:Y:S01]  /*6050*/  ISETP.GE.AND P3, PT, R92, 0x1, PT ;  /* 0x000000015c00780c */ /* 0x000fe20003f66270 */
[----:B------:R0:W4:Y:S01]  /*6060*/  SHFL.IDX PT, R41, R35, RZ, 0x1c1f ;  /* 0x001c1fff23297589 */ /* 0x00012200000e0000 */
[--C-:B------:R-:W-:Y:S02]  /*6070*/  IMAD R34, R34, 0x2, R25.reuse ;  /* 0x0000000222227824 */ /* 0x100fe400078e0219 */
[----:B------:R-:W-:Y:S01]  /*6080*/  IMAD R11, R4, 0x2, R25 ;  /* 0x00000002040b7824 */ /* 0x000fe200078e0219 */
[----:B------:R0:W0:Y:S08]  /*6090*/  SHFL.IDX PT, R39, R36, RZ, 0x1c1f ;  /* 0x001c1fff24277589 */ /* 0x00003000000e0000 */
[----:B------:R-:W-:Y:S05]  /*60a0*/  @!P3 BRA `(.L_x_704) ;  /* 0x0000000000a4b947 */ /* 0x000fea0003800000 */
[----:B------:R-:W-:Y:S02]  /*60b0*/  ISETP.NE.AND P5, PT, R77, RZ, PT ;  /* 0x000000ff4d00720c */ /* 0x000fe40003fa5270 */
[----:B------:R-:W-:Y:S02]  /*60c0*/  ISETP.NE.AND P4, PT, R78, RZ, PT ;  /* 0x000000ff4e00720c */ /* 0x000fe40003f85270 */
[----:B------:R-:W-:-:S09]  /*60d0*/  PRMT R37, R10, 0x8880, RZ ;  /* 0x000088800a257816 */ /* 0x000fd200000000ff */
[----:B------:R-:W5:Y:S01]  /*60e0*/  @P5 LDS.128 R4, [R34] ;  /* 0x0000000022045984 */ /* 0x000f620000000c00 */
[----:B--2-4-:R-:W-:-:S04]  /*60f0*/  @P5 LEA R32, P3, R16, R41, 0x1 ;  /* 0x0000002910205211 */ /* 0x014fc800078608ff */
[----:B0-----:R-:W-:Y:S02]  /*6100*/  @P5 LEA.HI.X R33, R16, R39, R17, 0x1, P3 ;  /* 0x0000002710215211 */ /* 0x001fe400018f0c11 */
[----:B------:R-:W-:-:S04]  /*6110*/  @P4 LEA R14, P3, R2, R41, 0x1 ;  /* 0x00000029020e4211 */ /* 0x000fc800078608ff */
[----:B------:R-:W-:Y:S02]  /*6120*/  @P4 LEA.HI.X R15, R2, R39, R206, 0x1, P3 ;  /* 0x00000027020f4211 */ /* 0x000fe400018f0cce */
[----:B------:R-:W-:-:S13]  /*6130*/  ISETP.NE.AND P3, PT, R79, RZ, PT ;  /* 0x000000ff4f00720c */ /* 0x000fda0003f65270 */
[----:B------:R-:W-:-:S04]  /*6140*/  @P3 LEA R12, P6, R215, R41, 0x1 ;  /* 0x00000029d70c3211 */ /* 0x000fc800078c08ff */
[----:B------:R-:W-:Y:S01]  /*6150*/  @P3 LEA.HI.X R13, R215, R39, R224, 0x1, P6 ;  /* 0x00000027d70d3211 */ /* 0x000fe200030f0ce0 */
[----:B-----5:R0:W-:Y:S01]  /*6160*/  @P5 ST.E.128 desc[UR40][R32.64], R4 ;  /* 0x0000000420005985 */ /* 0x0201e2000c101d28 */
[----:B------:R-:W-:-:S03]  /*6170*/  ISETP.NE.AND P5, PT, R80, RZ, PT ;  /* 0x000000ff5000720c */ /* 0x000fc60003fa5270 */
[----:B------:R-:W2:Y:S10]  /*6180*/  @P4 LDS.128 R4, [R11] ;  /* 0x000000000b044984 */ /* 0x000eb40000000c00 */
[----:B0-----:R-:W-:-:S04]  /*6190*/  @P5 LEA R32, P6, R214, R41, 0x1 ;  /* 0x00000029d6205211 */ /* 0x001fc800078c08ff */
[----:B------:R-:W-:Y:S01]  /*61a0*/  @P5 LEA.HI.X R33, R214, R39, R223, 0x1, P6 ;  /* 0x00000027d6215211 */ /* 0x000fe200030f0cdf */
[----:B--2---:R0:W-:Y:S01]  /*61b0*/  @P4 ST.E.128 desc[UR40][R14.64], R4 ;  /* 0x000000040e004985 */ /* 0x0041e2000c101d28 */
[----:B------:R-:W-:-:S03]  /*61c0*/  ISETP.NE.AND P4, PT, R81, RZ, PT ;  /* 0x000000ff5100720c */ /* 0x000fc60003f85270 */
[----:B------:R-:W2:Y:S10]  /*61d0*/  @P3 LDS.128 R4, [R34+0x3000] ;  /* 0x0030000022043984 */ /* 0x000eb40000000c00 */
        /* <DEDUP_REMOVED lines=13> */
[----:B------:R-:W-:-:S03]  /*62b0*/  ISETP.GT.AND P4, PT, R37, -0x1, PT ;  /* 0xffffffff2500780c */ /* 0x000fc60003f84270 */
[----:B------:R-:W2:Y:S10]  /*62c0*/  @P3 LDS.128 R4, [R11+0x6000] ;  /* 0x006000000b043984 */ /* 0x000eb40000000c00 */
[----:B0-----:R-:W-:-:S04]  /*62d0*/  @!P4 LEA R14, P6, R216, R41, 0x1 ;  /* 0x00000029d80ec211 */ /* 0x001fc800078c08ff */
[----:B------:R-:W-:Y:S01]  /*62e0*/  @!P4 LEA.HI.X R15, R216, R39, R219, 0x1, P6 ;  /* 0x00000027d80fc211 */ /* 0x000fe200030f0cdb */
[----:B--2---:R-:W-:Y:S04]  /*62f0*/  @P3 ST.E.128 desc[UR40][R12.64], R4 ;  /* 0x000000040c003985 */ /* 0x004fe8000c101d28 */
[----:B------:R-:W0:Y:S04]  /*6300*/  @P5 LDS.128 R4, [R34+0x9000] ;  /* 0x0090000022045984 */ /* 0x000e280000000c00 */
[----:B0-----:R-:W-:Y:S04]  /*6310*/  @P5 ST.E.128 desc[UR40][R32.64], R4 ;  /* 0x0000000420005985 */ /* 0x001fe8000c101d28 */
[----:B------:R-:W0:Y:S04]  /*6320*/  @!P4 LDS.128 R4, [R11+0x9000] ;  /* 0x009000000b04c984 */ /* 0x000e280000000c00 */
[----:B0-----:R0:W-:Y:S02]  /*6330*/  @!P4 ST.E.128 desc[UR40][R14.64], R4 ;  /* 0x000000040e00c985 */ /* 0x0011e4000c101d28 */
.L_x_704:
[----:B------:R-:W-:Y:S05]  /*6340*/  BSYNC B0 ;  /* 0x0000000000007941 */ /* 0x000fea0003800000 */
.L_x_703:
[----:B------:R-:W-:Y:S01]  /*6350*/  ISETP.GE.AND P3, PT, R92, 0x41, PT ;  /* 0x000000415c00780c */ /* 0x000fe20003f66270 */
[----:B------:R1:W1:Y:S01]  /*6360*/  SHFL.IDX PT, R37, R36, 0x1, 0x1c1f ;  /* 0x003c1f0024257f89 */ /* 0x00026200000e0000 */
[----:B------:R-:W-:Y:S03]  /*6370*/  BSSY B0, `(.L_x_705) ;  /* 0x000002c000007945 */ /* 0x000fe60003800000 */
[----:B0-----:R-:W0:Y:S08]  /*6380*/  SHFL.IDX PT, R35, R35, 0x1, 0x1c1f ;  /* 0x003c1f0023237f89 */ /* 0x001e3000000e0000 */
[----:B------:R-:W-:Y:S05]  /*6390*/  @!P3 BRA `(.L_x_706) ;  /* 0x0000000000a4b947 */ /* 0x000fea0003800000 */
[----:B------:R-:W-:Y:S02]  /*63a0*/  ISETP.NE.AND P5, PT, R77, RZ, PT ;  /* 0x000000ff4d00720c */ /* 0x000fe40003fa5270 */
[----:B------:R-:W-:Y:S02]  /*63b0*/  ISETP.NE.AND P4, PT, R78, RZ, PT ;  /* 0x000000ff4e00720c */ /* 0x000fe40003f85270 */
[----:B-1----:R-:W-:-:S09]  /*63c0*/  PRMT R36, R10, 0x8880, RZ ;  /* 0x000088800a247816 */ /* 0x002fd200000000ff */
[----:B------:R-:W1:Y:S01]  /*63d0*/  @P5 LDS.128 R4, [R34+0x2000] ;  /* 0x0020000022045984 */ /* 0x000e620000000c00 */
[----:B0-2---:R-:W-:-:S04]  /*63e0*/  @P5 LEA R32, P3, R16, R35, 0x1 ;  /* 0x0000002310205211 */ /* 0x005fc800078608ff */
[----:B------:R-:W-:Y:S02]  /*63f0*/  @P5 LEA.HI.X R33, R16, R37, R17, 0x1, P3 ;  /* 0x0000002510215211 */ /* 0x000fe400018f0c11 */
[----:B------:R-:W-:-:S04]  /*6400*/  @P4 LEA R14, P3, R2, R35, 0x1 ;  /* 0x00000023020e4211 */ /* 0x000fc800078608ff */
[----:B------:R-:W-:Y:S02]  /*6410*/  @P4 LEA.HI.X R15, R2, R37, R206, 0x1, P3 ;  /* 0x00000025020f4211 */ /* 0x000fe400018f0cce */
[----:B------:R-:W-:-:S13]  /*6420*/  ISETP.NE.AND P3, PT, R79, RZ, PT ;  /* 0x000000ff4f00720c */ /* 0x000fda0003f65270 */
[----:B------:R-:W-:-:S04]  /*6430*/  @P3 LEA R12, P6, R215, R35, 0x1 ;  /* 0x00000023d70c3211 */ /* 0x000fc800078c08ff */
[----:B------:R-:W-:Y:S01]  /*6440*/  @P3 LEA.HI.X R13, R215, R37, R224, 0x1, P6 ;  /* 0x00000025d70d3211 */ /* 0x000fe200030f0ce0 */
[----:B-1----:R0:W-:Y:S01]  /*6450*/  @P5 ST.E.128 desc[UR40][R32.64], R4 ;  /* 0x0000000420005985 */ /* 0x0021e2000c101d28 */
[----:B------:R-:W-:-:S03]  /*6460*/  ISETP.NE.AND P5, PT, R80, RZ, PT ;  /* 0x000000ff5000720c */ /* 0x000fc60003fa5270 */
[----:B------:R-:W1:Y:S10]  /*6470*/  @P4 LDS.128 R4, [R11+0x2000] ;  /* 0x002000000b044984 */ /* 0x000e740000000c00 */
[----:B0-----:R-:W-:-:S04]  /*6480*/  @P5 LEA R32, P6, R214, R35, 0x1 ;  /* 0x00000023d6205211 */ /* 0x001fc800078c08ff */
        /* <DEDUP_REMOVED lines=17> */
[----:B------:R-:W-:-:S03]  /*65a0*/  ISETP.GT.AND P4, PT, R36, -0x1, PT ;  /* 0xffffffff2400780c */ /* 0x000fc60003f84270 */
[----:B------:R-:W1:Y:S10]  /*65b0*/  @P3 LDS.128 R4, [R11+0x8000] ;  /* 0x008000000b043984 */ /* 0x000e740000000c00 */
[----:B0-----:R-:W-:-:S04]  /*65c0*/  @!P4 LEA R14, P6, R216, R35, 0x1 ;  /* 0x00000023d80ec211 */ /* 0x001fc800078c08ff */
[----:B------:R-:W-:Y:S01]  /*65d0*/  @!P4 LEA.HI.X R15, R216, R37, R219, 0x1, P6 ;  /* 0x00000025d80fc211 */ /* 0x000fe200030f0cdb */
[----:B-1----:R-:W-:Y:S04]  /*65e0*/  @P3 ST.E.128 desc[UR40][R12.64], R4 ;  /* 0x000000040c003985 */ /* 0x002fe8000c101d28 */
[----:B------:R-:W0:Y:S04]  /*65f0*/  @P5 LDS.128 R4, [R34+0xb000] ;  /* 0x00b0000022045984 */ /* 0x000e280000000c00 */
[----:B0-----:R-:W-:Y:S04]  /*6600*/  @P5 ST.E.128 desc[UR40][R32.64], R4 ;  /* 0x0000000420005985 */ /* 0x001fe8000c101d28 */
[----:B------:R-:W0:Y:S04]  /*6610*/  @!P4 LDS.128 R4, [R11+0xb000] ;  /* 0x00b000000b04c984 */ /* 0x000e280000000c00 */
[----:B0-----:R0:W-:Y:S02]  /*6620*/  @!P4 ST.E.128 desc[UR40][R14.64], R4 ;  /* 0x000000040e00c985 */ /* 0x0011e4000c101d28 */
.L_x_706:
[----:B------:R-:W-:Y:S05]  /*6630*/  BSYNC B0 ;  /* 0x0000000000007941 */ /* 0x000fea0003800000 */
.L_x_705:
[----:B0-----:R-:W5:Y:S01]  /*6640*/  LDL R4, [R1] ;  /* 0x0000000001047983 */ /* 0x001f620000100800 */
[----:B-1-3--:R-:W-:Y:S02]  /*6650*/  @!P2 VIADD R87, R87, 0x228c0 ;  /* 0x000228c05757a836 */ /* 0x00afe40000000000 */
[----:B------:R-:W-:Y:S01]  /*6660*/  VIADD R18, R18, 0x1 ;  /* 0x0000000112127836 */ /* 0x000fe20000000000 */
[----:B------:R-:W-:Y:S01]  /*6670*/  @!PT LDS RZ, [RZ] ;  /* 0x00000000fffff984 */ /* 0x000fe20000000800 */
[----:B------:R-:W-:Y:S01]  /*6680*/  @!PT LDS RZ, [RZ] ;  /* 0x00000000fffff984 */ /* 0x000fe20000000800 */
[----:B------:R-:W-:Y:S01]  /*6690*/  @!PT LDS RZ, [RZ] ;  /* 0x00000000fffff984 */ /* 0x000fe20000000800 */
[----:B------:R-:W-:Y:S01]  /*66a0*/  @!PT LDS RZ, [RZ] ;  /* 0x00000000fffff984 */ /* 0x000fe20000000800 */
[----:B------:R0:W-:Y:S06]  /*66b0*/  MEMBAR.ALL.CTA ;  /* 0x0000000000007992 */ /* 0x0001ec0000008000 */
[----:B0-----:R-:W0:Y:S01]  /*66c0*/  FENCE.VIEW.ASYNC.S ;  /* 0x00000000000073c6 */ /* 0x001e220000000000 */
[----:B------:R-:W-:Y:S01]  /*66d0*/  @!P2 PRMT R87, RZ, 0x654, R87 ;  /* 0x00000654ff57a816 */ /* 0x000fe20000000057 */
[----:B0-----:R0:W-:Y:S06]  /*66e0*/  BAR.SYNC.DEFER_BLOCKING R60, 0x80 ;  /* 0x0002003c0000751d */ /* 0x0011ec0000010000 */
[----:B------:R0:W-:Y:S01]  /*66f0*/  @!P2 SYNCS.ARRIVE.TRANS64.RED.A1T0 RZ, [R87+URZ], RZ ;  /* 0x000000ff57ffa9a7 */ /* 0x0001e2000810043f */
[----:B------:R-:W-:-:S04]  /*6700*/  ISETP.NE.AND P2, PT, R18, 0x2, PT ;  /* 0x000000021200780c */ /* 0x000fc80003f45270 */
[----:B------:R-:W-:Y:S02]  /*6710*/  SEL R5, RZ, 0x1, P2 ;  /* 0x00000001ff057807 */ /* 0x000fe40001000000 */
[----:B------:R-:W-:Y:S02]  /*6720*/  SEL R18, R18, RZ, P2 ;  /* 0x000000ff12127207 */ /* 0x000fe40001000000 */
[----:B------:R-:W-:Y:S02]  /*6730*/  LOP3.LUT R208, R208, R5, RZ, 0x3c, !PT ;  /* 0x00000005d0d07212 */ /* 0x000fe400078e3cff */
[----:B-----5:R-:W-:-:S13]  /*6740*/  LOP3.LUT P3, RZ, R4, 0x2, RZ, 0xc0, !PT ;  /* 0x0000000204ff7812 */ /* 0x020fda000786c0ff */
[----:B0-----:R-:W-:Y:S05]  /*6750*/  @P3 BRA `(.L_x_707) ;  /* 0xffffffc400743947 */ /* 0x001fea000383ffff */
[----:B------:R-:W0:Y:S01]  /*6760*/  S2R R4, SR_TID.X ;  /* 0x0000000000047919 */ /* 0x000e220000002100 */
[----:B------:R-:W-:Y:S02]  /*6770*/  PLOP3.LUT P0, PT, PT, PT, PT, 0x8, 0x0 ;  /* 0x000000000000781c */ /* 0x000fe40003f0e170 */
[----:B0-----:R-:W-:-:S04]  /*6780*/  SHF.R.U32.HI R4, RZ, 0x7, R4 ;  /* 0x00000007ff047819 */ /* 0x001fc80000011604 */
[----:B------:R-:W-:-:S13]  /*6790*/  ISETP.NE.AND P3, PT, R4, 0x1, PT ;  /* 0x000000010400780c */ /* 0x000fda0003f65270 */
[----:B------:R-:W-:Y:S05]  /*67a0*/  @!P3 WARPSYNC.ALL ;  /* 0x000000000000b948 */ /* 0x000fea0003800000 */
[----:B------:R-:W-:Y:S06]  /*67b0*/  @!P3 BAR.ARV 0x9, 0x100 ;  /* 0x024400000000bb1d */ /* 0x000fec0000002000 */
.L_x_649:
[----:B------:R-:W-:Y:S01]  /*67c0*/  IMAD.MOV.U32 R3, RZ, RZ, RZ ;  /* 0x000000ffff037224 */ /* 0x000fe200078e00ff */
[----:B------:R-:W-:Y:S06]  /*67d0*/  @P0 BRA `(.L_x_708) ;  /* 0x00000000000c0947 */ /* 0x000fec0003800000 */
[----:B------:R-:W1:Y:S01]  /*67e0*/  FENCE.VIEW.ASYNC.G ;  /* 0x00000000000073c6 */ /* 0x000e620000000100 */
[----:B------:R-:W-:Y:S05]  /*67f0*/  WARPSYNC.ALL ;  /* 0x0000000000007948 */ /* 0x000fea0003800000 */
[----:B-1----:R-:W-:Y:S06]  /*6800*/  BAR.ARV 0xc, 0x180 ;  /* 0x0306000000007b1d */ /* 0x002fec0000002000 */
.L_x_708:
[----:B------:R-:W3:Y:S01]  /*6810*/  LDL R0, [R1] ;  /* 0x0000000001007983 */ /* 0x000ee20000100800 */
[----:B------:R-:W-:Y:S01]  /*6820*/  BSSY B0, `(.L_x_709) ;  /* 0x0000021000007945 */ /* 0x000fe20003800000 */
[----:B---3--:R-:W-:-:S13]  /*6830*/  LOP3.LUT P0, RZ, R0, 0x8, RZ, 0xc0, !PT ;  /* 0x0000000800ff7812 */ /* 0x008fda000780c0ff */
[----:B------:R-:W-:Y:S05]  /*6840*/  @!P0 BRA `(.L_x_710) ;  /* 0x0000000000788947 */ /* 0x000fea0003800000 */
[----:B------:R-:W3:Y:S01]  /*6850*/  LDL R0, [R1+0x28] ;  /* 0x0000280001007983 */ /* 0x000ee20000100800 */
[----:B------:R-:W-:Y:S01]  /*6860*/  ULDC UR4, c[0x0][0x9f0] ;  /* 0x00027c0000047ab9 */ /* 0x000fe20000000800 */
[----:B---3--:R-:W-:-:S04]  /*6870*/  ISETP.NE.AND P0, PT, R0, RZ, PT ;  /* 0x000000ff0000720c */ /* 0x008fc80003f05270 */
        /* <DEDUP_REMOVED lines=9> */
[----:B0-----:R-:W-:Y:S01]  /*6910*/  IADD3 R4, R3, 0xffffffe, RZ ;  /* 0x0ffffffe03047810 */ /* 0x001fe20007ffe0ff */
[----:B------:R-:W-:-:S05]  /*6920*/  IMAD.MOV R3, RZ, RZ, -R10 ;  /* 0x000000ffff037224 */ /* 0x000fca00078e0a0a */
        /* <DEDUP_REMOVED lines=16> */
.L_x_710:
[----:B------:R-:W-:Y:S05]  /*6a30*/  BSYNC B0 ;  /* 0x0000000000007941 */ /* 0x000fea0003800000 */
.L_x_709:
[----:B------:R-:W3:Y:S01]  /*6a40*/  LDL R0, [R1+0x40] ;  /* 0x0000400001007983 */ /* 0x000ee20000100800 */
[----:B------:R-:W-:Y:S01]  /*6a50*/  PLOP3.LUT P0, PT, PT, PT, PT, 0x80, 0x0 ;  /* 0x000000000000781c */ /* 0x000fe20003f0f070 */
[----:B------:R-:W-:Y:S01]  /*6a60*/  IMAD.MOV.U32 R155, RZ, RZ, RZ ;  /* 0x000000ffff9b7224 */ /* 0x000fe200078e00ff */
[----:B------:R-:W-:Y:S01]  /*6a70*/  CS2R R150, SRZ ;  /* 0x0000000000967805 */ /* 0x000fe2000001ff00 */
[----:B------:R-:W-:Y:S01]  /*6a80*/  IMAD.MOV.U32 R156, RZ, RZ, RZ ;  /* 0x000000ffff9c7224 */ /* 0x000fe200078e00ff */
        /* <DEDUP_REMOVED lines=25> */
[----:B--2---:R-:W-:Y:S02]  /*6c20*/  CS2R R98, SRZ ;  /* 0x0000000000627805 */ /* 0x004fe4000001ff00 */
        /* <DEDUP_REMOVED lines=23> */
[----:B0-----:R-:W-:Y:S02]  /*6da0*/  CS2R R4, SRZ ;  /* 0x0000000000047805 */ /* 0x001fe4000001ff00 */
[----:B------:R-:W-:Y:S02]  /*6db0*/  CS2R R24, SRZ ;  /* 0x0000000000187805 */ /* 0x000fe4000001ff00 */
[----:B------:R-:W-:-:S02]  /*6dc0*/  CS2R R46, SRZ ;  /* 0x00000000002e7805 */ /* 0x000fc4000001ff00 */
[----:B------:R-:W-:Y:S02]  /*6dd0*/  CS2R R44, SRZ ;  /* 0x00000000002c7805 */ /* 0x000fe4000001ff00 */
[----:B------:R-:W-:Y:S02]  /*6de0*/  CS2R R42, SRZ ;  /* 0x00000000002a7805 */ /* 0x000fe4000001ff00 */
[----:B----4-:R-:W-:Y:S02]  /*6df0*/  CS2R R40, SRZ ;  /* 0x0000000000287805 */ /* 0x010fe4000001ff00 */
[----:B------:R-:W-:Y:S02]  /*6e00*/  CS2R R38, SRZ ;  /* 0x0000000000267805 */ /* 0x000fe4000001ff00 */
[----:B------:R-:W-:Y:S02]  /*6e10*/  CS2R R36, SRZ ;  /* 0x0000000000247805 */ /* 0x000fe4000001ff00 */
[----:B------:R-:W-:-:S02]  /*6e20*/  CS2R R34, SRZ ;  /* 0x0000000000227805 */ /* 0x000fc4000001ff00 */
[----:B------:R-:W-:Y:S02]  /*6e30*/  CS2R R32, SRZ ;  /* 0x0000000000207805 */ /* 0x000fe4000001ff00 */
[----:B------:R-:W-:Y:S02]  /*6e40*/  CS2R R30, SRZ ;  /* 0x00000000001e7805 */ /* 0x000fe4000001ff00 */
[----:B------:R-:W-:Y:S02]  /*6e50*/  CS2R R28, SRZ ;  /* 0x00000000001c7805 */ /* 0x000fe4000001ff00 */
[----:B------:R-:W-:Y:S02]  /*6e60*/  CS2R R26, SRZ ;  /* 0x00000000001a7805 */ /* 0x000fe4000001ff00 */
[----:B------:R-:W-:Y:S01]  /*6e70*/  CS2R R152, SRZ ;  /* 0x0000000000987805 */ /* 0x000fe2000001ff00 */
[----:B---3--:R-:W-:-:S05]  /*6e80*/  IMAD R0, R0, R3, RZ ;  /* 0x0000000300007224 */ /* 0x008fca00078e02ff */
[----:B------:R0:W-:Y:S01]  /*6e90*/  STL [R1+0xc], R0 ;  /* 0x00000c0001007387 */ /* 0x0001e20000100800 */
[----:B------:R-:W-:-:S04]  /*6ea0*/  VIADDMNMX R172, R0, R3, R172, PT ;  /* 0x0000000300ac7246 */ /* 0x000fc800038001ac */
[----:B------:R-:W-:-:S13]  /*6eb0*/  ISETP.GT.AND P1, PT, R172, R0, PT ;  /* 0x00000000ac00720c */ /* 0x000fda0003f24270 */
[----:B0-----:R-:W-:Y:S05]  /*6ec0*/  @!P1 BRA `(.L_x_711) ;  /* 0x0000006c003c9947 */ /* 0x001fea0003800000 */
[----:B------:R-:W0:Y:S01]  /*6ed0*/  S2R R30, SR_TID.X ;  /* 0x00000000001e7919 */ /* 0x000e220000002100 */
[----:B------:R-:W-:Y:S01]  /*6ee0*/  UMOV UR4, 0xffffffff ;  /* 0xffffffff00047882 */ /* 0x000fe20000000000 */
[----:B0-----:R-:W-:-:S05]  /*6ef0*/  VIADD R30, R30, 0xffffff80 ;  /* 0xffffff801e1e7836 */ /* 0x001fca0000000000 */
[----:B------:R-:W-:-:S04]  /*6f00*/  SHF.R.S32.HI R29, RZ, 0x1f, R30 ;  /* 0x0000001fff1d7819 */ /* 0x000fc8000001141e */
[----:B------:R-:W-:-:S04]  /*6f10*/  LEA.HI R13, R29, R30, RZ, 0x7 ;  /* 0x0000001e1d0d7211 */ /* 0x000fc800078f38ff */
[----:B------:R-:W-:Y:S01]  /*6f20*/  SHF.R.S32.HI R13, RZ, 0x7, R13 ;  /* 0x00000007ff0d7819 */ /* 0x000fe2000001140d */
[----:B------:R-:W-:Y:S06]  /*6f30*/  BRA.DIV UR4, `(.L_x_712) ;  /* 0x0000013604dc7947 */ /* 0x000fec000b800000 */
[----:B------:R0:W1:Y:S02]  /*6f40*/  SHFL.IDX PT, R14, R13, RZ, 0x1f ;  /* 0x00001fff0d0e7589 */ /* 0x00006400000e0000 */
.L_x_950:
[----:B-1----:R-:W-:Y:S01]  /*6f50*/  LEA.HI R0, R14, R14, RZ, 0x1 ;  /* 0x0000000e0e007211 */ /* 0x002fe200078f08ff */
[----:B------:R-:W-:Y:S01]  /*6f60*/  VIADD R26, R19, 0x18400 ;  /* 0x00018400131a7836 */ /* 0x000fe20000000000 */
[----:B------:R-:W-:Y:S02]  /*6f70*/  BSSY B6, `(.L_x_713) ;  /* 0x0000018000067945 */ /* 0x000fe40003800000 */
[----:B------:R-:W-:Y:S02]  /*6f80*/  LOP3.LUT R3, R0, 0x1e, RZ, 0xc0, !PT ;  /* 0x0000001e00037812 */ /* 0x000fe400078ec0ff */
[----:B------:R-:W-:Y:S02]  /*6f90*/  LOP3.LUT P0, RZ, R26, 0x1bf, RZ, 0xc0, !PT ;  /* 0x000001bf1aff7812 */ /* 0x000fe4000780c0ff */
[----:B------:R-:W-:-:S05]  /*6fa0*/  IADD3 R3, R14, -R3, RZ ;  /* 0x800000030e037210 */ /* 0x000fca0007ffe0ff */
[----:B------:R-:W-:-:S05]  /*6fb0*/  IMAD R3, R3, 0x2000, R26 ;  /* 0x0000200003037824 */ /* 0x000fca00078e021a */
[----:B------:R-:W-:-:S04]  /*6fc0*/  SHF.R.U32.HI R3, RZ, 0x4, R3 ;  /* 0x00000004ff037819 */ /* 0x000fc80000011603 */
[----:B------:R-:W-:Y:S01]  /*6fd0*/  LOP3.LUT R24, R3, 0x3fff, RZ, 0xc0, !PT ;  /* 0x00003fff03187812 */ /* 0x000fe200078ec0ff */
[----:B------:R-:W-:Y:S06]  /*6fe0*/  @!P0 BRA `(.L_x_714) ;  /* 0x0000000000408947 */ /* 0x000fec0003800000 */
[----:B------:R-:W-:Y:S01]  /*6ff0*/  MOV R14, 0x0 ;  /* 0x00000000000e7802 */ /* 0x000fe20000000f00 */
[----:B------:R-:W-:Y:S01]  /*7000*/  ULDC.64 UR4, c[0x4][0x98] ;  /* 0x0100260000047ab9 */ /* 0x000fe20000000a00 */
[----:B------:R-:W-:Y:S01]  /*7010*/  ULDC.64 UR6, c[0x4][0xa0] ;  /* 0x0100280000067ab9 */ /* 0x000fe20000000a00 */
[----:B------:R-:W-:Y:S02]  /*7020*/  IMAD.U32 R4, RZ, RZ, UR4 ;  /* 0x00000004ff047e24 */ /* 0x000fe4000f8e00ff */
[----:B------:R-:W-:Y:S01]  /*7030*/  IMAD.U32 R5, RZ, RZ, UR5 ;  /* 0x00000005ff057e24 */ /* 0x000fe2000f8e00ff */
[----:B------:R-:W1:Y:S01]  /*7040*/  LDC.64 R14, c[0x4][R14] ;  /* 0x010000000e0e7b82 */ /* 0x000e620000000a00 */
[----:B------:R-:W-:Y:S01]  /*7050*/  ULDC.64 UR4, c[0x4][0x38] ;  /* 0x01000e0000047ab9 */ /* 0x000fe20000000a00 */
        /* <DEDUP_REMOVED lines=8> */
[----:B-1---5:R-:W-:Y:S05]  /*70e0*/  CALL.ABS.NOINC R14 ;  /* 0x000000000e007343 */ /* 0x022fea0003c00000 */
.L_x_714:
[----:B------:R-:W-:Y:S05]  /*70f0*/  BSYNC B6 ;  /* 0x0000000000067941 */ /* 0x000fea0003800000 */
.L_x_713:
[----:B------:R-:W-:Y:S02]  /*7100*/  ULDC UR4, c[0x0][0x3f4] ;  /* 0x0000fd0000047ab9 */ /* 0x000fe40000000800 */
[----:B------:R-:W-:-:S13]  /*7110*/  ISETP.LT.AND P0, PT, RZ, UR4, PT ;  /* 0x00000004ff007c0c */ /* 0x000fda000bf01270 */
[----:B------:R-:W-:Y:S05]  /*7120*/  @P0 BRA `(.L_x_715) ;  /* 0x0000000000400947 */ /* 0x000fea0003800000 */
[----:B------:R-:W2:Y:S02]  /*7130*/  LDL R20, [R1+0x38] ;  /* 0x0000380001147983 */ /* 0x000ea40000100800 */
[----:B--2---:R-:W-:-:S04]  /*7140*/  LEA.HI R0, R20, R20, RZ, 0x1 ;  /* 0x0000001414007211 */ /* 0x004fc800078f08ff */
[----:B------:R-:W-:-:S05]  /*7150*/  LOP3.LUT R0, R0, 0xfffffffe, RZ, 0xc0, !PT ;  /* 0xfffffffe00007812 */ /* 0x000fca00078ec0ff */
[----:B------:R-:W-:-:S05]  /*7160*/  IMAD.IADD R0, R20, 0x1, -R0 ;  /* 0x0000000114007824 */ /* 0x000fca00078e0a00 */
[----:B------:R-:W-:-:S04]  /*7170*/  SHF.L.U32 R0, R0, 0x1f, RZ ;  /* 0x0000001f00007819 */ /* 0x000fc800000006ff */
[----:B------:R1:W2:Y:S03]  /*7180*/  SYNCS.PHASECHK.TRANS64.TRYWAIT P0, [R19+URZ+0x22800], R0 ;  /* 0x02280000130075a7 */ /* 0x0002a6000800017f */
[----:B--2---:R-:W-:Y:S05]  /*7190*/  @!P0 NANOSLEEP.SYNCS 0x989680 ;  /* 0x009896800000895d */ /* 0x004fea0003900000 */
[----:B------:R-:W2:Y:S01]  /*71a0*/  @!P0 SYNCS.PHASECHK.TRANS64 P0, [R19+URZ+0x22800], R0 ;  /* 0x02280000130085a7 */ /* 0x000ea2000800007f */
[----:B------:R-:W-:Y:S04]  /*71b0*/  BSSY B0, `(.L_x_716) ;  /* 0x0000006000007945 */ /* 0x000fe80003800000 */
[----:B--2---:R-:W-:Y:S05]  /*71c0*/  @P0 BRA `(.L_x_717) ;  /* 0x0000000000100947 */ /* 0x004fea0003800000 */
.L_x_718:
[----:B--2---:R2:W3:Y:S02]  /*71d0*/  SYNCS.PHASECHK.TRANS64.TRYWAIT P0, [R19+URZ+0x22800], R0 ;  /* 0x02280000130075a7 */ /* 0x0044e4000800017f */
[----:B---3--:R-:W-:Y:S05]  /*71e0*/  @!P0 NANOSLEEP.SYNCS 0x989680 ;  /* 0x009896800000895d */ /* 0x008fea0003900000 */
[----:B------:R-:W3:Y:S02]  /*71f0*/  @!P0 SYNCS.PHASECHK.TRANS64 P0, [R19+URZ+0x22800], R0 ;  /* 0x02280000130085a7 */ /* 0x000ee4000800007f */
[----:B---3--:R-:W-:Y:S05]  /*7200*/  @!P0 BRA `(.L_x_718) ;  /* 0xfffffffc00f08947 */ /* 0x008fea000383ffff */
.L_x_717:
[----:B------:R-:W-:Y:S05]  /*7210*/  BSYNC B0 ;  /* 0x0000000000007941 */ /* 0x000fea0003800000 */
.L_x_716:
[----:B------:R-:W-:Y:S05]  /*7220*/  BRA `(.L_x_719) ;  /* 0x0000002000ec7947 */ /* 0x000fea0003800000 */
.L_x_715:
[----:B-----5:R-:W-:Y:S01]  /*7230*/  SHF.R.S32.HI R0, RZ, 0x1f, R50 ;  /* 0x0000001fff007819 */ /* 0x020fe20000011432 */
[----:B------:R-:W-:Y:S01]  /*7240*/  ULDC.64 UR4, c[0x0][0x3f8] ;  /* 0x0000fe0000047ab9 */ /* 0x000fe20000000a00 */
[----:B------:R-:W-:Y:S01]  /*7250*/  ULDC.64 UR6, c[0x0][0x408] ;  /* 0x0001020000067ab9 */ /* 0x000fe20000000a00 */
[----:B------:R-:W-:Y:S01]  /*7260*/  LOP3.LUT P0, RZ, R26, 0x3ff, RZ, 0xc0, !PT ;  /* 0x000003ff1aff7812 */ /* 0x000fe2000780c0ff */
[----:B------:R-:W-:Y:S01]  /*7270*/  IMAD.WIDE.U32 R4, R50, UR4, RZ ;  /* 0x0000000432047c25 */ /* 0x000fe2000f8e00ff */
[----:B------:R-:W-:Y:S03]  /*7280*/  BSSY B6, `(.L_x_720) ;  /* 0x000001f000067945 */ /* 0x000fe60003800000 */
[C---:B------:R-:W-:Y:S02]  /*7290*/  IMAD R3, R0.reuse, UR4, RZ ;  /* 0x0000000400037c24 */ /* 0x040fe4000f8e02ff */
[----:B------:R-:W-:-:S02]  /*72a0*/  IMAD R9, R0, UR6, RZ ;  /* 0x0000000600097c24 */ /* 0x000fc4000f8e02ff */
[C---:B------:R-:W-:Y:S01]  /*72b0*/  IMAD R3, R50.reuse, UR5, R3 ;  /* 0x0000000532037c24 */ /* 0x040fe2000f8e0203 */
[----:B------:R-:W-:Y:S01]  /*72c0*/  ULDC.64 UR4, c[0x0][0x3e8] ;  /* 0x0000fa0000047ab9 */ /* 0x000fe20000000a00 */
[----:B------:R-:W-:Y:S01]  /*72d0*/  IMAD.WIDE.U32 R6, R50, UR6, RZ ;  /* 0x0000000632067c25 */ /* 0x000fe2000f8e00ff */
[----:B------:R-:W-:-:S03]  /*72e0*/  LEA R26, P1, R4, UR4, 0x1 ;  /* 0x00000004041a7c11 */ /* 0x000fc6000f8208ff */
[----:B------:R-:W-:Y:S01]  /*72f0*/  IMAD R9, R50, UR7, R9 ;  /* 0x0000000732097c24 */ /* 0x000fe2000f8e0209 */
[----:B------:R-:W-:Y:S01]  /*7300*/  ULDC.64 UR6, c[0x0][0x400] ;  /* 0x0001000000067ab9 */ /* 0x000fe20000000a00 */
[----:B------:R-:W-:Y:S01]  /*7310*/  IMAD.IADD R27, R3, 0x1, R5 ;  /* 0x00000001031b7824 */ /* 0x000fe200078e0205 */
[----:B------:R-:W-:Y:S02]  /*7320*/  LEA R28, P2, R6, UR6, 0x1 ;  /* 0x00000006061c7c11 */ /* 0x000fe4000f8408ff */
[----:B------:R-:W-:Y:S02]  /*7330*/  IADD3 R25, R9, R7, RZ ;  /* 0x0000000709197210 */ /* 0x000fe40007ffe0ff */
[----:B------:R-:W-:Y:S02]  /*7340*/  LEA.HI.X R27, R4, UR5, R27, 0x1, P1 ;  /* 0x00000005041b7c11 */ /* 0x000fe400088f0c1b */
[----:B------:R-:W-:Y:S01]  /*7350*/  LEA.HI.X R25, R6, UR7, R25, 0x1, P2 ;  /* 0x0000000706197c11 */ /* 0x000fe200090f0c19 */
        /* <DEDUP_REMOVED lines=17> */
.L_x_721:
[----:B------:R-:W-:Y:S05]  /*7470*/  BSYNC B6 ;  /* 0x0000000000067941 */ /* 0x000fea0003800000 */
.L_x_720:
[----:B------:R-:W-:Y:S01]  /*7480*/  ULDC.U8 UR4, c[0x0][0x410] ;  /* 0x0001040000047ab9 */ /* 0x000fe20000000000 */
[----:B------:R-:W-:Y:S01]  /*7490*/  BSSY B0, `(.L_x_722) ;  /* 0x000020c000007945 */ /* 0x000fe20003800000 */
[----:B------:R-:W-:Y:S01]  /*74a0*/  ISETP.NE.AND P0, PT, RZ, UR4, PT ;  /* 0x00000004ff007c0c */ /* 0x000fe2000bf05270 */
[----:B------:R-:W-:-:S12]  /*74b0*/  IMAD R4, R49, 0x80, R204 ;  /* 0x0000008031047824 */ /* 0x000fd800078e02cc */
[----:B------:R-:W-:Y:S05]  /*74c0*/  @!P0 BRA `(.L_x_723) ;  /* 0x0000001000288947 */ /* 0x000fea0003800000 */
[----:B------:R-:W-:-:S03]  /*74d0*/  UMOV UR4, 0xffffffff ;  /* 0xffffffff00047882 */ /* 0x000fc60000000000 */
[----:B------:R-:W-:Y:S05]  /*74e0*/  BRA.DIV UR4, `(.L_x_724) ;  /* 0x0000013204947947 */ /* 0x000fea000b800000 */
[----:B------:R1:W2:Y:S04]  /*74f0*/  SHFL.IDX PT, R0, R27, RZ, 0x1c1f ;  /* 0x001c1fff1b007589 */ /* 0x0002a800000e0000 */
[----:B------:R1:W3:Y:S04]  /*7500*/  SHFL.IDX PT, R3, R26, RZ, 0x1c1f ;  /* 0x001c1fff1a037589 */ /* 0x0002e800000e0000 */
[----:B------:R-:W4:Y:S04]  /*7510*/  SHFL.IDX PT, R25, R25, RZ, 0x1c1f ;  /* 0x001c1fff19197589 */ /* 0x000f2800000e0000 */
[----:B------:R1:W0:Y:S02]  /*7520*/  SHFL.IDX PT, R20, R28, RZ, 0x1c1f ;  /* 0x001c1fff1c147589 */ /* 0x00022400000e0000 */
.L_x_956:
[----:B-1----:R-:W5:Y:S01]  /*7530*/  LDL R28, [R1+0x38] ;  /* 0x00003800011c7983 */ /* 0x002f620000100800 */
[----:B------:R-:W-:Y:S01]  /*7540*/  ULDC UR4, c[0x0][0x448] ;  /* 0x0001120000047ab9 */ /* 0x000fe20000000800 */
[----:B------:R-:W-:Y:S01]  /*7550*/  LEA.HI R29, R29, R30, RZ, 0x2 ;  /* 0x0000001e1d1d7211 */ /* 0x000fe200078f10ff */
[----:B------:R-:W-:Y:S01]  /*7560*/  IMAD R26, R48, UR4, RZ ;  /* 0x00000004301a7c24 */ /* 0x000fe2000f8e02ff */
[----:B------:R-:W-:Y:S01]  /*7570*/  BSSY B1, `(.L_x_725) ;  /* 0x0000023000017945 */ /* 0x000fe20003800000 */
[----:B------:R-:W-:Y:S02]  /*7580*/  CS2R R6, SRZ ;  /* 0x0000000000067805 */ /* 0x000fe4000001ff00 */
[----:B------:R-:W-:Y:S02]  /*7590*/  CS2R R8, SRZ ;  /* 0x0000000000087805 */ /* 0x000fe4000001ff00 */
[----:B------:R-:W-:Y:S02]  /*75a0*/  SHF.R.S32.HI R29, RZ, 0x1f, R29 ;  /* 0x0000001fff1d7819 */ /* 0x000fe4000001141d */
[----:B------:R-:W-:Y:S01]  /*75b0*/  ISETP.GE.AND P0, PT, R4, R26, PT ;  /* 0x0000001a0400720c */ /* 0x000fe20003f06270 */
[----:B------:R-:W-:Y:S01]  /*75c0*/  IMAD R26, R49, -0x80, R26 ;  /* 0xffffff80311a7824 */ /* 0x000fe200078e021a */
[----:B------:R-:W-:-:S02]  /*75d0*/  CS2R R4, SRZ ;  /* 0x0000000000047805 */ /* 0x000fc4000001ff00 */
[----:B-----5:R-:W-:-:S04]  /*75e0*/  LEA.HI R10, R28, R28, RZ, 0x1 ;  /* 0x0000001c1c0a7211 */ /* 0x020fc800078f08ff */
[----:B------:R-:W-:Y:S02]  /*75f0*/  LOP3.LUT R27, R10, 0xfffffffe, RZ, 0xc0, !PT ;  /* 0xfffffffe0a1b7812 */ /* 0x000fe400078ec0ff */
[----:B------:R-:W-:-:S03]  /*7600*/  CS2R R10, SRZ ;  /* 0x00000000000a7805 */ /* 0x000fc6000001ff00 */
[----:B------:R-:W-:Y:S05]  /*7610*/  @P0 BRA `(.L_x_726) ;  /* 0x0000000000600947 */ /* 0x000fea0003800000 */
[----:B------:R-:W-:Y:S01]  /*7620*/  ULDC UR4, c[0x0][0x3f4] ;  /* 0x0000fd0000047ab9 */ /* 0x000fe20000000800 */
[----:B--2---:R-:W-:Y:S01]  /*7630*/  MOV R5, R0 ;  /* 0x0000000000057202 */ /* 0x004fe20000000f00 */
[C---:B------:R-:W-:Y:S01]  /*7640*/  IMAD.SHL.U32 R14, R209.reuse, 0x2, RZ ;  /* 0x00000002d10e7824 */ /* 0x040fe200078e00ff */
[----:B------:R-:W-:Y:S01]  /*7650*/  ISETP.GE.AND P2, PT, R22, UR4, PT ;  /* 0x0000000416007c0c */ /* 0x000fe2000bf46270 */
[----:B---3--:R-:W-:Y:S01]  /*7660*/  IMAD.MOV.U32 R4, RZ, RZ, R3 ;  /* 0x000000ffff047224 */ /* 0x008fe200078e0003 */
[----:B------:R-:W-:Y:S02]  /*7670*/  ISETP.GE.AND P3, PT, R209, UR4, PT ;  /* 0x00000004d1007c0c */ /* 0x000fe4000bf66270 */
[----:B------:R-:W-:Y:S02]  /*7680*/  CS2R R8, SRZ ;  /* 0x0000000000087805 */ /* 0x000fe4000001ff00 */
[----:B------:R-:W-:Y:S01]  /*7690*/  SHF.R.S32.HI R6, RZ, 0x1f, R209 ;  /* 0x0000001fff067819 */ /* 0x000fe200000114d1 */
[----:B----4-:R-:W-:-:S03]  /*76a0*/  IMAD.MOV.U32 R7, RZ, RZ, R25 ;  /* 0x000000ffff077224 */ /* 0x010fc600078e0019 */
[----:B------:R-:W-:Y:S01]  /*76b0*/  SHF.L.U64.HI R15, R209, 0x1, R6 ;  /* 0x00000001d10f7819 */ /* 0x000fe20000010206 */
[----:B0-----:R-:W-:Y:S02]  /*76c0*/  IMAD.MOV.U32 R6, RZ, RZ, R20 ;  /* 0x000000ffff067224 */ /* 0x001fe400078e0014 */
[----:B------:R-:W-:Y:S02]  /*76d0*/  @!P2 IMAD.WIDE R4, R22, 0x2, R4 ;  /* 0x000000021604a825 */ /* 0x000fe400078e0204 */
[-C--:B------:R-:W-:Y:S02]  /*76e0*/  @!P3 IADD3 R12, P0, R3, R14.reuse, RZ ;  /* 0x0000000e030cb210 */ /* 0x080fe40007f1e0ff */
[----:B------:R-:W-:Y:S01]  /*76f0*/  @!P3 IADD3 R14, P1, R20, R14, RZ ;  /* 0x0000000e140eb210 */ /* 0x000fe20007f3e0ff */
[----:B------:R0:W5:Y:S01]  /*7700*/  @!P2 LD.E.64 R8, desc[UR40][R4.64] ;  /* 0x000000280408a980 */ /* 0x000162000c101b00 */
[----:B------:R-:W-:Y:S01]  /*7710*/  @!P2 IMAD.WIDE R20, R22, 0x2, R6 ;  /* 0x000000021614a825 */ /* 0x000fe200078e0206 */
[----:B------:R-:W-:-:S02]  /*7720*/  CS2R R10, SRZ ;  /* 0x00000000000a7805 */ /* 0x000fc4000001ff00 */
[----:B------:R-:W-:Y:S01]  /*7730*/  CS2R R6, SRZ ;  /* 0x0000000000067805 */ /* 0x000fe2000001ff00 */
[--C-:B------:R-:W-:Y:S02]  /*7740*/  @!P3 IMAD.X R13, R0, 0x1, R15.reuse, P0 ;  /* 0x00000001000db824 */ /* 0x100fe400000e060f */
[----:B------:R-:W-:Y:S01]  /*7750*/  @!P3 IMAD.X R15, R25, 0x1, R15, P1 ;  /* 0x00000001190fb824 */ /* 0x000fe200008e060f */
[----:B0-----:R-:W-:Y:S02]  /*7760*/  CS2R R4, SRZ ;  /* 0x0000000000047805 */ /* 0x001fe4000001ff00 */
[----:B------:R1:W5:Y:S04]  /*7770*/  @!P3 LD.E.64 R10, desc[UR40][R12.64] ;  /* 0x000000280c0ab980 */ /* 0x000368000c101b00 */
[----:B------:R1:W5:Y:S04]  /*7780*/  @!P3 LD.E.64 R6, desc[UR40][R14.64] ;  /* 0x000000280e06b980 */ /* 0x000368000c101b00 */
[----:B------:R1:W5:Y:S02]  /*7790*/  @!P2 LD.E.64 R4, desc[UR40][R20.64] ;  /* 0x000000281404a980 */ /* 0x000364000c101b00 */
.L_x_726:
[----:B------:R-:W-:Y:S05]  /*77a0*/  BSYNC B1 ;  /* 0x0000000000017941 */ /* 0x000fea0003800000 */
.L_x_725:
[----:B-1----:R-:W4:Y:S01]  /*77b0*/  LDL R14, [R1+0x14] ;  /* 0x00001400010e7983 */ /* 0x002f220000100800 */
[----:B------:R-:W-:Y:S01]  /*77c0*/  IMAD.IADD R27, R28, 0x1, -R27 ;  /* 0x000000011c1b7824 */ /* 0x000fe200078e0a1b */
[----:B-----5:R-:W-:Y:S01]  /*77d0*/  SHF.R.U64 R32, R8, 0x10, R9 ;  /* 0x0000001008207819 */ /* 0x020fe20000001209 */
[----:B------:R-:W-:-:S03]  /*77e0*/  IMAD.MOV.U32 R30, RZ, RZ, R8 ;  /* 0x000000ffff1e7224 */ /* 0x000fc600078e0008 */
[----:B------:R-:W-:Y:S02]  /*77f0*/  SHF.L.U32 R8, R27, 0x1f, RZ ;  /* 0x0000001f1b087819 */ /* 0x000fe400000006ff */
[----:B------:R-:W-:Y:S02]  /*7800*/  LEA.HI R29, R29, R204, RZ, 0x3 ;  /* 0x000000cc1d1d7211 */ /* 0x000fe400078f18ff */
[----:B------:R-:W1:Y:S02]  /*7810*/  SYNCS.PHASECHK.TRANS64.TRYWAIT P0, [R19+URZ+0x22800], R8 ;  /* 0x02280008130075a7 */ /* 0x000e64000800017f */
[----:B------:R-:W-:Y:S01]  /*7820*/  LOP3.LUT R29, R29, 0xfffffff8, RZ, 0xc0, !PT ;  /* 0xfffffff81d1d7812 */ /* 0x000fe200078ec0ff */
[----:B---3--:R-:W-:-:S04]  /*7830*/  IMAD.MOV.U32 R3, RZ, RZ, R9 ;  /* 0x000000ffff037224 */ /* 0x008fc800078e0009 */
[----:B------:R-:W-:Y:S01]  /*7840*/  IMAD.IADD R29, R204, 0x1, -R29 ;  /* 0x00000001cc1d7824 */ /* 0x000fe200078e0a1d */
[----:B------:R-:W-:-:S04]  /*7850*/  PRMT R30, R30, 0x5410, R3 ;  /* 0x000054101e1e7816 */ /* 0x000fc80000000003 */
[----:B--2---:R-:W-:-:S04]  /*7860*/  SHF.L.U32 R0, R29, 0x6, RZ ;  /* 0x000000061d007819 */ /* 0x004fc800000006ff */
[----:B------:R-:W-:-:S04]  /*7870*/  LOP3.LUT R3, R0, 0x1c0, RZ, 0xc0, !PT ;  /* 0x000001c000037812 */ /* 0x000fc800078ec0ff */
[----:B------:R-:W-:Y:S02]  /*7880*/  LOP3.LUT R0, R3, 0x18, R16, 0xf8, !PT ;  /* 0x0000001803007812 */ /* 0x000fe400078ef810 */
[----:B------:R-:W-:Y:S01]  /*7890*/  SHF.R.U32.HI R3, RZ, 0x3, R3 ;  /* 0x00000003ff037819 */ /* 0x000fe20000011603 */
[----:B------:R-:W-:Y:S01]  /*78a0*/  IMAD.MOV.U32 R28, RZ, RZ, R4 ;  /* 0x000000ffff1c7224 */ /* 0x000fe200078e0004 */
[----:B0-----:R-:W-:Y:S02]  /*78b0*/  SHF.R.U32.HI R13, RZ, 0x10, R9 ;  /* 0x00000010ff0d7819 */ /* 0x001fe40000011609 */
[----:B------:R-:W-:Y:S01]  /*78c0*/  LOP3.LUT R0, R0, R3, RZ, 0x3c, !PT ;  /* 0x0000000300007212 */ /* 0x000fe200078e3cff */
[--C-:B------:R-:W-:Y:S01]  /*78d0*/  IMAD.MOV.U32 R9, RZ, RZ, R5.reuse ;  /* 0x000000ffff097224 */ /* 0x100fe200078e0005 */
[----:B------:R-:W-:Y:S01]  /*78e0*/  SHF.R.U64 R34, R4, 0x10, R5 ;  /* 0x0000001004227819 */ /* 0x000fe20000001205 */
[----:B------:R-:W-:Y:S01]  /*78f0*/  IMAD.MOV.U32 R4, RZ, RZ, R7 ;  /* 0x000000ffff047224 */ /* 0x000fe200078e0007 */
[----:B------:R-:W-:Y:S01]  /*7900*/  LOP3.LUT P2, RZ, R29, 0x4, RZ, 0xc0, !PT ;  /* 0x000000041dff7812 */ /* 0x000fe2000784c0ff */
[----:B------:R-:W-:Y:S01]  /*7910*/  IMAD.MOV.U32 R29, RZ, RZ, R6 ;  /* 0x000000ffff1d7224 */ /* 0x000fe200078e0006 */
[----:B------:R-:W-:Y:S01]  /*7920*/  SHF.R.U64 R33, R10, 0x10, R11 ;  /* 0x000000100a217819 */ /* 0x000fe2000000120b */
[----:B------:R-:W-:Y:S01]  /*7930*/  IMAD.MOV.U32 R31, RZ, RZ, R10 ;  /* 0x000000ffff1f7224 */ /* 0x000fe200078e000a */
[----:B------:R-:W-:Y:S01]  /*7940*/  PRMT R28, R28, 0x5410, R9 ;  /* 0x000054101c1c7816 */ /* 0x000fe20000000009 */
[--C-:B------:R-:W-:Y:S01]  /*7950*/  IMAD.MOV.U32 R12, RZ, RZ, R11.reuse ;  /* 0x000000ffff0c7224 */ /* 0x100fe200078e000b */
[----:B------:R-:W-:Y:S01]  /*7960*/  SHF.R.U32.HI R10, RZ, 0x10, R11 ;  /* 0x00000010ff0a7819 */ /* 0x000fe2000001160b */
[----:B------:R-:W-:Y:S01]  /*7970*/  BSSY B1, `(.L_x_727) ;  /* 0x0000010000017945 */ /* 0x000fe20003800000 */
[----:B------:R-:W-:-:S02]  /*7980*/  SHF.R.U32.HI R5, RZ, 0x10, R5 ;  /* 0x00000010ff057819 */ /* 0x000fc40000011605 */
[----:B------:R-:W-:Y:S02]  /*7990*/  VIMNMX R9, R26, 0x80, PT ;  /* 0x000000801a097848 */ /* 0x000fe40003fe0100 */
[--C-:B------:R-:W-:Y:S02]  /*79a0*/  SHF.R.U64 R35, R6, 0x10, R7.reuse ;  /* 0x0000001006237819 */ /* 0x100fe40000001207 */
[----:B------:R-:W-:Y:S02]  /*79b0*/  PRMT R29, R29, 0x5410, R4 ;  /* 0x000054101d1d7816 */ /* 0x000fe40000000004 */
[----:B------:R-:W-:Y:S02]  /*79c0*/  SHF.R.U32.HI R6, RZ, 0x10, R7 ;  /* 0x00000010ff067819 */ /* 0x000fe40000011607 */
[----:B------:R-:W-:Y:S02]  /*79d0*/  PRMT R32, R32, 0x5410, R13 ;  /* 0x0000541020207816 */ /* 0x000fe4000000000d */
[----:B------:R-:W-:-:S02]  /*79e0*/  PRMT R31, R31, 0x5410, R12 ;  /* 0x000054101f1f7816 */ /* 0x000fc4000000000c */
[----:B------:R-:W-:Y:S02]  /*79f0*/  PRMT R33, R33, 0x5410, R10 ;  /* 0x0000541021217816 */ /* 0x000fe4000000000a */
[----:B------:R-:W-:Y:S02]  /*7a00*/  PRMT R34, R34, 0x5410, R5 ;  /* 0x0000541022227816 */ /* 0x000fe40000000005 */
[----:B------:R-:W-:Y:S01]  /*7a10*/  ISETP.GE.AND P1, PT, R204, R9, PT ;  /* 0x00000009cc00720c */ /* 0x000fe20003f26270 */
[----:B----4-:R-:W-:-:S04]  /*7a20*/  IMAD R0, R14, 0x200, R0 ;  /* 0x000002000e007824 */ /* 0x010fc800078e0200 */
[----:B------:R-:W-:-:S04]  /*7a30*/  IMAD R3, R0, 0x2, R19 ;  /* 0x0000000200037824 */ /* 0x000fc800078e0213 */
[C---:B------:R-:W-:Y:S02]  /*7a40*/  VIADD R4, R3.reuse, 0x18400 ;  /* 0x0001840003047836 */ /* 0x040fe40000000000 */
[----:B------:R-:W-:Y:S01]  /*7a50*/  VIADD R0, R3, 0x18440 ;  /* 0x0001844003007836 */ /* 0x000fe20000000000 */
[----:B-1----:R-:W-:Y:S06]  /*7a60*/  @!P0 BRA `(.L_x_728) ;  /* 0x0000012c00a88947 */ /* 0x002fec0003800000 */
.L_x_957:
[----:B------:R-:W-:Y:S05]  /*7a70*/  BSYNC B1 ;  /* 0x0000000000017941 */ /* 0x000fea0003800000 */
.L_x_727:
[----:B------:R-:W-:Y:S01]  /*7a80*/  BSSY B1, `(.L_x_729) ;  /* 0x0000057000017945 */ /* 0x000fe20003800000 */
[----:B------:R-:W-:Y:S01]  /*7a90*/  PRMT R35, R35, 0x5410, R6 ;  /* 0x0000541023237816 */ /* 0x000fe20000000006 */
[----:B------:R-:W-:Y:S02]  /*7aa0*/  @P2 VIADD R0, R4, 0xffffffc0 ;  /* 0xffffffc004002836 */ /* 0x000fe40000000000 */
[----:B------:R-:W-:Y:S05]  /*7ab0*/  @P1 BRA `(.L_x_730) ;  /* 0x00000004004c1947 */ /* 0x000fea0003800000 */
[----:B------:R-:W1:Y:S01]  /*7ac0*/  LDC R4, c[0x0][0x3f4] ;  /* 0x0000fd00ff047b82 */ /* 0x000e620000000800 */
[----:B------:R-:W-:Y:S01]  /*7ad0*/  BSSY B2, `(.L_x_731) ;  /* 0x000002a000027945 */ /* 0x000fe20003800000 */
[-C--:B-1----:R-:W-:Y:S02]  /*7ae0*/  ISETP.GE.AND P0, PT, R22, R4.reuse, PT ;  /* 0x000000041600720c */ /* 0x082fe40003f06270 */
[----:B------:R-:W-:-:S11]  /*7af0*/  ISETP.GE.AND P1, PT, R209, R4, PT ;  /* 0x00000004d100720c */ /* 0x000fd60003f26270 */
[----:B------:R-:W-:Y:S05]  /*7b00*/  @P0 BRA `(.L_x_732) ;  /* 0x0000000000980947 */ /* 0x000fea0003800000 */
[----:B------:R-:W0:Y:S01]  /*7b10*/  LDS.128 R4, [R3+0x18400] ;  /* 0x0184000003047984 */ /* 0x000e220000000c00 */
[----:B------:R-:W-:Y:S02]  /*7b20*/  HADD2.F32 R15, -RZ, R28.H0_H0 ;  /* 0x2000001cff0f7230 */ /* 0x000fe40000004100 */
[----:B------:R-:W-:Y:S02]  /*7b30*/  HADD2.F32 R13, -RZ, R30.H0_H0 ;  /* 0x2000001eff0d7230 */ /* 0x000fe40000004100 */
[----:B------:R-:W-:Y:S02]  /*7b40*/  HADD2.F32 R14, -RZ, R32.H0_H0 ;  /* 0x20000020ff0e7230 */ /* 0x000fe40000004100 */
[----:B------:R-:W-:Y:S02]  /*7b50*/  HADD2.F32 R20, -RZ, R34.H0_H0 ;  /* 0x20000022ff147230 */ /* 0x000fe40000004100 */
[--C-:B0-----:R-:W-:Y:S02]  /*7b60*/  HADD2.F32 R8, -RZ, R4.reuse.H0_H0 ;  /* 0x20000004ff087230 */ /* 0x101fe40000004100 */
[----:B------:R-:W-:-:S02]  /*7b70*/  HADD2.F32 R4, -RZ, R4.H1_H1 ;  /* 0x30000004ff047230 */ /* 0x000fc40000004100 */
[--C-:B------:R-:W-:Y:S02]  /*7b80*/  HADD2.F32 R10, -RZ, R5.reuse.H0_H0 ;  /* 0x20000005ff0a7230 */ /* 0x100fe40000004100 */
[----:B------:R-:W-:Y:S02]  /*7b90*/  HADD2.F32 R5, -RZ, R5.H1_H1 ;  /* 0x30000005ff057230 */ /* 0x000fe40000004100 */
[C---:B------:R-:W-:Y:S01]  /*7ba0*/  FMUL.FTZ R21, R4.reuse, R15 ;  /* 0x0000000f04157220 */ /* 0x040fe20000410000 */
[----:B------:R-:W-:Y:S01]  /*7bb0*/  FMUL.FTZ R4, R4, R13 ;  /* 0x0000000d04047220 */ /* 0x000fe20000410000 */
[--C-:B------:R-:W-:Y:S02]  /*7bc0*/  HADD2.F32 R11, -RZ, R6.reuse.H0_H0 ;  /* 0x20000006ff0b7230 */ /* 0x100fe40000004100 */
[----:B------:R-:W-:Y:S02]  /*7bd0*/  HADD2.F32 R12, -RZ, R7.H0_H0 ;  /* 0x20000007ff0c7230 */ /* 0x000fe40000004100 */
[C---:B------:R-:W-:Y:S01]  /*7be0*/  FFMA.FTZ R26, R8.reuse, R15, R4 ;  /* 0x0000000f081a7223 */ /* 0x040fe20000010004 */
[C---:B------:R-:W-:Y:S01]  /*7bf0*/  FMUL.FTZ R25, R5.reuse, R20 ;  /* 0x0000001405197220 */ /* 0x040fe20000410000 */
[----:B------:R-:W-:Y:S01]  /*7c00*/  FFMA.FTZ R21, R8, R13, -R21 ;  /* 0x0000000d08157223 */ /* 0x000fe20000010815 */
[----:B------:R-:W-:Y:S01]  /*7c10*/  FMUL.FTZ R15, R5, R14 ;  /* 0x0000000e050f7220 */ /* 0x000fe20000410000 */
[----:B------:R-:W-:-:S02]  /*7c20*/  HADD2.F32 R6, -RZ, R6.H1_H1 ;  /* 0x30000006ff067230 */ /* 0x000fc40000004100 */
[C---:B------:R-:W-:Y:S01]  /*7c30*/  FFMA.FTZ R25, R10.reuse, R14, -R25 ;  /* 0x0000000e0a197223 */ /* 0x040fe20000010819 */
[----:B------:R-:W-:Y:S02]  /*7c40*/  HADD2.F32 R7, -RZ, R7.H1_H1 ;  /* 0x30000007ff077230 */ /* 0x000fe40000004100 */
[----:B------:R-:W-:Y:S01]  /*7c50*/  FFMA.FTZ R10, R10, R20, R15 ;  /* 0x000000140a0a7223 */ /* 0x000fe2000001000f */
[----:B------:R-:W-:Y:S02]  /*7c60*/  HADD2.F32 R8, -RZ, R28.H1_H1 ;  /* 0x3000001cff087230 */ /* 0x000fe40000004100 */
[----:B------:R-:W-:Y:S02]  /*7c70*/  HADD2.F32 R4, -RZ, R30.H1_H1 ;  /* 0x3000001eff047230 */ /* 0x000fe40000004100 */
[----:B------:R-:W-:Y:S02]  /*7c80*/  HADD2.F32 R13, -RZ, R34.H1_H1 ;  /* 0x30000022ff0d7230 */ /* 0x000fe40000004100 */
[----:B------:R-:W-:Y:S01]  /*7c90*/  FMUL.FTZ R14, R6, R8 ;  /* 0x00000008060e7220 */ /* 0x000fe20000410000 */
[----:B------:R-:W-:-:S02]  /*7ca0*/  HADD2.F32 R5, -RZ, R32.H1_H1 ;  /* 0x30000020ff057230 */ /* 0x000fc40000004100 */
[-C--:B------:R-:W-:Y:S01]  /*7cb0*/  FMUL.FTZ R15, R6, R4.reuse ;  /* 0x00000004060f7220 */ /* 0x080fe20000410000 */
[----:B------:R-:W-:Y:S01]  /*7cc0*/  FMUL.FTZ R27, R7, R13 ;  /* 0x0000000d071b7220 */ /* 0x000fe20000410000 */
[----:B------:R-:W-:Y:S01]  /*7cd0*/  FFMA.FTZ R6, R11, R4, -R14 ;  /* 0x000000040b067223 */ /* 0x000fe2000001080e */
[-C--:B------:R-:W-:Y:S01]  /*7ce0*/  FMUL.FTZ R20, R7, R5.reuse ;  /* 0x0000000507147220 */ /* 0x080fe20000410000 */
[----:B------:R-:W-:Y:S01]  /*7cf0*/  FFMA.FTZ R15, R11, R8, R15 ;  /* 0x000000080b0f7223 */ /* 0x000fe2000001000f */
[----:B------:R-:W-:Y:S01]  /*7d00*/  FFMA.FTZ R7, R12, R5, -R27 ;  /* 0x000000050c077223 */ /* 0x000fe2000001081b */
[----:B------:R-:W-:Y:S01]  /*7d10*/  F2FP.F16.F32.PACK_AB R4, R26, R21 ;  /* 0x000000151a04723e */ /* 0x000fe200000000ff */
[----:B------:R-:W-:Y:S01]  /*7d20*/  FFMA.FTZ R20, R12, R13, R20 ;  /* 0x0000000d0c147223 */ /* 0x000fe20000010014 */
[----:B------:R-:W-:Y:S02]  /*7d30*/  F2FP.F16.F32.PACK_AB R5, R10, R25 ;  /* 0x000000190a05723e */ /* 0x000fe400000000ff */
[----:B------:R-:W-:-:S02]  /*7d40*/  F2FP.F16.F32.PACK_AB R6, R15, R6 ;  /* 0x000000060f06723e */ /* 0x000fc400000000ff */
[----:B------:R-:W-:-:S05]  /*7d50*/  F2FP.F16.F32.PACK_AB R7, R20, R7 ;  /* 0x000000071407723e */ /* 0x000fca00000000ff */
[----:B------:R1:W-:Y:S02]  /*7d60*/  STS.128 [R3+0x18400], R4 ;  /* 0x0184000403007388 */ /* 0x0003e40000000c00 */
.L_x_732:
[----:B------:R-:W-:Y:S05]  /*7d70*/  BSYNC B2 ;  /* 0x0000000000027941 */ /* 0x000fea0003800000 */
.L_x_731:
[----:B------:R-:W-:Y:S05]  /*7d80*/  @P1 BRA `(.L_x_730) ;  /* 0x0000000000981947 */ /* 0x000fea0003800000 */
[----:B-1----:R-:W0:Y:S01]  /*7d90*/  LDS.128 R4, [R0] ;  /* 0x0000000000047984 */ /* 0x002e220000000c00 */
        /* <DEDUP_REMOVED lines=36> */
[----:B------:R2:W-:Y:S02]  /*7fe0*/  STS.128 [R0], R4 ;  /* 0x0000000400007388 */ /* 0x0005e40000000c00 */
.L_x_730:
[----:B------:R-:W-:Y:S05]  /*7ff0*/  BSYNC B1 ;  /* 0x0000000000017941 */ /* 0x000fea0003800000 */
.L_x_729:
[----:B-12---:R-:W-:-:S05]  /*8000*/  VIADD R4, R204, 0x40 ;  /* 0x00000040cc047836 */ /* 0x006fca0000000000 */
[----:B------:R-:W-:-:S13]  /*8010*/  ISETP.GE.AND P0, PT, R4, R9, PT ;  /* 0x000000090400720c */ /* 0x000fda0003f06270 */
        /* <DEDUP_REMOVED lines=11> */
[----:B------:R-:W-:Y:S02]  /*80d0*/  HADD2.F32 R26, -RZ, R28.H1_H1 ;  /* 0x3000001cff1a7230 */ /* 0x000fe40000004100 */
[----:B------:R-:W-:-:S02]  /*80e0*/  HADD2.F32 R27, -RZ, R34.H1_H1 ;  /* 0x30000022ff1b7230 */ /* 0x000fc40000004100 */
[--C-:B0-----:R-:W-:Y:S02]  /*80f0*/  HADD2.F32 R8, -RZ, R4.reuse.H0_H0 ;  /* 0x20000004ff087230 */ /* 0x101fe40000004100 */
[----:B------:R-:W-:Y:S02]  /*8100*/  HADD2.F32 R4, -RZ, R4.H1_H1 ;  /* 0x30000004ff047230 */ /* 0x000fe40000004100 */
[--C-:B------:R-:W-:Y:S02]  /*8110*/  HADD2.F32 R9, -RZ, R5.reuse.H0_H0 ;  /* 0x20000005ff097230 */ /* 0x100fe40000004100 */
[----:B------:R-:W-:Y:S02]  /*8120*/  HADD2.F32 R5, -RZ, R5.H1_H1 ;  /* 0x30000005ff057230 */ /* 0x000fe40000004100 */
[-C--:B------:R-:W-:Y:S01]  /*8130*/  FMUL.FTZ R13, R20, R4.reuse ;  /* 0x00000004140d7220 */ /* 0x080fe20000410000 */
[----:B------:R-:W-:Y:S01]  /*8140*/  FMUL.FTZ R15, R14, R4 ;  /* 0x000000040e0f7220 */ /* 0x000fe20000410000 */
[----:B------:R-:W-:-:S02]  /*8150*/  HADD2.F32 R10, -RZ, R6.H0_H0 ;  /* 0x20000006ff0a7230 */ /* 0x000fc40000004100 */
[-C--:B------:R-:W-:Y:S01]  /*8160*/  FMUL.FTZ R12, R25, R5.reuse ;  /* 0x00000005190c7220 */ /* 0x080fe20000410000 */
[-C--:B------:R-:W-:Y:S01]  /*8170*/  FFMA.FTZ R4, R14, R8.reuse, -R13 ;  /* 0x000000080e047223 */ /* 0x080fe2000001080d */
[----:B------:R-:W-:Y:S01]  /*8180*/  FFMA.FTZ R15, R20, R8, R15 ;  /* 0x00000008140f7223 */ /* 0x000fe2000001000f */
[C---:B------:R-:W-:Y:S01]  /*8190*/  FMUL.FTZ R8, R21.reuse, R5 ;  /* 0x0000000515087220 */ /* 0x040fe20000410000 */
[--C-:B------:R-:W-:Y:S02]  /*81a0*/  HADD2.F32 R11, -RZ, R7.reuse.H0_H0 ;  /* 0x20000007ff0b7230 */ /* 0x100fe40000004100 */
[-C--:B------:R-:W-:Y:S01]  /*81b0*/  FFMA.FTZ R5, R21, R9.reuse, -R12 ;  /* 0x0000000915057223 */ /* 0x080fe2000001080c */
[----:B------:R-:W-:Y:S02]  /*81c0*/  HADD2.F32 R6, -RZ, R6.H1_H1 ;  /* 0x30000006ff067230 */ /* 0x000fe40000004100 */
[----:B------:R-:W-:Y:S01]  /*81d0*/  FFMA.FTZ R8, R25, R9, R8 ;  /* 0x0000000919087223 */ /* 0x000fe20000010008 */
[----:B------:R-:W-:Y:S01]  /*81e0*/  HADD2.F32 R7, -RZ, R7.H1_H1 ;  /* 0x30000007ff077230 */ /* 0x000fe20000004100 */
[----:B------:R-:W-:Y:S01]  /*81f0*/  F2FP.F16.F32.PACK_AB R4, R15, R4 ;  /* 0x000000040f04723e */ /* 0x000fe200000000ff */
[----:B------:R-:W-:-:S02]  /*8200*/  HADD2.F32 R20, -RZ, R30.H1_H1 ;  /* 0x3000001eff147230 */ /* 0x000fc40000004100 */
[-C--:B------:R-:W-:Y:S01]  /*8210*/  FMUL.FTZ R9, R26, R6.reuse ;  /* 0x000000061a097220 */ /* 0x080fe20000410000 */
[----:B------:R-:W-:Y:S02]  /*8220*/  HADD2.F32 R21, -RZ, R32.H1_H1 ;  /* 0x30000020ff157230 */ /* 0x000fe40000004100 */
[----:B------:R-:W-:Y:S01]  /*8230*/  FMUL.FTZ R12, R27, R7 ;  /* 0x000000071b0c7220 */ /* 0x000fe20000410000 */
[----:B------:R-:W-:Y:S01]  /*8240*/  F2FP.F16.F32.PACK_AB R5, R8, R5 ;  /* 0x000000050805723e */ /* 0x000fe200000000ff */
[C---:B------:R-:W-:Y:S01]  /*8250*/  FMUL.FTZ R13, R20.reuse, R6 ;  /* 0x00000006140d7220 */ /* 0x040fe20000410000 */
[-C--:B------:R-:W-:Y:S01]  /*8260*/  FFMA.FTZ R6, R20, R10.reuse, -R9 ;  /* 0x0000000a14067223 */ /* 0x080fe20000010809 */
[C---:B------:R-:W-:Y:S01]  /*8270*/  FMUL.FTZ R14, R21.reuse, R7 ;  /* 0x00000007150e7220 */ /* 0x040fe20000410000 */
[-C--:B------:R-:W-:Y:S01]  /*8280*/  FFMA.FTZ R7, R21, R11.reuse, -R12 ;  /* 0x0000000b15077223 */ /* 0x080fe2000001080c */
[----:B------:R-:W-:Y:S02]  /*8290*/  FFMA.FTZ R13, R26, R10, R13 ;  /* 0x0000000a1a0d7223 */ /* 0x000fe4000001000d */
[----:B------:R-:W-:-:S03]  /*82a0*/  FFMA.FTZ R14, R27, R11, R14 ;  /* 0x0000000b1b0e7223 */ /* 0x000fc6000001000e */
[----:B------:R-:W-:Y:S02]  /*82b0*/  F2FP.F16.F32.PACK_AB R6, R13, R6 ;  /* 0x000000060d06723e */ /* 0x000fe400000000ff */
[----:B------:R-:W-:-:S05]  /*82c0*/  F2FP.F16.F32.PACK_AB R7, R14, R7 ;  /* 0x000000070e07723e */ /* 0x000fca00000000ff */
[----:B------:R1:W-:Y:S02]  /*82d0*/  STS.128 [R3+0x1a400], R4 ;  /* 0x01a4000403007388 */ /* 0x0003e40000000c00 */
.L_x_735:
[----:B------:R-:W-:Y:S05]  /*82e0*/  BSYNC B1 ;  /* 0x0000000000017941 */ /* 0x000fea0003800000 */
.L_x_734:
[----:B------:R-:W-:Y:S05]  /*82f0*/  @P1 BRA `(.L_x_733) ;  /* 0x0000001000941947 */ /* 0x000fea0003800000 */
[----:B-1----:R-:W1:Y:S01]  /*8300*/  LDS.128 R4, [R0+0x2000] ;  /* 0x0020000000047984 */ /* 0x002e620000000c00 */
[----:B------:R-:W-:Y:S02]  /*8310*/  HADD2.F32 R15, -RZ, R29.H0_H0 ;  /* 0x2000001dff0f7230 */ /* 0x000fe40000004100 */
[----:B------:R-:W-:Y:S02]  /*8320*/  HADD2.F32 R13, -RZ, R31.H0_H0 ;  /* 0x2000001fff0d7230 */ /* 0x000fe40000004100 */
[----:B------:R-:W-:Y:S02]  /*8330*/  HADD2.F32 R26, -RZ, R35.H0_H0 ;  /* 0x20000023ff1a7230 */ /* 0x000fe40000004100 */
[----:B------:R-:W-:Y:S02]  /*8340*/  HADD2.F32 R20, -RZ, R33.H0_H0 ;  /* 0x20000021ff147230 */ /* 0x000fe40000004100 */
[----:B------:R-:W-:Y:S02]  /*8350*/  HADD2.F32 R21, -RZ, R29.H1_H1 ;  /* 0x3000001dff157230 */ /* 0x000fe40000004100 */
[----:B------:R-:W-:-:S02]  /*8360*/  HADD2.F32 R28, -RZ, R35.H1_H1 ;  /* 0x30000023ff1c7230 */ /* 0x000fc40000004100 */
[--C-:B-1----:R-:W-:Y:S02]  /*8370*/  HADD2.F32 R3, -RZ, R4.reuse.H0_H0 ;  /* 0x20000004ff037230 */ /* 0x102fe40000004100 */
[----:B------:R-:W-:Y:S02]  /*8380*/  HADD2.F32 R4, -RZ, R4.H1_H1 ;  /* 0x30000004ff047230 */ /* 0x000fe40000004100 */
[--C-:B0-----:R-:W-:Y:S02]  /*8390*/  HADD2.F32 R8, -RZ, R5.reuse.H0_H0 ;  /* 0x20000005ff087230 */ /* 0x101fe40000004100 */
[----:B------:R-:W-:Y:S02]  /*83a0*/  HADD2.F32 R5, -RZ, R5.H1_H1 ;  /* 0x30000005ff057230 */ /* 0x000fe40000004100 */
[-C--:B------:R-:W-:Y:S01]  /*83b0*/  FMUL.FTZ R12, R15, R4.reuse ;  /* 0x000000040f0c7220 */ /* 0x080fe20000410000 */
[----:B------:R-:W-:Y:S01]  /*83c0*/  FMUL.FTZ R14, R13, R4 ;  /* 0x000000040d0e7220 */ /* 0x000fe20000410000 */
[----:B------:R-:W-:-:S02]  /*83d0*/  HADD2.F32 R9, -RZ, R6.H0_H0 ;  /* 0x20000006ff097230 */ /* 0x000fc40000004100 */
[----:B------:R-:W-:Y:S01]  /*83e0*/  FMUL.FTZ R11, R26, R5 ;  /* 0x000000051a0b7220 */ /* 0x000fe20000410000 */
[----:B------:R-:W-:Y:S01]  /*83f0*/  FFMA.FTZ R4, R13, R3, -R12 ;  /* 0x000000030d047223 */ /* 0x000fe2000001080c */
[--C-:B------:R-:W-:Y:S02]  /*8400*/  HADD2.F32 R10, -RZ, R7.reuse.H0_H0 ;  /* 0x20000007ff0a7230 */ /* 0x100fe40000004100 */
[C---:B------:R-:W-:Y:S01]  /*8410*/  FMUL.FTZ R13, R20.reuse, R5 ;  /* 0x00000005140d7220 */ /* 0x040fe20000410000 */
[----:B------:R-:W-:Y:S02]  /*8420*/  HADD2.F32 R6, -RZ, R6.H1_H1 ;  /* 0x30000006ff067230 */ /* 0x000fe40000004100 */
[----:B------:R-:W-:Y:S01]  /*8430*/  FFMA.FTZ R3, R15, R3, R14 ;  /* 0x000000030f037223 */ /* 0x000fe2000001000e */
[----:B------:R-:W-:Y:S02]  /*8440*/  HADD2.F32 R7, -RZ, R7.H1_H1 ;  /* 0x30000007ff077230 */ /* 0x000fe40000004100 */
[----:B------:R-:W-:Y:S01]  /*8450*/  FFMA.FTZ R5, R20, R8, -R11 ;  /* 0x0000000814057223 */ /* 0x000fe2000001080b */
[----:B------:R-:W-:-:S02]  /*8460*/  HADD2.F32 R15, -RZ, R31.H1_H1 ;  /* 0x3000001fff0f7230 */ /* 0x000fc40000004100 */
[----:B------:R-:W-:Y:S01]  /*8470*/  FFMA.FTZ R8, R26, R8, R13 ;  /* 0x000000081a087223 */ /* 0x000fe2000001000d */
[----:B------:R-:W-:Y:S02]  /*8480*/  HADD2.F32 R20, -RZ, R33.H1_H1 ;  /* 0x30000021ff147230 */ /* 0x000fe40000004100 */
[-C--:B------:R-:W-:Y:S01]  /*8490*/  FMUL.FTZ R12, R21, R6.reuse ;  /* 0x00000006150c7220 */ /* 0x080fe20000410000 */
[-C--:B------:R-:W-:Y:S01]  /*84a0*/  FMUL.FTZ R11, R28, R7.reuse ;  /* 0x000000071c0b7220 */ /* 0x080fe20000410000 */
[----:B------:R-:W-:Y:S01]  /*84b0*/  FMUL.FTZ R14, R15, R6 ;  /* 0x000000060f0e7220 */ /* 0x000fe20000410000 */
[----:B------:R-:W-:Y:S01]  /*84c0*/  F2FP.F16.F32.PACK_AB R4, R3, R4 ;  /* 0x000000040304723e */ /* 0x000fe200000000ff */
[C---:B------:R-:W-:Y:S01]  /*84d0*/  FMUL.FTZ R13, R20.reuse, R7 ;  /* 0x00000007140d7220 */ /* 0x040fe20000410000 */
[-C--:B------:R-:W-:Y:S01]  /*84e0*/  FFMA.FTZ R6, R15, R9.reuse, -R12 ;  /* 0x000000090f067223 */ /* 0x080fe2000001080c */
[-C--:B------:R-:W-:Y:S01]  /*84f0*/  FFMA.FTZ R7, R20, R10.reuse, -R11 ;  /* 0x0000000a14077223 */ /* 0x080fe2000001080b */
[----:B------:R-:W-:Y:S01]  /*8500*/  FFMA.FTZ R9, R21, R9, R14 ;  /* 0x0000000915097223 */ /* 0x000fe2000001000e */
[----:B------:R-:W-:Y:S01]  /*8510*/  FFMA.FTZ R10, R28, R10, R13 ;  /* 0x0000000a1c0a7223 */ /* 0x000fe2000001000d */
[----:B------:R-:W-:-:S03]  /*8520*/  F2FP.F16.F32.PACK_AB R5, R8, R5 ;  /* 0x000000050805723e */ /* 0x000fc600000000ff */
[----:B------:R-:W-:Y:S02]  /*8530*/  F2FP.F16.F32.PACK_AB R6, R9, R6 ;  /* 0x000000060906723e */ /* 0x000fe400000000ff */
[----:B------:R-:W-:-:S05]  /*8540*/  F2FP.F16.F32.PACK_AB R7, R10, R7 ;  /* 0x000000070a07723e */ /* 0x000fca00000000ff */
[----:B------:R2:W-:Y:S01]  /*8550*/  STS.128 [R0+0x2000], R4 ;  /* 0x0020000400007388 */ /* 0x0005e20000000c00 */
[----:B------:R-:W-:Y:S05]  /*8560*/  BRA `(.L_x_733) ;  /* 0x0000000c00f87947 */ /* 0x000fea0003800000 */
.L_x_723:
[----:B------:R-:W-:-:S03]  /*8570*/  UMOV UR4, 0xffffffff ;  /* 0xffffffff00047882 */ /* 0x000fc60000000000 */
[----:B------:R-:W-:Y:S05]  /*8580*/  BRA.DIV UR4, `(.L_x_736) ;  /* 0x0000012204f47947 */ /* 0x000fea000b800000 */
[----:B------:R1:W2:Y:S04]  /*8590*/  SHFL.IDX PT, R0, R27, RZ, 0x1c1f ;  /* 0x001c1fff1b007589 */ /* 0x0002a800000e0000 */
[----:B------:R1:W3:Y:S04]  /*85a0*/  SHFL.IDX PT, R3, R26, RZ, 0x1c1f ;  /* 0x001c1fff1a037589 */ /* 0x0002e800000e0000 */
[----:B------:R1:W4:Y:S04]  /*85b0*/  SHFL.IDX PT, R20, R25, RZ, 0x1c1f ;  /* 0x001c1fff19147589 */ /* 0x00032800000e0000 */
[----:B------:R1:W0:Y:S02]  /*85c0*/  SHFL.IDX PT, R14, R28, RZ, 0x1c1f ;  /* 0x001c1fff1c0e7589 */ /* 0x00022400000e0000 */
.L_x_963:
[----:B------:R-:W5:Y:S01]  /*85d0*/  LDL R6, [R1+0x38] ;  /* 0x0000380001067983 */ /* 0x000f620000100800 */
[----:B------:R-:W-:Y:S01]  /*85e0*/  ULDC UR4, c[0x0][0x448] ;  /* 0x0001120000047ab9 */ /* 0x000fe20000000800 */
[----:B------:R-:W-:Y:S01]  /*85f0*/  BSSY B1, `(.L_x_737) ;  /* 0x0000019000017945 */ /* 0x000fe20003800000 */
[----:B------:R-:W-:Y:S01]  /*8600*/  IMAD R21, R48, UR4, RZ ;  /* 0x0000000430157c24 */ /* 0x000fe2000f8e02ff */
[----:B------:R-:W-:Y:S02]  /*8610*/  CS2R R10, SRZ ;  /* 0x00000000000a7805 */ /* 0x000fe4000001ff00 */
[----:B------:R-:W-:Y:S02]  /*8620*/  CS2R R8, SRZ ;  /* 0x0000000000087805 */ /* 0x000fe4000001ff00 */
[----:B------:R-:W-:Y:S01]  /*8630*/  ISETP.GE.AND P0, PT, R4, R21, PT ;  /* 0x000000150400720c */ /* 0x000fe20003f06270 */
[----:B------:R-:W-:Y:S01]  /*8640*/  IMAD R21, R49, -0x80, R21 ;  /* 0xffffff8031157824 */ /* 0x000fe200078e0215 */
[----:B-----5:R-:W-:-:S04]  /*8650*/  LEA.HI R5, R6, R6, RZ, 0x1 ;  /* 0x0000000606057211 */ /* 0x020fc800078f08ff */
[----:B------:R-:W-:-:S05]  /*8660*/  LOP3.LUT R5, R5, 0xfffffffe, RZ, 0xc0, !PT ;  /* 0xfffffffe05057812 */ /* 0x000fca00078ec0ff */
[----:B-1----:R-:W-:Y:S01]  /*8670*/  IMAD.IADD R26, R6, 0x1, -R5 ;  /* 0x00000001061a7824 */ /* 0x002fe200078e0a05 */
[----:B------:R-:W-:Y:S02]  /*8680*/  CS2R R6, SRZ ;  /* 0x0000000000067805 */ /* 0x000fe4000001ff00 */
[----:B------:R-:W-:Y:S02]  /*8690*/  CS2R R4, SRZ ;  /* 0x0000000000047805 */ /* 0x000fe4000001ff00 */
[----:B------:R-:W-:Y:S01]  /*86a0*/  SHF.L.U32 R26, R26, 0x1f, RZ ;  /* 0x0000001f1a1a7819 */ /* 0x000fe200000006ff */
[----:B------:R-:W-:Y:S06]  /*86b0*/  @P0 BRA `(.L_x_738) ;  /* 0x0000000000300947 */ /* 0x000fec0003800000 */
[----:B------:R-:W-:Y:S01]  /*86c0*/  ULDC UR4, c[0x0][0x3f4] ;  /* 0x0000fd0000047ab9 */ /* 0x000fe20000000800 */
[C---:B------:R-:W-:Y:S01]  /*86d0*/  IMAD.SHL.U32 R15, R16.reuse, 0x2, RZ ;  /* 0x00000002100f7824 */ /* 0x040fe200078e00ff */
[C---:B------:R-:W-:Y:S02]  /*86e0*/  ISETP.GE.AND P2, PT, R16.reuse, UR4, PT ;  /* 0x0000000410007c0c */ /* 0x040fe4000bf46270 */
[----:B------:R-:W-:Y:S02]  /*86f0*/  SHF.L.U64.HI R7, R16, 0x1, R17 ;  /* 0x0000000110077819 */ /* 0x000fe40000010211 */
[-C--:B---3--:R-:W-:Y:S02]  /*8700*/  IADD3 R12, P0, R3, R15.reuse, RZ ;  /* 0x0000000f030c7210 */ /* 0x088fe40007f1e0ff */
[----:B0-----:R-:W-:-:S03]  /*8710*/  IADD3 R14, P1, R14, R15, RZ ;  /* 0x0000000f0e0e7210 */ /* 0x001fc60007f3e0ff */
[--C-:B--2---:R-:W-:Y:S02]  /*8720*/  IMAD.X R13, R0, 0x1, R7.reuse, P0 ;  /* 0x00000001000d7824 */ /* 0x104fe400000e0607 */
[----:B----4-:R-:W-:Y:S01]  /*8730*/  IMAD.X R15, R20, 0x1, R7, P1 ;  /* 0x00000001140f7824 */ /* 0x010fe200008e0607 */
[----:B------:R-:W-:Y:S01]  /*8740*/  CS2R R6, SRZ ;  /* 0x0000000000067805 */ /* 0x000fe2000001ff00 */
[----:B------:R-:W-:Y:S06]  /*8750*/  @P2 BRA `(.L_x_738) ;  /* 0x0000000000082947 */ /* 0x000fec0003800000 */
[----:B------:R1:W5:Y:S04]  /*8760*/  LD.E.128 R8, desc[UR40][R12.64] ;  /* 0x000000280c087980 */ /* 0x000368000c101d00 */
[----:B------:R1:W5:Y:S02]  /*8770*/  LD.E.128 R4, desc[UR40][R14.64] ;  /* 0x000000280e047980 */ /* 0x000364000c101d00 */
.L_x_738:
[----:B------:R-:W-:Y:S05]  /*8780*/  BSYNC B1 ;  /* 0x0000000000017941 */ /* 0x000fea0003800000 */
.L_x_737:
[----:B------:R-:W4:Y:S01]  /*8790*/  SYNCS.PHASECHK.TRANS64.TRYWAIT P1, [R19+URZ+0x22800], R26 ;  /* 0x0228001a130075a7 */ /* 0x000f22000802017f */
[----:B-----5:R-:W-:Y:S01]  /*87a0*/  MOV R40, R8 ;  /* 0x0000000800287202 */ /* 0x020fe20000000f00 */
[--C-:B-1----:R-:W-:Y:S01]  /*87b0*/  IMAD.MOV.U32 R12, RZ, RZ, R9.reuse ;  /* 0x000000ffff0c7224 */ /* 0x102fe200078e0009 */
[--C-:B------:R-:W-:Y:S01]  /*87c0*/  SHF.R.U64 R41, R8, 0x10, R9.reuse ;  /* 0x0000001008297819 */ /* 0x100fe20000001209 */
[----:B--2---:R-:W-:Y:S01]  /*87d0*/  IMAD.MOV.U32 R0, RZ, RZ, R4 ;  /* 0x000000ffff007224 */ /* 0x004fe200078e0004 */
[----:B0-----:R-:W-:Y:S01]  /*87e0*/  SHF.R.U32.HI R13, RZ, 0x10, R9 ;  /* 0x00000010ff0d7819 */ /* 0x001fe20000011609 */
[----:B------:R-:W-:Y:S01]  /*87f0*/  IMAD.MOV.U32 R37, RZ, RZ, R6 ;  /* 0x000000ffff257224 */ /* 0x000fe200078e0006 */
[----:B------:R-:W-:Y:S01]  /*8800*/  SHF.R.U64 R43, R4, 0x10, R5 ;  /* 0x00000010042b7819 */ /* 0x000fe20000001205 */
[----:B------:R-:W-:Y:S01]  /*8810*/  IMAD.MOV.U32 R39, RZ, RZ, R10 ;  /* 0x000000ffff277224 */ /* 0x000fe200078e000a */
[--C-:B------:R-:W-:Y:S01]  /*8820*/  SHF.R.U64 R42, R10, 0x10, R11.reuse ;  /* 0x000000100a2a7819 */ /* 0x100fe2000000120b */
[----:B------:R-:W-:Y:S01]  /*8830*/  IMAD.MOV.U32 R9, RZ, RZ, R11 ;  /* 0x000000ffff097224 */ /* 0x000fe200078e000b */
[--C-:B------:R-:W-:Y:S01]  /*8840*/  SHF.R.U32.HI R4, RZ, 0x10, R5.reuse ;  /* 0x00000010ff047819 */ /* 0x100fe20000011605 */
[----:B------:R-:W-:Y:S01]  /*8850*/  IMAD.MOV.U32 R8, RZ, RZ, R5 ;  /* 0x000000ffff087224 */ /* 0x000fe200078e0005 */
[----:B------:R-:W-:Y:S01]  /*8860*/  VIMNMX R21, R21, 0x80, PT ;  /* 0x0000008015157848 */ /* 0x000fe20003fe0100 */
[----:B------:R-:W-:Y:S01]  /*8870*/  IMAD.MOV.U32 R38, RZ, RZ, R7 ;  /* 0x000000ffff267224 */ /* 0x000fe200078e0007 */
[----:B------:R-:W-:Y:S01]  /*8880*/  SHF.R.U32.HI R10, RZ, 0x10, R11 ;  /* 0x00000010ff0a7819 */ /* 0x000fe2000001160b */
[----:B---3--:R-:W0:Y:S01]  /*8890*/  LDC R3, c[0x0][0x3f4] ;  /* 0x0000fd00ff037b82 */ /* 0x008e220000000800 */
[----:B------:R-:W-:Y:S01]  /*88a0*/  VIADD R14, R204, 0x40 ;  /* 0x00000040cc0e7836 */ /* 0x000fe20000000000 */
[--C-:B------:R-:W-:Y:S01]  /*88b0*/  SHF.R.U64 R44, R6, 0x10, R7.reuse ;  /* 0x00000010062c7819 */ /* 0x100fe20000001207 */
[----:B------:R-:W-:Y:S01]  /*88c0*/  BSSY B1, `(.L_x_739) ;  /* 0x000000f000017945 */ /* 0x000fe20003800000 */
[----:B------:R-:W-:-:S02]  /*88d0*/  SHF.R.U32.HI R5, RZ, 0x10, R7 ;  /* 0x00000010ff057819 */ /* 0x000fc40000011607 */
[----:B------:R-:W-:Y:S02]  /*88e0*/  PRMT R37, R37, 0x5410, R0 ;  /* 0x0000541025257816 */ /* 0x000fe40000000000 */
[----:B------:R-:W-:Y:S02]  /*88f0*/  PRMT R40, R40, 0x5410, R12 ;  /* 0x0000541028287816 */ /* 0x000fe4000000000c */
[----:B------:R-:W-:Y:S02]  /*8900*/  PRMT R41, R41, 0x5410, R13 ;  /* 0x0000541029297816 */ /* 0x000fe4000000000d */
[----:B------:R-:W-:Y:S02]  /*8910*/  PRMT R39, R39, 0x5410, R9 ;  /* 0x0000541027277816 */ /* 0x000fe40000000009 */
[----:B------:R-:W-:Y:S02]  /*8920*/  PRMT R42, R42, 0x5410, R10 ;  /* 0x000054102a2a7816 */ /* 0x000fe4000000000a */
[----:B------:R-:W-:-:S02]  /*8930*/  PRMT R38, R38, 0x5410, R8 ;  /* 0x0000541026267816 */ /* 0x000fc40000000008 */
[----:B------:R-:W-:Y:S02]  /*8940*/  PRMT R43, R43, 0x5410, R4 ;  /* 0x000054102b2b7816 */ /* 0x000fe40000000004 */
[----:B------:R-:W-:Y:S02]  /*8950*/  PRMT R44, R44, 0x5410, R5 ;  /* 0x000054102c2c7816 */ /* 0x000fe40000000005 */
[C---:B0-----:R-:W-:Y:S01]  /*8960*/  ISETP.GE.AND P0, PT, R16.reuse, R3, PT ;  /* 0x000000031000720c */ /* 0x041fe20003f06270 */
[----:B------:R-:W-:-:S03]  /*8970*/  IMAD.IADD R0, R16, 0x1, R3 ;  /* 0x0000000110007824 */ /* 0x000fc600078e0203 */
[-C--:B------:R-:W-:Y:S02]  /*8980*/  ISETP.GE.OR P2, PT, R204, R21.reuse, P0 ;  /* 0x00000015cc00720c */ /* 0x080fe40000746670 */
[----:B------:R-:W-:Y:S01]  /*8990*/  ISETP.GE.OR P0, PT, R14, R21, P0 ;  /* 0x000000150e00720c */ /* 0x000fe20000706670 */
[----:B----4-:R-:W-:-:S12]  /*89a0*/  @!P1 BRA `(.L_x_740) ;  /* 0x00000120005c9947 */ /* 0x010fd80003800000 */
.L_x_964:
[----:B------:R-:W-:Y:S05]  /*89b0*/  BSYNC B1 ;  /* 0x0000000000017941 */ /* 0x000fea0003800000 */
.L_x_739:
[----:B------:R-:W-:Y:S01]  /*89c0*/  BSSY B1, `(.L_x_741) ;  /* 0x000005f000017945 */ /* 0x000fe20003800000 */
[----:B------:R-:W-:-:S03]  /*89d0*/  LOP3.LUT R0, R0, 0x38, RZ, 0xc0, !PT ;  /* 0x0000003800007812 */ /* 0x000fc600078ec0ff */
[----:B------:R-:W-:Y:S05]  /*89e0*/  @P2 BRA `(.L_x_742) ;  /* 0x0000000400702947 */ /* 0x000fea0003800000 */
[----:B------:R-:W2:Y:S01]  /*89f0*/  LDL R8, [R1+0x14] ;  /* 0x0000140001087983 */ /* 0x000ea20000100800 */
[----:B------:R-:W-:Y:S01]  /*8a00*/  LEA.HI R29, R29, R30, RZ, 0x2 ;  /* 0x0000001e1d1d7211 */ /* 0x000fe200078f10ff */
[----:B0-----:R-:W-:Y:S02]  /*8a10*/  HADD2.F32 R26, -RZ, R40.H0_H0 ;  /* 0x20000028ff1a7230 */ /* 0x001fe40000004100 */
[----:B------:R-:W-:Y:S01]  /*8a20*/  HADD2.F32 R28, -RZ, R37.H1_H1 ;  /* 0x30000025ff1c7230 */ /* 0x000fe20000004100 */
[----:B------:R-:W-:Y:S01]  /*8a30*/  SHF.R.S32.HI R29, RZ, 0x1f, R29 ;  /* 0x0000001fff1d7819 */ /* 0x000fe2000001141d */
[----:B------:R-:W-:-:S03]  /*8a40*/  HADD2.F32 R27, -RZ, R43.H0_H0 ;  /* 0x2000002bff1b7230 */ /* 0x000fc60000004100 */
[----:B------:R-:W-:-:S04]  /*8a50*/  LEA.HI R29, R29, R204, RZ, 0x3 ;  /* 0x000000cc1d1d7211 */ /* 0x000fc800078f18ff */
[----:B------:R-:W-:-:S05]  /*8a60*/  LOP3.LUT R29, R29, 0xfffffff8, RZ, 0xc0, !PT ;  /* 0xfffffff81d1d7812 */ /* 0x000fca00078ec0ff */
[----:B------:R-:W-:Y:S02]  /*8a70*/  IMAD.IADD R3, R204, 0x1, -R29 ;  /* 0x00000001cc037824 */ /* 0x000fe400078e0a1d */
[----:B------:R-:W-:Y:S02]  /*8a80*/  HADD2.F32 R29, -RZ, R38.H1_H1 ;  /* 0x30000026ff1d7230 */ /* 0x000fe40000004100 */
[----:B------:R-:W-:-:S05]  /*8a90*/  IMAD.SHL.U32 R3, R3, 0x40, RZ ;  /* 0x0000004003037824 */ /* 0x000fca00078e00ff */
[----:B------:R-:W-:-:S04]  /*8aa0*/  LOP3.LUT R5, R3, 0x1c0, RZ, 0xc0, !PT ;  /* 0x000001c003057812 */ /* 0x000fc800078ec0ff */
[----:B------:R-:W-:Y:S02]  /*8ab0*/  LOP3.LUT R3, R5, 0x38, R16, 0xf8, !PT ;  /* 0x0000003805037812 */ /* 0x000fe400078ef810 */
[----:B------:R-:W-:-:S04]  /*8ac0*/  SHF.R.U32.HI R6, RZ, 0x3, R5 ;  /* 0x00000003ff067819 */ /* 0x000fc80000011605 */
[----:B------:R-:W-:-:S05]  /*8ad0*/  LOP3.LUT R3, R3, R6, RZ, 0x3c, !PT ;  /* 0x0000000603037212 */ /* 0x000fca00078e3cff */
[----:B--2---:R-:W-:Y:S01]  /*8ae0*/  IMAD R4, R8, 0x200, R3 ;  /* 0x0000020008047824 */ /* 0x004fe200078e0203 */
[----:B------:R-:W-:-:S04]  /*8af0*/  LOP3.LUT R3, R6, R0, R5, 0x1e, !PT ;  /* 0x0000000006037212 */ /* 0x000fc800078e1e05 */
[----:B------:R-:W-:Y:S01]  /*8b00*/  LEA R35, R4, R19, 0x1 ;  /* 0x0000001304237211 */ /* 0x000fe200078e08ff */
[----:B------:R-:W-:-:S04]  /*8b10*/  IMAD R8, R8, 0x200, R3 ;  /* 0x0000020008087824 */ /* 0x000fc800078e0203 */
[----:B------:R-:W-:Y:S01]  /*8b20*/  IMAD R36, R8, 0x2, R19 ;  /* 0x0000000208247824 */ /* 0x000fe200078e0213 */
[----:B------:R-:W0:Y:S04]  /*8b30*/  LDS.128 R4, [R35+0x18400] ;  /* 0x0184000023047984 */ /* 0x000e280000000c00 */
[----:B------:R-:W1:Y:S01]  /*8b40*/  LDS.128 R8, [R36+0x18400] ;  /* 0x0184000024087984 */ /* 0x000e620000000c00 */
[--C-:B0-----:R-:W-:Y:S02]  /*8b50*/  HADD2.F32 R3, -RZ, R4.reuse.H0_H0 ;  /* 0x20000004ff037230 */ /* 0x101fe40000004100 */
[----:B------:R-:W-:Y:S02]  /*8b60*/  HADD2.F32 R4, -RZ, R4.H1_H1 ;  /* 0x30000004ff047230 */ /* 0x000fe40000004100 */
[----:B-1----:R-:W-:-:S02]  /*8b70*/  HADD2.F32 R15, -RZ, R8.H0_H0 ;  /* 0x20000008ff0f7230 */ /* 0x002fc40000004100 */
[----:B------:R-:W-:Y:S02]  /*8b80*/  HADD2.F32 R8, -RZ, R8.H1_H1 ;  /* 0x30000008ff087230 */ /* 0x000fe40000004100 */
[----:B------:R-:W-:Y:S02]  /*8b90*/  HADD2.F32 R20, -RZ, R9.H0_H0 ;  /* 0x20000009ff147230 */ /* 0x000fe40000004100 */
[C---:B------:R-:W-:Y:S01]  /*8ba0*/  FMUL.FTZ R30, R15.reuse, R28 ;  /* 0x0000001c0f1e7220 */ /* 0x040fe20000410000 */
[-C--:B------:R-:W-:Y:S01]  /*8bb0*/  FMUL.FTZ R32, R15, R26.reuse ;  /* 0x0000001a0f207220 */ /* 0x080fe20000410000 */
[----:B------:R-:W-:Y:S02]  /*8bc0*/  HADD2.F32 R15, -RZ, R41.H0_H0 ;  /* 0x20000029ff0f7230 */ /* 0x000fe40000004100 */
[----:B------:R-:W-:Y:S01]  /*8bd0*/  FMUL.FTZ R31, R8, R27 ;  /* 0x0000001b081f7220 */ /* 0x000fe20000410000 */
[C---:B------:R-:W-:Y:S01]  /*8be0*/  FFMA.FTZ R30, R3.reuse, R26, -R30 ;  /* 0x0000001a031e7223 */ /* 0x040fe2000001081e */
[----:B------:R-:W-:Y:S01]  /*8bf0*/  FFMA.FTZ R32, R3, R28, R32 ;  /* 0x0000001c03207223 */ /* 0x000fe20000010020 */
[----:B------:R-:W-:-:S02]  /*8c00*/  HADD2.F32 R3, -RZ, R40.H1_H1 ;  /* 0x30000028ff037230 */ /* 0x000fc40000004100 */
[-C--:B------:R-:W-:Y:S01]  /*8c10*/  FMUL.FTZ R33, R8, R15.reuse ;  /* 0x0000000f08217220 */ /* 0x080fe20000410000 */
[----:B------:R-:W-:Y:S01]  /*8c20*/  FFMA.FTZ R31, R4, R15, -R31 ;  /* 0x0000000f041f7223 */ /* 0x000fe2000001081f */
[----:B------:R-:W-:Y:S02]  /*8c30*/  HADD2.F32 R12, -RZ, R5.H0_H0 ;  /* 0x20000005ff0c7230 */ /* 0x000fe40000004100 */
[C---:B------:R-:W-:Y:S01]  /*8c40*/  FMUL.FTZ R15, R20.reuse, R29 ;  /* 0x0000001d140f7220 */ /* 0x040fe20000410000 */
[----:B------:R-:W-:Y:S02]  /*8c50*/  HADD2.F32 R9, -RZ, R9.H1_H1 ;  /* 0x30000009ff097230 */ /* 0x000fe40000004100 */
[----:B------:R-:W-:Y:S01]  /*8c60*/  FMUL.FTZ R20, R20, R3 ;  /* 0x0000000314147220 */ /* 0x000fe20000410000 */
[----:B------:R-:W-:Y:S02]  /*8c70*/  HADD2.F32 R26, -RZ, R43.H1_H1 ;  /* 0x3000002bff1a7230 */ /* 0x000fe40000004100 */
[----:B------:R-:W-:Y:S01]  /*8c80*/  FFMA.FTZ R33, R4, R27, R33 ;  /* 0x0000001b04217223 */ /* 0x000fe20000010021 */
[----:B------:R-:W-:-:S02]  /*8c90*/  HADD2.F32 R4, -RZ, R41.H1_H1 ;  /* 0x30000029ff047230 */ /* 0x000fc40000004100 */
[C---:B------:R-:W-:Y:S01]  /*8ca0*/  FFMA.FTZ R15, R12.reuse, R3, -R15 ;  /* 0x000000030c0f7223 */ /* 0x040fe2000001080f */
[----:B------:R-:W-:Y:S02]  /*8cb0*/  HADD2.F32 R5, -RZ, R5.H1_H1 ;  /* 0x30000005ff057230 */ /* 0x000fe40000004100 */
[----:B------:R-:W-:Y:S01]  /*8cc0*/  FFMA.FTZ R20, R12, R29, R20 ;  /* 0x0000001d0c147223 */ /* 0x000fe20000010014 */
[----:B------:R-:W-:Y:S02]  /*8cd0*/  HADD2.F32 R21, -RZ, R10.H0_H0 ;  /* 0x2000000aff157230 */ /* 0x000fe40000004100 */
[C---:B------:R-:W-:Y:S01]  /*8ce0*/  FMUL.FTZ R28, R9.reuse, R26 ;  /* 0x0000001a091c7220 */ /* 0x040fe20000410000 */
[----:B------:R-:W-:Y:S02]  /*8cf0*/  HADD2.F32 R8, -RZ, R39.H0_H0 ;  /* 0x20000027ff087230 */ /* 0x000fe40000004100 */
[----:B------:R-:W-:Y:S01]  /*8d00*/  FMUL.FTZ R34, R9, R4 ;  /* 0x0000000409227220 */ /* 0x000fe20000410000 */
[----:B------:R-:W-:-:S02]  /*8d10*/  HADD2.F32 R12, -RZ, R37.H0_H0 ;  /* 0x20000025ff0c7230 */ /* 0x000fc40000004100 */
[----:B------:R-:W-:Y:S01]  /*8d20*/  FFMA.FTZ R28, R5, R4, -R28 ;  /* 0x00000004051c7223 */ /* 0x000fe2000001081c */
[----:B------:R-:W-:Y:S02]  /*8d30*/  HADD2.F32 R10, -RZ, R10.H1_H1 ;  /* 0x3000000aff0a7230 */ /* 0x000fe40000004100 */
[C---:B------:R-:W-:Y:S01]  /*8d40*/  FMUL.FTZ R27, R21.reuse, R8 ;  /* 0x00000008151b7220 */ /* 0x040fe20000410000 */
[----:B------:R-:W-:Y:S02]  /*8d50*/  HADD2.F32 R9, -RZ, R44.H0_H0 ;  /* 0x2000002cff097230 */ /* 0x000fe40000004100 */
[----:B------:R-:W-:Y:S01]  /*8d60*/  FMUL.FTZ R4, R21, R12 ;  /* 0x0000000c15047220 */ /* 0x000fe20000410000 */
[--C-:B------:R-:W-:Y:S02]  /*8d70*/  HADD2.F32 R13, -RZ, R6.reuse.H0_H0 ;  /* 0x20000006ff0d7230 */ /* 0x100fe40000004100 */
[----:B------:R-:W-:Y:S01]  /*8d80*/  FFMA.FTZ R21, R5, R26, R34 ;  /* 0x0000001a05157223 */ /* 0x000fe20000010022 */
[----:B------:R-:W-:-:S02]  /*8d90*/  HADD2.F32 R6, -RZ, R6.H1_H1 ;  /* 0x30000006ff067230 */ /* 0x000fc40000004100 */
[C---:B------:R-:W-:Y:S01]  /*8da0*/  FMUL.FTZ R5, R10.reuse, R9 ;  /* 0x000000090a057220 */ /* 0x040fe20000410000 */
[----:B------:R-:W-:Y:S02]  /*8db0*/  HADD2.F32 R3, -RZ, R42.H0_H0 ;  /* 0x2000002aff037230 */ /* 0x000fe40000004100 */
[C---:B------:R-:W-:Y:S01]  /*8dc0*/  FFMA.FTZ R26, R13.reuse, R8, -R4 ;  /* 0x000000080d1a7223 */ /* 0x040fe20000010804 */
[----:B------:R-:W-:Y:S01]  /*8dd0*/  FFMA.FTZ R27, R13, R12, R27 ;  /* 0x0000000c0d1b7223 */ /* 0x000fe2000001001b */
[--C-:B------:R-:W-:Y:S02]  /*8de0*/  HADD2.F32 R25, -RZ, R11.reuse.H0_H0 ;  /* 0x2000000bff197230 */ /* 0x100fe40000004100 */
[-C--:B------:R-:W-:Y:S01]  /*8df0*/  FMUL.FTZ R29, R10, R3.reuse ;  /* 0x000000030a1d7220 */ /* 0x080fe20000410000 */
[----:B------:R-:W-:Y:S01]  /*8e00*/  FFMA.FTZ R13, R6, R3, -R5 ;  /* 0x00000003060d7223 */ /* 0x000fe20000010805 */
[----:B------:R-:W-:Y:S02]  /*8e10*/  HADD2.F32 R11, -RZ, R11.H1_H1 ;  /* 0x3000000bff0b7230 */ /* 0x000fe40000004100 */
[----:B------:R-:W-:-:S02]  /*8e20*/  HADD2.F32 R5, -RZ, R38.H0_H0 ;  /* 0x20000026ff057230 */ /* 0x000fc40000004100 */
[----:B------:R-:W-:Y:S01]  /*8e30*/  FFMA.FTZ R10, R6, R9, R29 ;  /* 0x00000009060a7223 */ /* 0x000fe2000001001d */
[----:B------:R-:W-:Y:S02]  /*8e40*/  HADD2.F32 R3, -RZ, R39.H1_H1 ;  /* 0x30000027ff037230 */ /* 0x000fe40000004100 */
[----:B------:R-:W-:Y:S02]  /*8e50*/  HADD2.F32 R8, -RZ, R44.H1_H1 ;  /* 0x3000002cff087230 */ /* 0x000fe40000004100 */
[C---:B------:R-:W-:Y:S01]  /*8e60*/  FMUL.FTZ R9, R25.reuse, R5 ;  /* 0x0000000519097220 */ /* 0x040fe20000410000 */
[----:B------:R-:W-:Y:S02]  /*8e70*/  HADD2.F32 R4, -RZ, R42.H1_H1 ;  /* 0x3000002aff047230 */ /* 0x000fe40000004100 */
[----:B------:R-:W-:Y:S01]  /*8e80*/  FMUL.FTZ R6, R25, R3 ;  /* 0x0000000319067220 */ /* 0x000fe20000410000 */
[--C-:B------:R-:W-:Y:S02]  /*8e90*/  HADD2.F32 R14, -RZ, R7.reuse.H0_H0 ;  /* 0x20000007ff0e7230 */ /* 0x100fe40000004100 */
[----:B------:R-:W-:Y:S01]  /*8ea0*/  FMUL.FTZ R12, R11, R8 ;  /* 0x000000080b0c7220 */ /* 0x000fe20000410000 */
[----:B------:R-:W-:-:S02]  /*8eb0*/  HADD2.F32 R7, -RZ, R7.H1_H1 ;  /* 0x30000007ff077230 */ /* 0x000fc40000004100 */
[-C--:B------:R-:W-:Y:S01]  /*8ec0*/  FMUL.FTZ R25, R11, R4.reuse ;  /* 0x000000040b197220 */ /* 0x080fe20000410000 */
[----:B------:R-:W-:Y:S01]  /*8ed0*/  F2FP.F16.F32.PACK_AB R10, R10, R27 ;  /* 0x0000001b0a0a723e */ /* 0x000fe200000000ff */
[C---:B------:R-:W-:Y:S01]  /*8ee0*/  FFMA.FTZ R3, R14.reuse, R3, -R9 ;  /* 0x000000030e037223 */ /* 0x040fe20000010809 */
[----:B------:R-:W-:Y:S01]  /*8ef0*/  FFMA.FTZ R11, R14, R5, R6 ;  /* 0x000000050e0b7223 */ /* 0x000fe20000010006 */
[C---:B------:R-:W-:Y:S01]  /*8f00*/  FFMA.FTZ R12, R7.reuse, R4, -R12 ;  /* 0x00000004070c7223 */ /* 0x040fe2000001080c */
[----:B------:R-:W-:Y:S01]  /*8f10*/  FFMA.FTZ R14, R7, R8, R25 ;  /* 0x00000008070e7223 */ /* 0x000fe20000010019 */
[----:B------:R-:W-:Y:S02]  /*8f20*/  F2FP.F16.F32.PACK_AB R4, R31, R30 ;  /* 0x0000001e1f04723e */ /* 0x000fe400000000ff */
[----:B------:R-:W-:Y:S02]  /*8f30*/  F2FP.F16.F32.PACK_AB R5, R28, R15 ;  /* 0x0000000f1c05723e */ /* 0x000fe400000000ff */
[----:B------:R-:W-:-:S02]  /*8f40*/  F2FP.F16.F32.PACK_AB R6, R13, R26 ;  /* 0x0000001a0d06723e */ /* 0x000fc400000000ff */
[----:B------:R-:W-:Y:S02]  /*8f50*/  F2FP.F16.F32.PACK_AB R7, R12, R3 ;  /* 0x000000030c07723e */ /* 0x000fe400000000ff */
[----:B------:R-:W-:Y:S02]  /*8f60*/  F2FP.F16.F32.PACK_AB R8, R33, R32 ;  /* 0x000000202108723e */ /* 0x000fe400000000ff */
[----:B------:R-:W-:Y:S01]  /*8f70*/  F2FP.F16.F32.PACK_AB R9, R21, R20 ;  /* 0x000000141509723e */ /* 0x000fe200000000ff */
[----:B------:R1:W-:Y:S01]  /*8f80*/  STS.128 [R35+0x18400], R4 ;  /* 0x0184000423007388 */ /* 0x0003e20000000c00 */
[----:B------:R-:W-:-:S05]  /*8f90*/  F2FP.F16.F32.PACK_AB R11, R14, R11 ;  /* 0x0000000b0e0b723e */ /* 0x000fca00000000ff */
[----:B------:R1:W-:Y:S02]  /*8fa0*/  STS.128 [R36+0x18400], R8 ;  /* 0x0184000824007388 */ /* 0x0003e40000000c00 */
.L_x_742:
[----:B------:R-:W-:Y:S05]  /*8fb0*/  BSYNC B1 ;  /* 0x0000000000017941 */ /* 0x000fea0003800000 */
.L_x_741:
[----:B------:R-:W-:Y:S05]  /*8fc0*/  @P0 BRA `(.L_x_733) ;  /* 0x0000000400600947 */ /* 0x000fea0003800000 */
[----:B------:R-:W2:Y:S01]  /*8fd0*/  LDL R3, [R1+0x18] ;  /* 0x0000180001037983 */ /* 0x000ea20000100800 */
[C---:B-1----:R-:W-:Y:S02]  /*8fe0*/  VIADD R4, R204.reuse, 0x40 ;  /* 0x00000040cc047836 */ /* 0x042fe40000000000 */
[----:B------:R-:W-:Y:S01]  /*8ff0*/  VIADD R5, R204, 0x40 ;  /* 0x00000040cc057836 */ /* 0x000fe20000000000 */
[----:B------:R-:W3:Y:S01]  /*9000*/  LDL R45, [R1+0x148] ;  /* 0x00014800012d7983 */ /* 0x000ee20000100800 */
[----:B------:R-:W-:Y:S02]  /*9010*/  IMAD.SHL.U32 R4, R4, 0x40, RZ ;  /* 0x0000004004047824 */ /* 0x000fe400078e00ff */
[----:B------:R-:W-:-:S03]  /*9020*/  IMAD.SHL.U32 R5, R5, 0x40, RZ ;  /* 0x0000004005057824 */ /* 0x000fc600078e00ff */
[----:B------:R-:W-:Y:S02]  /*9030*/  LOP3.LUT R4, R4, 0x1c0, RZ, 0xc0, !PT ;  /* 0x000001c004047812 */ /* 0x000fe400078ec0ff */
[----:B------:R-:W-:Y:S02]  /*9040*/  LOP3.LUT R5, R5, 0x1c0, RZ, 0xc0, !PT ;  /* 0x000001c005057812 */ /* 0x000fe400078ec0ff */
[----:B------:R-:W-:-:S04]  /*9050*/  SHF.R.U32.HI R4, RZ, 0x3, R4 ;  /* 0x00000003ff047819 */ /* 0x000fc80000011604 */
[----:B------:R-:W-:Y:S01]  /*9060*/  LOP3.LUT R0, R4, R0, R5, 0x1e, !PT ;  /* 0x0000000004007212 */ /* 0x000fe200078e1e05 */
[----:B------:R-:W-:Y:S02]  /*9070*/  HADD2.F32 R27, -RZ, R40.H0_H0 ;  /* 0x20000028ff1b7230 */ /* 0x000fe40000004100 */
[----:B------:R-:W-:Y:S02]  /*9080*/  HADD2.F32 R29, -RZ, R37.H1_H1 ;  /* 0x30000025ff1d7230 */ /* 0x000fe40000004100 */
[----:B------:R-:W-:Y:S02]  /*9090*/  HADD2.F32 R34, -RZ, R43.H0_H0 ;  /* 0x2000002bff227230 */ /* 0x000fe40000004100 */
[----:B------:R-:W-:Y:S02]  /*90a0*/  HADD2.F32 R30, -RZ, R41.H0_H0 ;  /* 0x20000029ff1e7230 */ /* 0x000fe40000004100 */
[----:B------:R-:W-:Y:S02]  /*90b0*/  HADD2.F32 R36, -RZ, R38.H1_H1 ;  /* 0x30000026ff247230 */ /* 0x000fe40000004100 */
[----:B------:R-:W-:-:S02]  /*90c0*/  HADD2.F32 R32, -RZ, R40.H1_H1 ;  /* 0x30000028ff207230 */ /* 0x000fc40000004100 */
[----:B------:R-:W-:Y:S02]  /*90d0*/  HADD2.F32 R35, -RZ, R43.H1_H1 ;  /* 0x3000002bff237230 */ /* 0x000fe40000004100 */
[----:B------:R-:W-:Y:S02]  /*90e0*/  HADD2.F32 R31, -RZ, R41.H1_H1 ;  /* 0x30000029ff1f7230 */ /* 0x000fe40000004100 */
[----:B------:R-:W-:Y:S02]  /*90f0*/  HADD2.F32 R37, -RZ, R37.H0_H0 ;  /* 0x20000025ff257230 */ /* 0x000fe40000004100 */
[----:B------:R-:W-:Y:S02]  /*9100*/  HADD2.F32 R33, -RZ, R39.H0_H0 ;  /* 0x20000027ff217230 */ /* 0x000fe40000004100 */
[----:B--2---:R-:W-:-:S04]  /*9110*/  IMAD.IADD R0, R3, 0x1, R0 ;  /* 0x0000000103007824 */ /* 0x004fc800078e0200 */
[----:B------:R-:W-:Y:S01]  /*9120*/  IMAD R0, R0, 0x2, R19 ;  /* 0x0000000200007824 */ /* 0x000fe200078e0213 */
[----:B---3--:R-:W1:Y:S04]  /*9130*/  LDS.128 R4, [R45+0x18400] ;  /* 0x018400002d047984 */ /* 0x008e680000000c00 */
[----:B------:R-:W2:Y:S01]  /*9140*/  LDS.128 R8, [R0+0x18400] ;  /* 0x0184000000087984 */ /* 0x000ea20000000c00 */
[----:B-1----:R-:W-:Y:S02]  /*9150*/  HADD2.F32 R3, -RZ, R4.H0_H0 ;  /* 0x20000004ff037230 */ /* 0x002fe40000004100 */
[--C-:B--2---:R-:W-:Y:S02]  /*9160*/  HADD2.F32 R15, -RZ, R8.reuse.H0_H0 ;  /* 0x20000008ff0f7230 */ /* 0x104fe40000004100 */
[----:B------:R-:W-:-:S03]  /*9170*/  HADD2.F32 R8, -RZ, R8.H1_H1 ;  /* 0x30000008ff087230 */ /* 0x000fc60000004100 */
[-C--:B0-----:R-:W-:Y:S01]  /*9180*/  FMUL.FTZ R26, R29, R15.reuse ;  /* 0x0000000f1d1a7220 */ /* 0x081fe20000410000 */
[C---:B------:R-:W-:Y:S01]  /*9190*/  FMUL.FTZ R28, R27.reuse, R15 ;  /* 0x0000000f1b1c7220 */ /* 0x040fe20000410000 */
[--C-:B------:R-:W-:Y:S02]  /*91a0*/  HADD2.F32 R20, -RZ, R9.reuse.H0_H0 ;  /* 0x20000009ff147230 */ /* 0x100fe40000004100 */
[-C--:B------:R-:W-:Y:S01]  /*91b0*/  FMUL.FTZ R15, R34, R8.reuse ;  /* 0x00000008220f7220 */ /* 0x080fe20000410000 */
[----:B------:R-:W-:Y:S02]  /*91c0*/  HADD2.F32 R4, -RZ, R4.H1_H1 ;  /* 0x30000004ff047230 */ /* 0x000fe40000004100 */
[-C--:B------:R-:W-:Y:S01]  /*91d0*/  FFMA.FTZ R26, R27, R3.reuse, -R26 ;  /* 0x000000031b1a7223 */ /* 0x080fe2000001081a */
[----:B------:R-:W-:Y:S01]  /*91e0*/  FFMA.FTZ R28, R29, R3, R28 ;  /* 0x000000031d1c7223 */ /* 0x000fe2000001001c */
[----:B------:R-:W-:Y:S02]  /*91f0*/  HADD2.F32 R9, -RZ, R9.H1_H1 ;  /* 0x30000009ff097230 */ /* 0x000fe40000004100 */
[----:B------:R-:W-:Y:S01]  /*9200*/  FMUL.FTZ R3, R30, R8 ;  /* 0x000000081e037220 */ /* 0x000fe20000410000 */
[----:B------:R-:W-:-:S02]  /*9210*/  HADD2.F32 R12, -RZ, R5.H0_H0 ;  /* 0x20000005ff0c7230 */ /* 0x000fc40000004100 */
[----:B------:R-:W-:Y:S01]  /*9220*/  FMUL.FTZ R27, R36, R20 ;  /* 0x00000014241b7220 */ /* 0x000fe20000410000 */
[----:B------:R-:W-:Y:S02]  /*9230*/  HADD2.F32 R5, -RZ, R5.H1_H1 ;  /* 0x30000005ff057230 */ /* 0x000fe40000004100 */
[----:B------:R-:W-:Y:S01]  /*9240*/  FFMA.FTZ R15, R30, R4, -R15 ;  /* 0x000000041e0f7223 */ /* 0x000fe2000001080f */
[--C-:B------:R-:W-:Y:S02]  /*9250*/  HADD2.F32 R21, -RZ, R10.reuse.H0_H0 ;  /* 0x2000000aff157230 */ /* 0x100fe40000004100 */
[----:B------:R-:W-:Y:S01]  /*9260*/  FMUL.FTZ R29, R32, R20 ;  /* 0x00000014201d7220 */ /* 0x000fe20000410000 */
[----:B------:R-:W-:Y:S01]  /*9270*/  FFMA.FTZ R3, R34, R4, R3 ;  /* 0x0000000422037223 */ /* 0x000fe20000010003 */
[----:B------:R-:W-:Y:S02]  /*9280*/  HADD2.F32 R10, -RZ, R10.H1_H1 ;  /* 0x3000000aff0a7230 */ /* 0x000fe40000004100 */
[-C--:B------:R-:W-:Y:S01]  /*9290*/  FMUL.FTZ R4, R35, R9.reuse ;  /* 0x0000000923047220 */ /* 0x080fe20000410000 */
[----:B------:R-:W-:Y:S01]  /*92a0*/  FMUL.FTZ R8, R31, R9 ;  /* 0x000000091f087220 */ /* 0x000fe20000410000 */
[----:B------:R-:W-:-:S02]  /*92b0*/  HADD2.F32 R34, -RZ, R44.H0_H0 ;  /* 0x2000002cff227230 */ /* 0x000fc40000004100 */
[-C--:B------:R-:W-:Y:S01]  /*92c0*/  FFMA.FTZ R27, R32, R12.reuse, -R27 ;  /* 0x0000000c201b7223 */ /* 0x080fe2000001081b */
[----:B------:R-:W-:Y:S02]  /*92d0*/  HADD2.F32 R13, -RZ, R6.H0_H0 ;  /* 0x20000006ff0d7230 */ /* 0x000fe40000004100 */
[----:B------:R-:W-:Y:S01]  /*92e0*/  FFMA.FTZ R29, R36, R12, R29 ;  /* 0x0000000c241d7223 */ /* 0x000fe2000001001d */
[----:B------:R-:W-:Y:S02]  /*92f0*/  HADD2.F32 R32, -RZ, R42.H0_H0 ;  /* 0x2000002aff207230 */ /* 0x000fe40000004100 */
[-C--:B------:R-:W-:Y:S01]  /*9300*/  FFMA.FTZ R12, R31, R5.reuse, -R4 ;  /* 0x000000051f0c7223 */ /* 0x080fe20000010804 */
[----:B------:R-:W-:Y:S02]  /*9310*/  HADD2.F32 R6, -RZ, R6.H1_H1 ;  /* 0x30000006ff067230 */ /* 0x000fe40000004100 */
[----:B------:R-:W-:Y:S01]  /*9320*/  FFMA.FTZ R20, R35, R5, R8 ;  /* 0x0000000523147223 */ /* 0x000fe20000010008 */
[-C--:B------:R-:W-:Y:S01]  /*9330*/  FMUL.FTZ R5, R34, R10.reuse ;  /* 0x0000000a22057220 */ /* 0x080fe20000410000 */
[----:B------:R-:W-:Y:S01]  /*9340*/  FMUL.FTZ R4, R37, R21 ;  /* 0x0000001525047220 */ /* 0x000fe20000410000 */
[----:B------:R-:W-:Y:S01]  /*9350*/  FMUL.FTZ R9, R32, R10 ;  /* 0x0000000a20097220 */ /* 0x000fe20000410000 */
[----:B------:R-:W-:-:S02]  /*9360*/  HADD2.F32 R25, -RZ, R11.H0_H0 ;  /* 0x2000000bff197230 */ /* 0x000fc40000004100 */
[----:B------:R-:W-:Y:S01]  /*9370*/  FFMA.FTZ R10, R32, R6, -R5 ;  /* 0x00000006200a7223 */ /* 0x000fe20000010805 */
[C---:B------:R-:W-:Y:S01]  /*9380*/  FMUL.FTZ R30, R33.reuse, R21 ;  /* 0x00000015211e7220 */ /* 0x040fe20000410000 */
[----:B------:R-:W-:Y:S02]  /*9390*/  HADD2.F32 R32, -RZ, R38.H0_H0 ;  /* 0x20000026ff207230 */ /* 0x000fe40000004100 */
[----:B------:R-:W-:Y:S01]  /*93a0*/  FFMA.FTZ R21, R33, R13, -R4 ;  /* 0x0000000d21157223 */ /* 0x000fe20000010804 */
[----:B------:R-:W-:Y:S02]  /*93b0*/  HADD2.F32 R8, -RZ, R39.H1_H1 ;  /* 0x30000027ff087230 */ /* 0x000fe40000004100 */
[----:B------:R-:W-:Y:S02]  /*93c0*/  HADD2.F32 R11, -RZ, R11.H1_H1 ;  /* 0x3000000bff0b7230 */ /* 0x000fe40000004100 */
[----:B------:R-:W-:Y:S02]  /*93d0*/  HADD2.F32 R33, -RZ, R44.H1_H1 ;  /* 0x3000002cff217230 */ /* 0x000fe40000004100 */
[----:B------:R-:W-:-:S02]  /*93e0*/  HADD2.F32 R31, -RZ, R42.H1_H1 ;  /* 0x3000002aff1f7230 */ /* 0x000fc40000004100 */
[----:B------:R-:W-:Y:S01]  /*93f0*/  FMUL.FTZ R5, R32, R25 ;  /* 0x0000001920057220 */ /* 0x000fe20000410000 */
[--C-:B------:R-:W-:Y:S02]  /*9400*/  HADD2.F32 R14, -RZ, R7.reuse.H0_H0 ;  /* 0x20000007ff0e7230 */ /* 0x100fe40000004100 */
[----:B------:R-:W-:Y:S01]  /*9410*/  FFMA.FTZ R30, R37, R13, R30 ;  /* 0x0000000d251e7223 */ /* 0x000fe2000001001e */
[----:B------:R-:W-:Y:S02]  /*9420*/  HADD2.F32 R7, -RZ, R7.H1_H1 ;  /* 0x30000007ff077230 */ /* 0x000fe40000004100 */
[----:B------:R-:W-:Y:S01]  /*9430*/  FMUL.FTZ R25, R8, R25 ;  /* 0x0000001908197220 */ /* 0x000fe20000410000 */
[----:B------:R-:W-:Y:S01]  /*9440*/  FFMA.FTZ R13, R34, R6, R9 ;  /* 0x00000006220d7223 */ /* 0x000fe20000010009 */
[-C--:B------:R-:W-:Y:S01]  /*9450*/  FMUL.FTZ R4, R33, R11.reuse ;  /* 0x0000000b21047220 */ /* 0x080fe20000410000 */
[C---:B------:R-:W-:Y:S01]  /*9460*/  FMUL.FTZ R6, R31.reuse, R11 ;  /* 0x0000000b1f067220 */ /* 0x040fe20000410000 */
[-C--:B------:R-:W-:Y:S01]  /*9470*/  FFMA.FTZ R11, R8, R14.reuse, -R5 ;  /* 0x0000000e080b7223 */ /* 0x080fe20000010805 */
[----:B------:R-:W-:Y:S01]  /*9480*/  FFMA.FTZ R25, R32, R14, R25 ;  /* 0x0000000e20197223 */ /* 0x000fe20000010019 */
[-C--:B------:R-:W-:Y:S01]  /*9490*/  FFMA.FTZ R14, R31, R7.reuse, -R4 ;  /* 0x000000071f0e7223 */ /* 0x080fe20000010804 */
[----:B------:R-:W-:Y:S01]  /*94a0*/  FFMA.FTZ R32, R33, R7, R6 ;  /* 0x0000000721207223 */ /* 0x000fe20000010006 */
[----:B------:R-:W-:-:S02]  /*94b0*/  F2FP.F16.F32.PACK_AB R4, R15, R26 ;  /* 0x0000001a0f04723e */ /* 0x000fc400000000ff */
[----:B------:R-:W-:Y:S02]  /*94c0*/  F2FP.F16.F32.PACK_AB R5, R12, R27 ;  /* 0x0000001b0c05723e */ /* 0x000fe400000000ff */
[----:B------:R-:W-:Y:S02]  /*94d0*/  F2FP.F16.F32.PACK_AB R6, R10, R21 ;  /* 0x000000150a06723e */ /* 0x000fe400000000ff */
[----:B------:R-:W-:Y:S02]  /*94e0*/  F2FP.F16.F32.PACK_AB R7, R14, R11 ;  /* 0x0000000b0e07723e */ /* 0x000fe400000000ff */
[----:B------:R-:W-:Y:S02]  /*94f0*/  F2FP.F16.F32.PACK_AB R8, R3, R28 ;  /* 0x0000001c0308723e */ /* 0x000fe400000000ff */
[----:B------:R-:W-:Y:S02]  /*9500*/  F2FP.F16.F32.PACK_AB R9, R20, R29 ;  /* 0x0000001d1409723e */ /* 0x000fe400000000ff */
[----:B------:R-:W-:-:S02]  /*9510*/  F2FP.F16.F32.PACK_AB R10, R13, R30 ;  /* 0x0000001e0d0a723e */ /* 0x000fc400000000ff */
[----:B------:R-:W-:Y:S01]  /*9520*/  F2FP.F16.F32.PACK_AB R11, R32, R25 ;  /* 0x00000019200b723e */ /* 0x000fe200000000ff */
[----:B------:R3:W-:Y:S04]  /*9530*/  STS.128 [R45+0x18400], R4 ;  /* 0x018400042d007388 */ /* 0x0007e80000000c00 */
[----:B------:R3:W-:Y:S02]  /*9540*/  STS.128 [R0+0x18400], R8 ;  /* 0x0184000800007388 */ /* 0x0007e40000000c00 */
.L_x_733:
[----:B------:R-:W-:Y:S05]  /*9550*/  BSYNC B0 ;  /* 0x0000000000007941 */ /* 0x000fea0003800000 */
.L_x_722:
[----:B------:R-:W-:Y:S01]  /*9560*/  @!PT LDS RZ, [RZ] ;  /* 0x00000000fffff984 */ /* 0x000fe20000000800 */
[----:B------:R-:W-:Y:S01]  /*9570*/  @!PT LDS RZ, [RZ] ;  /* 0x00000000fffff984 */ /* 0x000fe20000000800 */
[----:B------:R-:W-:Y:S01]  /*9580*/  @!PT LDS RZ, [RZ] ;  /* 0x00000000fffff984 */ /* 0x000fe20000000800 */
[----:B------:R-:W-:Y:S01]  /*9590*/  @!PT LDS RZ, [RZ] ;  /* 0x00000000fffff984 */ /* 0x000fe20000000800 */
[----:B------:R4:W-:Y:S06]  /*95a0*/  MEMBAR.ALL.CTA ;  /* 0x0000000000007992 */ /* 0x0009ec0000008000 */
[----:B----4-:R-:W4:Y:S01]  /*95b0*/  FENCE.VIEW.ASYNC.S ;  /* 0x00000000000073c6 */ /* 0x010f220000000000 */
[----:B------:R-:W-:Y:S05]  /*95c0*/  WARPSYNC.ALL ;  /* 0x0000000000007948 */ /* 0x000fea0003800000 */
[----:B----4-:R-:W-:Y:S06]  /*95d0*/  BAR.SYNC.DEFER_BLOCKING 0xd, 0x100 ;  /* 0x0344000000007b1d */ /* 0x010fec0000010000 */
.L_x_719:
[----:B-123--:R-:W1:Y:S01]  /*95e0*/  S2R R0, SR_TID.X ;  /* 0x0000000000007919 */ /* 0x00ee620000002100 */
[----:B------:R-:W-:Y:S01]  /*95f0*/  ISETP.NE.AND P0, PT, R210, 0x3, PT ;  /* 0x00000003d200780c */ /* 0x000fe20003f05270 */
[----:B------:R-:W-:Y:S05]  /*9600*/  WARPSYNC.ALL ;  /* 0x0000000000007948 */ /* 0x000fea0003800000 */
[----:B-1----:R-:W-:-:S05]  /*9610*/  SHF.R.U32.HI R0, RZ, 0x7, R0 ;  /* 0x00000007ff007819 */ /* 0x002fca0000011600 */
[----:B------:R-:W-:-:S05]  /*9620*/  VIADD R5, R0, 0x8 ;  /* 0x0000000800057836 */ /* 0x000fca0000000000 */
[----:B------:R1:W-:Y:S06]  /*9630*/  BAR.SYNC.DEFER_BLOCKING R5, 0x100 ;  /* 0x000400050000751d */ /* 0x0003ec0000010000 */
[----:B------:R-:W-:Y:S05]  /*9640*/  @!P0 BRA `(.L_x_743) ;  /* 0x0000000000048947 */ /* 0x000fea0003800000 */
[----:B------:R-:W-:Y:S01]  /*9650*/  BPT.TRAP 0x1 ;  /* 0x000000040000795c */ /* 0x000fe20000300000 */
.L_x_743:
[----:B------:R-:W-:Y:S01]  /*9660*/  IMAD R4, R207, 0x8, R19 ;  /* 0x00000008cf047824 */ /* 0x000fe200078e0213 */
[----:B------:R-:W-:-:S04]  /*9670*/  SHF.L.U32 R73, R218, 0x1f, RZ ;  /* 0x0000001fda497819 */ /* 0x000fc800000006ff */
[----:B------:R2:W3:Y:S01]  /*9680*/  SYNCS.PHASECHK.TRANS64.TRYWAIT P1, [R4+URZ+0x22830], R73 ;  /* 0x02283049040075a7 */ /* 0x0004e2000802017f */
[----:B------:R-:W-:Y:S05]  /*9690*/  @!P0 BRA `(.L_x_744) ;  /* 0x0000000000048947 */ /* 0x000fea0003800000 */
[----:B------:R-:W-:Y:S01]  /*96a0*/  BPT.TRAP 0x1 ;  /* 0x000000040000795c */ /* 0x000fe20000300000 */
.L_x_744:
[----:B------:R-:W-:Y:S01]  /*96b0*/  VIADD R0, R19, 0x1c400 ;  /* 0x0001c40013007836 */ /* 0x000fe20000000000 */
[----:B0-----:R-:W-:Y:S01]  /*96c0*/  LOP3.LUT R8, R24, 0x10000, RZ, 0xfc, !PT ;  /* 0x0001000018087812 */ /* 0x001fe200078efcff */
[----:B------:R-:W-:-:S03]  /*96d0*/  IMAD.MOV.U32 R9, RZ, RZ, 0x40000040 ;  /* 0x40000040ff097424 */ /* 0x000fc600078e00ff */
[----:B------:R-:W-:-:S04]  /*96e0*/  SHF.R.U32.HI R0, RZ, 0x4, R0 ;  /* 0x00000004ff007819 */ /* 0x000fc80000011600 */
[----:B------:R-:W-:-:S04]  /*96f0*/  LOP3.LUT R0, R0, 0x3fff, RZ, 0xc0, !PT ;  /* 0x00003fff00007812 */ /* 0x000fc800078ec0ff */
[----:B------:R-:W-:-:S05]  /*9700*/  LOP3.LUT R0, R0, 0x10000, RZ, 0xfc, !PT ;  /* 0x0001000000007812 */ /* 0x000fca00078efcff */
[----:B------:R0:W-:Y:S01]  /*9710*/  STL [R1+0x10], R0 ;  /* 0x0000100001007387 */ /* 0x0001e20000100800 */
[----:B---3--:R-:W-:Y:S05]  /*9720*/  @P1 BRA `(.L_x_745) ;  /* 0x0000000000081947 */ /* 0x008fea0003800000 */
[----:B------:R-:W3:Y:S02]  /*9730*/  SYNCS.PHASECHK.TRANS64.TRYWAIT P1, [R4+URZ+0x22830], R73 ;  /* 0x02283049040075a7 */ /* 0x000ee4000802017f */
[----:B---3--:R-:W-:Y:S05]  /*9740*/  @!P1 BRA `(.L_x_746) ;  /* 0x0000011400089947 */ /* 0x008fea0003800000 */
.L_x_745:
[----:B0-----:R-:W4:Y:S01]  /*9750*/  LDL R0, [R1+0x10] ;  /* 0x0000100001007983 */ /* 0x001f220000100800 */
[----:B------:R-:W-:Y:S01]  /*9760*/  MOV R7, 0x40000040 ;  /* 0x4000004000077802 */ /* 0x000fe20000000f00 */
[----:B------:R-:W-:Y:S05]  /*9770*/  WARPSYNC.ALL ;  /* 0x0000000000007948 */ /* 0x000fea0003800000 */
[C---:B------:R-:W-:Y:S01]  /*9780*/  R2UR UR4, R8.reuse ;  /* 0x00000000080472ca */ /* 0x040fe200000e0000 */
[----:B-----5:R-:W-:Y:S01]  /*9790*/  WARPGROUP.ARRIVE ;  /* 0x00000000000079c5 */ /* 0x020fe20000000000 */
[----:B------:R-:W-:Y:S01]  /*97a0*/  R2UR UR5, R9 ;  /* 0x00000000090572ca */ /* 0x000fe200000e0000 */
[----:B------:R-:W-:Y:S01]  /*97b0*/  VIADD R20, R8, 0x2 ;  /* 0x0000000208147836 */ /* 0x000fe20000000000 */
[----:B------:R-:W-:Y:S01]  /*97c0*/  R2UR UR7, R7 ;  /* 0x00000000070772ca */ /* 0x000fe200000e0000 */
[----:B------:R-:W-:-:S02]  /*97d0*/  IMAD.MOV.U32 R21, RZ, RZ, 0x40000040 ;  /* 0x40000040ff157424 */ /* 0x000fc400078e00ff */
[----:B------:R-:W-:Y:S02]  /*97e0*/  IMAD.MOV.U32 R11, RZ, RZ, 0x40000040 ;  /* 0x40000040ff0b7424 */ /* 0x000fe400078e00ff */
[C---:B------:R-:W-:Y:S02]  /*97f0*/  VIADD R14, R8.reuse, 0x4 ;  /* 0x00000004080e7836 */ /* 0x040fe40000000000 */
[----:B------:R-:W-:Y:S02]  /*9800*/  IMAD.MOV.U32 R15, RZ, RZ, 0x40000040 ;  /* 0x40000040ff0f7424 */ /* 0x000fe400078e00ff */
[----:B------:R-:W-:Y:S02]  /*9810*/  VIADD R12, R8, 0x6 ;  /* 0x00000006080c7836 */ /* 0x000fe40000000000 */
[----:B------:R-:W-:Y:S02]  /*9820*/  IMAD.MOV.U32 R13, RZ, RZ, 0x40000040 ;  /* 0x40000040ff0d7424 */ /* 0x000fe400078e00ff */
[----:B------:R-:W-:-:S02]  /*9830*/  IMAD.MOV.U32 R7, RZ, RZ, 0x40000040 ;  /* 0x40000040ff077424 */ /* 0x000fc400078e00ff */
[----:B----4-:R-:W-:Y:S02]  /*9840*/  IMAD R6, R207, 0x300, R0 ;  /* 0x00000300cf067824 */ /* 0x010fe400078e0200 */
[----:B------:R-:W0:Y:S02]  /*9850*/  S2R R0, SR_TID.X ;  /* 0x0000000000007919 */ /* 0x000e240000002100 */
[C---:B------:R-:W-:Y:S01]  /*9860*/  VIADD R10, R6.reuse, 0x2 ;  /* 0x00000002060a7836 */ /* 0x040fe20000000000 */
[----:B------:R-:W-:-:S13]  /*9870*/  R2UR UR6, R6 ;  /* 0x00000000060672ca */ /* 0x000fda00000e0000 */
[----:B------:R-:W-:Y:S01]  /*9880*/  HGMMA.64x96x16.F32 R24, gdesc[UR4], RZ, !UPT, gsb0 ;  /* 0x01600000041879f0 */ /* 0x000fe2000c0008ff */
[----:B------:R-:W-:Y:S02]  /*9890*/  R2UR UR4, R20 ;  /* 0x00000000140472ca */ /* 0x000fe400000e0000 */
[----:B------:R-:W-:Y:S02]  /*98a0*/  R2UR UR5, R21 ;  /* 0x00000000150572ca */ /* 0x000fe400000e0000 */
[----:B------:R-:W-:Y:S01]  /*98b0*/  R2UR UR6, R10 ;  /* 0x000000000a0672ca */ /* 0x000fe200000e0000 */
[C---:B------:R-:W-:Y:S01]  /*98c0*/  VIADD R10, R6.reuse, 0x4 ;  /* 0x00000004060a7836 */ /* 0x040fe20000000000 */
[----:B------:R-:W-:Y:S01]  /*98d0*/  R2UR UR7, R11 ;  /* 0x000000000b0772ca */ /* 0x000fe200000e0000 */
[----:B------:R-:W-:Y:S02]  /*98e0*/  IMAD.MOV.U32 R11, RZ, RZ, 0x40000040 ;  /* 0x40000040ff0b7424 */ /* 0x000fe400078e00ff */
[----:B------:R-:W-:Y:S01]  /*98f0*/  VIADD R6, R6, 0x6 ;  /* 0x0000000606067836 */ /* 0x000fe20000000000 */
[----:B0-----:R-:W-:Y:S01]  /*9900*/  SHF.R.U32.HI R0, RZ, 0x7, R0 ;  /* 0x00000007ff007819 */ /* 0x001fe20000011600 */
[----:B------:R-:W-:-:S02]  /*9910*/  WARPGROUP.DEPBAR.LE gsb0, 0x0 ;  /* 0x00008000000079c5 */ /* 0x000fc40000010000 */
[----:B------:R-:W-:-:S06]  /*9920*/  WARPGROUP.ARRIVE ;  /* 0x00000000000079c5 */ /* 0x000fcc0000000000 */
[----:B------:R-:W-:Y:S01]  /*9930*/  HGMMA.64x96x16.F32 R24, gdesc[UR4], R24, gsb0 ;  /* 0x01600000041879f0 */ /* 0x000fe20008000818 */
[----:B------:R-:W-:Y:S02]  /*9940*/  R2UR UR4, R14 ;  /* 0x000000000e0472ca */ /* 0x000fe400000e0000 */
[----:B------:R-:W-:Y:S02]  /*9950*/  R2UR UR5, R15 ;  /* 0x000000000f0572ca */ /* 0x000fe400000e0000 */
[----:B------:R-:W-:Y:S02]  /*9960*/  R2UR UR6, R10 ;  /* 0x000000000a0672ca */ /* 0x000fe400000e0000 */
[----:B------:R-:W-:Y:S02]  /*9970*/  R2UR UR7, R11 ;  /* 0x000000000b0772ca */ /* 0x000fe400000e0000 */
[----:B------:R-:W-:Y:S01]  /*9980*/  IADD3 R11, -R0, 0xb, RZ ;  /* 0x0000000b000b7810 */ /* 0x000fe20007ffe1ff */
[----:B------:R-:W-:-:S02]  /*9990*/  WARPGROUP.DEPBAR.LE gsb0, 0x0 ;  /* 0x00008000000079c5 */ /* 0x000fc40000010000 */
[----:B------:R-:W-:-:S08]  /*99a0*/  WARPGROUP.ARRIVE ;  /* 0x00000000000079c5 */ /* 0x000fd00000000000 */
[----:B------:R-:W-:Y:S01]  /*99b0*/  HGMMA.64x96x16.F32 R24, gdesc[UR4], R24, gsb0 ;  /* 0x01600000041879f0 */ /* 0x000fe20008000818 */
[----:B------:R-:W-:Y:S02]  /*99c0*/  R2UR UR4, R12 ;  /* 0x000000000c0472ca */ /* 0x000fe400000e0000 */
[----:B------:R-:W-:Y:S02]  /*99d0*/  R2UR UR5, R13 ;  /* 0x000000000d0572ca */ /* 0x000fe400000e0000 */
[----:B------:R-:W-:Y:S02]  /*99e0*/  R2UR UR6, R6 ;  /* 0x00000000060672ca */ /* 0x000fe400000e0000 */
[----:B------:R-:W-:Y:S01]  /*99f0*/  R2UR UR7, R7 ;  /* 0x00000000070772ca */ /* 0x000fe200000e0000 */
[----:B------:R-:W-:Y:S02]  /*9a00*/  WARPGROUP.DEPBAR.LE gsb0, 0x0 ;  /* 0x00008000000079c5 */ /* 0x000fe40000010000 */
[----:B------:R-:W-:-:S10]  /*9a10*/  WARPGROUP.ARRIVE ;  /* 0x00000000000079c5 */ /* 0x000fd40000000000 */
[----:B------:R-:W-:Y:S03]  /*9a20*/  HGMMA.64x96x16.F32 R24, gdesc[UR4], R24, gsb0 ;  /* 0x01600000041879f0 */ /* 0x000fe60008000818 */
[----:B------:R-:W-:Y:S02]  /*9a30*/  WARPGROUP.DEPBAR.LE gsb0, 0x0 ;  /* 0x00008000000079c5 */ /* 0x000fe40000010000 */
[----:B------:R0:W-:Y:S06]  /*9a40*/  BAR.ARV R11, 0x100 ;  /* 0x0004000b0000751d */ /* 0x0001ec0000002000 */
[----:B------:R-:W-:Y:S05]  /*9a50*/  @!P0 BRA `(.L_x_747) ;  /* 0x0000000000048947 */ /* 0x000fea0003800000 */
[----:B------:R-:W-:Y:S01]  /*9a60*/  BPT.TRAP 0x1 ;  /* 0x000000040000795c */ /* 0x000fe20000300000 */
.L_x_747:
[----:B------:R-:W4:Y:S01]  /*9a70*/  LDL R3, [R1+0x44] ;  /* 0x0000440001037983 */ /* 0x000f220000100800 */
[----:B------:R-:W-:Y:S01]  /*9a80*/  IMAD R0, R172, -0x60, R154 ;  /* 0xffffffa0ac007824 */ /* 0x000fe200078e029a */
[----:B------:R-:W-:Y:S01]  /*9a90*/  ULDC UR4, c[0x0][0x988] ;  /* 0x0002620000047ab9 */ /* 0x000fe20000000800 */
[----:B------:R-:W5:Y:S03]  /*9aa0*/  S2R R75, SR_CgaCtaId ;  /* 0x00000000004b7919 */ /* 0x000f660000008800 */
[----:B----4-:R-:W-:-:S04]  /*9ab0*/  IADD3 R0, -R3, 0x60, R0 ;  /* 0x0000006003007810 */ /* 0x010fc80007ffe100 */
        /* <DEDUP_REMOVED lines=88> */
[----:B------:R-:W-:Y:S02]  /*a040*/  FMNMX.FTZ R3, R68, R3, !PT ;  /* 0x0000000344037209 */ /* 0x000fe40007810000 */
[----:B------:R-:W-:-:S02]  /*a050*/  FMNMX.FTZ R25, R26, R27, !PT ;  /* 0x0000001b1a197209 */ /* 0x000fc40007810000 */
[----:B------:R-:W-:Y:S02]  /*a060*/  FMNMX.FTZ R29, R104, R3, !PT ;  /* 0x00000003681d7209 */ /* 0x000fe40007810000 */
[----:B------:R-:W-:Y:S02]  /*a070*/  FMNMX.FTZ R25, R30, R25, !PT ;  /* 0x000000191e197209 */ /* 0x000fe40007810000 */
[----:B------:R-:W-:Y:S01]  /*a080*/  MOV R3, UR4 ;  /* 0x0000000400037c02 */ /* 0x000fe20008000f00 */
[----:B------:R-:W4:Y:S01]  /*a090*/  SHFL.BFLY PT, R0, R29, 0x2, 0x1f ;  /* 0x0c401f001d007f89 */ /* 0x000f2200000e0000 */
[----:B------:R-:W-:Y:S02]  /*a0a0*/  FMNMX.FTZ R25, R6, R25, !PT ;  /* 0x0000001906197209 */ /* 0x000fe40007810000 */
[----:B------:R-:W-:Y:S02]  /*a0b0*/  FSEL R66, R66, -INF , P2 ;  /* 0xff80000042427808 */ /* 0x000fe40001000000 */
[----:B------:R-:W-:-:S02]  /*a0c0*/  FMNMX.FTZ R25, R34, R25, !PT ;  /* 0x0000001922197209 */ /* 0x000fc40007810000 */
[----:B------:R-:W-:Y:S02]  /*a0d0*/  FSEL R70, R70, -INF , P4 ;  /* 0xff80000046467808 */ /* 0x000fe40002000000 */
[----:B------:R-:W-:-:S04]  /*a0e0*/  FMNMX.FTZ R25, R10, R25, !PT ;  /* 0x000000190a197209 */ /* 0x000fc80007810000 */
[----:B------:R-:W-:-:S04]  /*a0f0*/  FMNMX.FTZ R25, R38, R25, !PT ;  /* 0x0000001926197209 */ /* 0x000fc80007810000 */
[----:B------:R-:W-:-:S04]  /*a100*/  FMNMX.FTZ R25, R24, R25, !PT ;  /* 0x0000001918197209 */ /* 0x000fc80007810000 */
[----:B------:R-:W-:Y:S02]  /*a110*/  FMNMX.FTZ R25, R42, R25, !PT ;  /* 0x000000192a197209 */ /* 0x000fe40007810000 */
[----:B----4-:R-:W-:Y:S02]  /*a120*/  FMNMX.FTZ R31, R29, R0, !PT ;  /* 0x000000001d1f7209 */ /* 0x010fe40007810000 */
[----:B------:R-:W-:-:S03]  /*a130*/  FMNMX.FTZ R29, R28, R25, !PT ;  /* 0x000000191c1d7209 */ /* 0x000fc60007810000 */
[----:B------:R-:W4:Y:S01]  /*a140*/  SHFL.BFLY PT, R0, R31, 0x1, 0x1f ;  /* 0x0c201f001f007f89 */ /* 0x000f2200000e0000 */
[----:B------:R-:W-:-:S04]  /*a150*/  FMNMX.FTZ R29, R46, R29, !PT ;  /* 0x0000001d2e1d7209 */ /* 0x000fc80007810000 */
[----:B------:R-:W-:-:S04]  /*a160*/  FMNMX.FTZ R29, R32, R29, !PT ;  /* 0x0000001d201d7209 */ /* 0x000fc80007810000 */
[----:B------:R-:W-:Y:S02]  /*a170*/  FMNMX.FTZ R29, R50, R29, !PT ;  /* 0x0000001d321d7209 */ /* 0x000fe40007810000 */
[----:B----4-:R-:W-:Y:S02]  /*a180*/  FMNMX.FTZ R0, R31, R0, !PT ;  /* 0x000000001f007209 */ /* 0x010fe40007810000 */
[----:B------:R-:W-:Y:S02]  /*a190*/  FMNMX.FTZ R31, R36, R29, !PT ;  /* 0x0000001d241f7209 */ /* 0x000fe40007810000 */
[C---:B------:R-:W-:Y:S01]  /*a1a0*/  FSETP.NEU.FTZ.AND P6, PT, R0.reuse, -INF , PT ;  /* 0xff8000000000780b */ /* 0x040fe20003fdd000 */
[----:B------:R-:W-:Y:S01]  /*a1b0*/  FMUL.FTZ R33, R0, R3 ;  /* 0x0000000300217220 */ /* 0x000fe20000410000 */
[----:B------:R-:W-:-:S04]  /*a1c0*/  FMNMX.FTZ R31, R54, R31, !PT ;  /* 0x0000001f361f7209 */ /* 0x000fc80007810000 */
[----:B------:R-:W-:Y:S02]  /*a1d0*/  FMNMX.FTZ R31, R40, R31, !PT ;  /* 0x0000001f281f7209 */ /* 0x000fe40007810000 */
[----:B------:R-:W-:Y:S02]  /*a1e0*/  FSEL R33, R33, RZ, P6 ;  /* 0x000000ff21217208 */ /* 0x000fe40003000000 */
[----:B------:R-:W-:-:S03]  /*a1f0*/  FMNMX.FTZ R31, R58, R31, !PT ;  /* 0x0000001f3a1f7209 */ /* 0x000fc60007810000 */
[--C-:B------:R-:W-:Y:S01]  /*a200*/  FFMA.FTZ R200, R7, R3, -R33.reuse ;  /* 0x0000000307c87223 */ /* 0x100fe20000010821 */
[----:B------:R-:W-:Y:S01]  /*a210*/  FMNMX.FTZ R35, R44, R31, !PT ;  /* 0x0000001f2c237209 */ /* 0x000fe20007810000 */
[-CC-:B------:R-:W-:Y:S01]  /*a220*/  FFMA.FTZ R7, R72, R3.reuse, -R33.reuse ;  /* 0x0000000348077223 */ /* 0x180fe20000010821 */
[----:B------:R-:W-:Y:S01]  /*a230*/  FSEL R72, R63, -INF , P1 ;  /* 0xff8000003f487808 */ /* 0x000fe20000800000 */
[--C-:B------:R-:W-:Y:S01]  /*a240*/  FFMA.FTZ R202, R74, R3, -R33.reuse ;  /* 0x000000034aca7223 */ /* 0x100fe20000010821 */
[----:B------:R-:W-:Y:S01]  /*a250*/  FMNMX.FTZ R35, R62, R35, !PT ;  /* 0x000000233e237209 */ /* 0x000fe20007810000 */
[-CC-:B------:R-:W-:Y:S01]  /*a260*/  FFMA.FTZ R76, R76, R3.reuse, -R33.reuse ;  /* 0x000000034c4c7223 */ /* 0x180fe20000010821 */
[----:B------:R-:W-:Y:S01]  /*a270*/  FSEL R74, R67, -INF , P3 ;  /* 0xff800000434a7808 */ /* 0x000fe20001800000 */
[--C-:B------:R-:W-:Y:S01]  /*a280*/  FFMA.FTZ R152, R78, R3, -R33.reuse ;  /* 0x000000034e987223 */ /* 0x100fe20000010821 */
[----:B------:R-:W-:Y:S01]  /*a290*/  FMNMX.FTZ R35, R72, R35, !PT ;  /* 0x0000002348237209 */ /* 0x000fe20007810000 */
[----:B------:R4:W-:Y:S01]  /*a2a0*/  MUFU.EX2 R25, R76 ;  /* 0x0000004c00197308 */ /* 0x0009e20000000800 */
[-CC-:B------:R-:W-:Y:S01]  /*a2b0*/  FFMA.FTZ R80, R80, R3.reuse, -R33.reuse ;  /* 0x0000000350507223 */ /* 0x180fe20000010821 */
[--C-:B------:R-:W-:Y:S01]  /*a2c0*/  FFMA.FTZ R154, R86, R3, -R33.reuse ;  /* 0x00000003569a7223 */ /* 0x100fe20000010821 */
[----:B------:R-:W-:Y:S01]  /*a2d0*/  FMNMX.FTZ R35, R66, R35, !PT ;  /* 0x0000002342237209 */ /* 0x000fe20007810000 */
[-CC-:B------:R-:W-:Y:S01]  /*a2e0*/  FFMA.FTZ R92, R92, R3.reuse, -R33.reuse ;  /* 0x000000035c5c7223 */ /* 0x180fe20000010821 */
[-CC-:B------:R-:W-:Y:S01]  /*a2f0*/  FFMA.FTZ R156, R88, R3.reuse, -R33.reuse ;  /* 0x00000003589c7223 */ /* 0x180fe20000010821 */
[--C-:B------:R-:W-:Y:S01]  /*a300*/  FFMA.FTZ R82, R82, R3, -R33.reuse ;  /* 0x0000000352527223 */ /* 0x100fe20000010821 */
[----:B------:R-:W-:Y:S01]  /*a310*/  FMNMX.FTZ R37, R74, R35, !PT ;  /* 0x000000234a257209 */ /* 0x000fe20007810000 */
[----:B------:R-:W-:Y:S01]  /*a320*/  MUFU.EX2 R200, R200 ;  /* 0x000000c800c87308 */ /* 0x000fe20000000800 */
[----:B----4-:R-:W-:Y:S01]  /*a330*/  FSEL R76, R71, -INF , P5 ;  /* 0xff800000474c7808 */ /* 0x010fe20002800000 */
[--C-:B------:R-:W-:Y:S01]  /*a340*/  FFMA.FTZ R158, R84, R3, -R33.reuse ;  /* 0x00000003549e7223 */ /* 0x100fe20000010821 */
[----:B------:R-:W-:Y:S01]  /*a350*/  FMNMX.FTZ R37, R70, R37, !PT ;  /* 0x0000002546257209 */ /* 0x000fe20007810000 */
[-CC-:B------:R-:W-:Y:S01]  /*a360*/  FFMA.FTZ R160, R48, R3.reuse, -R33.reuse ;  /* 0x0000000330a07223 */ /* 0x180fe20000010821 */
[-CC-:B------:R-:W-:Y:S01]  /*a370*/  FFMA.FTZ R39, R94, R3.reuse, -R33.reuse ;  /* 0x000000035e277223 */ /* 0x180fe20000010821 */
[--C-:B------:R-:W-:Y:S01]  /*a380*/  FFMA.FTZ R162, R52, R3, -R33.reuse ;  /* 0x0000000334a27223 */ /* 0x100fe20000010821 */
[----:B------:R-:W-:Y:S01]  /*a390*/  FMNMX.FTZ R43, R76, R37, !PT ;  /* 0x000000254c2b7209 */ /* 0x000fe20007810000 */
[----:B------:R-:W4:Y:S01]  /*a3a0*/  MUFU.EX2 R7, R7 ;  /* 0x0000000700077308 */ /* 0x000f220000000800 */
[-CC-:B------:R-:W-:Y:S01]  /*a3b0*/  FFMA.FTZ R37, R90, R3.reuse, -R33.reuse ;  /* 0x000000035a257223 */ /* 0x180fe20000010821 */
[-CC-:B------:R-:W-:Y:S01]  /*a3c0*/  FFMA.FTZ R41, R96, R3.reuse, -R33.reuse ;  /* 0x0000000360297223 */ /* 0x180fe20000010821 */
[-CC-:B------:R-:W-:Y:S01]  /*a3d0*/  FFMA.FTZ R164, R56, R3.reuse, -R33.reuse ;  /* 0x0000000338a47223 */ /* 0x180fe20000010821 */
[----:B------:R-:W1:Y:S01]  /*a3e0*/  SHFL.BFLY PT, R78, R43, 0x2, 0x1f ;  /* 0x0c401f002b4e7f89 */ /* 0x000e6200000e0000 */
[-CC-:B------:R-:W-:Y:S01]  /*a3f0*/  FFMA.FTZ R166, R60, R3.reuse, -R33.reuse ;  /* 0x000000033ca67223 */ /* 0x180fe20000010821 */
[-CC-:B------:R-:W-:Y:S01]  /*a400*/  FFMA.FTZ R45, R100, R3.reuse, -R33.reuse ;  /* 0x00000003642d7223 */ /* 0x180fe20000010821 */
[-CC-:B------:R-:W-:Y:S01]  /*a410*/  FFMA.FTZ R168, R64, R3.reuse, -R33.reuse ;  /* 0x0000000340a87223 */ /* 0x180fe20000010821 */
[----:B------:R-:W2:Y:S01]  /*a420*/  MUFU.EX2 R202, R202 ;  /* 0x000000ca00ca7308 */ /* 0x000ea20000000800 */
[-CC-:B------:R-:W-:Y:S01]  /*a430*/  FFMA.FTZ R102, R102, R3.reuse, -R33.reuse ;  /* 0x0000000366667223 */ /* 0x180fe20000010821 */
[----:B------:R-:W-:-:S06]  /*a440*/  FFMA.FTZ R170, R68, R3, -R33 ;  /* 0x0000000344aa7223 */ /* 0x000fcc0000010821 */
[----:B------:R-:W3:Y:S08]  /*a450*/  MUFU.EX2 R152, R152 ;  /* 0x0000009800987308 */ /* 0x000ef00000000800 */
[----:B------:R-:W0:Y:S01]  /*a460*/  MUFU.EX2 R29, R80 ;  /* 0x00000050001d7308 */ /* 0x000e220000000800 */
[----:B-1----:R-:W-:Y:S01]  /*a470*/  FMNMX.FTZ R78, R43, R78, !PT ;  /* 0x0000004e2b4e7209 */ /* 0x002fe20007810000 */
[-CC-:B------:R-:W-:Y:S01]  /*a480*/  FFMA.FTZ R43, R98, R3.reuse, -R33.reuse ;  /* 0x00000003622b7223 */ /* 0x180fe20000010821 */
[----:B------:R-:W-:-:S05]  /*a490*/  FFMA.FTZ R33, R104, R3, -R33 ;  /* 0x0000000368217223 */ /* 0x000fca0000010821 */
[----:B------:R-:W1:Y:S01]  /*a4a0*/  MUFU.EX2 R154, R154 ;  /* 0x0000009a009a7308 */ /* 0x000e620000000800 */
[----:B------:R-:W5:Y:S07]  /*a4b0*/  SHFL.BFLY PT, R47, R78, 0x1, 0x1f ;  /* 0x0c201f004e2f7f89 */ /* 0x000f6e00000e0000 */
[----:B------:R-:W1:Y:S08]  /*a4c0*/  MUFU.EX2 R31, R92 ;  /* 0x0000005c001f7308 */ /* 0x000e700000000800 */
[----:B------:R-:W-:Y:S08]  /*a4d0*/  MUFU.EX2 R156, R156 ;  /* 0x0000009c009c7308 */ /* 0x000ff00000000800 */
[----:B------:R-:W-:Y:S01]  /*a4e0*/  MUFU.EX2 R35, R82 ;  /* 0x0000005200237308 */ /* 0x000fe20000000800 */
[----:B-----5:R-:W-:-:S04]  /*a4f0*/  FMNMX.FTZ R176, R78, R47, !PT ;  /* 0x0000002f4eb07209 */ /* 0x020fc80007810000 */
[C---:B------:R-:W-:Y:S01]  /*a500*/  FSETP.NEU.FTZ.AND P1, PT, R176.reuse, -INF , PT ;  /* 0xff800000b000780b */ /* 0x040fe20003f3d000 */
[----:B------:R-:W-:Y:S02]  /*a510*/  FMUL.FTZ R49, R176, R3 ;  /* 0x00000003b0317220 */ /* 0x000fe40000410000 */
[----:B------:R-:W-:Y:S03]  /*a520*/  MUFU.EX2 R158, R158 ;  /* 0x0000009e009e7308 */ /* 0x000fe60000000800 */
[----:B------:R-:W-:-:S05]  /*a530*/  FSEL R49, R49, RZ, P1 ;  /* 0x000000ff31317208 */ /* 0x000fca0000800000 */
[-CC-:B------:R-:W-:Y:S01]  /*a540*/  FFMA.FTZ R201, R26, R3.reuse, -R49.reuse ;  /* 0x000000031ac97223 */ /* 0x180fe20000010831 */
[-CC-:B------:R-:W-:Y:S01]  /*a550*/  FFMA.FTZ R26, R27, R3.reuse, -R49.reuse ;  /* 0x000000031b1a7223 */ /* 0x180fe20000010831 */
[-CC-:B------:R-:W-:Y:S01]  /*a560*/  FFMA.FTZ R203, R30, R3.reuse, -R49.reuse ;  /* 0x000000031ecb7223 */ /* 0x180fe20000010831 */
[-CC-:B------:R-:W-:Y:S01]  /*a570*/  FFMA.FTZ R6, R6, R3.reuse, -R49.reuse ;  /* 0x0000000306067223 */ /* 0x180fe20000010831 */
[-C--:B------:R-:W-:Y:S01]  /*a580*/  FFMA.FTZ R153, R34, R3.reuse, -R49 ;  /* 0x0000000322997223 */ /* 0x080fe20000010831 */
[----:B----4-:R-:W-:Y:S01]  /*a590*/  FADD.FTZ R27, R200, R7 ;  /* 0x00000007c81b7221 */ /* 0x010fe20000010000 */
[----:B------:R-:W-:Y:S01]  /*a5a0*/  MUFU.EX2 R201, R201 ;  /* 0x000000c900c97308 */ /* 0x000fe20000000800 */
[-CC-:B------:R-:W-:Y:S01]  /*a5b0*/  FFMA.FTZ R30, R10, R3.reuse, -R49.reuse ;  /* 0x000000030a1e7223 */ /* 0x180fe20000010831 */
[-C--:B------:R-:W-:Y:S01]  /*a5c0*/  FFMA.FTZ R155, R38, R3.reuse, -R49 ;  /* 0x00000003269b7223 */ /* 0x080fe20000010831 */
[----:B--2---:R-:W-:Y:S01]  /*a5d0*/  FADD.FTZ R10, R202, R27 ;  /* 0x0000001bca0a7221 */ /* 0x004fe20000010000 */
[-CC-:B------:R-:W-:Y:S01]  /*a5e0*/  FFMA.FTZ R34, R36, R3.reuse, -R49.reuse ;  /* 0x0000000324227223 */ /* 0x180fe20000010831 */
[-CC-:B------:R-:W-:Y:S01]  /*a5f0*/  FFMA.FTZ R24, R24, R3.reuse, -R49.reuse ;  /* 0x0000000318187223 */ /* 0x180fe20000010831 */
[-CC-:B------:R-:W-:Y:S01]  /*a600*/  FFMA.FTZ R157, R42, R3.reuse, -R49.reuse ;  /* 0x000000032a9d7223 */ /* 0x180fe20000010831 */
[----:B------:R-:W-:Y:S01]  /*a610*/  FADD.FTZ R27, R25, R10 ;  /* 0x0000000a191b7221 */ /* 0x000fe20000010000 */
[----:B------:R-:W2:Y:S01]  /*a620*/  MUFU.EX2 R26, R26 ;  /* 0x0000001a001a7308 */ /* 0x000ea20000000800 */
[-CC-:B------:R-:W-:Y:S01]  /*a630*/  FFMA.FTZ R28, R28, R3.reuse, -R49.reuse ;  /* 0x000000031c1c7223 */ /* 0x180fe20000010831 */
[-C--:B------:R-:W-:Y:S01]  /*a640*/  FFMA.FTZ R159, R46, R3.reuse, -R49 ;  /* 0x000000032e9f7223 */ /* 0x080fe20000010831 */
[----:B---3--:R-:W-:Y:S01]  /*a650*/  FADD.FTZ R36, R152, R27 ;  /* 0x0000001b98247221 */ /* 0x008fe20000010000 */
[-CC-:B------:R-:W-:Y:S01]  /*a660*/  FFMA.FTZ R32, R32, R3.reuse, -R49.reuse ;  /* 0x0000000320207223 */ /* 0x180fe20000010831 */
[-CC-:B------:R-:W-:Y:S01]  /*a670*/  FFMA.FTZ R161, R50, R3.reuse, -R49.reuse ;  /* 0x0000000332a17223 */ /* 0x180fe20000010831 */
[-CC-:B------:R-:W-:Y:S01]  /*a680*/  FFMA.FTZ R163, R54, R3.reuse, -R49.reuse ;  /* 0x0000000336a37223 */ /* 0x180fe20000010831 */
[----:B0-----:R-:W-:Y:S01]  /*a690*/  FADD.FTZ R51, R29, R36 ;  /* 0x000000241d337221 */ /* 0x001fe20000010000 */
[----:B------:R-:W0:Y:S01]  /*a6a0*/  MUFU.EX2 R203, R203 ;  /* 0x000000cb00cb7308 */ /* 0x000e220000000800 */
[-CC-:B------:R-:W-:Y:S01]  /*a6b0*/  FFMA.FTZ R36, R40, R3.reuse, -R49.reuse ;  /* 0x0000000328247223 */ /* 0x180fe20000010831 */
[-C--:B------:R-:W-:Y:S01]  /*a6c0*/  FFMA.FTZ R165, R58, R3.reuse, -R49 ;  /* 0x000000033aa57223 */ /* 0x080fe20000010831 */
[----:B-1----:R-:W-:Y:S01]  /*a6d0*/  FADD.FTZ R38, R154, R51 ;  /* 0x000000339a267221 */ /* 0x002fe20000010000 */
[----:B------:R-:W-:Y:S01]  /*a6e0*/  F2FP.F16.F32.PACK_AB R200, R7, R200 ;  /* 0x000000c807c8723e */ /* 0x000fe200000000ff */
[-CC-:B------:R-:W-:Y:S01]  /*a6f0*/  FFMA.FTZ R167, R62, R3.reuse, -R49.reuse ;  /* 0x000000033ea77223 */ /* 0x180fe20000010831 */
[-CC-:B------:R-:W-:Y:S01]  /*a700*/  FFMA.FTZ R66, R66, R3.reuse, -R49.reuse ;  /* 0x0000000342427223 */ /* 0x180fe20000010831 */
[----:B------:R-:W-:Y:S01]  /*a710*/  FADD.FTZ R51, R31, R38 ;  /* 0x000000261f337221 */ /* 0x000fe20000010000 */
[----:B------:R-:W1:Y:S01]  /*a720*/  MUFU.EX2 R6, R6 ;  /* 0x0000000600067308 */ /* 0x000e620000000800 */
[----:B--2---:R-:W-:Y:S01]  /*a730*/  FADD.FTZ R10, R201, R26 ;  /* 0x0000001ac90a7221 */ /* 0x004fe20000010000 */
[-CC-:B------:R-:W-:Y:S01]  /*a740*/  FFMA.FTZ R38, R44, R3.reuse, -R49.reuse ;  /* 0x000000032c267223 */ /* 0x180fe20000010831 */
[-CC-:B------:R-:W-:Y:S01]  /*a750*/  FFMA.FTZ R74, R74, R3.reuse, -R49.reuse ;  /* 0x000000034a4a7223 */ /* 0x180fe20000010831 */
[----:B------:R-:W-:Y:S01]  /*a760*/  FFMA.FTZ R70, R70, R3, -R49 ;  /* 0x0000000346467223 */ /* 0x000fe20000010831 */
[----:B------:R-:W-:-:S02]  /*a770*/  F2FP.F16.F32.PACK_AB R202, R25, R202 ;  /* 0x000000ca19ca723e */ /* 0x000fc400000000ff */
[----:B------:R-:W-:Y:S01]  /*a780*/  F2FP.F16.F32.PACK_AB R152, R29, R152 ;  /* 0x000000981d98723e */ /* 0x000fe200000000ff */
[----:B------:R-:W2:Y:S01]  /*a790*/  MUFU.EX2 R153, R153 ;  /* 0x0000009900997308 */ /* 0x000ea20000000800 */
[----:B0-----:R-:W-:Y:S01]  /*a7a0*/  FADD.FTZ R27, R203, R10 ;  /* 0x0000000acb1b7221 */ /* 0x001fe20000010000 */
[----:B------:R-:W-:Y:S02]  /*a7b0*/  F2FP.F16.F32.PACK_AB R154, R31, R154 ;  /* 0x0000009a1f9a723e */ /* 0x000fe400000000ff */
[----:B------:R-:W-:-:S04]  /*a7c0*/  F2FP.F16.F32.PACK_AB R201, R26, R201 ;  /* 0x000000c91ac9723e */ /* 0x000fc800000000ff */
[----:B------:R-:W0:Y:S01]  /*a7d0*/  MUFU.EX2 R30, R30 ;  /* 0x0000001e001e7308 */ /* 0x000e220000000800 */
[C---:B-1----:R-:W-:Y:S01]  /*a7e0*/  FADD.FTZ R10, R6.reuse, R27 ;  /* 0x0000001b060a7221 */ /* 0x042fe20000010000 */
[----:B------:R-:W-:-:S06]  /*a7f0*/  F2FP.F16.F32.PACK_AB R203, R6, R203 ;  /* 0x000000cb06cb723e */ /* 0x000fcc00000000ff */
[----:B------:R-:W1:Y:S01]  /*a800*/  MUFU.EX2 R155, R155 ;  /* 0x0000009b009b7308 */ /* 0x000e620000000800 */
[----:B--2---:R-:W-:Y:S01]  /*a810*/  FADD.FTZ R27, R153, R10 ;  /* 0x0000000a991b7221 */ /* 0x004fe20000010000 */
[----:B------:R-:W-:Y:S01]  /*a820*/  FADD.FTZ R10, R156, R51 ;  /* 0x000000339c0a7221 */ /* 0x000fe20000010000 */
[----:B------:R-:W-:-:S03]  /*a830*/  F2FP.F16.F32.PACK_AB R156, R35, R156 ;  /* 0x0000009c239c723e */ /* 0x000fc600000000ff */
[----:B------:R-:W-:Y:S01]  /*a840*/  FADD.FTZ R51, R35, R10 ;  /* 0x0000000a23337221 */ /* 0x000fe20000010000 */
[----:B------:R-:W-:Y:S01]  /*a850*/  VIADD R10, R4, 0x22840 ;  /* 0x00022840040a7836 */ /* 0x000fe20000000000 */
[----:B------:R-:W2:Y:S01]  /*a860*/  MUFU.EX2 R24, R24 ;  /* 0x0000001800187308 */ /* 0x000ea20000000800 */
[----:B0-----:R-:W-:Y:S01]  /*a870*/  FADD.FTZ R40, R30, R27 ;  /* 0x0000001b1e287221 */ /* 0x001fe20000010000 */
[----:B------:R-:W-:Y:S01]  /*a880*/  FADD.FTZ R42, R158, R51 ;  /* 0x000000339e2a7221 */ /* 0x000fe20000010000 */
[----:B------:R-:W-:Y:S02]  /*a890*/  F2FP.F16.F32.PACK_AB R153, R30, R153 ;  /* 0x000000991e99723e */ /* 0x000fe400000000ff */
[----:B------:R-:W-:-:S03]  /*a8a0*/  PRMT R10, R75, 0x654, R10 ;  /* 0x000006544b0a7816 */ /* 0x000fc6000000000a */
[----:B------:R-:W0:Y:S01]  /*a8b0*/  MUFU.EX2 R157, R157 ;  /* 0x0000009d009d7308 */ /* 0x000e220000000800 */
[----:B-1----:R-:W-:Y:S01]  /*a8c0*/  FADD.FTZ R27, R155, R40 ;  /* 0x000000289b1b7221 */ /* 0x002fe20000010000 */
[----:B------:R1:W-:Y:S06]  /*a8d0*/  SYNCS.ARRIVE.TRANS64.RED.A1T0 RZ, [R10+URZ], RZ ;  /* 0x000000ff0aff79a7 */ /* 0x0003ec000810043f */
[----:B------:R-:W1:Y:S01]  /*a8e0*/  MUFU.EX2 R28, R28 ;  /* 0x0000001c001c7308 */ /* 0x000e620000000800 */
[C---:B--2---:R-:W-:Y:S01]  /*a8f0*/  FADD.FTZ R40, R24.reuse, R27 ;  /* 0x0000001b18287221 */ /* 0x044fe20000010000 */
[----:B------:R-:W-:-:S06]  /*a900*/  F2FP.F16.F32.PACK_AB R155, R24, R155 ;  /* 0x0000009b189b723e */ /* 0x000fcc00000000ff */
[----:B------:R-:W2:Y:S01]  /*a910*/  MUFU.EX2 R159, R159 ;  /* 0x0000009f009f7308 */ /* 0x000ea20000000800 */
[----:B0-----:R-:W-:Y:S01]  /*a920*/  FADD.FTZ R27, R157, R40 ;  /* 0x000000289d1b7221 */ /* 0x001fe20000010000 */
[-CC-:B------:R-:W-:Y:S01]  /*a930*/  FFMA.FTZ R40, R72, R3.reuse, -R49.reuse ;  /* 0x0000000348287223 */ /* 0x180fe20000010831 */
[----:B------:R-:W-:-:S05]  /*a940*/  FFMA.FTZ R49, R76, R3, -R49 ;  /* 0x000000034c317223 */ /* 0x000fca0000010831 */
[----:B------:R-:W0:Y:S01]  /*a950*/  MUFU.EX2 R37, R37 ;  /* 0x0000002500257308 */ /* 0x000e220000000800 */
[C---:B-1----:R-:W-:Y:S01]  /*a960*/  FADD.FTZ R10, R28.reuse, R27 ;  /* 0x0000001b1c0a7221 */ /* 0x042fe20000010000 */
[----:B------:R-:W-:-:S06]  /*a970*/  F2FP.F16.F32.PACK_AB R157, R28, R157 ;  /* 0x0000009d1c9d723e */ /* 0x000fcc00000000ff */
[----:B------:R-:W1:Y:S01]  /*a980*/  MUFU.EX2 R32, R32 ;  /* 0x0000002000207308 */ /* 0x000e620000000800 */
[----:B--2---:R-:W-:-:S07]  /*a990*/  FADD.FTZ R27, R159, R10 ;  /* 0x0000000a9f1b7221 */ /* 0x004fce0000010000 */
[----:B------:R-:W2:Y:S01]  /*a9a0*/  MUFU.EX2 R160, R160 ;  /* 0x000000a000a07308 */ /* 0x000ea20000000800 */
[C---:B0-----:R-:W-:Y:S01]  /*a9b0*/  FADD.FTZ R51, R37.reuse, R42 ;  /* 0x0000002a25337221 */ /* 0x041fe20000010000 */
[----:B------:R-:W-:-:S06]  /*a9c0*/  F2FP.F16.F32.PACK_AB R158, R37, R158 ;  /* 0x0000009e259e723e */ /* 0x000fcc00000000ff */
[----:B------:R-:W0:Y:S01]  /*a9d0*/  MUFU.EX2 R161, R161 ;  /* 0x000000a100a17308 */ /* 0x000e220000000800 */
[C---:B-1----:R-:W-:Y:S01]  /*a9e0*/  FADD.FTZ R10, R32.reuse, R27 ;  /* 0x0000001b200a7221 */ /* 0x042fe20000010000 */
[----:B------:R-:W-:-:S06]  /*a9f0*/  F2FP.F16.F32.PACK_AB R159, R32, R159 ;  /* 0x0000009f209f723e */ /* 0x000fcc00000000ff */
[----:B------:R-:W1:Y:S01]  /*aa00*/  MUFU.EX2 R39, R39 ;  /* 0x0000002700277308 */ /* 0x000e620000000800 */
[----:B--2---:R-:W-:-:S07]  /*aa10*/  FADD.FTZ R42, R160, R51 ;  /* 0x00000033a02a7221 */ /* 0x004fce0000010000 */
[----:B------:R-:W2:Y:S01]  /*aa20*/  MUFU.EX2 R34, R34 ;  /* 0x0000002200227308 */ /* 0x000ea20000000800 */
[----:B0-----:R-:W-:-:S07]  /*aa30*/  FADD.FTZ R7, R161, R10 ;  /* 0x0000000aa1077221 */ /* 0x001fce0000010000 */
[----:B------:R-:W0:Y:S01]  /*aa40*/  MUFU.EX2 R162, R162 ;  /* 0x000000a200a27308 */ /* 0x000e220000000800 */
[C---:B-1----:R-:W-:Y:S01]  /*aa50*/  FADD.FTZ R51, R39.reuse, R42 ;  /* 0x0000002a27337221 */ /* 0x042fe20000010000 */
[----:B------:R-:W-:-:S06]  /*aa60*/  F2FP.F16.F32.PACK_AB R160, R39, R160 ;  /* 0x000000a027a0723e */ /* 0x000fcc00000000ff */
[----:B------:R-:W1:Y:S01]  /*aa70*/  MUFU.EX2 R163, R163 ;  /* 0x000000a300a37308 */ /* 0x000e620000000800 */
[C---:B--2---:R-:W-:Y:S01]  /*aa80*/  FADD.FTZ R10, R34.reuse, R7 ;  /* 0x00000007220a7221 */ /* 0x044fe20000010000 */
[----:B------:R-:W-:-:S06]  /*aa90*/  F2FP.F16.F32.PACK_AB R161, R34, R161 ;  /* 0x000000a122a1723e */ /* 0x000fcc00000000ff */
[----:B------:R-:W2:Y:S01]  /*aaa0*/  MUFU.EX2 R41, R41 ;  /* 0x0000002900297308 */ /* 0x000ea20000000800 */
[----:B0-----:R-:W-:-:S07]  /*aab0*/  FADD.FTZ R42, R162, R51 ;  /* 0x00000033a22a7221 */ /* 0x001fce0000010000 */
[----:B------:R-:W0:Y:S01]  /*aac0*/  MUFU.EX2 R36, R36 ;  /* 0x0000002400247308 */ /* 0x000e220000000800 */
[----:B-1----:R-:W-:-:S07]  /*aad0*/  FADD.FTZ R7, R163, R10 ;  /* 0x0000000aa3077221 */ /* 0x002fce0000010000 */
[----:B------:R-:W1:Y:S01]  /*aae0*/  MUFU.EX2 R164, R164 ;  /* 0x000000a400a47308 */ /* 0x000e620000000800 */
[C---:B--2---:R-:W-:Y:S01]  /*aaf0*/  FADD.FTZ R27, R41.reuse, R42 ;  /* 0x0000002a291b7221 */ /* 0x044fe20000010000 */
[----:B------:R-:W-:-:S06]  /*ab00*/  F2FP.F16.F32.PACK_AB R162, R41, R162 ;  /* 0x000000a229a2723e */ /* 0x000fcc00000000ff */
[----:B------:R-:W2:Y:S01]  /*ab10*/  MUFU.EX2 R165, R165 ;  /* 0x000000a500a57308 */ /* 0x000ea20000000800 */
[C---:B0-----:R-:W-:Y:S01]  /*ab20*/  FADD.FTZ R10, R36.reuse, R7 ;  /* 0x00000007240a7221 */ /* 0x041fe20000010000 */
[----:B------:R-:W-:-:S06]  /*ab30*/  F2FP.F16.F32.PACK_AB R163, R36, R163 ;  /* 0x000000a324a3723e */ /* 0x000fcc00000000ff */
[----:B------:R-:W0:Y:S01]  /*ab40*/  MUFU.EX2 R43, R43 ;  /* 0x0000002b002b7308 */ /* 0x000e220000000800 */
[----:B-1----:R-:W-:-:S07]  /*ab50*/  FADD.FTZ R42, R164, R27 ;  /* 0x0000001ba42a7221 */ /* 0x002fce0000010000 */
        /* <DEDUP_REMOVED lines=31> */
[----:B--2---:R-:W-:Y:S01]  /*ad50*/  FADD.FTZ R6, R70, R7 ;  /* 0x0000000746067221 */ /* 0x004fe20000010000 */
[C---:B0-----:R-:W-:Y:S01]  /*ad60*/  FADD.FTZ R10, R33.reuse, R10 ;  /* 0x0000000a210a7221 */ /* 0x041fe20000010000 */
[----:B------:R-:W-:Y:S02]  /*ad70*/  F2FP.F16.F32.PACK_AB R170, R33, R170 ;  /* 0x000000aa21aa723e */ /* 0x000fe400000000ff */
[C---:B-1----:R-:W-:Y:S01]  /*ad80*/  FADD.FTZ R7, R49.reuse, R6 ;  /* 0x0000000631077221 */ /* 0x042fe20000010000 */
[----:B------:R-:W-:Y:S01]  /*ad90*/  F2FP.F16.F32.PACK_AB R171, R49, R70 ;  /* 0x0000004631ab723e */ /* 0x000fe200000000ff */
[----:B------:R-:W-:Y:S06]  /*ada0*/  @!P0 BRA `(.L_x_748) ;  /* 0x0000000000048947 */ /* 0x000fec0003800000 */
[----:B------:R-:W-:Y:S01]  /*adb0*/  BPT.TRAP 0x1 ;  /* 0x000000040000795c */ /* 0x000fe20000300000 */
.L_x_748:
[----:B------:R0:W1:Y:S01]  /*adc0*/  SYNCS.PHASECHK.TRANS64.TRYWAIT P1, [R4+URZ+0x22850], R73 ;  /* 0x02285049040075a7 */ /* 0x000062000802017f */
[----:B------:R-:W-:Y:S05]  /*add0*/  @!P0 BRA `(.L_x_749) ;  /* 0x0000000000048947 */ /* 0x000fea0003800000 */
[----:B------:R-:W-:Y:S01]  /*ade0*/  BPT.TRAP 0x1 ;  /* 0x000000040000795c */ /* 0x000fe20000300000 */
.L_x_749:
[----:B------:R-:W-:Y:S04]  /*adf0*/  BSSY B0, `(.L_x_750) ;  /* 0x0000004000007945 */ /* 0x000fe80003800000 */
[----:B-1----:R-:W-:Y:S05]  /*ae00*/  @P1 BRA `(.L_x_751) ;  /* 0x0000000000081947 */ /* 0x002fea0003800000 */
[----:B------:R-:W1:Y:S02]  /*ae10*/  SYNCS.PHASECHK.TRANS64.TRYWAIT P1, [R4+URZ+0x22850], R73 ;  /* 0x02285049040075a7 */ /* 0x000e64000802017f */
[----:B-1----:R-:W-:Y:S05]  /*ae20*/  @!P1 BRA `(.L_x_752) ;  /* 0x000000fc00649947 */ /* 0x002fea0003800000 */
.L_x_751:
[----:B------:R-:W-:Y:S05]  /*ae30*/  BSYNC B0 ;  /* 0x0000000000007941 */ /* 0x000fea0003800000 */
.L_x_750:
[----:B------:R-:W-:Y:S05]  /*ae40*/  WARPSYNC.ALL ;  /* 0x0000000000007948 */ /* 0x000fea0003800000 */
[----:B------:R-:W-:Y:S01]  /*ae50*/  VIADD R6, R19, 0x400 ;  /* 0x0000040013067836 */ /* 0x000fe20000000000 */
[----:B------:R2:W-:Y:S01]  /*ae60*/  BAR.SYNC.DEFER_BLOCKING R5, 0x100 ;  /* 0x000400050000751d */ /* 0x0005e20000010000 */
[----:B------:R-:W-:Y:S02]  /*ae70*/  IMAD.MOV.U32 R25, RZ, RZ, 0x40000040 ;  /* 0x40000040ff197424 */ /* 0x000fe400078e00ff */
[----:B------:R-:W-:Y:S01]  /*ae80*/  IMAD.MOV.U32 R29, RZ, RZ, 0x40000040 ;  /* 0x40000040ff1d7424 */ /* 0x000fe200078e00ff */
[----:B------:R-:W-:Y:S01]  /*ae90*/  SHF.R.U32.HI R6, RZ, 0x4, R6 ;  /* 0x00000004ff067819 */ /* 0x000fe20000011606 */
[----:B------:R-:W-:Y:S01]  /*aea0*/  IMAD.MOV.U32 R27, RZ, RZ, 0x40000040 ;  /* 0x40000040ff1b7424 */ /* 0x000fe200078e00ff */
[----:B------:R-:W-:Y:S01]  /*aeb0*/  R2UR UR7, R25 ;  /* 0x00000000190772ca */ /* 0x000fe200000e0000 */
[----:B------:R-:W-:Y:S01]  /*aec0*/  IMAD.MOV.U32 R31, RZ, RZ, 0x40000040 ;  /* 0x40000040ff1f7424 */ /* 0x000fe200078e00ff */
[----:B------:R-:W-:-:S02]  /*aed0*/  LOP3.LUT R6, R6, 0x3fff, RZ, 0xc0, !PT ;  /* 0x00003fff06067812 */ /* 0x000fc400078ec0ff */
[----:B------:R-:W-:Y:S02]  /*aee0*/  R2UR UR11, R29 ;  /* 0x000000001d0b72ca */ /* 0x000fe400000e0000 */
[----:B------:R-:W-:Y:S02]  /*aef0*/  LOP3.LUT R24, R6, 0x3000000, RZ, 0xfc, !PT ;  /* 0x0300000006187812 */ /* 0x000fe400078efcff */
[----:B------:R-:W-:Y:S02]  /*af00*/  R2UR UR15, R27 ;  /* 0x000000001b0f72ca */ /* 0x000fe400000e0000 */
[----:B------:R-:W-:Y:S01]  /*af10*/  R2UR UR19, R29 ;  /* 0x000000001d1372ca */ /* 0x000fe200000e0000 */
[----:B------:R3:W-:Y:S01]  /*af20*/  STL [R1+0x8], R24 ;  /* 0x0000081801007387 */ /* 0x0007e20000100800 */
[----:B------:R-:W-:Y:S02]  /*af30*/  R2UR UR23, R31 ;  /* 0x000000001f1772ca */ /* 0x000fe400000e0000 */
[----:B------:R-:W-:Y:S01]  /*af40*/  R2UR UR27, R25 ;  /* 0x00000000191b72ca */ /* 0x000fe200000e0000 */
[----:B---3--:R-:W-:-:S04]  /*af50*/  IMAD R24, R207, 0xc00, R24 ;  /* 0x00000c00cf187824 */ /* 0x008fc800078e0218 */
[C---:B------:R-:W-:Y:S01]  /*af60*/  VIADD R28, R24.reuse, 0x80 ;  /* 0x00000080181c7836 */ /* 0x040fe20000000000 */
[C---:B------:R-:W-:Y:S01]  /*af70*/  R2UR UR6, R24.reuse ;  /* 0x00000000180672ca */ /* 0x040fe200000e0000 */
[C---:B------:R-:W-:Y:S02]  /*af80*/  VIADD R26, R24.reuse, 0x100 ;  /* 0x00000100181a7836 */ /* 0x040fe40000000000 */
[----:B------:R-:W-:Y:S01]  /*af90*/  VIADD R30, R24, 0x200 ;  /* 0x00000200181e7836 */ /* 0x000fe20000000000 */
[----:B------:R-:W-:Y:S01]  /*afa0*/  R2UR UR10, R28 ;  /* 0x000000001c0a72ca */ /* 0x000fe200000e0000 */
[----:B------:R-:W-:Y:S01]  /*afb0*/  VIADD R28, R24, 0x180 ;  /* 0x00000180181c7836 */ /* 0x000fe20000000000 */
[----:B------:R-:W-:Y:S01]  /*afc0*/  R2UR UR14, R26 ;  /* 0x000000001a0e72ca */ /* 0x000fe200000e0000 */
[----:B------:R-:W-:Y:S01]  /*afd0*/  VIADD R24, R24, 0x280 ;  /* 0x0000028018187836 */ /* 0x000fe20000000000 */
[----:B------:R-:W-:Y:S02]  /*afe0*/  R2UR UR22, R30 ;  /* 0x000000001e1672ca */ /* 0x000fe400000e0000 */
[----:B------:R-:W-:-:S02]  /*aff0*/  R2UR UR18, R28 ;  /* 0x000000001c1272ca */ /* 0x000fc400000e0000 */
[----:B------:R-:W-:Y:S02]  /*b000*/  R2UR UR26, R24 ;  /* 0x00000000181a72ca */ /* 0x000fe400000e0000 */
[----:B01----:R-:W-:-:S06]  /*b010*/  WARPGROUP.ARRIVE ;  /* 0x00000000000079c5 */ /* 0x003fcc0000000000 */
[----:B------:R-:W-:Y:S03]  /*b020*/  HGMMA.64x256x16.F32 R24, R200, gdesc[UR4].tnspB, RZ, !UPT, gsb0 ;  /* 0x43e00004c8187df0 */ /* 0x000fe6000c0008ff */
[----:B------:R-:W-:Y:S02]  /*b030*/  WARPGROUP.DEPBAR.LE gsb0, 0x0 ;  /* 0x00008000000079c5 */ /* 0x000fe40000010000 */
[----:B------:R-:W-:-:S15]  /*b040*/  WARPGROUP.ARRIVE ;  /* 0x00000000000079c5 */ /* 0x000fde0000000000 */
[----:B------:R-:W-:-:S08]  /*b050*/  NOP ;  /* 0x0000000000007918 */ /* 0x000fd00000000000 */
[----:B------:R-:W-:Y:S03]  /*b060*/  HGMMA.64x256x16.F32 R24, R152, gdesc[UR8].tnspB, R24, gsb0 ;  /* 0x43e0000898187df0 */ /* 0x000fe60008000818 */
        /* <DEDUP_REMOVED lines=17> */
[----:B--2---:R-:W-:Y:S05]  /*b180*/  @!P0 BRA `(.L_x_753) ;  /* 0x0000000000048947 */ /* 0x004fea0003800000 */
[----:B------:R-:W-:Y:S01]  /*b190*/  BPT.TRAP 0x1 ;  /* 0x000000040000795c */ /* 0x000fe20000300000 */
.L_x_753:
[----:B------:R-:W2:Y:S01]  /*b1a0*/  LDL R5, [R1+0xc] ;  /* 0x00000c0001057983 */ /* 0x000ea20000100800 */
[----:B------:R-:W0:Y:S01]  /*b1b0*/  S2R R6, SR_CgaCtaId ;  /* 0x0000000000067919 */ /* 0x000e220000008800 */
[----:B------:R-:W-:-:S05]  /*b1c0*/  VIADD R4, R4, 0x22860 ;  /* 0x0002286004047836 */ /* 0x000fca0000000000 */
[----:B0-----:R-:W-:-:S04]  /*b1d0*/  PRMT R4, R6, 0x654, R4 ;  /* 0x0000065406047816 */ /* 0x001fc80000000004 */
[----:B------:R0:W-:Y:S02]  /*b1e0*/  SYNCS.ARRIVE.TRANS64.RED.A1T0 RZ, [R4+URZ], RZ ;  /* 0x000000ff04ff79a7 */ /* 0x0001e4000810043f */
[----:B0-----:R-:W-:-:S04]  /*b1f0*/  IADD3 R4, R172, -0x2, RZ ;  /* 0xfffffffeac047810 */ /* 0x001fc80007ffe0ff */
[----:B--2---:R-:W-:-:S13]  /*b200*/  ISETP.GE.AND P1, PT, R4, R5, PT ;  /* 0x000000050400720c */ /* 0x004fda0003f26270 */
[----:B------:R-:W-:Y:S05]  /*b210*/  @!P1 BRA `(.L_x_754) ;  /* 0x0000001c00d89947 */ /* 0x000fea0003800000 */
[----:B------:R-:W-:Y:S02]  /*b220*/  IMAD.MOV.U32 R201, RZ, RZ, R176 ;  /* 0x000000ffffc97224 */ /* 0x000fe400078e00b0 */
[----:B------:R-:W-:-:S07]  /*b230*/  IMAD.MOV.U32 R202, RZ, RZ, R0 ;  /* 0x000000ffffca7224 */ /* 0x000fce00078e0000 */
.L_x_766:
[----:B--2---:R-:W2:Y:S01]  /*b240*/  LDL R3, [R1+0xc] ;  /* 0x00000c0001037983 */ /* 0x004ea20000100800 */
[----:B------:R-:W-:Y:S01]  /*b250*/  VIADD R207, R207, 0x1 ;  /* 0x00000001cfcf7836 */ /* 0x000fe20000000000 */
[----:B------:R-:W-:Y:S05]  /*b260*/  YIELD ;  /* 0x0000000000007946 */ /* 0x000fea0003800000 */
[----:B------:R-:W-:Y:S01]  /*b270*/  IMAD.MOV.U32 R0, RZ, RZ, R4 ;  /* 0x000000ffff007224 */ /* 0x000fe200078e0004 */
[----:B------:R-:W-:Y:S01]  /*b280*/  ISETP.NE.AND P2, PT, R207, 0x2, PT ;  /* 0x00000002cf00780c */ /* 0x000fe20003f45270 */
[----:B------:R-:W-:-:S03]  /*b290*/  VIADD R4, R4, 0xffffffff ;  /* 0xffffffff04047836 */ /* 0x000fc60000000000 */
[----:B------:R-:W-:Y:S02]  /*b2a0*/  SEL R207, R207, RZ, P2 ;  /* 0x000000ffcfcf7207 */ /* 0x000fe40001000000 */
[----:B--2---:R-:W-:Y:S02]  /*b2b0*/  ISETP.GT.AND P1, PT, R0, R3, PT ;  /* 0x000000030000720c */ /* 0x004fe40003f24270 */
[----:B------:R-:W-:-:S04]  /*b2c0*/  SEL R0, RZ, 0x1, P2 ;  /* 0x00000001ff007807 */ /* 0x000fc80001000000 */
[----:B------:R-:W-:Y:S01]  /*b2d0*/  LOP3.LUT R218, R218, R0, RZ, 0x3c, !PT ;  /* 0x00000000dada7212 */ /* 0x000fe200078e3cff */
[----:B0-----:R-:W-:Y:S06]  /*b2e0*/  @!P0 BRA `(.L_x_755) ;  /* 0x0000000000048947 */ /* 0x001fec0003800000 */
[----:B------:R-:W-:Y:S01]  /*b2f0*/  BPT.TRAP 0x1 ;  /* 0x000000040000795c */ /* 0x000fe20000300000 */
.L_x_755:
[----:B------:R-:W-:Y:S01]  /*b300*/  IMAD R5, R207, 0x8, R19 ;  /* 0x00000008cf057824 */ /* 0x000fe200078e0213 */
[----:B------:R-:W-:-:S04]  /*b310*/  SHF.L.U32 R6, R218, 0x1f, RZ ;  /* 0x0000001fda067819 */ /* 0x000fc800000006ff */
[----:B------:R0:W1:Y:S01]  /*b320*/  SYNCS.PHASECHK.TRANS64.TRYWAIT P2, [R5+URZ+0x22830], R6 ;  /* 0x02283006050075a7 */ /* 0x000062000804017f */
[----:B------:R-:W-:Y:S05]  /*b330*/  @!P0 BRA `(.L_x_756) ;  /* 0x0000000000048947 */ /* 0x000fea0003800000 */
[----:B------:R-:W-:Y:S01]  /*b340*/  BPT.TRAP 0x1 ;  /* 0x000000040000795c */ /* 0x000fe20000300000 */
.L_x_756:
[----:B------:R-:W2:Y:S01]  /*b350*/  LDL R0, [R1+0x10] ;  /* 0x0000100001007983 */ /* 0x000ea20000100800 */
[----:B------:R-:W-:Y:S02]  /*b360*/  IMAD.MOV.U32 R157, RZ, RZ, 0x40000040 ;  /* 0x40000040ff9d7424 */ /* 0x000fe400078e00ff */
[----:B--2---:R-:W-:Y:S01]  /*b370*/  IMAD R156, R207, 0x300, R0 ;  /* 0x00000300cf9c7824 */ /* 0x004fe200078e0200 */
[----:B-1----:R-:W-:Y:S06]  /*b380*/  @P2 BRA `(.L_x_757) ;  /* 0x0000000000082947 */ /* 0x002fec0003800000 */
[----:B------:R-:W1:Y:S02]  /*b390*/  SYNCS.PHASECHK.TRANS64.TRYWAIT P2, [R5+URZ+0x22830], R6 ;  /* 0x02283006050075a7 */ /* 0x000e64000804017f */
[----:B-1----:R-:W-:Y:S05]  /*b3a0*/  @!P2 BRA `(.L_x_758) ;  /* 0x000000f80018a947 */ /* 0x002fea0003800000 */
.L_x_757:
[----:B------:R-:W-:Y:S05]  /*b3b0*/  WARPSYNC.ALL ;  /* 0x0000000000007948 */ /* 0x000fea0003800000 */
[C---:B------:R-:W-:Y:S01]  /*b3c0*/  R2UR UR6, R156.reuse ;  /* 0x000000009c0672ca */ /* 0x040fe200000e0000 */
[C---:B------:R-:W-:Y:S01]  /*b3d0*/  VIADD R154, R156.reuse, 0x2 ;  /* 0x000000029c9a7836 */ /* 0x040fe20000000000 */
[----:B------:R-:W-:Y:S01]  /*b3e0*/  R2UR UR7, R157 ;  /* 0x000000009d0772ca */ /* 0x000fe200000e0000 */
[----:B------:R-:W-:Y:S01]  /*b3f0*/  VIADD R152, R156, 0x4 ;  /* 0x000000049c987836 */ /* 0x000fe20000000000 */
[----:B------:R-:W-:Y:S01]  /*b400*/  R2UR UR4, R8 ;  /* 0x00000000080472ca */ /* 0x000fe200000e0000 */
[----:B------:R-:W-:Y:S01]  /*b410*/  VIADD R156, R156, 0x6 ;  /* 0x000000069c9c7836 */ /* 0x000fe20000000000 */
[----:B------:R-:W-:Y:S01]  /*b420*/  R2UR UR5, R9 ;  /* 0x00000000090572ca */ /* 0x000fe200000e0000 */
[----:B------:R-:W-:Y:S01]  /*b430*/  IMAD.MOV.U32 R155, RZ, RZ, 0x40000040 ;  /* 0x40000040ff9b7424 */ /* 0x000fe200078e00ff */
[----:B------:R-:W-:Y:S01]  /*b440*/  MOV R157, 0x40000040 ;  /* 0x40000040009d7802 */ /* 0x000fe20000000f00 */
[----:B------:R-:W-:Y:S01]  /*b450*/  IMAD.MOV.U32 R153, RZ, RZ, 0x40000040 ;  /* 0x40000040ff997424 */ /* 0x000fe200078e00ff */
[----:B------:R-:W-:Y:S01]  /*b460*/  R2UR UR10, R154 ;  /* 0x000000009a0a72ca */ /* 0x000fe200000e0000 */
[----:B------:R-:W2:Y:S01]  /*b470*/  S2R R0, SR_TID.X ;  /* 0x0000000000007919 */ /* 0x000ea20000002100 */
[----:B------:R-:W-:-:S02]  /*b480*/  R2UR UR11, R155 ;  /* 0x000000009b0b72ca */ /* 0x000fc400000e0000 */
[----:B------:R-:W-:Y:S02]  /*b490*/  R2UR UR14, R152 ;  /* 0x00000000980e72ca */ /* 0x000fe400000e0000 */
[----:B------:R-:W-:Y:S02]  /*b4a0*/  R2UR UR15, R153 ;  /* 0x00000000990f72ca */ /* 0x000fe400000e0000 */
[----:B------:R-:W-:Y:S02]  /*b4b0*/  R2UR UR18, R156 ;  /* 0x000000009c1272ca */ /* 0x000fe400000e0000 */
[----:B------:R-:W-:Y:S02]  /*b4c0*/  R2UR UR19, R157 ;  /* 0x000000009d1372ca */ /* 0x000fe400000e0000 */
[----:B------:R-:W-:Y:S01]  /*b4d0*/  WARPGROUP.ARRIVE ;  /* 0x00000000000079c5 */ /* 0x000fe20000000000 */
[----:B------:R-:W-:Y:S02]  /*b4e0*/  R2UR UR8, R20 ;  /* 0x00000000140872ca */ /* 0x000fe400000e0000 */
[----:B------:R-:W-:-:S02]  /*b4f0*/  R2UR UR9, R21 ;  /* 0x00000000150972ca */ /* 0x000fc400000e0000 */
[----:B------:R-:W-:Y:S01]  /*b500*/  R2UR UR12, R14 ;  /* 0x000000000e0c72ca */ /* 0x000fe200000e0000 */
[----:B------:R-:W-:Y:S01]  /*b510*/  HGMMA.64x96x16.F32 R152, gdesc[UR4], RZ, !UPT, gsb0 ;  /* 0x01600000049879f0 */ /* 0x000fe2000c0008ff */
[----:B------:R-:W-:Y:S02]  /*b520*/  R2UR UR13, R15 ;  /* 0x000000000f0d72ca */ /* 0x000fe400000e0000 */
[----:B------:R-:W-:Y:S02]  /*b530*/  R2UR UR16, R12 ;  /* 0x000000000c1072ca */ /* 0x000fe400000e0000 */
[----:B------:R-:W-:Y:S02]  /*b540*/  R2UR UR17, R13 ;  /* 0x000000000d1172ca */ /* 0x000fe400000e0000 */
[----:B--2---:R-:W-:-:S04]  /*b550*/  SHF.R.U32.HI R0, RZ, 0x7, R0 ;  /* 0x00000007ff007819 */ /* 0x004fc80000011600 */
        /* <DEDUP_REMOVED lines=14> */
.L_x_759:
        /* <DEDUP_REMOVED lines=24> */
[----:B------:R-:W3:Y:S02]  /*b7c0*/  SHFL.BFLY PT, R3, R0, 0x2, 0x1f ;  /* 0x0c401f0000037f89 */ /* 0x000ee400000e0000 */
[----:B---3--:R-:W-:-:S05]  /*b7d0*/  FMNMX.FTZ R0, R0, R3, !PT ;  /* 0x0000000300007209 */ /* 0x008fca0007810000 */
[----:B------:R-:W3:Y:S02]  /*b7e0*/  SHFL.BFLY PT, R3, R0, 0x1, 0x1f ;  /* 0x0c201f0000037f89 */ /* 0x000ee400000e0000 */
[----:B---3--:R-:W-:Y:S02]  /*b7f0*/  FMNMX.FTZ R0, R0, R3, !PT ;  /* 0x0000000300007209 */ /* 0x008fe40007810000 */
[----:B------:R-:W3:Y:S03]  /*b800*/  LDC R3, c[0x0][0x988] ;  /* 0x00026200ff037b82 */ /* 0x000ee60000000800 */
[C---:B------:R-:W-:Y:S01]  /*b810*/  FADD.FTZ R202, -R0.reuse, R202 ;  /* 0x000000ca00ca7221 */ /* 0x040fe20000010100 */
[----:B---3--:R-:W-:-:S04]  /*b820*/  FMUL.FTZ R200, R0, R3 ;  /* 0x0000000300c87220 */ /* 0x008fc80000410000 */
[-CC-:B------:R-:W-:Y:S01]  /*b830*/  FFMA.FTZ R203, R172, R3.reuse, -R200.reuse ;  /* 0x00000003accb7223 */ /* 0x180fe200000108c8 */
[-CC-:B------:R-:W-:Y:S01]  /*b840*/  FFMA.FTZ R152, R152, R3.reuse, -R200.reuse ;  /* 0x0000000398987223 */ /* 0x180fe200000108c8 */
[-CC-:B------:R-:W-:Y:S01]  /*b850*/  FFMA.FTZ R153, R153, R3.reuse, -R200.reuse ;  /* 0x0000000399997223 */ /* 0x180fe200000108c8 */
[-C--:B------:R-:W-:Y:S01]  /*b860*/  FMUL.FTZ R172, R202, R3.reuse ;  /* 0x00000003caac7220 */ /* 0x080fe20000410000 */
[-CC-:B------:R-:W-:Y:S01]  /*b870*/  FFMA.FTZ R156, R156, R3.reuse, -R200.reuse ;  /* 0x000000039c9c7223 */ /* 0x180fe200000108c8 */
[-CC-:B------:R-:W-:Y:S01]  /*b880*/  FFMA.FTZ R157, R157, R3.reuse, -R200.reuse ;  /* 0x000000039d9d7223 */ /* 0x180fe200000108c8 */
[-CC-:B------:R-:W-:Y:S01]  /*b890*/  FFMA.FTZ R160, R160, R3.reuse, -R200.reuse ;  /* 0x00000003a0a07223 */ /* 0x180fe200000108c8 */
[----:B------:R-:W-:Y:S01]  /*b8a0*/  MUFU.EX2 R152, R152 ;  /* 0x0000009800987308 */ /* 0x000fe20000000800 */
[-CC-:B------:R-:W-:Y:S01]  /*b8b0*/  FFMA.FTZ R161, R161, R3.reuse, -R200.reuse ;  /* 0x00000003a1a17223 */ /* 0x180fe200000108c8 */
[-CC-:B------:R-:W-:Y:S01]  /*b8c0*/  FFMA.FTZ R164, R164, R3.reuse, -R200.reuse ;  /* 0x00000003a4a47223 */ /* 0x180fe200000108c8 */
[-CC-:B------:R-:W-:Y:S01]  /*b8d0*/  FFMA.FTZ R165, R165, R3.reuse, -R200.reuse ;  /* 0x00000003a5a57223 */ /* 0x180fe200000108c8 */
[-CC-:B------:R-:W-:Y:S01]  /*b8e0*/  FFMA.FTZ R168, R168, R3.reuse, -R200.reuse ;  /* 0x00000003a8a87223 */ /* 0x180fe200000108c8 */
[-CC-:B------:R-:W-:Y:S01]  /*b8f0*/  FFMA.FTZ R169, R169, R3.reuse, -R200.reuse ;  /* 0x00000003a9a97223 */ /* 0x180fe200000108c8 */
[-CC-:B------:R-:W-:Y:S01]  /*b900*/  FFMA.FTZ R173, R173, R3.reuse, -R200.reuse ;  /* 0x00000003adad7223 */ /* 0x180fe200000108c8 */
[-CC-:B------:R-:W-:Y:S01]  /*b910*/  FFMA.FTZ R176, R176, R3.reuse, -R200.reuse ;  /* 0x00000003b0b07223 */ /* 0x180fe200000108c8 */
[----:B------:R-:W3:Y:S01]  /*b920*/  MUFU.EX2 R172, R172 ;  /* 0x000000ac00ac7308 */ /* 0x000ee20000000800 */
[-CC-:B------:R-:W-:Y:S01]  /*b930*/  FFMA.FTZ R177, R177, R3.reuse, -R200.reuse ;  /* 0x00000003b1b17223 */ /* 0x180fe200000108c8 */
[-CC-:B------:R-:W-:Y:S01]  /*b940*/  FFMA.FTZ R180, R180, R3.reuse, -R200.reuse ;  /* 0x00000003b4b47223 */ /* 0x180fe200000108c8 */
[-CC-:B------:R-:W-:Y:S01]  /*b950*/  FFMA.FTZ R181, R181, R3.reuse, -R200.reuse ;  /* 0x00000003b5b57223 */ /* 0x180fe200000108c8 */
[-CC-:B------:R-:W-:Y:S01]  /*b960*/  FFMA.FTZ R184, R184, R3.reuse, -R200.reuse ;  /* 0x00000003b8b87223 */ /* 0x180fe200000108c8 */
[-CC-:B------:R-:W-:Y:S01]  /*b970*/  FFMA.FTZ R185, R185, R3.reuse, -R200.reuse ;  /* 0x00000003b9b97223 */ /* 0x180fe200000108c8 */
[-CC-:B------:R-:W-:Y:S01]  /*b980*/  FFMA.FTZ R188, R188, R3.reuse, -R200.reuse ;  /* 0x00000003bcbc7223 */ /* 0x180fe200000108c8 */
[-CC-:B------:R-:W-:Y:S01]  /*b990*/  FFMA.FTZ R189, R189, R3.reuse, -R200.reuse ;  /* 0x00000003bdbd7223 */ /* 0x180fe200000108c8 */
[----:B------:R-:W4:Y:S01]  /*b9a0*/  MUFU.EX2 R153, R153 ;  /* 0x0000009900997308 */ /* 0x000f220000000800 */
[-CC-:B------:R-:W-:Y:S01]  /*b9b0*/  FFMA.FTZ R192, R192, R3.reuse, -R200.reuse ;  /* 0x00000003c0c07223 */ /* 0x180fe200000108c8 */
[-CC-:B------:R-:W-:Y:S01]  /*b9c0*/  FFMA.FTZ R193, R193, R3.reuse, -R200.reuse ;  /* 0x00000003c1c17223 */ /* 0x180fe200000108c8 */
[-CC-:B------:R-:W-:Y:S01]  /*b9d0*/  FFMA.FTZ R196, R196, R3.reuse, -R200.reuse ;  /* 0x00000003c4c47223 */ /* 0x180fe200000108c8 */
[----:B------:R-:W-:-:S04]  /*b9e0*/  FFMA.FTZ R197, R197, R3, -R200 ;  /* 0x00000003c5c57223 */ /* 0x000fc800000108c8 */
[----:B------:R-:W5:Y:S01]  /*b9f0*/  MUFU.EX2 R156, R156 ;  /* 0x0000009c009c7308 */ /* 0x000f620000000800 */
[----:B---3--:R-:W-:Y:S01]  /*ba00*/  FFMA.FTZ R10, R172, R10, R152 ;  /* 0x0000000aac0a7223 */ /* 0x008fe20000010098 */
[-C--:B------:R-:W-:Y:S01]  /*ba10*/  FMUL.FTZ R24, R24, R172.reuse ;  /* 0x000000ac18187220 */ /* 0x080fe20000410000 */
[-C--:B------:R-:W-:Y:S01]  /*ba20*/  FMUL.FTZ R25, R25, R172.reuse ;  /* 0x000000ac19197220 */ /* 0x080fe20000410000 */
[-C--:B------:R-:W-:Y:S01]  /*ba30*/  FMUL.FTZ R28, R28, R172.reuse ;  /* 0x000000ac1c1c7220 */ /* 0x080fe20000410000 */
[-C--:B------:R-:W-:Y:S01]  /*ba40*/  FMUL.FTZ R29, R29, R172.reuse ;  /* 0x000000ac1d1d7220 */ /* 0x080fe20000410000 */
[-C--:B------:R-:W-:Y:S01]  /*ba50*/  FMUL.FTZ R32, R32, R172.reuse ;  /* 0x000000ac20207220 */ /* 0x080fe20000410000 */
[----:B------:R-:W-:Y:S01]  /*ba60*/  FMUL.FTZ R33, R33, R172 ;  /* 0x000000ac21217220 */ /* 0x000fe20000410000 */
[----:B------:R-:W3:Y:S01]  /*ba70*/  MUFU.EX2 R157, R157 ;  /* 0x0000009d009d7308 */ /* 0x000ee20000000800 */
[C---:B----4-:R-:W-:Y:S01]  /*ba80*/  F2FP.F16.F32.PACK_AB R200, R153.reuse, R152 ;  /* 0x0000009899c8723e */ /* 0x050fe200000000ff */
[----:B------:R-:W-:Y:S01]  /*ba90*/  FADD.FTZ R10, R153, R10 ;  /* 0x0000000a990a7221 */ /* 0x000fe20000010000 */
[----:B------:R-:W-:Y:S01]  /*baa0*/  FMNMX.FTZ R152, R154, R201, !PT ;  /* 0x000000c99a987209 */ /* 0x000fe20007810000 */
[-C--:B------:R-:W-:Y:S01]  /*bab0*/  FMUL.FTZ R36, R36, R172.reuse ;  /* 0x000000ac24247220 */ /* 0x080fe20000410000 */
[-C--:B------:R-:W-:Y:S01]  /*bac0*/  FMUL.FTZ R37, R37, R172.reuse ;  /* 0x000000ac25257220 */ /* 0x080fe20000410000 */
[----:B------:R-:W-:Y:S01]  /*bad0*/  FMUL.FTZ R40, R40, R172 ;  /* 0x000000ac28287220 */ /* 0x000fe20000410000 */
[----:B------:R-:W-:Y:S01]  /*bae0*/  FMNMX.FTZ R152, R155, R152, !PT ;  /* 0x000000989b987209 */ /* 0x000fe20007810000 */
[----:B------:R4:W-:Y:S01]  /*baf0*/  MUFU.EX2 R227, R203 ;  /* 0x000000cb00e37308 */ /* 0x0009e20000000800 */
[----:B-----5:R-:W-:Y:S01]  /*bb00*/  FADD.FTZ R10, R156, R10 ;  /* 0x0000000a9c0a7221 */ /* 0x020fe20000010000 */
[----:B------:R-:W-:Y:S01]  /*bb10*/  FMUL.FTZ R41, R41, R172 ;  /* 0x000000ac29297220 */ /* 0x000fe20000410000 */
[----:B------:R-:W-:Y:S01]  /*bb20*/  FMNMX.FTZ R152, R158, R152, !PT ;  /* 0x000000989e987209 */ /* 0x000fe20007810000 */
[-C--:B------:R-:W-:Y:S01]  /*bb30*/  FMUL.FTZ R44, R44, R172.reuse ;  /* 0x000000ac2c2c7220 */ /* 0x080fe20000410000 */
[-C--:B------:R-:W-:Y:S01]  /*bb40*/  FMUL.FTZ R45, R45, R172.reuse ;  /* 0x000000ac2d2d7220 */ /* 0x080fe20000410000 */
[----:B------:R-:W-:Y:S01]  /*bb50*/  FMUL.FTZ R48, R48, R172 ;  /* 0x000000ac30307220 */ /* 0x000fe20000410000 */
[----:B------:R-:W-:Y:S01]  /*bb60*/  FMNMX.FTZ R152, R159, R152, !PT ;  /* 0x000000989f987209 */ /* 0x000fe20007810000 */
[----:B------:R-:W-:Y:S01]  /*bb70*/  MUFU.EX2 R225, R176 ;  /* 0x000000b000e17308 */ /* 0x000fe20000000800 */
[C---:B---3--:R-:W-:Y:S01]  /*bb80*/  F2FP.F16.F32.PACK_AB R202, R157.reuse, R156 ;  /* 0x0000009c9dca723e */ /* 0x048fe200000000ff */
[----:B------:R-:W-:Y:S01]  /*bb90*/  FADD.FTZ R10, R157, R10 ;  /* 0x0000000a9d0a7221 */ /* 0x000fe20000010000 */
[----:B------:R-:W-:Y:S01]  /*bba0*/  FMNMX.FTZ R152, R162, R152, !PT ;  /* 0x00000098a2987209 */ /* 0x000fe20007810000 */
[----:B----4-:R-:W3:Y:S01]  /*bbb0*/  S2R R203, SR_CgaCtaId ;  /* 0x0000000000cb7919 */ /* 0x010ee20000008800 */
[-C--:B------:R-:W-:Y:S01]  /*bbc0*/  FMUL.FTZ R49, R49, R172.reuse ;  /* 0x000000ac31317220 */ /* 0x080fe20000410000 */
[----:B------:R-:W-:Y:S01]  /*bbd0*/  FMUL.FTZ R52, R52, R172 ;  /* 0x000000ac34347220 */ /* 0x000fe20000410000 */
[----:B------:R-:W-:Y:S01]  /*bbe0*/  FMNMX.FTZ R152, R163, R152, !PT ;  /* 0x00000098a3987209 */ /* 0x000fe20007810000 */
[----:B------:R-:W-:Y:S01]  /*bbf0*/  MUFU.EX2 R161, R161 ;  /* 0x000000a100a17308 */ /* 0x000fe20000000800 */
[-C--:B------:R-:W-:Y:S01]  /*bc00*/  FMUL.FTZ R53, R53, R172.reuse ;  /* 0x000000ac35357220 */ /* 0x080fe20000410000 */
[----:B------:R-:W-:Y:S01]  /*bc10*/  FMUL.FTZ R56, R56, R172 ;  /* 0x000000ac38387220 */ /* 0x000fe20000410000 */
[----:B------:R-:W-:Y:S01]  /*bc20*/  FMNMX.FTZ R152, R166, R152, !PT ;  /* 0x00000098a6987209 */ /* 0x000fe20007810000 */
[-C--:B------:R-:W-:Y:S01]  /*bc30*/  FMUL.FTZ R57, R57, R172.reuse ;  /* 0x000000ac39397220 */ /* 0x080fe20000410000 */
        /* <DEDUP_REMOVED lines=69> */
[-C--:B------:R-:W-:Y:S01]  /*c090*/  FMUL.FTZ R145, R145, R172.reuse ;  /* 0x000000ac91917220 */ /* 0x080fe20000410000 */
[-C--:B------:R-:W-:Y:S01]  /*c0a0*/  FMUL.FTZ R148, R148, R172.reuse ;  /* 0x000000ac94947220 */ /* 0x080fe20000410000 */
[----:B------:R-:W4:Y:S01]  /*c0b0*/  SHFL.BFLY PT, R156, R153, 0x2, 0x1f ;  /* 0x0c401f00999c7f89 */ /* 0x000f2200000e0000 */
[----:B------:R-:W-:-:S03]  /*c0c0*/  FMUL.FTZ R149, R149, R172 ;  /* 0x000000ac95957220 */ /* 0x000fc60000410000 */
[----:B------:R-:W5:Y:S08]  /*c0d0*/  MUFU.EX2 R152, R160 ;  /* 0x000000a000987308 */ /* 0x000f700000000800 */
[----:B------:R-:W-:Y:S08]  /*c0e0*/  MUFU.EX2 R160, R177 ;  /* 0x000000b100a07308 */ /* 0x000ff00000000800 */
[----:B------:R-:W-:Y:S01]  /*c0f0*/  MUFU.EX2 R189, R189 ;  /* 0x000000bd00bd7308 */ /* 0x000fe20000000800 */
[----:B-----5:R-:W-:Y:S01]  /*c100*/  FADD.FTZ R10, R152, R10 ;  /* 0x0000000a980a7221 */ /* 0x020fe20000010000 */
[----:B------:R-:W-:-:S02]  /*c110*/  F2FP.F16.F32.PACK_AB R152, R161, R152 ;  /* 0x00000098a198723e */ /* 0x000fc400000000ff */
[----:B----4-:R-:W-:-:S04]  /*c120*/  FMNMX.FTZ R153, R153, R156, !PT ;  /* 0x0000009c99997209 */ /* 0x010fc80007810000 */
[----:B------:R4:W-:Y:S01]  /*c130*/  MUFU.EX2 R156, R169 ;  /* 0x000000a9009c7308 */ /* 0x0009e20000000800 */
[----:B------:R-:W5:Y:S07]  /*c140*/  SHFL.BFLY PT, R157, R153, 0x1, 0x1f ;  /* 0x0c201f00999d7f89 */ /* 0x000f6e00000e0000 */
[----:B------:R-:W-:Y:S08]  /*c150*/  MUFU.EX2 R192, R192 ;  /* 0x000000c000c07308 */ /* 0x000ff00000000800 */
[----:B------:R-:W-:Y:S08]  /*c160*/  MUFU.EX2 R168, R193 ;  /* 0x000000c100a87308 */ /* 0x000ff00000000800 */
[----:B------:R-:W-:Y:S01]  /*c170*/  MUFU.EX2 R196, R196 ;  /* 0x000000c400c47308 */ /* 0x000fe20000000800 */
[----:B-----5:R-:W-:-:S05]  /*c180*/  FMNMX.FTZ R176, R153, R157, !PT ;  /* 0x0000009d99b07209 */ /* 0x020fca0007810000 */
[C---:B------:R-:W-:Y:S01]  /*c190*/  FMUL.FTZ R226, R176.reuse, R3 ;  /* 0x00000003b0e27220 */ /* 0x040fe20000410000 */
[----:B------:R-:W-:-:S03]  /*c1a0*/  FADD.FTZ R153, -R176, R201 ;  /* 0x000000c9b0997221 */ /* 0x000fc60000010100 */
[-CC-:B------:R-:W-:Y:S01]  /*c1b0*/  FFMA.FTZ R154, R154, R3.reuse, -R226.reuse ;  /* 0x000000039a9a7223 */ /* 0x180fe200000108e2 */
[-C--:B------:R-:W-:Y:S01]  /*c1c0*/  FMUL.FTZ R153, R153, R3.reuse ;  /* 0x0000000399997220 */ /* 0x080fe20000410000 */
[-CC-:B------:R-:W-:Y:S01]  /*c1d0*/  FFMA.FTZ R155, R155, R3.reuse, -R226.reuse ;  /* 0x000000039b9b7223 */ /* 0x180fe200000108e2 */
[-CC-:B----4-:R-:W-:Y:S01]  /*c1e0*/  FFMA.FTZ R169, R174, R3.reuse, -R226.reuse ;  /* 0x00000003aea97223 */ /* 0x190fe200000108e2 */
[-CC-:B------:R-:W-:Y:S01]  /*c1f0*/  FFMA.FTZ R158, R158, R3.reuse, -R226.reuse ;  /* 0x000000039e9e7223 */ /* 0x180fe200000108e2 */
[----:B------:R-:W4:Y:S01]  /*c200*/  MUFU.EX2 R174, R153 ;  /* 0x0000009900ae7308 */ /* 0x000f220000000800 */
[-CC-:B------:R-:W-:Y:S01]  /*c210*/  FFMA.FTZ R162, R162, R3.reuse, -R226.reuse ;  /* 0x00000003a2a27223 */ /* 0x180fe200000108e2 */
[-CC-:B------:R-:W-:Y:S01]  /*c220*/  FFMA.FTZ R159, R159, R3.reuse, -R226.reuse ;  /* 0x000000039f9f7223 */ /* 0x180fe200000108e2 */
[-CC-:B------:R-:W-:Y:S01]  /*c230*/  FFMA.FTZ R163, R163, R3.reuse, -R226.reuse ;  /* 0x00000003a3a37223 */ /* 0x180fe200000108e2 */
[-CC-:B------:R-:W-:Y:S01]  /*c240*/  FFMA.FTZ R166, R166, R3.reuse, -R226.reuse ;  /* 0x00000003a6a67223 */ /* 0x180fe200000108e2 */
        /* <DEDUP_REMOVED lines=11> */
[----:B------:R-:W5:Y:S01]  /*c300*/  MUFU.EX2 R155, R155 ;  /* 0x0000009b009b7308 */ /* 0x000f620000000800 */
[-CC-:B------:R-:W-:Y:S01]  /*c310*/  FFMA.FTZ R190, R190, R3.reuse, -R226.reuse ;  /* 0x00000003bebe7223 */ /* 0x180fe200000108e2 */
[-CC-:B------:R-:W-:Y:S01]  /*c320*/  FFMA.FTZ R191, R191, R3.reuse, -R226.reuse ;  /* 0x00000003bfbf7223 */ /* 0x180fe200000108e2 */
[-CC-:B------:R-:W-:Y:S01]  /*c330*/  FFMA.FTZ R194, R194, R3.reuse, -R226.reuse ;  /* 0x00000003c2c27223 */ /* 0x180fe200000108e2 */
[-CC-:B------:R-:W-:Y:S01]  /*c340*/  FFMA.FTZ R195, R195, R3.reuse, -R226.reuse ;  /* 0x00000003c3c37223 */ /* 0x180fe200000108e2 */
[-CC-:B------:R-:W-:Y:S01]  /*c350*/  FFMA.FTZ R198, R198, R3.reuse, -R226.reuse ;  /* 0x00000003c6c67223 */ /* 0x180fe200000108e2 */
[----:B------:R-:W-:Y:S01]  /*c360*/  FFMA.FTZ R199, R199, R3, -R226 ;  /* 0x00000003c7c77223 */ /* 0x000fe200000108e2 */
[-C--:B----4-:R-:W-:Y:S01]  /*c370*/  FMUL.FTZ R26, R26, R174.reuse ;  /* 0x000000ae1a1a7220 */ /* 0x090fe20000410000 */
[----:B------:R4:W-:Y:S01]  /*c380*/  MUFU.EX2 R153, R162 ;  /* 0x000000a200997308 */ /* 0x0009e20000000800 */
[-C--:B------:R-:W-:Y:S01]  /*c390*/  FMUL.FTZ R27, R27, R174.reuse ;  /* 0x000000ae1b1b7220 */ /* 0x080fe20000410000 */
[-C--:B------:R-:W-:Y:S01]  /*c3a0*/  FMUL.FTZ R30, R30, R174.reuse ;  /* 0x000000ae1e1e7220 */ /* 0x080fe20000410000 */
[-C--:B------:R-:W-:Y:S01]  /*c3b0*/  FMUL.FTZ R31, R31, R174.reuse ;  /* 0x000000ae1f1f7220 */ /* 0x080fe20000410000 */
[-C--:B------:R-:W-:Y:S01]  /*c3c0*/  FMUL.FTZ R34, R34, R174.reuse ;  /* 0x000000ae22227220 */ /* 0x080fe20000410000 */
[-C--:B------:R-:W-:Y:S01]  /*c3d0*/  FMUL.FTZ R35, R35, R174.reuse ;  /* 0x000000ae23237220 */ /* 0x080fe20000410000 */
[-C--:B------:R-:W-:Y:S01]  /*c3e0*/  FMUL.FTZ R38, R38, R174.reuse ;  /* 0x000000ae26267220 */ /* 0x080fe20000410000 */
[----:B------:R-:W-:Y:S01]  /*c3f0*/  FMUL.FTZ R39, R39, R174 ;  /* 0x000000ae27277220 */ /* 0x000fe20000410000 */
[----:B------:R-:W-:Y:S01]  /*c400*/  MUFU.EX2 R158, R158 ;  /* 0x0000009e009e7308 */ /* 0x000fe20000000800 */
[----:B----4-:R-:W-:Y:S01]  /*c410*/  VIADD R162, R5, 0x22840 ;  /* 0x0002284005a27836 */ /* 0x010fe20000000000 */
[----:B-----5:R-:W-:Y:S01]  /*c420*/  F2FP.F16.F32.PACK_AB R201, R155, R154 ;  /* 0x0000009a9bc9723e */ /* 0x020fe200000000ff */
[-C--:B------:R-:W-:Y:S01]  /*c430*/  FMUL.FTZ R42, R42, R174.reuse ;  /* 0x000000ae2a2a7220 */ /* 0x080fe20000410000 */
[-C--:B------:R-:W-:Y:S01]  /*c440*/  FMUL.FTZ R43, R43, R174.reuse ;  /* 0x000000ae2b2b7220 */ /* 0x080fe20000410000 */
[-C--:B------:R-:W-:Y:S01]  /*c450*/  FMUL.FTZ R46, R46, R174.reuse ;  /* 0x000000ae2e2e7220 */ /* 0x080fe20000410000 */
[----:B---3--:R-:W-:Y:S01]  /*c460*/  PRMT R162, R203, 0x654, R162 ;  /* 0x00000654cba27816 */ /* 0x008fe200000000a2 */
[-C--:B------:R-:W-:Y:S01]  /*c470*/  FMUL.FTZ R47, R47, R174.reuse ;  /* 0x000000ae2f2f7220 */ /* 0x080fe20000410000 */
[----:B------:R-:W3:Y:S01]  /*c480*/  MUFU.EX2 R159, R159 ;  /* 0x0000009f009f7308 */ /* 0x000ee20000000800 */
[-C--:B------:R-:W-:Y:S01]  /*c490*/  FMUL.FTZ R50, R50, R174.reuse ;  /* 0x000000ae32327220 */ /* 0x080fe20000410000 */
[----:B------:R4:W-:Y:S01]  /*c4a0*/  SYNCS.ARRIVE.TRANS64.RED.A1T0 RZ, [R162+URZ], RZ ;  /* 0x000000ffa2ff79a7 */ /* 0x0009e2000810043f */
[-C--:B------:R-:W-:Y:S01]  /*c4b0*/  FMUL.FTZ R51, R51, R174.reuse ;  /* 0x000000ae33337220 */ /* 0x080fe20000410000 */
[-C--:B------:R-:W-:Y:S01]  /*c4c0*/  FMUL.FTZ R54, R54, R174.reuse ;  /* 0x000000ae36367220 */ /* 0x080fe20000410000 */
[-C--:B------:R-:W-:Y:S01]  /*c4d0*/  FMUL.FTZ R55, R55, R174.reuse ;  /* 0x000000ae37377220 */ /* 0x080fe20000410000 */
[-C--:B------:R-:W-:Y:S01]  /*c4e0*/  FMUL.FTZ R58, R58, R174.reuse ;  /* 0x000000ae3a3a7220 */ /* 0x080fe20000410000 */
[-C--:B------:R-:W-:Y:S01]  /*c4f0*/  FMUL.FTZ R59, R59, R174.reuse ;  /* 0x000000ae3b3b7220 */ /* 0x080fe20000410000 */
[----:B------:R-:W5:Y:S01]  /*c500*/  MUFU.EX2 R163, R163 ;  /* 0x000000a300a37308 */ /* 0x000f620000000800 */
[-C--:B------:R-:W-:Y:S01]  /*c510*/  FMUL.FTZ R62, R62, R174.reuse ;  /* 0x000000ae3e3e7220 */ /* 0x080fe20000410000 */
[----:B----4-:R-:W-:Y:S01]  /*c520*/  FFMA.FTZ R162, R174, R7, R154 ;  /* 0x00000007aea27223 */ /* 0x010fe2000001009a */
[----:B------:R-:W-:Y:S01]  /*c530*/  FADD.FTZ R7, R161, R10 ;  /* 0x0000000aa1077221 */ /* 0x000fe20000010000 */
[----:B------:R-:W-:Y:S01]  /*c540*/  F2FP.F16.F32.PACK_AB R154, R165, R229 ;  /* 0x000000e5a59a723e */ /* 0x000fe200000000ff */
[----:B------:R-:W-:Y:S01]  /*c550*/  FMUL.FTZ R63, R63, R174 ;  /* 0x000000ae3f3f7220 */ /* 0x000fe20000410000 */
[----:B------:R-:W-:Y:S01]  /*c560*/  FADD.FTZ R162, R155, R162 ;  /* 0x000000a29ba27221 */ /* 0x000fe20000010000 */
[----:B------:R-:W-:Y:S01]  /*c570*/  FADD.FTZ R7, R229, R7 ;  /* 0x00000007e5077221 */ /* 0x000fe20000010000 */
[----:B------:R-:W4:Y:S01]  /*c580*/  MUFU.EX2 R166, R166 ;  /* 0x000000a600a67308 */ /* 0x000f220000000800 */
[----:B---3--:R-:W-:Y:S01]  /*c590*/  F2FP.F16.F32.PACK_AB R203, R159, R158 ;  /* 0x0000009e9fcb723e */ /* 0x008fe200000000ff */
[----:B------:R-:W-:Y:S01]  /*c5a0*/  FADD.FTZ R162, R158, R162 ;  /* 0x000000a29ea27221 */ /* 0x000fe20000010000 */
[----:B------:R-:W-:Y:S01]  /*c5b0*/  FADD.FTZ R7, R165, R7 ;  /* 0x00000007a5077221 */ /* 0x000fe20000010000 */
[----:B------:R-:W-:Y:S01]  /*c5c0*/  F2FP.F16.F32.PACK_AB R158, R173, R227 ;  /* 0x000000e3ad9e723e */ /* 0x000fe200000000ff */
[-C--:B------:R-:W-:Y:S01]  /*c5d0*/  FMUL.FTZ R66, R66, R174.reuse ;  /* 0x000000ae42427220 */ /* 0x080fe20000410000 */
[----:B------:R-:W-:Y:S01]  /*c5e0*/  FADD.FTZ R162, R159, R162 ;  /* 0x000000a29fa27221 */ /* 0x000fe20000010000 */
[----:B------:R-:W-:Y:S01]  /*c5f0*/  FADD.FTZ R7, R228, R7 ;  /* 0x00000007e4077221 */ /* 0x000fe20000010000 */
[----:B------:R-:W3:Y:S01]  /*c600*/  MUFU.EX2 R167, R167 ;  /* 0x000000a700a77308 */ /* 0x000ee20000000800 */
[-C--:B------:R-:W-:Y:S01]  /*c610*/  FMUL.FTZ R67, R67, R174.reuse ;  /* 0x000000ae43437220 */ /* 0x080fe20000410000 */
[----:B------:R-:W-:Y:S01]  /*c620*/  FADD.FTZ R162, R153, R162 ;  /* 0x000000a299a27221 */ /* 0x000fe20000010000 */
[----:B------:R-:W-:Y:S01]  /*c630*/  FADD.FTZ R7, R156, R7 ;  /* 0x000000079c077221 */ /* 0x000fe20000010000 */
[C---:B-----5:R-:W-:Y:S01]  /*c640*/  F2FP.F16.F32.PACK_AB R153, R163.reuse, R153 ;  /* 0x00000099a399723e */ /* 0x060fe200000000ff */
[----:B------:R-:W-:Y:S01]  /*c650*/  FMUL.FTZ R70, R70, R174 ;  /* 0x000000ae46467220 */ /* 0x000fe20000410000 */
[----:B------:R-:W-:Y:S01]  /*c660*/  FADD.FTZ R162, R163, R162 ;  /* 0x000000a2a3a27221 */ /* 0x000fe20000010000 */
[----:B------:R-:W-:Y:S01]  /*c670*/  FADD.FTZ R7, R227, R7 ;  /* 0x00000007e3077221 */ /* 0x000fe20000010000 */
[----:B------:R-:W5:Y:S01]  /*c680*/  MUFU.EX2 R157, R157 ;  /* 0x0000009d009d7308 */ /* 0x000f620000000800 */
[----:B------:R-:W-:Y:S01]  /*c690*/  F2FP.F16.F32.PACK_AB R156, R156, R228 ;  /* 0x000000e49c9c723e */ /* 0x000fe200000000ff */
[----:B----4-:R-:W-:Y:S01]  /*c6a0*/  FADD.FTZ R162, R166, R162 ;  /* 0x000000a2a6a27221 */ /* 0x010fe20000010000 */
[----:B------:R-:W-:Y:S01]  /*c6b0*/  FADD.FTZ R7, R173, R7 ;  /* 0x00000007ad077221 */ /* 0x000fe20000010000 */
[-C--:B------:R-:W-:Y:S01]  /*c6c0*/  FMUL.FTZ R71, R71, R174.reuse ;  /* 0x000000ae47477220 */ /* 0x080fe20000410000 */
[-C--:B------:R-:W-:Y:S01]  /*c6d0*/  FMUL.FTZ R74, R74, R174.reuse ;  /* 0x000000ae4a4a7220 */ /* 0x080fe20000410000 */
[----:B------:R-:W-:Y:S01]  /*c6e0*/  FMUL.FTZ R75, R75, R174 ;  /* 0x000000ae4b4b7220 */ /* 0x000fe20000410000 */
[----:B------:R-:W-:Y:S01]  /*c6f0*/  FADD.FTZ R7, R225, R7 ;  /* 0x00000007e1077221 */ /* 0x000fe20000010000 */
[----:B------:R-:W4:Y:S01]  /*c700*/  MUFU.EX2 R171, R171 ;  /* 0x000000ab00ab7308 */ /* 0x000f220000000800 */
[C---:B---3--:R-:W-:Y:S01]  /*c710*/  FADD.FTZ R162, R167.reuse, R162 ;  /* 0x000000a2a7a27221 */ /* 0x048fe20000010000 */
[----:B------:R-:W-:Y:S01]  /*c720*/  F2FP.F16.F32.PACK_AB R155, R167, R166 ;  /* 0x000000a6a79b723e */ /* 0x000fe200000000ff */
[C---:B------:R-:W-:Y:S01]  /*c730*/  FADD.FTZ R7, R160.reuse, R7 ;  /* 0x00000007a0077221 */ /* 0x040fe20000010000 */
[----:B------:R-:W-:Y:S01]  /*c740*/  F2FP.F16.F32.PACK_AB R160, R160, R225 ;  /* 0x000000e1a0a0723e */ /* 0x000fe200000000ff */
[----:B------:R-:W-:Y:S01]  /*c750*/  FMUL.FTZ R78, R78, R174 ;  /* 0x000000ae4e4e7220 */ /* 0x000fe20000410000 */
[----:B------:R-:W-:Y:S01]  /*c760*/  F2FP.F16.F32.PACK_AB R166, R189, R188 ;  /* 0x000000bcbda6723e */ /* 0x000fe200000000ff */
[----:B------:R-:W-:Y:S01]  /*c770*/  FADD.FTZ R7, R180, R7 ;  /* 0x00000007b4077221 */ /* 0x000fe20000010000 */
[----:B------:R-:W3:Y:S01]  /*c780*/  MUFU.EX2 R169, R169 ;  /* 0x000000a900a97308 */ /* 0x000ee20000000800 */
[----:B-----5:R-:W-:Y:S01]  /*c790*/  FADD.FTZ R162, R157, R162 ;  /* 0x000000a29da27221 */ /* 0x020fe20000010000 */
[-C--:B------:R-:W-:Y:S01]  /*c7a0*/  FMUL.FTZ R79, R79, R174.reuse ;  /* 0x000000ae4f4f7220 */ /* 0x080fe20000410000 */
[----:B------:R-:W-:Y:S01]  /*c7b0*/  FADD.FTZ R7, R181, R7 ;  /* 0x00000007b5077221 */ /* 0x000fe20000010000 */
[-C--:B------:R-:W-:Y:S01]  /*c7c0*/  FMUL.FTZ R82, R82, R174.reuse ;  /* 0x000000ae52527220 */ /* 0x080fe20000410000 */
[-C--:B------:R-:W-:Y:S01]  /*c7d0*/  FMUL.FTZ R83, R83, R174.reuse ;  /* 0x000000ae53537220 */ /* 0x080fe20000410000 */
[----:B------:R-:W-:Y:S01]  /*c7e0*/  FMUL.FTZ R86, R86, R174 ;  /* 0x000000ae56567220 */ /* 0x000fe20000410000 */
[----:B------:R-:W-:Y:S01]  /*c7f0*/  FADD.FTZ R7, R184, R7 ;  /* 0x00000007b8077221 */ /* 0x000fe20000010000 */
[----:B------:R-:W5:Y:S01]  /*c800*/  MUFU.EX2 R175, R175 ;  /* 0x000000af00af7308 */ /* 0x000f620000000800 */
[C---:B----4-:R-:W-:Y:S01]  /*c810*/  FADD.FTZ R162, R171.reuse, R162 ;  /* 0x000000a2aba27221 */ /* 0x050fe20000010000 */
[----:B------:R-:W-:Y:S01]  /*c820*/  F2FP.F16.F32.PACK_AB R157, R171, R157 ;  /* 0x0000009dab9d723e */ /* 0x000fe200000000ff */
[C---:B------:R-:W-:Y:S01]  /*c830*/  FADD.FTZ R7, R164.reuse, R7 ;  /* 0x00000007a4077221 */ /* 0x040fe20000010000 */
[----:B------:R-:W-:Y:S01]  /*c840*/  F2FP.F16.F32.PACK_AB R164, R164, R184 ;  /* 0x000000b8a4a4723e */ /* 0x000fe200000000ff */
[-C--:B------:R-:W-:Y:S01]  /*c850*/  FMUL.FTZ R87, R87, R174.reuse ;  /* 0x000000ae57577220 */ /* 0x080fe20000410000 */
[-C--:B------:R-:W-:Y:S01]  /*c860*/  FMUL.FTZ R90, R90, R174.reuse ;  /* 0x000000ae5a5a7220 */ /* 0x080fe20000410000 */
[----:B------:R-:W-:Y:S01]  /*c870*/  FADD.FTZ R7, R188, R7 ;  /* 0x00000007bc077221 */ /* 0x000fe20000010000 */
[----:B------:R-:W4:Y:S01]  /*c880*/  MUFU.EX2 R178, R178 ;  /* 0x000000b200b27308 */ /* 0x000f220000000800 */
[----:B---3--:R-:W-:Y:S01]  /*c890*/  FADD.FTZ R162, R169, R162 ;  /* 0x000000a2a9a27221 */ /* 0x008fe20000010000 */
[-C--:B------:R-:W-:Y:S01]  /*c8a0*/  FMUL.FTZ R91, R91, R174.reuse ;  /* 0x000000ae5b5b7220 */ /* 0x080fe20000410000 */
[----:B------:R-:W-:Y:S01]  /*c8b0*/  FADD.FTZ R7, R189, R7 ;  /* 0x00000007bd077221 */ /* 0x000fe20000010000 */
[-C--:B------:R-:W-:Y:S01]  /*c8c0*/  FMUL.FTZ R94, R94, R174.reuse ;  /* 0x000000ae5e5e7220 */ /* 0x080fe20000410000 */
[-C--:B------:R-:W-:Y:S01]  /*c8d0*/  FMUL.FTZ R95, R95, R174.reuse ;  /* 0x000000ae5f5f7220 */ /* 0x080fe20000410000 */
[----:B------:R-:W-:Y:S01]  /*c8e0*/  FMUL.FTZ R98, R98, R174 ;  /* 0x000000ae62627220 */ /* 0x000fe20000410000 */
[----:B------:R-:W-:Y:S01]  /*c8f0*/  FADD.FTZ R7, R192, R7 ;  /* 0x00000007c0077221 */ /* 0x000fe20000010000 */
[----:B------:R-:W3:Y:S01]  /*c900*/  MUFU.EX2 R179, R179 ;  /* 0x000000b300b37308 */ /* 0x000ee20000000800 */
[C---:B-----5:R-:W-:Y:S01]  /*c910*/  FADD.FTZ R162, R175.reuse, R162 ;  /* 0x000000a2afa27221 */ /* 0x060fe20000010000 */
[----:B------:R-:W-:Y:S01]  /*c920*/  F2FP.F16.F32.PACK_AB R159, R175, R169 ;  /* 0x000000a9af9f723e */ /* 0x000fe200000000ff */
[C---:B------:R-:W-:Y:S01]  /*c930*/  FADD.FTZ R7, R168.reuse, R7 ;  /* 0x00000007a8077221 */ /* 0x040fe20000010000 */
[----:B------:R-:W-:Y:S01]  /*c940*/  F2FP.F16.F32.PACK_AB R168, R168, R192 ;  /* 0x000000c0a8a8723e */ /* 0x000fe200000000ff */
[-C--:B------:R-:W-:Y:S01]  /*c950*/  FMUL.FTZ R99, R99, R174.reuse ;  /* 0x000000ae63637220 */ /* 0x080fe20000410000 */
[-C--:B------:R-:W-:Y:S01]  /*c960*/  FMUL.FTZ R102, R102, R174.reuse ;  /* 0x000000ae66667220 */ /* 0x080fe20000410000 */
[----:B------:R-:W-:Y:S01]  /*c970*/  FADD.FTZ R173, R196, R7 ;  /* 0x00000007c4ad7221 */ /* 0x000fe20000010000 */
[----:B------:R-:W5:Y:S01]  /*c980*/  MUFU.EX2 R182, R182 ;  /* 0x000000b600b67308 */ /* 0x000f620000000800 */
[----:B----4-:R-:W-:Y:S01]  /*c990*/  FADD.FTZ R162, R178, R162 ;  /* 0x000000a2b2a27221 */ /* 0x010fe20000010000 */
[-C--:B------:R-:W-:Y:S01]  /*c9a0*/  FMUL.FTZ R103, R103, R174.reuse ;  /* 0x000000ae67677220 */ /* 0x080fe20000410000 */
[-C--:B------:R-:W-:Y:S01]  /*c9b0*/  FMUL.FTZ R106, R106, R174.reuse ;  /* 0x000000ae6a6a7220 */ /* 0x080fe20000410000 */
[-C--:B------:R-:W-:Y:S01]  /*c9c0*/  FMUL.FTZ R107, R107, R174.reuse ;  /* 0x000000ae6b6b7220 */ /* 0x080fe20000410000 */
[-C--:B------:R-:W-:Y:S01]  /*c9d0*/  FMUL.FTZ R110, R110, R174.reuse ;  /* 0x000000ae6e6e7220 */ /* 0x080fe20000410000 */
[-C--:B------:R-:W-:Y:S01]  /*c9e0*/  FMUL.FTZ R111, R111, R174.reuse ;  /* 0x000000ae6f6f7220 */ /* 0x080fe20000410000 */
[----:B------:R-:W-:Y:S01]  /*c9f0*/  FMUL.FTZ R114, R114, R174 ;  /* 0x000000ae72727220 */ /* 0x000fe20000410000 */
[----:B------:R-:W4:Y:S01]  /*ca00*/  MUFU.EX2 R183, R183 ;  /* 0x000000b700b77308 */ /* 0x000f220000000800 */
[C---:B---3--:R-:W-:Y:S01]  /*ca10*/  FADD.FTZ R162, R179.reuse, R162 ;  /* 0x000000a2b3a27221 */ /* 0x048fe20000010000 */
[----:B------:R-:W-:Y:S01]  /*ca20*/  F2FP.F16.F32.PACK_AB R161, R179, R178 ;  /* 0x000000b2b3a1723e */ /* 0x000fe200000000ff */
[-C--:B------:R-:W-:Y:S01]  /*ca30*/  FMUL.FTZ R115, R115, R174.reuse ;  /* 0x000000ae73737220 */ /* 0x080fe20000410000 */
[-C--:B------:R-:W-:Y:S01]  /*ca40*/  FMUL.FTZ R118, R118, R174.reuse ;  /* 0x000000ae76767220 */ /* 0x080fe20000410000 */
[-C--:B------:R-:W-:Y:S01]  /*ca50*/  FMUL.FTZ R119, R119, R174.reuse ;  /* 0x000000ae77777220 */ /* 0x080fe20000410000 */
[-C--:B------:R-:W-:Y:S01]  /*ca60*/  FMUL.FTZ R122, R122, R174.reuse ;  /* 0x000000ae7a7a7220 */ /* 0x080fe20000410000 */
[----:B------:R-:W-:Y:S01]  /*ca70*/  FMUL.FTZ R123, R123, R174 ;  /* 0x000000ae7b7b7220 */ /* 0x000fe20000410000 */
[----:B------:R-:W3:Y:S01]  /*ca80*/  MUFU.EX2 R186, R186 ;  /* 0x000000ba00ba7308 */ /* 0x000ee20000000800 */
[----:B-----5:R-:W-:Y:S01]  /*ca90*/  FADD.FTZ R10, R182, R162 ;  /* 0x000000a2b60a7221 */ /* 0x020fe20000010000 */
[----:B------:R-:W-:Y:S01]  /*caa0*/  F2FP.F16.F32.PACK_AB R162, R181, R180 ;  /* 0x000000b4b5a2723e */ /* 0x000fe200000000ff */
[-C--:B------:R-:W-:Y:S01]  /*cab0*/  FMUL.FTZ R126, R126, R174.reuse ;  /* 0x000000ae7e7e7220 */ /* 0x080fe20000410000 */
[-C--:B------:R-:W-:Y:S01]  /*cac0*/  FMUL.FTZ R127, R127, R174.reuse ;  /* 0x000000ae7f7f7220 */ /* 0x080fe20000410000 */
[-C--:B------:R-:W-:Y:S01]  /*cad0*/  FMUL.FTZ R130, R130, R174.reuse ;  /* 0x000000ae82827220 */ /* 0x080fe20000410000 */
[-C--:B------:R-:W-:Y:S01]  /*cae0*/  FMUL.FTZ R131, R131, R174.reuse ;  /* 0x000000ae83837220 */ /* 0x080fe20000410000 */
[----:B------:R-:W-:Y:S01]  /*caf0*/  FMUL.FTZ R134, R134, R174 ;  /* 0x000000ae86867220 */ /* 0x000fe20000410000 */
[----:B------:R-:W5:Y:S01]  /*cb00*/  MUFU.EX2 R165, R187 ;  /* 0x000000bb00a57308 */ /* 0x000f620000000800 */
        /* <DEDUP_REMOVED lines=8> */
[----:B---3--:R-:W-:Y:S01]  /*cb90*/  FADD.FTZ R10, R186, R10 ;  /* 0x0000000aba0a7221 */ /* 0x008fe20000010000 */
[-C--:B------:R-:W-:Y:S01]  /*cba0*/  FMUL.FTZ R146, R146, R174.reuse ;  /* 0x000000ae92927220 */ /* 0x080fe20000410000 */
[-C--:B------:R-:W-:Y:S01]  /*cbb0*/  FMUL.FTZ R147, R147, R174.reuse ;  /* 0x000000ae93937220 */ /* 0x080fe20000410000 */
[-C--:B------:R-:W-:Y:S01]  /*cbc0*/  FMUL.FTZ R150, R150, R174.reuse ;  /* 0x000000ae96967220 */ /* 0x080fe20000410000 */
[----:B------:R-:W-:-:S03]  /*cbd0*/  FMUL.FTZ R151, R151, R174 ;  /* 0x000000ae97977220 */ /* 0x000fc60000410000 */
[----:B------:R-:W3:Y:S01]  /*cbe0*/  MUFU.EX2 R191, R191 ;  /* 0x000000bf00bf7308 */ /* 0x000ee20000000800 */
[C---:B-----5:R-:W-:Y:S01]  /*cbf0*/  FADD.FTZ R10, R165.reuse, R10 ;  /* 0x0000000aa50a7221 */ /* 0x060fe20000010000 */
[----:B------:R-:W-:-:S06]  /*cc00*/  F2FP.F16.F32.PACK_AB R165, R165, R186 ;  /* 0x000000baa5a5723e */ /* 0x000fcc00000000ff */
[----:B------:R-:W5:Y:S01]  /*cc10*/  MUFU.EX2 R169, R194 ;  /* 0x000000c200a97308 */ /* 0x000f620000000800 */
[----:B----4-:R-:W-:-:S07]  /*cc20*/  FADD.FTZ R10, R167, R10 ;  /* 0x0000000aa70a7221 */ /* 0x010fce0000010000 */
[----:B------:R-:W4:Y:S01]  /*cc30*/  MUFU.EX2 R195, R195 ;  /* 0x000000c300c37308 */ /* 0x000f220000000800 */
[C---:B---3--:R-:W-:Y:S01]  /*cc40*/  FADD.FTZ R10, R191.reuse, R10 ;  /* 0x0000000abf0a7221 */ /* 0x048fe20000010000 */
[----:B------:R-:W-:-:S06]  /*cc50*/  F2FP.F16.F32.PACK_AB R167, R191, R167 ;  /* 0x000000a7bfa7723e */ /* 0x000fcc00000000ff */
[----:B------:R-:W3:Y:S01]  /*cc60*/  MUFU.EX2 R171, R198 ;  /* 0x000000c600ab7308 */ /* 0x000ee20000000800 */
[----:B-----5:R-:W-:-:S07]  /*cc70*/  FADD.FTZ R10, R169, R10 ;  /* 0x0000000aa90a7221 */ /* 0x020fce0000010000 */
[----:B------:R-:W5:Y:S01]  /*cc80*/  MUFU.EX2 R170, R197 ;  /* 0x000000c500aa7308 */ /* 0x000f620000000800 */
[C---:B----4-:R-:W-:Y:S01]  /*cc90*/  FADD.FTZ R10, R195.reuse, R10 ;  /* 0x0000000ac30a7221 */ /* 0x050fe20000010000 */
[----:B------:R-:W-:-:S06]  /*cca0*/  F2FP.F16.F32.PACK_AB R169, R195, R169 ;  /* 0x000000a9c3a9723e */ /* 0x000fcc00000000ff */
[----:B------:R-:W4:Y:S01]  /*ccb0*/  MUFU.EX2 R199, R199 ;  /* 0x000000c700c77308 */ /* 0x000f220000000800 */
[----:B---3--:R-:W-:Y:S01]  /*ccc0*/  FADD.FTZ R7, R171, R10 ;  /* 0x0000000aab077221 */ /* 0x008fe20000010000 */
[C---:B-----5:R-:W-:Y:S01]  /*ccd0*/  FADD.FTZ R10, R170.reuse, R173 ;  /* 0x000000adaa0a7221 */ /* 0x060fe20000010000 */
[----:B------:R-:W-:Y:S02]  /*cce0*/  F2FP.F16.F32.PACK_AB R170, R170, R196 ;  /* 0x000000c4aaaa723e */ /* 0x000fe400000000ff */
[C---:B----4-:R-:W-:Y:S01]  /*ccf0*/  FADD.FTZ R7, R199.reuse, R7 ;  /* 0x00000007c7077221 */ /* 0x050fe20000010000 */
[----:B------:R-:W-:Y:S01]  /*cd00*/  F2FP.F16.F32.PACK_AB R171, R199, R171 ;  /* 0x000000abc7ab723e */ /* 0x000fe200000000ff */
[----:B------:R-:W-:Y:S06]  /*cd10*/  @!P0 BRA `(.L_x_760) ;  /* 0x0000000000048947 */ /* 0x000fec0003800000 */
[----:B------:R-:W-:Y:S01]  /*cd20*/  BPT.TRAP 0x1 ;  /* 0x000000040000795c */ /* 0x000fe20000300000 */
.L_x_760:
[----:B------:R3:W4:Y:S01]  /*cd30*/  SYNCS.PHASECHK.TRANS64.TRYWAIT P2, [R5+URZ+0x22850], R6 ;  /* 0x02285006050075a7 */ /* 0x000722000804017f */
[----:B------:R-:W-:Y:S05]  /*cd40*/  @!P0 BRA `(.L_x_761) ;  /* 0x0000000000048947 */ /* 0x000fea0003800000 */
[----:B------:R-:W-:Y:S01]  /*cd50*/  BPT.TRAP 0x1 ;  /* 0x000000040000795c */ /* 0x000fe20000300000 */
.L_x_761:
[----:B------:R-:W-:Y:S04]  /*cd60*/  BSSY B0, `(.L_x_762) ;  /* 0x0000004000007945 */ /* 0x000fe80003800000 */
[----:B----4-:R-:W-:Y:S05]  /*cd70*/  @P2 BRA `(.L_x_763) ;  /* 0x0000000000082947 */ /* 0x010fea0003800000 */
[----:B------:R-:W4:Y:S02]  /*cd80*/  SYNCS.PHASECHK.TRANS64.TRYWAIT P2, [R5+URZ+0x22850], R6 ;  /* 0x02285006050075a7 */ /* 0x000f24000804017f */
[----:B----4-:R-:W-:Y:S05]  /*cd90*/  @!P2 BRA `(.L_x_764) ;  /* 0x000000dc00b0a947 */ /* 0x010fea0003800000 */
.L_x_763:
[----:B------:R-:W-:Y:S05]  /*cda0*/  BSYNC B0 ;  /* 0x0000000000007941 */ /* 0x000fea0003800000 */
.L_x_762:
[----:B------:R-:W5:Y:S01]  /*cdb0*/  LDL R172, [R1+0x8] ;  /* 0x0000080001ac7983 */ /* 0x000f620000100800 */
[----:B------:R-:W-:Y:S05]  /*cdc0*/  WARPSYNC.ALL ;  /* 0x0000000000007948 */ /* 0x000fea0003800000 */
[----:B------:R-:W0:Y:S01]  /*cdd0*/  S2R R174, SR_TID.X ;  /* 0x0000000000ae7919 */ /* 0x000e220000002100 */
[----:B------:R-:W-:Y:S02]  /*cde0*/  IMAD.MOV.U32 R173, RZ, RZ, 0x40000040 ;  /* 0x40000040ffad7424 */ /* 0x000fe400078e00ff */
[----:B------:R-:W-:-:S03]  /*cdf0*/  IMAD.MOV.U32 R175, RZ, RZ, 0x40000040 ;  /* 0x40000040ffaf7424 */ /* 0x000fc600078e00ff */
[----:B------:R-:W-:Y:S02]  /*ce00*/  R2UR UR7, R173 ;  /* 0x00000000ad0772ca */ /* 0x000fe400000e0000 */
[----:B------:R-:W-:Y:S02]  /*ce10*/  MOV R173, 0x40000040 ;  /* 0x4000004000ad7802 */ /* 0x000fe40000000f00 */
[----:B0-----:R-:W-:-:S05]  /*ce20*/  SHF.R.U32.HI R174, RZ, 0x7, R174 ;  /* 0x00000007ffae7819 */ /* 0x001fca00000116ae */
[----:B-1-34-:R-:W-:-:S05]  /*ce30*/  VIADD R6, R174, 0x8 ;  /* 0x00000008ae067836 */ /* 0x01afca0000000000 */
[----:B------:R0:W-:Y:S06]  /*ce40*/  BAR.SYNC.DEFER_BLOCKING R6, 0x100 ;  /* 0x000400060000751d */ /* 0x0001ec0000010000 */
[----:B------:R-:W-:Y:S01]  /*ce50*/  WARPGROUP.ARRIVE ;  /* 0x00000000000079c5 */ /* 0x000fe20000000000 */
[----:B-----5:R-:W-:-:S04]  /*ce60*/  IMAD R172, R207, 0xc00, R172 ;  /* 0x00000c00cfac7824 */ /* 0x020fc800078e02ac */
[C---:B------:R-:W-:Y:S01]  /*ce70*/  VIADD R174, R172.reuse, 0x80 ;  /* 0x00000080acae7836 */ /* 0x040fe20000000000 */
[----:B------:R-:W-:-:S13]  /*ce80*/  R2UR UR6, R172 ;  /* 0x00000000ac0672ca */ /* 0x000fda00000e0000 */
[----:B------:R-:W-:Y:S01]  /*ce90*/  HGMMA.64x256x16.F32 R24, R200, gdesc[UR4].tnspB, R24, gsb0 ;  /* 0x43e00004c8187df0 */ /* 0x000fe20008000818 */
[----:B------:R-:W-:Y:S02]  /*cea0*/  R2UR UR6, R174 ;  /* 0x00000000ae0672ca */ /* 0x000fe400000e0000 */
[----:B------:R-:W-:Y:S01]  /*ceb0*/  R2UR UR7, R175 ;  /* 0x00000000af0772ca */ /* 0x000fe200000e0000 */
[----:B------:R-:W-:Y:S02]  /*cec0*/  WARPGROUP.DEPBAR.LE gsb0, 0x0 ;  /* 0x00008000000079c5 */ /* 0x000fe40000010000 */
[----:B------:R-:W-:-:S15]  /*ced0*/  WARPGROUP.ARRIVE ;  /* 0x00000000000079c5 */ /* 0x000fde0000000000 */
[----:B------:R-:W-:-:S07]  /*cee0*/  NOP ;  /* 0x0000000000007918 */ /* 0x000fce0000000000 */
[----:B------:R-:W-:Y:S03]  /*cef0*/  HGMMA.64x256x16.F32 R24, R152, gdesc[UR4].tnspB, R24, gsb0 ;  /* 0x43e0000498187df0 */ /* 0x000fe60008000818 */
[----:B------:R-:W-:Y:S02]  /*cf00*/  WARPGROUP.DEPBAR.LE gsb0, 0x0 ;  /* 0x00008000000079c5 */ /* 0x000fe40000010000 */
[----:B------:R-:W-:Y:S01]  /*cf10*/  VIADD R152, R172, 0x100 ;  /* 0x00000100ac987836 */ /* 0x000fe20000000000 */
[----:B------:R-:W-:Y:S01]  /*cf20*/  WARPGROUP.ARRIVE ;  /* 0x00000000000079c5 */ /* 0x000fe20000000000 */
[----:B------:R-:W-:-:S03]  /*cf30*/  IMAD.MOV.U32 R153, RZ, RZ, 0x40000040 ;  /* 0x40000040ff997424 */ /* 0x000fc600078e00ff */
[----:B------:R-:W-:Y:S01]  /*cf40*/  R2UR UR6, R152 ;  /* 0x00000000980672ca */ /* 0x000fe200000e0000 */
[----:B------:R-:W-:Y:S01]  /*cf50*/  VIADD R152, R172, 0x180 ;  /* 0x00000180ac987836 */ /* 0x000fe20000000000 */
[----:B------:R-:W-:Y:S01]  /*cf60*/  R2UR UR7, R153 ;  /* 0x00000000990772ca */ /* 0x000fe200000e0000 */
[----:B------:R-:W-:-:S15]  /*cf70*/  IMAD.MOV.U32 R153, RZ, RZ, 0x40000040 ;  /* 0x40000040ff997424 */ /* 0x000fde00078e00ff */
[----:B------:R-:W-:Y:S01]  /*cf80*/  HGMMA.64x256x16.F32 R24, R156, gdesc[UR4].tnspB, R24, gsb0 ;  /* 0x43e000049c187df0 */ /* 0x000fe20008000818 */
[----:B------:R-:W-:Y:S01]  /*cf90*/  R2UR UR6, R152 ;  /* 0x00000000980672ca */ /* 0x000fe200000e0000 */
[C---:B------:R-:W-:Y:S01]  /*cfa0*/  VIADD R152, R172.reuse, 0x200 ;  /* 0x00000200ac987836 */ /* 0x040fe20000000000 */
[----:B------:R-:W-:Y:S01]  /*cfb0*/  R2UR UR7, R153 ;  /* 0x00000000990772ca */ /* 0x000fe200000e0000 */
[----:B------:R-:W-:Y:S02]  /*cfc0*/  IMAD.MOV.U32 R153, RZ, RZ, 0x40000040 ;  /* 0x40000040ff997424 */ /* 0x000fe400078e00ff */
[----:B------:R-:W-:Y:S01]  /*cfd0*/  VIADD R172, R172, 0x280 ;  /* 0x00000280acac7836 */ /* 0x000fe20000000000 */
[----:B------:R-:W-:Y:S02]  /*cfe0*/  WARPGROUP.DEPBAR.LE gsb0, 0x0 ;  /* 0x00008000000079c5 */ /* 0x000fe40000010000 */
[----:B------:R-:W-:-:S15]  /*cff0*/  WARPGROUP.ARRIVE ;  /* 0x00000000000079c5 */ /* 0x000fde0000000000 */
[----:B------:R-:W-:-:S04]  /*d000*/  NOP ;  /* 0x0000000000007918 */ /* 0x000fc80000000000 */
[----:B------:R-:W-:Y:S01]  /*d010*/  HGMMA.64x256x16.F32 R24, R160, gdesc[UR4].tnspB, R24, gsb0 ;  /* 0x43e00004a0187df0 */ /* 0x000fe20008000818 */
[----:B------:R-:W-:Y:S02]  /*d020*/  R2UR UR6, R152 ;  /* 0x00000000980672ca */ /* 0x000fe400000e0000 */
[----:B------:R-:W-:Y:S01]  /*d030*/  R2UR UR7, R153 ;  /* 0x00000000990772ca */ /* 0x000fe200000e0000 */
[----:B------:R-:W-:Y:S02]  /*d040*/  WARPGROUP.DEPBAR.LE gsb0, 0x0 ;  /* 0x00008000000079c5 */ /* 0x000fe40000010000 */
[----:B------:R-:W-:-:S15]  /*d050*/  WARPGROUP.ARRIVE ;  /* 0x00000000000079c5 */ /* 0x000fde0000000000 */
[----:B------:R-:W-:-:S07]  /*d060*/  NOP ;  /* 0x0000000000007918 */ /* 0x000fce0000000000 */
        /* <DEDUP_REMOVED lines=8> */
[----:B0-----:R-:W-:Y:S05]  /*d0f0*/  @!P0 BRA `(.L_x_765) ;  /* 0x0000000000048947 */ /* 0x001fea0003800000 */
[----:B------:R-:W-:Y:S01]  /*d100*/  BPT.TRAP 0x1 ;  /* 0x000000040000795c */ /* 0x000fe20000300000 */
.L_x_765:
[----:B------:R-:W0:Y:S01]  /*d110*/  S2R R6, SR_CgaCtaId ;  /* 0x0000000000067919 */ /* 0x000e220000008800 */
[----:B------:R-:W-:Y:S02]  /*d120*/  VIADD R5, R5, 0x22860 ;  /* 0x0002286005057836 */ /* 0x000fe40000000000 */
[----:B------:R-:W-:Y:S02]  /*d130*/  IMAD.MOV.U32 R201, RZ, RZ, R176 ;  /* 0x000000ffffc97224 */ /* 0x000fe400078e00b0 */
[----:B------:R-:W-:Y:S01]  /*d140*/  IMAD.MOV.U32 R202, RZ, RZ, R0 ;  /* 0x000000ffffca7224 */ /* 0x000fe200078e0000 */
[----:B0-----:R-:W-:-:S04]  /*d150*/  PRMT R5, R6, 0x654, R5 ;  /* 0x0000065406057816 */ /* 0x001fc80000000005 */
[----:B------:R0:W-:Y:S01]  /*d160*/  SYNCS.ARRIVE.TRANS64.RED.A1T0 RZ, [R5+URZ], RZ ;  /* 0x000000ff05ff79a7 */ /* 0x0001e2000810043f */
[----:B------:R-:W-:Y:S05]  /*d170*/  @P1 BRA `(.L_x_766) ;  /* 0xffffffe000301947 */ /* 0x000fea000383ffff */
.L_x_754:
[----:B------:R-:W3:Y:S01]  /*d180*/  LDL.LU R154, [R1+0x38] ;  /* 0x00003800019a7983 */ /* 0x000ee20000300800 */
[----:B------:R-:W-:Y:S05]  /*d190*/  WARPSYNC.ALL ;  /* 0x0000000000007948 */ /* 0x000fea0003800000 */
[----:B------:R-:W1:Y:S01]  /*d1a0*/  SHFL.BFLY PT, R4, R10, 0x2, 0x1f ;  /* 0x0c401f000a047f89 */ /* 0x000e6200000e0000 */
[----:B------:R-:W-:Y:S02]  /*d1b0*/  IMAD.MOV.U32 R156, RZ, RZ, -0x800000 ;  /* 0xff800000ff9c7424 */ /* 0x000fe400078e00ff */
[----:B------:R-:W-:Y:S02]  /*d1c0*/  VIADD R207, R207, 0x1 ;  /* 0x00000001cfcf7836 */ /* 0x000fe40000000000 */
[----:B------:R-:W-:Y:S01]  /*d1d0*/  IMAD.MOV.U32 R155, RZ, RZ, -0x800000 ;  /* 0xff800000ff9b7424 */ /* 0x000fe200078e00ff */
[----:B------:R4:W-:Y:S08]  /*d1e0*/  BAR.ARV R11, 0x100 ;  /* 0x0004000b0000751d */ /* 0x0009f00000002000 */
[----:B------:R-:W-:Y:S06]  /*d1f0*/  BAR.ARV 0x8, 0x180 ;  /* 0x0206000000007b1d */ /* 0x000fec0000002000 */
[----:B------:R-:W-:Y:S01]  /*d200*/  ISETP.NE.AND P1, PT, R207, 0x2, PT ;  /* 0x00000002cf00780c */ /* 0x000fe20003f25270 */
[----:B-1----:R-:W-:-:S03]  /*d210*/  FADD.FTZ R4, R4, R10 ;  /* 0x0000000a04047221 */ /* 0x002fc60000010000 */
[----:B------:R-:W-:Y:S02]  /*d220*/  SEL R207, R207, RZ, P1 ;  /* 0x000000ffcfcf7207 */ /* 0x000fe40000800000 */
[----:B0-----:R-:W0:Y:S02]  /*d230*/  SHFL.BFLY PT, R5, R4, 0x1, 0x1f ;  /* 0x0c201f0004057f89 */ /* 0x001e2400000e0000 */
[----:B0-----:R-:W-:Y:S01]  /*d240*/  FADD.FTZ R5, R4, R5 ;  /* 0x0000000504057221 */ /* 0x001fe20000010000 */
[----:B------:R-:W-:-:S04]  /*d250*/  IMAD.MOV.U32 R4, RZ, RZ, RZ ;  /* 0x000000ffff047224 */ /* 0x000fc800078e00ff */
[----:B------:R-:W-:-:S13]  /*d260*/  FSETP.NE.FTZ.AND P0, PT, R5, RZ, PT ;  /* 0x000000ff0500720b */ /* 0x000fda0003f15000 */
[----:B------:R-:W0:Y:S01]  /*d270*/  @P0 MUFU.RCP R4, R5 ;  /* 0x0000000500040308 */ /* 0x000e220000001000 */
[----:B------:R-:W-:-:S07]  /*d280*/  @P0 FMUL.FTZ R6, R3, 0.69314718246459960938 ;  /* 0x3f31721803060820 */ /* 0x000fce0000410000 */
[----:B------:R-:W1:Y:S01]  /*d290*/  @P0 MUFU.LG2 R5, R5 ;  /* 0x0000000500050308 */ /* 0x000e620000000c00 */
        /* <DEDUP_REMOVED lines=8> */
[----:B-1----:R-:W-:Y:S01]  /*d320*/  @P0 FMUL.FTZ R5, R5, 0.69314718246459960938 ;  /* 0x3f31721805050820 */ /* 0x002fe20000410000 */
[-C--:B------:R-:W-:Y:S01]  /*d330*/  FMUL.FTZ R40, R40, R4.reuse ;  /* 0x0000000428287220 */ /* 0x080fe20000410000 */
[-C--:B------:R-:W-:Y:S01]  /*d340*/  FMUL.FTZ R41, R41, R4.reuse ;  /* 0x0000000429297220 */ /* 0x080fe20000410000 */
[----:B------:R-:W-:Y:S01]  /*d350*/  FMUL.FTZ R44, R44, R4 ;  /* 0x000000042c2c7220 */ /* 0x000fe20000410000 */
[----:B------:R-:W-:Y:S01]  /*d360*/  @P0 FFMA.FTZ R156, R6, R0, R5 ;  /* 0x00000000069c0223 */ /* 0x000fe20000010005 */
[-C--:B------:R-:W-:Y:S01]  /*d370*/  FMUL.FTZ R45, R45, R4.reuse ;  /* 0x000000042d2d7220 */ /* 0x080fe20000410000 */
[----:B------:R-:W0:Y:S01]  /*d380*/  SHFL.BFLY PT, R0, R7, 0x2, 0x1f ;  /* 0x0c401f0007007f89 */ /* 0x000e2200000e0000 */
        /* <DEDUP_REMOVED lines=23> */
[----:B0-----:R-:W-:Y:S01]  /*d500*/  FADD.FTZ R0, R0, R7 ;  /* 0x0000000700007221 */ /* 0x001fe20000010000 */
[-C--:B------:R-:W-:Y:S01]  /*d510*/  FMUL.FTZ R93, R93, R4.reuse ;  /* 0x000000045d5d7220 */ /* 0x080fe20000410000 */
[-C--:B------:R-:W-:Y:S01]  /*d520*/  FMUL.FTZ R96, R96, R4.reuse ;  /* 0x0000000460607220 */ /* 0x080fe20000410000 */
[-C--:B------:R-:W-:Y:S01]  /*d530*/  FMUL.FTZ R97, R97, R4.reuse ;  /* 0x0000000461617220 */ /* 0x080fe20000410000 */
        /* <DEDUP_REMOVED lines=25> */
[----:B0-----:R-:W-:Y:S01]  /*d6d0*/  FADD.FTZ R5, R0, R5 ;  /* 0x0000000500057221 */ /* 0x001fe20000010000 */
[----:B------:R-:W-:-:S02]  /*d6e0*/  IMAD.MOV.U32 R0, RZ, RZ, RZ ;  /* 0x000000ffff007224 */ /* 0x000fc400078e00ff */
[-C--:B------:R-:W-:Y:S01]  /*d6f0*/  FMUL.FTZ R148, R148, R4.reuse ;  /* 0x0000000494947220 */ /* 0x080fe20000410000 */
[----:B------:R-:W-:Y:S01]  /*d700*/  FMUL.FTZ R149, R149, R4 ;  /* 0x0000000495957220 */ /* 0x000fe20000410000 */
        /* <DEDUP_REMOVED lines=70> */
[----:B------:R-:W-:-:S02]  /*db70*/  SEL R0, RZ, 0x1, P1 ;  /* 0x00000001ff007807 */ /* 0x000fc40000800000 */
[----:B------:R-:W-:Y:S02]  /*db80*/  PLOP3.LUT P0, PT, PT, PT, PT, 0x8, 0x0 ;  /* 0x000000000000781c */ /* 0x000fe40003f0e170 */
[----:B------:R-:W-:Y:S01]  /*db90*/  LOP3.LUT R218, R218, R0, RZ, 0x3c, !PT ;  /* 0x00000000dada7212 */ /* 0x000fe200078e3cff */
[----:B---3--:R-:W-:-:S05]  /*dba0*/  VIADD R154, R154, 0x1 ;  /* 0x000000019a9a7836 */ /* 0x008fca0000000000 */
[----:B------:R4:W-:Y:S05]  /*dbb0*/  STL [R1+0x38], R154 ;  /* 0x0000389a01007387 */ /* 0x0009ea0000100800 */
.L_x_711:
[----:B------:R-:W-:Y:S05]  /*dbc0*/  WARPSYNC.ALL ;  /* 0x0000000000007948 */ /* 0x000fea0003800000 */
[----:B------:R-:W0:Y:S01]  /*dbd0*/  S2R R0, SR_CgaCtaId ;  /* 0x0000000000007919 */ /* 0x000e220000008800 */
[----:B------:R-:W-:Y:S01]  /*dbe0*/  MOV R19, 0x400 ;  /* 0x0000040000137802 */ /* 0x000fe20000000f00 */
[----:B------:R-:W-:Y:S01]  /*dbf0*/  BSSY B0, `(.L_x_767) ;  /* 0x0000521000007945 */ /* 0x000fe20003800000 */
[----:B------:R-:W-:Y:S02]  /*dc00*/  BAR.SYNC.DEFER_BLOCKING 0x5, 0x180 ;  /* 0x0146000000007b1d */ /* 0x000fe40000010000 */
[----:B0-----:R-:W-:-:S05]  /*dc10*/  LEA R19, R0, R19, 0x18 ;  /* 0x0000001300137211 */ /* 0x001fca00078ec0ff */
[----:B-----5:R0:W1:Y:S01]  /*dc20*/  LDS.128 R48, [R19+0x228d0] ;  /* 0x0228d00013307984 */ /* 0x0200620000000c00 */
[----:B------:R-:W-:Y:S06]  /*dc30*/  BAR.ARV 0x4, 0x180 ;  /* 0x0106000000007b1d */ /* 0x000fec0000002000 */
[----:B------:R-:W-:Y:S05]  /*dc40*/  @P0 BRA `(.L_x_768) ;  /* 0x0000004000100947 */ /* 0x000fea0003800000 */
[----:B------:R-:W3:Y:S01]  /*dc50*/  LDL R3, [R1+0x154] ;  /* 0x0001540001037983 */ /* 0x000ee20000100800 */
[----:B------:R-:W-:-:S03]  /*dc60*/  ULDC UR4, c[0x0][0xad4] ;  /* 0x0002b50000047ab9 */ /* 0x000fc60000000800 */
[----:B------:R-:W3:Y:S01]  /*dc70*/  LDL.LU R10, [R1+0x28] ;  /* 0x00002800010a7983 */ /* 0x000ee20000300800 */
[----:B------:R-:W0:Y:S01]  /*dc80*/  S2R R0, SR_SWINHI ;  /* 0x0000000000007919 */ /* 0x000e220000002f00 */
[----:B--2-4-:R-:W-:Y:S02]  /*dc90*/  F2FP.F16.F32.PACK_AB R11, R31, R30 ;  /* 0x0000001e1f0b723e */ /* 0x014fe400000000ff */
[----:B------:R-:W-:Y:S01]  /*dca0*/  F2FP.F16.F32.PACK_AB R12, R33, R32 ;  /* 0x00000020210c723e */ /* 0x000fe200000000ff */
[----:B------:R-:W2:Y:S01]  /*dcb0*/  LDL.LU R154, [R1+0x30] ;  /* 0x00003000019a7983 */ /* 0x000ea20000300800 */
[----:B------:R-:W-:Y:S02]  /*dcc0*/  F2FP.F16.F32.PACK_AB R13, R35, R34 ;  /* 0x00000022230d723e */ /* 0x000fe400000000ff */
[----:B------:R-:W-:Y:S01]  /*dcd0*/  F2FP.F16.F32.PACK_AB R14, R37, R36 ;  /* 0x00000024250e723e */ /* 0x000fe200000000ff */
[----:B-1----:R-:W4:Y:S01]  /*dce0*/  LDL.LU R48, [R1+0x34] ;  /* 0x0000340001307983 */ /* 0x002f220000300800 */
[----:B------:R-:W-:-:S02]  /*dcf0*/  MOV R6, R19 ;  /* 0x0000001300067202 */ /* 0x000fc40000000f00 */
[----:B0-----:R-:W-:Y:S02]  /*dd00*/  MOV R7, R0 ;  /* 0x0000000000077202 */ /* 0x001fe40000000f00 */
[----:B------:R-:W-:Y:S01]  /*dd10*/  F2FP.F16.F32.PACK_AB R15, R39, R38 ;  /* 0x00000026270f723e */ /* 0x000fe200000000ff */
[----:B---3--:R-:W-:Y:S01]  /*dd20*/  IMAD.WIDE R20, R3, 0x2, R6 ;  /* 0x0000000203147825 */ /* 0x008fe200078e0206 */
[----:B------:R-:W-:-:S03]  /*dd30*/  ISETP.NE.AND P0, PT, R10, RZ, PT ;  /* 0x000000ff0a00720c */ /* 0x000fc60003f05270 */
[----:B------:R-:W-:Y:S01]  /*dd40*/  IMAD.MOV.U32 R9, RZ, RZ, R21 ;  /* 0x000000ffff097224 */ /* 0x000fe200078e0015 */
[----:B------:R-:W-:-:S04]  /*dd50*/  LOP3.LUT R0, R20, 0x380, RZ, 0xc0, !PT ;  /* 0x0000038014007812 */ /* 0x000fc800078ec0ff */
[----:B------:R-:W-:-:S04]  /*dd60*/  SHF.R.U64 R0, R0, 0x3, RZ ;  /* 0x0000000300007819 */ /* 0x000fc800000012ff */
[----:B------:R-:W-:Y:S02]  /*dd70*/  LOP3.LUT R8, R0, R20, RZ, 0x3c, !PT ;  /* 0x0000001400087212 */ /* 0x000fe400078e3cff */
[----:B------:R-:W-:Y:S01]  /*dd80*/  SEL R0, R10, UR4, P0 ;  /* 0x000000040a007c07 */ /* 0x000fe20008000000 */
[----:B------:R-:W-:Y:S05]  /*dd90*/  WARPSYNC.ALL ;  /* 0x0000000000007948 */ /* 0x000fea0003800000 */
[----:B------:R-:W-:Y:S01]  /*dda0*/  MOV R3, R8 ;  /* 0x0000000800037202 */ /* 0x000fe20000000f00 */
[----:B------:R-:W-:Y:S01]  /*ddb0*/  ULDC.64 UR4, c[0x0][0xc00] ;  /* 0x0003000000047ab9 */ /* 0x000fe20000000a00 */
[----:B------:R-:W-:Y:S01]  /*ddc0*/  F2FP.F16.F32.PACK_AB R8, R153, R152 ;  /* 0x000000989908723e */ /* 0x000fe200000000ff */
[----:B------:R-:W-:Y:S01]  /*ddd0*/  ULDC.64 UR6, c[0x0][0xc08] ;  /* 0x0003020000067ab9 */ /* 0x000fe20000000a00 */
[----:B------:R-:W-:-:S02]  /*dde0*/  F2FP.F16.F32.PACK_AB R9, R27, R26 ;  /* 0x0000001a1b09723e */ /* 0x000fc400000000ff */
[----:B------:R-:W-:Y:S01]  /*ddf0*/  F2FP.F16.F32.PACK_AB R10, R29, R28 ;  /* 0x0000001c1d0a723e */ /* 0x000fe200000000ff */
[----:B------:R-:W-:Y:S06]  /*de00*/  BAR.SYNC.DEFER_BLOCKING 0x1, 0x100 ;  /* 0x0044000000007b1d */ /* 0x000fec0000010000 */
[----:B------:R0:W-:Y:S02]  /*de10*/  STSM.16.M88.4 [R3], R8 ;  /* 0x0000000803007844 */ /* 0x0001e40000000200 */
[----:B0-----:R-:W-:-:S04]  /*de20*/  IADD3 R8, P0, R20, 0x20, RZ ;  /* 0x0000002014087810 */ /* 0x001fc80007f1e0ff */
[----:B------:R-:W-:Y:S01]  /*de30*/  LOP3.LUT R3, R8, 0x380, RZ, 0xc0, !PT ;  /* 0x0000038008037812 */ /* 0x000fe200078ec0ff */
[----:B------:R-:W-:-:S03]  /*de40*/  IMAD.X R9, RZ, RZ, R21, P0 ;  /* 0x000000ffff097224 */ /* 0x000fc600000e0615 */
[----:B------:R-:W-:-:S04]  /*de50*/  SHF.R.U64 R3, R3, 0x3, RZ ;  /* 0x0000000303037819 */ /* 0x000fc800000012ff */
[----:B------:R-:W-:-:S04]  /*de60*/  LOP3.LUT R8, R3, R8, RZ, 0x3c, !PT ;  /* 0x0000000803087212 */ /* 0x000fc800078e3cff */
[----:B------:R-:W-:-:S05]  /*de70*/  MOV R8, R8 ;  /* 0x0000000800087202 */ /* 0x000fca0000000f00 */
[----:B------:R0:W-:Y:S02]  /*de80*/  STSM.16.M88.4 [R8], R12 ;  /* 0x0000000c08007844 */ /* 0x0001e40000000200 */
[----:B0-----:R-:W-:-:S04]  /*de90*/  IADD3 R8, P0, R20, 0x40, RZ ;  /* 0x0000004014087810 */ /* 0x001fc80007f1e0ff */
[----:B------:R-:W-:Y:S01]  /*dea0*/  LOP3.LUT R3, R8, 0x380, RZ, 0xc0, !PT ;  /* 0x0000038008037812 */ /* 0x000fe200078ec0ff */
[----:B------:R-:W-:-:S03]  /*deb0*/  IMAD.X R9, RZ, RZ, R21, P0 ;  /* 0x000000ffff097224 */ /* 0x000fc600000e0615 */
[----:B------:R-:W-:-:S04]  /*dec0*/  SHF.R.U64 R3, R3, 0x3, RZ ;  /* 0x0000000303037819 */ /* 0x000fc800000012ff */
[----:B------:R-:W-:Y:S02]  /*ded0*/  LOP3.LUT R8, R3, R8, RZ, 0x3c, !PT ;  /* 0x0000000803087212 */ /* 0x000fe400078e3cff */
[----:B------:R-:W-:Y:S02]  /*dee0*/  F2FP.F16.F32.PACK_AB R10, R45, R44 ;  /* 0x0000002c2d0a723e */ /* 0x000fe400000000ff */
[----:B------:R-:W-:Y:S02]  /*def0*/  MOV R3, R8 ;  /* 0x0000000800037202 */ /* 0x000fe40000000f00 */
[----:B------:R-:W-:Y:S02]  /*df00*/  F2FP.F16.F32.PACK_AB R8, R41, R40 ;  /* 0x000000282908723e */ /* 0x000fe400000000ff */
[----:B------:R-:W-:Y:S02]  /*df10*/  F2FP.F16.F32.PACK_AB R9, R43, R42 ;  /* 0x0000002a2b09723e */ /* 0x000fe400000000ff */
[----:B------:R-:W-:-:S05]  /*df20*/  F2FP.F16.F32.PACK_AB R11, R47, R46 ;  /* 0x0000002e2f0b723e */ /* 0x000fca00000000ff */
[----:B------:R0:W-:Y:S02]  /*df30*/  STSM.16.M88.4 [R3], R8 ;  /* 0x0000000803007844 */ /* 0x0001e40000000200 */
[----:B0-----:R-:W-:-:S04]  /*df40*/  IADD3 R8, P0, R20, 0x60, RZ ;  /* 0x0000006014087810 */ /* 0x001fc80007f1e0ff */
[----:B------:R-:W-:-:S04]  /*df50*/  LOP3.LUT R3, R8, 0x380, RZ, 0xc0, !PT ;  /* 0x0000038008037812 */ /* 0x000fc800078ec0ff */
[----:B------:R-:W-:Y:S02]  /*df60*/  SHF.R.U64 R3, R3, 0x3, RZ ;  /* 0x0000000303037819 */ /* 0x000fe400000012ff */
[----:B------:R-:W-:Y:S02]  /*df70*/  IADD3.X R9, RZ, R21, RZ, P0, !PT ;  /* 0x00000015ff097210 */ /* 0x000fe400007fe4ff */
[----:B------:R-:W-:Y:S02]  /*df80*/  LOP3.LUT R8, R3, R8, RZ, 0x3c, !PT ;  /* 0x0000000803087212 */ /* 0x000fe400078e3cff */
[----:B------:R-:W-:Y:S02]  /*df90*/  F2FP.F16.F32.PACK_AB R12, R25, R24 ;  /* 0x00000018190c723e */ /* 0x000fe400000000ff */
[----:B------:R-:W-:Y:S02]  /*dfa0*/  MOV R8, R8 ;  /* 0x0000000800087202 */ /* 0x000fe40000000f00 */
[----:B------:R-:W-:-:S02]  /*dfb0*/  F2FP.F16.F32.PACK_AB R13, R5, R4 ;  /* 0x00000004050d723e */ /* 0x000fc400000000ff */
[----:B------:R-:W-:Y:S02]  /*dfc0*/  F2FP.F16.F32.PACK_AB R14, R53, R52 ;  /* 0x00000034350e723e */ /* 0x000fe400000000ff */
[----:B------:R-:W-:-:S05]  /*dfd0*/  F2FP.F16.F32.PACK_AB R15, R55, R54 ;  /* 0x00000036370f723e */ /* 0x000fca00000000ff */
        /* <DEDUP_REMOVED lines=132> */
[----:B------:R0:W-:Y:S01]  /*e820*/  STSM.16.M88.4 [R20], R12 ;  /* 0x0000000c14007844 */ /* 0x0001e20000000200 */
[----:B------:R-:W-:Y:S01]  /*e830*/  BAR.SYNC.DEFER_BLOCKING 0x1, 0x100 ;  /* 0x0044000000007b1d */ /* 0x000fe20000010000 */
[----:B------:R-:W-:-:S04]  /*e840*/  ISETP.NE.U32.AND P1, PT, RZ, UR4, PT ;  /* 0x00000004ff007c0c */ /* 0x000fc8000bf25070 */
[----:B------:R-:W-:Y:S02]  /*e850*/  ISETP.NE.AND.EX P1, PT, RZ, UR5, PT, P1 ;  /* 0x00000005ff007c0c */ /* 0x000fe4000bf25310 */
[----:B--2---:R-:W-:Y:S02]  /*e860*/  IADD3 R10, P0, R154, UR4, RZ ;  /* 0x000000049a0a7c10 */ /* 0x004fe4000ff1e0ff */
[----:B------:R-:W-:Y:S02]  /*e870*/  MOV R8, RZ ;  /* 0x000000ff00087202 */ /* 0x000fe40000000f00 */
[----:B----4-:R-:W-:-:S07]  /*e880*/  IADD3.X R11, R48, UR5, RZ, P0, !PT ;  /* 0x00000005300b7c10 */ /* 0x010fce00087fe4ff */
[----:B------:R-:W5:Y:S01]  /*e890*/  @P1 LDG.E R8, desc[UR40][R10.64] ;  /* 0x000000280a081981 */ /* 0x000f62000c1e1900 */
[----:B------:R-:W-:-:S04]  /*e8a0*/  ISETP.NE.U32.AND P0, PT, RZ, UR6, PT ;  /* 0x00000006ff007c0c */ /* 0x000fc8000bf05070 */
[----:B------:R-:W-:-:S13]  /*e8b0*/  ISETP.NE.AND.EX P0, PT, RZ, UR7, PT, P0 ;  /* 0x00000007ff007c0c */ /* 0x000fda000bf05300 */
[----:B0-----:R-:W-:Y:S01]  /*e8c0*/  @P0 IADD3 R12, P2, R154, UR6, RZ ;  /* 0x000000069a0c0c10 */ /* 0x001fe2000ff5e0ff */
[----:B------:R-:W-:-:S03]  /*e8d0*/  ULDC UR6, c[0x0][0xa88] ;  /* 0x0002a20000067ab9 */ /* 0x000fc60000000800 */
[----:B------:R-:W-:Y:S02]  /*e8e0*/  @P0 IADD3.X R13, R48, UR7, RZ, P2, !PT ;  /* 0x00000007300d0c10 */ /* 0x000fe400097fe4ff */
[----:B------:R-:W-:Y:S01]  /*e8f0*/  ISETP.GT.AND P2, PT, R0, 0x1, PT ;  /* 0x000000010000780c */ /* 0x000fe20003f44270 */
[----:B------:R-:W-:Y:S02]  /*e900*/  IMAD.MOV.U32 R0, RZ, RZ, 0x9b8 ;  /* 0x000009b8ff007424 */ /* 0x000fe400078e00ff */
[----:B------:R-:W-:-:S03]  /*e910*/  IMAD.U32 R20, RZ, RZ, UR6 ;  /* 0x00000006ff147e24 */ /* 0x000fc6000f8e00ff */
[----:B------:R-:W-:-:S03]  /*e920*/  SEL R0, R0, 0x978, P2 ;  /* 0x0000097800007807 */ /* 0x000fc60001000000 */
[----:B------:R0:W5:Y:S01]  /*e930*/  @P0 LDG.E R20, desc[UR40][R12.64] ;  /* 0x000000280c140981 */ /* 0x000162000c1e1900 */
[----:B------:R1:W2:Y:S08]  /*e940*/  LDC.64 R14, c[0x0][R0+0x220] ;  /* 0x00008800000e7b82 */ /* 0x0002b00000000a00 */
[----:B0-----:R1:W0:Y:S01]  /*e950*/  LDC.64 R12, c[0x0][R0+0x218] ;  /* 0x00008600000c7b82 */ /* 0x0012220000000a00 */
[----:B------:R-:W-:Y:S05]  /*e960*/  @P0 BRA `(.L_x_769) ;  /* 0x0000000000100947 */ /* 0x000fea0003800000 */
[----:B------:R-:W-:Y:S05]  /*e970*/  @!P1 BRA `(.L_x_769) ;  /* 0x00000000000c9947 */ /* 0x000fea0003800000 */
[----:B-----5:R-:W3:Y:S04]  /*e980*/  LDG.E R20, desc[UR40][R10.64] ;  /* 0x000000280a147981 */ /* 0x020ee8000c1e1900 */
[----:B------:R-:W3:Y:S02]  /*e990*/  LDG.E R10, desc[UR40][R10.64+0x4] ;  /* 0x000004280a0a7981 */ /* 0x000ee4000c1e1900 */
[----:B---3--:R-:W-:-:S07]  /*e9a0*/  IMAD.IADD R20, R10, 0x1, -R20 ;  /* 0x000000010a147824 */ /* 0x008fce00078e0a14 */
.L_x_769:
[----:B------:R-:W3:Y:S01]  /*e9b0*/  LDL.LU R3, [R1+0x2c] ;  /* 0x00002c0001037983 */ /* 0x000ee20000300800 */
[----:B------:R-:W4:Y:S03]  /*e9c0*/  LDC R158, c[0x0][0xbe8] ;  /* 0x0002fa00ff9e7b82 */ /* 0x000f260000000800 */
[----:B------:R-:W2:Y:S04]  /*e9d0*/  LDL.LU R9, [R1+0xc4] ;  /* 0x0000c40001097983 */ /* 0x000ea80000300800 */
[----:B------:R-:W2:Y:S04]  /*e9e0*/  LDL R159, [R1+0x40] ;  /* 0x00004000019f7983 */ /* 0x000ea80000100800 */
[----:B------:R-:W2:Y:S04]  /*e9f0*/  LDL R163, [R1+0x150] ;  /* 0x0001500001a37983 */ /* 0x000ea80000100800 */
[----:B------:R-:W2:Y:S04]  /*ea00*/  LDL R160, [R1+0x3c] ;  /* 0x00003c0001a07983 */ /* 0x000ea80000100800 */
[----:B------:R-:W2:Y:S04]  /*ea10*/  LDL R162, [R1+0x14c] ;  /* 0x00014c0001a27983 */ /* 0x000ea80000100800 */
[----:B------:R-:W2:Y:S01]  /*ea20*/  LDL R161, [R1+0xc8] ;  /* 0x0000c80001a17983 */ /* 0x000ea20000100800 */
[----:B------:R-:W1:Y:S01]  /*ea30*/  LDC.64 R10, c[0x0][R0+0x228] ;  /* 0x00008a00000a7b82 */ /* 0x000e620000000a00 */
[----:B----4-:R-:W-:-:S02]  /*ea40*/  ISETP.NE.AND P1, PT, R158, 0x1, PT ;  /* 0x000000019e00780c */ /* 0x010fc40003f25270 */
[----:B------:R-:W-:-:S04]  /*ea50*/  ISETP.NE.U32.AND P0, PT, RZ, UR4, PT ;  /* 0x00000004ff007c0c */ /* 0x000fc8000bf05070 */
[----:B------:R-:W-:-:S07]  /*ea60*/  ISETP.NE.AND.EX P0, PT, RZ, UR5, PT, P0 ;  /* 0x00000005ff007c0c */ /* 0x000fce000bf05300 */
[----:B------:R-:W4:Y:S01]  /*ea70*/  @P1 LDC R154, c[0x0][0xbec] ;  /* 0x0002fb00ff9a1b82 */ /* 0x000f220000000800 */
[-C--:B0-----:R-:W-:Y:S02]  /*ea80*/  IMAD R21, R13, R205.reuse, RZ ;  /* 0x000000cd0d157224 */ /* 0x081fe400078e02ff */
[----:B------:R-:W-:-:S05]  /*ea90*/  IMAD.WIDE.U32 R12, R12, R205, RZ ;  /* 0x000000cd0c0c7225 */ /* 0x000fca00078e00ff */
[----:B------:R-:W0:Y:S01]  /*eaa0*/  @P1 LDC R157, c[0x0][0xbf0] ;  /* 0x0002fc00ff9d1b82 */ /* 0x000e220000000800 */
[----:B------:R-:W-:Y:S01]  /*eab0*/  IMAD.IADD R48, R13, 0x1, R21 ;  /* 0x000000010d307824 */ /* 0x000fe200078e0215 */
[----:B---3--:R-:W-:Y:S02]  /*eac0*/  SEL R3, R3, RZ, !P0 ;  /* 0x000000ff03037207 */ /* 0x008fe40004000000 */
[----:B--2---:R-:W-:-:S03]  /*ead0*/  SEL R9, R9, RZ, !P0 ;  /* 0x000000ff09097207 */ /* 0x004fc60004000000 */
[----:B------:R-:W-:-:S04]  /*eae0*/  IMAD R15, R15, R3, RZ ;  /* 0x000000030f0f7224 */ /* 0x000fc800078e02ff */
[C---:B------:R-:W-:Y:S02]  /*eaf0*/  IMAD R9, R14.reuse, R9, R15 ;  /* 0x000000090e097224 */ /* 0x040fe400078e020f */
[----:B------:R-:W-:-:S04]  /*eb00*/  IMAD.WIDE.U32 R14, R14, R3, RZ ;  /* 0x000000030e0e7225 */ /* 0x000fc800078e00ff */
[----:B------:R-:W-:Y:S01]  /*eb10*/  IMAD.IADD R15, R15, 0x1, R9 ;  /* 0x000000010f0f7824 */ /* 0x000fe200078e0209 */
[--C-:B-----5:R-:W-:Y:S02]  /*eb20*/  IADD3 R14, P0, P3, R14, R12, R8.reuse ;  /* 0x0000000c0e0e7210 */ /* 0x120fe40007b1e008 */
[----:B------:R-:W-:Y:S02]  /*eb30*/  SHF.R.S32.HI R9, RZ, 0x1f, R8 ;  /* 0x0000001fff097819 */ /* 0x000fe40000011408 */
[----:B------:R-:W-:Y:S02]  /*eb40*/  SEL R12, R159, RZ, P2 ;  /* 0x000000ff9f0c7207 */ /* 0x000fe40001000000 */
[----:B------:R-:W-:Y:S01]  /*eb50*/  IADD3.X R15, R15, R48, R9, P0, P3 ;  /* 0x000000300f0f7210 */ /* 0x000fe200007e6409 */
[----:B------:R-:W-:Y:S02]  /*eb60*/  IMAD R48, R160, 0x80, R163 ;  /* 0x00000080a0307824 */ /* 0x000fe400078e02a3 */
[----:B-1----:R-:W-:-:S02]  /*eb70*/  IMAD R21, R11, R12, RZ ;  /* 0x0000000c0b157224 */ /* 0x002fc400078e02ff */
[----:B------:R-:W-:-:S04]  /*eb80*/  IMAD.WIDE.U32 R12, R10, R12, RZ ;  /* 0x0000000c0a0c7225 */ /* 0x000fc800078e00ff */
[----:B----4-:R-:W-:-:S04]  /*eb90*/  @P1 IMAD.HI.U32 R10, R48, R154, RZ ;  /* 0x0000009a300a1227 */ /* 0x010fc800078e00ff */
[----:B------:R-:W-:Y:S01]  /*eba0*/  IMAD.MOV.U32 R154, RZ, RZ, R48 ;  /* 0x000000ffff9a7224 */ /* 0x000fe200078e0030 */
[----:B0-----:R-:W-:Y:S02]  /*ebb0*/  @P1 SHF.R.U32.HI R154, RZ, R157, R10 ;  /* 0x0000009dff9a1219 */ /* 0x001fe4000001160a */
[----:B------:R0:W1:Y:S01]  /*ebc0*/  LDC.64 R10, c[0x0][R0+0x210] ;  /* 0x00008400000a7b82 */ /* 0x0000620000000a00 */
[----:B------:R-:W-:Y:S01]  /*ebd0*/  IMAD.IADD R21, R13, 0x1, R21 ;  /* 0x000000010d157824 */ /* 0x000fe200078e0215 */
[----:B------:R-:W-:Y:S02]  /*ebe0*/  IADD3 R12, P0, P3, R154, R14, R12 ;  /* 0x0000000e9a0c7210 */ /* 0x000fe40007b1e00c */
[----:B0-----:R-:W-:-:S04]  /*ebf0*/  SHF.R.S32.HI R0, RZ, 0x1f, R154 ;  /* 0x0000001fff007819 */ /* 0x001fc8000001149a */
[----:B------:R-:W-:Y:S02]  /*ec00*/  IADD3.X R13, R0, R15, R21, P0, P3 ;  /* 0x0000000f000d7210 */ /* 0x000fe400007e6415 */
[----:B------:R-:W0:Y:S01]  /*ec10*/  LDC.64 R14, c[0x0][0xba8] ;  /* 0x0002ea00ff0e7b82 */ /* 0x000e220000000a00 */
[----:B------:R-:W-:-:S04]  /*ec20*/  IMAD.MOV R21, RZ, RZ, -R154 ;  /* 0x000000ffff157224 */ /* 0x000fc800078e0a9a */
[----:B------:R-:W-:-:S05]  /*ec30*/  IMAD R21, R158, R21, R48 ;  /* 0x000000159e157224 */ /* 0x000fca00078e0230 */
[----:B------:R-:W-:Y:S01]  /*ec40*/  SHF.R.S32.HI R0, RZ, 0x1f, R21 ;  /* 0x0000001fff007819 */ /* 0x000fe20000011415 */
[----:B0-----:R-:W0:Y:S08]  /*ec50*/  @!P2 LDC R14, c[0x0][0xb50] ;  /* 0x0002d400ff0eab82 */ /* 0x001e300000000800 */
[----:B------:R-:W2:Y:S01]  /*ec60*/  @!P2 LDC R15, c[0x0][0xb54] ;  /* 0x0002d500ff0fab82 */ /* 0x000ea20000000800 */
[----:B-1----:R-:W-:-:S02]  /*ec70*/  IMAD R11, R11, R21, RZ ;  /* 0x000000150b0b7224 */ /* 0x002fc400078e02ff */
[----:B------:R-:W-:-:S04]  /*ec80*/  IMAD.WIDE.U32 R12, R10, R21, R12 ;  /* 0x000000150a0c7225 */ /* 0x000fc800078e000c */
[----:B------:R-:W-:-:S04]  /*ec90*/  IMAD R0, R10, R0, R11 ;  /* 0x000000000a007224 */ /* 0x000fc800078e020b */
[----:B------:R-:W-:Y:S01]  /*eca0*/  IMAD.IADD R0, R13, 0x1, R0 ;  /* 0x000000010d007824 */ /* 0x000fe200078e0200 */
[----:B0-----:R-:W-:-:S04]  /*ecb0*/  LEA R14, P0, R12, R14, 0x2 ;  /* 0x0000000e0c0e7211 */ /* 0x001fc800078010ff */
[----:B--2---:R-:W-:Y:S01]  /*ecc0*/  LEA.HI.X R0, R12, R15, R0, 0x2, P0 ;  /* 0x0000000f0c007211 */ /* 0x004fe200000f1400 */
[----:B------:R-:W-:Y:S01]  /*ecd0*/  SHFL.IDX PT, R10, R14, RZ, 0x1c1f ;  /* 0x001c1fff0e0a7589 */ /* 0x000fe200000e0000 */
[----:B------:R-:W-:-:S03]  /*ece0*/  IMAD R21, R160, 0x80, R162 ;  /* 0x00000080a0157824 */ /* 0x000fc600078e02a2 */
[----:B------:R-:W0:Y:S04]  /*ecf0*/  SHFL.IDX PT, R11, R0, RZ, 0x1c1f ;  /* 0x001c1fff000b7589 */ /* 0x000e2800000e0000 */
[----:B------:R-:W-:Y:S04]  /*ed00*/  SHFL.IDX PT, R12, R14, 0x1, 0x1c1f ;  /* 0x003c1f000e0c7f89 */ /* 0x000fe800000e0000 */
[----:B------:R1:W2:Y:S01]  /*ed10*/  SHFL.IDX PT, R13, R0, 0x1, 0x1c1f ;  /* 0x003c1f00000d7f89 */ /* 0x0002a200000e0000 */
[----:B------:R-:W-:Y:S01]  /*ed20*/  LOP3.LUT P0, RZ, R161, 0x3, RZ, 0xc0, !PT ;  /* 0x00000003a1ff7812 */ /* 0x000fe2000780c0ff */
[----:B-1----:R-:W-:-:S02]  /*ed30*/  IMAD R0, R20, R158, RZ ;  /* 0x0000009e14007224 */ /* 0x002fc400078e02ff */
[----:B------:R-:W-:-:S03]  /*ed40*/  VIADD R20, R21, 0x8 ;  /* 0x0000000815147836 */ /* 0x000fc60000000000 */
[-C--:B------:R-:W-:Y:S02]  /*ed50*/  ISETP.GE.OR P3, PT, R21, R0.reuse, P0 ;  /* 0x000000001500720c */ /* 0x080fe40000766670 */
[----:B------:R-:W-:-:S11]  /*ed60*/  ISETP.GE.OR P0, PT, R20, R0, P0 ;  /* 0x000000001400720c */ /* 0x000fd60000706670 */
[----:B0-----:R0:W-:Y:S04]  /*ed70*/  @!P3 ST.E desc[UR40][R10.64], R156 ;  /* 0x0000009c0a00b985 */ /* 0x0011e8000c101928 */
[----:B--2---:R0:W-:Y:S01]  /*ed80*/  @!P0 ST.E desc[UR40][R12.64], R155 ;  /* 0x0000009b0c008985 */ /* 0x0041e2000c101928 */
[----:B------:R-:W-:Y:S05]  /*ed90*/  @P2 BRA `(.L_x_770) ;  /* 0x00000010009c2947 */ /* 0x000fea0003800000 */
[----:B0-----:R-:W0:Y:S01]  /*eda0*/  S2R R11, SR_TID.X ;  /* 0x00000000000b7919 */ /* 0x001e220000002100 */
[----:B------:R-:W1:Y:S01]  /*edb0*/  @P1 LDC R20, c[0x0][0xbec] ;  /* 0x0002fb00ff141b82 */ /* 0x000e620000000800 */
[----:B------:R-:W-:-:S07]  /*edc0*/  ULDC.64 UR4, c[0x0][0xaa0] ;  /* 0x0002a80000047ab9 */ /* 0x000fce0000000a00 */
[----:B------:R-:W2:Y:S01]  /*edd0*/  @P1 LDC R21, c[0x0][0xbf0] ;  /* 0x0002fc00ff151b82 */ /* 0x000ea20000000800 */
[----:B0-----:R-:W-:-:S04]  /*ede0*/  IADD3 R11, R11, -0x80, RZ ;  /* 0xffffff800b0b7810 */ /* 0x001fc80007ffe0ff */
[----:B------:R-:W-:-:S04]  /*edf0*/  SHF.R.S32.HI R12, RZ, 0x1f, R11 ;  /* 0x0000001fff0c7819 */ /* 0x000fc8000001140b */
[----:B------:R-:W-:-:S04]  /*ee00*/  LEA.HI R12, R12, R11, RZ, 0x3 ;  /* 0x0000000b0c0c7211 */ /* 0x000fc800078f18ff */
[----:B------:R-:W-:-:S05]  /*ee10*/  SHF.R.S32.HI R10, RZ, 0x3, R12 ;  /* 0x00000003ff0a7819 */ /* 0x000fca000001140c */
[----:B------:R-:W-:-:S04]  /*ee20*/  IMAD R5, R10, 0x40, R211 ;  /* 0x000000400a057824 */ /* 0x000fc800078e02d3 */
[----:B------:R-:W-:-:S03]  /*ee30*/  IMAD.WIDE R6, R5, 0x2, R6 ;  /* 0x0000000205067825 */ /* 0x000fc600078e0206 */
[C---:B------:R-:W-:Y:S02]  /*ee40*/  IADD3 R41, P5, R6.reuse, 0x5000, RZ ;  /* 0x0000500006297810 */ /* 0x040fe40007fbe0ff */
[C---:B------:R-:W-:Y:S02]  /*ee50*/  IADD3 R25, P0, R6.reuse, 0x1000, RZ ;  /* 0x0000100006197810 */ /* 0x040fe40007f1e0ff */
[----:B------:R-:W-:Y:S02]  /*ee60*/  LOP3.LUT R40, R41, 0x380, RZ, 0xc0, !PT ;  /* 0x0000038029287812 */ /* 0x000fe400078ec0ff */
[C---:B------:R-:W-:Y:S02]  /*ee70*/  IADD3 R29, P2, R6.reuse, 0x2000, RZ ;  /* 0x00002000061d7810 */ /* 0x040fe40007f5e0ff */
[C---:B------:R-:W-:Y:S02]  /*ee80*/  IADD3 R33, P3, R6.reuse, 0x3000, RZ ;  /* 0x0000300006217810 */ /* 0x040fe40007f7e0ff */
[----:B------:R-:W-:-:S02]  /*ee90*/  IADD3 R37, P4, R6, 0x4000, RZ ;  /* 0x0000400006257810 */ /* 0x000fc40007f9e0ff */
[----:B------:R-:W-:Y:S02]  /*eea0*/  SHF.R.U64 R40, R40, 0x3, RZ ;  /* 0x0000000328287819 */ /* 0x000fe400000012ff */
[----:B------:R-:W-:Y:S02]  /*eeb0*/  LOP3.LUT R24, R25, 0x380, RZ, 0xc0, !PT ;  /* 0x0000038019187812 */ /* 0x000fe400078ec0ff */
[----:B------:R-:W-:Y:S02]  /*eec0*/  LOP3.LUT R28, R29, 0x380, RZ, 0xc0, !PT ;  /* 0x000003801d1c7812 */ /* 0x000fe400078ec0ff */
[----:B------:R-:W-:Y:S02]  /*eed0*/  LOP3.LUT R32, R33, 0x380, RZ, 0xc0, !PT ;  /* 0x0000038021207812 */ /* 0x000fe400078ec0ff */
[----:B------:R-:W-:Y:S02]  /*eee0*/  LOP3.LUT R36, R37, 0x380, RZ, 0xc0, !PT ;  /* 0x0000038025247812 */ /* 0x000fe400078ec0ff */
[----:B------:R-:W-:Y:S01]  /*eef0*/  LOP3.LUT R40, R40, R41, RZ, 0x3c, !PT ;  /* 0x0000002928287212 */ /* 0x000fe200078e3cff */
[----:B------:R-:W-:Y:S01]  /*ef00*/  IMAD.X R41, RZ, RZ, R7, P5 ;  /* 0x000000ffff297224 */ /* 0x000fe200028e0607 */
[----:B------:R-:W-:-:S02]  /*ef10*/  IADD3 R65, P5, R6, 0xa000, RZ ;  /* 0x0000a00006417810 */ /* 0x000fc40007fbe0ff */
[----:B------:R-:W-:Y:S02]  /*ef20*/  SHF.R.U64 R24, R24, 0x3, RZ ;  /* 0x0000000318187819 */ /* 0x000fe400000012ff */
[----:B------:R-:W-:Y:S01]  /*ef30*/  SHF.R.U64 R28, R28, 0x3, RZ ;  /* 0x000000031c1c7819 */ /* 0x000fe200000012ff */
[----:B------:R-:W-:Y:S01]  /*ef40*/  IMAD R9, R9, UR4, RZ ;  /* 0x0000000409097c24 */ /* 0x000fe2000f8e02ff */
[----:B------:R-:W-:Y:S01]  /*ef50*/  SHF.R.U64 R32, R32, 0x3, RZ ;  /* 0x0000000320207819 */ /* 0x000fe200000012ff */
[----:B------:R-:W5:Y:S01]  /*ef60*/  LD.E.128 R40, desc[UR40][R40.64] ;  /* 0x0000002828287980 */ /* 0x000f62000c101d00 */
[----:B------:R-:W-:Y:S02]  /*ef70*/  SHF.R.U64 R36, R36, 0x3, RZ ;  /* 0x0000000324247819 */ /* 0x000fe400000012ff */
[----:B------:R-:W-:Y:S02]  /*ef80*/  LOP3.LUT R64, R65, 0x380, RZ, 0xc0, !PT ;  /* 0x0000038041407812 */ /* 0x000fe400078ec0ff */
        /* <DEDUP_REMOVED lines=8> */
[C---:B------:R-:W-:Y:S01]  /*f010*/  IADD3 R45, P0, R6.reuse, 0x6000, RZ ;  /* 0x00006000062d7810 */ /* 0x040fe20007f1e0ff */
[----:B------:R-:W5:Y:S01]  /*f020*/  LD.E.128 R24, desc[UR40][R24.64] ;  /* 0x0000002818187980 */ /* 0x000f62000c101d00 */
[----:B------:R-:W-:-:S02]  /*f030*/  IADD3 R53, P2, R6, 0x7000, RZ ;  /* 0x0000700006357810 */ /* 0x000fc40007f5e0ff */
[C---:B------:R-:W-:Y:S01]  /*f040*/  IADD3 R57, P3, R6.reuse, 0x8000, RZ ;  /* 0x0000800006397810 */ /* 0x040fe20007f7e0ff */
[----:B------:R-:W5:Y:S01]  /*f050*/  LD.E.128 R28, desc[UR40][R28.64] ;  /* 0x000000281c1c7980 */ /* 0x000f62000c101d00 */
[----:B------:R-:W-:Y:S02]  /*f060*/  IADD3 R61, P4, R6, 0x9000, RZ ;  /* 0x00009000063d7810 */ /* 0x000fe40007f9e0ff */
[----:B------:R-:W-:Y:S01]  /*f070*/  SHF.R.U64 R64, R64, 0x3, RZ ;  /* 0x0000000340407819 */ /* 0x000fe200000012ff */
[----:B------:R-:W5:Y:S01]  /*f080*/  LD.E.128 R32, desc[UR40][R32.64] ;  /* 0x0000002820207980 */ /* 0x000f62000c101d00 */
[----:B------:R-:W-:Y:S02]  /*f090*/  LOP3.LUT R44, R45, 0x380, RZ, 0xc0, !PT ;  /* 0x000003802d2c7812 */ /* 0x000fe400078ec0ff */
[----:B------:R-:W-:Y:S01]  /*f0a0*/  LOP3.LUT R52, R53, 0x380, RZ, 0xc0, !PT ;  /* 0x0000038035347812 */ /* 0x000fe200078ec0ff */
[----:B------:R-:W5:Y:S01]  /*f0b0*/  LD.E.128 R36, desc[UR40][R36.64] ;  /* 0x0000002824247980 */ /* 0x000f62000c101d00 */
[----:B------:R-:W-:-:S02]  /*f0c0*/  LOP3.LUT R56, R57, 0x380, RZ, 0xc0, !PT ;  /* 0x0000038039387812 */ /* 0x000fc400078ec0ff */
[----:B------:R-:W-:Y:S02]  /*f0d0*/  LOP3.LUT R60, R61, 0x380, RZ, 0xc0, !PT ;  /* 0x000003803d3c7812 */ /* 0x000fe400078ec0ff */
[----:B------:R-:W-:Y:S01]  /*f0e0*/  LOP3.LUT R64, R64, R65, RZ, 0x3c, !PT ;  /* 0x0000004140407212 */ /* 0x000fe200078e3cff */
[--C-:B------:R-:W-:Y:S01]  /*f0f0*/  IMAD.X R65, RZ, RZ, R7.reuse, P5 ;  /* 0x000000ffff417224 */ /* 0x100fe200028e0607 */
[C---:B------:R-:W-:Y:S02]  /*f100*/  LOP3.LUT R15, R6.reuse, 0x380, RZ, 0xc0, !PT ;  /* 0x00000380060f7812 */ /* 0x040fe400078ec0ff */
[----:B------:R-:W-:Y:S02]  /*f110*/  IADD3 R13, P5, R6, 0xf000, RZ ;  /* 0x0000f000060d7810 */ /* 0x000fe40007fbe0ff */
[----:B------:R-:W-:Y:S01]  /*f120*/  SHF.R.U64 R44, R44, 0x3, RZ ;  /* 0x000000032c2c7819 */ /* 0x000fe200000012ff */
[----:B------:R-:W5:Y:S01]  /*f130*/  LD.E.128 R64, desc[UR40][R64.64] ;  /* 0x0000002840407980 */ /* 0x000f62000c101d00 */
[----:B------:R-:W-:Y:S01]  /*f140*/  SHF.R.U64 R52, R52, 0x3, RZ ;  /* 0x0000000334347819 */ /* 0x000fe200000012ff */
[----:B------:R-:W-:Y:S01]  /*f150*/  IMAD.X R85, RZ, RZ, R7, P5 ;  /* 0x000000ffff557224 */ /* 0x000fe200028e0607 */
[----:B------:R-:W-:-:S02]  /*f160*/  SHF.R.U64 R56, R56, 0x3, RZ ;  /* 0x0000000338387819 */ /* 0x000fc400000012ff */
[----:B------:R-:W-:Y:S02]  /*f170*/  SHF.R.U64 R60, R60, 0x3, RZ ;  /* 0x000000033c3c7819 */ /* 0x000fe400000012ff */
        /* <DEDUP_REMOVED lines=16> */
[----:B------:R-:W-:Y:S01]  /*f280*/  LOP3.LUT R4, R15, R6, RZ, 0x3c, !PT ;  /* 0x000000060f047212 */ /* 0x000fe200078e3cff */
[----:B------:R-:W5:Y:S01]  /*f290*/  LD.E.128 R56, desc[UR40][R56.64] ;  /* 0x0000002838387980 */ /* 0x000f62000c101d00 */
[----:B------:R-:W-:Y:S01]  /*f2a0*/  SHF.R.U64 R6, R5, 0x3, RZ ;  /* 0x0000000305067819 */ /* 0x000fe200000012ff */
[----:B------:R-:W-:Y:S01]  /*f2b0*/  IMAD.MOV.U32 R5, RZ, RZ, R7 ;  /* 0x000000ffff057224 */ /* 0x000fe200078e0007 */
[----:B------:R-:W-:Y:S01]  /*f2c0*/  LOP3.LUT R12, R12, 0xfffffff8, RZ, 0xc0, !PT ;  /* 0xfffffff80c0c7812 */ /* 0x000fe200078ec0ff */
[----:B------:R-:W5:Y:S01]  /*f2d0*/  LD.E.128 R60, desc[UR40][R60.64] ;  /* 0x000000283c3c7980 */ /* 0x000f62000c101d00 */
[----:B------:R-:W-:Y:S01]  /*f2e0*/  LOP3.LUT R84, R6, R13, RZ, 0x3c, !PT ;  /* 0x0000000d06547212 */ /* 0x000fe200078e3cff */
[C---:B------:R-:W-:Y:S01]  /*f2f0*/  IMAD R13, R8.reuse, UR5, R9 ;  /* 0x00000005080d7c24 */ /* 0x040fe2000f8e0209 */
[----:B------:R-:W-:Y:S01]  /*f300*/  LOP3.LUT R68, R69, 0x380, RZ, 0xc0, !PT ;  /* 0x0000038045447812 */ /* 0x000fe200078ec0ff */
[----:B------:R-:W-:Y:S01]  /*f310*/  IMAD.WIDE.U32 R8, R8, UR4, RZ ;  /* 0x0000000408087c25 */ /* 0x000fe2000f8e00ff */
[----:B------:R-:W-:Y:S01]  /*f320*/  LOP3.LUT R72, R73, 0x380, RZ, 0xc0, !PT ;  /* 0x0000038049487812 */ /* 0x000fe200078ec0ff */
[----:B------:R-:W-:Y:S01]  /*f330*/  ULDC.64 UR4, c[0x0][0xae8] ;  /* 0x0002ba0000047ab9 */ /* 0x000fe20000000a00 */
[----:B------:R-:W-:Y:S01]  /*f340*/  LOP3.LUT R76, R77, 0x380, RZ, 0xc0, !PT ;  /* 0x000003804d4c7812 */ /* 0x000fe200078ec0ff */
[----:B------:R-:W-:Y:S01]  /*f350*/  IMAD.IADD R11, R11, 0x1, -R12 ;  /* 0x000000010b0b7824 */ /* 0x000fe200078e0a0c */
[----:B------:R-:W-:Y:S01]  /*f360*/  LOP3.LUT R80, R81, 0x380, RZ, 0xc0, !PT ;  /* 0x0000038051507812 */ /* 0x000fe200078ec0ff */
[----:B------:R-:W-:Y:S01]  /*f370*/  IMAD.IADD R9, R9, 0x1, R13 ;  /* 0x0000000109097824 */ /* 0x000fe200078e020d */
[----:B------:R-:W-:Y:S01]  /*f380*/  SHF.R.U64 R68, R68, 0x3, RZ ;  /* 0x0000000344447819 */ /* 0x000fe200000012ff */
[----:B------:R-:W-:Y:S01]  /*f390*/  IMAD R11, R11, 0x20, R10 ;  /* 0x000000200b0b7824 */ /* 0x000fe200078e020a */
[----:B------:R-:W-:Y:S01]  /*f3a0*/  SHF.R.U64 R72, R72, 0x3, RZ ;  /* 0x0000000348487819 */ /* 0x000fe200000012ff */
[C---:B------:R-:W-:Y:S01]  /*f3b0*/  IMAD.WIDE.U32 R8, R205.reuse, UR4, R8 ;  /* 0x00000004cd087c25 */ /* 0x040fe2000f8e0008 */
[----:B------:R-:W-:Y:S01]  /*f3c0*/  SHF.R.U64 R76, R76, 0x3, RZ ;  /* 0x000000034c4c7819 */ /* 0x000fe200000012ff */
[----:B------:R-:W5:Y:S01]  /*f3d0*/  LD.E.128 R84, desc[UR40][R84.64] ;  /* 0x0000002854547980 */ /* 0x000f62000c101d00 */
[----:B------:R-:W-:Y:S01]  /*f3e0*/  SHF.R.U64 R80, R80, 0x3, RZ ;  /* 0x0000000350507819 */ /* 0x000fe200000012ff */
[----:B------:R-:W-:Y:S01]  /*f3f0*/  IMAD R15, R160, 0x80, R11 ;  /* 0x00000080a00f7824 */ /* 0x000fe200078e020b */
[----:B------:R-:W-:Y:S01]  /*f400*/  SHF.R.S32.HI R14, RZ, 0x1f, R3 ;  /* 0x0000001fff0e7819 */ /* 0x000fe20000011403 */
[----:B------:R-:W-:Y:S01]  /*f410*/  IMAD R9, R205, UR5, R9 ;  /* 0x00000005cd097c24 */ /* 0x000fe2000f8e0209 */
[----:B------:R-:W-:Y:S01]  /*f420*/  ULDC.64 UR4, c[0x0][0xaf0] ;  /* 0x0002bc0000047ab9 */ /* 0x000fe20000000a00 */
[----:B------:R-:W-:Y:S01]  /*f430*/  LOP3.LUT R68, R68, R69, RZ, 0x3c, !PT ;  /* 0x0000004544447212 */ /* 0x000fe200078e3cff */
[----:B-1----:R-:W-:Y:S01]  /*f440*/  @P1 IMAD.HI.U32 R12, R15, R20, RZ ;  /* 0x000000140f0c1227 */ /* 0x002fe200078e00ff */
[----:B------:R-:W-:-:S02]  /*f450*/  LOP3.LUT R72, R72, R73, RZ, 0x3c, !PT ;  /* 0x0000004948487212 */ /* 0x000fc400078e3cff */
[----:B------:R-:W-:Y:S01]  /*f460*/  LOP3.LUT R76, R76, R77, RZ, 0x3c, !PT ;  /* 0x0000004d4c4c7212 */ /* 0x000fe200078e3cff */
[--C-:B------:R-:W-:Y:S01]  /*f470*/  IMAD.X R69, RZ, RZ, R7.reuse, P0 ;  /* 0x000000ffff457224 */ /* 0x100fe200000e0607 */
[----:B------:R-:W-:Y:S01]  /*f480*/  LOP3.LUT R80, R80, R81, RZ, 0x3c, !PT ;  /* 0x0000005150507212 */ /* 0x000fe200078e3cff */
[--C-:B------:R-:W-:Y:S01]  /*f490*/  IMAD.X R77, RZ, RZ, R7.reuse, P3 ;  /* 0x000000ffff4d7224 */ /* 0x100fe200018e0607 */
[----:B------:R-:W-:Y:S01]  /*f4a0*/  IADD3.X R73, RZ, R7, RZ, P2, !PT ;  /* 0x00000007ff497210 */ /* 0x000fe200017fe4ff */
[----:B------:R-:W-:Y:S02]  /*f4b0*/  IMAD.X R81, RZ, RZ, R7, P4 ;  /* 0x000000ffff517224 */ /* 0x000fe400020e0607 */
[----:B------:R-:W-:Y:S01]  /*f4c0*/  IMAD R14, R14, UR4, RZ ;  /* 0x000000040e0e7c24 */ /* 0x000fe2000f8e02ff */
[----:B------:R-:W5:Y:S01]  /*f4d0*/  LD.E.128 R4, desc[UR40][R4.64] ;  /* 0x0000002804047980 */ /* 0x000f62000c101d00 */
[----:B------:R-:W-:Y:S01]  /*f4e0*/  IMAD.MOV.U32 R11, RZ, RZ, R15 ;  /* 0x000000ffff0b7224 */ /* 0x000fe200078e000f */
[----:B--2---:R-:W-:Y:S01]  /*f4f0*/  @P1 SHF.R.U32.HI R11, RZ, R21, R12 ;  /* 0x00000015ff0b1219 */ /* 0x004fe2000001160c */
[C---:B------:R-:W-:Y:S01]  /*f500*/  IMAD R13, R3.reuse, UR5, R14 ;  /* 0x00000005030d7c24 */ /* 0x040fe2000f8e020e */
[----:B------:R-:W5:Y:S01]  /*f510*/  LD.E.128 R68, desc[UR40][R68.64] ;  /* 0x0000002844447980 */ /* 0x000f62000c101d00 */
[----:B------:R-:W-:Y:S01]  /*f520*/  IMAD.WIDE.U32 R8, R3, UR4, R8 ;  /* 0x0000000403087c25 */ /* 0x000fe2000f8e0008 */
[----:B------:R-:W-:Y:S01]  /*f530*/  SHF.R.S32.HI R3, RZ, 0x1f, R11 ;  /* 0x0000001fff037819 */ /* 0x000fe2000001140b */
[----:B------:R-:W-:Y:S01]  /*f540*/  ULDC.64 UR4, c[0x0][0xae0] ;  /* 0x0002b80000047ab9 */ /* 0x000fe20000000a00 */
[----:B------:R-:W5:Y:S01]  /*f550*/  LD.E.128 R72, desc[UR40][R72.64] ;  /* 0x0000002848487980 */ /* 0x000f62000c101d00 */
[----:B------:R-:W-:-:S03]  /*f560*/  IMAD.IADD R9, R9, 0x1, R13 ;  /* 0x0000000109097824 */ /* 0x000fc600078e020d */
[----:B------:R-:W5:Y:S01]  /*f570*/  LD.E.128 R76, desc[UR40][R76.64] ;  /* 0x000000284c4c7980 */ /* 0x000f62000c101d00 */
[----:B------:R-:W-:-:S03]  /*f580*/  IMAD.MOV R13, RZ, RZ, -R11 ;  /* 0x000000ffff0d7224 */ /* 0x000fc600078e0a0b */
[----:B------:R-:W5:Y:S01]  /*f590*/  LD.E.128 R80, desc[UR40][R80.64] ;  /* 0x0000002850507980 */ /* 0x000f62000c101d00 */
[----:B------:R-:W-:Y:S01]  /*f5a0*/  @!PT LDS RZ, [RZ] ;  /* 0x00000000fffff984 */ /* 0x000fe20000000800 */
[----:B------:R-:W-:Y:S01]  /*f5b0*/  @!PT LDS RZ, [RZ] ;  /* 0x00000000fffff984 */ /* 0x000fe20000000800 */
[----:B------:R-:W-:Y:S01]  /*f5c0*/  @!PT LDS RZ, [RZ] ;  /* 0x00000000fffff984 */ /* 0x000fe20000000800 */
[----:B------:R-:W-:Y:S01]  /*f5d0*/  @!PT LDS RZ, [RZ] ;  /* 0x00000000fffff984 */ /* 0x000fe20000000800 */
[----:B------:R0:W-:Y:S06]  /*f5e0*/  MEMBAR.ALL.CTA ;  /* 0x0000000000007992 */ /* 0x0001ec0000008000 */
[----:B0-----:R-:W0:Y:S01]  /*f5f0*/  FENCE.VIEW.ASYNC.S ;  /* 0x00000000000073c6 */ /* 0x001e220000000000 */
[----:B------:R-:W-:Y:S02]  /*f600*/  IMAD R12, R3, UR4, RZ ;  /* 0x00000004030c7c24 */ /* 0x000fe4000f8e02ff */
[----:B------:R-:W-:-:S02]  /*f610*/  IMAD R13, R158, R13, R15 ;  /* 0x0000000d9e0d7224 */ /* 0x000fc400078e020f */
[----:B------:R-:W-:-:S04]  /*f620*/  IMAD.WIDE.U32 R8, R11, UR4, R8 ;  /* 0x000000040b087c25 */ /* 0x000fc8000f8e0008 */
[----:B------:R-:W-:Y:S01]  /*f630*/  IMAD R15, R11, UR5, R12 ;  /* 0x000000050b0f7c24 */ /* 0x000fe2000f8e020c */
[----:B------:R-:W-:Y:S01]  /*f640*/  SHF.R.S32.HI R11, RZ, 0x1f, R13 ;  /* 0x0000001fff0b7819 */ /* 0x000fe2000001140d */
[----:B------:R-:W-:Y:S01]  /*f650*/  ULDC.64 UR4, c[0x0][0xad8] ;  /* 0x0002b60000047ab9 */ /* 0x000fe20000000a00 */
[----:B------:R-:W-:Y:S02]  /*f660*/  VIADD R3, R19, 0x22820 ;  /* 0x0002282013037836 */ /* 0x000fe40000000000 */
[----:B------:R-:W-:Y:S01]  /*f670*/  IADD3 R9, R9, R15, RZ ;  /* 0x0000000f09097210 */ /* 0x000fe20007ffe0ff */
[----:B------:R-:W-:Y:S02]  /*f680*/  IMAD R12, R11, UR4, RZ ;  /* 0x000000040b0c7c24 */ /* 0x000fe4000f8e02ff */
[----:B------:R-:W-:Y:S01]  /*f690*/  PRMT R3, RZ, 0x654, R3 ;  /* 0x00000654ff037816 */ /* 0x000fe20000000003 */
[----:B------:R-:W-:-:S04]  /*f6a0*/  IMAD.WIDE.U32 R8, R13, UR4, R8 ;  /* 0x000000040d087c25 */ /* 0x000fc8000f8e0008 */
[----:B------:R-:W-:Y:S01]  /*f6b0*/  IMAD R21, R13, UR5, R12 ;  /* 0x000000050d157c24 */ /* 0x000fe2000f8e020c */
[----:B------:R-:W-:Y:S01]  /*f6c0*/  ULDC.64 UR4, c[0x0][0xa80] ;  /* 0x0002a00000047ab9 */ /* 0x000fe20000000a00 */
[----:B0-----:R0:W-:Y:S02]  /*f6d0*/  SYNCS.ARRIVE.TRANS64.RED.A1T0 RZ, [R3+URZ], RZ ;  /* 0x000000ff03ff79a7 */ /* 0x0011e4000810043f */
[----:B------:R-:W-:Y:S01]  /*f6e0*/  IMAD.IADD R21, R9, 0x1, R21 ;  /* 0x0000000109157824 */ /* 0x000fe200078e0215 */
[----:B0-----:R-:W-:Y:S01]  /*f6f0*/  LEA R3, P0, R8, UR4, 0x1 ;  /* 0x0000000408037c11 */ /* 0x001fe2000f8008ff */
[----:B------:R-:W-:-:S03]  /*f700*/  UMOV UR4, 0xffffffff ;  /* 0xffffffff00047882 */ /* 0x000fc60000000000 */
[----:B------:R-:W-:Y:S01]  /*f710*/  LEA.HI.X R21, R8, UR5, R21, 0x1, P0 ;  /* 0x0000000508157c11 */ /* 0x000fe200080f0c15 */
[----:B------:R-:W-:Y:S08]  /*f720*/  BRA.DIV UR4, `(.L_x_771) ;  /* 0x000000b604607947 */ /* 0x000ff0000b800000 */
[----:B------:R0:W1:Y:S04]  /*f730*/  SHFL.IDX PT, R20, R21, RZ, 0x181f ;  /* 0x00181fff15147589 */ /* 0x00006800000e0000 */
[----:B------:R0:W2:Y:S02]  /*f740*/  SHFL.IDX PT, R14, R3, RZ, 0x181f ;  /* 0x00181fff030e7589 */ /* 0x0000a400000e0000 */
.L_x_967:
[----:B------:R-:W-:Y:S01]  /*f750*/  IMAD R89, R160, 0x80, R10 ;  /* 0x00000080a0597824 */ /* 0x000fe200078e020a */
[----:B------:R-:W-:Y:S04]  /*f760*/  BSSY B1, `(.L_x_772) ;  /* 0x000001e000017945 */ /* 0x000fe80003800000 */
[----:B------:R-:W-:-:S13]  /*f770*/  ISETP.GE.AND P0, PT, R89, R0, PT ;  /* 0x000000005900720c */ /* 0x000fda0003f06270 */
[----:B------:R-:W-:Y:S05]  /*f780*/  @P0 BRA `(.L_x_773) ;  /* 0x00000000006c0947 */ /* 0x000fea0003800000 */
[C---:B------:R-:W-:Y:S01]  /*f790*/  VIADD R15, R211.reuse, 0x40 ;  /* 0x00000040d30f7836 */ /* 0x040fe20000000000 */
[----:B------:R-:W-:Y:S01]  /*f7a0*/  ULDC UR4, c[0x0][0xac8] ;  /* 0x0002b20000047ab9 */ /* 0x000fe20000000800 */
[C---:B------:R-:W-:Y:S01]  /*f7b0*/  VIADD R90, R211.reuse, 0x80 ;  /* 0x00000080d35a7836 */ /* 0x040fe20000000000 */
[C---:B------:R-:W-:Y:S01]  /*f7c0*/  ISETP.GE.AND P3, PT, R211.reuse, UR4, PT ;  /* 0x00000004d3007c0c */ /* 0x040fe2000bf66270 */
[----:B------:R-:W-:Y:S01]  /*f7d0*/  VIADD R48, R211, 0xc0 ;  /* 0x000000c0d3307836 */ /* 0x000fe20000000000 */
[----:B------:R-:W-:Y:S01]  /*f7e0*/  ISETP.GE.AND P2, PT, R15, UR4, PT ;  /* 0x000000040f007c0c */ /* 0x000fe2000bf46270 */
[C---:B------:R-:W-:Y:S01]  /*f7f0*/  VIADD R92, R211.reuse, 0x40 ;  /* 0x00000040d35c7836 */ /* 0x040fe20000000000 */
[----:B------:R-:W-:Y:S01]  /*f800*/  ISETP.GE.AND P1, PT, R90, UR4, PT ;  /* 0x000000045a007c0c */ /* 0x000fe2000bf26270 */
[C---:B------:R-:W-:Y:S01]  /*f810*/  VIADD R91, R211.reuse, 0x80 ;  /* 0x00000080d35b7836 */ /* 0x040fe20000000000 */
[----:B------:R-:W-:Y:S01]  /*f820*/  ISETP.GE.AND P0, PT, R48, UR4, PT ;  /* 0x0000000430007c0c */ /* 0x000fe2000bf06270 */
[----:B------:R-:W-:Y:S01]  /*f830*/  VIADD R88, R211, 0xc0 ;  /* 0x000000c0d3587836 */ /* 0x000fe20000000000 */
[----:B------:R-:W-:-:S02]  /*f840*/  SHF.R.S32.HI R12, RZ, 0x1f, R211 ;  /* 0x0000001fff0c7819 */ /* 0x000fc400000114d3 */
[----:B------:R-:W-:Y:S02]  /*f850*/  SHF.R.S32.HI R92, RZ, 0x1f, R92 ;  /* 0x0000001fff5c7819 */ /* 0x000fe4000001145c */
[----:B------:R-:W-:Y:S02]  /*f860*/  SHF.R.S32.HI R91, RZ, 0x1f, R91 ;  /* 0x0000001fff5b7819 */ /* 0x000fe4000001145b */
[-C--:B--2---:R-:W-:Y:S02]  /*f870*/  @!P3 LEA R8, P5, R211, R14.reuse, 0x1 ;  /* 0x0000000ed308b211 */ /* 0x084fe400078a08ff */
[----:B------:R-:W-:Y:S02]  /*f880*/  @!P2 LEA R10, P4, R15, R14, 0x1 ;  /* 0x0000000e0f0aa211 */ /* 0x000fe400078808ff */
[----:B-1----:R-:W-:Y:S02]  /*f890*/  @!P3 LEA.HI.X R9, R211, R20, R12, 0x1, P5 ;  /* 0x00000014d309b211 */ /* 0x002fe400028f0c0c */
[----:B------:R-:W-:-:S02]  /*f8a0*/  @!P1 LEA R12, P5, R90, R14, 0x1 ;  /* 0x0000000e5a0c9211 */ /* 0x000fc400078a08ff */
[----:B------:R-:W-:Y:S01]  /*f8b0*/  @!P2 LEA.HI.X R11, R15, R20, R92, 0x1, P4 ;  /* 0x000000140f0ba211 */ /* 0x000fe200020f0c5c */
[----:B-----5:R3:W-:Y:S01]  /*f8c0*/  @!P3 ST.E.128 desc[UR40][R8.64], R4 ;  /* 0x000000040800b985 */ /* 0x0207e2000c101d28 */
[----:B------:R-:W-:Y:S02]  /*f8d0*/  SHF.R.S32.HI R88, RZ, 0x1f, R88 ;  /* 0x0000001fff587819 */ /* 0x000fe40000011458 */
[----:B------:R-:W-:Y:S01]  /*f8e0*/  @!P0 LEA R14, P4, R48, R14, 0x1 ;  /* 0x0000000e300e8211 */ /* 0x000fe200078808ff */
[----:B------:R3:W-:Y:S01]  /*f8f0*/  @!P2 ST.E.128 desc[UR40][R10.64], R36 ;  /* 0x000000240a00a985 */ /* 0x0007e2000c101d28 */
[-C--:B------:R-:W-:Y:S02]  /*f900*/  @!P1 LEA.HI.X R13, R90, R20.reuse, R91, 0x1, P5 ;  /* 0x000000145a0d9211 */ /* 0x080fe400028f0c5b */
[----:B------:R-:W-:-:S03]  /*f910*/  @!P0 LEA.HI.X R15, R48, R20, R88, 0x1, P4 ;  /* 0x00000014300f8211 */ /* 0x000fc600020f0c58 */
[----:B------:R3:W-:Y:S04]  /*f920*/  @!P1 ST.E.128 desc[UR40][R12.64], R56 ;  /* 0x000000380c009985 */ /* 0x0007e8000c101d28 */
[----:B------:R3:W-:Y:S02]  /*f930*/  @!P0 ST.E.128 desc[UR40][R14.64], R72 ;  /* 0x000000480e008985 */ /* 0x0007e4000c101d28 */
.L_x_773:
[----:B------:R-:W-:Y:S05]  /*f940*/  BSYNC B1 ;  /* 0x0000000000017941 */ /* 0x000fea0003800000 */
.L_x_772:
[----:B------:R-:W-:-:S03]  /*f950*/  UMOV UR4, 0xffffffff ;  /* 0xffffffff00047882 */ /* 0x000fc60000000000 */
[----:B------:R-:W-:Y:S05]  /*f960*/  BRA.DIV UR4, `(.L_x_774) ;  /* 0x000000b604047947 */ /* 0x000fea000b800000 */
[----:B-1----:R1:W4:Y:S04]  /*f970*/  SHFL.IDX PT, R20, R21, 0x1, 0x181f ;  /* 0x00381f0015147f89 */ /* 0x00232800000e0000 */
[----:B--23--:R1:W2:Y:S02]  /*f980*/  SHFL.IDX PT, R14, R3, 0x1, 0x181f ;  /* 0x00381f00030e7f89 */ /* 0x00c2a400000e0000 */
.L_x_971:
[----:B-----5:R-:W-:Y:S01]  /*f990*/  VIADD R5, R89, 0x20 ;  /* 0x0000002059057836 */ /* 0x020fe20000000000 */
[----:B------:R-:W-:Y:S04]  /*f9a0*/  BSSY B1, `(.L_x_775) ;  /* 0x000001e000017945 */ /* 0x000fe80003800000 */
[----:B------:R-:W-:-:S13]  /*f9b0*/  ISETP.GE.AND P0, PT, R5, R0, PT ;  /* 0x000000000500720c */ /* 0x000fda0003f06270 */
[----:B------:R-:W-:Y:S05]  /*f9c0*/  @P0 BRA `(.L_x_776) ;  /* 0x00000000006c0947 */ /* 0x000fea0003800000 */
[C---:B------:R-:W-:Y:S01]  /*f9d0*/  VIADD R10, R211.reuse, 0x40 ;  /* 0x00000040d30a7836 */ /* 0x040fe20000000000 */
        /* <DEDUP_REMOVED lines=8> */
[----:B------:R-:W-:Y:S02]  /*fa60*/  ISETP.GE.AND P0, PT, R12, UR4, PT ;  /* 0x000000040c007c0c */ /* 0x000fe4000bf06270 */
[----:B------:R-:W-:-:S02]  /*fa70*/  SHF.R.S32.HI R8, RZ, 0x1f, R211 ;  /* 0x0000001fff087819 */ /* 0x000fc400000114d3 */
[----:B------:R-:W-:Y:S02]  /*fa80*/  SHF.R.S32.HI R11, RZ, 0x1f, R11 ;  /* 0x0000001fff0b7819 */ /* 0x000fe4000001140b */
[C---:B------:R-:W-:Y:S02]  /*fa90*/  IADD3 R13, R211.reuse, 0xc0, RZ ;  /* 0x000000c0d30d7810 */ /* 0x040fe40007ffe0ff */
[CC--:B--2---:R-:W-:Y:S02]  /*faa0*/  @!P3 LEA R4, P5, R211.reuse, R14.reuse, 0x1 ;  /* 0x0000000ed304b211 */ /* 0x0c4fe400078a08ff */
[----:B------:R-:W-:Y:S02]  /*fab0*/  @!P2 LEA R6, P4, R10, R14, 0x1 ;  /* 0x0000000e0a06a211 */ /* 0x000fe400078808ff */
[----:B----4-:R-:W-:Y:S02]  /*fac0*/  @!P3 LEA.HI.X R5, R211, R20, R8, 0x1, P5 ;  /* 0x00000014d305b211 */ /* 0x010fe400028f0c08 */
[----:B------:R-:W-:-:S02]  /*fad0*/  @!P1 LEA R8, P5, R15, R14, 0x1 ;  /* 0x0000000e0f089211 */ /* 0x000fc400078a08ff */
[----:B------:R-:W-:Y:S01]  /*fae0*/  SHF.R.S32.HI R36, RZ, 0x1f, R36 ;  /* 0x0000001fff247819 */ /* 0x000fe20000011424 */
[----:B------:R3:W-:Y:S01]  /*faf0*/  @!P3 ST.E.128 desc[UR40][R4.64], R24 ;  /* 0x000000180400b985 */ /* 0x0007e2000c101d28 */
[----:B------:R-:W-:Y:S02]  /*fb00*/  @!P2 LEA.HI.X R7, R10, R20, R11, 0x1, P4 ;  /* 0x000000140a07a211 */ /* 0x000fe400020f0c0b */
[----:B------:R-:W-:Y:S02]  /*fb10*/  SHF.R.S32.HI R13, RZ, 0x1f, R13 ;  /* 0x0000001fff0d7819 */ /* 0x000fe4000001140d */
[C---:B------:R-:W-:Y:S01]  /*fb20*/  @!P0 LEA R10, P4, R12.reuse, R14, 0x1 ;  /* 0x0000000e0c0a8211 */ /* 0x040fe200078808ff */
[----:B------:R3:W-:Y:S01]  /*fb30*/  @!P2 ST.E.128 desc[UR40][R6.64], R40 ;  /* 0x000000280600a985 */ /* 0x0007e2000c101d28 */
[-C--:B------:R-:W-:Y:S02]  /*fb40*/  @!P1 LEA.HI.X R9, R15, R20.reuse, R36, 0x1, P5 ;  /* 0x000000140f099211 */ /* 0x080fe400028f0c24 */
[----:B------:R-:W-:-:S03]  /*fb50*/  @!P0 LEA.HI.X R11, R12, R20, R13, 0x1, P4 ;  /* 0x000000140c0b8211 */ /* 0x000fc600020f0c0d */
[----:B------:R3:W-:Y:S04]  /*fb60*/  @!P1 ST.E.128 desc[UR40][R8.64], R60 ;  /* 0x0000003c08009985 */ /* 0x0007e8000c101d28 */
[----:B------:R3:W-:Y:S02]  /*fb70*/  @!P0 ST.E.128 desc[UR40][R10.64], R76 ;  /* 0x0000004c0a008985 */ /* 0x0007e4000c101d28 */
.L_x_776:
[----:B------:R-:W-:Y:S05]  /*fb80*/  BSYNC B1 ;  /* 0x0000000000017941 */ /* 0x000fea0003800000 */
.L_x_775:
[----:B------:R-:W-:-:S03]  /*fb90*/  UMOV UR4, 0xffffffff ;  /* 0xffffffff00047882 */ /* 0x000fc60000000000 */
[----:B------:R-:W-:Y:S05]  /*fba0*/  BRA.DIV UR4, `(.L_x_777) ;  /* 0x000000b204bc7947 */ /* 0x000fea000b800000 */
[----:B----4-:R4:W0:Y:S04]  /*fbb0*/  SHFL.IDX PT, R20, R21, 0x2, 0x181f ;  /* 0x00581f0015147f89 */ /* 0x01082800000e0000 */
[----:B--2---:R4:W2:Y:S02]  /*fbc0*/  SHFL.IDX PT, R14, R3, 0x2, 0x181f ;  /* 0x00581f00030e7f89 */ /* 0x0048a400000e0000 */
.L_x_975:
[----:B---3--:R-:W-:Y:S01]  /*fbd0*/  VIADD R5, R89, 0x40 ;  /* 0x0000004059057836 */ /* 0x008fe20000000000 */
        /* <DEDUP_REMOVED lines=11> */
[C---:B------:R-:W-:Y:S01]  /*fc90*/  VIADD R24, R211.reuse, 0x80 ;  /* 0x00000080d3187836 */ /* 0x040fe20000000000 */
[----:B------:R-:W-:Y:S01]  /*fca0*/  ISETP.GE.AND P0, PT, R12, UR4, PT ;  /* 0x000000040c007c0c */ /* 0x000fe2000bf06270 */
[----:B------:R-:W-:Y:S01]  /*fcb0*/  VIADD R13, R211, 0xc0 ;  /* 0x000000c0d30d7836 */ /* 0x000fe20000000000 */
[----:B------:R-:W-:-:S02]  /*fcc0*/  SHF.R.S32.HI R8, RZ, 0x1f, R211 ;  /* 0x0000001fff087819 */ /* 0x000fc400000114d3 */
[----:B------:R-:W-:Y:S02]  /*fcd0*/  SHF.R.S32.HI R11, RZ, 0x1f, R11 ;  /* 0x0000001fff0b7819 */ /* 0x000fe4000001140b */
[----:B------:R-:W-:Y:S02]  /*fce0*/  SHF.R.S32.HI R24, RZ, 0x1f, R24 ;  /* 0x0000001fff187819 */ /* 0x000fe40000011418 */
[CC--:B--2---:R-:W-:Y:S02]  /*fcf0*/  @!P3 LEA R4, P5, R211.reuse, R14.reuse, 0x1 ;  /* 0x0000000ed304b211 */ /* 0x0c4fe400078a08ff */
[----:B------:R-:W-:Y:S02]  /*fd00*/  @!P2 LEA R6, P4, R10, R14, 0x1 ;  /* 0x0000000e0a06a211 */ /* 0x000fe400078808ff */
[----:B0-----:R-:W-:Y:S02]  /*fd10*/  @!P3 LEA.HI.X R5, R211, R20, R8, 0x1, P5 ;  /* 0x00000014d305b211 */ /* 0x001fe400028f0c08 */
[----:B------:R-:W-:-:S02]  /*fd20*/  @!P1 LEA R8, P5, R15, R14, 0x1 ;  /* 0x0000000e0f089211 */ /* 0x000fc400078a08ff */
[----:B------:R-:W-:Y:S01]  /*fd30*/  @!P2 LEA.HI.X R7, R10, R20, R11, 0x1, P4 ;  /* 0x000000140a07a211 */ /* 0x000fe200020f0c0b */
[----:B------:R3:W-:Y:S01]  /*fd40*/  @!P3 ST.E.128 desc[UR40][R4.64], R28 ;  /* 0x0000001c0400b985 */ /* 0x0007e2000c101d28 */
[----:B------:R-:W-:Y:S02]  /*fd50*/  SHF.R.S32.HI R13, RZ, 0x1f, R13 ;  /* 0x0000001fff0d7819 */ /* 0x000fe4000001140d */
[C---:B------:R-:W-:Y:S01]  /*fd60*/  @!P0 LEA R10, P4, R12.reuse, R14, 0x1 ;  /* 0x0000000e0c0a8211 */ /* 0x040fe200078808ff */
[----:B------:R3:W-:Y:S01]  /*fd70*/  @!P2 ST.E.128 desc[UR40][R6.64], R44 ;  /* 0x0000002c0600a985 */ /* 0x0007e2000c101d28 */
[-C--:B------:R-:W-:Y:S02]  /*fd80*/  @!P1 LEA.HI.X R9, R15, R20.reuse, R24, 0x1, P5 ;  /* 0x000000140f099211 */ /* 0x080fe400028f0c18 */
[----:B------:R-:W-:-:S03]  /*fd90*/  @!P0 LEA.HI.X R11, R12, R20, R13, 0x1, P4 ;  /* 0x000000140c0b8211 */ /* 0x000fc600020f0c0d */
[----:B------:R3:W-:Y:S04]  /*fda0*/  @!P1 ST.E.128 desc[UR40][R8.64], R64 ;  /* 0x0000004008009985 */ /* 0x0007e8000c101d28 */
[----:B------:R3:W-:Y:S02]  /*fdb0*/  @!P0 ST.E.128 desc[UR40][R10.64], R80 ;  /* 0x000000500a008985 */ /* 0x0007e4000c101d28 */
.L_x_779:
[----:B------:R-:W-:Y:S05]  /*fdc0*/  BSYNC B1 ;  /* 0x0000000000017941 */ /* 0x000fea0003800000 */
.L_x_778:
[----:B------:R-:W-:-:S03]  /*fdd0*/  UMOV UR4, 0xffffffff ;  /* 0xffffffff00047882 */ /* 0x000fc60000000000 */
[----:B------:R-:W-:Y:S05]  /*fde0*/  BRA.DIV UR4, `(.L_x_780) ;  /* 0x000000b204747947 */ /* 0x000fea000b800000 */
[----:B---3--:R3:W0:Y:S04]  /*fdf0*/  SHFL.IDX PT, R10, R21, 0x3, 0x181f ;  /* 0x00781f00150a7f89 */ /* 0x00862800000e0000 */
[----:B--2---:R3:W2:Y:S02]  /*fe00*/  SHFL.IDX PT, R14, R3, 0x3, 0x181f ;  /* 0x00781f00030e7f89 */ /* 0x0046a400000e0000 */
.L_x_979:
[----:B01-34-:R-:W-:-:S05]  /*fe10*/  VIADD R3, R89, 0x60 ;  /* 0x0000006059037836 */ /* 0x01bfca0000000000 */
[----:B------:R-:W-:-:S13]  /*fe20*/  ISETP.GE.AND P0, PT, R3, R0, PT ;  /* 0x000000000300720c */ /* 0x000fda0003f06270 */
[----:B------:R-:W-:Y:S05]  /*fe30*/  @P0 BRA `(.L_x_781) ;  /* 0x0000002c00f00947 */ /* 0x000fea0003800000 */
[C---:B------:R-:W-:Y:S01]  /*fe40*/  VIADD R13, R211.reuse, 0x40 ;  /* 0x00000040d30d7836 */ /* 0x040fe20000000000 */
[----:B------:R-:W-:Y:S01]  /*fe50*/  ULDC UR4, c[0x0][0xac8] ;  /* 0x0002b20000047ab9 */ /* 0x000fe20000000800 */
[C---:B------:R-:W-:Y:S01]  /*fe60*/  VIADD R11, R211.reuse, 0x80 ;  /* 0x00000080d30b7836 */ /* 0x040fe20000000000 */
[C---:B------:R-:W-:Y:S01]  /*fe70*/  ISETP.GE.AND P3, PT, R211.reuse, UR4, PT ;  /* 0x00000004d3007c0c */ /* 0x040fe2000bf66270 */
[----:B------:R-:W-:Y:S01]  /*fe80*/  VIADD R15, R211, 0x40 ;  /* 0x00000040d30f7836 */ /* 0x000fe20000000000 */
[----:B------:R-:W-:Y:S02]  /*fe90*/  ISETP.GE.AND P4, PT, R13, UR4, PT ;  /* 0x000000040d007c0c */ /* 0x000fe4000bf86270 */
[----:B------:R-:W-:Y:S02]  /*fea0*/  ISETP.GE.AND P5, PT, R11, UR4, PT ;  /* 0x000000040b007c0c */ /* 0x000fe4000bfa6270 */
[----:B------:R-:W-:Y:S02]  /*feb0*/  IADD3 R12, R211, 0x80, RZ ;  /* 0x00000080d30c7810 */ /* 0x000fe40007ffe0ff */
[----:B------:R-:W-:-:S02]  /*fec0*/  SHF.R.S32.HI R20, RZ, 0x1f, R211 ;  /* 0x0000001fff147819 */ /* 0x000fc400000114d3 */
[----:B------:R-:W-:Y:S02]  /*fed0*/  SHF.R.S32.HI R15, RZ, 0x1f, R15 ;  /* 0x0000001fff0f7819 */ /* 0x000fe4000001140f */
[----:B------:R-:W-:Y:S02]  /*fee0*/  SHF.R.S32.HI R12, RZ, 0x1f, R12 ;  /* 0x0000001fff0c7819 */ /* 0x000fe4000001140c */
[-C--:B--2---:R-:W-:Y:S02]  /*fef0*/  @!P3 LEA R4, P0, R211, R14.reuse, 0x1 ;  /* 0x0000000ed304b211 */ /* 0x084fe400078008ff */
[-C--:B------:R-:W-:Y:S02]  /*ff00*/  @!P4 LEA R6, P1, R13, R14.reuse, 0x1 ;  /* 0x0000000e0d06c211 */ /* 0x080fe400078208ff */
[----:B------:R-:W-:Y:S02]  /*ff10*/  @!P5 LEA R8, P2, R11, R14, 0x1 ;  /* 0x0000000e0b08d211 */ /* 0x000fe400078408ff */
[----:B------:R-:W-:-:S02]  /*ff20*/  @!P3 LEA.HI.X R5, R211, R10, R20, 0x1, P0 ;  /* 0x0000000ad305b211 */ /* 0x000fc400000f0c14 */
[-C--:B------:R-:W-:Y:S02]  /*ff30*/  @!P4 LEA.HI.X R7, R13, R10.reuse, R15, 0x1, P1 ;  /* 0x0000000a0d07c211 */ /* 0x080fe400008f0c0f */
[----:B------:R-:W-:Y:S01]  /*ff40*/  @!P5 LEA.HI.X R9, R11, R10, R12, 0x1, P2 ;  /* 0x0000000a0b09d211 */ /* 0x000fe200010f0c0c */
[----:B------:R0:W-:Y:S01]  /*ff50*/  @!P3 ST.E.128 desc[UR40][R4.64], R32 ;  /* 0x000000200400b985 */ /* 0x0001e2000c101d28 */
[----:B------:R-:W-:-:S03]  /*ff60*/  VIADD R11, R211, 0xc0 ;  /* 0x000000c0d30b7836 */ /* 0x000fc60000000000 */
[----:B------:R0:W-:Y:S02]  /*ff70*/  @!P4 ST.E.128 desc[UR40][R6.64], R52 ;  /* 0x000000340600c985 */ /* 0x0001e4000c101d28 */
[----:B------:R-:W-:Y:S02]  /*ff80*/  ISETP.GE.AND P0, PT, R11, UR4, PT ;  /* 0x000000040b007c0c */ /* 0x000fe4000bf06270 */
[----:B------:R0:W-:Y:S11]  /*ff90*/  @!P5 ST.E.128 desc[UR40][R8.64], R68 ;  /* 0x000000440800d985 */ /* 0x0001f6000c101d28 */
[----:B------:R-:W-:Y:S05]  /*ffa0*/  @P0 BRA `(.L_x_781) ;  /* 0x0000002c00940947 */ /* 0x000fea0003800000 */
[----:B------:R-:W-:Y:S01]  /*ffb0*/  VIADD R12, R211, 0xc0 ;  /* 0x000000c0d30c7836 */ /* 0x000fe20000000000 */
[----:B0-----:R-:W-:-:S04]  /*ffc0*/  LEA R4, P0, R11, R14, 0x1 ;  /* 0x0000000e0b047211 */ /* 0x001fc800078008ff */
[----:B------:R-:W-:-:S04]  /*ffd0*/  SHF.R.S32.HI R12, RZ, 0x1f, R12 ;  /* 0x0000001fff0c7819 */ /* 0x000fc8000001140c */
[----:B------:R-:W-:-:S05]  /*ffe0*/  LEA.HI.X R5, R11, R10, R12, 0x1, P0 ;  /* 0x0000000a0b057211 */ /* 0x000fca00000f0c0c */
[----:B------:R0:W-:Y:S01]  /*fff0*/  ST.E.128 desc[UR40][R4.64], R84 ;  /* 0x0000005404007985 */ /* 0x0001e2000c101d28 */
[----:B------:R-:W-:Y:S05]  /*10000*/  BRA `(.L_x_781) ;  /* 0x0000002c007c7947 */ /* 0x000fea0003800000 */
.L_x_770:
[----:B0-----:R-:W0:Y:S01]  /*10010*/  @P1 LDC R10, c[0x0][0xbec] ;  /* 0x0002fb00ff0a1b82 */ /* 0x001e220000000800 */
[----:B------:R-:W-:Y:S01]  /*10020*/  IMAD.MOV.U32 R6, RZ, RZ, R48 ;  /* 0x000000ffff067224 */ /* 0x000fe200078e0030 */
[----:B------:R-:W-:-:S06]  /*10030*/  ULDC.64 UR4, c[0x0][0xb08] ;  /* 0x0002c20000047ab9 */ /* 0x000fcc0000000a00 */
[----:B------:R-:W1:Y:S01]  /*10040*/  @P1 LDC R7, c[0x0][0xbf0] ;  /* 0x0002fc00ff071b82 */ /* 0x000e620000000800 */
[----:B0-----:R-:W-:-:S05]  /*10050*/  @P1 IMAD.HI.U32 R10, R48, R10, RZ ;  /* 0x0000000a300a1227 */ /* 0x001fca00078e00ff */
[----:B-1----:R-:W-:Y:S01]  /*10060*/  @P1 SHF.R.U32.HI R6, RZ, R7, R10 ;  /* 0x00000007ff061219 */ /* 0x002fe2000001160a */
[----:B------:R-:W-:-:S04]  /*10070*/  IMAD R7, R9, UR4, RZ ;  /* 0x0000000409077c24 */ /* 0x000fc8000f8e02ff */
[C---:B------:R-:W-:Y:S02]  /*10080*/  IMAD R7, R8.reuse, UR5, R7 ;  /* 0x0000000508077c24 */ /* 0x040fe4000f8e0207 */
[----:B------:R-:W-:Y:S01]  /*10090*/  IMAD.WIDE.U32 R8, R8, UR4, RZ ;  /* 0x0000000408087c25 */ /* 0x000fe2000f8e00ff */
[----:B------:R-:W-:-:S03]  /*100a0*/  ULDC.64 UR4, c[0x0][0xb38] ;  /* 0x0002ce0000047ab9 */ /* 0x000fc60000000a00 */
[----:B------:R-:W-:Y:S01]  /*100b0*/  IMAD.IADD R9, R9, 0x1, R7 ;  /* 0x0000000109097824 */ /* 0x000fe200078e0207 */
[----:B------:R-:W-:Y:S01]  /*100c0*/  SHF.R.S32.HI R7, RZ, 0x1f, R3 ;  /* 0x0000001fff077819 */ /* 0x000fe20000011403 */
[----:B------:R-:W-:-:S04]  /*100d0*/  IMAD.WIDE.U32 R8, R205, UR4, R8 ;  /* 0x00000004cd087c25 */ /* 0x000fc8000f8e0008 */
[----:B------:R-:W-:Y:S01]  /*100e0*/  IMAD R9, R205, UR5, R9 ;  /* 0x00000005cd097c24 */ /* 0x000fe2000f8e0209 */
[----:B------:R-:W-:Y:S02]  /*100f0*/  ULDC.64 UR4, c[0x0][0xb40] ;  /* 0x0002d00000047ab9 */ /* 0x000fe40000000a00 */
[----:B------:R-:W-:Y:S02]  /*10100*/  IMAD R7, R7, UR4, RZ ;  /* 0x0000000407077c24 */ /* 0x000fe4000f8e02ff */
[----:B------:R-:W-:-:S04]  /*10110*/  IMAD.WIDE.U32 R8, R3, UR4, R8 ;  /* 0x0000000403087c25 */ /* 0x000fc8000f8e0008 */
[----:B------:R-:W-:Y:S01]  /*10120*/  IMAD R7, R3, UR5, R7 ;  /* 0x0000000503077c24 */ /* 0x000fe2000f8e0207 */
[----:B------:R-:W-:Y:S01]  /*10130*/  ULDC.64 UR4, c[0x0][0xb48] ;  /* 0x0002d20000047ab9 */ /* 0x000fe20000000a00 */
[--C-:B------:R-:W-:Y:S02]  /*10140*/  IMAD.MOV R3, RZ, RZ, -R6.reuse ;  /* 0x000000ffff037224 */ /* 0x100fe400078e0a06 */
[----:B------:R-:W-:Y:S01]  /*10150*/  IMAD.IADD R9, R9, 0x1, R7 ;  /* 0x0000000109097824 */ /* 0x000fe200078e0207 */
[----:B------:R-:W-:Y:S01]  /*10160*/  SHF.R.S32.HI R7, RZ, 0x1f, R6 ;  /* 0x0000001fff077819 */ /* 0x000fe20000011406 */
[----:B------:R-:W-:Y:S02]  /*10170*/  IMAD R3, R158, R3, R48 ;  /* 0x000000039e037224 */ /* 0x000fe400078e0230 */
[----:B------:R-:W-:-:S04]  /*10180*/  IMAD.WIDE.U32 R8, R159, UR4, R8 ;  /* 0x000000049f087c25 */ /* 0x000fc8000f8e0008 */
[----:B------:R-:W-:Y:S01]  /*10190*/  IMAD R9, R159, UR5, R9 ;  /* 0x000000059f097c24 */ /* 0x000fe2000f8e0209 */
[----:B------:R-:W-:Y:S02]  /*101a0*/  ULDC.64 UR4, c[0x0][0xb30] ;  /* 0x0002cc0000047ab9 */ /* 0x000fe40000000a00 */
[----:B------:R-:W-:Y:S02]  /*101b0*/  IMAD R7, R7, UR4, RZ ;  /* 0x0000000407077c24 */ /* 0x000fe4000f8e02ff */
[----:B------:R-:W-:-:S04]  /*101c0*/  IMAD.WIDE.U32 R8, R6, UR4, R8 ;  /* 0x0000000406087c25 */ /* 0x000fc8000f8e0008 */
[----:B------:R-:W-:Y:S01]  /*101d0*/  IMAD R7, R6, UR5, R7 ;  /* 0x0000000506077c24 */ /* 0x000fe2000f8e0207 */
[----:B------:R-:W-:Y:S01]  /*101e0*/  ULDC.64 UR4, c[0x0][0xb28] ;  /* 0x0002ca0000047ab9 */ /* 0x000fe20000000a00 */
[----:B------:R-:W-:Y:S02]  /*101f0*/  VIADD R6, R19, 0x22820 ;  /* 0x0002282013067836 */ /* 0x000fe40000000000 */
[----:B------:R-:W-:-:S03]  /*10200*/  IMAD.IADD R9, R9, 0x1, R7 ;  /* 0x0000000109097824 */ /* 0x000fc600078e0207 */
[----:B------:R-:W-:Y:S01]  /*10210*/  PRMT R6, RZ, 0x654, R6 ;  /* 0x00000654ff067816 */ /* 0x000fe20000000006 */
[----:B------:R-:W-:-:S03]  /*10220*/  IMAD.WIDE.U32 R8, R3, UR4, R8 ;  /* 0x0000000403087c25 */ /* 0x000fc6000f8e0008 */
[----:B------:R0:W-:Y:S02]  /*10230*/  SYNCS.ARRIVE.TRANS64.RED.A1T0 RZ, [R6+URZ], RZ ;  /* 0x000000ff06ff79a7 */ /* 0x0001e4000810043f */
[----:B0-----:R-:W-:-:S05]  /*10240*/  SHF.R.S32.HI R6, RZ, 0x1f, R3 ;  /* 0x0000001fff067819 */ /* 0x001fca0000011403 */
[----:B------:R-:W-:-:S04]  /*10250*/  IMAD R6, R6, UR4, RZ ;  /* 0x0000000406067c24 */ /* 0x000fc8000f8e02ff */
[----:B------:R-:W-:Y:S01]  /*10260*/  IMAD R6, R3, UR5, R6 ;  /* 0x0000000503067c24 */ /* 0x000fe2000f8e0206 */
[----:B------:R-:W-:Y:S02]  /*10270*/  ULDC.64 UR4, c[0x0][0xb00] ;  /* 0x0002c00000047ab9 */ /* 0x000fe40000000a00 */
[----:B------:R-:W-:Y:S01]  /*10280*/  LEA R3, P0, R8, UR4, 0x2 ;  /* 0x0000000408037c11 */ /* 0x000fe2000f8010ff */
[----:B------:R-:W-:Y:S01]  /*10290*/  IMAD.IADD R6, R9, 0x1, R6 ;  /* 0x0000000109067824 */ /* 0x000fe200078e0206 */
[----:B------:R-:W-:-:S04]  /*102a0*/  UMOV UR4, 0xffffffff ;  /* 0xffffffff00047882 */ /* 0x000fc80000000000 */
[----:B------:R-:W-:Y:S01]  /*102b0*/  LEA.HI.X R10, R8, UR5, R6, 0x2, P0 ;  /* 0x00000005080a7c11 */ /* 0x000fe200080f1406 */
[----:B------:R-:W-:Y:S06]  /*102c0*/  BRA.DIV UR4, `(.L_x_782) ;  /* 0x000000ae04847947 */ /* 0x000fec000b800000 */
[----:B------:R0:W1:Y:S04]  /*102d0*/  SHFL.IDX PT, R48, R10, RZ, 0x1c1f ;  /* 0x001c1fff0a307589 */ /* 0x00006800000e0000 */
[----:B------:R0:W2:Y:S02]  /*102e0*/  SHFL.IDX PT, R11, R3, RZ, 0x1c1f ;  /* 0x001c1fff030b7589 */ /* 0x0000a400000e0000 */
.L_x_982:
[----:B------:R-:W-:Y:S01]  /*102f0*/  ISETP.GE.AND P0, PT, R21, R0, PT ;  /* 0x000000001500720c */ /* 0x000fe20003f06270 */
[----:B------:R-:W-:-:S12]  /*10300*/  BSSY B1, `(.L_x_783) ;  /* 0x00000c3000017945 */ /* 0x000fd80003800000 */
[----:B------:R-:W-:Y:S05]  /*10310*/  @P0 BRA `(.L_x_784) ;  /* 0x0000000c00040947 */ /* 0x000fea0003800000 */
[----:B------:R-:W3:Y:S01]  /*10320*/  LDL R157, [R1+0x44] ;  /* 0x00004400019d7983 */ /* 0x000ee20000100800 */
[----:B------:R-:W-:-:S03]  /*10330*/  ULDC UR4, c[0x0][0xac8] ;  /* 0x0002b20000047ab9 */ /* 0x000fc60000000800 */
[----:B------:R-:W4:Y:S04]  /*10340*/  LDL R12, [R1+0xc0] ;  /* 0x0000c000010c7983 */ /* 0x000f280000100800 */
[----:B------:R-:W5:Y:S04]  /*10350*/  LDL R155, [R1+0x144] ;  /* 0x00014400019b7983 */ /* 0x000f680000100800 */
        /* <DEDUP_REMOVED lines=8> */
[----:B------:R-:W5:Y:S01]  /*103e0*/  LDL R21, [R1+0xa8] ;  /* 0x0000a80001157983 */ /* 0x000f620000100800 */
[----:B---3--:R-:W-:-:S13]  /*103f0*/  ISETP.GE.AND P0, PT, R157, UR4, PT ;  /* 0x000000049d007c0c */ /* 0x008fda000bf06270 */
[----:B--2---:R-:W-:Y:S02]  /*10400*/  @!P0 IMAD.MOV.U32 R6, RZ, RZ, R11 ;  /* 0x000000ffff068224 */ /* 0x004fe400078e000b */
[----:B-1----:R-:W-:Y:S02]  /*10410*/  @!P0 IMAD.MOV.U32 R7, RZ, RZ, R48 ;  /* 0x000000ffff078224 */ /* 0x002fe400078e0030 */
[----:B------:R-:W-:Y:S02]  /*10420*/  @!P0 IMAD.WIDE R6, R157, 0x4, R6 ;  /* 0x000000049d068825 */ /* 0x000fe400078e0206 */
[----:B------:R-:W2:Y:S04]  /*10430*/  LDL R157, [R1+0x134] ;  /* 0x00013400019d7983 */ /* 0x000ea80000100800 */
[----:B------:R1:W-:Y:S01]  /*10440*/  @!P0 ST.E.64 desc[UR40][R6.64], R152 ;  /* 0x0000009806008985 */ /* 0x0003e2000c101b28 */
[----:B----4-:R-:W-:-:S13]  /*10450*/  ISETP.GE.AND P0, PT, R12, UR4, PT ;  /* 0x000000040c007c0c */ /* 0x010fda000bf06270 */
[C---:B-1----:R-:W-:Y:S01]  /*10460*/  @!P0 LEA R6, P1, R12.reuse, R11, 0x2 ;  /* 0x0000000b0c068211 */ /* 0x042fe200078210ff */
[----:B------:R-:W3:Y:S03]  /*10470*/  LDL R153, [R1+0x12c] ;  /* 0x00012c0001997983 */ /* 0x000ee60000100800 */
[----:B-----5:R-:W-:Y:S01]  /*10480*/  @!P0 LEA.HI.X R7, R12, R48, R155, 0x2, P1 ;  /* 0x000000300c078211 */ /* 0x020fe200008f149b */
[----:B------:R-:W4:Y:S04]  /*10490*/  LDL R152, [R1+0x94] ;  /* 0x0000940001987983 */ /* 0x000f280000100800 */
[----:B------:R-:W5:Y:S04]  /*104a0*/  LDL R155, [R1+0x130] ;  /* 0x00013000019b7983 */ /* 0x000f680000100800 */
[----:B------:R1:W-:Y:S01]  /*104b0*/  @!P0 ST.E.64 desc[UR40][R6.64], R28 ;  /* 0x0000001c06008985 */ /* 0x0003e2000c101b28 */
[----:B------:R-:W-:-:S02]  /*104c0*/  ISETP.GE.AND P0, PT, R8, UR4, PT ;  /* 0x0000000408007c0c */ /* 0x000fc4000bf06270 */
[----:B------:R-:W-:Y:S01]  /*104d0*/  ISETP.GE.AND P1, PT, R13, UR4, PT ;  /* 0x000000040d007c0c */ /* 0x000fe2000bf26270 */
[----:B------:R-:W3:Y:S10]  /*104e0*/  LDL R12, [R1+0xa4] ;  /* 0x0000a400010c7983 */ /* 0x000ef40000100800 */
[C---:B-1----:R-:W-:Y:S01]  /*104f0*/  @!P0 LEA R6, P2, R8.reuse, R11, 0x2 ;  /* 0x0000000b08068211 */ /* 0x042fe200078410ff */
[----:B------:R-:W4:Y:S03]  /*10500*/  LDL R29, [R1+0x9c] ;  /* 0x00009c00011d7983 */ /* 0x000f260000100800 */
[----:B------:R-:W-:Y:S01]  /*10510*/  @!P0 LEA.HI.X R7, R8, R48, R158, 0x2, P2 ;  /* 0x0000003008078211 */ /* 0x000fe200010f149e */
[----:B------:R-:W4:Y:S04]  /*10520*/  LDL R28, [R1+0x11c] ;  /* 0x00011c00011c7983 */ /* 0x000f280000100800 */
[----:B------:R1:W-:Y:S01]  /*10530*/  @!P0 ST.E.64 desc[UR40][R6.64], R32 ;  /* 0x0000002006008985 */ /* 0x0003e2000c101b28 */
[----:B------:R-:W-:-:S03]  /*10540*/  ISETP.GE.AND P0, PT, R9, UR4, PT ;  /* 0x0000000409007c0c */ /* 0x000fc6000bf06270 */
[----:B------:R-:W4:Y:S01]  /*10550*/  LDL R8, [R1+0xa0] ;  /* 0x0000a00001087983 */ /* 0x000f220000100800 */
[----:B-1----:R-:W-:-:S03]  /*10560*/  @!P1 LEA R6, P2, R13, R11, 0x2 ;  /* 0x0000000b0d069211 */ /* 0x002fc600078410ff */
[----:B------:R-:W4:Y:S01]  /*10570*/  LDL R32, [R1+0x88] ;  /* 0x0000880001207983 */ /* 0x000f220000100800 */
[----:B------:R-:W-:-:S03]  /*10580*/  @!P1 LEA.HI.X R7, R13, R48, R15, 0x2, P2 ;  /* 0x000000300d079211 */ /* 0x000fc600010f140f */
[----:B------:R-:W4:Y:S04]  /*10590*/  LDL R33, [R1+0x84] ;  /* 0x0000840001217983 */ /* 0x000f280000100800 */
        /* <DEDUP_REMOVED lines=13> */
[----:B------:R-:W4:Y:S04]  /*10670*/  LDL R41, [R1+0x118] ;  /* 0x0001180001297983 */ /* 0x000f280000100800 */
[----:B------:R-:W4:Y:S01]  /*10680*/  LDL R40, [R1+0x110] ;  /* 0x0001100001287983 */ /* 0x000f220000100800 */
[----:B--2---:R-:W-:-:S05]  /*10690*/  @!P1 LEA.HI.X R7, R156, R48, R157, 0x2, P2 ;  /* 0x000000309c079211 */ /* 0x004fca00010f149d */
[----:B------:R1:W-:Y:S02]  /*106a0*/  @!P1 ST.E.64 desc[UR40][R6.64], R44 ;  /* 0x0000002c06009985 */ /* 0x0003e4000c101b28 */
[C---:B-1----:R-:W-:Y:S02]  /*106b0*/  @!P0 LEA R6, P2, R154.reuse, R11, 0x2 ;  /* 0x0000000b9a068211 */ /* 0x042fe400078410ff */
[----:B------:R-:W2:Y:S04]  /*106c0*/  LDL R45, [R1+0x68] ;  /* 0x00006800012d7983 */ /* 0x000ea80000100800 */
[----:B------:R-:W2:Y:S01]  /*106d0*/  LDL R44, [R1+0xe4] ;  /* 0x0000e400012c7983 */ /* 0x000ea20000100800 */
[----:B-----5:R-:W-:-:S05]  /*106e0*/  @!P0 LEA.HI.X R7, R154, R48, R155, 0x2, P2 ;  /* 0x000000309a078211 */ /* 0x020fca00010f149b */
[----:B------:R1:W-:Y:S04]  /*106f0*/  @!P0 ST.E.64 desc[UR40][R6.64], R24 ;  /* 0x0000001806008985 */ /* 0x0003e8000c101b28 */
[----:B-1----:R-:W5:Y:S04]  /*10700*/  LDL R25, [R1+0x114] ;  /* 0x0001140001197983 */ /* 0x002f680000100800 */
[----:B------:R-:W2:Y:S01]  /*10710*/  LDL R24, [R1+0x10c] ;  /* 0x00010c0001187983 */ /* 0x000ea20000100800 */
[----:B------:R-:W-:Y:S02]  /*10720*/  ISETP.GE.AND P1, PT, R21, UR4, PT ;  /* 0x0000000415007c0c */ /* 0x000fe4000bf26270 */
[----:B---3--:R-:W-:-:S11]  /*10730*/  ISETP.GE.AND P0, PT, R12, UR4, PT ;  /* 0x000000040c007c0c */ /* 0x008fd6000bf06270 */
[----:B------:R-:W-:-:S04]  /*10740*/  @!P1 LEA R6, P2, R21, R11, 0x2 ;  /* 0x0000000b15069211 */ /* 0x000fc800078410ff */
[-C--:B------:R-:W-:Y:S02]  /*10750*/  @!P1 LEA.HI.X R7, R21, R48.reuse, R153, 0x2, P2 ;  /* 0x0000003015079211 */ /* 0x080fe400010f1499 */
[----:B----4-:R-:W-:Y:S01]  /*10760*/  ISETP.GE.AND P3, PT, R29, UR4, PT ;  /* 0x000000041d007c0c */ /* 0x010fe2000bf66270 */
[----:B------:R-:W3:Y:S04]  /*10770*/  LDL R21, [R1+0x7c] ;  /* 0x00007c0001157983 */ /* 0x000ee80000100800 */
[----:B------:R1:W-:Y:S01]  /*10780*/  @!P1 ST.E.64 desc[UR40][R6.64], R52 ;  /* 0x0000003406009985 */ /* 0x0003e2000c101b28 */
[----:B------:R-:W-:Y:S02]  /*10790*/  ISETP.GE.AND P1, PT, R8, UR4, PT ;  /* 0x0000000408007c0c */ /* 0x000fe4000bf26270 */
[C---:B-1----:R-:W-:Y:S01]  /*107a0*/  @!P0 LEA R6, P2, R12.reuse, R11, 0x2 ;  /* 0x0000000b0c068211 */ /* 0x042fe200078410ff */
[----:B------:R-:W4:Y:S03]  /*107b0*/  LDL R53, [R1+0x6c] ;  /* 0x00006c0001357983 */ /* 0x000f260000100800 */
[----:B------:R-:W-:Y:S01]  /*107c0*/  @!P0 LEA.HI.X R7, R12, R48, R13, 0x2, P2 ;  /* 0x000000300c078211 */ /* 0x000fe200010f140d */
[----:B------:R-:W4:Y:S04]  /*107d0*/  LDL R52, [R1+0xec] ;  /* 0x0000ec0001347983 */ /* 0x000f280000100800 */
[----:B------:R-:W3:Y:S04]  /*107e0*/  LDL R12, [R1+0x80] ;  /* 0x00008000010c7983 */ /* 0x000ee80000100800 */
[----:B------:R1:W-:Y:S01]  /*107f0*/  @!P0 ST.E.64 desc[UR40][R6.64], R56 ;  /* 0x0000003806008985 */ /* 0x0003e2000c101b28 */
[----:B------:R-:W-:-:S03]  /*10800*/  ISETP.GE.AND P2, PT, R15, UR4, PT ;  /* 0x000000040f007c0c */ /* 0x000fc6000bf46270 */
[----:B------:R-:W4:Y:S01]  /*10810*/  LDL R13, [R1+0x78] ;  /* 0x00007800010d7983 */ /* 0x000f220000100800 */
[----:B-1----:R-:W-:-:S03]  /*10820*/  @!P1 LEA R6, P0, R8, R11, 0x2 ;  /* 0x0000000b08069211 */ /* 0x002fc600078010ff */
[----:B------:R-:W4:Y:S01]  /*10830*/  LDL R56, [R1+0xf0] ;  /* 0x0000f00001387983 */ /* 0x000f220000100800 */
[----:B------:R-:W-:-:S05]  /*10840*/  @!P1 LEA.HI.X R7, R8, R48, R9, 0x2, P0 ;  /* 0x0000003008079211 */ /* 0x000fca00000f1409 */
[----:B------:R1:W-:Y:S01]  /*10850*/  @!P1 ST.E.64 desc[UR40][R6.64], R60 ;  /* 0x0000003c06009985 */ /* 0x0003e2000c101b28 */
[----:B------:R-:W-:Y:S02]  /*10860*/  ISETP.GE.AND P1, PT, R14, UR4, PT ;  /* 0x000000040e007c0c */ /* 0x000fe4000bf26270 */
[-C--:B------:R-:W-:Y:S02]  /*10870*/  @!P2 LEA R8, P5, R15, R11.reuse, 0x2 ;  /* 0x0000000b0f08a211 */ /* 0x080fe400078a10ff */
[----:B-1----:R-:W-:-:S04]  /*10880*/  @!P3 LEA R6, P4, R29, R11, 0x2 ;  /* 0x0000000b1d06b211 */ /* 0x002fc800078810ff */
[-C--:B------:R-:W-:Y:S02]  /*10890*/  @!P3 LEA.HI.X R7, R29, R48.reuse, R36, 0x2, P4 ;  /* 0x000000301d07b211 */ /* 0x080fe400020f1424 */
[----:B------:R-:W4:Y:S01]  /*108a0*/  LDL R29, [R1+0x104] ;  /* 0x00010400011d7983 */ /* 0x000f220000100800 */
[----:B------:R-:W-:-:S03]  /*108b0*/  @!P2 LEA.HI.X R9, R15, R48, R28, 0x2, P5 ;  /* 0x000000300f09a211 */ /* 0x000fc600028f141c */
[----:B------:R-:W4:Y:S01]  /*108c0*/  LDL R36, [R1+0x108] ;  /* 0x0001080001247983 */ /* 0x000f220000100800 */
[----:B------:R-:W-:-:S03]  /*108d0*/  ISETP.GE.AND P0, PT, R152, UR4, PT ;  /* 0x0000000498007c0c */ /* 0x000fc6000bf06270 */
[----:B------:R-:W-:Y:S04]  /*108e0*/  @!P3 ST.E.64 desc[UR40][R6.64], R64 ;  /* 0x000000400600b985 */ /* 0x000fe8000c101b28 */
[----:B------:R1:W-:Y:S01]  /*108f0*/  @!P2 ST.E.64 desc[UR40][R8.64], R68 ;  /* 0x000000440800a985 */ /* 0x0003e2000c101b28 */
[----:B------:R-:W-:-:S03]  /*10900*/  ISETP.GE.AND P2, PT, R32, UR4, PT ;  /* 0x0000000420007c0c */ /* 0x000fc6000bf46270 */
[----:B------:R-:W4:Y:S04]  /*10910*/  LDL R28, [R1+0x74] ;  /* 0x00007400011c7983 */ /* 0x000f280000100800 */
[----:B------:R-:W4:Y:S01]  /*10920*/  LDL R15, [R1+0x70] ;  /* 0x00007000010f7983 */ /* 0x000f220000100800 */
[-C--:B-1----:R-:W-:Y:S02]  /*10930*/  @!P1 LEA R8, P5, R14, R11.reuse, 0x2 ;  /* 0x0000000b0e089211 */ /* 0x082fe400078a10ff */
[----:B------:R-:W-:-:S04]  /*10940*/  @!P0 LEA R6, P4, R152, R11, 0x2 ;  /* 0x0000000b98068211 */ /* 0x000fc800078810ff */
[-C--:B------:R-:W-:Y:S02]  /*10950*/  @!P0 LEA.HI.X R7, R152, R48.reuse, R41, 0x2, P4 ;  /* 0x0000003098078211 */ /* 0x080fe400020f1429 */
[----:B------:R-:W-:Y:S01]  /*10960*/  ISETP.GE.AND P3, PT, R37, UR4, PT ;  /* 0x0000000425007c0c */ /* 0x000fe2000bf66270 */
[----:B------:R-:W4:Y:S04]  /*10970*/  LDL R41, [R1+0x60] ;  /* 0x0000600001297983 */ /* 0x000f280000100800 */
[----:B------:R-:W-:Y:S01]  /*10980*/  @!P0 ST.E.64 desc[UR40][R6.64], R72 ;  /* 0x0000004806008985 */ /* 0x000fe2000c101b28 */
[----:B-----5:R-:W-:-:S03]  /*10990*/  @!P1 LEA.HI.X R9, R14, R48, R25, 0x2, P5 ;  /* 0x000000300e099211 */ /* 0x020fc600028f1419 */
[----:B------:R-:W5:Y:S04]  /*109a0*/  LDL R14, [R1+0xfc] ;  /* 0x0000fc00010e7983 */ /* 0x000f680000100800 */
[----:B------:R-:W5:Y:S04]  /*109b0*/  LDL R25, [R1+0x100] ;  /* 0x0001000001197983 */ /* 0x000f680000100800 */
[----:B------:R1:W-:Y:S02]  /*109c0*/  @!P1 ST.E.64 desc[UR40][R8.64], R76 ;  /* 0x0000004c08009985 */ /* 0x0003e4000c101b28 */
[----:B-1----:R-:W-:-:S04]  /*109d0*/  @!P2 LEA R8, P5, R32, R11, 0x2 ;  /* 0x0000000b2008a211 */ /* 0x002fc800078a10ff */
[-C--:B--2---:R-:W-:Y:S02]  /*109e0*/  @!P2 LEA.HI.X R9, R32, R48.reuse, R24, 0x2, P5 ;  /* 0x000000302009a211 */ /* 0x084fe400028f1418 */
[----:B------:R-:W2:Y:S04]  /*109f0*/  LDL R32, [R1+0xf8] ;  /* 0x0000f80001207983 */ /* 0x000ea80000100800 */
[----:B------:R-:W2:Y:S01]  /*10a00*/  LDL R24, [R1+0xf4] ;  /* 0x0000f40001187983 */ /* 0x000ea20000100800 */
[----:B------:R-:W-:Y:S02]  /*10a10*/  @!P3 LEA R6, P4, R37, R11, 0x2 ;  /* 0x0000000b2506b211 */ /* 0x000fe400078810ff */
[----:B------:R-:W-:Y:S02]  /*10a20*/  ISETP.GE.AND P0, PT, R33, UR4, PT ;  /* 0x0000000421007c0c */ /* 0x000fe4000bf06270 */
[----:B------:R-:W-:-:S02]  /*10a30*/  @!P3 LEA.HI.X R7, R37, R48, R40, 0x2, P4 ;  /* 0x000000302507b211 */ /* 0x000fc400020f1428 */
[----:B------:R-:W2:Y:S01]  /*10a40*/  LDL R37, [R1+0x5c] ;  /* 0x00005c0001257983 */ /* 0x000ea20000100800 */
[----:B---3--:R-:W-:-:S03]  /*10a50*/  ISETP.GE.AND P1, PT, R12, UR4, PT ;  /* 0x000000040c007c0c */ /* 0x008fc6000bf26270 */
[----:B------:R-:W-:Y:S04]  /*10a60*/  @!P3 ST.E.64 desc[UR40][R6.64], R80 ;  /* 0x000000500600b985 */ /* 0x000fe8000c101b28 */
[----:B------:R1:W-:Y:S01]  /*10a70*/  @!P2 ST.E.64 desc[UR40][R8.64], R84 ;  /* 0x000000540800a985 */ /* 0x0003e2000c101b28 */
[----:B----4-:R-:W-:-:S03]  /*10a80*/  ISETP.GE.AND P2, PT, R13, UR4, PT ;  /* 0x000000040d007c0c */ /* 0x010fc6000bf46270 */
[----:B------:R-:W3:Y:S02]  /*10a90*/  LDL R40, [R1+0xe0] ;  /* 0x0000e00001287983 */ /* 0x000ee40000100800 */
[CC--:B-1----:R-:W-:Y:S02]  /*10aa0*/  @!P1 LEA R8, P5, R12.reuse, R11.reuse, 0x2 ;  /* 0x0000000b0c089211 */ /* 0x0c2fe400078a10ff */
[----:B------:R-:W-:Y:S02]  /*10ab0*/  @!P0 LEA R6, P4, R33, R11, 0x2 ;  /* 0x0000000b21068211 */ /* 0x000fe400078810ff */
[----:B------:R-:W-:Y:S02]  /*10ac0*/  ISETP.GE.AND P3, PT, R21, UR4, PT ;  /* 0x0000000415007c0c */ /* 0x000fe4000bf66270 */
[-C--:B------:R-:W-:Y:S02]  /*10ad0*/  @!P1 LEA.HI.X R9, R12, R48.reuse, R29, 0x2, P5 ;  /* 0x000000300c099211 */ /* 0x080fe400028f141d */
[----:B------:R-:W4:Y:S01]  /*10ae0*/  LDL R12, [R1+0x64] ;  /* 0x00006400010c7983 */ /* 0x000f220000100800 */
[----:B------:R-:W-:-:S03]  /*10af0*/  @!P0 LEA.HI.X R7, R33, R48, R36, 0x2, P4 ;  /* 0x0000003021078211 */ /* 0x000fc600020f1424 */
[----:B------:R-:W3:Y:S04]  /*10b00*/  LDL R33, [R1+0x58] ;  /* 0x0000580001217983 */ /* 0x000ee80000100800 */
[----:B------:R-:W-:Y:S04]  /*10b10*/  @!P0 ST.E.64 desc[UR40][R6.64], R88 ;  /* 0x0000005806008985 */ /* 0x000fe8000c101b28 */
[----:B------:R1:W-:Y:S01]  /*10b20*/  @!P1 ST.E.64 desc[UR40][R8.64], R92 ;  /* 0x0000005c08009985 */ /* 0x0003e2000c101b28 */
[----:B------:R-:W-:-:S03]  /*10b30*/  ISETP.GE.AND P0, PT, R28, UR4, PT ;  /* 0x000000041c007c0c */ /* 0x000fc6000bf06270 */
[----:B------:R-:W3:Y:S04]  /*10b40*/  LDL R29, [R1+0x54] ;  /* 0x00005400011d7983 */ /* 0x000ee80000100800 */
[----:B------:R-:W3:Y:S01]  /*10b50*/  LDL R36, [R1+0xdc] ;  /* 0x0000dc0001247983 */ /* 0x000ee20000100800 */
[-C--:B-1----:R-:W-:Y:S02]  /*10b60*/  @!P2 LEA R8, P5, R13, R11.reuse, 0x2 ;  /* 0x0000000b0d08a211 */ /* 0x082fe400078a10ff */
[----:B------:R-:W-:Y:S02]  /*10b70*/  @!P3 LEA R6, P4, R21, R11, 0x2 ;  /* 0x0000000b1506b211 */ /* 0x000fe400078810ff */
[----:B------:R-:W-:Y:S02]  /*10b80*/  ISETP.GE.AND P1, PT, R15, UR4, PT ;  /* 0x000000040f007c0c */ /* 0x000fe4000bf26270 */
[----:B-----5:R-:W-:-:S02]  /*10b90*/  @!P2 LEA.HI.X R9, R13, R48, R14, 0x2, P5 ;  /* 0x000000300d09a211 */ /* 0x020fc400028f140e */
[----:B------:R-:W5:Y:S04]  /*10ba0*/  LDL R13, [R1+0xe8] ;  /* 0x0000e800010d7983 */ /* 0x000f680000100800 */
[----:B------:R-:W5:Y:S01]  /*10bb0*/  LDL R14, [R1+0x50] ;  /* 0x00005000010e7983 */ /* 0x000f620000100800 */
[----:B------:R-:W-:-:S03]  /*10bc0*/  @!P3 LEA.HI.X R7, R21, R48, R25, 0x2, P4 ;  /* 0x000000301507b211 */ /* 0x000fc600020f1419 */
[----:B------:R-:W5:Y:S04]  /*10bd0*/  LDL R25, [R1+0x4c] ;  /* 0x00004c0001197983 */ /* 0x000f680000100800 */
[----:B------:R-:W5:Y:S04]  /*10be0*/  LDL R21, [R1+0x48] ;  /* 0x0000480001157983 */ /* 0x000f680000100800 */
[----:B------:R1:W-:Y:S04]  /*10bf0*/  @!P3 ST.E.64 desc[UR40][R6.64], R96 ;  /* 0x000000600600b985 */ /* 0x0003e8000c101b28 */
[----:B------:R0:W-:Y:S01]  /*10c00*/  @!P2 ST.E.64 desc[UR40][R8.64], R100 ;  /* 0x000000640800a985 */ /* 0x0001e2000c101b28 */
[----:B-1----:R-:W-:-:S02]  /*10c10*/  @!P0 LEA R6, P5, R28, R11, 0x2 ;  /* 0x0000000b1c068211 */ /* 0x002fc400078a10ff */
[C---:B0-----:R-:W-:Y:S02]  /*10c20*/  @!P1 LEA R8, P2, R15.reuse, R11, 0x2 ;  /* 0x0000000b0f089211 */ /* 0x041fe400078410ff */
[-C--:B--2---:R-:W-:Y:S02]  /*10c30*/  @!P0 LEA.HI.X R7, R28, R48.reuse, R32, 0x2, P5 ;  /* 0x000000301c078211 */ /* 0x084fe400028f1420 */
[----:B------:R-:W-:Y:S01]  /*10c40*/  @!P1 LEA.HI.X R9, R15, R48, R24, 0x2, P2 ;  /* 0x000000300f099211 */ /* 0x000fe200010f1418 */
[----:B------:R-:W2:Y:S04]  /*10c50*/  LDL R32, [R1+0xd8] ;  /* 0x0000d80001207983 */ /* 0x000ea80000100800 */
[----:B------:R-:W2:Y:S04]  /*10c60*/  LDL R15, [R1+0xd4] ;  /* 0x0000d400010f7983 */ /* 0x000ea80000100800 */
[----:B------:R-:W2:Y:S04]  /*10c70*/  LDL R28, [R1+0xd0] ;  /* 0x0000d000011c7983 */ /* 0x000ea80000100800 */
[----:B------:R-:W2:Y:S01]  /*10c80*/  LDL R24, [R1+0xcc] ;  /* 0x0000cc0001187983 */ /* 0x000ea20000100800 */
[----:B------:R-:W-:-:S02]  /*10c90*/  ISETP.GE.AND P3, PT, R53, UR4, PT ;  /* 0x0000000435007c0c */ /* 0x000fc4000bf66270 */
[----:B------:R-:W-:Y:S01]  /*10ca0*/  ISETP.GE.AND P4, PT, R45, UR4, PT ;  /* 0x000000042d007c0c */ /* 0x000fe2000bf86270 */
[----:B------:R0:W-:Y:S04]  /*10cb0*/  @!P0 ST.E.64 desc[UR40][R6.64], R104 ;  /* 0x0000006806008985 */ /* 0x0001e8000c101b28 */
[----:B------:R1:W-:Y:S01]  /*10cc0*/  @!P1 ST.E.64 desc[UR40][R8.64], R108 ;  /* 0x0000006c08009985 */ /* 0x0003e2000c101b28 */
[----:B------:R-:W-:-:S05]  /*10cd0*/  ISETP.GE.AND P1, PT, R41, UR4, PT ;  /* 0x0000000429007c0c */ /* 0x000fca000bf26270 */
[-C--:B0-----:R-:W-:Y:S02]  /*10ce0*/  @!P3 LEA R6, P0, R53, R11.reuse, 0x2 ;  /* 0x0000000b3506b211 */ /* 0x081fe400078010ff */
[----:B-1----:R-:W-:Y:S02]  /*10cf0*/  @!P4 LEA R8, P5, R45, R11, 0x2 ;  /* 0x0000000b2d08c211 */ /* 0x002fe400078a10ff */
[-C--:B------:R-:W-:Y:S02]  /*10d00*/  @!P3 LEA.HI.X R7, R53, R48.reuse, R56, 0x2, P0 ;  /* 0x000000303507b211 */ /* 0x080fe400000f1438 */
[----:B------:R-:W-:Y:S02]  /*10d10*/  ISETP.GE.AND P0, PT, R37, UR4, PT ;  /* 0x0000000425007c0c */ /* 0x000fe4000bf06270 */
[----:B------:R-:W-:Y:S01]  /*10d20*/  @!P4 LEA.HI.X R9, R45, R48, R52, 0x2, P5 ;  /* 0x000000302d09c211 */ /* 0x000fe200028f1434 */
[----:B------:R-:W-:Y:S04]  /*10d30*/  @!P3 ST.E.64 desc[UR40][R6.64], R112 ;  /* 0x000000700600b985 */ /* 0x000fe8000c101b28 */
[----:B------:R0:W-:Y:S01]  /*10d40*/  @!P4 ST.E.64 desc[UR40][R8.64], R116 ;  /* 0x000000740800c985 */ /* 0x0001e2000c101b28 */
[----:B----4-:R-:W-:-:S02]  /*10d50*/  ISETP.GE.AND P2, PT, R12, UR4, PT ;  /* 0x000000040c007c0c */ /* 0x010fc4000bf46270 */
[----:B---3--:R-:W-:Y:S02]  /*10d60*/  ISETP.GE.AND P4, PT, R33, UR4, PT ;  /* 0x0000000421007c0c */ /* 0x008fe4000bf86270 */
[----:B0-----:R-:W-:-:S09]  /*10d70*/  @!P1 LEA R8, P5, R41, R11, 0x2 ;  /* 0x0000000b29089211 */ /* 0x001fd200078a10ff */
[CC--:B------:R-:W-:Y:S02]  /*10d80*/  @!P2 LEA R6, P3, R12.reuse, R11.reuse, 0x2 ;  /* 0x0000000b0c06a211 */ /* 0x0c0fe400078610ff */
[-C--:B------:R-:W-:Y:S02]  /*10d90*/  @!P1 LEA.HI.X R9, R41, R48.reuse, R44, 0x2, P5 ;  /* 0x0000003029099211 */ /* 0x080fe400028f142c */
[----:B-----5:R-:W-:Y:S02]  /*10da0*/  @!P2 LEA.HI.X R7, R12, R48, R13, 0x2, P3 ;  /* 0x000000300c07a211 */ /* 0x020fe400018f140d */
[----:B------:R-:W-:-:S03]  /*10db0*/  @!P0 LEA R12, P3, R37, R11, 0x2 ;  /* 0x0000000b250c8211 */ /* 0x000fc600078610ff */
[----:B------:R0:W-:Y:S01]  /*10dc0*/  @!P2 ST.E.64 desc[UR40][R6.64], R120 ;  /* 0x000000780600a985 */ /* 0x0001e2000c101b28 */
[----:B------:R-:W-:Y:S02]  /*10dd0*/  ISETP.GE.AND P2, PT, R29, UR4, PT ;  /* 0x000000041d007c0c */ /* 0x000fe4000bf46270 */
[----:B------:R-:W-:Y:S02]  /*10de0*/  @!P0 LEA.HI.X R13, R37, R48, R40, 0x2, P3 ;  /* 0x00000030250d8211 */ /* 0x000fe400018f1428 */
[----:B------:R-:W-:Y:S01]  /*10df0*/  ISETP.GE.AND P3, PT, R14, UR4, PT ;  /* 0x000000040e007c0c */ /* 0x000fe2000bf66270 */
[----:B------:R1:W-:Y:S01]  /*10e00*/  @!P1 ST.E.64 desc[UR40][R8.64], R124 ;  /* 0x0000007c08009985 */ /* 0x0003e2000c101b28 */
[----:B------:R-:W-:-:S03]  /*10e10*/  ISETP.GE.AND P1, PT, R25, UR4, PT ;  /* 0x0000000419007c0c */ /* 0x000fc6000bf26270 */
[----:B------:R3:W-:Y:S01]  /*10e20*/  @!P0 ST.E.64 desc[UR40][R12.64], R128 ;  /* 0x000000800c008985 */ /* 0x0007e2000c101b28 */
[----:B------:R-:W-:Y:S02]  /*10e30*/  ISETP.GE.AND P0, PT, R21, UR4, PT ;  /* 0x0000000415007c0c */ /* 0x000fe4000bf06270 */
[----:B0-----:R-:W-:-:S04]  /*10e40*/  @!P4 LEA R6, P5, R33, R11, 0x2 ;  /* 0x0000000b2106c211 */ /* 0x001fc800078a10ff */
[----:B------:R-:W-:Y:S02]  /*10e50*/  @!P4 LEA.HI.X R7, R33, R48, R36, 0x2, P5 ;  /* 0x000000302107c211 */ /* 0x000fe400028f1424 */
[----:B-1----:R-:W-:-:S03]  /*10e60*/  @!P2 LEA R8, P5, R29, R11, 0x2 ;  /* 0x0000000b1d08a211 */ /* 0x002fc600078a10ff */
[----:B------:R0:W-:Y:S01]  /*10e70*/  @!P4 ST.E.64 desc[UR40][R6.64], R132 ;  /* 0x000000840600c985 */ /* 0x0001e2000c101b28 */
[CC--:B---3--:R-:W-:Y:S02]  /*10e80*/  @!P3 LEA R12, P4, R14.reuse, R11.reuse, 0x2 ;  /* 0x0000000b0e0cb211 */ /* 0x0c8fe400078810ff */
[-C--:B--2---:R-:W-:Y:S02]  /*10e90*/  @!P2 LEA.HI.X R9, R29, R48.reuse, R32, 0x2, P5 ;  /* 0x000000301d09a211 */ /* 0x084fe400028f1420 */
[-C--:B0-----:R-:W-:Y:S02]  /*10ea0*/  @!P1 LEA R6, P5, R25, R11.reuse, 0x2 ;  /* 0x0000000b19069211 */ /* 0x081fe400078a10ff */
[-C--:B------:R-:W-:Y:S02]  /*10eb0*/  @!P3 LEA.HI.X R13, R14, R48.reuse, R15, 0x2, P4 ;  /* 0x000000300e0db211 */ /* 0x080fe400020f140f */
[----:B------:R-:W-:Y:S02]  /*10ec0*/  @!P0 LEA R14, P4, R21, R11, 0x2 ;  /* 0x0000000b150e8211 */ /* 0x000fe400078810ff */
[-C--:B------:R-:W-:Y:S01]  /*10ed0*/  @!P1 LEA.HI.X R7, R25, R48.reuse, R28, 0x2, P5 ;  /* 0x0000003019079211 */ /* 0x080fe200028f141c */
[----:B------:R3:W-:Y:S01]  /*10ee0*/  @!P2 ST.E.64 desc[UR40][R8.64], R136 ;  /* 0x000000880800a985 */ /* 0x0007e2000c101b28 */
[----:B------:R-:W-:-:S03]  /*10ef0*/  @!P0 LEA.HI.X R15, R21, R48, R24, 0x2, P4 ;  /* 0x00000030150f8211 */ /* 0x000fc600020f1418 */
[----:B------:R3:W-:Y:S04]  /*10f00*/  @!P3 ST.E.64 desc[UR40][R12.64], R140 ;  /* 0x0000008c0c00b985 */ /* 0x0007e8000c101b28 */
[----:B------:R3:W-:Y:S04]  /*10f10*/  @!P1 ST.E.64 desc[UR40][R6.64], R144 ;  /* 0x0000009006009985 */ /* 0x0007e8000c101b28 */
[----:B------:R3:W-:Y:S02]  /*10f20*/  @!P0 ST.E.64 desc[UR40][R14.64], R148 ;  /* 0x000000940e008985 */ /* 0x0007e4000c101b28 */
.L_x_784:
[----:B------:R-:W-:Y:S05]  /*10f30*/  BSYNC B1 ;  /* 0x0000000000017941 */ /* 0x000fea0003800000 */
.L_x_783:
[----:B------:R-:W-:-:S03]  /*10f40*/  UMOV UR4, 0xffffffff ;  /* 0xffffffff00047882 */ /* 0x000fc60000000000 */
[----:B------:R-:W-:Y:S05]  /*10f50*/  BRA.DIV UR4, `(.L_x_785) ;  /* 0x000000a204987947 */ /* 0x000fea000b800000 */
[----:B0-----:R-:W0:Y:S04]  /*10f60*/  SHFL.IDX PT, R10, R10, 0x1, 0x1c1f ;  /* 0x003c1f000a0a7f89 */ /* 0x001e2800000e0000 */
[----:B------:R-:W4:Y:S02]  /*10f70*/  SHFL.IDX PT, R3, R3, 0x1, 0x1c1f ;  /* 0x003c1f0003037f89 */ /* 0x000f2400000e0000 */
.L_x_986:
[----:B------:R-:W-:-:S13]  /*10f80*/  ISETP.GE.AND P0, PT, R20, R0, PT ;  /* 0x000000001400720c */ /* 0x000fda0003f06270 */
[----:B------:R-:W-:Y:S05]  /*10f90*/  @P0 BRA `(.L_x_781) ;  /* 0x0000001c00980947 */ /* 0x000fea0003800000 */
[----:B------:R-:W5:Y:S01]  /*10fa0*/  LDL R60, [R1+0x44] ;  /* 0x00004400013c7983 */ /* 0x000f620000100800 */
[----:B------:R-:W-:-:S03]  /*10fb0*/  ULDC UR4, c[0x0][0xac8] ;  /* 0x0002b20000047ab9 */ /* 0x000fc60000000800 */
[----:B------:R-:W4:Y:S04]  /*10fc0*/  LDL R73, [R1+0xc0] ;  /* 0x0000c00001497983 */ /* 0x000f280000100800 */
[----:B------:R-:W4:Y:S04]  /*10fd0*/  LDL R52, [R1+0x7c] ;  /* 0x00007c0001347983 */ /* 0x000f280000100800 */
[----:B------:R-:W4:Y:S04]  /*10fe0*/  LDL R41, [R1+0x70] ;  /* 0x0000700001297983 */ /* 0x000f280000100800 */
[----:B------:R-:W4:Y:S04]  /*10ff0*/  LDL R36, [R1+0x68] ;  /* 0x0000680001247983 */ /* 0x000f280000100800 */
[----:B---3--:R-:W3:Y:S04]  /*11000*/  LDL R7, [R1+0x74] ;  /* 0x0000740001077983 */ /* 0x008ee80000100800 */
[----:B------:R-:W3:Y:S04]  /*11010*/  LDL R6, [R1+0xe4] ;  /* 0x0000e40001067983 */ /* 0x000ee80000100800 */
        /* <DEDUP_REMOVED lines=19> */
[----:B-1----:R-:W3:Y:S04]  /*11150*/  LDL R48, [R1+0xf0] ;  /* 0x0000f00001307983 */ /* 0x002ee80000100800 */
        /* <DEDUP_REMOVED lines=10> */
[----:B--2---:R-:W2:Y:S01]  /*11200*/  LDL R11, [R1+0x48] ;  /* 0x00004800010b7983 */ /* 0x004ea20000100800 */
[----:B-----5:R-:W-:-:S02]  /*11210*/  ISETP.GE.AND P2, PT, R60, UR4, PT ;  /* 0x000000043c007c0c */ /* 0x020fc4000bf46270 */
[----:B----4-:R-:W-:Y:S02]  /*11220*/  ISETP.GE.AND P3, PT, R73, UR4, PT ;  /* 0x0000000449007c0c */ /* 0x010fe4000bf66270 */
[----:B------:R-:W-:Y:S01]  /*11230*/  MOV R57, R52 ;  /* 0x0000003400397202 */ /* 0x000fe20000000f00 */
[----:B------:R-:W-:Y:S02]  /*11240*/  IMAD.MOV.U32 R52, RZ, RZ, R41 ;  /* 0x000000ffff347224 */ /* 0x000fe400078e0029 */
[----:B------:R-:W-:Y:S02]  /*11250*/  IMAD.MOV.U32 R41, RZ, RZ, R36 ;  /* 0x000000ffff297224 */ /* 0x000fe400078e0024 */
[----:B---3--:R-:W-:-:S04]  /*11260*/  IMAD.MOV.U32 R56, RZ, RZ, R7 ;  /* 0x000000ffff387224 */ /* 0x008fc800078e0007 */
[----:B0-----:R-:W-:Y:S02]  /*11270*/  @!P2 IMAD.MOV.U32 R7, RZ, RZ, R10 ;  /* 0x000000ffff07a224 */ /* 0x001fe400078e000a */
[----:B------:R-:W-:Y:S02]  /*11280*/  IMAD.MOV.U32 R36, RZ, RZ, R6 ;  /* 0x000000ffff247224 */ /* 0x000fe400078e0006 */
[----:B------:R-:W-:-:S04]  /*11290*/  @!P2 IMAD.MOV.U32 R6, RZ, RZ, R3 ;  /* 0x000000ffff06a224 */ /* 0x000fc800078e0003 */
[----:B------:R-:W-:-:S04]  /*112a0*/  @!P2 IMAD.WIDE R6, R60, 0x4, R6 ;  /* 0x000000043c06a825 */ /* 0x000fc800078e0206 */
[----:B------:R-:W-:Y:S02]  /*112b0*/  IMAD.MOV.U32 R60, RZ, RZ, R57 ;  /* 0x000000ffff3c7224 */ /* 0x000fe400078e0039 */
[----:B------:R-:W-:Y:S01]  /*112c0*/  IMAD.MOV.U32 R57, RZ, RZ, R8 ;  /* 0x000000ffff397224 */ /* 0x000fe200078e0008 */
[C---:B------:R-:W-:Y:S01]  /*112d0*/  @!P3 LEA R8, P4, R73.reuse, R3, 0x2 ;  /* 0x000000034908b211 */ /* 0x040fe200078810ff */
[----:B------:R-:W-:Y:S02]  /*112e0*/  IMAD.MOV.U32 R61, RZ, RZ, R25 ;  /* 0x000000ffff3d7224 */ /* 0x000fe400078e0019 */
[----:B------:R-:W-:Y:S02]  /*112f0*/  IMAD.MOV.U32 R25, RZ, RZ, R15 ;  /* 0x000000ffff197224 */ /* 0x000fe400078e000f */
[----:B------:R-:W-:Y:S01]  /*11300*/  IMAD.MOV.U32 R15, RZ, RZ, R9 ;  /* 0x000000ffff0f7224 */ /* 0x000fe200078e0009 */
[----:B------:R-:W-:Y:S02]  /*11310*/  @!P3 LEA.HI.X R9, R73, R10, R85, 0x2, P4 ;  /* 0x0000000a4909b211 */ /* 0x000fe400020f1455 */
[----:B------:R-:W3:Y:S01]  /*11320*/  LDL R85, [R1+0x13c] ;  /* 0x00013c0001557983 */ /* 0x000ee20000100800 */
[----:B------:R-:W-:-:S03]  /*11330*/  ISETP.GE.AND P0, PT, R76, UR4, PT ;  /* 0x000000044c007c0c */ /* 0x000fc6000bf06270 */
[----:B------:R-:W4:Y:S04]  /*11340*/  LDL R73, [R1+0x138] ;  /* 0x0001380001497983 */ /* 0x000f280000100800 */
[----:B------:R-:W-:Y:S04]  /*11350*/  @!P2 ST.E.64 desc[UR40][R6.64], R26 ;  /* 0x0000001a0600a985 */ /* 0x000fe8000c101b28 */
[----:B------:R0:W-:Y:S02]  /*11360*/  @!P3 ST.E.64 desc[UR40][R8.64], R30 ;  /* 0x0000001e0800b985 */ /* 0x0001e4000c101b28 */
[----:B0-----:R-:W-:-:S02]  /*11370*/  @!P0 LEA R8, P4, R76, R3, 0x2 ;  /* 0x000000034c088211 */ /* 0x001fc400078810ff */
[----:B------:R-:W-:Y:S02]  /*11380*/  ISETP.GE.AND P1, PT, R64, UR4, PT ;  /* 0x0000000440007c0c */ /* 0x000fe4000bf26270 */
[----:B---3--:R-:W-:Y:S02]  /*11390*/  @!P0 LEA.HI.X R9, R76, R10, R85, 0x2, P4 ;  /* 0x0000000a4c098211 */ /* 0x008fe400020f1455 */
[----:B------:R-:W3:Y:S01]  /*113a0*/  LDL R85, [R1+0x134] ;  /* 0x0001340001557983 */ /* 0x000ee20000100800 */
[----:B------:R-:W-:-:S08]  /*113b0*/  ISETP.GE.AND P2, PT, R69, UR4, PT ;  /* 0x0000000445007c0c */ /* 0x000fd0000bf46270 */
[CC--:B------:R-:W-:Y:S01]  /*113c0*/  @!P1 LEA R6, P5, R64.reuse, R3.reuse, 0x2 ;  /* 0x0000000340069211 */ /* 0x0c0fe200078a10ff */
[----:B------:R-:W5:Y:S03]  /*113d0*/  LDL R76, [R1+0x90] ;  /* 0x00009000014c7983 */ /* 0x000f660000100800 */
[----:B------:R-:W-:Y:S02]  /*113e0*/  @!P1 LEA.HI.X R7, R64, R10, R72, 0x2, P5 ;  /* 0x0000000a40079211 */ /* 0x000fe400028f1448 */
[----:B------:R-:W-:Y:S01]  /*113f0*/  ISETP.GE.AND P3, PT, R81, UR4, PT ;  /* 0x0000000451007c0c */ /* 0x000fe2000bf66270 */
[----:B------:R-:W2:Y:S04]  /*11400*/  LDL R72, [R1+0x94] ;  /* 0x0000940001487983 */ /* 0x000ea80000100800 */
[----:B------:R0:W-:Y:S04]  /*11410*/  @!P1 ST.E.64 desc[UR40][R6.64], R34 ;  /* 0x0000002206009985 */ /* 0x0001e8000c101b28 */
[----:B------:R1:W-:Y:S01]  /*11420*/  @!P0 ST.E.64 desc[UR40][R8.64], R38 ;  /* 0x0000002608008985 */ /* 0x0003e2000c101b28 */
[----:B0-----:R-:W-:-:S04]  /*11430*/  @!P2 LEA R6, P5, R69, R3, 0x2 ;  /* 0x000000034506a211 */ /* 0x001fc800078a10ff */
[----:B----4-:R-:W-:Y:S02]  /*11440*/  @!P2 LEA.HI.X R7, R69, R10, R73, 0x2, P5 ;  /* 0x0000000a4507a211 */ /* 0x010fe400028f1449 */
[----:B------:R-:W4:Y:S01]  /*11450*/  LDL R73, [R1+0x130] ;  /* 0x0001300001497983 */ /* 0x000f220000100800 */
[----:B-1----:R-:W-:Y:S02]  /*11460*/  @!P3 LEA R8, P4, R81, R3, 0x2 ;  /* 0x000000035108b211 */ /* 0x002fe400078810ff */
[----:B------:R-:W-:Y:S01]  /*11470*/  ISETP.GE.AND P1, PT, R65, UR4, PT ;  /* 0x0000000441007c0c */ /* 0x000fe2000bf26270 */
[----:B------:R-:W-:Y:S01]  /*11480*/  IMAD.MOV.U32 R64, RZ, RZ, R60 ;  /* 0x000000ffff407224 */ /* 0x000fe200078e003c */
[----:B------:R0:W-:Y:S01]  /*11490*/  @!P2 ST.E.64 desc[UR40][R6.64], R42 ;  /* 0x0000002a0600a985 */ /* 0x0001e2000c101b28 */
[----:B------:R-:W-:-:S03]  /*114a0*/  ISETP.GE.AND P0, PT, R84, UR4, PT ;  /* 0x0000000454007c0c */ /* 0x000fc6000bf06270 */
[----:B------:R-:W5:Y:S01]  /*114b0*/  LDL R69, [R1+0x8c] ;  /* 0x00008c0001457983 */ /* 0x000f620000100800 */
[----:B---3--:R-:W-:-:S03]  /*114c0*/  @!P3 LEA.HI.X R9, R81, R10, R85, 0x2, P4 ;  /* 0x0000000a5109b211 */ /* 0x008fc600020f1455 */
[----:B------:R-:W3:Y:S04]  /*114d0*/  LDL R60, [R1+0x98] ;  /* 0x00009800013c7983 */ /* 0x000ee80000100800 */
[----:B------:R-:W2:Y:S01]  /*114e0*/  LDL R81, [R1+0x128] ;  /* 0x0001280001517983 */ /* 0x000ea20000100800 */
[----:B------:R-:W-:Y:S02]  /*114f0*/  ISETP.GE.AND P2, PT, R77, UR4, PT ;  /* 0x000000044d007c0c */ /* 0x000fe4000bf46270 */
[C---:B0-----:R-:W-:Y:S01]  /*11500*/  @!P1 LEA R6, P5, R65.reuse, R3, 0x2 ;  /* 0x0000000341069211 */ /* 0x041fe200078a10ff */
[----:B------:R-:W5:Y:S04]  /*11510*/  LDL R85, [R1+0x12c] ;  /* 0x00012c0001557983 */ /* 0x000f680000100800 */
[----:B------:R0:W-:Y:S01]  /*11520*/  @!P3 ST.E.64 desc[UR40][R8.64], R46 ;  /* 0x0000002e0800b985 */ /* 0x0001e2000c101b28 */
[----:B----4-:R-:W-:-:S02]  /*11530*/  @!P1 LEA.HI.X R7, R65, R10, R73, 0x2, P5 ;  /* 0x0000000a41079211 */ /* 0x010fc400028f1449 */
[-C--:B0-----:R-:W-:Y:S01]  /*11540*/  @!P0 LEA R8, P4, R84, R3.reuse, 0x2 ;  /* 0x0000000354088211 */ /* 0x081fe200078810ff */
[----:B------:R-:W4:Y:S04]  /*11550*/  LDL R73, [R1+0x88] ;  /* 0x0000880001497983 */ /* 0x000f280000100800 */
[----:B------:R0:W-:Y:S02]  /*11560*/  @!P1 ST.E.64 desc[UR40][R6.64], R4 ;  /* 0x0000000406009985 */ /* 0x0001e4000c101b28 */
[----:B0-----:R-:W-:-:S04]  /*11570*/  @!P2 LEA R4, P5, R77, R3, 0x2 ;  /* 0x000000034d04a211 */ /* 0x001fc800078a10ff */
[-C--:B--2---:R-:W-:Y:S02]  /*11580*/  @!P2 LEA.HI.X R5, R77, R10.reuse, R81, 0x2, P5 ;  /* 0x0000000a4d05a211 */ /* 0x084fe400028f1451 */
[----:B------:R-:W2:Y:S01]  /*11590*/  LDL R77, [R1+0x120] ;  /* 0x00012000014d7983 */ /* 0x000ea20000100800 */
[----:B------:R-:W-:Y:S02]  /*115a0*/  ISETP.GE.AND P1, PT, R68, UR4, PT ;  /* 0x0000000444007c0c */ /* 0x000fe4000bf26270 */
[----:B-----5:R-:W-:Y:S01]  /*115b0*/  @!P0 LEA.HI.X R9, R84, R10, R85, 0x2, P4 ;  /* 0x0000000a54098211 */ /* 0x020fe200020f1455 */
[----:B------:R-:W5:Y:S04]  /*115c0*/  LDL R81, [R1+0x124] ;  /* 0x0001240001517983 */ /* 0x000f680000100800 */
[----:B------:R-:W-:Y:S04]  /*115d0*/  @!P0 ST.E.64 desc[UR40][R8.64], R54 ;  /* 0x0000003608008985 */ /* 0x000fe8000c101b28 */
[----:B------:R0:W-:Y:S02]  /*115e0*/  @!P2 ST.E.64 desc[UR40][R4.64], R58 ;  /* 0x0000003a0400a985 */ /* 0x0001e4000c101b28 */
[----:B0-----:R-:W-:-:S04]  /*115f0*/  @!P1 LEA R4, P5, R68, R3, 0x2 ;  /* 0x0000000344049211 */ /* 0x001fc800078a10ff */
[----:B--2---:R-:W-:Y:S02]  /*11600*/  @!P1 LEA.HI.X R5, R68, R10, R77, 0x2, P5 ;  /* 0x0000000a44059211 */ /* 0x004fe400028f144d */
[----:B------:R-:W2:Y:S01]  /*11610*/  LDL R77, [R1+0x118] ;  /* 0x00011800014d7983 */ /* 0x000ea20000100800 */
[----:B------:R-:W-:Y:S02]  /*11620*/  ISETP.GE.AND P3, PT, R80, UR4, PT ;  /* 0x0000000450007c0c */ /* 0x000fe4000bf66270 */
[----:B------:R-:W-:Y:S01]  /*11630*/  ISETP.GE.AND P2, PT, R72, UR4, PT ;  /* 0x0000000448007c0c */ /* 0x000fe2000bf46270 */
[----:B------:R-:W4:Y:S10]  /*11640*/  LDL R68, [R1+0x80] ;  /* 0x0000800001447983 */ /* 0x000f340000100800 */
[----:B------:R-:W-:-:S04]  /*11650*/  @!P3 LEA R6, P4, R80, R3, 0x2 ;  /* 0x000000035006b211 */ /* 0x000fc800078810ff */
[----:B-----5:R-:W-:Y:S02]  /*11660*/  @!P3 LEA.HI.X R7, R80, R10, R81, 0x2, P4 ;  /* 0x0000000a5007b211 */ /* 0x020fe400020f1451 */
[----:B------:R-:W5:Y:S04]  /*11670*/  LDL R80, [R1+0x11c] ;  /* 0x00011c0001507983 */ /* 0x000f680000100800 */
[----:B------:R-:W-:Y:S04]  /*11680*/  @!P3 ST.E.64 desc[UR40][R6.64], R62 ;  /* 0x0000003e0600b985 */ /* 0x000fe8000c101b28 */
[----:B------:R0:W-:Y:S02]  /*11690*/  @!P1 ST.E.64 desc[UR40][R4.64], R66 ;  /* 0x0000004204009985 */ /* 0x0001e4000c101b28 */
[----:B0-----:R-:W-:-:S04]  /*116a0*/  @!P2 LEA R4, P5, R72, R3, 0x2 ;  /* 0x000000034804a211 */ /* 0x001fc800078a10ff */
[----:B--2---:R-:W-:Y:S02]  /*116b0*/  @!P2 LEA.HI.X R5, R72, R10, R77, 0x2, P5 ;  /* 0x0000000a4805a211 */ /* 0x004fe400028f144d */
[----:B------:R-:W2:Y:S01]  /*116c0*/  LDL R72, [R1+0x110] ;  /* 0x0001100001487983 */ /* 0x000ea20000100800 */
[----:B---3--:R-:W-:-:S03]  /*116d0*/  ISETP.GE.AND P0, PT, R60, UR4, PT ;  /* 0x000000043c007c0c */ /* 0x008fc6000bf06270 */
[----:B------:R-:W3:Y:S01]  /*116e0*/  LDL R77, [R1+0x114] ;  /* 0x00011400014d7983 */ /* 0x000ee20000100800 */
[----:B------:R-:W-:Y:S02]  /*116f0*/  MOV R65, R61 ;  /* 0x0000003d00417202 */ /* 0x000fe40000000f00 */
[----:B------:R-:W-:Y:S01]  /*11700*/  ISETP.GE.AND P1, PT, R69, UR4, PT ;  /* 0x0000000445007c0c */ /* 0x000fe2000bf26270 */
[----:B------:R-:W4:Y:S06]  /*11710*/  LDL R61, [R1+0x84] ;  /* 0x00008400013d7983 */ /* 0x000f2c0000100800 */
[----:B------:R-:W-:-:S04]  /*11720*/  @!P0 LEA R6, P4, R60, R3, 0x2 ;  /* 0x000000033c068211 */ /* 0x000fc800078810ff */
[----:B-----5:R-:W-:Y:S02]  /*11730*/  @!P0 LEA.HI.X R7, R60, R10, R80, 0x2, P4 ;  /* 0x0000000a3c078211 */ /* 0x020fe400020f1450 */
[----:B------:R-:W-:Y:S01]  /*11740*/  ISETP.GE.AND P3, PT, R76, UR4, PT ;  /* 0x000000044c007c0c */ /* 0x000fe2000bf66270 */
[----:B------:R-:W5:Y:S04]  /*11750*/  LDL R60, [R1+0x78] ;  /* 0x00007800013c7983 */ /* 0x000f680000100800 */
[----:B------:R-:W-:Y:S04]  /*11760*/  @!P0 ST.E.64 desc[UR40][R6.64], R70 ;  /* 0x0000004606008985 */ /* 0x000fe8000c101b28 */
[----:B------:R0:W-:Y:S02]  /*11770*/  @!P2 ST.E.64 desc[UR40][R4.64], R74 ;  /* 0x0000004a0400a985 */ /* 0x0001e4000c101b28 */
[----:B0-----:R-:W-:-:S04]  /*11780*/  @!P1 LEA R4, P5, R69, R3, 0x2 ;  /* 0x0000000345049211 */ /* 0x001fc800078a10ff */
[----:B--2---:R-:W-:Y:S02]  /*11790*/  @!P1 LEA.HI.X R5, R69, R10, R72, 0x2, P5 ;  /* 0x0000000a45059211 */ /* 0x004fe400028f1448 */
[----:B------:R-:W2:Y:S01]  /*117a0*/  LDL R72, [R1+0x108] ;  /* 0x0001080001487983 */ /* 0x000ea20000100800 */
[----:B------:R-:W-:-:S03]  /*117b0*/  @!P3 LEA R6, P4, R76, R3, 0x2 ;  /* 0x000000034c06b211 */ /* 0x000fc600078810ff */
[----:B------:R-:W5:Y:S01]  /*117c0*/  LDL R69, [R1+0x104] ;  /* 0x0001040001457983 */ /* 0x000f620000100800 */
[----:B---3--:R-:W-:-:S03]  /*117d0*/  @!P3 LEA.HI.X R7, R76, R10, R77, 0x2, P4 ;  /* 0x0000000a4c07b211 */ /* 0x008fc600020f144d */
[----:B------:R-:W3:Y:S01]  /*117e0*/  LDL R76, [R1+0x10c] ;  /* 0x00010c00014c7983 */ /* 0x000ee20000100800 */
[----:B----4-:R-:W-:-:S03]  /*117f0*/  ISETP.GE.AND P2, PT, R61, UR4, PT ;  /* 0x000000043d007c0c */ /* 0x010fc6000bf46270 */
[----:B------:R-:W-:Y:S04]  /*11800*/  @!P3 ST.E.64 desc[UR40][R6.64], R78 ;  /* 0x0000004e0600b985 */ /* 0x000fe8000c101b28 */
[----:B------:R0:W-:Y:S06]  /*11810*/  @!P1 ST.E.64 desc[UR40][R4.64], R82 ;  /* 0x0000005204009985 */ /* 0x0001ec000c101b28 */
[----:B0-----:R-:W-:-:S02]  /*11820*/  @!P2 LEA R4, P5, R61, R3, 0x2 ;  /* 0x000000033d04a211 */ /* 0x001fc400078a10ff */
[----:B------:R-:W-:Y:S02]  /*11830*/  ISETP.GE.AND P0, PT, R73, UR4, PT ;  /* 0x0000000449007c0c */ /* 0x000fe4000bf06270 */
[----:B--2---:R-:W-:Y:S02]  /*11840*/  @!P2 LEA.HI.X R5, R61, R10, R72, 0x2, P5 ;  /* 0x0000000a3d05a211 */ /* 0x004fe400028f1448 */
[----:B------:R-:W2:Y:S01]  /*11850*/  LDL R61, [R1+0xfc] ;  /* 0x0000fc00013d7983 */ /* 0x000ea20000100800 */
[----:B------:R-:W-:-:S08]  /*11860*/  ISETP.GE.AND P3, PT, R68, UR4, PT ;  /* 0x0000000444007c0c */ /* 0x000fd0000bf66270 */
[C---:B------:R-:W-:Y:S02]  /*11870*/  @!P0 LEA R6, P4, R73.reuse, R3, 0x2 ;  /* 0x0000000349068211 */ /* 0x040fe400078810ff */
[----:B------:R-:W-:Y:S02]  /*11880*/  ISETP.GE.AND P1, PT, R64, UR4, PT ;  /* 0x0000000440007c0c */ /* 0x000fe4000bf26270 */
[----:B---3--:R-:W-:-:S05]  /*11890*/  @!P0 LEA.HI.X R7, R73, R10, R76, 0x2, P4 ;  /* 0x0000000a49078211 */ /* 0x008fca00020f144c */
[----:B------:R0:W-:Y:S01]  /*118a0*/  @!P0 ST.E.64 desc[UR40][R6.64], R86 ;  /* 0x0000005606008985 */ /* 0x0001e2000c101b28 */
[----:B-----5:R-:W-:-:S03]  /*118b0*/  ISETP.GE.AND P0, PT, R60, UR4, PT ;  /* 0x000000043c007c0c */ /* 0x020fc6000bf06270 */
[----:B------:R1:W-:Y:S01]  /*118c0*/  @!P2 ST.E.64 desc[UR40][R4.64], R90 ;  /* 0x0000005a0400a985 */ /* 0x0003e2000c101b28 */
[----:B------:R-:W-:Y:S02]  /*118d0*/  ISETP.GE.AND P2, PT, R56, UR4, PT ;  /* 0x0000000438007c0c */ /* 0x000fe4000bf46270 */
[-C--:B0-----:R-:W-:Y:S02]  /*118e0*/  @!P3 LEA R6, P4, R68, R3.reuse, 0x2 ;  /* 0x000000034406b211 */ /* 0x081fe400078810ff */
[----:B-1----:R-:W-:Y:S02]  /*118f0*/  @!P1 LEA R4, P5, R64, R3, 0x2 ;  /* 0x0000000340049211 */ /* 0x002fe400078a10ff */
[-C--:B------:R-:W-:Y:S02]  /*11900*/  @!P3 LEA.HI.X R7, R68, R10.reuse, R69, 0x2, P4 ;  /* 0x0000000a4407b211 */ /* 0x080fe400020f1445 */
[----:B------:R-:W-:Y:S02]  /*11910*/  @!P1 LEA.HI.X R5, R64, R10, R65, 0x2, P5 ;  /* 0x0000000a40059211 */ /* 0x000fe400028f1441 */
[----:B------:R-:W-:Y:S01]  /*11920*/  ISETP.GE.AND P4, PT, R52, UR4, PT ;  /* 0x0000000434007c0c */ /* 0x000fe2000bf86270 */
[----:B------:R0:W-:Y:S01]  /*11930*/  @!P3 ST.E.64 desc[UR40][R6.64], R94 ;  /* 0x0000005e0600b985 */ /* 0x0001e2000c101b28 */
[----:B------:R-:W-:-:S03]  /*11940*/  ISETP.GE.AND P3, PT, R45, UR4, PT ;  /* 0x000000042d007c0c */ /* 0x000fc6000bf66270 */
[----:B------:R1:W-:Y:S01]  /*11950*/  @!P1 ST.E.64 desc[UR40][R4.64], R98 ;  /* 0x0000006204009985 */ /* 0x0003e2000c101b28 */
[-C--:B0-----:R-:W-:Y:S02]  /*11960*/  @!P0 LEA R6, P5, R60, R3.reuse, 0x2 ;  /* 0x000000033c068211 */ /* 0x081fe400078a10ff */
[----:B-1----:R-:W-:-:S04]  /*11970*/  @!P2 LEA R4, P1, R56, R3, 0x2 ;  /* 0x000000033804a211 */ /* 0x002fc800078210ff */
[-C--:B------:R-:W-:Y:S02]  /*11980*/  @!P2 LEA.HI.X R5, R56, R10.reuse, R57, 0x2, P1 ;  /* 0x0000000a3805a211 */ /* 0x080fe400008f1439 */
[----:B------:R-:W-:Y:S02]  /*11990*/  ISETP.GE.AND P1, PT, R41, UR4, PT ;  /* 0x0000000429007c0c */ /* 0x000fe4000bf26270 */
[----:B--2---:R-:W-:-:S05]  /*119a0*/  @!P0 LEA.HI.X R7, R60, R10, R61, 0x2, P5 ;  /* 0x0000000a3c078211 */ /* 0x004fca00028f143d */
[----:B------:R0:W-:Y:S04]  /*119b0*/  @!P0 ST.E.64 desc[UR40][R6.64], R102 ;  /* 0x0000006606008985 */ /* 0x0001e8000c101b28 */
[----:B------:R1:W-:Y:S01]  /*119c0*/  @!P2 ST.E.64 desc[UR40][R4.64], R106 ;  /* 0x0000006a0400a985 */ /* 0x0003e2000c101b28 */
[----:B------:R-:W-:Y:S02]  /*119d0*/  ISETP.GE.AND P2, PT, R37, UR4, PT ;  /* 0x0000000425007c0c */ /* 0x000fe4000bf46270 */
[CC--:B0-----:R-:W-:Y:S02]  /*119e0*/  @!P4 LEA R6, P0, R52.reuse, R3.reuse, 0x2 ;  /* 0x000000033406c211 */ /* 0x0c1fe400078010ff */
[----:B-1----:R-:W-:Y:S02]  /*119f0*/  @!P3 LEA R4, P5, R45, R3, 0x2 ;  /* 0x000000032d04b211 */ /* 0x002fe400078a10ff */
[----:B------:R-:W-:-:S02]  /*11a00*/  @!P4 LEA.HI.X R7, R52, R10, R53, 0x2, P0 ;  /* 0x0000000a3407c211 */ /* 0x000fc400000f1435 */
[----:B------:R-:W-:Y:S02]  /*11a10*/  ISETP.GE.AND P0, PT, R33, UR4, PT ;  /* 0x0000000421007c0c */ /* 0x000fe4000bf06270 */
[----:B------:R-:W-:Y:S01]  /*11a20*/  @!P3 LEA.HI.X R5, R45, R10, R48, 0x2, P5 ;  /* 0x0000000a2d05b211 */ /* 0x000fe200028f1430 */
[----:B------:R0:W-:Y:S04]  /*11a30*/  @!P4 ST.E.64 desc[UR40][R6.64], R110 ;  /* 0x0000006e0600c985 */ /* 0x0001e8000c101b28 */
[----:B------:R1:W-:Y:S01]  /*11a40*/  @!P3 ST.E.64 desc[UR40][R4.64], R114 ;  /* 0x000000720400b985 */ /* 0x0003e2000c101b28 */
[----:B------:R-:W-:Y:S02]  /*11a50*/  ISETP.GE.AND P3, PT, R29, UR4, PT ;  /* 0x000000041d007c0c */ /* 0x000fe4000bf66270 */
[----:B0-----:R-:W-:-:S02]  /*11a60*/  @!P1 LEA R6, P4, R41, R3, 0x2 ;  /* 0x0000000329069211 */ /* 0x001fc400078810ff */
[-C--:B-1----:R-:W-:Y:S02]  /*11a70*/  @!P2 LEA R4, P5, R37, R3.reuse, 0x2 ;  /* 0x000000032504a211 */ /* 0x082fe400078a10ff */
[-C--:B------:R-:W-:Y:S02]  /*11a80*/  @!P1 LEA.HI.X R7, R41, R10.reuse, R44, 0x2, P4 ;  /* 0x0000000a29079211 */ /* 0x080fe400020f142c */
[----:B------:R-:W-:Y:S02]  /*11a90*/  @!P0 LEA R8, P4, R33, R3, 0x2 ;  /* 0x0000000321088211 */ /* 0x000fe400078810ff */
[-C--:B------:R-:W-:Y:S01]  /*11aa0*/  @!P2 LEA.HI.X R5, R37, R10.reuse, R40, 0x2, P5 ;  /* 0x0000000a2505a211 */ /* 0x080fe200028f1428 */
[----:B------:R-:W-:Y:S01]  /*11ab0*/  @!P1 ST.E.64 desc[UR40][R6.64], R118 ;  /* 0x0000007606009985 */ /* 0x000fe2000c101b28 */
[----:B------:R-:W-:Y:S02]  /*11ac0*/  ISETP.GE.AND P1, PT, R25, UR4, PT ;  /* 0x0000000419007c0c */ /* 0x000fe4000bf26270 */
[----:B------:R-:W-:-:S02]  /*11ad0*/  @!P0 LEA.HI.X R9, R33, R10, R36, 0x2, P4 ;  /* 0x0000000a21098211 */ /* 0x000fc400020f1424 */
[----:B------:R-:W-:Y:S01]  /*11ae0*/  ISETP.GE.AND P4, PT, R12, UR4, PT ;  /* 0x000000040c007c0c */ /* 0x000fe2000bf86270 */
[----:B------:R0:W-:Y:S01]  /*11af0*/  @!P2 ST.E.64 desc[UR40][R4.64], R122 ;  /* 0x0000007a0400a985 */ /* 0x0001e2000c101b28 */
[----:B------:R-:W-:-:S03]  /*11b00*/  ISETP.GE.AND P2, PT, R21, UR4, PT ;  /* 0x0000000415007c0c */ /* 0x000fc6000bf46270 */
[----:B------:R1:W-:Y:S01]  /*11b10*/  @!P0 ST.E.64 desc[UR40][R8.64], R126 ;  /* 0x0000007e08008985 */ /* 0x0003e2000c101b28 */
[----:B------:R-:W-:Y:S02]  /*11b20*/  ISETP.GE.AND P0, PT, R14, UR4, PT ;  /* 0x000000040e007c0c */ /* 0x000fe4000bf06270 */
[----:B0-----:R-:W-:-:S04]  /*11b30*/  @!P3 LEA R4, P5, R29, R3, 0x2 ;  /* 0x000000031d04b211 */ /* 0x001fc800078a10ff */
[----:B------:R-:W-:Y:S02]  /*11b40*/  @!P3 LEA.HI.X R5, R29, R10, R32, 0x2, P5 ;  /* 0x0000000a1d05b211 */ /* 0x000fe400028f1420 */
[----:B------:R-:W-:-:S03]  /*11b50*/  @!P1 LEA R6, P5, R25, R3, 0x2 ;  /* 0x0000000319069211 */ /* 0x000fc600078a10ff */
[----:B------:R0:W-:Y:S01]  /*11b60*/  @!P3 ST.E.64 desc[UR40][R4.64], R130 ;  /* 0x000000820400b985 */ /* 0x0001e2000c101b28 */
[----:B------:R-:W-:Y:S02]  /*11b70*/  @!P1 LEA.HI.X R7, R25, R10, R28, 0x2, P5 ;  /* 0x0000000a19079211 */ /* 0x000fe400028f141c */
[-C--:B-1----:R-:W-:Y:S02]  /*11b80*/  @!P2 LEA R8, P5, R21, R3.reuse, 0x2 ;  /* 0x000000031508a211 */ /* 0x082fe400078a10ff */
[----:B0-----:R-:W-:-:S04]  /*11b90*/  @!P4 LEA R4, P3, R12, R3, 0x2 ;  /* 0x000000030c04c211 */ /* 0x001fc800078610ff */
[-C--:B------:R-:W-:Y:S02]  /*11ba0*/  @!P4 LEA.HI.X R5, R12, R10.reuse, R13, 0x2, P3 ;  /* 0x0000000a0c05c211 */ /* 0x080fe400018f140d */
[C---:B------:R-:W-:Y:S02]  /*11bb0*/  @!P0 LEA R12, P3, R14.reuse, R3, 0x2 ;  /* 0x000000030e0c8211 */ /* 0x040fe400078610ff */
[-C--:B------:R-:W-:Y:S02]  /*11bc0*/  @!P2 LEA.HI.X R9, R21, R10.reuse, R24, 0x2, P5 ;  /* 0x0000000a1509a211 */ /* 0x080fe400028f1418 */
[----:B------:R-:W-:Y:S01]  /*11bd0*/  @!P0 LEA.HI.X R13, R14, R10, R15, 0x2, P3 ;  /* 0x0000000a0e0d8211 */ /* 0x000fe200018f140f */
[----:B------:R0:W-:Y:S04]  /*11be0*/  @!P1 ST.E.64 desc[UR40][R6.64], R134 ;  /* 0x0000008606009985 */ /* 0x0001e8000c101b28 */
[----:B------:R0:W-:Y:S04]  /*11bf0*/  @!P4 ST.E.64 desc[UR40][R4.64], R138 ;  /* 0x0000008a0400c985 */ /* 0x0001e8000c101b28 */
[----:B------:R0:W-:Y:S04]  /*11c00*/  @!P2 ST.E.64 desc[UR40][R8.64], R142 ;  /* 0x0000008e0800a985 */ /* 0x0001e8000c101b28 */
[----:B------:R0:W-:Y:S01]  /*11c10*/  @!P0 ST.E.64 desc[UR40][R12.64], R146 ;  /* 0x000000920c008985 */ /* 0x0001e2000c101b28 */
[----:B------:R-:W-:-:S13]  /*11c20*/  ISETP.GE.AND P0, PT, R11, UR4, PT ;  /* 0x000000040b007c0c */ /* 0x000fda000bf06270 */
[----:B0-----:R-:W-:Y:S05]  /*11c30*/  @P0 BRA `(.L_x_781) ;  /* 0x0000001000700947 */ /* 0x001fea0003800000 */
[----:B------:R-:W2:Y:S01]  /*11c40*/  LDL R14, [R1+0xcc] ;  /* 0x0000cc00010e7983 */ /* 0x000ea20000100800 */
[----:B------:R-:W-:-:S04]  /*11c50*/  LEA R4, P0, R11, R3, 0x2 ;  /* 0x000000030b047211 */ /* 0x000fc800078010ff */
[----:B--2---:R-:W-:-:S05]  /*11c60*/  LEA.HI.X R5, R11, R10, R14, 0x2, P0 ;  /* 0x0000000a0b057211 */ /* 0x004fca00000f140e */
[----:B------:R0:W-:Y:S01]  /*11c70*/  ST.E.64 desc[UR40][R4.64], R150 ;  /* 0x0000009604007985 */ /* 0x0001e2000c101b28 */
[----:B------:R-:W-:Y:S05]  /*11c80*/  BRA `(.L_x_781) ;  /* 0x00000010005c7947 */ /* 0x000fea0003800000 */
.L_x_768:
[----:B------:R-:W3:Y:S01]  /*11c90*/  LDL.LU R6, [R1+0x30] ;  /* 0x0000300001067983 */ /* 0x000ee20000300800 */
[----:B------:R-:W-:Y:S01]  /*11ca0*/  ULDC.64 UR6, c[0x0][0xc08] ;  /* 0x0003020000067ab9 */ /* 0x000fe20000000a00 */
[----:B------:R-:W-:Y:S02]  /*11cb0*/  ULDC.64 UR4, c[0x0][0xc00] ;  /* 0x0003000000047ab9 */ /* 0x000fe40000000a00 */
[----:B------:R-:W2:Y:S04]  /*11cc0*/  LDL.LU R0, [R1+0x34] ;  /* 0x0000340001007983 */ /* 0x000ea80000300800 */
[----:B------:R-:W4:Y:S01]  /*11cd0*/  LDL R8, [R1+0x28] ;  /* 0x0000280001087983 */ /* 0x000f220000100800 */
[----:B------:R-:W-:Y:S01]  /*11ce0*/  ISETP.NE.U32.AND P1, PT, RZ, UR6, PT ;  /* 0x00000006ff007c0c */ /* 0x000fe2000bf25070 */
[----:B------:R-:W-:Y:S01]  /*11cf0*/  IMAD.MOV.U32 R3, RZ, RZ, RZ ;  /* 0x000000ffff037224 */ /* 0x000fe200078e00ff */
[----:B------:R-:W-:-:S02]  /*11d00*/  ISETP.NE.U32.AND P0, PT, RZ, UR4, PT ;  /* 0x00000004ff007c0c */ /* 0x000fc4000bf05070 */
[----:B------:R-:W-:Y:S02]  /*11d10*/  ISETP.NE.AND.EX P1, PT, RZ, UR7, PT, P1 ;  /* 0x00000007ff007c0c */ /* 0x000fe4000bf25310 */
[----:B------:R-:W-:Y:S02]  /*11d20*/  ISETP.NE.AND.EX P0, PT, RZ, UR5, PT, P0 ;  /* 0x00000005ff007c0c */ /* 0x000fe4000bf05300 */
[----:B---3--:R-:W-:Y:S01]  /*11d30*/  IADD3 R4, P2, R6, UR4, RZ ;  /* 0x0000000406047c10 */ /* 0x008fe2000ff5e0ff */
[----:B------:R-:W-:-:S03]  /*11d40*/  ULDC UR4, c[0x0][0xa88] ;  /* 0x0002a20000047ab9 */ /* 0x000fc60000000800 */
[----:B--2---:R-:W-:-:S05]  /*11d50*/  IADD3.X R5, R0, UR5, RZ, P2, !PT ;  /* 0x0000000500057c10 */ /* 0x004fca00097fe4ff */
[----:B------:R-:W-:Y:S01]  /*11d60*/  @P1 IADD3 R6, P2, R6, UR6, RZ ;  /* 0x0000000606061c10 */ /* 0x000fe2000ff5e0ff */
[----:B------:R-:W-:Y:S01]  /*11d70*/  IMAD.U32 R21, RZ, RZ, UR4 ;  /* 0x00000004ff157e24 */ /* 0x000fe2000f8e00ff */
[----:B------:R2:W5:Y:S02]  /*11d80*/  @P0 LDG.E R3, desc[UR40][R4.64] ;  /* 0x0000002804030981 */ /* 0x000564000c1e1900 */
[----:B------:R-:W-:-:S05]  /*11d90*/  @P1 IADD3.X R7, R0, UR7, RZ, P2, !PT ;  /* 0x0000000700071c10 */ /* 0x000fca00097fe4ff */
[----:B------:R2:W5:Y:S01]  /*11da0*/  @P1 LDG.E R21, desc[UR40][R6.64] ;  /* 0x0000002806151981 */ /* 0x000562000c1e1900 */
[----:B----4-:R-:W-:Y:S01]  /*11db0*/  ISETP.NE.AND P2, PT, R8, RZ, PT ;  /* 0x000000ff0800720c */ /* 0x010fe20003f45270 */
[----:B------:R-:W3:-:S12]  /*11dc0*/  S2R R0, SR_TID.X ;  /* 0x0000000000007919 */ /* 0x000ed80000002100 */
[----:B------:R-:W4:Y:S01]  /*11dd0*/  @!P2 LDC R8, c[0x0][0xad4] ;  /* 0x0002b500ff08ab82 */ /* 0x000f220000000800 */
[----:B---3--:R-:W-:Y:S01]  /*11de0*/  VIADD R30, R0, 0xffffff80 ;  /* 0xffffff80001e7836 */ /* 0x008fe20000000000 */
[----:B----4-:R2:W-:Y:S01]  /*11df0*/  @!P2 STL [R1+0x28], R8 ;  /* 0x000028080100a387 */ /* 0x0105e20000100800 */
[----:B------:R-:W-:-:S03]  /*11e00*/  ISETP.GT.AND P2, PT, R8, 0x1, PT ;  /* 0x000000010800780c */ /* 0x000fc60003f44270 */
[----:B------:R-:W-:Y:S01]  /*11e10*/  ISETP.GT.AND P3, PT, R30, 0x7f, PT ;  /* 0x0000007f1e00780c */ /* 0x000fe20003f64270 */
[----:B------:R-:W-:-:S12]  /*11e20*/  @P1 BRA `(.L_x_786) ;  /* 0x0000000000101947 */ /* 0x000fd80003800000 */
[----:B------:R-:W-:Y:S05]  /*11e30*/  @!P0 BRA `(.L_x_786) ;  /* 0x00000000000c8947 */ /* 0x000fea0003800000 */
[----:B------:R-:W3:Y:S04]  /*11e40*/  LDG.E R0, desc[UR40][R4.64] ;  /* 0x0000002804007981 */ /* 0x000ee8000c1e1900 */
[----:B-----5:R-:W3:Y:S02]  /*11e50*/  LDG.E R21, desc[UR40][R4.64+0x4] ;  /* 0x0000042804157981 */ /* 0x020ee4000c1e1900 */
[----:B---3--:R-:W-:-:S07]  /*11e60*/  IMAD.IADD R21, R21, 0x1, -R0 ;  /* 0x0000000115157824 */ /* 0x008fce00078e0a00 */
.L_x_786:
[----:B--2---:R-:W2:Y:S04]  /*11e70*/  LDL.LU R4, [R1+0x2c] ;  /* 0x00002c0001047983 */ /* 0x004ea80000300800 */
[----:B------:R-:W3:Y:S01]  /*11e80*/  LDL.LU R0, [R1+0xc4] ;  /* 0x0000c40001007983 */ /* 0x000ee20000300800 */
[----:B------:R-:W-:Y:S01]  /*11e90*/  BSSY B1, `(.L_x_787) ;  /* 0x0000039000017945 */ /* 0x000fe20003800000 */
[----:B-----5:R-:W-:Y:S02]  /*11ea0*/  SHF.R.S32.HI R24, RZ, 0x1f, R3 ;  /* 0x0000001fff187819 */ /* 0x020fe40000011403 */
[----:B--2---:R-:W-:Y:S02]  /*11eb0*/  SEL R31, R4, RZ, !P0 ;  /* 0x000000ff041f7207 */ /* 0x004fe40004000000 */
[----:B---3--:R-:W-:Y:S01]  /*11ec0*/  SEL R26, R0, RZ, !P0 ;  /* 0x000000ff001a7207 */ /* 0x008fe20004000000 */
[----:B------:R-:W-:Y:S06]  /*11ed0*/  @P3 BRA `(.L_x_788) ;  /* 0x0000000000d03947 */ /* 0x000fec0003800000 */
[----:B------:R-:W2:Y:S01]  /*11ee0*/  LDL R4, [R1+0x3c] ;  /* 0x00003c0001047983 */ /* 0x000ea20000100800 */
[----:B------:R-:W3:Y:S01]  /*11ef0*/  LDC R28, c[0x0][0xbe8] ;  /* 0x0002fa00ff1c7b82 */ /* 0x000ee20000000800 */
[----:B------:R-:W2:Y:S02]  /*11f00*/  S2R R0, SR_TID.X ;  /* 0x0000000000007919 */ /* 0x000ea40000002100 */
[----:B--2---:R-:W-:Y:S02]  /*11f10*/  IMAD R0, R4, 0x80, R0 ;  /* 0x0000008004007824 */ /* 0x004fe400078e0200 */
[----:B---3--:R-:W-:Y:S02]  /*11f20*/  IMAD R4, R21, R28, RZ ;  /* 0x0000001c15047224 */ /* 0x008fe400078e02ff */
[----:B------:R-:W-:-:S05]  /*11f30*/  VIADD R33, R0, 0xffffff80 ;  /* 0xffffff8000217836 */ /* 0x000fca0000000000 */
[----:B------:R-:W-:-:S13]  /*11f40*/  ISETP.GE.AND P0, PT, R33, R4, PT ;  /* 0x000000042100720c */ /* 0x000fda0003f06270 */
[----:B------:R-:W-:Y:S05]  /*11f50*/  @P0 BRA `(.L_x_788) ;  /* 0x0000000000b00947 */ /* 0x000fea0003800000 */
[----:B------:R-:W2:Y:S01]  /*11f60*/  LDL.LU R32, [R1+0x40] ;  /* 0x0000400001207983 */ /* 0x000ea20000300800 */
[----:B------:R-:W-:Y:S01]  /*11f70*/  IMAD.MOV.U32 R20, RZ, RZ, 0x9b8 ;  /* 0x000009b8ff147424 */ /* 0x000fe200078e00ff */
[----:B------:R-:W-:Y:S01]  /*11f80*/  ISETP.GT.AND P0, PT, R8, 0x1, PT ;  /* 0x000000010800780c */ /* 0x000fe20003f04270 */
[----:B------:R-:W3:Y:S01]  /*11f90*/  LDC.64 R10, c[0x0][0xba8] ;  /* 0x0002ea00ff0a7b82 */ /* 0x000ee20000000a00 */
[----:B------:R-:W-:Y:S01]  /*11fa0*/  ISETP.NE.AND P1, PT, R28, 0x1, PT ;  /* 0x000000011c00780c */ /* 0x000fe20003f25270 */
[----:B------:R-:W-:Y:S01]  /*11fb0*/  IMAD.MOV.U32 R25, RZ, RZ, R33 ;  /* 0x000000ffff197224 */ /* 0x000fe200078e0021 */
[----:B------:R-:W-:-:S05]  /*11fc0*/  SEL R20, R20, 0x978, P0 ;  /* 0x0000097814147807 */ /* 0x000fca0000000000 */
[----:B------:R-:W4:Y:S08]  /*11fd0*/  LDC.64 R4, c[0x0][R20+0x220] ;  /* 0x0000880014047b82 */ /* 0x000f300000000a00 */
[----:B------:R-:W5:Y:S08]  /*11fe0*/  LDC.64 R12, c[0x0][R20+0x218] ;  /* 0x00008600140c7b82 */ /* 0x000f700000000a00 */
[----:B------:R-:W0:Y:S08]  /*11ff0*/  LDC.64 R6, c[0x0][R20+0x228] ;  /* 0x00008a0014067b82 */ /* 0x000e300000000a00 */
[----:B------:R-:W1:Y:S08]  /*12000*/  @P1 LDC R0, c[0x0][0xbec] ;  /* 0x0002fb00ff001b82 */ /* 0x000e700000000800 */
[----:B------:R-:W0:Y:S08]  /*12010*/  LDC.64 R8, c[0x0][R20+0x210] ;  /* 0x0000840014087b82 */ /* 0x000e300000000a00 */
[----:B------:R-:W0:Y:S01]  /*12020*/  @P1 LDC R29, c[0x0][0xbf0] ;  /* 0x0002fc00ff1d1b82 */ /* 0x000e220000000800 */
[----:B-1----:R-:W-:-:S07]  /*12030*/  @P1 IMAD.HI.U32 R0, R33, R0, RZ ;  /* 0x0000000021001227 */ /* 0x002fce00078e00ff */
[----:B---3--:R-:W1:Y:S01]  /*12040*/  @!P0 LDC R10, c[0x0][0xb50] ;  /* 0x0002d400ff0a8b82 */ /* 0x008e620000000800 */
[-C--:B----4-:R-:W-:Y:S02]  /*12050*/  IMAD R5, R5, R31.reuse, RZ ;  /* 0x0000001f05057224 */ /* 0x090fe400078e02ff */
[----:B------:R-:W-:-:S05]  /*12060*/  IMAD.WIDE.U32 R14, R4, R31, RZ ;  /* 0x0000001f040e7225 */ /* 0x000fca00078e00ff */
[----:B------:R-:W3:Y:S01]  /*12070*/  @!P0 LDC R11, c[0x0][0xb54] ;  /* 0x0002d500ff0b8b82 */ /* 0x000ee20000000800 */
[-C--:B-----5:R-:W-:Y:S02]  /*12080*/  IMAD R27, R13, R205.reuse, RZ ;  /* 0x000000cd0d1b7224 */ /* 0x0a0fe400078e02ff */
[----:B------:R-:W-:Y:S01]  /*12090*/  IMAD.WIDE.U32 R12, R12, R205, RZ ;  /* 0x000000cd0c0c7225 */ /* 0x000fe200078e00ff */
[----:B0-----:R-:W-:-:S03]  /*120a0*/  @P1 SHF.R.U32.HI R25, RZ, R29, R0 ;  /* 0x0000001dff191219 */ /* 0x001fc60000011600 */
[----:B------:R-:W-:Y:S01]  /*120b0*/  IMAD R29, R4, R26, R5 ;  /* 0x0000001a041d7224 */ /* 0x000fe200078e0205 */
[----:B------:R-:W-:Y:S01]  /*120c0*/  IADD3 R12, P1, P3, R14, R12, R3 ;  /* 0x0000000c0e0c7210 */ /* 0x000fe20007b3e003 */
[----:B------:R-:W-:Y:S02]  /*120d0*/  IMAD.IADD R27, R13, 0x1, R27 ;  /* 0x000000010d1b7824 */ /* 0x000fe400078e021b */
[----:B------:R-:W-:Y:S02]  /*120e0*/  IMAD.MOV R0, RZ, RZ, -R25 ;  /* 0x000000ffff007224 */ /* 0x000fe400078e0a19 */
[----:B------:R-:W-:Y:S01]  /*120f0*/  IMAD.IADD R29, R15, 0x1, R29 ;  /* 0x000000010f1d7824 */ /* 0x000fe200078e021d */
[----:B--2---:R-:W-:-:S05]  /*12100*/  SEL R5, R32, RZ, P0 ;  /* 0x000000ff20057207 */ /* 0x004fca0000000000 */
[-C--:B------:R-:W-:Y:S02]  /*12110*/  IMAD R13, R7, R5.reuse, RZ ;  /* 0x00000005070d7224 */ /* 0x080fe400078e02ff */
[----:B------:R-:W-:-:S04]  /*12120*/  IMAD.WIDE.U32 R6, R6, R5, RZ ;  /* 0x0000000506067225 */ /* 0x000fc800078e00ff */
[----:B------:R-:W-:Y:S01]  /*12130*/  IMAD R5, R28, R0, R33 ;  /* 0x000000001c057224 */ /* 0x000fe200078e0221 */
[----:B------:R-:W-:Y:S01]  /*12140*/  IADD3.X R0, R29, R27, R24, P1, P3 ;  /* 0x0000001b1d007210 */ /* 0x000fe20000fe6418 */
[----:B------:R-:W-:Y:S01]  /*12150*/  IMAD.IADD R13, R7, 0x1, R13 ;  /* 0x00000001070d7824 */ /* 0x000fe200078e020d */
[----:B------:R-:W-:Y:S02]  /*12160*/  IADD3 R6, P0, P1, R25, R12, R6 ;  /* 0x0000000c19067210 */ /* 0x000fe4000791e006 */
[----:B------:R-:W-:-:S04]  /*12170*/  SHF.R.S32.HI R25, RZ, 0x1f, R25 ;  /* 0x0000001fff197819 */ /* 0x000fc80000011419 */
[----:B------:R-:W-:Y:S01]  /*12180*/  IADD3.X R7, R25, R0, R13, P0, P1 ;  /* 0x0000000019077210 */ /* 0x000fe200007e240d */
[-C--:B------:R-:W-:Y:S01]  /*12190*/  IMAD R0, R9, R5.reuse, RZ ;  /* 0x0000000509007224 */ /* 0x080fe200078e02ff */
[----:B------:R-:W-:Y:S01]  /*121a0*/  SHF.R.S32.HI R13, RZ, 0x1f, R5 ;  /* 0x0000001fff0d7819 */ /* 0x000fe20000011405 */
[----:B------:R-:W-:-:S04]  /*121b0*/  IMAD.WIDE.U32 R6, R8, R5, R6 ;  /* 0x0000000508067225 */ /* 0x000fc800078e0006 */
[----:B------:R-:W-:Y:S01]  /*121c0*/  IMAD R13, R8, R13, R0 ;  /* 0x0000000d080d7224 */ /* 0x000fe200078e0200 */
[----:B-1----:R-:W-:Y:S01]  /*121d0*/  LEA R10, P0, R6, R10, 0x2 ;  /* 0x0000000a060a7211 */ /* 0x002fe200078010ff */
[----:B------:R-:W-:-:S03]  /*121e0*/  IMAD.MOV.U32 R5, RZ, RZ, -0x800000 ;  /* 0xff800000ff057424 */ /* 0x000fc600078e00ff */
[----:B------:R-:W-:-:S04]  /*121f0*/  IADD3 R0, R7, R13, RZ ;  /* 0x0000000d07007210 */ /* 0x000fc80007ffe0ff */
[----:B---3--:R-:W-:-:S05]  /*12200*/  LEA.HI.X R11, R6, R11, R0, 0x2, P0 ;  /* 0x0000000b060b7211 */ /* 0x008fca00000f1400 */
[----:B------:R2:W-:Y:S02]  /*12210*/  STG.E desc[UR40][R10.64], R5 ;  /* 0x000000050a007986 */ /* 0x0005e4000c101928 */
.L_x_788:
[----:B------:R-:W-:Y:S05]  /*12220*/  BSYNC B1 ;  /* 0x0000000000017941 */ /* 0x000fea0003800000 */
.L_x_787:
[----:B------:R-:W-:Y:S05]  /*12230*/  @P2 BRA `(.L_x_781) ;  /* 0x0000000800f02947 */ /* 0x000fea0003800000 */
[----:B------:R-:W3:Y:S01]  /*12240*/  LDL R25, [R1+0x3c] ;  /* 0x00003c0001197983 */ /* 0x000ee20000100800 */
[----:B------:R-:W4:Y:S01]  /*12250*/  LDC R8, c[0x0][0xbe8] ;  /* 0x0002fa00ff087b82 */ /* 0x000f220000000800 */
[----:B--2---:R-:W-:Y:S01]  /*12260*/  SHF.R.S32.HI R5, RZ, 0x1f, R30 ;  /* 0x0000001fff057819 */ /* 0x004fe2000001141e */
[----:B------:R-:W-:Y:S01]  /*12270*/  ULDC.64 UR4, c[0x0][0xaa0] ;  /* 0x0002a80000047ab9 */ /* 0x000fe20000000a00 */
[----:B------:R-:W-:Y:S01]  /*12280*/  ULDC.64 UR6, c[0x0][0xaf0] ;  /* 0x0002bc0000067ab9 */ /* 0x000fe20000000a00 */
[----:B------:R-:W-:Y:S01]  /*12290*/  IMAD R0, R24, UR4, RZ ;  /* 0x0000000418007c24 */ /* 0x000fe2000f8e02ff */
[----:B------:R-:W-:Y:S01]  /*122a0*/  LEA.HI R6, R5, R30, RZ, 0x3 ;  /* 0x0000001e05067211 */ /* 0x000fe200078f18ff */
[----:B------:R-:W-:-:S03]  /*122b0*/  IMAD.WIDE.U32 R4, R3, UR4, RZ ;  /* 0x0000000403047c25 */ /* 0x000fc6000f8e00ff */
[----:B------:R-:W-:Y:S01]  /*122c0*/  LOP3.LUT R9, R6, 0xfffffff8, RZ, 0xc0, !PT ;  /* 0xfffffff806097812 */ /* 0x000fe200078ec0ff */
[----:B------:R-:W-:Y:S01]  /*122d0*/  IMAD R7, R3, UR5, R0 ;  /* 0x0000000503077c24 */ /* 0x000fe2000f8e0200 */
[----:B------:R-:W-:Y:S01]  /*122e0*/  SHF.R.S32.HI R24, RZ, 0x3, R6 ;  /* 0x00000003ff187819 */ /* 0x000fe20000011406 */
[----:B------:R-:W-:Y:S01]  /*122f0*/  ULDC.64 UR4, c[0x0][0xae8] ;  /* 0x0002ba0000047ab9 */ /* 0x000fe20000000a00 */
[----:B------:R-:W-:Y:S02]  /*12300*/  IMAD R6, R26, UR6, RZ ;  /* 0x000000061a067c24 */ /* 0x000fe4000f8e02ff */
[----:B------:R-:W-:Y:S02]  /*12310*/  IMAD.IADD R9, R30, 0x1, -R9 ;  /* 0x000000011e097824 */ /* 0x000fe400078e0a09 */
[----:B------:R-:W-:Y:S02]  /*12320*/  IMAD.IADD R5, R5, 0x1, R7 ;  /* 0x0000000105057824 */ /* 0x000fe400078e0207 */
[----:B------:R-:W-:-:S02]  /*12330*/  IMAD R0, R9, 0x20, R24 ;  /* 0x0000002009007824 */ /* 0x000fc400078e0218 */
[----:B------:R-:W-:Y:S01]  /*12340*/  IMAD.WIDE.U32 R4, R205, UR4, R4 ;  /* 0x00000004cd047c25 */ /* 0x000fe2000f8e0004 */
[----:B----4-:R-:W-:-:S03]  /*12350*/  ISETP.NE.AND P0, PT, R8, 0x1, PT ;  /* 0x000000010800780c */ /* 0x010fc60003f05270 */
[----:B------:R-:W-:Y:S01]  /*12360*/  IMAD R5, R205, UR5, R5 ;  /* 0x00000005cd057c24 */ /* 0x000fe2000f8e0205 */
[----:B------:R-:W-:Y:S01]  /*12370*/  ULDC.64 UR4, c[0x0][0xae0] ;  /* 0x0002b80000047ab9 */ /* 0x000fe20000000a00 */
[C---:B------:R-:W-:Y:S02]  /*12380*/  IMAD R7, R31.reuse, UR7, R6 ;  /* 0x000000071f077c24 */ /* 0x040fe4000f8e0206 */
[----:B------:R-:W-:-:S04]  /*12390*/  IMAD.WIDE.U32 R4, R31, UR6, R4 ;  /* 0x000000061f047c25 */ /* 0x000fc8000f8e0004 */
[----:B------:R-:W-:Y:S02]  /*123a0*/  IMAD.IADD R5, R5, 0x1, R7 ;  /* 0x0000000105057824 */ /* 0x000fe400078e0207 */
[----:B------:R-:W2:Y:S08]  /*123b0*/  @P0 LDC R10, c[0x0][0xbec] ;  /* 0x0002fb00ff0a0b82 */ /* 0x000eb00000000800 */
[----:B------:R-:W4:Y:S01]  /*123c0*/  @P0 LDC R11, c[0x0][0xbf0] ;  /* 0x0002fc00ff0b0b82 */ /* 0x000f220000000800 */
[----:B---3--:R-:W-:-:S04]  /*123d0*/  IMAD R9, R25, 0x80, R0 ;  /* 0x0000008019097824 */ /* 0x008fc800078e0200 */
[----:B--2---:R-:W-:-:S04]  /*123e0*/  @P0 IMAD.HI.U32 R0, R9, R10, RZ ;  /* 0x0000000a09000227 */ /* 0x004fc800078e00ff */
[----:B------:R-:W-:Y:S01]  /*123f0*/  IMAD.MOV.U32 R3, RZ, RZ, R9 ;  /* 0x000000ffff037224 */ /* 0x000fe200078e0009 */
[----:B----4-:R-:W-:-:S04]  /*12400*/  @P0 SHF.R.U32.HI R3, RZ, R11, R0 ;  /* 0x0000000bff030219 */ /* 0x010fc80000011600 */
[--C-:B------:R-:W-:Y:S01]  /*12410*/  SHF.R.S32.HI R0, RZ, 0x1f, R3.reuse ;  /* 0x0000001fff007819 */ /* 0x100fe20000011403 */
[----:B------:R-:W-:Y:S02]  /*12420*/  IMAD.MOV R6, RZ, RZ, -R3 ;  /* 0x000000ffff067224 */ /* 0x000fe400078e0a03 */
[----:B------:R-:W-:-:S04]  /*12430*/  IMAD.WIDE.U32 R4, R3, UR4, R4 ;  /* 0x0000000403047c25 */ /* 0x000fc8000f8e0004 */
        /* <DEDUP_REMOVED lines=12> */
[----:B------:R-:W-:-:S04]  /*12500*/  UMOV UR4, 0xffffffff ;  /* 0xffffffff00047882 */ /* 0x000fc80000000000 */
[----:B------:R-:W-:Y:S01]  /*12510*/  LEA.HI.X R20, R4, UR5, R5, 0x1, P0 ;  /* 0x0000000504147c11 */ /* 0x000fe200080f0c05 */
[----:B------:R-:W-:Y:S06]  /*12520*/  BRA.DIV UR4, `(.L_x_789) ;  /* 0x0000008e04707947 */ /* 0x000fec000b800000 */
[----:B------:R2:W3:Y:S04]  /*12530*/  SHFL.IDX PT, R0, R20, RZ, 0x181f ;  /* 0x00181fff14007589 */ /* 0x0004e800000e0000 */
[----:B------:R2:W4:Y:S02]  /*12540*/  SHFL.IDX PT, R14, R3, RZ, 0x181f ;  /* 0x00181fff030e7589 */ /* 0x00052400000e0000 */
.L_x_989:
[----:B------:R-:W-:Y:S01]  /*12550*/  IMAD R21, R21, R8, RZ ;  /* 0x0000000815157224 */ /* 0x000fe200078e02ff */
[----:B------:R-:W-:Y:S01]  /*12560*/  BSSY B1, `(.L_x_790) ;  /* 0x000001f000017945 */ /* 0x000fe20003800000 */
[----:B------:R-:W-:-:S05]  /*12570*/  IMAD R24, R25, 0x80, R24 ;  /* 0x0000008019187824 */ /* 0x000fca00078e0218 */
[----:B------:R-:W-:-:S13]  /*12580*/  ISETP.GE.AND P0, PT, R24, R21, PT ;  /* 0x000000151800720c */ /* 0x000fda0003f06270 */
[----:B------:R-:W-:Y:S05]  /*12590*/  @P0 BRA `(.L_x_791) ;  /* 0x00000000006c0947 */ /* 0x000fea0003800000 */
[C---:B------:R-:W-:Y:S01]  /*125a0*/  VIADD R10, R211.reuse, 0x40 ;  /* 0x00000040d30a7836 */ /* 0x040fe20000000000 */
[----:B------:R-:W-:Y:S01]  /*125b0*/  ULDC UR4, c[0x0][0xac8] ;  /* 0x0002b20000047ab9 */ /* 0x000fe20000000800 */
[C---:B------:R-:W-:Y:S01]  /*125c0*/  IADD3 R15, R211.reuse, 0x80, RZ ;  /* 0x00000080d30f7810 */ /* 0x040fe20007ffe0ff */
[C---:B------:R-:W-:Y:S01]  /*125d0*/  VIADD R12, R211.reuse, 0xc0 ;  /* 0x000000c0d30c7836 */ /* 0x040fe20000000000 */
[C---:B------:R-:W-:Y:S01]  /*125e0*/  ISETP.GE.AND P3, PT, R211.reuse, UR4, PT ;  /* 0x00000004d3007c0c */ /* 0x040fe2000bf66270 */
[C---:B------:R-:W-:Y:S01]  /*125f0*/  VIADD R11, R211.reuse, 0x40 ;  /* 0x00000040d30b7836 */ /* 0x040fe20000000000 */
[----:B------:R-:W-:Y:S01]  /*12600*/  ISETP.GE.AND P2, PT, R10, UR4, PT ;  /* 0x000000040a007c0c */ /* 0x000fe2000bf46270 */
[----:B------:R-:W-:Y:S01]  /*12610*/  VIADD R25, R211, 0x80 ;  /* 0x00000080d3197836 */ /* 0x000fe20000000000 */
[----:B------:R-:W-:Y:S01]  /*12620*/  ISETP.GE.AND P1, PT, R15, UR4, PT ;  /* 0x000000040f007c0c */ /* 0x000fe2000bf26270 */
[----:B------:R-:W-:Y:S01]  /*12630*/  VIADD R13, R211, 0xc0 ;  /* 0x000000c0d30d7836 */ /* 0x000fe20000000000 */
[----:B------:R-:W-:-:S02]  /*12640*/  ISETP.GE.AND P0, PT, R12, UR4, PT ;  /* 0x000000040c007c0c */ /* 0x000fc4000bf06270 */
[----:B------:R-:W-:Y:S02]  /*12650*/  SHF.R.S32.HI R9, RZ, 0x1f, R211 ;  /* 0x0000001fff097819 */ /* 0x000fe400000114d3 */
[----:B------:R-:W-:Y:S02]  /*12660*/  SHF.R.S32.HI R11, RZ, 0x1f, R11 ;  /* 0x0000001fff0b7819 */ /* 0x000fe4000001140b */
[----:B------:R-:W-:Y:S02]  /*12670*/  SHF.R.S32.HI R25, RZ, 0x1f, R25 ;  /* 0x0000001fff197819 */ /* 0x000fe40000011419 */
[CC--:B----4-:R-:W-:Y:S02]  /*12680*/  @!P3 LEA R4, P5, R211.reuse, R14.reuse, 0x1 ;  /* 0x0000000ed304b211 */ /* 0x0d0fe400078a08ff */
[----:B------:R-:W-:Y:S02]  /*12690*/  @!P2 LEA R6, P4, R10, R14, 0x1 ;  /* 0x0000000e0a06a211 */ /* 0x000fe400078808ff */
[----:B---3--:R-:W-:-:S02]  /*126a0*/  @!P3 LEA.HI.X R5, R211, R0, R9, 0x1, P5 ;  /* 0x00000000d305b211 */ /* 0x008fc400028f0c09 */
[C---:B------:R-:W-:Y:S02]  /*126b0*/  @!P1 LEA R8, P5, R15.reuse, R14, 0x1 ;  /* 0x0000000e0f089211 */ /* 0x040fe400078a08ff */
[----:B------:R-:W-:Y:S01]  /*126c0*/  @!P2 LEA.HI.X R7, R10, R0, R11, 0x1, P4 ;  /* 0x000000000a07a211 */ /* 0x000fe200020f0c0b */
[----:B------:R3:W-:Y:S01]  /*126d0*/  @!P3 ST.E.128 desc[UR40][R4.64], RZ ;  /* 0x000000ff0400b985 */ /* 0x0007e2000c101d28 */
[----:B------:R-:W-:Y:S02]  /*126e0*/  SHF.R.S32.HI R13, RZ, 0x1f, R13 ;  /* 0x0000001fff0d7819 */ /* 0x000fe4000001140d */
[C---:B------:R-:W-:Y:S01]  /*126f0*/  @!P0 LEA R10, P4, R12.reuse, R14, 0x1 ;  /* 0x0000000e0c0a8211 */ /* 0x040fe200078808ff */
[----:B------:R3:W-:Y:S01]  /*12700*/  @!P2 ST.E.128 desc[UR40][R6.64], RZ ;  /* 0x000000ff0600a985 */ /* 0x0007e2000c101d28 */
[-C--:B------:R-:W-:Y:S02]  /*12710*/  @!P1 LEA.HI.X R9, R15, R0.reuse, R25, 0x1, P5 ;  /* 0x000000000f099211 */ /* 0x080fe400028f0c19 */
[----:B------:R-:W-:-:S03]  /*12720*/  @!P0 LEA.HI.X R11, R12, R0, R13, 0x1, P4 ;  /* 0x000000000c0b8211 */ /* 0x000fc600020f0c0d */
[----:B------:R3:W-:Y:S04]  /*12730*/  @!P1 ST.E.128 desc[UR40][R8.64], RZ ;  /* 0x000000ff08009985 */ /* 0x0007e8000c101d28 */
[----:B------:R3:W-:Y:S02]  /*12740*/  @!P0 ST.E.128 desc[UR40][R10.64], RZ ;  /* 0x000000ff0a008985 */ /* 0x0007e4000c101d28 */
.L_x_791:
[----:B------:R-:W-:Y:S05]  /*12750*/  BSYNC B1 ;  /* 0x0000000000017941 */ /* 0x000fea0003800000 */
.L_x_790:
[----:B------:R-:W-:-:S03]  /*12760*/  UMOV UR4, 0xffffffff ;  /* 0xffffffff00047882 */ /* 0x000fc60000000000 */
[----:B------:R-:W-:Y:S05]  /*12770*/  BRA.DIV UR4, `(.L_x_792) ;  /* 0x0000008e04107947 */ /* 0x000fea000b800000 */
[----:B---3--:R3:W0:Y:S04]  /*12780*/  SHFL.IDX PT, R0, R20, 0x1, 0x181f ;  /* 0x00381f0014007f89 */ /* 0x00862800000e0000 */
[----:B----4-:R3:W4:Y:S02]  /*12790*/  SHFL.IDX PT, R14, R3, 0x1, 0x181f ;  /* 0x00381f00030e7f89 */ /* 0x01072400000e0000 */
.L_x_993:
[----:B------:R-:W-:Y:S01]  /*127a0*/  VIADD R4, R24, 0x20 ;  /* 0x0000002018047836 */ /* 0x000fe20000000000 */
        /* <DEDUP_REMOVED lines=17> */
[CC--:B----4-:R-:W-:Y:S02]  /*128c0*/  @!P3 LEA R4, P5, R211.reuse, R14.reuse, 0x1 ;  /* 0x0000000ed304b211 */ /* 0x0d0fe400078a08ff */
[----:B------:R-:W-:Y:S02]  /*128d0*/  @!P2 LEA R6, P4, R10, R14, 0x1 ;  /* 0x0000000e0a06a211 */ /* 0x000fe400078808ff */
[----:B0-----:R-:W-:Y:S02]  /*128e0*/  @!P3 LEA.HI.X R5, R211, R0, R8, 0x1, P5 ;  /* 0x00000000d305b211 */ /* 0x001fe400028f0c08 */
[----:B------:R-:W-:-:S02]  /*128f0*/  @!P1 LEA R8, P5, R15, R14, 0x1 ;  /* 0x0000000e0f089211 */ /* 0x000fc400078a08ff */
        /* <DEDUP_REMOVED lines=9> */
.L_x_794:
[----:B------:R-:W-:Y:S05]  /*12990*/  BSYNC B1 ;  /* 0x0000000000017941 */ /* 0x000fea0003800000 */
.L_x_793:
[----:B------:R-:W-:-:S03]  /*129a0*/  UMOV UR4, 0xffffffff ;  /* 0xffffffff00047882 */ /* 0x000fc60000000000 */
[----:B------:R-:W-:Y:S05]  /*129b0*/  BRA.DIV UR4, `(.L_x_795) ;  /* 0x0000008a04c87947 */ /* 0x000fea000b800000 */
[----:B0-----:R0:W0:Y:S04]  /*129c0*/  SHFL.IDX PT, R0, R20, 0x2, 0x181f ;  /* 0x00581f0014007f89 */ /* 0x00102800000e0000 */
[----:B----4-:R4:W0:Y:S02]  /*129d0*/  SHFL.IDX PT, R14, R3, 0x2, 0x181f ;  /* 0x00581f00030e7f89 */ /* 0x01082400000e0000 */
.L_x_997:
[----:B------:R-:W-:Y:S01]  /*129e0*/  VIADD R4, R24, 0x40 ;  /* 0x0000004018047836 */ /* 0x000fe20000000000 */
[----:B------:R-:W-:Y:S04]  /*129f0*/  BSSY B1, `(.L_x_796) ;  /* 0x000001e000017945 */ /* 0x000fe80003800000 */
[----:B------:R-:W-:-:S13]  /*12a00*/  ISETP.GE.AND P0, PT, R4, R21, PT ;  /* 0x000000150400720c */ /* 0x000fda0003f06270 */
[----:B------:R-:W-:Y:S05]  /*12a10*/  @P0 BRA `(.L_x_797) ;  /* 0x00000000006c0947 */ /* 0x000fea0003800000 */
[C---:B------:R-:W-:Y:S01]  /*12a20*/  IADD3 R10, R211.reuse, 0x40, RZ ;  /* 0x00000040d30a7810 */ /* 0x040fe20007ffe0ff */
        /* <DEDUP_REMOVED lines=13> */
[CC--:B0-----:R-:W-:Y:S02]  /*12b00*/  @!P3 LEA R4, P5, R211.reuse, R14.reuse, 0x1 ;  /* 0x0000000ed304b211 */ /* 0x0c1fe400078a08ff */
[----:B------:R-:W-:Y:S02]  /*12b10*/  @!P2 LEA R6, P4, R10, R14, 0x1 ;  /* 0x0000000e0a06a211 */ /* 0x000fe400078808ff */
[----:B------:R-:W-:Y:S02]  /*12b20*/  @!P3 LEA.HI.X R5, R211, R0, R8, 0x1, P5 ;  /* 0x00000000d305b211 */ /* 0x000fe400028f0c08 */
        /* <DEDUP_REMOVED lines=10> */
.L_x_797:
[----:B------:R-:W-:Y:S05]  /*12bd0*/  BSYNC B1 ;  /* 0x0000000000017941 */ /* 0x000fea0003800000 */
.L_x_796:
[----:B------:R-:W-:-:S03]  /*12be0*/  UMOV UR4, 0xffffffff ;  /* 0xffffffff00047882 */ /* 0x000fc60000000000 */
[----:B------:R-:W-:Y:S05]  /*12bf0*/  BRA.DIV UR4, `(.L_x_798) ;  /* 0x0000008a04807947 */ /* 0x000fea000b800000 */
[----:B0-----:R0:W0:Y:S04]  /*12c00*/  SHFL.IDX PT, R0, R20, 0x3, 0x181f ;  /* 0x00781f0014007f89 */ /* 0x00102800000e0000 */
[----:B------:R0:W0:Y:S02]  /*12c10*/  SHFL.IDX PT, R14, R3, 0x3, 0x181f ;  /* 0x00781f00030e7f89 */ /* 0x00002400000e0000 */
.L_x_1001:
[----:B0-234-:R-:W-:-:S05]  /*12c20*/  VIADD R3, R24, 0x60 ;  /* 0x0000006018037836 */ /* 0x01dfca0000000000 */
        /* <DEDUP_REMOVED lines=16> */
[CC--:B------:R-:W-:Y:S02]  /*12d30*/  @!P3 LEA R4, P5, R211.reuse, R14.reuse, 0x1 ;  /* 0x0000000ed304b211 */ /* 0x0c0fe400078a08ff */
        /* <DEDUP_REMOVED lines=12> */
.L_x_781:
[----:B------:R-:W-:Y:S05]  /*12e00*/  BSYNC B0 ;  /* 0x0000000000007941 */ /* 0x000fea0003800000 */
.L_x_767:
[----:B------:R-:W-:Y:S02]  /*12e10*/  ULDC UR4, c[0x0][0xc3c] ;  /* 0x00030f0000047ab9 */ /* 0x000fe40000000800 */
[----:B-1----:R-:W-:-:S13]  /*12e20*/  ISETP.GE.AND P0, PT, R51, UR4, PT ;  /* 0x0000000433007c0c */ /* 0x002fda000bf06270 */
[----:B------:R-:W-:Y:S05]  /*12e30*/  @!P0 BRA `(.L_x_799) ;  /* 0xfffffee800908947 */ /* 0x000fea000383ffff */
[----:B------:R-:W-:Y:S05]  /*12e40*/  BRA `(.L_x_643) ;  /* 0x0000007000007947 */ /* 0x000fea0003800000 */
.L_x_641:
[----:B------:R-:W-:-:S08]  /*12e50*/  NOP ;  /* 0x0000000000007918 */ /* 0x000fd00000000000 */
[----:B------:R-:W0:-:S00]  /*12e60*/  USETMAXREG.DEALLOC.CTAPOOL 0x28 ;  /* 0x00000028000079c8 */ /* 0x000e0000080e0500 */
[----:B0-----:R-:W2:Y:S01]  /*12e70*/  LDL.LU R3, [R1] ;  /* 0x0000000001037983 */ /* 0x001ea20000300800 */
[----:B------:R-:W-:Y:S02]  /*12e80*/  LOP3.LUT R2, R2, 0x3, RZ, 0xc0, !PT ;  /* 0x0000000302027812 */ /* 0x000fe400078ec0ff */
[----:B------:R-:W-:-:S04]  /*12e90*/  MOV R6, RZ ;  /* 0x000000ff00067202 */ /* 0x000fc80000000f00 */
[----:B------:R-:W0:Y:S02]  /*12ea0*/  SHFL.IDX PT, R2, R2, RZ, 0x1f ;  /* 0x00001fff02027589 */ /* 0x000e2400000e0000 */
[----:B0-----:R-:W-:Y:S02]  /*12eb0*/  ISETP.NE.AND P0, PT, R2, RZ, PT ;  /* 0x000000ff0200720c */ /* 0x001fe40003f05270 */
[----:B--2---:R-:W-:-:S11]  /*12ec0*/  LOP3.LUT R3, R3, 0xffffff7f, RZ, 0xc0, !PT ;  /* 0xffffff7f03037812 */ /* 0x004fd600078ec0ff */
[----:B------:R-:W-:-:S05]  /*12ed0*/  @P0 LOP3.LUT R3, R3, 0x80, RZ, 0xfc, !PT ;  /* 0x0000008003030812 */ /* 0x000fca00078efcff */
[----:B------:R0:W-:Y:S01]  /*12ee0*/  STL [R1], R3 ;  /* 0x0000000301007387 */ /* 0x0001e20000100800 */
[----:B------:R-:W-:Y:S05]  /*12ef0*/  @!P0 BRA `(.L_x_800) ;  /* 0x00000000001c8947 */ /* 0x000fea0003800000 */
[----:B------:R-:W1:Y:S08]  /*12f00*/  S2UR UR5, SR_CgaCtaId ;  /* 0x00000000000579c3 */ /* 0x000e700000008800 */
[----:B------:R-:W-:Y:S06]  /*12f10*/  BAR.SYNC.DEFER_BLOCKING 0x5, 0x180 ;  /* 0x0146000000007b1d */ /* 0x000fec0000010000 */
[----:B------:R-:W-:-:S02]  /*12f20*/  UMOV UR4, 0x400 ;  /* 0x0000040000047882 */ /* 0x000fc40000000000 */
[----:B-1----:R-:W-:-:S09]  /*12f30*/  ULEA UR4, UR5, UR4, 0x18 ;  /* 0x0000000405047291 */ /* 0x002fd2000f8ec03f */
[----:B------:R-:W1:Y:S01]  /*12f40*/  LDS.128 R16, [UR4+0x228d0] ;  /* 0x0228d004ff107984 */ /* 0x000e620008000c00 */
[----:B------:R-:W-:Y:S06]  /*12f50*/  BAR.ARV 0x4, 0x180 ;  /* 0x0106000000007b1d */ /* 0x000fec0000002000 */
[----:B------:R-:W-:Y:S05]  /*12f60*/  BRA `(.L_x_801) ;  /* 0x0000000800947947 */ /* 0x000fea0003800000 */
.L_x_800:
[----:B------:R-:W-:Y:S01]  /*12f70*/  LOP3.LUT R7, R0, 0x1f, RZ, 0xc0, !PT ;  /* 0x0000001f00077812 */ /* 0x000fe200078ec0ff */
[----:B------:R-:W-:Y:S01]  /*12f80*/  ULDC UR4, c[0x0][0xc3c] ;  /* 0x00030f0000047ab9 */ /* 0x000fe20000000800 */
[----:B------:R-:W-:Y:S01]  /*12f90*/  IMAD.MOV.U32 R9, RZ, RZ, RZ ;  /* 0x000000ffff097224 */ /* 0x000fe200078e00ff */
[----:B------:R-:W1:Y:S01]  /*12fa0*/  S2UR UR6, SR_CTAID.X ;  /* 0x00000000000679c3 */ /* 0x000e620000002500 */
[----:B------:R-:W-:Y:S01]  /*12fb0*/  ISETP.NE.AND P0, PT, R7, 0x1f, PT ;  /* 0x0000001f0700780c */ /* 0x000fe20003f05270 */
[----:B------:R-:W-:-:S03]  /*12fc0*/  ULDC UR5, c[0x0][0xc38] ;  /* 0x00030e0000057ab9 */ /* 0x000fc60000000800 */
[----:B------:R-:W-:-:S13]  /*12fd0*/  ISETP.GE.OR P1, PT, R7, UR4, !P0 ;  /* 0x0000000407007c0c */ /* 0x000fda000c726670 */
[----:B------:R-:W2:Y:S08]  /*12fe0*/  @!P1 LDC.64 R4, c[0x0][0xc80] ;  /* 0x00032000ff049b82 */ /* 0x000eb00000000a00 */
[----:B0-----:R-:W0:Y:S01]  /*12ff0*/  @!P1 LDC.64 R2, c[0x0][0xc78] ;  /* 0x00031e00ff029b82 */ /* 0x001e220000000a00 */
[----:B--2---:R-:W-:-:S05]  /*13000*/  @!P1 IMAD.WIDE.U32 R4, R7, 0x4, R4 ;  /* 0x0000000407049825 */ /* 0x004fca00078e0004 */
[----:B------:R-:W2:Y:S01]  /*13010*/  @!P1 LDG.E R6, desc[UR40][R4.64] ;  /* 0x0000002804069981 */ /* 0x000ea2000c1e1900 */
[----:B0-----:R-:W-:-:S05]  /*13020*/  @!P1 IMAD.WIDE.U32 R2, R7, 0x4, R2 ;  /* 0x0000000407029825 */ /* 0x001fca00078e0002 */
[----:B------:R-:W2:Y:S01]  /*13030*/  @!P1 LDG.E R9, desc[UR40][R2.64] ;  /* 0x0000002802099981 */ /* 0x000ea2000c1e1900 */
[C---:B------:R-:W-:Y:S02]  /*13040*/  ISETP.NE.AND P1, PT, R7.reuse, RZ, PT ;  /* 0x000000ff0700720c */ /* 0x040fe40003f25270 */
[C---:B------:R-:W-:Y:S02]  /*13050*/  ISETP.GE.U32.AND P2, PT, R7.reuse, 0x2, PT ;  /* 0x000000020700780c */ /* 0x040fe40003f46070 */
[C---:B------:R-:W-:Y:S02]  /*13060*/  ISETP.GE.U32.AND P3, PT, R7.reuse, 0x4, PT ;  /* 0x000000040700780c */ /* 0x040fe40003f66070 */
[C---:B------:R-:W-:Y:S02]  /*13070*/  ISETP.GE.U32.AND P4, PT, R7.reuse, 0x8, PT ;  /* 0x000000080700780c */ /* 0x040fe40003f86070 */
[----:B------:R-:W-:Y:S01]  /*13080*/  ISETP.GE.U32.AND P5, PT, R7, 0x10, PT ;  /* 0x000000100700780c */ /* 0x000fe20003fa6070 */
[----:B------:R-:W-:Y:S01]  /*13090*/  UMOV UR4, URZ ;  /* 0x0000003f00047c82 */ /* 0x000fe20008000000 */
        /* <DEDUP_REMOVED lines=17> */
[----:B0-----:R-:W-:-:S05]  /*131b0*/  IMAD R8, R8, UR5, RZ ;  /* 0x0000000508087c24 */ /* 0x001fca000f8e02ff */
[----:B-1----:R-:W-:Y:S01]  /*131c0*/  ISETP.GT.AND P6, PT, R8, UR6, PT ;  /* 0x0000000608007c0c */ /* 0x002fe2000bfc4270 */
[----:B------:R-:W-:-:S12]  /*131d0*/  IMAD.MOV.U32 R3, RZ, RZ, R8 ;  /* 0x000000ffff037224 */ /* 0x000fd800078e0008 */
[----:B------:R-:W-:Y:S05]  /*131e0*/  @P6 BRA `(.L_x_802) ;  /* 0x0000000000a06947 */ /* 0x000fea0003800000 */
[----:B------:R-:W-:Y:S01]  /*131f0*/  IMAD.MOV.U32 R8, RZ, RZ, R3 ;  /* 0x000000ffff087224 */ /* 0x000fe200078e0003 */
[----:B------:R-:W-:Y:S01]  /*13200*/  UMOV UR4, URZ ;  /* 0x0000003f00047c82 */ /* 0x000fe20008000000 */
[----:B------:R-:W-:-:S05]  /*13210*/  ULDC UR5, c[0x0][0xc38] ;  /* 0x00030e0000057ab9 */ /* 0x000fca0000000800 */
.L_x_804:
[----:B------:R-:W0:Y:S01]  /*13220*/  LDC R2, c[0x0][0xc3c] ;  /* 0x00030f00ff027b82 */ /* 0x000e220000000800 */
[----:B------:R-:W-:Y:S01]  /*13230*/  UIADD3 UR4, UR4, 0x1f, URZ ;  /* 0x0000001f04047890 */ /* 0x000fe2000fffe03f */
[----:B------:R-:W-:Y:S02]  /*13240*/  ULDC UR7, c[0x0][0xc3c] ;  /* 0x00030f0000077ab9 */ /* 0x000fe40000000800 */
[----:B------:R-:W-:-:S03]  /*13250*/  IMAD.U32 R19, RZ, RZ, UR7 ;  /* 0x00000007ff137e24 */ /* 0x000fc6000f8e00ff */
        /* <DEDUP_REMOVED lines=14> */
[----:B0-----:R-:W-:-:S04]  /*13340*/  SEL R10, R10, RZ, P1 ;  /* 0x000000ff0a0a7207 */ /* 0x001fc80000800000 */
[----:B------:R-:W-:-:S05]  /*13350*/  IADD3 R10, R13, R10, RZ ;  /* 0x0000000a0d0a7210 */ /* 0x000fca0007ffe0ff */
        /* <DEDUP_REMOVED lines=17> */
.L_x_802:
        /* <DEDUP_REMOVED lines=18> */
.L_x_805:
[----:B-1----:R-:W-:Y:S01]  /*13590*/  IMAD R16, R16, UR5, R11 ;  /* 0x0000000510107c24 */ /* 0x002fe2000f8e020b */
[----:B0-----:R-:W-:Y:S01]  /*135a0*/  IABS R5, R9 ;  /* 0x0000000900057213 */ /* 0x001fe20000000000 */
[----:B------:R-:W-:Y:S01]  /*135b0*/  IMAD.MOV.U32 R11, RZ, RZ, R12 ;  /* 0x000000ffff0b7224 */ /* 0x000fe200078e000c */
[----:B------:R-:W-:Y:S01]  /*135c0*/  IABS R12, R6 ;  /* 0x00000006000c7213 */ /* 0x000fe20000000000 */
[----:B------:R-:W-:Y:S01]  /*135d0*/  IMAD.MOV.U32 R2, RZ, RZ, RZ ;  /* 0x000000ffff027224 */ /* 0x000fe200078e00ff */
[----:B------:R-:W-:Y:S01]  /*135e0*/  IADD3 R17, -R16, UR6, RZ ;  /* 0x0000000610117c10 */ /* 0x000fe2000fffe1ff */
[----:B------:R-:W-:Y:S01]  /*135f0*/  IMAD R11, R11, R4, RZ ;  /* 0x000000040b0b7224 */ /* 0x000fe200078e02ff */
[----:B------:R-:W-:Y:S01]  /*13600*/  IADD3 R12, RZ, -R12, RZ ;  /* 0x8000000cff0c7210 */ /* 0x000fe20007ffe0ff */
[----:B------:R-:W0:Y:S01]  /*13610*/  I2F.RP R8, R5 ;  /* 0x0000000500087306 */ /* 0x000e220000209400 */
[----:B------:R-:W-:Y:S01]  /*13620*/  IABS R10, R17 ;  /* 0x00000011000a7213 */ /* 0x000fe20000000000 */
[----:B------:R-:W-:-:S04]  /*13630*/  IMAD.HI.U32 R2, R3, R11, R2 ;  /* 0x0000000b03027227 */ /* 0x000fc800078e0002 */
[----:B------:R-:W-:Y:S02]  /*13640*/  IMAD.MOV.U32 R3, RZ, RZ, R10 ;  /* 0x000000ffff037224 */ /* 0x000fe400078e000a */
[----:B------:R-:W-:Y:S02]  /*13650*/  IMAD.MOV.U32 R10, RZ, RZ, R12 ;  /* 0x000000ffff0a7224 */ /* 0x000fe400078e000c */
[----:B------:R-:W-:-:S04]  /*13660*/  IMAD.HI.U32 R2, R2, R3, RZ ;  /* 0x0000000302027227 */ /* 0x000fc800078e00ff */
[----:B------:R-:W-:Y:S01]  /*13670*/  IMAD R3, R2, R10, R3 ;  /* 0x0000000a02037224 */ /* 0x000fe200078e0203 */
[----:B0-----:R-:W0:Y:S01]  /*13680*/  MUFU.RCP R8, R8 ;  /* 0x0000000800087308 */ /* 0x001e220000001000 */
[----:B------:R-:W-:-:S03]  /*13690*/  VIADD R19, R19, UR4 ;  /* 0x0000000413137c36 */ /* 0x000fc60008000000 */
[----:B------:R-:W-:-:S13]  /*136a0*/  ISETP.GT.U32.AND P1, PT, R4, R3, PT ;  /* 0x000000030400720c */ /* 0x000fda0003f24070 */
[----:B------:R-:W-:Y:S02]  /*136b0*/  @!P1 IMAD.IADD R3, R3, 0x1, -R4 ;  /* 0x0000000103039824 */ /* 0x000fe400078e0a04 */
[----:B0-----:R-:W-:Y:S02]  /*136c0*/  VIADD R10, R8, 0xffffffe ;  /* 0x0ffffffe080a7836 */ /* 0x001fe40000000000 */
[----:B------:R-:W-:Y:S01]  /*136d0*/  @!P1 VIADD R2, R2, 0x1 ;  /* 0x0000000102029836 */ /* 0x000fe20000000000 */
[----:B------:R-:W-:Y:S02]  /*136e0*/  ISETP.GE.U32.AND P0, PT, R3, R4, PT ;  /* 0x000000040300720c */ /* 0x000fe40003f06070 */
[----:B------:R-:W-:Y:S01]  /*136f0*/  LOP3.LUT R4, R17, R6, RZ, 0x3c, !PT ;  /* 0x0000000611047212 */ /* 0x000fe200078e3cff */
[----:B------:R0:W1:Y:S01]  /*13700*/  F2I.FTZ.U32.TRUNC.NTZ R3, R10 ;  /* 0x0000000a00037305 */ /* 0x000062000021f000 */
[----:B------:R-:W-:Y:S02]  /*13710*/  ISETP.NE.AND P1, PT, R6, RZ, PT ;  /* 0x000000ff0600720c */ /* 0x000fe40003f25270 */
[----:B------:R-:W-:-:S02]  /*13720*/  ISETP.GE.AND P2, PT, R4, RZ, PT ;  /* 0x000000ff0400720c */ /* 0x000fc40003f46270 */
[----:B0-----:R-:W-:-:S05]  /*13730*/  IABS R10, R9 ;  /* 0x00000009000a7213 */ /* 0x001fca0000000000 */
[----:B------:R-:W-:-:S04]  /*13740*/  @P0 VIADD R2, R2, 0x1 ;  /* 0x0000000102020836 */ /* 0x000fc80000000000 */
[----:B------:R-:W-:Y:S02]  /*13750*/  IMAD.MOV.U32 R8, RZ, RZ, R2 ;  /* 0x000000ffff087224 */ /* 0x000fe400078e0002 */
[----:B-1----:R-:W-:Y:S02]  /*13760*/  IMAD.MOV R2, RZ, RZ, -R3 ;  /* 0x000000ffff027224 */ /* 0x002fe400078e0a03 */
[----:B------:R-:W-:Y:S01]  /*13770*/  @!P2 IMAD.MOV R8, RZ, RZ, -R8 ;  /* 0x000000ffff08a224 */ /* 0x000fe200078e0a08 */
[----:B------:R-:W-:Y:S01]  /*13780*/  @!P1 LOP3.LUT R8, RZ, R6, RZ, 0x33, !PT ;  /* 0x00000006ff089212 */ /* 0x000fe200078e33ff */
[----:B------:R-:W-:Y:S02]  /*13790*/  IMAD R11, R2, R5, RZ ;  /* 0x00000005020b7224 */ /* 0x000fe400078e02ff */
[----:B------:R-:W-:Y:S01]  /*137a0*/  IMAD.MOV.U32 R2, RZ, RZ, RZ ;  /* 0x000000ffff027224 */ /* 0x000fe200078e00ff */
[----:B------:R-:W-:Y:S01]  /*137b0*/  IABS R4, R8 ;  /* 0x0000000800047213 */ /* 0x000fe20000000000 */
[----:B------:R-:W-:-:S02]  /*137c0*/  IMAD.MOV R10, RZ, RZ, -R10 ;  /* 0x000000ffff0a7224 */ /* 0x000fc400078e0a0a */
[----:B------:R-:W-:-:S04]  /*137d0*/  IMAD.HI.U32 R2, R3, R11, R2 ;  /* 0x0000000b03027227 */ /* 0x000fc800078e0002 */
[----:B------:R-:W-:Y:S01]  /*137e0*/  IMAD.MOV.U32 R3, RZ, RZ, R4 ;  /* 0x000000ffff037224 */ /* 0x000fe200078e0004 */
[----:B------:R-:W-:Y:S01]  /*137f0*/  MOV R4, R10 ;  /* 0x0000000a00047202 */ /* 0x000fe20000000f00 */
[----:B------:R-:W-:Y:S02]  /*13800*/  IMAD R6, R6, R8, RZ ;  /* 0x0000000806067224 */ /* 0x000fe400078e02ff */
[----:B------:R-:W-:-:S04]  /*13810*/  IMAD.HI.U32 R2, R2, R3, RZ ;  /* 0x0000000302027227 */ /* 0x000fc800078e00ff */
[----:B------:R-:W-:Y:S01]  /*13820*/  IMAD R4, R2, R4, R3 ;  /* 0x0000000402047224 */ /* 0x000fe200078e0203 */
[----:B------:R-:W-:Y:S01]  /*13830*/  LOP3.LUT R3, R8, R9, RZ, 0x3c, !PT ;  /* 0x0000000908037212 */ /* 0x000fe200078e3cff */
[----:B------:R-:W-:-:S03]  /*13840*/  IMAD.IADD R17, R17, 0x1, -R6 ;  /* 0x0000000111117824 */ /* 0x000fc600078e0a06 */
[----:B------:R-:W-:Y:S02]  /*13850*/  ISETP.GT.U32.AND P1, PT, R5, R4, PT ;  /* 0x000000040500720c */ /* 0x000fe40003f24070 */
[----:B------:R-:W-:-:S11]  /*13860*/  ISETP.GE.AND P2, PT, R3, RZ, PT ;  /* 0x000000ff0300720c */ /* 0x000fd60003f46270 */
[----:B------:R-:W-:Y:S02]  /*13870*/  @!P1 IMAD.IADD R4, R4, 0x1, -R5 ;  /* 0x0000000104049824 */ /* 0x000fe400078e0a05 */
[----:B------:R-:W-:Y:S01]  /*13880*/  @!P1 VIADD R2, R2, 0x1 ;  /* 0x0000000102029836 */ /* 0x000fe20000000000 */
[----:B------:R-:W-:Y:S02]  /*13890*/  ISETP.NE.AND P1, PT, R9, RZ, PT ;  /* 0x000000ff0900720c */ /* 0x000fe40003f25270 */
[----:B------:R-:W-:-:S13]  /*138a0*/  ISETP.GE.U32.AND P0, PT, R4, R5, PT ;  /* 0x000000050400720c */ /* 0x000fda0003f06070 */
[----:B------:R-:W-:-:S04]  /*138b0*/  @P0 VIADD R2, R2, 0x1 ;  /* 0x0000000102020836 */ /* 0x000fc80000000000 */
[----:B------:R-:W-:Y:S01]  /*138c0*/  @!P2 IMAD.MOV R2, RZ, RZ, -R2 ;  /* 0x000000ffff02a224 */ /* 0x000fe200078e0a02 */
[----:B------:R-:W-:-:S05]  /*138d0*/  @!P1 LOP3.LUT R2, RZ, R9, RZ, 0x33, !PT ;  /* 0x00000009ff029212 */ /* 0x000fca00078e33ff */
[----:B------:R-:W-:-:S04]  /*138e0*/  IMAD.MOV R18, RZ, RZ, -R2 ;  /* 0x000000ffff127224 */ /* 0x000fc800078e0a02 */
[C---:B------:R-:W-:Y:S02]  /*138f0*/  IMAD R18, R9.reuse, R18, R8 ;  /* 0x0000001209127224 */ /* 0x040fe400078e0208 */
[----:B------:R-:W-:-:S04]  /*13900*/  IMAD R9, R9, 0x1000000, R2 ;  /* 0x0100000009097824 */ /* 0x000fc800078e0202 */
[----:B------:R-:W-:Y:S01]  /*13910*/  IMAD R18, R18, 0x10000, R9 ;  /* 0x0001000012127824 */ /* 0x000fe200078e0209 */
[----:B------:R-:W-:Y:S06]  /*13920*/  BRA `(.L_x_806) ;  /* 0x00000000000c7947 */ /* 0x000fec0003800000 */
.L_x_803:
[----:B------:R-:W-:Y:S02]  /*13930*/  IMAD.MOV.U32 R17, RZ, RZ, RZ ;  /* 0x000000ffff117224 */ /* 0x000fe400078e00ff */
[----:B------:R-:W-:Y:S02]  /*13940*/  IMAD.U32 R16, RZ, RZ, UR6 ;  /* 0x00000006ff107e24 */ /* 0x000fe4000f8e00ff */
[----:B------:R-:W-:-:S07]  /*13950*/  IMAD.MOV.U32 R18, RZ, RZ, RZ ;  /* 0x000000ffff127224 */ /* 0x000fce00078e00ff */
.L_x_806:
[----:B------:R-:W-:-:S13]  /*13960*/  ISETP.NE.AND P0, PT, R7, RZ, PT ;  /* 0x000000ff0700720c */ /* 0x000fda0003f05270 */
[----:B------:R-:W0:Y:S01]  /*13970*/  @!P0 S2R R3, SR_CgaCtaId ;  /* 0x0000000000038919 */ /* 0x000e220000008800 */
[----:B------:R-:W-:-:S04]  /*13980*/  @!P0 MOV R2, 0x400 ;  /* 0x0000040000028802 */ /* 0x000fc80000000f00 */
[----:B0-----:R-:W-:-:S05]  /*13990*/  @!P0 LEA R2, R3, R2, 0x18 ;  /* 0x0000000203028211 */ /* 0x001fca00078ec0ff */
[----:B------:R2:W-:Y:S01]  /*139a0*/  @!P0 STS.128 [R2+0x228d0], R16 ;  /* 0x0228d01002008388 */ /* 0x0005e20000000c00 */
[----:B------:R-:W-:Y:S06]  /*139b0*/  BAR.ARV 0x5, 0x180 ;  /* 0x0146000000007b1d */ /* 0x000fec0000002000 */
.L_x_801:
[----:B------:R3:W-:Y:S01]  /*139c0*/  STL [R1+0x24], RZ ;  /* 0x000024ff01007387 */ /* 0x0007e20000100800 */
[----:B------:R-:W-:Y:S01]  /*139d0*/  ULDC UR4, c[0x0][0xc3c] ;  /* 0x00030f0000047ab9 */ /* 0x000fe20000000800 */
[----:B------:R-:W-:Y:S01]  /*139e0*/  MOV R25, 0x1 ;  /* 0x0000000100197802 */ /* 0x000fe20000000f00 */
[----:B------:R-:W-:Y:S01]  /*139f0*/  IMAD.MOV.U32 R24, RZ, RZ, RZ ;  /* 0x000000ffff187224 */ /* 0x000fe200078e00ff */
[----:B-1----:R-:W-:-:S13]  /*13a00*/  ISETP.GE.AND P0, PT, R19, UR4, PT ;  /* 0x0000000413007c0c */ /* 0x002fda000bf06270 */
[----:B---3--:R-:W-:Y:S05]  /*13a10*/  @P0 BRA `(.L_x_807) ;  /* 0x0000006000340947 */ /* 0x008fea0003800000 */
[----:B------:R-:W1:Y:S01]  /*13a20*/  S2UR UR5, SR_CgaCtaId ;  /* 0x00000000000579c3 */ /* 0x000e620000008800 */
[C---:B--2---:R-:W-:Y:S01]  /*13a30*/  IMAD.SHL.U32 R2, R0.reuse, 0x8, RZ ;  /* 0x0000000800027824 */ /* 0x044fe200078e00ff */
[----:B------:R-:W-:Y:S01]  /*13a40*/  LOP3.LUT R4, R0, 0x7f, RZ, 0xc0, !PT ;  /* 0x0000007f00047812 */ /* 0x000fe200078ec0ff */
[----:B------:R-:W-:Y:S01]  /*13a50*/  UMOV UR4, 0x400 ;  /* 0x0000040000047882 */ /* 0x000fe20000000000 */
[----:B------:R2:W-:Y:S01]  /*13a60*/  STL [R1+0x24], RZ ;  /* 0x000024ff01007387 */ /* 0x0005e20000100800 */
[----:B------:R-:W-:Y:S01]  /*13a70*/  BSSY B8, `(.L_x_807) ;  /* 0x0000607000087945 */ /* 0x000fe20003800000 */
[----:B0-----:R-:W-:Y:S01]  /*13a80*/  LOP3.LUT R3, R2, 0x1f8, RZ, 0xc0, !PT ;  /* 0x000001f802037812 */ /* 0x001fe200078ec0ff */
[----:B------:R-:W-:Y:S01]  /*13a90*/  IMAD.SHL.U32 R28, R4, 0x8, RZ ;  /* 0x00000008041c7824 */ /* 0x000fe200078e00ff */
[----:B------:R-:W-:Y:S01]  /*13aa0*/  LOP3.LUT R2, R2, 0x38, RZ, 0xc0, !PT ;  /* 0x0000003802027812 */ /* 0x000fe200078ec0ff */
[----:B------:R-:W-:Y:S01]  /*13ab0*/  IMAD.MOV.U32 R26, RZ, RZ, 0x1 ;  /* 0x00000001ff1a7424 */ /* 0x000fe200078e00ff */
[----:B------:R-:W-:Y:S01]  /*13ac0*/  LOP3.LUT R3, R3, 0x38, R0, 0x78, !PT ;  /* 0x0000003803037812 */ /* 0x000fe200078e7800 */
[----:B------:R-:W-:Y:S01]  /*13ad0*/  IMAD.SHL.U32 R0, R0, 0x10, RZ ;  /* 0x0000001000007824 */ /* 0x000fe200078e00ff */
[----:B------:R-:W-:Y:S01]  /*13ae0*/  ULDC.64 UR38, c[0x0][0x198] ;  /* 0x0000660000267ab9 */ /* 0x000fe20000000a00 */
[----:B------:R-:W-:Y:S01]  /*13af0*/  IMAD.MOV.U32 R23, RZ, RZ, RZ ;  /* 0x000000ffff177224 */ /* 0x000fe200078e00ff */
[----:B------:R-:W-:Y:S01]  /*13b00*/  LOP3.LUT R28, R3, 0x200, R28, 0xf8, !PT ;  /* 0x00000200031c7812 */ /* 0x000fe200078ef81c */
[----:B------:R-:W-:Y:S01]  /*13b10*/  IMAD.MOV.U32 R24, RZ, RZ, RZ ;  /* 0x000000ffff187224 */ /* 0x000fe200078e00ff */
[----:B------:R-:W-:Y:S01]  /*13b20*/  SHF.R.U32.HI R3, RZ, 0x3, R4 ;  /* 0x00000003ff037819 */ /* 0x000fe20000011604 */
[----:B------:R-:W-:Y:S01]  /*13b30*/  IMAD.MOV.U32 R25, RZ, RZ, 0x1 ;  /* 0x00000001ff197424 */ /* 0x000fe200078e00ff */
[----:B------:R-:W-:Y:S01]  /*13b40*/  LOP3.LUT R4, R37, 0x2, RZ, 0xfc, !PT ;  /* 0x0000000225047812 */ /* 0x000fe200078efcff */
[----:B------:R-:W-:Y:S01]  /*13b50*/  ULDC UR36, c[0x0][0xc] ;  /* 0x0000030000247ab9 */ /* 0x000fe20000000800 */
[----:B------:R-:W-:-:S02]  /*13b60*/  LOP3.LUT R3, R3, 0x70, R0, 0xf8, !PT ;  /* 0x0000007003037812 */ /* 0x000fc400078ef800 */
[C---:B------:R-:W-:Y:S01]  /*13b70*/  LOP3.LUT R0, R2.reuse, 0x40, RZ, 0xfc, !PT ;  /* 0x0000004002007812 */ /* 0x040fe200078efcff */
[----:B-1----:R-:W-:Y:S01]  /*13b80*/  ULEA UR4, UR5, UR4, 0x18 ;  /* 0x0000000405047291 */ /* 0x002fe2000f8ec03f */
[C---:B------:R-:W-:Y:S02]  /*13b90*/  LOP3.LUT R3, R2.reuse, 0x80, RZ, 0xfc, !PT ;  /* 0x0000008002037812 */ /* 0x040fe400078efcff */
[----:B------:R-:W-:-:S03]  /*13ba0*/  LOP3.LUT R2, R2, 0xc0, RZ, 0xfc, !PT ;  /* 0x000000c002027812 */ /* 0x000fc600078efcff */
[----:B------:R-:W-:-:S04]  /*13bb0*/  IMAD.U32 R22, RZ, RZ, UR4 ;  /* 0x00000004ff167e24 */ /* 0x000fc8000f8e00ff */
[----:B------:R-:W-:-:S05]  /*13bc0*/  IMAD R0, R28, 0x2, R22 ;  /* 0x000000021c007824 */ /* 0x000fca00078e0216 */
[----:B------:R2:W-:Y:S02]  /*13bd0*/  STL [R1+0x4], R0 ;  /* 0x0000040001007387 */ /* 0x0005e40000100800 */
.L_x_908:
[----:B------:R-:W0:Y:S02]  /*13be0*/  LDC.64 R34, c[0x0][0xc88] ;  /* 0x00032200ff227b82 */ /* 0x000e240000000a00 */
[----:B0-----:R-:W-:-:S06]  /*13bf0*/  IMAD.WIDE R34, R19, 0x4, R34 ;  /* 0x0000000413227825 */ /* 0x001fcc00078e0222 */
[----:B--2---:R-:W2:Y:S01]  /*13c00*/  LDG.E R34, desc[UR40][R34.64] ;  /* 0x0000002822227981 */ /* 0x004ea2000c1e1900 */
[----:B------:R-:W-:Y:S05]  /*13c10*/  YIELD ;  /* 0x0000000000007946 */ /* 0x000fea0003800000 */
[----:B------:R-:W-:Y:S01]  /*13c20*/  ULDC.64 UR4, c[0x0][0xa28] ;  /* 0x00028a0000047ab9 */ /* 0x000fe20000000a00 */
[----:B------:R-:W-:Y:S01]  /*13c30*/  IMAD.MOV.U32 R30, RZ, RZ, RZ ;  /* 0x000000ffff1e7224 */ /* 0x000fe200078e00ff */
[----:B------:R-:W-:Y:S01]  /*13c40*/  ISETP.NE.U32.AND P0, PT, RZ, UR4, PT ;  /* 0x00000004ff007c0c */ /* 0x000fe2000bf05070 */
[----:B------:R-:W-:Y:S01]  /*13c50*/  ULDC.64 UR8, c[0x0][0xa18] ;  /* 0x0002860000087ab9 */ /* 0x000fe20000000a00 */
[----:B-1----:R-:W-:Y:S01]  /*13c60*/  MOV R6, RZ ;  /* 0x000000ff00067202 */ /* 0x002fe20000000f00 */
[----:B------:R-:W-:Y:S01]  /*13c70*/  ULDC.64 UR6, c[0x0][0xa10] ;  /* 0x0002840000067ab9 */ /* 0x000fe20000000a00 */
[----:B------:R-:W-:-:S02]  /*13c80*/  ISETP.NE.AND.EX P0, PT, RZ, UR5, PT, P0 ;  /* 0x00000005ff007c0c */ /* 0x000fc4000bf05300 */
[----:B--2---:R-:W-:-:S11]  /*13c90*/  SHF.R.S32.HI R0, RZ, 0x1f, R34 ;  /* 0x0000001fff007819 */ /* 0x004fd60000011422 */
[C---:B------:R-:W-:Y:S01]  /*13ca0*/  @P0 LEA R2, P1, R34.reuse, UR4, 0x2 ;  /* 0x0000000422020c11 */ /* 0x040fe2000f8210ff */
[C---:B------:R-:W-:Y:S01]  /*13cb0*/  IMAD.SHL.U32 R31, R34.reuse, 0x4, RZ ;  /* 0x00000004221f7824 */ /* 0x040fe200078e00ff */
[C-C-:B------:R-:W-:Y:S01]  /*13cc0*/  SHF.L.U64.HI R32, R34.reuse, 0x2, R0.reuse ;  /* 0x0000000222207819 */ /* 0x140fe20000010200 */
[----:B------:R0:W-:Y:S01]  /*13cd0*/  STL [R1+0x14], R0 ;  /* 0x0000140001007387 */ /* 0x0001e20000100800 */
[----:B------:R-:W-:Y:S01]  /*13ce0*/  @P0 LEA.HI.X R3, R34, UR5, R0, 0x2, P1 ;  /* 0x0000000522030c11 */ /* 0x000fe200088f1400 */
[----:B------:R-:W-:-:S04]  /*13cf0*/  ULDC.64 UR4, c[0x0][0xa00] ;  /* 0x0002800000047ab9 */ /* 0x000fc80000000a00 */
[----:B------:R1:W5:Y:S01]  /*13d00*/  @P0 LDG.E R30, desc[UR40][R2.64] ;  /* 0x00000028021e0981 */ /* 0x000362000c1e1900 */
[----:B------:R-:W-:Y:S02]  /*13d10*/  ISETP.NE.U32.AND P0, PT, RZ, UR4, PT ;  /* 0x00000004ff007c0c */ /* 0x000fe4000bf05070 */
[----:B------:R-:W-:Y:S01]  /*13d20*/  ISETP.NE.U32.AND P1, PT, RZ, UR8, PT ;  /* 0x00000008ff007c0c */ /* 0x000fe2000bf25070 */
[----:B0-----:R-:W-:Y:S01]  /*13d30*/  IMAD.MOV.U32 R0, RZ, RZ, RZ ;  /* 0x000000ffff007224 */ /* 0x001fe200078e00ff */
[----:B------:R-:W-:Y:S02]  /*13d40*/  ISETP.NE.AND.EX P0, PT, RZ, UR5, PT, P0 ;  /* 0x00000005ff007c0c */ /* 0x000fe4000bf05300 */
[----:B------:R-:W-:Y:S02]  /*13d50*/  ISETP.NE.AND.EX P1, PT, RZ, UR9, PT, P1 ;  /* 0x00000009ff007c0c */ /* 0x000fe4000bf25310 */
[----:B------:R-:W-:Y:S02]  /*13d60*/  ISETP.NE.U32.AND P2, PT, RZ, UR6, PT ;  /* 0x00000006ff007c0c */ /* 0x000fe4000bf45070 */
[----:B-1----:R-:W-:-:S02]  /*13d70*/  IADD3 R2, P3, R31, UR4, RZ ;  /* 0x000000041f027c10 */ /* 0x002fc4000ff7e0ff */
[----:B------:R-:W-:Y:S02]  /*13d80*/  ISETP.NE.AND.EX P2, PT, RZ, UR7, PT, P2 ;  /* 0x00000007ff007c0c */ /* 0x000fe4000bf45320 */
[----:B------:R-:W-:Y:S02]  /*13d90*/  IADD3.X R3, R32, UR5, RZ, P3, !PT ;  /* 0x0000000520037c10 */ /* 0x000fe40009ffe4ff */
[----:B---3--:R-:W-:-:S03]  /*13da0*/  IADD3 R4, P4, R31, UR6, RZ ;  /* 0x000000061f047c10 */ /* 0x008fc6000ff9e0ff */
[----:B------:R-:W2:Y:S01]  /*13db0*/  @P0 LDG.E R6, desc[UR40][R2.64] ;  /* 0x0000002802060981 */ /* 0x000ea2000c1e1900 */
[----:B------:R-:W-:Y:S01]  /*13dc0*/  ULDC UR4, c[0x0][0x288] ;  /* 0x0000a20000047ab9 */ /* 0x000fe20000000800 */
[----:B------:R-:W-:Y:S01]  /*13dd0*/  IADD3.X R5, R32, UR7, RZ, P4, !PT ;  /* 0x0000000720057c10 */ /* 0x000fe2000a7fe4ff */
[----:B------:R-:W-:Y:S01]  /*13de0*/  IMAD.U32 R8, RZ, RZ, UR4 ;  /* 0x00000004ff087e24 */ /* 0x000fe2000f8e00ff */
[----:B------:R-:W-:-:S03]  /*13df0*/  ULDC.64 UR4, c[0x0][0x418] ;  /* 0x0001060000047ab9 */ /* 0x000fc60000000a00 */
[----:B------:R-:W5:Y:S04]  /*13e00*/  @P2 LDG.E R0, desc[UR40][R4.64] ;  /* 0x0000002804002981 */ /* 0x000f68000c1e1900 */
[----:B--2---:R0:W-:Y:S02]  /*13e10*/  STL [R1+0xc], R6 ;  /* 0x00000c0601007387 */ /* 0x0041e40000100800 */
[----:B0-----:R-:W-:-:S04]  /*13e20*/  @P1 IADD3 R6, P3, R31, UR8, RZ ;  /* 0x000000081f061c10 */ /* 0x001fc8000ff7e0ff */
[----:B------:R-:W-:-:S05]  /*13e30*/  @P1 IADD3.X R7, R32, UR9, RZ, P3, !PT ;  /* 0x0000000920071c10 */ /* 0x000fca0009ffe4ff */
[----:B------:R0:W2:Y:S01]  /*13e40*/  @P1 LDG.E R8, desc[UR40][R6.64] ;  /* 0x0000002806081981 */ /* 0x0000a2000c1e1900 */
[----:B------:R-:W-:-:S03]  /*13e50*/  UISETP.NE.U32.AND UP0, UPT, UR4, URZ, UPT ;  /* 0x0000003f0400728c */ /* 0x000fc6000bf05070 */
[----:B------:R-:W-:Y:S01]  /*13e60*/  ULDC UR4, c[0x0][0x424] ;  /* 0x0001090000047ab9 */ /* 0x000fe20000000800 */
[----:B------:R-:W-:-:S03]  /*13e70*/  UISETP.NE.AND.EX UP0, UPT, UR5, URZ, UPT, UP0 ;  /* 0x0000003f0500728c */ /* 0x000fc6000bf05300 */
[----:B------:R-:W-:Y:S01]  /*13e80*/  ULDC UR5, c[0x0][0x2f0] ;  /* 0x0000bc0000057ab9 */ /* 0x000fe20000000800 */
[----:B------:R-:W-:-:S04]  /*13e90*/  USEL UR4, UR4, 0x1, UP0 ;  /* 0x0000000104047887 */ /* 0x000fc80008000000 */
[----:B------:R-:W-:-:S03]  /*13ea0*/  UIMAD UR4, UR4, UR5, URZ ;  /* 0x00000005040472a4 */ /* 0x000fc6000f8e023f */
[----:B------:R-:W-:Y:S02]  /*13eb0*/  ULDC UR5, c[0x0][0x348] ;  /* 0x0000d20000057ab9 */ /* 0x000fe40000000800 */
[----:B0-----:R-:W-:Y:S01]  /*13ec0*/  IMAD.U32 R6, RZ, RZ, UR5 ;  /* 0x00000005ff067e24 */ /* 0x001fe2000f8e00ff */
[----:B--2---:R0:W-:Y:S02]  /*13ed0*/  STL [R1+0x18], R8 ;  /* 0x0000180801007387 */ /* 0x0041e40000100800 */
[----:B0-----:R-:W-:Y:S01]  /*13ee0*/  IMAD.U32 R8, RZ, RZ, UR4 ;  /* 0x00000004ff087e24 */ /* 0x001fe2000f8e00ff */
[----:B----4-:R-:W-:Y:S06]  /*13ef0*/  @P1 BRA `(.L_x_808) ;  /* 0x0000000000141947 */ /* 0x010fec0003800000 */
[----:B------:R-:W-:Y:S05]  /*13f00*/  @!P0 BRA `(.L_x_808) ;  /* 0x0000000000108947 */ /* 0x000fea0003800000 */
[----:B------:R-:W2:Y:S04]  /*13f10*/  LDG.E R7, desc[UR40][R2.64] ;  /* 0x0000002802077981 */ /* 0x000ea8000c1e1900 */
[----:B------:R-:W2:Y:S02]  /*13f20*/  LDG.E R10, desc[UR40][R2.64+0x4] ;  /* 0x00000428020a7981 */ /* 0x000ea4000c1e1900 */
[----:B--2---:R-:W-:-:S05]  /*13f30*/  IMAD.IADD R2, R10, 0x1, -R7 ;  /* 0x000000010a027824 */ /* 0x004fca00078e0a07 */
[----:B------:R0:W-:Y:S02]  /*13f40*/  STL [R1+0x18], R2 ;  /* 0x0000180201007387 */ /* 0x0001e40000100800 */
.L_x_808:
[----:B------:R-:W-:Y:S01]  /*13f50*/  ULDC.64 UR4, c[0x0][0xa20] ;  /* 0x0002880000047ab9 */ /* 0x000fe20000000a00 */
[C---:B------:R-:W-:Y:S01]  /*13f60*/  LOP3.LUT R7, R18.reuse, 0xff000000, RZ, 0xc0, !PT ;  /* 0xff00000012077812 */ /* 0x040fe200078ec0ff */
[----:B------:R-:W-:Y:S01]  /*13f70*/  IMAD.MOV.U32 R27, RZ, RZ, R34 ;  /* 0x000000ffff1b7224 */ /* 0x000fe200078e0022 */
[----:B------:R-:W-:Y:S02]  /*13f80*/  ISETP.NE.U32.AND P0, PT, RZ, UR4, PT ;  /* 0x00000004ff007c0c */ /* 0x000fe4000bf05070 */
[----:B------:R-:W-:Y:S02]  /*13f90*/  SHF.R.U32.HI R7, RZ, 0x8, R7 ;  /* 0x00000008ff077819 */ /* 0x000fe40000011607 */
[----:B------:R-:W-:Y:S02]  /*13fa0*/  ISETP.NE.AND.EX P0, PT, RZ, UR5, PT, P0 ;  /* 0x00000005ff007c0c */ /* 0x000fe4000bf05300 */
[C---:B0-----:R-:W-:Y:S02]  /*13fb0*/  LOP3.LUT R2, R18.reuse, 0xff0000, RZ, 0xc0, !PT ;  /* 0x00ff000012027812 */ /* 0x041fe400078ec0ff */
[----:B------:R-:W-:-:S02]  /*13fc0*/  LOP3.LUT R18, R18, 0xffff, RZ, 0xc0, !PT ;  /* 0x0000ffff12127812 */ /* 0x000fc400078ec0ff */
[----:B------:R-:W-:-:S07]  /*13fd0*/  LEA.HI R7, R2, R7, RZ, 0x10 ;  /* 0x0000000702077211 */ /* 0x000fce00078f80ff */
[----:B------:R-:W-:Y:S05]  /*13fe0*/  @!P0 BRA `(.L_x_809) ;  /* 0x0000000000108947 */ /* 0x000fea0003800000 */
[----:B------:R-:W-:-:S04]  /*13ff0*/  IADD3 R2, P0, R31, UR4, RZ ;  /* 0x000000041f027c10 */ /* 0x000fc8000ff1e0ff */
[----:B------:R-:W-:-:S05]  /*14000*/  IADD3.X R3, R32, UR5, RZ, P0, !PT ;  /* 0x0000000520037c10 */ /* 0x000fca00087fe4ff */
[----:B------:R0:W5:Y:S01]  /*14010*/  LDG.E R8, desc[UR40][R2.64] ;  /* 0x0000002802087981 */ /* 0x000162000c1e1900 */
[----:B------:R-:W-:Y:S05]  /*14020*/  BRA `(.L_x_810) ;  /* 0x0000000000247947 */ /* 0x000fea0003800000 */
.L_x_809:
[----:B------:R-:W-:Y:S02]  /*14030*/  ULDC.64 UR4, c[0x0][0xa08] ;  /* 0x0002820000047ab9 */ /* 0x000fe40000000a00 */
[----:B------:R-:W-:-:S04]  /*14040*/  ISETP.NE.U32.AND P0, PT, RZ, UR4, PT ;  /* 0x00000004ff007c0c */ /* 0x000fc8000bf05070 */
[----:B------:R-:W-:-:S13]  /*14050*/  ISETP.NE.AND.EX P0, PT, RZ, UR5, PT, P0 ;  /* 0x00000005ff007c0c */ /* 0x000fda000bf05300 */
[----:B------:R-:W-:Y:S05]  /*14060*/  @!P0 BRA `(.L_x_810) ;  /* 0x0000000000148947 */ /* 0x000fea0003800000 */
[----:B------:R-:W0:Y:S02]  /*14070*/  LDC.64 R2, c[0x0][0xa08] ;  /* 0x00028200ff027b82 */ /* 0x000e240000000a00 */
[----:B0-----:R-:W-:-:S05]  /*14080*/  IMAD.WIDE R2, R27, 0x4, R2 ;  /* 0x000000041b027825 */ /* 0x001fca00078e0202 */
[----:B------:R-:W2:Y:S04]  /*14090*/  LDG.E R8, desc[UR40][R2.64] ;  /* 0x0000002802087981 */ /* 0x000ea8000c1e1900 */
[----:B------:R-:W2:Y:S02]  /*140a0*/  LDG.E R2, desc[UR40][R2.64+0x4] ;  /* 0x0000042802027981 */ /* 0x000ea4000c1e1900 */
[----:B--2---:R-:W-:-:S07]  /*140b0*/  IMAD.IADD R8, R2, 0x1, -R8 ;  /* 0x0000000102087824 */ /* 0x004fce00078e0a08 */
.L_x_810:
[----:B0-----:R-:W2:Y:S04]  /*140c0*/  @P2 LDG.E R2, desc[UR40][R4.64] ;  /* 0x0000002804022981 */ /* 0x001ea8000c1e1900 */
[----:B------:R0:W2:Y:S01]  /*140d0*/  @P2 LDG.E R4, desc[UR40][R4.64+0x4] ;  /* 0x0000042804042981 */ /* 0x0000a2000c1e1900 */
[----:B-----5:R-:W-:Y:S01]  /*140e0*/  IMAD.IADD R8, R8, 0x1, -R30 ;  /* 0x0000000108087824 */ /* 0x020fe200078e0a1e */
[----:B------:R-:W-:Y:S01]  /*140f0*/  BSSY B0, `(.L_x_811) ;  /* 0x000002a000007945 */ /* 0x000fe20003800000 */
[----:B------:R-:W-:Y:S02]  /*14100*/  LOP3.LUT R29, R7, 0xff, RZ, 0xc0, !PT ;  /* 0x000000ff071d7812 */ /* 0x000fe400078ec0ff */
[----:B0-----:R-:W-:Y:S01]  /*14110*/  SHF.R.U32.HI R5, RZ, 0x10, R7 ;  /* 0x00000010ff057819 */ /* 0x001fe20000011607 */
[----:B--2---:R-:W-:-:S04]  /*14120*/  @P2 IMAD.IADD R6, R4, 0x1, -R2 ;  /* 0x0000000104062824 */ /* 0x004fc800078e0a02 */
[----:B------:R-:W-:-:S04]  /*14130*/  IMAD.IADD R3, R8, 0x1, R6 ;  /* 0x0000000108037824 */ /* 0x000fc800078e0206 */
[C---:B------:R-:W-:Y:S01]  /*14140*/  VIADD R4, R3.reuse, 0x5f ;  /* 0x0000005f03047836 */ /* 0x040fe20000000000 */
[----:B------:R-:W-:Y:S01]  /*14150*/  ISETP.GE.AND P1, PT, R3, 0x1, PT ;  /* 0x000000010300780c */ /* 0x000fe20003f26270 */
[----:B------:R0:W-:Y:S02]  /*14160*/  STL [R1+0x8], R3 ;  /* 0x0000080301007387 */ /* 0x0001e40000100800 */
[----:B------:R-:W-:-:S05]  /*14170*/  IMAD.HI R4, R4, 0x2aaaaaab, RZ ;  /* 0x2aaaaaab04047827 */ /* 0x000fca00078e02ff */
[----:B------:R-:W-:Y:S01]  /*14180*/  SHF.R.U32.HI R2, RZ, 0x1f, R4 ;  /* 0x0000001fff027819 */ /* 0x000fe20000011604 */
[----:B0-----:R-:W-:-:S03]  /*14190*/  IMAD.MOV.U32 R3, RZ, RZ, RZ ;  /* 0x000000ffff037224 */ /* 0x001fc600078e00ff */
[----:B------:R-:W-:Y:S01]  /*141a0*/  LEA.HI.SX32 R4, R4, R2, 0x1c ;  /* 0x0000000204047211 */ /* 0x000fe200078fe2ff */
[----:B------:R-:W-:Y:S06]  /*141b0*/  @!P1 BRA `(.L_x_812) ;  /* 0x0000000000749947 */ /* 0x000fec0003800000 */
[----:B------:R-:W-:Y:S01]  /*141c0*/  ISETP.NE.AND P0, PT, R5, RZ, PT ;  /* 0x000000ff0500720c */ /* 0x000fe20003f05270 */
[----:B------:R-:W-:-:S03]  /*141d0*/  ULDC UR4, c[0x0][0x9f0] ;  /* 0x00027c0000047ab9 */ /* 0x000fc60000000800 */
[----:B------:R-:W-:-:S04]  /*141e0*/  SEL R7, R5, UR4, P0 ;  /* 0x0000000405077c07 */ /* 0x000fc80008000000 */
[----:B------:R-:W-:Y:S02]  /*141f0*/  IABS R10, R7 ;  /* 0x00000007000a7213 */ /* 0x000fe40000000000 */
[----:B------:R-:W-:Y:S02]  /*14200*/  IADD3 R9, R7, -0x1, R4 ;  /* 0xffffffff07097810 */ /* 0x000fe40007ffe004 */
[----:B------:R-:W0:Y:S08]  /*14210*/  I2F.RP R2, R10 ;  /* 0x0000000a00027306 */ /* 0x000e300000209400 */
[----:B0-----:R-:W0:Y:S02]  /*14220*/  MUFU.RCP R2, R2 ;  /* 0x0000000200027308 */ /* 0x001e240000001000 */
[----:B0-----:R-:W-:-:S06]  /*14230*/  IADD3 R2, R2, 0xffffffe, RZ ;  /* 0x0ffffffe02027810 */ /* 0x001fcc0007ffe0ff */
[----:B------:R0:W1:Y:S02]  /*14240*/  F2I.FTZ.U32.TRUNC.NTZ R3, R2 ;  /* 0x0000000200037305 */ /* 0x000064000021f000 */
[----:B0-----:R-:W-:-:S04]  /*14250*/  LOP3.LUT R2, R9, R7, RZ, 0x3c, !PT ;  /* 0x0000000709027212 */ /* 0x001fc800078e3cff */
[----:B------:R-:W-:Y:S01]  /*14260*/  ISETP.GE.AND P4, PT, R2, RZ, PT ;  /* 0x000000ff0200720c */ /* 0x000fe20003f86270 */
[----:B-1----:R-:W-:-:S04]  /*14270*/  IMAD.MOV R2, RZ, RZ, -R3 ;  /* 0x000000ffff027224 */ /* 0x002fc800078e0a03 */
[----:B------:R-:W-:Y:S02]  /*14280*/  IMAD R11, R2, R10, RZ ;  /* 0x0000000a020b7224 */ /* 0x000fe400078e02ff */
[----:B------:R-:W-:-:S04]  /*14290*/  IMAD.MOV.U32 R2, RZ, RZ, RZ ;  /* 0x000000ffff027224 */ /* 0x000fc800078e00ff */
        /* <DEDUP_REMOVED lines=15> */
.L_x_812:
[----:B------:R-:W-:Y:S05]  /*14390*/  BSYNC B0 ;  /* 0x0000000000007941 */ /* 0x000fea0003800000 */
.L_x_811:
[-C--:B------:R-:W-:Y:S01]  /*143a0*/  IMAD R2, R29, R3.reuse, RZ ;  /* 0x000000031d027224 */ /* 0x080fe200078e02ff */
[----:B------:R-:W-:Y:S04]  /*143b0*/  BSSY B0, `(.L_x_813) ;  /* 0x0000131000007945 */ /* 0x000fe80003800000 */
[C---:B------:R-:W-:Y:S01]  /*143c0*/  VIADDMNMX R3, R2.reuse, R3, R4, PT ;  /* 0x0000000302037246 */ /* 0x040fe20003800104 */
[----:B------:R-:W-:-:S04]  /*143d0*/  IMAD R2, R2, 0x60, -R8 ;  /* 0x0000006002027824 */ /* 0x000fc800078e0a08 */
[----:B------:R-:W-:Y:S01]  /*143e0*/  IMAD R3, R3, 0x60, -R8 ;  /* 0x0000006003037824 */ /* 0x000fe200078e0a08 */
[----:B------:R-:W-:-:S04]  /*143f0*/  VIMNMX R2, RZ, R2, !PT ;  /* 0x00000002ff027248 */ /* 0x000fc80007fe0100 */
[----:B------:R-:W-:-:S04]  /*14400*/  VIMNMX R3, R3, R6, PT ;  /* 0x0000000603037248 */ /* 0x000fc80003fe0100 */
[----:B------:R-:W-:-:S13]  /*14410*/  ISETP.GT.AND P0, PT, R3, R2, PT ;  /* 0x000000020300720c */ /* 0x000fda0003f04270 */
[----:B------:R-:W-:Y:S02]  /*14420*/  @P0 VIADD R6, R3, 0x5f ;  /* 0x0000005f03060836 */ /* 0x000fe40000000000 */
[----:B------:R-:W-:-:S04]  /*14430*/  IMAD.WIDE.U32 R2, R2, -0x55555555, RZ ;  /* 0xaaaaaaab02027825 */ /* 0x000fc800078e00ff */
[----:B------:R-:W-:Y:S01]  /*14440*/  @P0 IMAD.HI R6, R6, 0x2aaaaaab, RZ ;  /* 0x2aaaaaab06060827 */ /* 0x000fe200078e02ff */
[----:B------:R-:W-:-:S04]  /*14450*/  SHF.R.U32.HI R7, RZ, 0x6, R3 ;  /* 0x00000006ff077819 */ /* 0x000fc80000011603 */
[----:B------:R-:W-:Y:S01]  /*14460*/  @P0 SHF.R.U32.HI R3, RZ, 0x1f, R6 ;  /* 0x0000001fff030819 */ /* 0x000fe20000011606 */
[----:B------:R-:W-:-:S03]  /*14470*/  IMAD.MOV.U32 R2, RZ, RZ, R7 ;  /* 0x000000ffff027224 */ /* 0x000fc600078e0007 */
[----:B------:R-:W-:Y:S02]  /*14480*/  @P0 LEA.HI.SX32 R2, R6, R3, 0x1c ;  /* 0x0000000306020211 */ /* 0x000fe400078fe2ff */
[----:B------:R-:W-:Y:S02]  /*14490*/  PLOP3.LUT P0, PT, PT, PT, PT, 0x80, 0x0 ;  /* 0x000000000000781c */ /* 0x000fe40003f0f070 */
[----:B------:R-:W-:-:S13]  /*144a0*/  ISETP.GT.AND P3, PT, R2, R7, PT ;  /* 0x000000070200720c */ /* 0x000fda0003f64270 */
[----:B------:R-:W-:Y:S05]  /*144b0*/  @!P3 BRA `(.L_x_814) ;  /* 0x000000100080b947 */ /* 0x000fea0003800000 */
[----:B------:R-:W-:Y:S01]  /*144c0*/  UMOV UR4, 0xffffffff ;  /* 0xffffffff00047882 */ /* 0x000fe20000000000 */
[----:B------:R-:W-:Y:S02]  /*144d0*/  SEL R6, R27, RZ, !P2 ;  /* 0x000000ff1b067207 */ /* 0x000fe40005000000 */
[----:B------:R-:W-:Y:S05]  /*144e0*/  BRA.DIV UR4, `(.L_x_815) ;  /* 0x00000072048c7947 */ /* 0x000fea000b800000 */
[----:B------:R-:W0:Y:S02]  /*144f0*/  S2R R3, SR_TID.X ;  /* 0x0000000000037919 */ /* 0x000e240000002100 */
[----:B0-----:R-:W-:-:S04]  /*14500*/  SHF.R.U32.HI R3, RZ, 0x5, R3 ;  /* 0x00000005ff037819 */ /* 0x001fc80000011603 */
[----:B------:R-:W-:-:S05]  /*14510*/  LOP3.LUT R3, R3, 0x3, RZ, 0xc0, !PT ;  /* 0x0000000303037812 */ /* 0x000fca00078ec0ff */
[----:B------:R0:W1:Y:S02]  /*14520*/  SHFL.IDX PT, R14, R3, RZ, 0x1f ;  /* 0x00001fff030e7589 */ /* 0x00006400000e0000 */
.L_x_1004:
[----:B-1----:R-:W-:Y:S02]  /*14530*/  ISETP.NE.AND P0, PT, R14, RZ, PT ;  /* 0x000000ff0e00720c */ /* 0x002fe40003f05270 */
[----:B------:R-:W-:-:S11]  /*14540*/  PLOP3.LUT P6, PT, PT, PT, PT, 0x8, 0x0 ;  /* 0x000000000000781c */ /* 0x000fd60003fce170 */
[----:B------:R-:W-:Y:S05]  /*14550*/  @P0 BRA `(.L_x_816) ;  /* 0x00000000000c0947 */ /* 0x000fea0003800000 */
[----:B------:R-:W-:-:S03]  /*14560*/  UMOV UR4, 0xffffffff ;  /* 0xffffffff00047882 */ /* 0x000fc60000000000 */
[----:B------:R-:W-:Y:S05]  /*14570*/  BRA.DIV UR4, `(.L_x_817) ;  /* 0x00000072049c7947 */ /* 0x000fea000b800000 */
[----:B------:R-:W-:-:S13]  /*14580*/  ELECT P6, URZ, PT ;  /* 0x00000000003f782f */ /* 0x000fda00038c0000 */
.L_x_816:
[----:B0-----:R-:W2:Y:S01]  /*14590*/  LDL R3, [R1+0x24] ;  /* 0x0000240001037983 */ /* 0x001ea20000100800 */
[----:B------:R-:W-:Y:S01]  /*145a0*/  BSSY B1, `(.L_x_818) ;  /* 0x0000008000017945 */ /* 0x000fe20003800000 */
[----:B--2---:R-:W-:-:S05]  /*145b0*/  VIADD R3, R3, 0x1 ;  /* 0x0000000103037836 */ /* 0x004fca0000000000 */
[----:B------:R-:W-:-:S04]  /*145c0*/  LEA.HI R8, R3, R3, RZ, 0x1 ;  /* 0x0000000303087211 */ /* 0x000fc800078f08ff */
[----:B------:R-:W-:-:S05]  /*145d0*/  LOP3.LUT R8, R8, 0xfffffffe, RZ, 0xc0, !PT ;  /* 0xfffffffe08087812 */ /* 0x000fca00078ec0ff */
[----:B------:R-:W-:-:S05]  /*145e0*/  IMAD.IADD R3, R3, 0x1, -R8 ;  /* 0x0000000103037824 */ /* 0x000fca00078e0a08 */
[----:B------:R-:W-:-:S04]  /*145f0*/  SHF.L.U32 R3, R3, 0x1f, RZ ;  /* 0x0000001f03037819 */ /* 0x000fc800000006ff */
[----:B------:R-:W0:Y:S02]  /*14600*/  SYNCS.PHASECHK.TRANS64.TRYWAIT P0, [R22+URZ+0x22820], R3 ;  /* 0x02282003160075a7 */ /* 0x000e24000800017f */
[----:B0-----:R-:W-:Y:S05]  /*14610*/  @!P0 BRA `(.L_x_819) ;  /* 0x0000007000948947 */ /* 0x001fea0003800000 */
.L_x_1007:
[----:B------:R-:W-:Y:S05]  /*14620*/  BSYNC B1 ;  /* 0x0000000000017941 */ /* 0x000fea0003800000 */
.L_x_818:
[----:B------:R-:W-:Y:S04]  /*14630*/  BSSY B1, `(.L_x_820) ;  /* 0x000007b000017945 */ /* 0x000fe80003800000 */
[----:B------:R-:W-:Y:S05]  /*14640*/  @!P6 BRA `(.L_x_821) ;  /* 0x0000000400e4e947 */ /* 0x000fea0003800000 */
[----:B0-----:R-:W-:Y:S01]  /*14650*/  LEA R3, R23, R22, 0x3 ;  /* 0x0000001617037211 */ /* 0x001fe200078e18ff */
[----:B------:R-:W0:Y:S01]  /*14660*/  S2R R9, SR_TID.X ;  /* 0x0000000000097919 */ /* 0x000e220000002100 */
[----:B------:R-:W-:Y:S01]  /*14670*/  SHF.L.U32 R8, R26, 0x1f, RZ ;  /* 0x0000001f1a087819 */ /* 0x000fe200000006ff */
[----:B------:R-:W-:Y:S03]  /*14680*/  BSSY B2, `(.L_x_822) ;  /* 0x0000005000027945 */ /* 0x000fe60003800000 */
[----:B------:R-:W1:Y:S01]  /*14690*/  SYNCS.PHASECHK.TRANS64.TRYWAIT P0, [R3+URZ+0x228a0], R8 ;  /* 0x0228a008030075a7 */ /* 0x000e62000800017f */
[----:B0-----:R-:W-:-:S04]  /*146a0*/  LOP3.LUT R9, R9, 0x7f, RZ, 0xc0, !PT ;  /* 0x0000007f09097812 */ /* 0x001fc800078ec0ff */
[----:B------:R-:W-:Y:S01]  /*146b0*/  ISETP.NE.AND P2, PT, R9, RZ, PT ;  /* 0x000000ff0900720c */ /* 0x000fe20003f45270 */
[----:B-1----:R-:W-:-:S12]  /*146c0*/  @!P0 BRA `(.L_x_823) ;  /* 0x00000070007c8947 */ /* 0x002fd80003800000 */
.L_x_1008:
[----:B------:R-:W-:Y:S05]  /*146d0*/  BSYNC B2 ;  /* 0x0000000000027941 */ /* 0x000fea0003800000 */
.L_x_822:
[----:B------:R-:W-:Y:S04]  /*146e0*/  BSSY B2, `(.L_x_824) ;  /* 0x0000009000027945 */ /* 0x000fe80003800000 */
[----:B------:R-:W-:Y:S05]  /*146f0*/  @P2 BRA `(.L_x_825) ;  /* 0x00000000001c2947 */ /* 0x000fea0003800000 */
[----:B------:R-:W1:Y:S01]  /*14700*/  S2R R10, SR_TID.X ;  /* 0x00000000000a7919 */ /* 0x000e620000002100 */
[----:B------:R-:W-:-:S04]  /*14710*/  IMAD.MOV.U32 R9, RZ, RZ, 0x3000 ;  /* 0x00003000ff097424 */ /* 0x000fc800078e00ff */
[----:B------:R2:W-:Y:S01]  /*14720*/  SYNCS.ARRIVE.TRANS64 RZ, [R3+URZ+0x22890], R9 ;  /* 0x0228900903ff79a7 */ /* 0x0005e2000800003f */
[----:B-1----:R-:W-:-:S04]  /*14730*/  LOP3.LUT R10, R10, 0x1f, RZ, 0xc0, !PT ;  /* 0x0000001f0a0a7812 */ /* 0x002fc800078ec0ff */
[----:B------:R-:W-:-:S13]  /*14740*/  ISETP.NE.AND P0, PT, R10, RZ, PT ;  /* 0x000000ff0a00720c */ /* 0x000fda0003f05270 */
[----:B--2---:R-:W-:Y:S05]  /*14750*/  @!P0 BRA `(.L_x_825) ;  /* 0x0000000000048947 */ /* 0x004fea0003800000 */
[----:B------:R-:W-:Y:S01]  /*14760*/  BPT.TRAP 0x1 ;  /* 0x000000040000795c */ /* 0x000fe20000300000 */
.L_x_825:
[----:B------:R-:W-:Y:S05]  /*14770*/  BSYNC B2 ;  /* 0x0000000000027941 */ /* 0x000fea0003800000 */
.L_x_824:
[----:B------:R-:W-:Y:S01]  /*14780*/  IMAD.MOV.U32 R14, RZ, RZ, RZ ;  /* 0x000000ffff0e7224 */ /* 0x000fe200078e00ff */
[----:B------:R-:W-:Y:S01]  /*14790*/  UIADD3 UR4, UP0, UR38, 0x570, URZ ;  /* 0x0000057026047890 */ /* 0x000fe2000ff1e03f */
[----:B------:R-:W-:Y:S01]  /*147a0*/  IMAD R9, R2, 0x60, R0 ;  /* 0x0000006002097824 */ /* 0x000fe200078e0200 */
[----:B------:R-:W-:Y:S01]  /*147b0*/  PLOP3.LUT P0, PT, PT, PT, PT, 0x80, 0x0 ;  /* 0x000000000000781c */ /* 0x000fe20003f0f070 */
[----:B------:R-:W-:Y:S01]  /*147c0*/  IMAD R10, R23, 0x3000, R22 ;  /* 0x00003000170a7824 */ /* 0x000fe200078e0216 */
[----:B------:R-:W-:Y:S01]  /*147d0*/  R2UR UR10, R14 ;  /* 0x000000000e0a72ca */ /* 0x000fe200000e0000 */
[----:B------:R-:W-:Y:S01]  /*147e0*/  VIADD R9, R9, 0xffffffa0 ;  /* 0xffffffa009097836 */ /* 0x000fe20000000000 */
[----:B------:R-:W-:Y:S01]  /*147f0*/  UIADD3.X UR5, URZ, UR39, URZ, UP0, !UPT ;  /* 0x000000273f057290 */ /* 0x000fe200087fe43f */
[----:B------:R-:W-:Y:S01]  /*14800*/  VIADD R10, R10, 0x1c400 ;  /* 0x0001c4000a0a7836 */ /* 0x000fe20000000000 */
[----:B------:R-:W-:Y:S01]  /*14810*/  UMOV UR6, 0x0 ;  /* 0x0000000000067882 */ /* 0x000fe20000000000 */
[----:B------:R-:W-:Y:S01]  /*14820*/  VIADD R11, R3, 0x22890 ;  /* 0x00022890030b7836 */ /* 0x000fe20000000000 */
[----:B------:R-:W-:-:S09]  /*14830*/  UMOV UR7, 0x12f00000 ;  /* 0x12f0000000077882 */ /* 0x000fd20000000000 */
.L_x_826:
[----:B------:R-:W-:-:S13]  /*14840*/  @P0 ELECT P3, URZ, PT ;  /* 0x00000000003f082f */ /* 0x000fda0003860000 */
[----:B------:R-:W-:Y:S02]  /*14850*/  @P3 R2UR UR13, R6 ;  /* 0x00000000060d32ca */ /* 0x000fe400000e0000 */
[----:B------:R-:W-:Y:S02]  /*14860*/  @P3 R2UR UR12, R18 ;  /* 0x00000000120c32ca */ /* 0x000fe400000e0000 */
[----:B------:R-:W-:Y:S02]  /*14870*/  @P3 R2UR UR11, R9 ;  /* 0x00000000090b32ca */ /* 0x000fe400000e0000 */
[----:B------:R-:W-:Y:S02]  /*14880*/  @P3 R2UR UR9, R11 ;  /* 0x000000000b0932ca */ /* 0x000fe400000e0000 */
[----:B------:R-:W-:Y:S02]  /*14890*/  @P3 R2UR UR8, R10 ;  /* 0x000000000a0832ca */ /* 0x000fe400000e0000 */
[----:B------:R-:W-:-:S02]  /*148a0*/  @P3 PLOP3.LUT P0, PT, P3, PT, PT, 0x8, 0x0 ;  /* 0x000000000000381c */ /* 0x000fc40001f0e170 */
[----:B------:R-:W-:-:S09]  /*148b0*/  PLOP3.LUT P3, PT, PT, PT, PT, 0x8, 0x0 ;  /* 0x000000000000781c */ /* 0x000fd20003f6e170 */
[----:B------:R1:W-:Y:S02]  /*148c0*/  UTMALDG.4D [UR8], [UR4], desc[UR6] ;  /* 0x00000608040075b4 */ /* 0x0003e40008019000 */
[----:B-1----:R-:W-:Y:S05]  /*148d0*/  @P0 BRA.U.ANY `(.L_x_826) ;  /* 0xfffffffd00d80947 */ /* 0x002fea000393ffff */
[----:B------:R-:W1:Y:S01]  /*148e0*/  SYNCS.PHASECHK.TRANS64.TRYWAIT P0, [R3+URZ+0x228c0], R8 ;  /* 0x0228c008030075a7 */ /* 0x000e62000800017f */
[----:B------:R-:W-:Y:S04]  /*148f0*/  BSSY B2, `(.L_x_827) ;  /* 0x0000002000027945 */ /* 0x000fe80003800000 */
[----:B-1----:R-:W-:Y:S05]  /*14900*/  @!P0 BRA `(.L_x_828) ;  /* 0x0000007000008947 */ /* 0x002fea0003800000 */
.L_x_1009:
[----:B------:R-:W-:Y:S05]  /*14910*/  BSYNC B2 ;  /* 0x0000000000027941 */ /* 0x000fea0003800000 */
.L_x_827:
[----:B------:R-:W-:Y:S01]  /*14920*/  BSSY B2, `(.L_x_829) ;  /* 0x000000b000027945 */ /* 0x000fe20003800000 */
[----:B------:R-:W-:Y:S02]  /*14930*/  IMAD.MOV.U32 R12, RZ, RZ, 0x0 ;  /* 0x00000000ff0c7424 */ /* 0x000fe400078e00ff */
[----:B------:R-:W-:Y:S01]  /*14940*/  IMAD.MOV.U32 R13, RZ, RZ, 0x12f00000 ;  /* 0x12f00000ff0d7424 */ /* 0x000fe200078e00ff */
[----:B------:R-:W-:Y:S06]  /*14950*/  @P2 BRA `(.L_x_830) ;  /* 0x00000000001c2947 */ /* 0x000fec0003800000 */
[----:B------:R-:W2:Y:S01]  /*14960*/  S2R R10, SR_TID.X ;  /* 0x00000000000a7919 */ /* 0x000ea20000002100 */
[----:B01----:R-:W-:-:S04]  /*14970*/  IMAD.MOV.U32 R8, RZ, RZ, 0xc000 ;  /* 0x0000c000ff087424 */ /* 0x003fc800078e00ff */
[----:B------:R3:W-:Y:S01]  /*14980*/  SYNCS.ARRIVE.TRANS64 RZ, [R3+URZ+0x228b0], R8 ;  /* 0x0228b00803ff79a7 */ /* 0x0007e2000800003f */
[----:B--2---:R-:W-:-:S04]  /*14990*/  LOP3.LUT R10, R10, 0x1f, RZ, 0xc0, !PT ;  /* 0x0000001f0a0a7812 */ /* 0x004fc800078ec0ff */
[----:B------:R-:W-:-:S13]  /*149a0*/  ISETP.NE.AND P0, PT, R10, RZ, PT ;  /* 0x000000ff0a00720c */ /* 0x000fda0003f05270 */
[----:B---3--:R-:W-:Y:S05]  /*149b0*/  @!P0 BRA `(.L_x_830) ;  /* 0x0000000000048947 */ /* 0x008fea0003800000 */
[----:B------:R-:W-:Y:S01]  /*149c0*/  BPT.TRAP 0x1 ;  /* 0x000000040000795c */ /* 0x000fe20000300000 */
.L_x_830:
[----:B------:R-:W-:Y:S05]  /*149d0*/  BSYNC B2 ;  /* 0x0000000000027941 */ /* 0x000fea0003800000 */
.L_x_829:
[----:B------:R-:W-:Y:S01]  /*149e0*/  R2UR UR10, R14 ;  /* 0x000000000e0a72ca */ /* 0x000fe200000e0000 */
[----:B01----:R-:W-:Y:S01]  /*149f0*/  IMAD R8, R23, 0xc000, R22 ;  /* 0x0000c00017087824 */ /* 0x003fe200078e0216 */
[----:B------:R-:W-:Y:S01]  /*14a00*/  R2UR UR6, R12 ;  /* 0x000000000c0672ca */ /* 0x000fe200000e0000 */
[----:B------:R-:W-:Y:S01]  /*14a10*/  UIADD3 UR4, UP0, UR38, 0x670, URZ ;  /* 0x0000067026047890 */ /* 0x000fe2000ff1e03f */
[----:B------:R-:W-:Y:S01]  /*14a20*/  R2UR UR7, R13 ;  /* 0x000000000d0772ca */ /* 0x000fe200000e0000 */
[----:B------:R-:W-:Y:S01]  /*14a30*/  VIADD R3, R3, 0x228b0 ;  /* 0x000228b003037836 */ /* 0x000fe20000000000 */
[----:B------:R-:W-:Y:S01]  /*14a40*/  PLOP3.LUT P0, PT, PT, PT, PT, 0x80, 0x0 ;  /* 0x000000000000781c */ /* 0x000fe20003f0f070 */
[----:B------:R-:W-:Y:S01]  /*14a50*/  VIADD R10, R8, 0x400 ;  /* 0x00000400080a7836 */ /* 0x000fe20000000000 */
[----:B------:R-:W-:-:S12]  /*14a60*/  UIADD3.X UR5, URZ, UR39, URZ, UP0, !UPT ;  /* 0x000000273f057290 */ /* 0x000fd800087fe43f */
.L_x_831:
        /* <DEDUP_REMOVED lines=9> */
[----:B0-----:R-:W-:Y:S05]  /*14b00*/  @P0 BRA.U.ANY `(.L_x_831) ;  /* 0xfffffffd00d80947 */ /* 0x001fea000393ffff */
[----:B------:R-:W-:Y:S01]  /*14b10*/  R2UR UR6, R12 ;  /* 0x000000000c0672ca */ /* 0x000fe200000e0000 */
[----:B------:R-:W-:Y:S01]  /*14b20*/  VIADD R10, R8, 0x3400 ;  /* 0x00003400080a7836 */ /* 0x000fe20000000000 */
[----:B------:R-:W-:Y:S01]  /*14b30*/  R2UR UR7, R13 ;  /* 0x000000000d0772ca */ /* 0x000fe200000e0000 */
[----:B------:R-:W-:Y:S01]  /*14b40*/  UMOV UR10, 0x40 ;  /* 0x00000040000a7882 */ /* 0x000fe20000000000 */
[----:B------:R-:W-:-:S13]  /*14b50*/  PLOP3.LUT P0, PT, PT, PT, PT, 0x80, 0x0 ;  /* 0x000000000000781c */ /* 0x000fda0003f0f070 */
.L_x_832:
        /* <DEDUP_REMOVED lines=15> */
.L_x_833:
        /* <DEDUP_REMOVED lines=11> */
[----:B------:R-:W-:Y:S01]  /*14d00*/  UMOV UR10, 0xc0 ;  /* 0x000000c0000a7882 */ /* 0x000fe20000000000 */
[----:B------:R-:W-:Y:S02]  /*14d10*/  R2UR UR7, R13 ;  /* 0x000000000d0772ca */ /* 0x000fe400000e0000 */
[----:B------:R-:W-:Y:S02]  /*14d20*/  PLOP3.LUT P0, PT, PT, PT, PT, 0x80, 0x0 ;  /* 0x000000000000781c */ /* 0x000fe40003f0f070 */
[----:B------:R-:W-:-:S11]  /*14d30*/  IADD3 R8, R8, 0x9400, RZ ;  /* 0x0000940008087810 */ /* 0x000fd60007ffe0ff */
.L_x_834:
        /* <DEDUP_REMOVED lines=10> */
.L_x_821:
[----:B------:R-:W-:Y:S05]  /*14de0*/  BSYNC B1 ;  /* 0x0000000000017941 */ /* 0x000fea0003800000 */
.L_x_820:
[----:B------:R-:W-:Y:S01]  /*14df0*/  VIADD R11, R2, 0xfffffffe ;  /* 0xfffffffe020b7836 */ /* 0x000fe20000000000 */
[----:B------:R-:W-:Y:S01]  /*14e00*/  PLOP3.LUT P0, PT, PT, PT, PT, 0x8, 0x0 ;  /* 0x000000000000781c */ /* 0x000fe20003f0e170 */
[----:B------:R-:W-:-:S03]  /*14e10*/  VIADD R23, R23, 0x1 ;  /* 0x0000000117177836 */ /* 0x000fc60000000000 */
[----:B------:R-:W-:Y:S02]  /*14e20*/  ISETP.GE.AND P3, PT, R11, R7, PT ;  /* 0x000000070b00720c */ /* 0x000fe40003f66270 */
[----:B------:R-:W-:-:S04]  /*14e30*/  ISETP.NE.AND P2, PT, R23, 0x2, PT ;  /* 0x000000021700780c */ /* 0x000fc80003f45270 */
[----:B------:R-:W-:Y:S02]  /*14e40*/  SEL R2, RZ, 0x1, P2 ;  /* 0x00000001ff027807 */ /* 0x000fe40001000000 */
[----:B------:R-:W-:Y:S02]  /*14e50*/  SEL R23, R23, RZ, P2 ;  /* 0x000000ff17177207 */ /* 0x000fe40001000000 */
[----:B------:R-:W-:-:S03]  /*14e60*/  LOP3.LUT R26, R26, R2, RZ, 0x3c, !PT ;  /* 0x000000021a1a7212 */ /* 0x000fc600078e3cff */
[----:B------:R-:W-:Y:S05]  /*14e70*/  @!P3 BRA `(.L_x_814) ;  /* 0x000000080010b947 */ /* 0x000fea0003800000 */
.L_x_850:
[----:B------:R-:W-:Y:S05]  /*14e80*/  YIELD ;  /* 0x0000000000007946 */ /* 0x000fea0003800000 */
[----:B------:R-:W-:Y:S04]  /*14e90*/  BSSY B1, `(.L_x_835) ;  /* 0x000007a000017945 */ /* 0x000fe80003800000 */
[----:B------:R-:W-:Y:S05]  /*14ea0*/  @!P6 BRA `(.L_x_836) ;  /* 0x0000000400e0e947 */ /* 0x000fea0003800000 */
[----:B------:R-:W-:Y:S01]  /*14eb0*/  IMAD R8, R23, 0x8, R22 ;  /* 0x0000000817087824 */ /* 0x000fe200078e0216 */
[----:B------:R-:W-:Y:S01]  /*14ec0*/  SHF.L.U32 R2, R26, 0x1f, RZ ;  /* 0x0000001f1a027819 */ /* 0x000fe200000006ff */
[----:B0-----:R-:W0:Y:S01]  /*14ed0*/  S2R R3, SR_TID.X ;  /* 0x0000000000037919 */ /* 0x001e220000002100 */
[----:B------:R-:W-:Y:S02]  /*14ee0*/  BSSY B2, `(.L_x_837) ;  /* 0x0000005000027945 */ /* 0x000fe40003800000 */
[----:B------:R-:W1:Y:S01]  /*14ef0*/  SYNCS.PHASECHK.TRANS64.TRYWAIT P2, [R8+URZ+0x228a0], R2 ;  /* 0x0228a002080075a7 */ /* 0x000e62000804017f */
[----:B0-----:R-:W-:-:S04]  /*14f00*/  LOP3.LUT R3, R3, 0x7f, RZ, 0xc0, !PT ;  /* 0x0000007f03037812 */ /* 0x001fc800078ec0ff */
[----:B------:R-:W-:Y:S01]  /*14f10*/  ISETP.NE.AND P3, PT, R3, RZ, PT ;  /* 0x000000ff0300720c */ /* 0x000fe20003f65270 */
[----:B-1----:R-:W-:-:S12]  /*14f20*/  @!P2 BRA `(.L_x_838) ;  /* 0x00000068008ca947 */ /* 0x002fd80003800000 */
.L_x_1010:
[----:B------:R-:W-:Y:S05]  /*14f30*/  BSYNC B2 ;  /* 0x0000000000027941 */ /* 0x000fea0003800000 */
.L_x_837:
        /* <DEDUP_REMOVED lines=9> */
.L_x_840:
[----:B------:R-:W-:Y:S05]  /*14fd0*/  BSYNC B2 ;  /* 0x0000000000027941 */ /* 0x000fea0003800000 */
.L_x_839:
        /* <DEDUP_REMOVED lines=10> */
[----:B------:R-:W-:-:S10]  /*15080*/  UMOV UR7, 0x12f00000 ;  /* 0x12f0000000077882 */ /* 0x000fd40000000000 */
.L_x_841:
        /* <DEDUP_REMOVED lines=13> */
.L_x_1011:
[----:B------:R-:W-:Y:S05]  /*15160*/  BSYNC B2 ;  /* 0x0000000000027941 */ /* 0x000fea0003800000 */
.L_x_842:
[----:B------:R-:W-:Y:S01]  /*15170*/  BSSY B2, `(.L_x_844) ;  /* 0x000000b000027945 */ /* 0x000fe20003800000 */
[----:B01----:R-:W-:Y:S02]  /*15180*/  IMAD.MOV.U32 R2, RZ, RZ, 0x0 ;  /* 0x00000000ff027424 */ /* 0x003fe400078e00ff */
[----:B------:R-:W-:Y:S01]  /*15190*/  IMAD.MOV.U32 R3, RZ, RZ, 0x12f00000 ;  /* 0x12f00000ff037424 */ /* 0x000fe200078e00ff */
[----:B------:R-:W-:Y:S06]  /*151a0*/  @P3 BRA `(.L_x_845) ;  /* 0x00000000001c3947 */ /* 0x000fec0003800000 */
[----:B------:R-:W0:Y:S01]  /*151b0*/  S2R R13, SR_TID.X ;  /* 0x00000000000d7919 */ /* 0x000e220000002100 */
[----:B------:R-:W-:-:S04]  /*151c0*/  IMAD.MOV.U32 R9, RZ, RZ, 0xc000 ;  /* 0x0000c000ff097424 */ /* 0x000fc800078e00ff */
[----:B------:R1:W-:Y:S01]  /*151d0*/  SYNCS.ARRIVE.TRANS64 RZ, [R8+URZ+0x228b0], R9 ;  /* 0x0228b00908ff79a7 */ /* 0x0003e2000800003f */
[----:B0-----:R-:W-:-:S04]  /*151e0*/  LOP3.LUT R13, R13, 0x1f, RZ, 0xc0, !PT ;  /* 0x0000001f0d0d7812 */ /* 0x001fc800078ec0ff */
[----:B------:R-:W-:-:S13]  /*151f0*/  ISETP.NE.AND P2, PT, R13, RZ, PT ;  /* 0x000000ff0d00720c */ /* 0x000fda0003f45270 */
[----:B-1----:R-:W-:Y:S05]  /*15200*/  @!P2 BRA `(.L_x_845) ;  /* 0x000000000004a947 */ /* 0x002fea0003800000 */
[----:B------:R-:W-:Y:S01]  /*15210*/  BPT.TRAP 0x1 ;  /* 0x000000040000795c */ /* 0x000fe20000300000 */
.L_x_845:
[----:B------:R-:W-:Y:S05]  /*15220*/  BSYNC B2 ;  /* 0x0000000000027941 */ /* 0x000fea0003800000 */
.L_x_844:
[----:B------:R-:W-:Y:S01]  /*15230*/  R2UR UR6, R2 ;  /* 0x00000000020672ca */ /* 0x000fe200000e0000 */
[----:B------:R-:W-:Y:S01]  /*15240*/  IMAD R9, R23, 0xc000, R22 ;  /* 0x0000c00017097824 */ /* 0x000fe200078e0216 */
[----:B------:R-:W-:Y:S01]  /*15250*/  R2UR UR7, R3 ;  /* 0x00000000030772ca */ /* 0x000fe200000e0000 */
[----:B------:R-:W-:Y:S01]  /*15260*/  UIADD3 UR4, UP0, UR38, 0x670, URZ ;  /* 0x0000067026047890 */ /* 0x000fe2000ff1e03f */
[----:B------:R-:W-:Y:S01]  /*15270*/  R2UR UR10, R12 ;  /* 0x000000000c0a72ca */ /* 0x000fe200000e0000 */
[----:B------:R-:W-:Y:S01]  /*15280*/  VIADD R8, R8, 0x228b0 ;  /* 0x000228b008087836 */ /* 0x000fe20000000000 */
[----:B------:R-:W-:Y:S01]  /*15290*/  PLOP3.LUT P2, PT, PT, PT, PT, 0x80, 0x0 ;  /* 0x000000000000781c */ /* 0x000fe20003f4f070 */
[----:B------:R-:W-:Y:S01]  /*152a0*/  VIADD R12, R9, 0x400 ;  /* 0x00000400090c7836 */ /* 0x000fe20000000000 */
[----:B------:R-:W-:-:S12]  /*152b0*/  UIADD3.X UR5, URZ, UR39, URZ, UP0, !UPT ;  /* 0x000000273f057290 */ /* 0x000fd800087fe43f */
.L_x_846:
        /* <DEDUP_REMOVED lines=15> */
.L_x_847:
        /* <DEDUP_REMOVED lines=15> */
.L_x_848:
        /* <DEDUP_REMOVED lines=15> */
.L_x_849:
        /* <DEDUP_REMOVED lines=10> */
.L_x_836:
[----:B------:R-:W-:Y:S05]  /*15630*/  BSYNC B1 ;  /* 0x0000000000017941 */ /* 0x000fea0003800000 */
.L_x_835:
[----:B------:R-:W-:Y:S01]  /*15640*/  ISETP.GT.AND P3, PT, R11, R7, PT ;  /* 0x000000070b00720c */ /* 0x000fe20003f64270 */
[----:B------:R-:W-:Y:S02]  /*15650*/  VIADD R23, R23, 0x1 ;  /* 0x0000000117177836 */ /* 0x000fe40000000000 */
[----:B------:R-:W-:-:S03]  /*15660*/  VIADD R11, R11, 0xffffffff ;  /* 0xffffffff0b0b7836 */ /* 0x000fc60000000000 */
[----:B------:R-:W-:-:S04]  /*15670*/  ISETP.NE.AND P2, PT, R23, 0x2, PT ;  /* 0x000000021700780c */ /* 0x000fc80003f45270 */
[----:B------:R-:W-:Y:S02]  /*15680*/  SEL R2, RZ, 0x1, P2 ;  /* 0x00000001ff027807 */ /* 0x000fe40001000000 */
[----:B------:R-:W-:Y:S02]  /*15690*/  SEL R23, R23, RZ, P2 ;  /* 0x000000ff17177207 */ /* 0x000fe40001000000 */
[----:B------:R-:W-:Y:S01]  /*156a0*/  LOP3.LUT R26, R26, R2, RZ, 0x3c, !PT ;  /* 0x000000021a1a7212 */ /* 0x000fe200078e3cff */
[----:B------:R-:W-:Y:S06]  /*156b0*/  @P3 BRA `(.L_x_850) ;  /* 0xfffffff400f03947 */ /* 0x000fec000383ffff */
.L_x_814:
[----:B------:R-:W-:Y:S05]  /*156c0*/  BSYNC B0 ;  /* 0x0000000000007941 */ /* 0x000fea0003800000 */
.L_x_813:
[----:B------:R-:W-:Y:S05]  /*156d0*/  @!P0 WARPSYNC.ALL ;  /* 0x0000000000008948 */ /* 0x000fea0003800000 */
[----:B------:R-:W-:Y:S01]  /*156e0*/  @!P0 BAR.SYNC.DEFER_BLOCKING 0xc, 0x180 ;  /* 0x0306000000008b1d */ /* 0x000fe20000010000 */
[----:B------:R-:W-:-:S05]  /*156f0*/  IMAD.MOV.U32 R0, RZ, RZ, RZ ;  /* 0x000000ffff007224 */ /* 0x000fca00078e00ff */
[----:B------:R-:W-:Y:S04]  /*15700*/  BSSY B0, `(.L_x_851) ;  /* 0x000001e000007945 */ /* 0x000fe80003800000 */
[----:B------:R-:W-:Y:S05]  /*15710*/  @!P1 BRA `(.L_x_852) ;  /* 0x0000000000709947 */ /* 0x000fea0003800000 */
[----:B------:R-:W-:-:S13]  /*15720*/  ISETP.NE.AND P0, PT, R5, RZ, PT ;  /* 0x000000ff0500720c */ /* 0x000fda0003f05270 */
[----:B------:R-:W1:Y:S02]  /*15730*/  @!P0 LDC R5, c[0x0][0x9f0] ;  /* 0x00027c00ff058b82 */ /* 0x000e640000000800 */
[-C--:B-1----:R-:W-:Y:S02]  /*15740*/  IABS R0, R5.reuse ;  /* 0x0000000500007213 */ /* 0x082fe40000000000 */
[----:B------:R-:W-:Y:S02]  /*15750*/  IABS R7, R5 ;  /* 0x0000000500077213 */ /* 0x000fe40000000000 */
[----:B------:R-:W1:Y:S03]  /*15760*/  I2F.RP R2, R0 ;  /* 0x0000000000027306 */ /* 0x000e660000209400 */
[----:B------:R-:W-:-:S05]  /*15770*/  IMAD.MOV R7, RZ, RZ, -R7 ;  /* 0x000000ffff077224 */ /* 0x000fca00078e0a07 */
[----:B-1----:R-:W1:Y:S02]  /*15780*/  MUFU.RCP R2, R2 ;  /* 0x0000000200027308 */ /* 0x002e640000001000 */
[----:B-1----:R-:W-:-:S06]  /*15790*/  VIADD R2, R2, 0xffffffe ;  /* 0x0ffffffe02027836 */ /* 0x002fcc0000000000 */
[----:B0-----:R-:W0:Y:S02]  /*157a0*/  F2I.FTZ.U32.TRUNC.NTZ R3, R2 ;  /* 0x0000000200037305 */ /* 0x001e24000021f000 */
[----:B0-----:R-:W-:-:S04]  /*157b0*/  IMAD.MOV R2, RZ, RZ, -R3 ;  /* 0x000000ffff027224 */ /* 0x001fc800078e0a03 */
[----:B------:R-:W-:Y:S02]  /*157c0*/  IMAD R6, R2, R0, RZ ;  /* 0x0000000002067224 */ /* 0x000fe400078e02ff */
[----:B------:R-:W-:-:S04]  /*157d0*/  IMAD.MOV.U32 R2, RZ, RZ, RZ ;  /* 0x000000ffff027224 */ /* 0x000fc800078e00ff */
[----:B------:R-:W-:Y:S01]  /*157e0*/  IMAD.HI.U32 R6, R3, R6, R2 ;  /* 0x0000000603067227 */ /* 0x000fe200078e0002 */
[----:B------:R-:W-:-:S04]  /*157f0*/  IADD3 R3, R4, -0x1, R5 ;  /* 0xffffffff04037810 */ /* 0x000fc80007ffe005 */
[----:B------:R-:W-:Y:S02]  /*15800*/  IABS R2, R3 ;  /* 0x0000000300027213 */ /* 0x000fe40000000000 */
[----:B------:R-:W-:-:S03]  /*15810*/  LOP3.LUT R3, R3, R5, RZ, 0x3c, !PT ;  /* 0x0000000503037212 */ /* 0x000fc600078e3cff */
[----:B------:R-:W-:Y:S01]  /*15820*/  IMAD.HI.U32 R6, R6, R2, RZ ;  /* 0x0000000206067227 */ /* 0x000fe200078e00ff */
[----:B------:R-:W-:-:S03]  /*15830*/  ISETP.GE.AND P2, PT, R3, RZ, PT ;  /* 0x000000ff0300720c */ /* 0x000fc60003f46270 */
[----:B------:R-:W-:-:S05]  /*15840*/  IMAD R2, R6, R7, R2 ;  /* 0x0000000706027224 */ /* 0x000fca00078e0202 */
[----:B------:R-:W-:-:S13]  /*15850*/  ISETP.GT.U32.AND P1, PT, R0, R2, PT ;  /* 0x000000020000720c */ /* 0x000fda0003f24070 */
[----:B------:R-:W-:Y:S02]  /*15860*/  @!P1 IMAD.IADD R2, R2, 0x1, -R0 ;  /* 0x0000000102029824 */ /* 0x000fe400078e0a00 */
[----:B------:R-:W-:Y:S01]  /*15870*/  @!P1 VIADD R6, R6, 0x1 ;  /* 0x0000000106069836 */ /* 0x000fe20000000000 */
[----:B------:R-:W-:Y:S02]  /*15880*/  ISETP.NE.AND P1, PT, R5, RZ, PT ;  /* 0x000000ff0500720c */ /* 0x000fe40003f25270 */
[----:B------:R-:W-:-:S13]  /*15890*/  ISETP.GE.U32.AND P0, PT, R2, R0, PT ;  /* 0x000000000200720c */ /* 0x000fda0003f06070 */
[----:B------:R-:W-:-:S05]  /*158a0*/  @P0 VIADD R6, R6, 0x1 ;  /* 0x0000000106060836 */ /* 0x000fca0000000000 */
[----:B------:R-:W-:-:S05]  /*158b0*/  MOV R0, R6 ;  /* 0x0000000600007202 */ /* 0x000fca0000000f00 */
[----:B------:R-:W-:Y:S01]  /*158c0*/  @!P2 IMAD.MOV R0, RZ, RZ, -R0 ;  /* 0x000000ffff00a224 */ /* 0x000fe200078e0a00 */
[----:B------:R-:W-:-:S07]  /*158d0*/  @!P1 LOP3.LUT R0, RZ, R5, RZ, 0x33, !PT ;  /* 0x00000005ff009212 */ /* 0x000fce00078e33ff */
.L_x_852:
[----:B------:R-:W-:Y:S05]  /*158e0*/  BSYNC B0 ;  /* 0x0000000000007941 */ /* 0x000fea0003800000 */
.L_x_851:
[-C--:B------:R-:W-:Y:S01]  /*158f0*/  IMAD R29, R29, R0.reuse, RZ ;  /* 0x000000001d1d7224 */ /* 0x080fe200078e02ff */
[----:B------:R-:W-:Y:S04]  /*15900*/  BSSY B7, `(.L_x_853) ;  /* 0x000035a000077945 */ /* 0x000fe80003800000 */
[----:B------:R-:W-:-:S04]  /*15910*/  VIADDMNMX R35, R29, R0, R4, PT ;  /* 0x000000001d237246 */ /* 0x000fc80003800104 */
[----:B------:R-:W-:Y:S01]  /*15920*/  ISETP.GT.AND P0, PT, R35, R29, PT ;  /* 0x0000001d2300720c */ /* 0x000fe20003f04270 */
[----:B------:R1:W-:-:S12]  /*15930*/  STL [R1+0x20], R35 ;  /* 0x0000202301007387 */ /* 0x0003d80000100800 */
[----:B-1----:R-:W-:Y:S05]  /*15940*/  @P0 BRA `(.L_x_854) ;  /* 0x0000000000440947 */ /* 0x002fea0003800000 */
[----:B------:R-:W1:Y:S02]  /*15950*/  S2R R2, SR_TID.X ;  /* 0x0000000000027919 */ /* 0x000e640000002100 */
[----:B-1----:R-:W-:-:S04]  /*15960*/  LOP3.LUT R2, R2, 0x7f, RZ, 0xc0, !PT ;  /* 0x0000007f02027812 */ /* 0x002fc800078ec0ff */
[----:B------:R-:W-:-:S13]  /*15970*/  ISETP.NE.AND P0, PT, R2, RZ, PT ;  /* 0x000000ff0200720c */ /* 0x000fda0003f05270 */
[----:B------:R-:W-:Y:S05]  /*15980*/  @P0 BRA `(.L_x_855) ;  /* 0x0000003400440947 */ /* 0x000fea0003800000 */
[----:B------:R-:W1:Y:S01]  /*15990*/  S2R R5, SR_LANEID ;  /* 0x0000000000057919 */ /* 0x000e620000000000 */
[----:B------:R-:W-:Y:S01]  /*159a0*/  VOTEU.ANY UR4, UPT, PT ;  /* 0x0000000000047886 */ /* 0x000fe200038e0100 */
[----:B0-----:R-:W0:Y:S01]  /*159b0*/  LDC.64 R2, c[0x0][0xc60] ;  /* 0x00031800ff027b82 */ /* 0x001e220000000a00 */
[----:B------:R-:W1:Y:S02]  /*159c0*/  FLO.U32 R0, UR4 ;  /* 0x0000000400007d00 */ /* 0x000e6400080e0000 */
[----:B-1----:R-:W-:-:S06]  /*159d0*/  ISETP.EQ.U32.AND P0, PT, R0, R5, PT ;  /* 0x000000050000720c */ /* 0x002fcc0003f02070 */
[----:B------:R-:W0:Y:S07]  /*159e0*/  POPC R5, UR4 ;  /* 0x0000000400057d09 */ /* 0x000e2e0008000000 */
[----:B0-----:R-:W2:Y:S01]  /*159f0*/  @P0 ATOMG.E.ADD.STRONG.GPU PT, R3, desc[UR40][R2.64], R5 ;  /* 0x00000005020309a8 */ /* 0x001ea200081ee1e8 */
[----:B------:R-:W0:Y:S02]  /*15a00*/  S2R R4, SR_LTMASK ;  /* 0x0000000000047919 */ /* 0x000e240000003900 */
[----:B0-----:R-:W-:-:S04]  /*15a10*/  LOP3.LUT R4, R4, UR4, RZ, 0xc0, !PT ;  /* 0x0000000404047c12 */ /* 0x001fc8000f8ec0ff */
[----:B------:R-:W0:Y:S01]  /*15a20*/  POPC R7, R4 ;  /* 0x0000000400077309 */ /* 0x000e220000000000 */
[----:B--2---:R-:W0:Y:S02]  /*15a30*/  SHFL.IDX PT, R0, R3, R0, 0x1f ;  /* 0x00001f0003007589 */ /* 0x004e2400000e0000 */
[----:B0-----:R-:W-:Y:S01]  /*15a40*/  IADD3 R16, R0, UR36, R7 ;  /* 0x0000002400107c10 */ /* 0x001fe2000fffe007 */
[----:B------:R-:W-:Y:S06]  /*15a50*/  BRA `(.L_x_855) ;  /* 0x0000003400107947 */ /* 0x000fec0003800000 */
.L_x_854:
        /* <DEDUP_REMOVED lines=9> */
[----:B0-----:R-:W0:Y:S01]  /*15af0*/  LDC.64 R2, c[0x4][R2] ;  /* 0x0100000002027b82 */ /* 0x001e220000000a00 */
        /* <DEDUP_REMOVED lines=10> */
.L_x_857:
[----:B------:R-:W-:Y:S05]  /*15ba0*/  BSYNC B6 ;  /* 0x0000000000067941 */ /* 0x000fea0003800000 */
.L_x_856:
        /* <DEDUP_REMOVED lines=8> */
[----:B0-----:R0:W1:Y:S01]  /*15c30*/  LDC.64 R2, c[0x4][R33] ;  /* 0x0100000021027b82 */ /* 0x0010620000000a00 */
[----:B------:R-:W-:Y:S01]  /*15c40*/  MOV R4, UR6 ;  /* 0x0000000600047c02 */ /* 0x000fe20008000f00 */
        /* <DEDUP_REMOVED lines=10> */
.L_x_860:
[----:B------:R0:W1:Y:S01]  /*15cf0*/  LDC.64 R2, c[0x4][R33] ;  /* 0x0100000021027b82 */ /* 0x0000620000000a00 */
[----:B------:R-:W-:Y:S01]  /*15d00*/  ULDC.64 UR4, c[0x4][0x98] ;  /* 0x0100260000047ab9 */ /* 0x000fe20000000a00 */
[----:B------:R-:W-:Y:S01]  /*15d10*/  ULDC.64 UR6, c[0x4][0xa0] ;  /* 0x0100280000067ab9 */ /* 0x000fe20000000a00 */
[----:B------:R-:W-:Y:S01]  /*15d20*/  ULDC.64 UR8, c[0x4][0x18] ;  /* 0x0100060000087ab9 */ /* 0x000fe20000000a00 */
[----:B------:R-:W-:Y:S01]  /*15d30*/  IMAD.U32 R4, RZ, RZ, UR4 ;  /* 0x00000004ff047e24 */ /* 0x000fe2000f8e00ff */
[----:B------:R-:W-:Y:S01]  /*15d40*/  MOV R10, UR8 ;  /* 0x00000008000a7c02 */ /* 0x000fe20008000f00 */
        /* <DEDUP_REMOVED lines=9> */
.L_x_859:
[----:B------:R-:W-:Y:S05]  /*15de0*/  BSYNC B6 ;  /* 0x0000000000067941 */ /* 0x000fea0003800000 */
.L_x_858:
[----:B------:R-:W2:Y:S01]  /*15df0*/  LDL.LU R21, [R1] ;  /* 0x0000000001157983 */ /* 0x000ea20000300800 */
[----:B------:R-:W-:Y:S01]  /*15e00*/  ULDC.64 UR4, c[0x0][0x9f8] ;  /* 0x00027e0000047ab9 */ /* 0x000fe20000000a00 */
[----:B------:R-:W1:Y:S02]  /*15e10*/  LDC R8, c[0x0][0x430] ;  /* 0x00010c00ff087b82 */ /* 0x000e640000000800 */
[----:B------:R-:W3:Y:S01]  /*15e20*/  LDL R20, [R1+0x8] ;  /* 0x0000080001147983 */ /* 0x000ee20000100800 */
[----:B------:R-:W-:Y:S01]  /*15e30*/  ISETP.NE.U32.AND P0, PT, RZ, UR4, PT ;  /* 0x00000004ff007c0c */ /* 0x000fe2000bf05070 */
[----:B------:R-:W4:Y:S03]  /*15e40*/  S2R R33, SR_TID.X ;  /* 0x0000000000217919 */ /* 0x000f260000002100 */
[----:B------:R-:W-:-:S13]  /*15e50*/  ISETP.NE.AND.EX P0, PT, RZ, UR5, PT, P0 ;  /* 0x00000005ff007c0c */ /* 0x000fda000bf05300 */
[----:B------:R-:W-:Y:S01]  /*15e60*/  @P0 IADD3 R2, P1, R31, UR4, RZ ;  /* 0x000000041f020c10 */ /* 0x000fe2000ff3e0ff */
[----:B------:R-:W1:Y:S01]  /*15e70*/  S2R R10, SR_TID.X ;  /* 0x00000000000a7919 */ /* 0x000e620000002100 */
[----:B------:R-:W-:Y:S01]  /*15e80*/  VIADD R0, R35, 0xffffffff ;  /* 0xffffffff23007836 */ /* 0x000fe20000000000 */
[----:B------:R-:W-:Y:S01]  /*15e90*/  LOP3.LUT R9, R37, 0x2, RZ, 0xfc, !PT ;  /* 0x0000000225097812 */ /* 0x000fe200078efcff */
[----:B------:R-:W-:Y:S01]  /*15ea0*/  ULDC UR4, c[0x0][0x320] ;  /* 0x0000c80000047ab9 */ /* 0x000fe20000000800 */
[----:B0-----:R-:W-:-:S05]  /*15eb0*/  @P0 IADD3.X R3, R32, UR5, RZ, P1, !PT ;  /* 0x0000000520030c10 */ /* 0x001fca0008ffe4ff */
[----:B------:R0:W2:Y:S01]  /*15ec0*/  @P0 LDG.E R27, desc[UR40][R2.64] ;  /* 0x00000028021b0981 */ /* 0x0000a2000c1e1900 */
[----:B----4-:R-:W-:-:S04]  /*15ed0*/  LOP3.LUT R33, R33, 0x7f, RZ, 0xc0, !PT ;  /* 0x0000007f21217812 */ /* 0x010fc800078ec0ff */
[----:B------:R-:W-:Y:S02]  /*15ee0*/  SHF.R.U32.HI R33, RZ, 0x3, R33 ;  /* 0x00000003ff217819 */ /* 0x000fe40000011621 */
[----:B-1----:R-:W-:Y:S01]  /*15ef0*/  ISETP.NE.AND P1, PT, R8, 0x1, PT ;  /* 0x000000010800780c */ /* 0x002fe20003f25270 */
[----:B------:R-:W-:-:S12]  /*15f00*/  IMAD.SHL.U32 R10, R10, 0x10, RZ ;  /* 0x000000100a0a7824 */ /* 0x000fd800078e00ff */
[----:B------:R-:W1:Y:S01]  /*15f10*/  @P1 LDC R5, c[0x0][0x434] ;  /* 0x00010d00ff051b82 */ /* 0x000e620000000800 */
[----:B------:R-:W-:-:S05]  /*15f20*/  LOP3.LUT R10, R33, 0x70, R10, 0xf8, !PT ;  /* 0x00000070210a7812 */ /* 0x000fca00078ef80a */
[----:B------:R-:W-:Y:S02]  /*15f30*/  IMAD R36, R0, 0x60, R10 ;  /* 0x0000006000247824 */ /* 0x000fe400078e020a */
[----:B------:R-:W4:Y:S01]  /*15f40*/  @P1 LDC R4, c[0x0][0x438] ;  /* 0x00010e00ff041b82 */ /* 0x000f220000000800 */
[----:B------:R-:W-:Y:S01]  /*15f50*/  IMAD.MOV.U32 R35, RZ, RZ, RZ ;  /* 0x000000ffff237224 */ /* 0x000fe200078e00ff */
[----:B------:R-:W-:Y:S01]  /*15f60*/  UMOV UR5, 0xffffffff ;  /* 0xffffffff00057882 */ /* 0x000fe20000000000 */
[----:B---3--:R-:W-:-:S04]  /*15f70*/  ISETP.GE.AND P0, PT, R36, R20, PT ;  /* 0x000000142400720c */ /* 0x008fc80003f06270 */
[----:B------:R-:W-:Y:S01]  /*15f80*/  ISETP.GT.U32.OR P0, PT, R10, 0x5f, P0 ;  /* 0x0000005f0a00780c */ /* 0x000fe20000704470 */
[----:B------:R-:W-:-:S12]  /*15f90*/  IMAD.IADD R36, R36, 0x1, R30 ;  /* 0x0000000124247824 */ /* 0x000fd800078e021e */
[----:B0-----:R-:W0:Y:S01]  /*15fa0*/  @!P0 LDC.64 R2, c[0x0][0x428] ;  /* 0x00010a00ff028b82 */ /* 0x001e220000000a00 */
[----:B-1----:R-:W-:-:S04]  /*15fb0*/  @P1 IMAD.HI.U32 R5, R36, R5, RZ ;  /* 0x0000000524051227 */ /* 0x002fc800078e00ff */
[----:B------:R-:W-:Y:S01]  /*15fc0*/  IMAD.MOV.U32 R6, RZ, RZ, R36 ;  /* 0x000000ffff067224 */ /* 0x000fe200078e0024 */
[----:B----4-:R-:W-:Y:S02]  /*15fd0*/  @P1 SHF.R.U32.HI R6, RZ, R4, R5 ;  /* 0x00000004ff061219 */ /* 0x010fe40000011605 */
[----:B--2---:R-:W-:-:S03]  /*15fe0*/  SHF.R.S32.HI R33, RZ, 0x1f, R27 ;  /* 0x0000001fff217819 */ /* 0x004fc6000001141b */
[--C-:B------:R-:W-:Y:S01]  /*15ff0*/  @!P0 IMAD.MOV.U32 R4, RZ, RZ, R6.reuse ;  /* 0x000000ffff048224 */ /* 0x100fe200078e0006 */
[----:B------:R-:W-:Y:S01]  /*16000*/  @!P0 SHF.R.S32.HI R5, RZ, 0x1f, R6 ;  /* 0x0000001fff058819 */ /* 0x000fe20000011406 */
[-C--:B0-----:R-:W-:Y:S02]  /*16010*/  @!P0 IMAD R7, R33, R2.reuse, RZ ;  /* 0x0000000221078224 */ /* 0x081fe400078e02ff */
[----:B------:R-:W-:-:S04]  /*16020*/  @!P0 IMAD.WIDE.U32 R4, R27, R2, R4 ;  /* 0x000000021b048225 */ /* 0x000fc800078e0004 */
[----:B------:R-:W-:Y:S02]  /*16030*/  @!P0 IMAD R7, R27, R3, R7 ;  /* 0x000000031b078224 */ /* 0x000fe400078e0207 */
[----:B------:R-:W0:Y:S02]  /*16040*/  @!P0 LDC.64 R2, c[0x0][0x418] ;  /* 0x00010600ff028b82 */ /* 0x000e240000000a00 */
[----:B------:R-:W-:Y:S01]  /*16050*/  @!P0 IMAD.IADD R7, R5, 0x1, R7 ;  /* 0x0000000105078824 */ /* 0x000fe200078e0207 */
[----:B0-----:R-:W-:-:S04]  /*16060*/  @!P0 LEA R2, P1, R4, R2, 0x2 ;  /* 0x0000000204028211 */ /* 0x001fc800078210ff */
[----:B------:R-:W-:-:S05]  /*16070*/  @!P0 LEA.HI.X R3, R4, R3, R7, 0x2, P1 ;  /* 0x0000000304038211 */ /* 0x000fca00008f1407 */
[----:B------:R0:W5:Y:S01]  /*16080*/  @!P0 LDG.E R35, desc[UR40][R2.64] ;  /* 0x0000002802238981 */ /* 0x000162000c1e1900 */
[----:B------:R-:W-:Y:S02]  /*16090*/  ISETP.NE.AND P0, PT, R9, 0x3, PT ;  /* 0x000000030900780c */ /* 0x000fe40003f05270 */
[----:B------:R-:W1:Y:S01]  /*160a0*/  S2R R9, SR_TID.X ;  /* 0x0000000000097919 */ /* 0x000e620000002100 */
[----:B------:R-:W-:Y:S02]  /*160b0*/  ISETP.GT.U32.AND P1, PT, R10, 0x5f, PT ;  /* 0x0000005f0a00780c */ /* 0x000fe40003f24070 */
[----:B------:R-:W2:Y:S01]  /*160c0*/  S2R R10, SR_TID.X ;  /* 0x00000000000a7919 */ /* 0x000ea20000002100 */
[----:B------:R-:W-:-:S10]  /*160d0*/  LOP3.LUT R21, R21, 0xffffffdf, RZ, 0xc0, !PT ;  /* 0xffffffdf15157812 */ /* 0x000fd400078ec0ff */
[----:B------:R-:W-:-:S04]  /*160e0*/  @P1 LOP3.LUT R21, R21, 0x20, RZ, 0xfc, !PT ;  /* 0x0000002015151812 */ /* 0x000fc800078efcff */
[----:B------:R-:W-:Y:S02]  /*160f0*/  LOP3.LUT R21, R21, 0xffffffbf, RZ, 0xc0, !PT ;  /* 0xffffffbf15157812 */ /* 0x000fe400078ec0ff */
[----:B-1----:R-:W-:Y:S01]  /*16100*/  SHF.L.U32 R9, R9, 0x3, RZ ;  /* 0x0000000309097819 */ /* 0x002fe200000006ff */
[----:B--2---:R-:W-:-:S03]  /*16110*/  IMAD.SHL.U32 R10, R10, 0x8, RZ ;  /* 0x000000080a0a7824 */ /* 0x004fc600078e00ff */
[----:B------:R-:W-:Y:S02]  /*16120*/  LOP3.LUT R9, R9, 0x38, RZ, 0xc0, !PT ;  /* 0x0000003809097812 */ /* 0x000fe400078ec0ff */
[----:B------:R-:W-:Y:S02]  /*16130*/  LOP3.LUT R10, R10, 0x38, RZ, 0xc0, !PT ;  /* 0x000000380a0a7812 */ /* 0x000fe400078ec0ff */
[----:B------:R-:W-:Y:S02]  /*16140*/  ISETP.GE.AND P1, PT, R9, UR4, PT ;  /* 0x0000000409007c0c */ /* 0x000fe4000bf26270 */
[----:B------:R-:W-:Y:S02]  /*16150*/  LOP3.LUT R10, R10, 0x40, RZ, 0xfc, !PT ;  /* 0x000000400a0a7812 */ /* 0x000fe400078efcff */
[----:B------:R-:W-:Y:S02]  /*16160*/  @P0 LOP3.LUT R21, R21, 0x40, RZ, 0xfc, !PT ;  /* 0x0000004015150812 */ /* 0x000fe400078efcff */
[----:B------:R-:W-:-:S02]  /*16170*/  ISETP.GE.AND P2, PT, R10, UR4, PT ;  /* 0x000000040a007c0c */ /* 0x000fc4000bf46270 */
[----:B------:R-:W-:Y:S02]  /*16180*/  LOP3.LUT R21, R21, 0xffffffef, RZ, 0xc0, !PT ;  /* 0xffffffef15157812 */ /* 0x000fe400078ec0ff */
[----:B------:R-:W-:-:S03]  /*16190*/  LOP3.LUT R10, R9, 0x80, RZ, 0xfc, !PT ;  /* 0x00000080090a7812 */ /* 0x000fc600078efcff */
[----:B------:R-:W-:-:S04]  /*161a0*/  @P1 LOP3.LUT R21, R21, 0x10, RZ, 0xfc, !PT ;  /* 0x0000001015151812 */ /* 0x000fc800078efcff */
[----:B------:R-:W-:Y:S02]  /*161b0*/  LOP3.LUT R21, R21, 0xfffffff7, RZ, 0xc0, !PT ;  /* 0xfffffff715157812 */ /* 0x000fe400078ec0ff */
[----:B------:R-:W-:Y:S02]  /*161c0*/  LOP3.LUT R9, R9, 0xc0, RZ, 0xfc, !PT ;  /* 0x000000c009097812 */ /* 0x000fe400078efcff */
[----:B------:R-:W-:Y:S02]  /*161d0*/  ISETP.GE.AND P3, PT, R10, UR4, PT ;  /* 0x000000040a007c0c */ /* 0x000fe4000bf66270 */
[----:B------:R-:W-:Y:S02]  /*161e0*/  @P2 LOP3.LUT R21, R21, 0x8, RZ, 0xfc, !PT ;  /* 0x0000000815152812 */ /* 0x000fe400078efcff */
[----:B------:R-:W-:Y:S02]  /*161f0*/  ISETP.GE.AND P2, PT, R9, UR4, PT ;  /* 0x0000000409007c0c */ /* 0x000fe4000bf46270 */
[----:B------:R-:W-:-:S04]  /*16200*/  LOP3.LUT R21, R21, 0xfffffffd, RZ, 0xc0, !PT ;  /* 0xfffffffd15157812 */ /* 0x000fc800078ec0ff */
[----:B------:R-:W-:-:S04]  /*16210*/  LOP3.LUT R21, R21, 0xfffffffb, RZ, 0xc0, !PT ;  /* 0xfffffffb15157812 */ /* 0x000fc800078ec0ff */
[----:B------:R-:W-:-:S04]  /*16220*/  @P3 LOP3.LUT R21, R21, 0x4, RZ, 0xfc, !PT ;  /* 0x0000000415153812 */ /* 0x000fc800078efcff */
[----:B------:R-:W-:-:S05]  /*16230*/  @P2 LOP3.LUT R21, R21, 0x2, RZ, 0xfc, !PT ;  /* 0x0000000215152812 */ /* 0x000fca00078efcff */
[----:B------:R1:W-:Y:S01]  /*16240*/  STL [R1], R21 ;  /* 0x0000001501007387 */ /* 0x0003e20000100800 */
[----:B0-----:R-:W-:-:S04]  /*16250*/  IMAD.MOV R2, RZ, RZ, -R6 ;  /* 0x000000ffff027224 */ /* 0x001fc800078e0a06 */
[----:B------:R-:W-:Y:S01]  /*16260*/  IMAD R36, R8, R2, R36 ;  /* 0x0000000208247224 */ /* 0x000fe200078e0224 */
[----:B------:R-:W-:Y:S06]  /*16270*/  BRA.DIV UR5, `(.L_x_861) ;  /* 0x0000005605e07947 */ /* 0x000fec000b800000 */
.L_x_1014:
[----:B------:R-:W-:Y:S01]  /*16280*/  SEL R7, RZ, 0x1, P1 ;  /* 0x00000001ff077807 */ /* 0x000fe20000800000 */
[----:B------:R-:W-:Y:S06]  /*16290*/  @!P0 BRA `(.L_x_862) ;  /* 0x0000000000048947 */ /* 0x000fec0003800000 */
[----:B------:R-:W-:Y:S01]  /*162a0*/  BPT.TRAP 0x1 ;  /* 0x000000040000795c */ /* 0x000fe20000300000 */
.L_x_862:
[----:B------:R-:W-:Y:S01]  /*162b0*/  IMAD R32, R0, -0x60, R20 ;  /* 0xffffffa000207824 */ /* 0x000fe200078e0214 */
[----:B------:R-:W-:Y:S01]  /*162c0*/  SHF.L.U32 R0, R25, 0x1f, RZ ;  /* 0x0000001f19007819 */ /* 0x000fe200000006ff */
[----:B------:R-:W-:Y:S01]  /*162d0*/  IMAD R31, R24, 0x8, R22 ;  /* 0x00000008181f7824 */ /* 0x000fe200078e0216 */
[----:B------:R-:W-:Y:S03]  /*162e0*/  BSSY B0, `(.L_x_863) ;  /* 0x0000003000007945 */ /* 0x000fe60003800000 */
[----:B------:R-:W0:Y:S02]  /*162f0*/  SYNCS.PHASECHK.TRANS64.TRYWAIT P0, [R31+URZ+0x22840], R0 ;  /* 0x022840001f0075a7 */ /* 0x000e24000800017f */
[----:B0-----:R-:W-:Y:S05]  /*16300*/  @!P0 BRA `(.L_x_864) ;  /* 0x0000005400f08947 */ /* 0x001fea0003800000 */
.L_x_1015:
[----:B------:R-:W-:Y:S05]  /*16310*/  BSYNC B0 ;  /* 0x0000000000007941 */ /* 0x000fea0003800000 */
.L_x_863:
[----:B------:R-:W2:Y:S01]  /*16320*/  LDL.LU R6, [R1] ;  /* 0x0000000001067983 */ /* 0x000ea20000300800 */
[----:B0-----:R-:W-:Y:S01]  /*16330*/  SHF.R.S32.HI R0, RZ, 0x1f, R36 ;  /* 0x0000001fff007819 */ /* 0x001fe20000011424 */
[----:B------:R-:W-:Y:S01]  /*16340*/  ULDC.64 UR4, c[0x0][0x300] ;  /* 0x0000c00000047ab9 */ /* 0x000fe20000000a00 */
[----:B-----5:R-:W-:Y:S01]  /*16350*/  SHF.R.S32.HI R4, RZ, 0x1f, R35 ;  /* 0x0000001fff047819 */ /* 0x020fe20000011423 */
[----:B------:R-:W0:Y:S01]  /*16360*/  S2R R8, SR_TID.X ;  /* 0x0000000000087919 */ /* 0x000e220000002100 */
[----:B------:R-:W-:Y:S01]  /*16370*/  IMAD.WIDE.U32 R2, R36, UR4, RZ ;  /* 0x0000000424027c25 */ /* 0x000fe2000f8e00ff */
[----:B------:R-:W-:Y:S01]  /*16380*/  ULDC.64 UR6, c[0x0][0x2e8] ;  /* 0x0000ba0000067ab9 */ /* 0x000fe20000000a00 */
[----:B------:R3:W-:Y:S04]  /*16390*/  STL [R1+0x28], R0 ;  /* 0x0000280001007387 */ /* 0x0007e80000100800 */
[----:B------:R4:W-:Y:S01]  /*163a0*/  STL [R1+0x2c], R4 ;  /* 0x00002c0401007387 */ /* 0x0009e20000100800 */
[----:B---3--:R-:W-:-:S04]  /*163b0*/  IMAD R0, R0, UR4, RZ ;  /* 0x0000000400007c24 */ /* 0x008fc8000f8e02ff */
[----:B------:R-:W-:Y:S01]  /*163c0*/  IMAD R0, R36, UR5, R0 ;  /* 0x0000000524007c24 */ /* 0x000fe2000f8e0200 */
[----:B------:R-:W-:-:S03]  /*163d0*/  ULDC.64 UR4, c[0x0][0x310] ;  /* 0x0000c40000047ab9 */ /* 0x000fc60000000a00 */
[----:B------:R-:W-:Y:S02]  /*163e0*/  IMAD.IADD R3, R3, 0x1, R0 ;  /* 0x0000000103037824 */ /* 0x000fe400078e0200 */
[----:B------:R-:W-:Y:S02]  /*163f0*/  IMAD R0, R4, UR4, RZ ;  /* 0x0000000404007c24 */ /* 0x000fe4000f8e02ff */
[C---:B------:R-:W-:Y:S01]  /*16400*/  IMAD.WIDE.U32 R2, R35.reuse, UR4, R2 ;  /* 0x0000000423027c25 */ /* 0x040fe2000f8e0002 */
[----:B----4-:R-:W3:Y:S03]  /*16410*/  S2R R4, SR_TID.X ;  /* 0x0000000000047919 */ /* 0x010ee60000002100 */
[----:B------:R-:W-:Y:S01]  /*16420*/  IMAD R0, R35, UR5, R0 ;  /* 0x0000000523007c24 */ /* 0x000fe2000f8e0200 */
[----:B------:R-:W-:Y:S01]  /*16430*/  ULDC.64 UR4, c[0x0][0x308] ;  /* 0x0000c20000047ab9 */ /* 0x000fe20000000a00 */
[----:B0-----:R-:W-:-:S02]  /*16440*/  IMAD.SHL.U32 R8, R8, 0x8, RZ ;  /* 0x0000000808087824 */ /* 0x001fc400078e00ff */
[----:B------:R-:W-:-:S03]  /*16450*/  IMAD.IADD R3, R3, 0x1, R0 ;  /* 0x0000000103037824 */ /* 0x000fc600078e0200 */
[----:B------:R-:W-:Y:S01]  /*16460*/  LOP3.LUT R8, R8, 0x38, RZ, 0xc0, !PT ;  /* 0x0000003808087812 */ /* 0x000fe200078ec0ff */
[----:B------:R-:W-:Y:S01]  /*16470*/  IMAD.WIDE.U32 R2, R18, UR4, R2 ;  /* 0x0000000412027c25 */ /* 0x000fe2000f8e0002 */
[----:B------:R-:W-:Y:S02]  /*16480*/  ULDC UR4, c[0x0][0x2f4] ;  /* 0x0000bd0000047ab9 */ /* 0x000fe40000000800 */
[----:B------:R-:W-:Y:S02]  /*16490*/  ISETP.GE.AND P2, PT, R8, UR4, PT ;  /* 0x0000000408007c0c */ /* 0x000fe4000bf46270 */
[----:B------:R-:W-:Y:S02]  /*164a0*/  LEA R0, P0, R2, UR6, 0x1 ;  /* 0x0000000602007c11 */ /* 0x000fe4000f8008ff */
[----:B---3--:R-:W-:-:S04]  /*164b0*/  LOP3.LUT R4, R4, 0x7f, RZ, 0xc0, !PT ;  /* 0x0000007f04047812 */ /* 0x008fc800078ec0ff */
[----:B------:R-:W-:Y:S01]  /*164c0*/  SHF.R.U32.HI R5, RZ, 0x3, R4 ;  /* 0x00000003ff057819 */ /* 0x000fe20000011604 */
[----:B------:R-:W-:Y:S01]  /*164d0*/  IMAD R4, R18, UR5, R3 ;  /* 0x0000000512047c24 */ /* 0x000fe2000f8e0203 */
[----:B------:R-:W-:-:S03]  /*164e0*/  UMOV UR5, 0xffffffff ;  /* 0xffffffff00057882 */ /* 0x000fc60000000000 */
[----:B------:R-:W-:Y:S01]  /*164f0*/  IMAD.IADD R32, R32, 0x1, -R5 ;  /* 0x0000000120207824 */ /* 0x000fe200078e0a05 */
[----:B------:R-:W-:Y:S01]  /*16500*/  LEA.HI.X R4, R2, UR7, R4, 0x1, P0 ;  /* 0x0000000702047c11 */ /* 0x000fe200080f0c04 */
[----:B------:R-:W-:-:S03]  /*16510*/  IMAD R5, R24, 0x1800, R28 ;  /* 0x0000180018057824 */ /* 0x000fc600078e021c */
[----:B------:R-:W-:Y:S02]  /*16520*/  ISETP.GE.AND P0, PT, R32, 0x1, PT ;  /* 0x000000012000780c */ /* 0x000fe40003f06270 */
[----:B--2---:R-:W-:-:S04]  /*16530*/  LOP3.LUT R6, R6, 0xfffffffe, RZ, 0xc0, !PT ;  /* 0xfffffffe06067812 */ /* 0x004fc800078ec0ff */
[----:B------:R-:W-:-:S05]  /*16540*/  @P2 LOP3.LUT R6, R6, 0x1, RZ, 0xfc, !PT ;  /* 0x0000000106062812 */ /* 0x000fca00078efcff */
[----:B------:R0:W-:Y:S01]  /*16550*/  STL [R1], R6 ;  /* 0x0000000601007387 */ /* 0x0001e20000100800 */
[----:B------:R-:W-:Y:S05]  /*16560*/  BRA.DIV UR5, `(.L_x_865) ;  /* 0x00000056056c7947 */ /* 0x000fea000b800000 */
[----:B------:R-:W2:Y:S01]  /*16570*/  SHFL.IDX PT, R3, R0, RZ, 0x181f ;  /* 0x00181fff00037589 */ /* 0x000ea200000e0000 */
[----:B0-----:R-:W-:-:S03]  /*16580*/  @P0 IMAD R6, R5, 0x2, R22 ;  /* 0x0000000205060824 */ /* 0x001fc600078e0216 */
[----:B------:R-:W0:Y:S01]  /*16590*/  SHFL.IDX PT, R2, R4, RZ, 0x181f ;  /* 0x00181fff04027589 */ /* 0x000e2200000e0000 */
[----:B--2---:R-:W-:-:S05]  /*165a0*/  @P0 LEA R3, P1, R8, R3, 0x1 ;  /* 0x0000000308030211 */ /* 0x004fca00078208ff */
[----:B0-----:R-:W-:-:S05]  /*165b0*/  @P0 IMAD.X R2, RZ, RZ, R2, P1 ;  /* 0x000000ffff020224 */ /* 0x001fca00008e0602 */
        /* <DEDUP_REMOVED lines=8> */
[----:B------:R-:W2:Y:S01]  /*16640*/  SHFL.IDX PT, R2, R4, 0x1, 0x181f ;  /* 0x00381f0004027f89 */ /* 0x000ea200000e0000 */
[----:B0-----:R-:W-:-:S05]  /*16650*/  @P0 LEA R3, P1, R8, R3, 0x1 ;  /* 0x0000000308030211 */ /* 0x001fca00078208ff */
[----:B--2---:R-:W-:-:S05]  /*16660*/  @P0 IMAD.X R2, RZ, RZ, R2, P1 ;  /* 0x000000ffff020224 */ /* 0x004fca00008e0602 */
[----:B------:R-:W-:-:S04]  /*16670*/  @P0 LOP3.LUT R3, R3, R2, RZ, 0x3c, !PT ;  /* 0x0000000203030212 */ /* 0x000fc800078e3cff */
[----:B------:R-:W-:-:S04]  /*16680*/  @P0 LOP3.LUT R2, R3, R2, RZ, 0x3c, !PT ;  /* 0x0000000203020212 */ /* 0x000fc800078e3cff */
[----:B------:R-:W-:-:S05]  /*16690*/  @P0 LOP3.LUT R3, R3, R2, RZ, 0x3c, !PT ;  /* 0x0000000203030212 */ /* 0x000fca00078e3cff */
        /* <DEDUP_REMOVED lines=15> */
[----:B0-----:R-:W-:-:S04]  /*16790*/  @P0 LEA R3, P1, R8, R3, 0x1 ;  /* 0x0000000308030211 */ /* 0x001fc800078208ff */
[----:B--2---:R-:W-:-:S04]  /*167a0*/  @P0 IADD3.X R2, RZ, R2, RZ, P1, !PT ;  /* 0x00000002ff020210 */ /* 0x004fc80000ffe4ff */
[----:B------:R-:W-:-:S04]  /*167b0*/  @P0 LOP3.LUT R3, R3, R2, RZ, 0x3c, !PT ;  /* 0x0000000203030212 */ /* 0x000fc800078e3cff */
[----:B------:R-:W-:-:S04]  /*167c0*/  @P0 LOP3.LUT R2, R3, R2, RZ, 0x3c, !PT ;  /* 0x0000000203020212 */ /* 0x000fc800078e3cff */
[----:B------:R-:W-:-:S05]  /*167d0*/  @P0 LOP3.LUT R3, R3, R2, RZ, 0x3c, !PT ;  /* 0x0000000203030212 */ /* 0x000fca00078e3cff */
[----:B------:R0:W-:Y:S01]  /*167e0*/  @P0 LDGSTS.E.BYPASS.LTC128B.128 [R6+0x1dc00], desc[UR40][R2.64], !P2 ;  /* 0x1dc0000002060fae */ /* 0x0001e2000d101d68 */
[----:B------:R-:W-:-:S03]  /*167f0*/  ISETP.GE.AND P0, PT, R32, 0x41, PT ;  /* 0x000000412000780c */ /* 0x000fc60003f06270 */
[----:B0-----:R-:W0:Y:S10]  /*16800*/  SHFL.IDX PT, R3, R0, 0x4, 0x181f ;  /* 0x00981f0000037f89 */ /* 0x001e3400000e0000 */
[----:B------:R-:W-:Y:S01]  /*16810*/  @P0 IMAD R6, R5, 0x2, R22 ;  /* 0x0000000205060824 */ /* 0x000fe200078e0216 */
[----:B------:R-:W2:Y:S04]  /*16820*/  SHFL.IDX PT, R2, R4, 0x4, 0x181f ;  /* 0x00981f0004027f89 */ /* 0x000ea800000e0000 */
[----:B------:R-:W3:Y:S04]  /*16830*/  SHFL.IDX PT, R4, R4, 0x5, 0x181f ;  /* 0x00b81f0004047f89 */ /* 0x000ee800000e0000 */
[----:B------:R-:W4:Y:S01]  /*16840*/  SHFL.IDX PT, R0, R0, 0x5, 0x181f ;  /* 0x00b81f0000007f89 */ /* 0x000f2200000e0000 */
[----:B0-----:R-:W-:-:S05]  /*16850*/  @P0 LEA R3, P1, R8, R3, 0x1 ;  /* 0x0000000308030211 */ /* 0x001fca00078208ff */
[----:B--2---:R-:W-:-:S05]  /*16860*/  @P0 IMAD.X R2, RZ, RZ, R2, P1 ;  /* 0x000000ffff020224 */ /* 0x004fca00008e0602 */
[----:B------:R-:W-:-:S04]  /*16870*/  @P0 LOP3.LUT R3, R3, R2, RZ, 0x3c, !PT ;  /* 0x0000000203030212 */ /* 0x000fc800078e3cff */
[----:B------:R-:W-:-:S04]  /*16880*/  @P0 LOP3.LUT R2, R3, R2, RZ, 0x3c, !PT ;  /* 0x0000000203020212 */ /* 0x000fc800078e3cff */
[----:B------:R-:W-:-:S05]  /*16890*/  @P0 LOP3.LUT R3, R3, R2, RZ, 0x3c, !PT ;  /* 0x0000000203030212 */ /* 0x000fca00078e3cff */
[----:B---34-:R2:W-:Y:S02]  /*168a0*/  @P0 LDGSTS.E.BYPASS.LTC128B.128 [R6+0x1e400], desc[UR40][R2.64], !P2 ;  /* 0x1e40000002060fae */ /* 0x0185e4000d101d68 */
.L_x_1029:
[----:B------:R-:W-:-:S13]  /*168b0*/  ISETP.GE.AND P0, PT, R32, 0x51, PT ;  /* 0x000000512000780c */ /* 0x000fda0003f06270 */
[----:B0-2---:R-:W-:Y:S01]  /*168c0*/  @P0 LEA R2, P1, R8, R0, 0x1 ;  /* 0x0000000008020211 */ /* 0x005fe200078208ff */
        /* <DEDUP_REMOVED lines=8> */
.L_x_866:
[----:B------:R-:W-:Y:S02]  /*16950*/  PLOP3.LUT P1, PT, P1, P0, PT, 0xa2, 0x0 ;  /* 0x000000000000781c */ /* 0x000fe40000f21472 */
[----:B------:R-:W-:-:S08]  /*16960*/  @P0 R2UR P1, UR4, R31 ;  /* 0x000000001f0402ca */ /* 0x000fd00000020000 */
[----:B------:R-:W-:-:S05]  /*16970*/  @P0 PLOP3.LUT P0, PT, P1, PT, PT, 0x80, 0x0 ;  /* 0x000000000000081c */ /* 0x000fca0000f0f070 */
[----:B------:R-:W-:Y:S01]  /*16980*/  @!P1 SYNCS.ARRIVE.TRANS64.RED.A0T1 RZ, [UR4+0x22830], RZ ;  /* 0x022830ffffff99a7 */ /* 0x000fe20008200404 */
[----:B------:R-:W-:Y:S07]  /*16990*/  @!P1 ARRIVES.LDGSTSBAR.64.TRANSCNT [UR4+0x22830] ;  /* 0x02283000ff0099b0 */ /* 0x000fee0008000a84 */
[----:B------:R-:W-:Y:S05]  /*169a0*/  @P0 BRA.U.ANY `(.L_x_866) ;  /* 0xfffffffd00e80947 */ /* 0x000fea000393ffff */
[----:B------:R-:W-:Y:S01]  /*169b0*/  NOP ;  /* 0x0000000000007918 */ /* 0x000fe20000000000 */
[----:B------:R-:W-:-:S04]  /*169c0*/  LOP3.LUT R0, R37, 0x2, RZ, 0xfc, !PT ;  /* 0x0000000225007812 */ /* 0x000fc800078efcff */
[----:B------:R-:W-:-:S13]  /*169d0*/  ISETP.NE.AND P2, PT, R0, 0x3, PT ;  /* 0x000000030000780c */ /* 0x000fda0003f45270 */
[----:B------:R-:W-:Y:S05]  /*169e0*/  @!P2 BRA `(.L_x_867) ;  /* 0x000000000004a947 */ /* 0x000fea0003800000 */
[----:B------:R-:W-:Y:S01]  /*169f0*/  BPT.TRAP 0x1 ;  /* 0x000000040000795c */ /* 0x000fe20000300000 */
.L_x_867:
[----:B------:R2:W5:Y:S01]  /*16a00*/  LDL R0, [R1] ;  /* 0x0000000001007983 */ /* 0x0005620000100800 */
[----:B------:R2:W-:Y:S03]  /*16a10*/  SYNCS.ARRIVE.TRANS64.A1T0 RZ, [R31+URZ+0x22830], RZ ;  /* 0x022830ff1fff79a7 */ /* 0x0005e6000810003f */
[----:B------:R2:W5:Y:S04]  /*16a20*/  LDL.LU R4, [R1+0x14] ;  /* 0x0000140001047983 */ /* 0x0005680000300800 */
[----:B0-----:R2:W5:Y:S02]  /*16a30*/  LDL.LU R3, [R1+0xc] ;  /* 0x00000c0001037983 */ /* 0x0015640000300800 */
[----:B------:R-:W-:Y:S05]  /*16a40*/  WARPSYNC.ALL ;  /* 0x0000000000007948 */ /* 0x000fea0003800000 */
[----:B------:R-:W-:Y:S01]  /*16a50*/  ULDC.64 UR4, c[0x0][0xa00] ;  /* 0x0002800000047ab9 */ /* 0x000fe20000000a00 */
[----:B------:R-:W-:Y:S01]  /*16a60*/  BSSY B6, `(.L_x_868) ;  /* 0x000002b000067945 */ /* 0x000fe20003800000 */
[----:B------:R-:W-:Y:S01]  /*16a70*/  BAR.SYNC.DEFER_BLOCKING 0x8, 0x180 ;  /* 0x0206000000007b1d */ /* 0x000fe20000010000 */
[C---:B-----5:R-:W-:Y:S02]  /*16a80*/  LOP3.LUT P0, RZ, R0.reuse, 0x4, RZ, 0xc0, !PT ;  /* 0x0000000400ff7812 */ /* 0x060fe4000780c0ff */
[----:B------:R-:W-:-:S02]  /*16a90*/  LOP3.LUT P2, RZ, R0, 0x8, RZ, 0xc0, !PT ;  /* 0x0000000800ff7812 */ /* 0x000fc4000784c0ff */
[----:B------:R-:W-:Y:S02]  /*16aa0*/  SEL R2, RZ, 0x4, P0 ;  /* 0x00000004ff027807 */ /* 0x000fe40000000000 */
[----:B------:R-:W-:Y:S02]  /*16ab0*/  ISETP.NE.U32.AND P0, PT, RZ, UR4, PT ;  /* 0x00000004ff007c0c */ /* 0x000fe4000bf05070 */
[----:B------:R-:W-:Y:S02]  /*16ac0*/  LOP3.LUT P1, RZ, R0, 0x2, RZ, 0xc0, !PT ;  /* 0x0000000200ff7812 */ /* 0x000fe4000782c0ff */
[----:B------:R-:W-:Y:S01]  /*16ad0*/  ISETP.NE.AND.EX P0, PT, RZ, UR5, PT, P0 ;  /* 0x00000005ff007c0c */ /* 0x000fe2000bf05300 */
[----:B------:R-:W-:Y:S01]  /*16ae0*/  ULDC.64 UR4, c[0x0][0x298] ;  /* 0x0000a60000047ab9 */ /* 0x000fe20000000a00 */
[----:B------:R-:W-:Y:S02]  /*16af0*/  SEL R0, RZ, 0x2, P2 ;  /* 0x00000002ff007807 */ /* 0x000fe40001000000 */
[----:B------:R-:W-:-:S02]  /*16b00*/  SEL R5, R34, RZ, !P0 ;  /* 0x000000ff22057207 */ /* 0x000fc40004000000 */
[----:B------:R-:W-:Y:S02]  /*16b10*/  IADD3 R0, R2, R0, R7 ;  /* 0x0000000002007210 */ /* 0x000fe40007ffe007 */
[----:B------:R-:W-:Y:S01]  /*16b20*/  SEL R34, RZ, 0x8, P1 ;  /* 0x00000008ff227807 */ /* 0x000fe20000800000 */
[----:B------:R0:W-:Y:S01]  /*16b30*/  STL [R1+0x1c], R5 ;  /* 0x00001c0501007387 */ /* 0x0001e20000100800 */
[----:B------:R-:W-:-:S03]  /*16b40*/  SEL R2, R4, RZ, !P0 ;  /* 0x000000ff04027207 */ /* 0x000fc60004000000 */
[----:B------:R-:W-:Y:S01]  /*16b50*/  IMAD.IADD R34, R0, 0x1, R34 ;  /* 0x0000000100227824 */ /* 0x000fe200078e0222 */
[----:B------:R-:W-:Y:S01]  /*16b60*/  SHF.R.S32.HI R0, RZ, 0x1f, R3 ;  /* 0x0000001fff007819 */ /* 0x000fe20000011403 */
[----:B------:R3:W-:Y:S04]  /*16b70*/  STL [R1+0x34], R2 ;  /* 0x0000340201007387 */ /* 0x0007e80000100800 */
[----:B------:R-:W-:Y:S02]  /*16b80*/  IMAD R0, R0, UR4, RZ ;  /* 0x0000000400007c24 */ /* 0x000fe4000f8e02ff */
[----:B0-----:R-:W-:-:S04]  /*16b90*/  IMAD.WIDE.U32 R4, R3, UR4, RZ ;  /* 0x0000000403047c25 */ /* 0x001fc8000f8e00ff */
[----:B------:R-:W-:Y:S01]  /*16ba0*/  IMAD R0, R3, UR5, R0 ;  /* 0x0000000503007c24 */ /* 0x000fe2000f8e0200 */
[----:B------:R0:W-:Y:S01]  /*16bb0*/  STL.64 [R1+0x8], R4 ;  /* 0x0000080401007387 */ /* 0x0001e20000100a00 */
[----:B---3--:R-:W-:Y:S02]  /*16bc0*/  VIADD R2, R22, 0x18400 ;  /* 0x0001840016027836 */ /* 0x008fe40000000000 */
[----:B------:R-:W-:-:S03]  /*16bd0*/  IMAD.IADD R0, R5, 0x1, R0 ;  /* 0x0000000105007824 */ /* 0x000fc600078e0200 */
[----:B------:R-:W-:Y:S02]  /*16be0*/  LOP3.LUT P0, RZ, R2, 0x3ff, RZ, 0xc0, !PT ;  /* 0x000003ff02ff7812 */ /* 0x000fe4000780c0ff */
[----:B------:R0:W-:Y:S11]  /*16bf0*/  STL [R1+0x14], R0 ;  /* 0x0000140001007387 */ /* 0x0001f60000100800 */
        /* <DEDUP_REMOVED lines=15> */
[----:B-1----:R-:W-:-:S07]  /*16cf0*/  LEPC R20, `(.L_x_869) ;  /* 0x000000001014794e */ /* 0x002fce0000000000 */
[----:B0-2---:R-:W-:Y:S05]  /*16d00*/  CALL.ABS.NOINC R2 ;  /* 0x0000000002007343 */ /* 0x005fea0003c00000 */
.L_x_869:
[----:B------:R-:W-:Y:S05]  /*16d10*/  BSYNC B6 ;  /* 0x0000000000067941 */ /* 0x000fea0003800000 */
.L_x_868:
[----:B------:R-:W3:Y:S01]  /*16d20*/  LDL.LU R0, [R1+0x14] ;  /* 0x0000140001007983 */ /* 0x000ee20000300800 */
[----:B------:R-:W-:Y:S01]  /*16d30*/  ULDC.64 UR4, c[0x0][0x2d8] ;  /* 0x0000b60000047ab9 */ /* 0x000fe20000000a00 */
[----:B------:R-:W0:Y:S02]  /*16d40*/  LDC R7, c[0x0][0x448] ;  /* 0x00011200ff077b82 */ /* 0x000e240000000800 */
[----:B------:R-:W3:Y:S04]  /*16d50*/  LDL.LU.64 R2, [R1+0x8] ;  /* 0x0000080001027983 */ /* 0x000ee80000300a00 */
[----:B-1----:R-:W4:Y:S04]  /*16d60*/  LDL.LU R21, [R1+0x34] ;  /* 0x0000340001157983 */ /* 0x002f280000300800 */
[----:B------:R-:W2:Y:S01]  /*16d70*/  LDL.LU R20, [R1+0x1c] ;  /* 0x00001c0001147983 */ /* 0x000ea20000300800 */
[----:B------:R-:W-:-:S03]  /*16d80*/  IMAD.SHL.U32 R17, R17, 0x80, RZ ;  /* 0x0000008011117824 */ /* 0x000fc600078e00ff */
[----:B------:R1:W5:Y:S01]  /*16d90*/  LDL R8, [R1+0x4] ;  /* 0x0000040001087983 */ /* 0x0003620000100800 */
[----:B0-----:R-:W-:-:S13]  /*16da0*/  ISETP.NE.AND P0, PT, R7, 0x1, PT ;  /* 0x000000010700780c */ /* 0x001fda0003f05270 */
[----:B------:R-:W0:Y:S01]  /*16db0*/  @P0 LDC R4, c[0x0][0x44c] ;  /* 0x00011300ff040b82 */ /* 0x000e220000000800 */
[----:B---3--:R-:W-:Y:S02]  /*16dc0*/  IMAD.MOV.U32 R3, RZ, RZ, R0 ;  /* 0x000000ffff037224 */ /* 0x008fe400078e0000 */
[----:B------:R-:W-:-:S04]  /*16dd0*/  IMAD.WIDE.U32 R2, R18, UR4, R2 ;  /* 0x0000000412027c25 */ /* 0x000fc8000f8e0002 */
[----:B------:R-:W-:Y:S01]  /*16de0*/  IMAD R3, R18, UR5, R3 ;  /* 0x0000000512037c24 */ /* 0x000fe2000f8e0203 */
[----:B------:R-:W-:Y:S02]  /*16df0*/  ULDC.64 UR4, c[0x0][0x2e0] ;  /* 0x0000b80000047ab9 */ /* 0x000fe40000000a00 */
[----:B----4-:R-:W-:Y:S02]  /*16e00*/  IMAD R0, R21, UR4, RZ ;  /* 0x0000000415007c24 */ /* 0x010fe4000f8e02ff */
[----:B--2---:R-:W-:-:S04]  /*16e10*/  IMAD.WIDE.U32 R2, R20, UR4, R2 ;  /* 0x0000000414027c25 */ /* 0x004fc8000f8e0002 */
[----:B------:R-:W-:Y:S01]  /*16e20*/  IMAD R0, R20, UR5, R0 ;  /* 0x0000000514007c24 */ /* 0x000fe2000f8e0200 */
[----:B------:R-:W2:Y:S01]  /*16e30*/  S2R R9, SR_TID.X ;  /* 0x0000000000097919 */ /* 0x000ea20000002100 */
[----:B------:R-:W-:Y:S02]  /*16e40*/  ULDC.64 UR4, c[0x0][0x2d0] ;  /* 0x0000b40000047ab9 */ /* 0x000fe40000000a00 */
[----:B------:R-:W-:Y:S01]  /*16e50*/  IMAD.IADD R3, R3, 0x1, R0 ;  /* 0x0000000103037824 */ /* 0x000fe200078e0200 */
[----:B------:R-:W3:Y:S01]  /*16e60*/  S2R R20, SR_TID.X ;  /* 0x0000000000147919 */ /* 0x000ee20000002100 */
[----:B------:R-:W4:Y:S01]  /*16e70*/  @P0 LDC R0, c[0x0][0x450] ;  /* 0x00011400ff000b82 */ /* 0x000f220000000800 */
[----:B---3--:R-:W-:-:S04]  /*16e80*/  LOP3.LUT R20, R20, 0x7f, RZ, 0xc0, !PT ;  /* 0x0000007f14147812 */ /* 0x008fc800078ec0ff */
[----:B------:R-:W-:Y:S02]  /*16e90*/  SHF.R.U32.HI R21, RZ, 0x3, R20 ;  /* 0x00000003ff157819 */ /* 0x000fe40000011614 */
[----:B------:R-:W3:Y:S02]  /*16ea0*/  S2R R20, SR_TID.X ;  /* 0x0000000000147919 */ /* 0x000ee40000002100 */
[----:B---3--:R-:W-:-:S05]  /*16eb0*/  IMAD.SHL.U32 R20, R20, 0x10, RZ ;  /* 0x0000001014147824 */ /* 0x008fca00078e00ff */
[----:B------:R-:W-:-:S04]  /*16ec0*/  LOP3.LUT R20, R21, 0x70, R20, 0xf8, !PT ;  /* 0x0000007015147812 */ /* 0x000fc800078ef814 */
[----:B------:R-:W-:Y:S02]  /*16ed0*/  LOP3.LUT R5, R20, R17, RZ, 0xfc, !PT ;  /* 0x0000001114057212 */ /* 0x000fe400078efcff */
[----:B------:R1:W5:Y:S03]  /*16ee0*/  LDL R20, [R1+0x18] ;  /* 0x0000180001147983 */ /* 0x0003660000100800 */
[----:B0-----:R-:W-:-:S04]  /*16ef0*/  @P0 IMAD.HI.U32 R6, R5, R4, RZ ;  /* 0x0000000405060227 */ /* 0x001fc800078e00ff */
[----:B------:R-:W-:Y:S01]  /*16f00*/  IMAD.MOV.U32 R4, RZ, RZ, R5 ;  /* 0x000000ffff047224 */ /* 0x000fe200078e0005 */
[----:B----4-:R-:W-:Y:S01]  /*16f10*/  @P0 SHF.R.U32.HI R4, RZ, R0, R6 ;  /* 0x00000000ff040219 */ /* 0x010fe20000011606 */
        /* <DEDUP_REMOVED lines=13> */
[----:B------:R-:W-:Y:S01]  /*16ff0*/  ULDC.64 UR4, c[0x0][0x280] ;  /* 0x0000a00000047ab9 */ /* 0x000fe20000000a00 */
[----:B--2---:R-:W-:Y:S02]  /*17000*/  SHF.L.U32 R9, R9, 0x3, RZ ;  /* 0x0000000309097819 */ /* 0x004fe400000006ff */
[----:B------:R-:W-:Y:S01]  /*17010*/  IMAD.IADD R4, R3, 0x1, R4 ;  /* 0x0000000103047824 */ /* 0x000fe200078e0204 */
[C---:B------:R-:W-:Y:S01]  /*17020*/  LEA R0, P0, R2.reuse, UR4, 0x1 ;  /* 0x0000000402007c11 */ /* 0x040fe2000f8008ff */
[----:B------:R-:W-:Y:S01]  /*17030*/  ULDC UR4, c[0x0][0x2b8] ;  /* 0x0000ae0000047ab9 */ /* 0x000fe20000000800 */
[----:B------:R-:W-:Y:S02]  /*17040*/  LOP3.LUT R9, R9, 0x38, RZ, 0xc0, !PT ;  /* 0x0000003809097812 */ /* 0x000fe400078ec0ff */
[----:B------:R-:W-:Y:S01]  /*17050*/  LEA.HI.X R4, R2, UR5, R4, 0x1, P0 ;  /* 0x0000000502047c11 */ /* 0x000fe200080f0c04 */
[----:B------:R-:W-:Y:S01]  /*17060*/  UMOV UR5, 0xffffffff ;  /* 0xffffffff00057882 */ /* 0x000fe20000000000 */
[----:B0-----:R-:W-:-:S02]  /*17070*/  LOP3.LUT R21, R21, 0x7f, RZ, 0xc0, !PT ;  /* 0x0000007f15157812 */ /* 0x001fc400078ec0ff */
[----:B------:R-:W-:Y:S02]  /*17080*/  ISETP.GE.AND P1, PT, R9, UR4, PT ;  /* 0x0000000409007c0c */ /* 0x000fe4000bf26270 */
[----:B------:R-:W-:Y:S01]  /*17090*/  SHF.R.U32.HI R10, RZ, 0x3, R21 ;  /* 0x00000003ff0a7819 */ /* 0x000fe20000011615 */
[----:B-1----:R-:W-:Y:S10]  /*170a0*/  BRA.DIV UR5, `(.L_x_870) ;  /* 0x00000052059c7947 */ /* 0x002ff4000b800000 */
[----:B------:R-:W0:Y:S01]  /*170b0*/  SHFL.IDX PT, R3, R0, RZ, 0x181f ;  /* 0x00181fff00037589 */ /* 0x000e2200000e0000 */
[----:B-----5:R-:W-:Y:S02]  /*170c0*/  IMAD R5, R20, R7, RZ ;  /* 0x0000000714057224 */ /* 0x020fe400078e02ff */
[----:B------:R-:W-:Y:S01]  /*170d0*/  IMAD.IADD R17, R10, 0x1, R17 ;  /* 0x000000010a117824 */ /* 0x000fe200078e0211 */
[----:B------:R-:W1:Y:S03]  /*170e0*/  SHFL.IDX PT, R2, R4, RZ, 0x181f ;  /* 0x00181fff04027589 */ /* 0x000e6600000e0000 */
[C---:B------:R-:W-:Y:S01]  /*170f0*/  VIADD R6, R17.reuse, 0x10 ;  /* 0x0000001011067836 */ /* 0x040fe20000000000 */
[----:B------:R-:W-:-:S13]  /*17100*/  ISETP.GE.AND P0, PT, R17, R5, PT ;  /* 0x000000051100720c */ /* 0x000fda0003f06270 */
[----:B0-----:R-:W-:-:S05]  /*17110*/  @!P0 LEA R3, P2, R9, R3, 0x1 ;  /* 0x0000000309038211 */ /* 0x001fca00078408ff */
[----:B-1----:R-:W-:-:S05]  /*17120*/  @!P0 IMAD.X R2, RZ, RZ, R2, P2 ;  /* 0x000000ffff028224 */ /* 0x002fca00010e0602 */
[----:B------:R-:W-:-:S04]  /*17130*/  @!P0 LOP3.LUT R3, R3, R2, RZ, 0x3c, !PT ;  /* 0x0000000203038212 */ /* 0x000fc800078e3cff */
[----:B------:R-:W-:-:S04]  /*17140*/  @!P0 LOP3.LUT R2, R3, R2, RZ, 0x3c, !PT ;  /* 0x0000000203028212 */ /* 0x000fc800078e3cff */
[----:B------:R-:W-:-:S05]  /*17150*/  @!P0 LOP3.LUT R3, R3, R2, RZ, 0x3c, !PT ;  /* 0x0000000203038212 */ /* 0x000fca00078e3cff */
[----:B------:R-:W-:Y:S01]  /*17160*/  @!PT LDS RZ, [RZ] ;  /* 0x00000000fffff984 */ /* 0x000fe20000000800 */
        /* <DEDUP_REMOVED lines=41> */
[----:B------:R-:W-:Y:S02]  /*17400*/  ISETP.GE.AND P0, PT, R6, R5, PT ;  /* 0x000000050600720c */ /* 0x000fe40003f06270 */
[----:B------:R-:W-:Y:S01]  /*17410*/  IADD3 R6, R17, 0x60, RZ ;  /* 0x0000006011067810 */ /* 0x000fe20007ffe0ff */
        /* <DEDUP_REMOVED lines=11> */
[----:B------:R-:W2:Y:S04]  /*174d0*/  SHFL.IDX PT, R4, R4, 0x7, 0x181f ;  /* 0x00f81f0004047f89 */ /* 0x000ea800000e0000 */
[----:B------:R-:W3:Y:S01]  /*174e0*/  SHFL.IDX PT, R0, R0, 0x7, 0x181f ;  /* 0x00f81f0000007f89 */ /* 0x000ee200000e0000 */
[----:B0-----:R-:W-:-:S05]  /*174f0*/  @!P0 LEA R3, P2, R9, R3, 0x1 ;  /* 0x0000000309038211 */ /* 0x001fca00078408ff */
[----:B-1----:R-:W-:-:S05]  /*17500*/  @!P0 IMAD.X R2, RZ, RZ, R2, P2 ;  /* 0x000000ffff028224 */ /* 0x002fca00010e0602 */
[----:B------:R-:W-:-:S04]  /*17510*/  @!P0 LOP3.LUT R3, R3, R2, RZ, 0x3c, !PT ;  /* 0x0000000203038212 */ /* 0x000fc800078e3cff */
[----:B------:R-:W-:-:S04]  /*17520*/  @!P0 LOP3.LUT R2, R3, R2, RZ, 0x3c, !PT ;  /* 0x0000000203028212 */ /* 0x000fc800078e3cff */
[----:B------:R-:W-:-:S05]  /*17530*/  @!P0 LOP3.LUT R3, R3, R2, RZ, 0x3c, !PT ;  /* 0x0000000203038212 */ /* 0x000fca00078e3cff */
[----:B--23--:R1:W-:Y:S02]  /*17540*/  @!P0 LDGSTS.E.BYPASS.LTC128B.128 [R8+0x1b400], desc[UR40][R2.64], !P1 ;  /* 0x1b40000002088fae */ /* 0x00c3e4000c901d68 */
.L_x_1046:
[----:B------:R-:W-:-:S05]  /*17550*/  VIADD R17, R17, 0x70 ;  /* 0x0000007011117836 */ /* 0x000fca0000000000 */
[----:B------:R-:W-:-:S13]  /*17560*/  ISETP.GE.AND P0, PT, R17, R5, PT ;  /* 0x000000051100720c */ /* 0x000fda0003f06270 */
[----:B01----:R-:W-:-:S05]  /*17570*/  @!P0 LEA R2, P2, R9, R0, 0x1 ;  /* 0x0000000009028211 */ /* 0x003fca00078408ff */
[----:B------:R-:W-:-:S05]  /*17580*/  @!P0 IMAD.X R3, RZ, RZ, R4, P2 ;  /* 0x000000ffff038224 */ /* 0x000fca00010e0604 */
[----:B------:R-:W-:Y:S01]  /*17590*/  @!PT LDS RZ, [RZ] ;  /* 0x00000000fffff984 */ /* 0x000fe20000000800 */
[----:B------:R-:W-:Y:S01]  /*175a0*/  @!PT LDS RZ, [RZ] ;  /* 0x00000000fffff984 */ /* 0x000fe20000000800 */
[----:B------:R-:W-:Y:S01]  /*175b0*/  @!PT LDS RZ, [RZ] ;  /* 0x00000000fffff984 */ /* 0x000fe20000000800 */
[----:B------:R0:W-:Y:S01]  /*175c0*/  @!P0 LDGSTS.E.BYPASS.LTC128B.128 [R8+0x1bc00], desc[UR40][R2.64], !P1 ;  /* 0x1bc0000002088fae */ /* 0x0001e2000c901d68 */
[----:B------:R-:W-:Y:S01]  /*175d0*/  PLOP3.LUT P0, PT, PT, PT, PT, 0x80, 0x0 ;  /* 0x000000000000781c */ /* 0x000fe20003f0f070 */
[----:B------:R-:W-:-:S12]  /*175e0*/  NOP ;  /* 0x0000000000007918 */ /* 0x000fd80000000000 */
.L_x_871:
        /* <DEDUP_REMOVED lines=18> */
.L_x_1047:
[----:B------:R-:W-:Y:S05]  /*17710*/  BSYNC B0 ;  /* 0x0000000000007941 */ /* 0x000fea0003800000 */
.L_x_872:
[----:B------:R-:W-:-:S04]  /*17720*/  LOP3.LUT R0, R37, 0x2, RZ, 0xfc, !PT ;  /* 0x0000000225007812 */ /* 0x000fc800078efcff */
[----:B------:R-:W-:-:S13]  /*17730*/  ISETP.NE.AND P0, PT, R0, 0x3, PT ;  /* 0x000000030000780c */ /* 0x000fda0003f05270 */
[----:B------:R-:W-:Y:S05]  /*17740*/  @!P0 BRA `(.L_x_874) ;  /* 0x0000000000048947 */ /* 0x000fea0003800000 */
[----:B------:R-:W-:Y:S01]  /*17750*/  BPT.TRAP 0x1 ;  /* 0x000000040000795c */ /* 0x000fe20000300000 */
.L_x_874:
[----:B------:R-:W-:Y:S01]  /*17760*/  SHF.L.U32 R0, R25, 0x1f, RZ ;  /* 0x0000001f19007819 */ /* 0x000fe200000006ff */
[----:B------:R-:W-:Y:S03]  /*17770*/  BSSY B0, `(.L_x_875) ;  /* 0x0000003000007945 */ /* 0x000fe60003800000 */
[----:B------:R-:W1:Y:S02]  /*17780*/  SYNCS.PHASECHK.TRANS64.TRYWAIT P0, [R31+URZ+0x22860], R0 ;  /* 0x022860001f0075a7 */ /* 0x000e64000800017f */
[----:B-1----:R-:W-:Y:S05]  /*17790*/  @!P0 BRA `(.L_x_876) ;  /* 0x0000005400988947 */ /* 0x002fea0003800000 */
.L_x_1048:
[----:B------:R-:W-:Y:S05]  /*177a0*/  BSYNC B0 ;  /* 0x0000000000007941 */ /* 0x000fea0003800000 */
.L_x_875:
[----:B------:R-:W0:Y:S01]  /*177b0*/  LDL.LU R2, [R1+0x28] ;  /* 0x0000280001027983 */ /* 0x000e220000300800 */
[----:B------:R-:W-:Y:S01]  /*177c0*/  ULDC.64 UR4, c[0x0][0x328] ;  /* 0x0000ca0000047ab9 */ /* 0x000fe20000000a00 */
[----:B------:R-:W-:Y:S02]  /*177d0*/  ULDC.64 UR6, c[0x0][0x318] ;  /* 0x0000c60000067ab9 */ /* 0x000fe40000000a00 */
[----:B------:R-:W1:Y:S01]  /*177e0*/  LDL.LU R4, [R1+0x2c] ;  /* 0x00002c0001047983 */ /* 0x000e620000300800 */
[----:B0-----:R-:W-:-:S04]  /*177f0*/  IMAD R3, R2, UR4, RZ ;  /* 0x0000000402037c24 */ /* 0x001fc8000f8e02ff */
[C---:B------:R-:W-:Y:S02]  /*17800*/  IMAD R5, R36.reuse, UR5, R3 ;  /* 0x0000000524057c24 */ /* 0x040fe4000f8e0203 */
[----:B------:R-:W-:Y:S01]  /*17810*/  IMAD.WIDE.U32 R2, R36, UR4, RZ ;  /* 0x0000000424027c25 */ /* 0x000fe2000f8e00ff */
[----:B------:R-:W-:-:S03]  /*17820*/  ULDC.64 UR4, c[0x0][0x338] ;  /* 0x0000ce0000047ab9 */ /* 0x000fc60000000a00 */
[----:B------:R-:W-:Y:S02]  /*17830*/  IMAD.IADD R3, R3, 0x1, R5 ;  /* 0x0000000103037824 */ /* 0x000fe400078e0205 */
[----:B-1----:R-:W-:Y:S02]  /*17840*/  IMAD R0, R4, UR4, RZ ;  /* 0x0000000404007c24 */ /* 0x002fe4000f8e02ff */
        /* <DEDUP_REMOVED lines=12> */
[----:B------:R-:W-:Y:S01]  /*17910*/  LOP3.LUT R7, R34, 0x1, RZ, 0xc0, !PT ;  /* 0x0000000122077812 */ /* 0x000fe200078ec0ff */
[----:B------:R-:W-:Y:S01]  /*17920*/  IMAD R4, R4, 0x2, R22 ;  /* 0x0000000204047824 */ /* 0x000fe200078e0216 */
[C---:B------:R-:W-:Y:S01]  /*17930*/  LOP3.LUT P2, RZ, R34.reuse, 0x2, RZ, 0xc0, !PT ;  /* 0x0000000222ff7812 */ /* 0x040fe2000784c0ff */
[----:B------:R-:W1:Y:S01]  /*17940*/  SHFL.IDX PT, R14, R5, RZ, 0x181f ;  /* 0x00181fff050e7589 */ /* 0x000e6200000e0000 */
[----:B------:R-:W-:Y:S02]  /*17950*/  ISETP.NE.U32.AND P3, PT, R7, 0x1, PT ;  /* 0x000000010700780c */ /* 0x000fe40003f65070 */
[----:B------:R-:W-:Y:S01]  /*17960*/  LOP3.LUT P1, RZ, R34, 0x4, RZ, 0xc0, !PT ;  /* 0x0000000422ff7812 */ /* 0x000fe2000782c0ff */
[----:B------:R-:W2:Y:S03]  /*17970*/  SHFL.IDX PT, R3, R6, RZ, 0x181f ;  /* 0x00181fff06037589 */ /* 0x000ea600000e0000 */
[----:B------:R-:W-:Y:S01]  /*17980*/  ISETP.LT.OR P4, PT, R32, 0x1, !P1 ;  /* 0x000000012000780c */ /* 0x000fe20004f81670 */
        /* <DEDUP_REMOVED lines=10> */
[----:B------:R-:W-:-:S03]  /*17a30*/  LOP3.LUT P0, RZ, R34, 0x8, RZ, 0xc0, !PT ;  /* 0x0000000822ff7812 */ /* 0x000fc6000780c0ff */
        /* <DEDUP_REMOVED lines=15> */
[----:B------:R1:W-:Y:S01]  /*17b30*/  LDGSTS.E.BYPASS.LTC128B.128 [R4+0x9c00], desc[UR40][R8.64+0x180], !P4 ;  /* 0x09c0018008047fae */ /* 0x0003e2000e101d68 */
[----:B------:R-:W-:-:S03]  /*17b40*/  IADD3 R2, P4, R14, R0, RZ ;  /* 0x000000000e027210 */ /* 0x000fc60007f9e0ff */
[----:B------:R-:W1:Y:S01]  /*17b50*/  SHFL.IDX PT, R14, R5, 0x3, 0x181f ;  /* 0x00781f00050e7f89 */ /* 0x000e6200000e0000 */
[----:B0-----:R-:W-:Y:S02]  /*17b60*/  IADD3.X R3, RZ, R3, RZ, P4, !PT ;  /* 0x00000003ff037210 */ /* 0x001fe400027fe4ff */
        /* <DEDUP_REMOVED lines=8> */
[----:B-1----:R-:W-:-:S03]  /*17bf0*/  IADD3 R8, P4, R14, R0, RZ ;  /* 0x000000000e087210 */ /* 0x002fc60007f9e0ff */
[----:B------:R-:W-:Y:S04]  /*17c00*/  SHFL.IDX PT, R14, R5, 0x4, 0x181f ;  /* 0x00981f00050e7f89 */ /* 0x000fe800000e0000 */
[----:B0-----:R-:W0:Y:S02]  /*17c10*/  SHFL.IDX PT, R3, R6, 0x3, 0x181f ;  /* 0x00781f0006037f89 */ /* 0x001e2400000e0000 */
[----:B0-----:R-:W-:Y:S01]  /*17c20*/  IMAD.X R9, RZ, RZ, R3, P4 ;  /* 0x000000ffff097224 */ /* 0x001fe200020e0603 */
[C---:B------:R-:W-:Y:S01]  /*17c30*/  ISETP.LT.OR P4, PT, R32.reuse, 0x31, P3 ;  /* 0x000000312000780c */ /* 0x040fe20001f81670 */
[----:B------:R-:W0:Y:S04]  /*17c40*/  SHFL.IDX PT, R3, R6, 0x4, 0x181f ;  /* 0x00981f0006037f89 */ /* 0x000e2800000e0000 */
[----:B------:R-:W1:Y:S08]  /*17c50*/  SHFL.IDX PT, R6, R6, 0x5, 0x181f ;  /* 0x00b81f0006067f89 */ /* 0x000e7000000e0000 */
[----:B------:R2:W-:Y:S01]  /*17c60*/  LDGSTS.E.BYPASS.LTC128B.128 [R4+0x1c00], desc[UR40][R8.64], !P4 ;  /* 0x01c0000008047fae */ /* 0x0005e2000e101d68 */
[----:B------:R-:W-:-:S13]  /*17c70*/  ISETP.LT.OR P4, PT, R32, 0x31, !P2 ;  /* 0x000000312000780c */ /* 0x000fda0005781670 */
[----:B------:R2:W-:Y:S01]  /*17c80*/  LDGSTS.E.BYPASS.LTC128B.128 [R4+0x4c00], desc[UR40][R8.64+0x80], !P4 ;  /* 0x04c0008008047fae */ /* 0x0005e2000e101d68 */
[----:B------:R-:W-:-:S13]  /*17c90*/  ISETP.LT.OR P4, PT, R32, 0x31, !P1 ;  /* 0x000000312000780c */ /* 0x000fda0004f81670 */
[----:B------:R2:W-:Y:S01]  /*17ca0*/  LDGSTS.E.BYPASS.LTC128B.128 [R4+0x7c00], desc[UR40][R8.64+0x100], !P4 ;  /* 0x07c0010008047fae */ /* 0x0005e2000e101d68 */
[----:B------:R-:W-:-:S13]  /*17cb0*/  ISETP.LT.OR P4, PT, R32, 0x31, !P0 ;  /* 0x000000312000780c */ /* 0x000fda0004781670 */
[----:B------:R2:W-:Y:S01]  /*17cc0*/  LDGSTS.E.BYPASS.LTC128B.128 [R4+0xac00], desc[UR40][R8.64+0x180], !P4 ;  /* 0x0ac0018008047fae */ /* 0x0005e2000e101d68 */
[----:B------:R-:W-:-:S03]  /*17cd0*/  IADD3 R2, P4, R14, R0, RZ ;  /* 0x000000000e027210 */ /* 0x000fc60007f9e0ff */
[----:B------:R2:W3:Y:S02]  /*17ce0*/  SHFL.IDX PT, R14, R5, 0x5, 0x181f ;  /* 0x00b81f00050e7f89 */ /* 0x0004e400000e0000 */
        /* <DEDUP_REMOVED lines=9> */
.L_x_1062:
        /* <DEDUP_REMOVED lines=15> */
.L_x_878:
[----:B------:R-:W-:Y:S02]  /*17e70*/  PLOP3.LUT P1, PT, P1, P0, PT, 0xa2, 0x0 ;  /* 0x000000000000781c */ /* 0x000fe40000f21472 */
[----:B------:R-:W-:-:S08]  /*17e80*/  @P0 R2UR P1, UR4, R31 ;  /* 0x000000001f0402ca */ /* 0x000fd00000020000 */
[----:B------:R-:W-:-:S05]  /*17e90*/  @P0 PLOP3.LUT P0, PT, P1, PT, PT, 0x80, 0x0 ;  /* 0x000000000000081c */ /* 0x000fca0000f0f070 */
[----:B------:R-:W-:Y:S01]  /*17ea0*/  @!P1 SYNCS.ARRIVE.TRANS64.RED.A0T1 RZ, [UR4+0x22850], RZ ;  /* 0x022850ffffff99a7 */ /* 0x000fe20008200404 */
[----:B------:R-:W-:Y:S07]  /*17eb0*/  @!P1 ARRIVES.LDGSTSBAR.64.TRANSCNT [UR4+0x22850] ;  /* 0x02285000ff0099b0 */ /* 0x000fee0008000a84 */
[----:B------:R-:W-:Y:S05]  /*17ec0*/  @P0 BRA.U.ANY `(.L_x_878) ;  /* 0xfffffffd00e80947 */ /* 0x000fea000393ffff */
[----:B------:R-:W-:Y:S01]  /*17ed0*/  NOP ;  /* 0x0000000000007918 */ /* 0x000fe20000000000 */
[----:B0-----:R-:W-:-:S04]  /*17ee0*/  LOP3.LUT R2, R37, 0x2, RZ, 0xfc, !PT ;  /* 0x0000000225027812 */ /* 0x001fc800078efcff */
[----:B------:R-:W-:-:S13]  /*17ef0*/  ISETP.NE.AND P2, PT, R2, 0x3, PT ;  /* 0x000000030200780c */ /* 0x000fda0003f45270 */
[----:B------:R-:W-:Y:S05]  /*17f00*/  @!P2 BRA `(.L_x_879) ;  /* 0x000000000004a947 */ /* 0x000fea0003800000 */
[----:B------:R-:W-:Y:S01]  /*17f10*/  BPT.TRAP 0x1 ;  /* 0x000000040000795c */ /* 0x000fe20000300000 */
.L_x_879:
[----:B------:R-:W2:Y:S01]  /*17f20*/  LDL.LU R2, [R1+0x20] ;  /* 0x0000200001027983 */ /* 0x000ea20000300800 */
[----:B------:R0:W-:Y:S01]  /*17f30*/  SYNCS.ARRIVE.TRANS64.A1T0 RZ, [R31+URZ+0x22850], RZ ;  /* 0x022850ff1fff79a7 */ /* 0x0001e2000810003f */
[----:B------:R-:W-:Y:S01]  /*17f40*/  BSSY B0, `(.L_x_880) ;  /* 0x00000de000007945 */ /* 0x000fe20003800000 */
[----:B--2---:R-:W-:-:S05]  /*17f50*/  VIADD R10, R2, 0xfffffffe ;  /* 0xfffffffe020a7836 */ /* 0x004fca0000000000 */
[----:B------:R-:W-:-:S13]  /*17f60*/  ISETP.GE.AND P0, PT, R10, R29, PT ;  /* 0x0000001d0a00720c */ /* 0x000fda0003f06270 */
[----:B0-----:R-:W-:Y:S05]  /*17f70*/  @!P0 BRA `(.L_x_881) ;  /* 0x0000000c00688947 */ /* 0x001fea0003800000 */
.L_x_894:
[----:B0-----:R-:W0:Y:S01]  /*17f80*/  S2R R2, SR_TID.X ;  /* 0x0000000000027919 */ /* 0x001e220000002100 */
[----:B------:R-:W1:Y:S01]  /*17f90*/  LDC R6, c[0x0][0x430] ;  /* 0x00010c00ff067b82 */ /* 0x000e620000000800 */
[----:B------:R-:W-:Y:S01]  /*17fa0*/  IMAD R7, R10, 0x60, R30 ;  /* 0x000000600a077824 */ /* 0x000fe200078e021e */
[----:B------:R-:W-:Y:S01]  /*17fb0*/  LOP3.LUT R12, R37, 0x2, RZ, 0xfc, !PT ;  /* 0x00000002250c7812 */ /* 0x000fe200078efcff */
[----:B--23--:R-:W2:Y:S01]  /*17fc0*/  S2R R4, SR_TID.X ;  /* 0x0000000000047919 */ /* 0x00cea20000002100 */
[----:B------:R-:W-:Y:S01]  /*17fd0*/  VIADD R24, R24, 0x1 ;  /* 0x0000000118187836 */ /* 0x000fe20000000000 */
[----:B-1----:R-:W-:Y:S02]  /*17fe0*/  ISETP.NE.AND P0, PT, R6, 0x1, PT ;  /* 0x000000010600780c */ /* 0x002fe40003f05270 */
[----:B0-----:R-:W-:Y:S01]  /*17ff0*/  LOP3.LUT R2, R2, 0x7f, RZ, 0xc0, !PT ;  /* 0x0000007f02027812 */ /* 0x001fe200078ec0ff */
[----:B--2---:R-:W-:-:S03]  /*18000*/  IMAD.SHL.U32 R4, R4, 0x10, RZ ;  /* 0x0000001004047824 */ /* 0x004fc600078e00ff */
[----:B------:R-:W-:-:S07]  /*18010*/  SHF.R.U32.HI R2, RZ, 0x3, R2 ;  /* 0x00000003ff027819 */ /* 0x000fce0000011602 */
[----:B------:R-:W0:Y:S01]  /*18020*/  @P0 LDC R3, c[0x0][0x438] ;  /* 0x00010e00ff030b82 */ /* 0x000e220000000800 */
[----:B------:R-:W-:-:S04]  /*18030*/  LOP3.LUT R4, R2, 0x70, R4, 0xf8, !PT ;  /* 0x0000007002047812 */ /* 0x000fc800078ef804 */
[----:B------:R-:W-:-:S03]  /*18040*/  ISETP.GT.U32.AND P1, PT, R4, 0x5f, PT ;  /* 0x0000005f0400780c */ /* 0x000fc60003f24070 */
[----:B------:R-:W1:Y:S01]  /*18050*/  @P0 LDC R2, c[0x0][0x434] ;  /* 0x00010d00ff020b82 */ /* 0x000e620000000800 */
[----:B------:R-:W-:-:S04]  /*18060*/  IMAD.IADD R7, R4, 0x1, R7 ;  /* 0x0000000104077824 */ /* 0x000fc800078e0207 */
[----:B------:R-:W-:-:S05]  /*18070*/  IMAD.MOV.U32 R11, RZ, RZ, R7 ;  /* 0x000000ffff0b7224 */ /* 0x000fca00078e0007 */
[----:B------:R-:W2:Y:S08]  /*18080*/  @!P1 LDC.64 R4, c[0x0][0x428] ;  /* 0x00010a00ff049b82 */ /* 0x000eb00000000a00 */
[----:B------:R-:W3:Y:S01]  /*18090*/  @!P1 LDC.64 R8, c[0x0][0x418] ;  /* 0x00010600ff089b82 */ /* 0x000ee20000000a00 */
[----:B-1----:R-:W-:-:S05]  /*180a0*/  @P0 IMAD.HI.U32 R2, R7, R2, RZ ;  /* 0x0000000207020227 */ /* 0x002fca00078e00ff */
[----:B0-----:R-:W-:-:S04]  /*180b0*/  @P0 SHF.R.U32.HI R11, RZ, R3, R2 ;  /* 0x00000003ff0b0219 */ /* 0x001fc80000011602 */
[--C-:B------:R-:W-:Y:S01]  /*180c0*/  @!P1 SHF.R.S32.HI R3, RZ, 0x1f, R11.reuse ;  /* 0x0000001fff039819 */ /* 0x100fe2000001140b */
[----:B------:R-:W-:-:S04]  /*180d0*/  @!P1 IMAD.MOV.U32 R2, RZ, RZ, R11 ;  /* 0x000000ffff029224 */ /* 0x000fc800078e000b */
[----:B--2---:R-:W-:-:S04]  /*180e0*/  @!P1 IMAD.WIDE.U32 R2, R27, R4, R2 ;  /* 0x000000041b029225 */ /* 0x004fc800078e0002 */
[----:B------:R-:W-:Y:S01]  /*180f0*/  @!P1 IMAD R4, R33, R4, RZ ;  /* 0x0000000421049224 */ /* 0x000fe200078e02ff */
[----:B---3--:R-:W-:-:S03]  /*18100*/  @!P1 LEA R8, P0, R2, R8, 0x2 ;  /* 0x0000000802089211 */ /* 0x008fc600078010ff */
[----:B------:R-:W-:-:S04]  /*18110*/  @!P1 IMAD R5, R27, R5, R4 ;  /* 0x000000051b059224 */ /* 0x000fc800078e0204 */
[----:B------:R-:W-:Y:S02]  /*18120*/  @!P1 IMAD.IADD R3, R5, 0x1, R3 ;  /* 0x0000000105039824 */ /* 0x000fe400078e0203 */
[----:B------:R-:W-:-:S03]  /*18130*/  IMAD.MOV.U32 R5, RZ, RZ, RZ ;  /* 0x000000ffff057224 */ /* 0x000fc600078e00ff */
[----:B------:R-:W-:Y:S01]  /*18140*/  @!P1 LEA.HI.X R9, R2, R9, R3, 0x2, P0 ;  /* 0x0000000902099211 */ /* 0x000fe200000f1403 */
[----:B------:R-:W-:Y:S01]  /*18150*/  IMAD.MOV R3, RZ, RZ, -R11 ;  /* 0x000000ffff037224 */ /* 0x000fe200078e0a0b */
[----:B------:R-:W-:-:S03]  /*18160*/  ISETP.NE.AND P0, PT, R24, 0x2, PT ;  /* 0x000000021800780c */ /* 0x000fc60003f05270 */
[----:B------:R0:W5:Y:S01]  /*18170*/  @!P1 LDG.E R5, desc[UR40][R8.64] ;  /* 0x0000002808059981 */ /* 0x000162000c1e1900 */
[----:B------:R-:W-:Y:S01]  /*18180*/  ISETP.NE.AND P1, PT, R12, 0x3, PT ;  /* 0x000000030c00780c */ /* 0x000fe20003f25270 */
[----:B------:R-:W-:Y:S05]  /*18190*/  YIELD ;  /* 0x0000000000007946 */ /* 0x000fea0003800000 */
[----:B------:R-:W-:Y:S01]  /*181a0*/  SEL R2, RZ, 0x1, P0 ;  /* 0x00000001ff027807 */ /* 0x000fe20000000000 */
[----:B------:R-:W-:Y:S01]  /*181b0*/  IMAD R6, R6, R3, R7 ;  /* 0x0000000306067224 */ /* 0x000fe200078e0207 */
[----:B------:R-:W-:Y:S02]  /*181c0*/  SEL R24, R24, RZ, P0 ;  /* 0x000000ff18187207 */ /* 0x000fe40000000000 */
[----:B------:R-:W-:-:S02]  /*181d0*/  LOP3.LUT R25, R25, R2, RZ, 0x3c, !PT ;  /* 0x0000000219197212 */ /* 0x000fc400078e3cff */
[----:B------:R-:W-:Y:S01]  /*181e0*/  MOV R2, R10 ;  /* 0x0000000a00027202 */ /* 0x000fe20000000f00 */
[----:B------:R-:W-:-:S03]  /*181f0*/  VIADD R10, R10, 0xffffffff ;  /* 0xffffffff0a0a7836 */ /* 0x000fc60000000000 */
[----:B------:R-:W-:Y:S01]  /*18200*/  ISETP.GT.AND P2, PT, R2, R29, PT ;  /* 0x0000001d0200720c */ /* 0x000fe20003f44270 */
[----:B0-----:R-:W-:-:S12]  /*18210*/  @!P1 BRA `(.L_x_882) ;  /* 0x0000000000049947 */ /* 0x001fd80003800000 */
[----:B------:R-:W-:Y:S01]  /*18220*/  BPT.TRAP 0x1 ;  /* 0x000000040000795c */ /* 0x000fe20000300000 */
.L_x_882:
[----:B------:R-:W-:Y:S01]  /*18230*/  IMAD R4, R24, 0x8, R22 ;  /* 0x0000000818047824 */ /* 0x000fe200078e0216 */
[----:B------:R-:W-:Y:S01]  /*18240*/  SHF.L.U32 R21, R25, 0x1f, RZ ;  /* 0x0000001f19157819 */ /* 0x000fe200000006ff */
[----:B------:R-:W-:Y:S01]  /*18250*/  BSSY B1, `(.L_x_883) ;  /* 0x0000004000017945 */ /* 0x000fe20003800000 */
[----:B------:R-:W-:Y:S02]  /*18260*/  SHF.R.S32.HI R17, RZ, 0x1f, R6 ;  /* 0x0000001fff117819 */ /* 0x000fe40000011406 */
[----:B------:R-:W0:Y:S02]  /*18270*/  SYNCS.PHASECHK.TRANS64.TRYWAIT P0, [R4+URZ+0x22840], R21 ;  /* 0x02284015040075a7 */ /* 0x000e24000800017f */
[----:B0-----:R-:W-:Y:S05]  /*18280*/  @!P0 BRA `(.L_x_884) ;  /* 0x0000005400388947 */ /* 0x001fea0003800000 */
.L_x_1063:
[----:B------:R-:W-:Y:S05]  /*18290*/  BSYNC B1 ;  /* 0x0000000000017941 */ /* 0x000fea0003800000 */
.L_x_883:
[----:B------:R-:W2:Y:S01]  /*182a0*/  LDL R2, [R1] ;  /* 0x0000000001027983 */ /* 0x000ea20000100800 */
[----:B------:R-:W-:Y:S01]  /*182b0*/  ULDC.64 UR4, c[0x0][0x300] ;  /* 0x0000c00000047ab9 */ /* 0x000fe20000000a00 */
[----:B-----5:R-:W-:Y:S01]  /*182c0*/  SHF.R.S32.HI R20, RZ, 0x1f, R5 ;  /* 0x0000001fff147819 */ /* 0x020fe20000011405 */
[----:B------:R-:W-:Y:S01]  /*182d0*/  IMAD R3, R17, UR4, RZ ;  /* 0x0000000411037c24 */ /* 0x000fe2000f8e02ff */
[----:B------:R-:W-:-:S03]  /*182e0*/  ULDC.64 UR6, c[0x0][0x2e8] ;  /* 0x0000ba0000067ab9 */ /* 0x000fc60000000a00 */
[----:B------:R-:W-:Y:S01]  /*182f0*/  IMAD R7, R6, UR5, R3 ;  /* 0x0000000506077c24 */ /* 0x000fe2000f8e0203 */
[----:B--2---:R-:W-:Y:S01]  /*18300*/  LOP3.LUT P1, RZ, R2, 0x1, RZ, 0xc0, !PT ;  /* 0x0000000102ff7812 */ /* 0x004fe2000782c0ff */
[----:B------:R-:W-:Y:S01]  /*18310*/  IMAD.WIDE.U32 R2, R6, UR4, RZ ;  /* 0x0000000406027c25 */ /* 0x000fe2000f8e00ff */
[----:B------:R-:W-:-:S03]  /*18320*/  ULDC.64 UR4, c[0x0][0x310] ;  /* 0x0000c40000047ab9 */ /* 0x000fc60000000a00 */
[----:B------:R-:W-:Y:S02]  /*18330*/  IMAD.IADD R3, R3, 0x1, R7 ;  /* 0x0000000103037824 */ /* 0x000fe400078e0207 */
[----:B------:R-:W-:Y:S02]  /*18340*/  IMAD R7, R20, UR4, RZ ;  /* 0x0000000414077c24 */ /* 0x000fe4000f8e02ff */
[----:B------:R-:W-:-:S04]  /*18350*/  IMAD.WIDE.U32 R2, R5, UR4, R2 ;  /* 0x0000000405027c25 */ /* 0x000fc8000f8e0002 */
[----:B------:R-:W-:Y:S01]  /*18360*/  IMAD R7, R5, UR5, R7 ;  /* 0x0000000505077c24 */ /* 0x000fe2000f8e0207 */
[----:B------:R-:W-:-:S03]  /*18370*/  ULDC.64 UR4, c[0x0][0x308] ;  /* 0x0000c20000047ab9 */ /* 0x000fc60000000a00 */
[----:B------:R-:W-:Y:S02]  /*18380*/  IMAD.IADD R3, R3, 0x1, R7 ;  /* 0x0000000103037824 */ /* 0x000fe400078e0207 */
[----:B------:R-:W-:Y:S02]  /*18390*/  IMAD R7, R24, 0x1800, R28 ;  /* 0x0000180018077824 */ /* 0x000fe400078e021c */
        /* <DEDUP_REMOVED lines=8> */
[----:B------:R-:W2:Y:S01]  /*18420*/  SHFL.IDX PT, R3, R9, RZ, 0x181f ;  /* 0x00181fff09037589 */ /* 0x000ea200000e0000 */
[----:B-1----:R-:W-:-:S05]  /*18430*/  IADD3 R2, P0, R2, R0, RZ ;  /* 0x0000000002027210 */ /* 0x002fca0007f1e0ff */
[----:B--2---:R-:W-:-:S05]  /*18440*/  IMAD.X R3, RZ, RZ, R3, P0 ;  /* 0x000000ffff037224 */ /* 0x004fca00000e0603 */
[----:B------:R-:W-:Y:S01]  /*18450*/  @!PT LDS RZ, [RZ] ;  /* 0x00000000fffff984 */ /* 0x000fe20000000800 */
        /* <DEDUP_REMOVED lines=21> */
[----:B------:R1:W-:Y:S04]  /*185b0*/  LDGSTS.E.BYPASS.LTC128B.128 [R7+0x1e400], desc[UR40][R2.64], !P1 ;  /* 0x1e40000002077fae */ /* 0x0003e8000c901d68 */
[----:B-1-3--:R1:W2:Y:S02]  /*185c0*/  SHFL.IDX PT, R2, R8, 0x5, 0x181f ;  /* 0x00b81f0008027f89 */ /* 0x00a2a400000e0000 */
.L_x_1077:
[----:B--2---:R-:W-:-:S05]  /*185d0*/  IADD3 R2, P0, R2, R0, RZ ;  /* 0x0000000002027210 */ /* 0x004fca0007f1e0ff */
[----:B------:R-:W-:Y:S01]  /*185e0*/  IMAD.X R3, RZ, RZ, R9, P0 ;  /* 0x000000ffff037224 */ /* 0x000fe200000e0609 */
[----:B------:R-:W-:-:S04]  /*185f0*/  PLOP3.LUT P0, PT, PT, PT, PT, 0x80, 0x0 ;  /* 0x000000000000781c */ /* 0x000fc80003f0f070 */
[----:B------:R-:W-:Y:S01]  /*18600*/  @!PT LDS RZ, [RZ] ;  /* 0x00000000fffff984 */ /* 0x000fe20000000800 */
[----:B------:R-:W-:Y:S01]  /*18610*/  @!PT LDS RZ, [RZ] ;  /* 0x00000000fffff984 */ /* 0x000fe20000000800 */
[----:B------:R-:W-:Y:S01]  /*18620*/  @!PT LDS RZ, [RZ] ;  /* 0x00000000fffff984 */ /* 0x000fe20000000800 */
[----:B------:R2:W-:Y:S01]  /*18630*/  LDGSTS.E.BYPASS.LTC128B.128 [R7+0x1ec00], desc[UR40][R2.64], !P1 ;  /* 0x1ec0000002077fae */ /* 0x0005e2000c901d68 */
[----:B------:R-:W-:-:S08]  /*18640*/  NOP ;  /* 0x0000000000007918 */ /* 0x000fd00000000000 */
.L_x_886:
[----:B------:R-:W-:Y:S02]  /*18650*/  PLOP3.LUT P1, PT, P1, P0, PT, 0xa2, 0x0 ;  /* 0x000000000000781c */ /* 0x000fe40000f21472 */
[----:B------:R-:W-:-:S08]  /*18660*/  @P0 R2UR P1, UR4, R4 ;  /* 0x00000000040402ca */ /* 0x000fd00000020000 */
[----:B------:R-:W-:-:S05]  /*18670*/  @P0 PLOP3.LUT P0, PT, P1, PT, PT, 0x80, 0x0 ;  /* 0x000000000000081c */ /* 0x000fca0000f0f070 */
[----:B------:R-:W-:Y:S01]  /*18680*/  @!P1 SYNCS.ARRIVE.TRANS64.RED.A0T1 RZ, [UR4+0x22830], RZ ;  /* 0x022830ffffff99a7 */ /* 0x000fe20008200404 */
[----:B------:R-:W-:Y:S07]  /*18690*/  @!P1 ARRIVES.LDGSTSBAR.64.TRANSCNT [UR4+0x22830] ;  /* 0x02283000ff0099b0 */ /* 0x000fee0008000a84 */
[----:B------:R-:W-:Y:S05]  /*186a0*/  @P0 BRA.U.ANY `(.L_x_886) ;  /* 0xfffffffd00e80947 */ /* 0x000fea000393ffff */
[----:B------:R-:W-:Y:S01]  /*186b0*/  NOP ;  /* 0x0000000000007918 */ /* 0x000fe20000000000 */
[----:B--2---:R-:W-:-:S04]  /*186c0*/  LOP3.LUT R2, R37, 0x2, RZ, 0xfc, !PT ;  /* 0x0000000225027812 */ /* 0x004fc800078efcff */
[----:B------:R-:W-:-:S13]  /*186d0*/  ISETP.NE.AND P3, PT, R2, 0x3, PT ;  /* 0x000000030200780c */ /* 0x000fda0003f65270 */
[----:B------:R-:W-:Y:S05]  /*186e0*/  @!P3 BRA `(.L_x_887) ;  /* 0x000000000004b947 */ /* 0x000fea0003800000 */
[----:B------:R-:W-:Y:S01]  /*186f0*/  BPT.TRAP 0x1 ;  /* 0x000000040000795c */ /* 0x000fe20000300000 */
.L_x_887:
[----:B------:R2:W-:Y:S01]  /*18700*/  SYNCS.ARRIVE.TRANS64.A1T0 RZ, [R4+URZ+0x22830], RZ ;  /* 0x022830ff04ff79a7 */ /* 0x0005e2000810003f */
[----:B------:R-:W-:Y:S05]  /*18710*/  @!P3 BRA `(.L_x_888) ;  /* 0x000000000004b947 */ /* 0x000fea0003800000 */
[----:B------:R-:W-:Y:S01]  /*18720*/  BPT.TRAP 0x1 ;  /* 0x000000040000795c */ /* 0x000fe20000300000 */
.L_x_888:
[----:B------:R-:W3:Y:S01]  /*18730*/  SYNCS.PHASECHK.TRANS64.TRYWAIT P0, [R4+URZ+0x22860], R21 ;  /* 0x02286015040075a7 */ /* 0x000ee2000800017f */
[----:B------:R-:W-:Y:S04]  /*18740*/  BSSY B1, `(.L_x_889) ;  /* 0x0000002000017945 */ /* 0x000fe80003800000 */
[----:B---3--:R-:W-:Y:S05]  /*18750*/  @!P0 BRA `(.L_x_890) ;  /* 0x0000005400bc8947 */ /* 0x008fea0003800000 */
.L_x_1078:
[----:B------:R-:W-:Y:S05]  /*18760*/  BSYNC B1 ;  /* 0x0000000000017941 */ /* 0x000fea0003800000 */
.L_x_889:
[----:B------:R-:W4:Y:S01]  /*18770*/  LDL R2, [R1] ;  /* 0x0000000001027983 */ /* 0x000f220000100800 */
[----:B------:R-:W-:Y:S01]  /*18780*/  ULDC.64 UR4, c[0x0][0x328] ;  /* 0x0000ca0000047ab9 */ /* 0x000fe20000000a00 */
[----:B------:R-:W-:Y:S01]  /*18790*/  ULDC.64 UR6, c[0x0][0x318] ;  /* 0x0000c60000067ab9 */ /* 0x000fe20000000a00 */
[----:B------:R-:W-:-:S04]  /*187a0*/  IMAD R17, R17, UR4, RZ ;  /* 0x0000000411117c24 */ /* 0x000fc8000f8e02ff */
[----:B------:R-:W-:Y:S01]  /*187b0*/  IMAD R17, R6, UR5, R17 ;  /* 0x0000000506117c24 */ /* 0x000fe2000f8e0211 */
[C---:B----4-:R-:W-:Y:S02]  /*187c0*/  LOP3.LUT P5, RZ, R2.reuse, 0x10, RZ, 0xc0, !PT ;  /* 0x0000001002ff7812 */ /* 0x050fe400078ac0ff */
[C---:B------:R-:W-:Y:S02]  /*187d0*/  LOP3.LUT P4, RZ, R2.reuse, 0x8, RZ, 0xc0, !PT ;  /* 0x0000000802ff7812 */ /* 0x040fe4000788c0ff */
[C---:B------:R-:W-:Y:S02]  /*187e0*/  LOP3.LUT P3, RZ, R2.reuse, 0x4, RZ, 0xc0, !PT ;  /* 0x0000000402ff7812 */ /* 0x040fe4000786c0ff */
[----:B------:R-:W-:Y:S01]  /*187f0*/  LOP3.LUT P1, RZ, R2, 0x2, RZ, 0xc0, !PT ;  /* 0x0000000202ff7812 */ /* 0x000fe2000782c0ff */
[----:B------:R-:W-:Y:S01]  /*18800*/  IMAD.WIDE.U32 R2, R6, UR4, RZ ;  /* 0x0000000406027c25 */ /* 0x000fe2000f8e00ff */
[----:B------:R-:W-:-:S03]  /*18810*/  ULDC.64 UR4, c[0x0][0x338] ;  /* 0x0000ce0000047ab9 */ /* 0x000fc60000000a00 */
[----:B------:R-:W-:Y:S02]  /*18820*/  IMAD.IADD R3, R3, 0x1, R17 ;  /* 0x0000000103037824 */ /* 0x000fe400078e0211 */
[----:B------:R-:W-:Y:S02]  /*18830*/  IMAD R20, R20, UR4, RZ ;  /* 0x0000000414147c24 */ /* 0x000fe4000f8e02ff */
[----:B------:R-:W-:-:S04]  /*18840*/  IMAD.WIDE.U32 R2, R5, UR4, R2 ;  /* 0x0000000405027c25 */ /* 0x000fc8000f8e0002 */
[----:B------:R-:W-:Y:S01]  /*18850*/  IMAD R7, R5, UR5, R20 ;  /* 0x0000000505077c24 */ /* 0x000fe2000f8e0214 */
[----:B------:R-:W-:Y:S01]  /*18860*/  ULDC.64 UR4, c[0x0][0x330] ;  /* 0x0000cc0000047ab9 */ /* 0x000fe20000000a00 */
[----:B------:R-:W-:-:S03]  /*18870*/  IMAD R5, R24, 0x6000, R28 ;  /* 0x0000600018057824 */ /* 0x000fc600078e021c */
[----:B------:R-:W-:-:S03]  /*18880*/  IADD3 R3, R3, R7, RZ ;  /* 0x0000000703037210 */ /* 0x000fc60007ffe0ff */
[----:B------:R-:W-:Y:S01]  /*18890*/  IMAD.WIDE.U32 R2, R18, UR4, R2 ;  /* 0x0000000412027c25 */ /* 0x000fe2000f8e0002 */
[----:B------:R-:W-:-:S03]  /*188a0*/  UMOV UR4, 0xffffffff ;  /* 0xffffffff00047882 */ /* 0x000fc60000000000 */
[----:B------:R-:W-:Y:S01]  /*188b0*/  IMAD R7, R18, UR5, R3 ;  /* 0x0000000512077c24 */ /* 0x000fe2000f8e0203 */
[----:B------:R-:W-:-:S04]  /*188c0*/  LEA R6, P0, R2, UR6, 0x1 ;  /* 0x0000000602067c11 */ /* 0x000fc8000f8008ff */
[----:B------:R-:W-:Y:S01]  /*188d0*/  LEA.HI.X R7, R2, UR7, R7, 0x1, P0 ;  /* 0x0000000702077c11 */ /* 0x000fe200080f0c07 */
[----:B------:R-:W-:Y:S08]  /*188e0*/  BRA.DIV UR4, `(.L_x_891) ;  /* 0x00000056046c7947 */ /* 0x000ff0000b800000 */
[----:B------:R-:W4:Y:S01]  /*188f0*/  SHFL.IDX PT, R14, R6, RZ, 0x181f ;  /* 0x00181fff060e7589 */ /* 0x000f2200000e0000 */
[----:B------:R-:W-:-:S03]  /*18900*/  IMAD R5, R5, 0x2, R22 ;  /* 0x0000000205057824 */ /* 0x000fc600078e0216 */
[----:B------:R-:W5:Y:S04]  /*18910*/  SHFL.IDX PT, R3, R7, RZ, 0x181f ;  /* 0x00181fff07037589 */ /* 0x000f6800000e0000 */
[----:B-1----:R-:W-:Y:S01]  /*18920*/  SHFL.IDX PT, R8, R7, 0x1, 0x181f ;  /* 0x00381f0007087f89 */ /* 0x002fe200000e0000 */
[----:B----4-:R-:W-:-:S03]  /*18930*/  IADD3 R2, P0, R14, R0, RZ ;  /* 0x000000000e027210 */ /* 0x010fc60007f1e0ff */
[----:B------:R-:W1:Y:S02]  /*18940*/  SHFL.IDX PT, R14, R6, 0x1, 0x181f ;  /* 0x00381f00060e7f89 */ /* 0x000e6400000e0000 */
[----:B-----5:R-:W-:-:S05]  /*18950*/  IMAD.X R3, RZ, RZ, R3, P0 ;  /* 0x000000ffff037224 */ /* 0x020fca00000e0603 */
[----:B------:R-:W-:Y:S04]  /*18960*/  LDGSTS.E.BYPASS.LTC128B.128 [R5+0x400], desc[UR40][R2.64], !P5 ;  /* 0x0040000002057fae */ /* 0x000fe8000e901d68 */
[----:B------:R-:W-:Y:S04]  /*18970*/  LDGSTS.E.BYPASS.LTC128B.128 [R5+0x3400], desc[UR40][R2.64+0x80], !P4 ;  /* 0x0340008002057fae */ /* 0x000fe8000e101d68 */
[----:B------:R-:W-:Y:S04]  /*18980*/  LDGSTS.E.BYPASS.LTC128B.128 [R5+0x6400], desc[UR40][R2.64+0x100], !P3 ;  /* 0x0640010002057fae */ /* 0x000fe8000d901d68 */
[----:B------:R1:W-:Y:S02]  /*18990*/  LDGSTS.E.BYPASS.LTC128B.128 [R5+0x9400], desc[UR40][R2.64+0x180], !P1 ;  /* 0x0940018002057fae */ /* 0x0003e4000c901d68 */
[----:B-1----:R-:W-:-:S02]  /*189a0*/  IADD3 R2, P0, R14, R0, RZ ;  /* 0x000000000e027210 */ /* 0x002fc40007f1e0ff */
[----:B------:R-:W1:Y:S03]  /*189b0*/  SHFL.IDX PT, R14, R6, 0x2, 0x181f ;  /* 0x00581f00060e7f89 */ /* 0x000e6600000e0000 */
[----:B------:R-:W-:Y:S02]  /*189c0*/  IMAD.X R3, RZ, RZ, R8, P0 ;  /* 0x000000ffff037224 */ /* 0x000fe400000e0608 */
[----:B------:R-:W4:Y:S04]  /*189d0*/  SHFL.IDX PT, R8, R7, 0x2, 0x181f ;  /* 0x00581f0007087f89 */ /* 0x000f2800000e0000 */
[----:B------:R-:W-:Y:S04]  /*189e0*/  LDGSTS.E.BYPASS.LTC128B.128 [R5+0xc00], desc[UR40][R2.64], !P5 ;  /* 0x00c0000002057fae */ /* 0x000fe8000e901d68 */
[----:B------:R-:W-:Y:S04]  /*189f0*/  LDGSTS.E.BYPASS.LTC128B.128 [R5+0x3c00], desc[UR40][R2.64+0x80], !P4 ;  /* 0x03c0008002057fae */ /* 0x000fe8000e101d68 */
[----:B------:R-:W-:Y:S04]  /*18a00*/  LDGSTS.E.BYPASS.LTC128B.128 [R5+0x6c00], desc[UR40][R2.64+0x100], !P3 ;  /* 0x06c0010002057fae */ /* 0x000fe8000d901d68 */
[----:B------:R1:W-:Y:S02]  /*18a10*/  LDGSTS.E.BYPASS.LTC128B.128 [R5+0x9c00], desc[UR40][R2.64+0x180], !P1 ;  /* 0x09c0018002057fae */ /* 0x0003e4000c901d68 */
[----:B-1----:R-:W-:-:S02]  /*18a20*/  IADD3 R2, P0, R14, R0, RZ ;  /* 0x000000000e027210 */ /* 0x002fc40007f1e0ff */
[----:B------:R-:W1:Y:S03]  /*18a30*/  SHFL.IDX PT, R14, R6, 0x3, 0x181f ;  /* 0x00781f00060e7f89 */ /* 0x000e6600000e0000 */
[----:B----4-:R-:W-:Y:S02]  /*18a40*/  IMAD.X R3, RZ, RZ, R8, P0 ;  /* 0x000000ffff037224 */ /* 0x010fe400000e0608 */
        /* <DEDUP_REMOVED lines=14> */
[----:B------:R1:W0:Y:S03]  /*18b30*/  SHFL.IDX PT, R14, R6, 0x5, 0x181f ;  /* 0x00b81f00060e7f89 */ /* 0x00022600000e0000 */
[----:B----4-:R-:W-:Y:S02]  /*18b40*/  IMAD.X R3, RZ, RZ, R8, P0 ;  /* 0x000000ffff037224 */ /* 0x010fe400000e0608 */
[----:B------:R1:W4:Y:S04]  /*18b50*/  SHFL.IDX PT, R8, R7, 0x5, 0x181f ;  /* 0x00b81f0007087f89 */ /* 0x00032800000e0000 */
[----:B------:R1:W-:Y:S04]  /*18b60*/  LDGSTS.E.BYPASS.LTC128B.128 [R5+0x2400], desc[UR40][R2.64], !P5 ;  /* 0x0240000002057fae */ /* 0x0003e8000e901d68 */
[----:B------:R1:W-:Y:S04]  /*18b70*/  LDGSTS.E.BYPASS.LTC128B.128 [R5+0x5400], desc[UR40][R2.64+0x80], !P4 ;  /* 0x0540008002057fae */ /* 0x0003e8000e101d68 */
[----:B------:R1:W-:Y:S04]  /*18b80*/  LDGSTS.E.BYPASS.LTC128B.128 [R5+0x8400], desc[UR40][R2.64+0x100], !P3 ;  /* 0x0840010002057fae */ /* 0x0003e8000d901d68 */
[----:B------:R1:W-:Y:S02]  /*18b90*/  LDGSTS.E.BYPASS.LTC128B.128 [R5+0xb400], desc[UR40][R2.64+0x180], !P1 ;  /* 0x0b40018002057fae */ /* 0x0003e4000c901d68 */
.L_x_1092:
[----:B01----:R-:W-:-:S05]  /*18ba0*/  IADD3 R2, P0, R14, R0, RZ ;  /* 0x000000000e027210 */ /* 0x003fca0007f1e0ff */
[----:B----4-:R-:W-:Y:S01]  /*18bb0*/  IMAD.X R3, RZ, RZ, R8, P0 ;  /* 0x000000ffff037224 */ /* 0x010fe200000e0608 */
        /* <DEDUP_REMOVED lines=9> */
.L_x_892:
        /* <DEDUP_REMOVED lines=11> */
.L_x_893:
[----:B------:R0:W-:Y:S01]  /*18d00*/  SYNCS.ARRIVE.TRANS64.A1T0 RZ, [R4+URZ+0x22850], RZ ;  /* 0x022850ff04ff79a7 */ /* 0x0001e2000810003f */
[----:B------:R-:W-:Y:S05]  /*18d10*/  @P2 BRA `(.L_x_894) ;  /* 0xfffffff000982947 */ /* 0x000fea000383ffff */
.L_x_881:
[----:B------:R-:W-:Y:S05]  /*18d20*/  BSYNC B0 ;  /* 0x0000000000007941 */ /* 0x000fea0003800000 */
.L_x_880:
[----:B------:R-:W1:Y:S01]  /*18d30*/  S2R R2, SR_TID.X ;  /* 0x0000000000027919 */ /* 0x000e620000002100 */
[----:B------:R-:W-:Y:S01]  /*18d40*/  VIADD R24, R24, 0x1 ;  /* 0x0000000118187836 */ /* 0x000fe20000000000 */
[----:B------:R-:W-:Y:S04]  /*18d50*/  BSSY B0, `(.L_x_895) ;  /* 0x0000013000007945 */ /* 0x000fe80003800000 */
[----:B------:R-:W-:-:S04]  /*18d60*/  ISETP.NE.AND P0, PT, R24, 0x2, PT ;  /* 0x000000021800780c */ /* 0x000fc80003f05270 */
[----:B------:R-:W-:-:S04]  /*18d70*/  SEL R0, RZ, 0x1, P0 ;  /* 0x00000001ff007807 */ /* 0x000fc80000000000 */
[----:B------:R-:W-:Y:S02]  /*18d80*/  LOP3.LUT R25, R25, R0, RZ, 0x3c, !PT ;  /* 0x0000000019197212 */ /* 0x000fe400078e3cff */
[----:B-1----:R-:W-:-:S04]  /*18d90*/  LOP3.LUT R2, R2, 0x7f, RZ, 0xc0, !PT ;  /* 0x0000007f02027812 */ /* 0x002fc800078ec0ff */
[----:B------:R-:W-:-:S13]  /*18da0*/  ISETP.NE.AND P1, PT, R2, RZ, PT ;  /* 0x000000ff0200720c */ /* 0x000fda0003f25270 */
[----:B------:R-:W-:Y:S05]  /*18db0*/  @P1 BRA `(.L_x_896) ;  /* 0x0000000000301947 */ /* 0x000fea0003800000 */
[----:B------:R-:W1:Y:S01]  /*18dc0*/  S2R R5, SR_LANEID ;  /* 0x0000000000057919 */ /* 0x000e620000000000 */
[----:B------:R-:W-:Y:S01]  /*18dd0*/  VOTEU.ANY UR4, UPT, PT ;  /* 0x0000000000047886 */ /* 0x000fe200038e0100 */
[----:B------:R-:W4:Y:S01]  /*18de0*/  LDC.64 R2, c[0x0][0xc60] ;  /* 0x00031800ff027b82 */ /* 0x000f220000000a00 */
[----:B------:R-:W1:Y:S02]  /*18df0*/  FLO.U32 R0, UR4 ;  /* 0x0000000400007d00 */ /* 0x000e6400080e0000 */
[----:B-1----:R-:W-:-:S06]  /*18e00*/  ISETP.EQ.U32.AND P1, PT, R0, R5, PT ;  /* 0x000000050000720c */ /* 0x002fcc0003f22070 */
[----:B------:R-:W4:Y:S07]  /*18e10*/  POPC R5, UR4 ;  /* 0x0000000400057d09 */ /* 0x000f2e0008000000 */
[----:B----4-:R-:W4:Y:S01]  /*18e20*/  @P1 ATOMG.E.ADD.STRONG.GPU PT, R3, desc[UR40][R2.64], R5 ;  /* 0x00000005020319a8 */ /* 0x010f2200081ee1e8 */
[----:B0-23--:R-:W0:Y:S02]  /*18e30*/  S2R R4, SR_LTMASK ;  /* 0x0000000000047919 */ /* 0x00de240000003900 */
[----:B0-----:R-:W-:-:S04]  /*18e40*/  LOP3.LUT R4, R4, UR4, RZ, 0xc0, !PT ;  /* 0x0000000404047c12 */ /* 0x001fc8000f8ec0ff */
[----:B------:R-:W0:Y:S01]  /*18e50*/  POPC R7, R4 ;  /* 0x0000000400077309 */ /* 0x000e220000000000 */
[----:B----4-:R-:W0:Y:S02]  /*18e60*/  SHFL.IDX PT, R0, R3, R0, 0x1f ;  /* 0x00001f0003007589 */ /* 0x010e2400000e0000 */
[----:B0-----:R-:W-:-:S07]  /*18e70*/  IADD3 R16, R0, UR36, R7 ;  /* 0x0000002400107c10 */ /* 0x001fce000fffe007 */
.L_x_896:
[----:B------:R-:W-:Y:S05]  /*18e80*/  BSYNC B0 ;  /* 0x0000000000007941 */ /* 0x000fea0003800000 */
.L_x_895:
[----:B------:R-:W-:-:S07]  /*18e90*/  SEL R24, R24, RZ, P0 ;  /* 0x000000ff18187207 */ /* 0x000fce0000000000 */
.L_x_855:
[----:B------:R-:W-:Y:S05]  /*18ea0*/  BSYNC B7 ;  /* 0x0000000000077941 */ /* 0x000fea0003800000 */
.L_x_853:
[----:B------:R-:W4:Y:S02]  /*18eb0*/  LDL R0, [R1] ;  /* 0x0000000001007983 */ /* 0x000f240000100800 */
[----:B----4-:R-:W-:-:S13]  /*18ec0*/  LOP3.LUT P0, RZ, R0, 0x80, RZ, 0xc0, !PT ;  /* 0x0000008000ff7812 */ /* 0x010fda000780c0ff */
[----:B------:R-:W-:Y:S05]  /*18ed0*/  @!P0 BRA `(.L_x_897) ;  /* 0x0000000000248947 */ /* 0x000fea0003800000 */
[----:B------:R-:W-:Y:S05]  /*18ee0*/  WARPSYNC.ALL ;  /* 0x0000000000007948 */ /* 0x000fea0003800000 */
[----:B------:R-:W1:Y:S08]  /*18ef0*/  S2UR UR5, SR_CgaCtaId ;  /* 0x00000000000579c3 */ /* 0x000e700000008800 */
[----:B------:R-:W-:Y:S06]  /*18f00*/  BAR.SYNC.DEFER_BLOCKING 0x5, 0x180 ;  /* 0x0146000000007b1d */ /* 0x000fec0000010000 */
[----:B------:R-:W-:-:S02]  /*18f10*/  UMOV UR4, 0x400 ;  /* 0x0000040000047882 */ /* 0x000fc40000000000 */
[----:B-1----:R-:W-:-:S06]  /*18f20*/  ULEA UR4, UR5, UR4, 0x18 ;  /* 0x0000000405047291 */ /* 0x002fcc000f8ec03f */
[----:B0-----:R-:W-:-:S05]  /*18f30*/  IMAD.U32 R22, RZ, RZ, UR4 ;  /* 0x00000004ff167e24 */ /* 0x001fca000f8e00ff */
[----:B------:R4:W0:Y:S01]  /*18f40*/  LDS.128 R16, [R22+0x228d0] ;  /* 0x0228d00016107984 */ /* 0x0008220000000c00 */
[----:B------:R-:W-:Y:S06]  /*18f50*/  BAR.ARV 0x4, 0x180 ;  /* 0x0106000000007b1d */ /* 0x000fec0000002000 */
[----:B------:R-:W-:Y:S05]  /*18f60*/  BRA `(.L_x_898) ;  /* 0x0000000800d07947 */ /* 0x000fea0003800000 */
.L_x_897:
[----:B------:R-:W1:Y:S01]  /*18f70*/  S2R R9, SR_TID.X ;  /* 0x0000000000097919 */ /* 0x000e620000002100 */
[----:B------:R-:W-:Y:S01]  /*18f80*/  UMOV UR4, 0xffffffff ;  /* 0xffffffff00047882 */ /* 0x000fe20000000000 */
[----:B-1----:R-:W-:-:S04]  /*18f90*/  LOP3.LUT R9, R9, 0x1f, RZ, 0xc0, !PT ;  /* 0x0000001f09097812 */ /* 0x002fc800078ec0ff */
[----:B------:R-:W-:Y:S01]  /*18fa0*/  ISETP.NE.AND P0, PT, R9, 0x1f, PT ;  /* 0x0000001f0900780c */ /* 0x000fe20003f05270 */
[----:B------:R-:W-:-:S12]  /*18fb0*/  BRA.DIV UR4, `(.L_x_899) ;  /* 0x0000005604807947 */ /* 0x000fd8000b800000 */
[----:B------:R-:W-:Y:S01]  /*18fc0*/  IMAD.IADD R7, R19, 0x1, R9 ;  /* 0x0000000113077824 */ /* 0x000fe200078e0209 */
[----:B------:R-:W-:-:S04]  /*18fd0*/  ULDC UR4, c[0x0][0xc3c] ;  /* 0x00030f0000047ab9 */ /* 0x000fc80000000800 */
[----:B------:R-:W-:-:S13]  /*18fe0*/  ISETP.GE.OR P1, PT, R7, UR4, !P0 ;  /* 0x0000000407007c0c */ /* 0x000fda000c726670 */
[----:B0-----:R-:W0:Y:S08]  /*18ff0*/  @!P1 LDC.64 R2, c[0x0][0xc80] ;  /* 0x00032000ff029b82 */ /* 0x001e300000000a00 */
[----:B--23--:R-:W1:Y:S01]  /*19000*/  @!P1 LDC.64 R4, c[0x0][0xc78] ;  /* 0x00031e00ff049b82 */ /* 0x00ce620000000a00 */
[----:B0-----:R-:W-:-:S05]  /*19010*/  @!P1 IMAD.WIDE R2, R7, 0x4, R2 ;  /* 0x0000000407029825 */ /* 0x001fca00078e0202 */
[----:B------:R1:W2:Y:S02]  /*19020*/  @!P1 LDG.E R8, desc[UR40][R2.64] ;  /* 0x0000002802089981 */ /* 0x0002a4000c1e1900 */
[----:B-1----:R-:W-:-:S05]  /*19030*/  @!P1 IMAD.WIDE R2, R7, 0x4, R4 ;  /* 0x0000000407029825 */ /* 0x002fca00078e0204 */
[----:B------:R-:W3:Y:S01]  /*19040*/  @!P1 LDG.E R5, desc[UR40][R2.64] ;  /* 0x0000002802059981 */ /* 0x000ee2000c1e1900 */
[----:B------:R-:W-:Y:S01]  /*19050*/  IMAD.MOV.U32 R7, RZ, RZ, RZ ;  /* 0x000000ffff077224 */ /* 0x000fe200078e00ff */
[----:B------:R-:W-:Y:S02]  /*19060*/  MOV R4, RZ ;  /* 0x000000ff00047202 */ /* 0x000fe40000000f00 */
[C---:B------:R-:W-:Y:S01]  /*19070*/  ISETP.GE.U32.AND P2, PT, R9.reuse, 0x2, PT ;  /* 0x000000020900780c */ /* 0x040fe20003f46070 */
[----:B------:R-:W-:Y:S01]  /*19080*/  SHFL.IDX PT, R0, R16, RZ, 0x1f ;  /* 0x00001fff10007589 */ /* 0x000fe200000e0000 */
[C---:B------:R-:W-:Y:S02]  /*19090*/  ISETP.GE.U32.AND P3, PT, R9.reuse, 0x4, PT ;  /* 0x000000040900780c */ /* 0x040fe40003f66070 */
[C---:B------:R-:W-:Y:S01]  /*190a0*/  ISETP.GE.U32.AND P4, PT, R9.reuse, 0x8, PT ;  /* 0x000000080900780c */ /* 0x040fe20003f86070 */
[----:B------:R0:W-:Y:S01]  /*190b0*/  SHFL.IDX PT, R6, R16, 0x1, 0x1f ;  /* 0x00201f0010067f89 */ /* 0x0001e200000e0000 */
[----:B------:R-:W-:Y:S01]  /*190c0*/  ISETP.GE.U32.AND P5, PT, R9, 0x10, PT ;  /* 0x000000100900780c */ /* 0x000fe20003fa6070 */
[----:B0-----:R-:W-:-:S02]  /*190d0*/  IMAD.MOV.U32 R16, RZ, RZ, RZ ;  /* 0x000000ffff107224 */ /* 0x001fc400078e00ff */
[----:B--2---:R-:W-:Y:S02]  /*190e0*/  @!P1 IMAD.MOV.U32 R7, RZ, RZ, R8 ;  /* 0x000000ffff079224 */ /* 0x004fe400078e0008 */
[----:B---3--:R-:W-:Y:S01]  /*190f0*/  @!P1 IMAD.MOV.U32 R4, RZ, RZ, R5 ;  /* 0x000000ffff049224 */ /* 0x008fe200078e0005 */
[----:B------:R-:W-:-:S03]  /*19100*/  ISETP.NE.AND P1, PT, R9, RZ, PT ;  /* 0x000000ff0900720c */ /* 0x000fc60003f25270 */
[----:B------:R-:W-:-:S05]  /*19110*/  IMAD R13, R4, R7, RZ ;  /* 0x00000007040d7224 */ /* 0x000fca00078e02ff */
        /* <DEDUP_REMOVED lines=15> */
[----:B------:R0:W1:Y:S02]  /*19210*/  SHFL.IDX PT, R14, R3, 0x1f, 0x1f ;  /* 0x03e01f00030e7f89 */ /* 0x00006400000e0000 */
.L_x_1102:
[----:B------:R-:W-:Y:S02]  /*19220*/  ULDC UR4, c[0x0][0xc38] ;  /* 0x00030e0000047ab9 */ /* 0x000fe40000000800 */
[----:B------:R-:W-:-:S04]  /*19230*/  IMAD.U32 R5, RZ, RZ, UR4 ;  /* 0x00000004ff057e24 */ /* 0x000fc8000f8e00ff */
[----:B-1----:R-:W-:-:S04]  /*19240*/  IMAD R9, R14, R5, RZ ;  /* 0x000000050e097224 */ /* 0x002fc800078e02ff */
[----:B------:R-:W-:-:S05]  /*19250*/  IMAD.IADD R6, R6, 0x1, R9 ;  /* 0x0000000106067824 */ /* 0x000fca00078e0209 */
[----:B------:R-:W-:-:S13]  /*19260*/  ISETP.GT.AND P6, PT, R6, R0, PT ;  /* 0x000000000600720c */ /* 0x000fda0003fc4270 */
[----:B------:R-:W-:Y:S05]  /*19270*/  @P6 BRA `(.L_x_900) ;  /* 0x0000000000a46947 */ /* 0x000fea0003800000 */
.L_x_903:
[----:B------:R-:W1:Y:S01]  /*19280*/  LDC R2, c[0x0][0xc3c] ;  /* 0x00030f00ff027b82 */ /* 0x000e620000000800 */
[----:B------:R-:W-:-:S05]  /*19290*/  VIADD R19, R19, 0x1f ;  /* 0x0000001f13137836 */ /* 0x000fca0000000000 */
[----:B-1----:R-:W-:-:S13]  /*192a0*/  ISETP.GE.AND P6, PT, R19, R2, PT ;  /* 0x000000021300720c */ /* 0x002fda0003fc6270 */
[----:B------:R-:W-:Y:S05]  /*192b0*/  @P6 BRA `(.L_x_901) ;  /* 0x0000000400b86947 */ /* 0x000fea0003800000 */
[----:B0-----:R-:W0:Y:S01]  /*192c0*/  S2R R3, SR_TID.X ;  /* 0x0000000000037919 */ /* 0x001e220000002100 */
[----:B------:R-:W-:Y:S01]  /*192d0*/  IMAD.MOV.U32 R7, RZ, RZ, RZ ;  /* 0x000000ffff077224 */ /* 0x000fe200078e00ff */
[----:B0-----:R-:W-:-:S05]  /*192e0*/  LOP3.LUT R3, R3, 0x1f, RZ, 0xc0, !PT ;  /* 0x0000001f03037812 */ /* 0x001fca00078ec0ff */
[----:B------:R-:W-:-:S05]  /*192f0*/  IMAD.IADD R9, R19, 0x1, R3 ;  /* 0x0000000113097824 */ /* 0x000fca00078e0203 */
[----:B------:R-:W-:-:S13]  /*19300*/  ISETP.GE.OR P6, PT, R9, R2, !P0 ;  /* 0x000000020900720c */ /* 0x000fda00047c6670 */
[----:B------:R-:W0:Y:S08]  /*19310*/  @!P6 LDC.64 R2, c[0x0][0xc80] ;  /* 0x00032000ff02eb82 */ /* 0x000e300000000a00 */
[----:B------:R-:W1:Y:S01]  /*19320*/  @!P6 LDC.64 R4, c[0x0][0xc78] ;  /* 0x00031e00ff04eb82 */ /* 0x000e620000000a00 */
[----:B0-----:R-:W-:-:S05]  /*19330*/  @!P6 IMAD.WIDE R2, R9, 0x4, R2 ;  /* 0x000000040902e825 */ /* 0x001fca00078e0202 */
[----:B------:R1:W2:Y:S02]  /*19340*/  @!P6 LDG.E R7, desc[UR40][R2.64] ;  /* 0x000000280207e981 */ /* 0x0002a4000c1e1900 */
[----:B-1----:R-:W-:Y:S01]  /*19350*/  @!P6 IMAD.WIDE R2, R9, 0x4, R4 ;  /* 0x000000040902e825 */ /* 0x002fe200078e0204 */
[----:B------:R-:W-:-:S06]  /*19360*/  MOV R4, RZ ;  /* 0x000000ff00047202 */ /* 0x000fcc0000000f00 */
[----:B------:R-:W2:Y:S01]  /*19370*/  @!P6 LDG.E R4, desc[UR40][R2.64] ;  /* 0x000000280204e981 */ /* 0x000ea2000c1e1900 */
[----:B------:R-:W-:Y:S01]  /*19380*/  UMOV UR4, 0xffffffff ;  /* 0xffffffff00047882 */ /* 0x000fe20000000000 */
[----:B--2---:R-:W-:Y:S02]  /*19390*/  IMAD R13, R4, R7, RZ ;  /* 0x00000007040d7224 */ /* 0x004fe400078e02ff */
[----:B------:R-:W-:Y:S05]  /*193a0*/  BRA.DIV UR4, `(.L_x_902) ;  /* 0x0000005604c07947 */ /* 0x000fea000b800000 */
        /* <DEDUP_REMOVED lines=16> */
.L_x_1110:
[----:B------:R-:W-:Y:S02]  /*194b0*/  ULDC UR4, c[0x0][0xc38] ;  /* 0x00030e0000047ab9 */ /* 0x000fe40000000800 */
[----:B------:R-:W-:-:S04]  /*194c0*/  IMAD.U32 R5, RZ, RZ, UR4 ;  /* 0x00000004ff057e24 */ /* 0x000fc8000f8e00ff */
[----:B-1----:R-:W-:-:S04]  /*194d0*/  IMAD R9, R14, R5, RZ ;  /* 0x000000050e097224 */ /* 0x002fc800078e02ff */
[----:B------:R-:W-:-:S05]  /*194e0*/  IMAD.IADD R6, R9, 0x1, R6 ;  /* 0x0000000109067824 */ /* 0x000fca00078e0206 */
[----:B------:R-:W-:-:S13]  /*194f0*/  ISETP.GT.AND P6, PT, R6, R0, PT ;  /* 0x000000000600720c */ /* 0x000fda0003fc4270 */
[----:B------:R-:W-:Y:S05]  /*19500*/  @!P6 BRA `(.L_x_903) ;  /* 0xfffffffc005ce947 */ /* 0x000fea000383ffff */
.L_x_900:
[----:B------:R-:W-:Y:S01]  /*19510*/  IMAD.IADD R2, R6, 0x1, -R9 ;  /* 0x0000000106027824 */ /* 0x000fe200078e0a09 */
[----:B------:R-:W-:-:S03]  /*19520*/  UMOV UR4, 0xffffffff ;  /* 0xffffffff00047882 */ /* 0x000fc60000000000 */
[----:B------:R-:W-:-:S05]  /*19530*/  IMAD R9, R3, R5, R2 ;  /* 0x0000000503097224 */ /* 0x000fca00078e0202 */
[----:B------:R-:W-:Y:S01]  /*19540*/  ISETP.GT.AND P6, PT, R9, R0, PT ;  /* 0x000000000900720c */ /* 0x000fe20003fc4270 */
[----:B------:R-:W-:-:S12]  /*19550*/  BRA.DIV UR4, `(.L_x_904) ;  /* 0x0000005a040c7947 */ /* 0x000fd8000b800000 */
[----:B------:R-:W-:-:S04]  /*19560*/  VOTE.ANY R8, PT, !P6 ;  /* 0x0000000000087806 */ /* 0x000fc800070e0100 */
[----:B------:R-:W1:Y:S02]  /*19570*/  POPC R6, R8 ;  /* 0x0000000800067309 */ /* 0x000e640000000000 */
[----:B-1----:R1:W2:Y:S04]  /*19580*/  SHFL.IDX PT, R7, R7, R6, 0x1f ;  /* 0x00001f0607077589 */ /* 0x0022a800000e0000 */
[----:B------:R1:W3:Y:S02]  /*19590*/  SHFL.IDX PT, R4, R4, R6, 0x1f ;  /* 0x00001f0604047589 */ /* 0x0002e400000e0000 */
.L_x_1115:
[----:B------:R-:W-:-:S13]  /*195a0*/  ISETP.NE.AND P0, PT, R8, RZ, PT ;  /* 0x000000ff0800720c */ /* 0x000fda0003f05270 */
[----:B------:R-:W-:Y:S05]  /*195b0*/  @!P0 BRA `(.L_x_905) ;  /* 0x0000000000108947 */ /* 0x000fea0003800000 */
[----:B------:R-:W-:Y:S01]  /*195c0*/  UMOV UR4, 0xffffffff ;  /* 0xffffffff00047882 */ /* 0x000fe20000000000 */
[----:B------:R-:W-:Y:S02]  /*195d0*/  VIADD R12, R6, 0xffffffff ;  /* 0xffffffff060c7836 */ /* 0x000fe40000000000 */
[----:B------:R-:W-:Y:S05]  /*195e0*/  BRA.DIV UR4, `(.L_x_906) ;  /* 0x0000005a04447947 */ /* 0x000fea000b800000 */
[----:B------:R4:W0:Y:S02]  /*195f0*/  SHFL.IDX PT, R16, R3, R12, 0x1f ;  /* 0x00001f0c03107589 */ /* 0x00082400000e0000 */
.L_x_905:
[----:B--2---:R-:W-:Y:S01]  /*19600*/  IABS R8, R7 ;  /* 0x0000000700087213 */ /* 0x004fe20000000000 */
[----:B0-----:R-:W-:Y:S01]  /*19610*/  IMAD R16, R16, R5, R2 ;  /* 0x0000000510107224 */ /* 0x001fe200078e0202 */
[----:B---3--:R-:W-:Y:S01]  /*19620*/  IABS R5, R4 ;  /* 0x0000000400057213 */ /* 0x008fe20000000000 */
[----:B------:R-:W-:Y:S01]  /*19630*/  IMAD.MOV.U32 R2, RZ, RZ, RZ ;  /* 0x000000ffff027224 */ /* 0x000fe200078e00ff */
[----:B------:R-:W0:Y:S01]  /*19640*/  I2F.RP R9, R8 ;  /* 0x0000000800097306 */ /* 0x000e220000209400 */
[----:B------:R-:W-:Y:S01]  /*19650*/  IMAD.IADD R19, R6, 0x1, R19 ;  /* 0x0000000106137824 */ /* 0x000fe200078e0213 */
[----:B------:R-:W-:-:S06]  /*19660*/  IADD3 R0, R0, -R16, RZ ;  /* 0x8000001000007210 */ /* 0x000fcc0007ffe0ff */
[----:B------:R-:W2:Y:S08]  /*19670*/  I2F.RP R10, R5 ;  /* 0x00000005000a7306 */ /* 0x000eb00000209400 */
[----:B0-----:R-:W4:Y:S08]  /*19680*/  MUFU.RCP R9, R9 ;  /* 0x0000000900097308 */ /* 0x001f300000001000 */
[----:B--2---:R-:W-:Y:S01]  /*19690*/  MUFU.RCP R10, R10 ;  /* 0x0000000a000a7308 */ /* 0x004fe20000001000 */
[----:B----4-:R-:W-:-:S07]  /*196a0*/  VIADD R3, R9, 0xffffffe ;  /* 0x0ffffffe09037836 */ /* 0x010fce0000000000 */
[----:B------:R-:W0:Y:S02]  /*196b0*/  F2I.FTZ.U32.TRUNC.NTZ R3, R3 ;  /* 0x0000000300037305 */ /* 0x000e24000021f000 */
[----:B0-----:R-:W-:-:S04]  /*196c0*/  IMAD.MOV R11, RZ, RZ, -R3 ;  /* 0x000000ffff0b7224 */ /* 0x001fc800078e0a03 */
        /* <DEDUP_REMOVED lines=18> */
[----:B------:R-:W-:-:S04]  /*197f0*/  LOP3.LUT R2, R0, R7, RZ, 0x3c, !PT ;  /* 0x0000000700027212 */ /* 0x000fc800078e3cff */
[----:B------:R-:W-:Y:S01]  /*19800*/  ISETP.GE.AND P2, PT, R2, RZ, PT ;  /* 0x000000ff0200720c */ /* 0x000fe20003f46270 */
[----:B------:R-:W-:Y:S01]  /*19810*/  @P0 VIADD R9, R9, 0x1 ;  /* 0x0000000109090836 */ /* 0x000fe20000000000 */
[----:B------:R-:W-:-:S05]  /*19820*/  IABS R2, R4 ;  /* 0x0000000400027213 */ /* 0x000fca0000000000 */
[----:B------:R-:W-:-:S06]  /*19830*/  IMAD.MOV R2, RZ, RZ, -R2 ;  /* 0x000000ffff027224 */ /* 0x000fcc00078e0a02 */
        /* <DEDUP_REMOVED lines=15> */
[----:B------:R-:W-:Y:S02]  /*19930*/  @!P2 IADD3 R8, -R8, RZ, RZ ;  /* 0x000000ff0808a210 */ /* 0x000fe40007ffe1ff */
[----:B------:R-:W-:-:S05]  /*19940*/  @!P1 LOP3.LUT R8, RZ, R4, RZ, 0x33, !PT ;  /* 0x00000004ff089212 */ /* 0x000fca00078e33ff */
[----:B------:R-:W-:-:S04]  /*19950*/  IMAD.MOV R2, RZ, RZ, -R8 ;  /* 0x000000ffff027224 */ /* 0x000fc800078e0a08 */
[C---:B------:R-:W-:Y:S02]  /*19960*/  IMAD R9, R4.reuse, R2, R9 ;  /* 0x0000000204097224 */ /* 0x040fe400078e0209 */
[----:B------:R-:W-:-:S04]  /*19970*/  IMAD R4, R4, 0x1000000, R8 ;  /* 0x0100000004047824 */ /* 0x000fc800078e0208 */
[----:B------:R-:W-:Y:S01]  /*19980*/  IMAD R18, R9, 0x10000, R4 ;  /* 0x0001000009127824 */ /* 0x000fe200078e0204 */
[----:B------:R-:W-:Y:S06]  /*19990*/  BRA `(.L_x_907) ;  /* 0x00000000001c7947 */ /* 0x000fec0003800000 */
.L_x_901:
[----:B------:R-:W-:Y:S01]  /*199a0*/  UMOV UR4, URZ ;  /* 0x0000003f00047c82 */ /* 0x000fe20008000000 */
[----:B------:R-:W-:Y:S01]  /*199b0*/  UMOV UR5, URZ ;  /* 0x0000003f00057c82 */ /* 0x000fe20008000000 */
[----:B------:R-:W-:Y:S01]  /*199c0*/  ULDC UR6, c[0x0][0xc3c] ;  /* 0x00030f0000067ab9 */ /* 0x000fe20000000800 */
[----:B------:R-:W-:Y:S02]  /*199d0*/  IMAD.MOV.U32 R16, RZ, RZ, R0 ;  /* 0x000000ffff107224 */ /* 0x000fe400078e0000 */
[----:B------:R-:W-:Y:S02]  /*199e0*/  IMAD.U32 R17, RZ, RZ, UR4 ;  /* 0x00000004ff117e24 */ /* 0x000fe4000f8e00ff */
[----:B------:R-:W-:Y:S02]  /*199f0*/  IMAD.U32 R18, RZ, RZ, UR5 ;  /* 0x00000005ff127e24 */ /* 0x000fe4000f8e00ff */
[----:B------:R-:W-:-:S07]  /*19a00*/  IMAD.U32 R19, RZ, RZ, UR6 ;  /* 0x00000006ff137e24 */ /* 0x000fce000f8e00ff */
.L_x_907:
[----:B------:R-:W2:Y:S01]  /*19a10*/  S2R R0, SR_TID.X ;  /* 0x0000000000007919 */ /* 0x000ea20000002100 */
[----:B------:R-:W-:Y:S05]  /*19a20*/  WARPSYNC.ALL ;  /* 0x0000000000007948 */ /* 0x000fea0003800000 */
[----:B------:R-:W-:Y:S01]  /*19a30*/  BAR.SYNC.DEFER_BLOCKING 0x4, 0x180 ;  /* 0x0106000000007b1d */ /* 0x000fe20000010000 */
[----:B--2---:R-:W-:-:S04]  /*19a40*/  LOP3.LUT R0, R0, 0x1f, RZ, 0xc0, !PT ;  /* 0x0000001f00007812 */ /* 0x004fc800078ec0ff */
[----:B------:R-:W-:-:S13]  /*19a50*/  ISETP.NE.AND P0, PT, R0, RZ, PT ;  /* 0x000000ff0000720c */ /* 0x000fda0003f05270 */
[----:B0-----:R-:W0:Y:S01]  /*19a60*/  @!P0 S2R R3, SR_CgaCtaId ;  /* 0x0000000000038919 */ /* 0x001e220000008800 */
[----:B------:R-:W-:-:S04]  /*19a70*/  @!P0 MOV R0, 0x400 ;  /* 0x0000040000008802 */ /* 0x000fc80000000f00 */
[----:B0-----:R-:W-:-:S05]  /*19a80*/  @!P0 LEA R22, R3, R0, 0x18 ;  /* 0x0000000003168211 */ /* 0x001fca00078ec0ff */
[----:B------:R0:W-:Y:S01]  /*19a90*/  @!P0 STS.128 [R22+0x228d0], R16 ;  /* 0x0228d01016008388 */ /* 0x0001e20000000c00 */
[----:B------:R-:W-:Y:S06]  /*19aa0*/  BAR.ARV 0x5, 0x180 ;  /* 0x0146000000007b1d */ /* 0x000fec0000002000 */
.L_x_898:
[----:B------:R-:W-:Y:S02]  /*19ab0*/  ULDC UR4, c[0x0][0xc3c] ;  /* 0x00030f0000047ab9 */ /* 0x000fe40000000800 */
[----:B0-----:R-:W-:-:S13]  /*19ac0*/  ISETP.GE.AND P0, PT, R19, UR4, PT ;  /* 0x0000000413007c0c */ /* 0x001fda000bf06270 */
[----:B------:R-:W-:Y:S05]  /*19ad0*/  @!P0 BRA `(.L_x_908) ;  /* 0xffffffa000408947 */ /* 0x000fea000383ffff */
[----:B------:R-:W-:Y:S05]  /*19ae0*/  BSYNC B8 ;  /* 0x0000000000087941 */ /* 0x000fea0003800000 */
.L_x_807:
[----:B------:R-:W5:Y:S01]  /*19af0*/  LDL.LU R0, [R1+0x24] ;  /* 0x0000240001007983 */ /* 0x000f620000300800 */
[----:B------:R-:W-:Y:S01]  /*19b00*/  BSSY B0, `(.L_x_909) ;  /* 0x000000b000007945 */ /* 0x000fe20003800000 */
[----:B------:R-:W1:Y:S01]  /*19b10*/  S2R R5, SR_CgaCtaId ;  /* 0x0000000000057919 */ /* 0x000e620000008800 */
[----:B-----5:R-:W-:-:S05]  /*19b20*/  VIADD R0, R0, 0x1 ;  /* 0x0000000100007836 */ /* 0x020fca0000000000 */
[----:B--2---:R-:W-:-:S04]  /*19b30*/  LEA.HI R2, R0, R0, RZ, 0x1 ;  /* 0x0000000000027211 */ /* 0x004fc800078f08ff */
[----:B0-----:R-:W-:Y:S02]  /*19b40*/  LOP3.LUT R3, R2, 0xfffffffe, RZ, 0xc0, !PT ;  /* 0xfffffffe02037812 */ /* 0x001fe400078ec0ff */
[----:B------:R-:W-:-:S03]  /*19b50*/  MOV R2, 0x400 ;  /* 0x0000040000027802 */ /* 0x000fc60000000f00 */
[----:B------:R-:W-:Y:S01]  /*19b60*/  IMAD.IADD R0, R0, 0x1, -R3 ;  /* 0x0000000100007824 */ /* 0x000fe200078e0a03 */
[----:B-1----:R-:W-:-:S04]  /*19b70*/  LEA R5, R5, R2, 0x18 ;  /* 0x0000000205057211 */ /* 0x002fc800078ec0ff */
[----:B------:R-:W-:-:S04]  /*19b80*/  SHF.L.U32 R0, R0, 0x1f, RZ ;  /* 0x0000001f00007819 */ /* 0x000fc800000006ff */
[----:B------:R-:W0:Y:S02]  /*19b90*/  SYNCS.PHASECHK.TRANS64.TRYWAIT P0, [R5+URZ+0x22820], R0 ;  /* 0x02282000050075a7 */ /* 0x000e24000800017f */
[----:B0-----:R-:W-:Y:S05]  /*19ba0*/  @!P0 BRA `(.L_x_910) ;  /* 0x0000005000fc8947 */ /* 0x001fea0003800000 */
.L_x_1118:
[----:B------:R-:W-:Y:S05]  /*19bb0*/  BSYNC B0 ;  /* 0x0000000000007941 */ /* 0x000fea0003800000 */
.L_x_909:
[----:B------:R-:W-:-:S03]  /*19bc0*/  UMOV UR4, 0xffffffff ;  /* 0xffffffff00047882 */ /* 0x000fc60000000000 */
[----:B------:R-:W-:Y:S05]  /*19bd0*/  BRA.DIV UR4, `(.L_x_911) ;  /* 0x0000005604047947 */ /* 0x000fea000b800000 */
[----:B0-----:R-:W0:Y:S02]  /*19be0*/  S2R R0, SR_TID.X ;  /* 0x0000000000007919 */ /* 0x001e240000002100 */
[----:B0-----:R-:W-:-:S04]  /*19bf0*/  SHF.R.U32.HI R0, RZ, 0x5, R0 ;  /* 0x00000005ff007819 */ /* 0x001fc80000011600 */
[----:B------:R-:W-:-:S05]  /*19c00*/  LOP3.LUT R0, R0, 0x3, RZ, 0xc0, !PT ;  /* 0x0000000300007812 */ /* 0x000fca00078ec0ff */
[----:B------:R0:W1:Y:S02]  /*19c10*/  SHFL.IDX PT, R14, R0, RZ, 0x1f ;  /* 0x00001fff000e7589 */ /* 0x00006400000e0000 */
.L_x_1121:
[----:B-1----:R-:W-:-:S13]  /*19c20*/  ISETP.NE.AND P0, PT, R14, RZ, PT ;  /* 0x000000ff0e00720c */ /* 0x002fda0003f05270 */
[----:B------:R-:W-:Y:S05]  /*19c30*/  @P0 BRA `(.L_x_643) ;  /* 0x0000000000840947 */ /* 0x000fea0003800000 */
[----:B------:R-:W-:-:S03]  /*19c40*/  UMOV UR4, 0xffffffff ;  /* 0xffffffff00047882 */ /* 0x000fc60000000000 */
[----:B------:R-:W-:Y:S05]  /*19c50*/  BRA.DIV UR4, `(.L_x_912) ;  /* 0x0000005604187947 */ /* 0x000fea000b800000 */
[----:B------:R-:W-:-:S13]  /*19c60*/  ELECT P6, URZ, PT ;  /* 0x00000000003f782f */ /* 0x000fda00038c0000 */
.L_x_1124:
[----:B------:R-:W-:Y:S05]  /*19c70*/  @!P6 BRA `(.L_x_643) ;  /* 0x000000000074e947 */ /* 0x000fea0003800000 */
[----:B------:R-:W-:-:S04]  /*19c80*/  LOP3.LUT R37, R37, 0x2, RZ, 0xfc, !PT ;  /* 0x0000000225257812 */ /* 0x000fc800078efcff */
[----:B------:R-:W-:-:S13]  /*19c90*/  ISETP.NE.AND P0, PT, R37, 0x3, PT ;  /* 0x000000032500780c */ /* 0x000fda0003f05270 */
[----:B------:R-:W-:Y:S05]  /*19ca0*/  @!P0 BRA `(.L_x_913) ;  /* 0x0000000000048947 */ /* 0x000fea0003800000 */
[----:B------:R-:W-:Y:S01]  /*19cb0*/  BPT.TRAP 0x1 ;  /* 0x000000040000795c */ /* 0x000fe20000300000 */
.L_x_913:
[C---:B------:R-:W-:Y:S01]  /*19cc0*/  IMAD R3, R24.reuse, 0x8, R5 ;  /* 0x0000000818037824 */ /* 0x040fe200078e0205 */
[----:B------:R-:W-:Y:S02]  /*19cd0*/  SHF.L.U32 R2, R25, 0x1f, RZ ;  /* 0x0000001f19027819 */ /* 0x000fe400000006ff */
[----:B------:R-:W-:Y:S02]  /*19ce0*/  IADD3 R24, R24, 0x1, RZ ;  /* 0x0000000118187810 */ /* 0x000fe40007ffe0ff */
[----:B------:R-:W1:Y:S02]  /*19cf0*/  SYNCS.PHASECHK.TRANS64.TRYWAIT P1, [R3+URZ+0x22840], R2 ;  /* 0x02284002030075a7 */ /* 0x000e64000802017f */
[----:B------:R-:W-:-:S04]  /*19d00*/  ISETP.NE.AND P2, PT, R24, 0x2, PT ;  /* 0x000000021800780c */ /* 0x000fc80003f45270 */
[----:B0-----:R-:W-:Y:S01]  /*19d10*/  SEL R0, RZ, 0x1, P2 ;  /* 0x00000001ff007807 */ /* 0x001fe20001000000 */
[----:B-1----:R-:W-:Y:S08]  /*19d20*/  @!P1 BRA `(.L_x_914) ;  /* 0x0000005400049947 */ /* 0x002ff00003800000 */
.L_x_1125:
[----:B------:R-:W-:Y:S02]  /*19d30*/  SEL R24, R24, RZ, P2 ;  /* 0x000000ff18187207 */ /* 0x000fe40001000000 */
[----:B------:R-:W-:Y:S01]  /*19d40*/  LOP3.LUT R0, R25, R0, RZ, 0x3c, !PT ;  /* 0x0000000019007212 */ /* 0x000fe200078e3cff */
[----:B------:R-:W-:Y:S06]  /*19d50*/  @!P0 BRA `(.L_x_915) ;  /* 0x0000000000048947 */ /* 0x000fec0003800000 */
[----:B------:R-:W-:Y:S01]  /*19d60*/  BPT.TRAP 0x1 ;  /* 0x000000040000795c */ /* 0x000fe20000300000 */
.L_x_915:
[----:B------:R-:W-:Y:S01]  /*19d70*/  IMAD R5, R24, 0x8, R5 ;  /* 0x0000000818057824 */ /* 0x000fe200078e0205 */
[----:B------:R-:W-:-:S04]  /*19d80*/  SHF.L.U32 R0, R0, 0x1f, RZ ;  /* 0x0000001f00007819 */ /* 0x000fc800000006ff */
[----:B------:R-:W1:Y:S02]  /*19d90*/  SYNCS.PHASECHK.TRANS64.TRYWAIT P1, [R5+URZ+0x22840], R0 ;  /* 0x02284000050075a7 */ /* 0x000e64000802017f */
[----:B-1----:R-:W-:Y:S05]  /*19da0*/  @!P1 BRA `(.L_x_916) ;  /* 0x0000005000f89947 */ /* 0x002fea0003800000 */
.L_x_1126:
[----:B------:R-:W-:Y:S05]  /*19db0*/  @!P0 BRA `(.L_x_917) ;  /* 0x0000000000048947 */ /* 0x000fea0003800000 */
[----:B------:R-:W-:Y:S01]  /*19dc0*/  BPT.TRAP 0x1 ;  /* 0x000000040000795c */ /* 0x000fe20000300000 */
.L_x_917:
[----:B------:R-:W2:Y:S02]  /*19dd0*/  SYNCS.PHASECHK.TRANS64.TRYWAIT P1, [R3+URZ+0x22860], R2 ;  /* 0x02286002030075a7 */ /* 0x000ea4000802017f */
[----:B--2---:R-:W-:Y:S05]  /*19de0*/  @!P1 BRA `(.L_x_918) ;  /* 0x0000005000fc9947 */ /* 0x004fea0003800000 */
.L_x_1127:
[----:B------:R-:W-:Y:S05]  /*19df0*/  @!P0 BRA `(.L_x_919) ;  /* 0x0000000000048947 */ /* 0x000fea0003800000 */
[----:B------:R-:W-:Y:S01]  /*19e00*/  BPT.TRAP 0x1 ;  /* 0x000000040000795c */ /* 0x000fe20000300000 */
.L_x_919:
[----:B------:R0:W0:Y:S02]  /*19e10*/  SYNCS.PHASECHK.TRANS64.TRYWAIT P0, [R5+URZ+0x22860], R0 ;  /* 0x02286000050075a7 */ /* 0x000024000800017f */
[----:B0-----:R-:W-:Y:S05]  /*19e20*/  @!P0 NANOSLEEP.SYNCS 0x989680 ;  /* 0x009896800000895d */ /* 0x001fea0003900000 */
[----:B------:R-:W0:Y:S02]  /*19e30*/  @!P0 SYNCS.PHASECHK.TRANS64 P0, [R5+URZ+0x22860], R0 ;  /* 0x02286000050085a7 */ /* 0x000e24000800007f */
[----:B0-----:R-:W-:Y:S05]  /*19e40*/  @!P0 BRA `(.L_x_919) ;  /* 0xfffffffc00f08947 */ /* 0x001fea000383ffff */
.L_x_643:
[----:B------:R-:W-:Y:S05]  /*19e50*/  BSYNC B9 ;  /* 0x0000000000097941 */ /* 0x000fea0003800000 */
.L_x_640:
[----:B------:R-:W-:Y:S05]  /*19e60*/  EXIT ;  /* 0x000000000000794d */ /* 0x000fea0003800000 */
.L_x_663:
[----:B0-----:R0:W1:Y:S02]  /*19e70*/  SYNCS.PHASECHK.TRANS64.TRYWAIT P5, [R87+URZ+0x22890], R93 ;  /* 0x0228905d570075a7 */ /* 0x00106400080a017f */
[----:B-1----:R-:W-:Y:S05]  /*19e80*/  @!P5 NANOSLEEP.SYNCS 0x989680 ;  /* 0x009896800000d95d */ /* 0x002fea0003900000 */
[----:B------:R-:W1:Y:S02]  /*19e90*/  @!P5 SYNCS.PHASECHK.TRANS64 P5, [R87+URZ+0x22890], R93 ;  /* 0x0228905d5700d5a7 */ /* 0x000e6400080a007f */
[----:B-1----:R-:W-:Y:S05]  /*19ea0*/  @!P5 BRA `(.L_x_663) ;  /* 0xfffffffc00f0d947 */ /* 0x002fea000383ffff */
[----:B------:R-:W-:Y:S05]  /*19eb0*/  BRA `(.L_x_920) ;  /* 0xfffffe9800247947 */ /* 0x000fea000383ffff */
.L_x_664:
        /* <DEDUP_REMOVED lines=8> */
.L_x_922:
[----:B------:R-:W-:Y:S05]  /*19f40*/  BSYNC B1 ;  /* 0x0000000000017941 */ /* 0x000fea0003800000 */
.L_x_921:
[----:B------:R-:W-:Y:S02]  /*19f50*/  IMAD.MOV.U32 R13, RZ, RZ, R95 ;  /* 0x000000ffff0d7224 */ /* 0x000fe400078e005f */
[----:B------:R-:W-:Y:S02]  /*19f60*/  IMAD.MOV.U32 R12, RZ, RZ, RZ ;  /* 0x000000ffff0c7224 */ /* 0x000fe400078e00ff */
[----:B------:R-:W-:Y:S02]  /*19f70*/  IMAD.MOV.U32 R11, RZ, RZ, 0x1c1f ;  /* 0x00001c1fff0b7424 */ /* 0x000fe400078e00ff */
[----:B------:R-:W-:Y:S02]  /*19f80*/  IMAD.MOV.U32 R15, RZ, RZ, -0x1 ;  /* 0xffffffffff0f7424 */ /* 0x000fe400078e00ff */
[----:B------:R-:W-:-:S07]  /*19f90*/  IMAD.MOV.U32 R99, RZ, RZ, R14 ;  /* 0x000000ffff637224 */ /* 0x000fce00078e000e */
[----:B------:R-:W-:Y:S05]  /*19fa0*/  WARPSYNC.COLLECTIVE R15, `(.L_x_923) ;  /* 0x000000000f087348 */ /* 0x000fea0003c00000 */
[----:B------:R0:W1:Y:S02]  /*19fb0*/  SHFL.IDX P6, R14, R13, R12, R11 ;  /* 0x0000000c0d0e7389 */ /* 0x00006400000c000b */
[----:B01----:R-:W-:Y:S01]  /*19fc0*/  ENDCOLLECTIVE ;  /* 0x000000000000791b */ /* 0x003fe20003800000 */
.L_x_923:
[----:B------:R-:W-:Y:S05]  /*19fd0*/  BRA `(.L_x_924) ;  /* 0xfffffe9400f07947 */ /* 0x000fea000383ffff */
.L_x_673:
[----:B------:R-:W-:Y:S01]  /*19fe0*/  BSSY B1, `(.L_x_925) ;  /* 0x0000008000017945 */ /* 0x000fe20003800000 */
[----:B----4-:R-:W-:Y:S01]  /*19ff0*/  IMAD.MOV.U32 R13, RZ, RZ, R97 ;  /* 0x000000ffff0d7224 */ /* 0x010fe200078e0061 */
[----:B------:R-:W-:Y:S01]  /*1a000*/  MOV R11, 0x1c1f ;  /* 0x00001c1f000b7802 */ /* 0x000fe20000000f00 */
[----:B------:R-:W-:Y:S02]  /*1a010*/  IMAD.MOV.U32 R12, RZ, RZ, 0x1 ;  /* 0x00000001ff0c7424 */ /* 0x000fe400078e00ff */
[----:B------:R-:W-:-:S07]  /*1a020*/  IMAD.MOV.U32 R15, RZ, RZ, -0x1 ;  /* 0xffffffffff0f7424 */ /* 0x000fce00078e00ff */
[----:B0123--:R-:W-:Y:S05]  /*1a030*/  WARPSYNC.COLLECTIVE R15, `(.L_x_926) ;  /* 0x000000000f087348 */ /* 0x00ffea0003c00000 */
[----:B---3--:R3:W4:Y:S02]  /*1a040*/  SHFL.IDX P6, R14, R13, R12, R11 ;  /* 0x0000000c0d0e7389 */ /* 0x00872400000c000b */
[----:B01234-:R-:W-:Y:S01]  /*1a050*/  ENDCOLLECTIVE ;  /* 0x000000000000791b */ /* 0x01ffe20003800000 */
.L_x_926:
[----:B------:R-:W-:Y:S05]  /*1a060*/  BSYNC B1 ;  /* 0x0000000000017941 */ /* 0x000fea0003800000 */
.L_x_925:
[----:B------:R-:W-:Y:S02]  /*1a070*/  IMAD.MOV.U32 R13, RZ, RZ, R95 ;  /* 0x000000ffff0d7224 */ /* 0x000fe400078e005f */
[----:B------:R-:W-:Y:S02]  /*1a080*/  IMAD.MOV.U32 R12, RZ, RZ, 0x1 ;  /* 0x00000001ff0c7424 */ /* 0x000fe400078e00ff */
[----:B------:R-:W-:Y:S02]  /*1a090*/  IMAD.MOV.U32 R11, RZ, RZ, 0x1c1f ;  /* 0x00001c1fff0b7424 */ /* 0x000fe400078e00ff */
[----:B------:R-:W-:Y:S02]  /*1a0a0*/  IMAD.MOV.U32 R15, RZ, RZ, -0x1 ;  /* 0xffffffffff0f7424 */ /* 0x000fe400078e00ff */
[----:B------:R-:W-:-:S07]  /*1a0b0*/  IMAD.MOV.U32 R97, RZ, RZ, R14 ;  /* 0x000000ffff617224 */ /* 0x000fce00078e000e */
[----:B------:R-:W-:Y:S05]  /*1a0c0*/  WARPSYNC.COLLECTIVE R15, `(.L_x_927) ;  /* 0x000000000f087348 */ /* 0x000fea0003c00000 */
[----:B------:R0:W1:Y:S02]  /*1a0d0*/  SHFL.IDX P6, R14, R13, R12, R11 ;  /* 0x0000000c0d0e7389 */ /* 0x00006400000c000b */
[----:B01----:R-:W-:Y:S01]  /*1a0e0*/  ENDCOLLECTIVE ;  /* 0x000000000000791b */ /* 0x003fe20003800000 */
.L_x_927:
[----:B------:R-:W-:Y:S05]  /*1a0f0*/  BRA `(.L_x_928) ;  /* 0xfffffe9c006c7947 */ /* 0x000fea000383ffff */
.L_x_683:
[----:B-1----:R1:W2:Y:S02]  /*1a100*/  SYNCS.PHASECHK.TRANS64.TRYWAIT P4, [R87+URZ+0x22890], R93 ;  /* 0x0228905d570075a7 */ /* 0x0022a4000808017f */
[----:B--2---:R-:W-:Y:S05]  /*1a110*/  @!P4 NANOSLEEP.SYNCS 0x989680 ;  /* 0x009896800000c95d */ /* 0x004fea0003900000 */
[----:B------:R-:W2:Y:S02]  /*1a120*/  @!P4 SYNCS.PHASECHK.TRANS64 P4, [R87+URZ+0x22890], R93 ;  /* 0x0228905d5700c5a7 */ /* 0x000ea4000808007f */
[----:B--2---:R-:W-:Y:S05]  /*1a130*/  @!P4 BRA `(.L_x_683) ;  /* 0xfffffffc00f0c947 */ /* 0x004fea000383ffff */
[----:B------:R-:W-:Y:S05]  /*1a140*/  BRA `(.L_x_929) ;  /* 0xfffffea8002c7947 */ /* 0x000fea000383ffff */
.L_x_684:
        /* <DEDUP_REMOVED lines=8> */
.L_x_931:
[----:B------:R-:W-:Y:S05]  /*1a1d0*/  BSYNC B1 ;  /* 0x0000000000017941 */ /* 0x000fea0003800000 */
.L_x_930:
[----:B------:R-:W-:Y:S01]  /*1a1e0*/  IMAD.MOV.U32 R13, RZ, RZ, R95 ;  /* 0x000000ffff0d7224 */ /* 0x000fe200078e005f */
[----:B------:R-:W-:Y:S01]  /*1a1f0*/  MOV R12, RZ ;  /* 0x000000ff000c7202 */ /* 0x000fe20000000f00 */
[----:B------:R-:W-:Y:S02]  /*1a200*/  IMAD.MOV.U32 R11, RZ, RZ, 0x1c1f ;  /* 0x00001c1fff0b7424 */ /* 0x000fe400078e00ff */
[----:B------:R-:W-:Y:S02]  /*1a210*/  IMAD.MOV.U32 R15, RZ, RZ, -0x1 ;  /* 0xffffffffff0f7424 */ /* 0x000fe400078e00ff */
[----:B------:R-:W-:-:S07]  /*1a220*/  IMAD.MOV.U32 R99, RZ, RZ, R14 ;  /* 0x000000ffff637224 */ /* 0x000fce00078e000e */
[----:B------:R-:W-:Y:S05]  /*1a230*/  WARPSYNC.COLLECTIVE R15, `(.L_x_932) ;  /* 0x000000000f087348 */ /* 0x000fea0003c00000 */
[----:B------:R0:W1:Y:S02]  /*1a240*/  SHFL.IDX P6, R14, R13, R12, R11 ;  /* 0x0000000c0d0e7389 */ /* 0x00006400000c000b */
[----:B01----:R-:W-:Y:S01]  /*1a250*/  ENDCOLLECTIVE ;  /* 0x000000000000791b */ /* 0x003fe20003800000 */
.L_x_932:
[----:B------:R-:W-:Y:S01]  /*1a260*/  IMAD.MOV.U32 R98, RZ, RZ, R14 ;  /* 0x000000ffff627224 */ /* 0x000fe200078e000e */
[----:B------:R-:W-:Y:S06]  /*1a270*/  BRA `(.L_x_933) ;  /* 0xfffffea400f87947 */ /* 0x000fec000383ffff */
.L_x_689:
[----:B------:R-:W-:Y:S01]  /*1a280*/  BSSY B1, `(.L_x_934) ;  /* 0x0000008000017945 */ /* 0x000fe20003800000 */
[----:B----4-:R-:W-:Y:S02]  /*1a290*/  IMAD.MOV.U32 R13, RZ, RZ, R97 ;  /* 0x000000ffff0d7224 */ /* 0x010fe400078e0061 */
[----:B------:R-:W-:Y:S02]  /*1a2a0*/  IMAD.MOV.U32 R12, RZ, RZ, 0x1 ;  /* 0x00000001ff0c7424 */ /* 0x000fe400078e00ff */
[----:B------:R-:W-:Y:S02]  /*1a2b0*/  IMAD.MOV.U32 R11, RZ, RZ, 0x1c1f ;  /* 0x00001c1fff0b7424 */ /* 0x000fe400078e00ff */
[----:B------:R-:W-:-:S07]  /*1a2c0*/  IMAD.MOV.U32 R15, RZ, RZ, -0x1 ;  /* 0xffffffffff0f7424 */ /* 0x000fce00078e00ff */
[----:B0123--:R-:W-:Y:S05]  /*1a2d0*/  WARPSYNC.COLLECTIVE R15, `(.L_x_935) ;  /* 0x000000000f087348 */ /* 0x00ffea0003c00000 */
[----:B------:R4:W0:Y:S02]  /*1a2e0*/  SHFL.IDX P6, R14, R13, R12, R11 ;  /* 0x0000000c0d0e7389 */ /* 0x00082400000c000b */
[----:B01234-:R-:W-:Y:S01]  /*1a2f0*/  ENDCOLLECTIVE ;  /* 0x000000000000791b */ /* 0x01ffe20003800000 */
.L_x_935:
[----:B------:R-:W-:Y:S05]  /*1a300*/  BSYNC B1 ;  /* 0x0000000000017941 */ /* 0x000fea0003800000 */
.L_x_934:
        /* <DEDUP_REMOVED lines=8> */
.L_x_936:
[----:B------:R-:W-:Y:S01]  /*1a390*/  MOV R96, R14 ;  /* 0x0000000e00607202 */ /* 0x000fe20000000f00 */
[----:B------:R-:W-:Y:S06]  /*1a3a0*/  BRA `(.L_x_937) ;  /* 0xfffffeac00907947 */ /* 0x000fec000383ffff */
.L_x_694:
[----:B-1----:R1:W2:Y:S02]  /*1a3b0*/  SYNCS.PHASECHK.TRANS64.TRYWAIT P2, [R87+URZ+0x22890], R93 ;  /* 0x0228905d570075a7 */ /* 0x0022a4000804017f */
[----:B--2---:R-:W-:Y:S05]  /*1a3c0*/  @!P2 NANOSLEEP.SYNCS 0x989680 ;  /* 0x009896800000a95d */ /* 0x004fea0003900000 */
[----:B------:R-:W2:Y:S02]  /*1a3d0*/  @!P2 SYNCS.PHASECHK.TRANS64 P2, [R87+URZ+0x22890], R93 ;  /* 0x0228905d5700a5a7 */ /* 0x000ea4000804007f */
[----:B--2---:R-:W-:Y:S05]  /*1a3e0*/  @!P2 BRA `(.L_x_694) ;  /* 0xfffffffc00f0a947 */ /* 0x004fea000383ffff */
[----:B------:R-:W-:Y:S05]  /*1a3f0*/  BRA `(.L_x_938) ;  /* 0xfffffeb400847947 */ /* 0x000fea000383ffff */
.L_x_695:
        /* <DEDUP_REMOVED lines=8> */
.L_x_940:
[----:B------:R-:W-:Y:S05]  /*1a480*/  BSYNC B1 ;  /* 0x0000000000017941 */ /* 0x000fea0003800000 */
.L_x_939:
        /* <DEDUP_REMOVED lines=8> */
.L_x_941:
[----:B------:R-:W-:Y:S01]  /*1a510*/  IMAD.MOV.U32 R7, RZ, RZ, R14 ;  /* 0x000000ffff077224 */ /* 0x000fe200078e000e */
[----:B------:R-:W-:Y:S06]  /*1a520*/  BRA `(.L_x_942) ;  /* 0xfffffeb400a07947 */ /* 0x000fec000383ffff */
.L_x_698:
[----:B------:R-:W-:Y:S01]  /*1a530*/  BSSY B1, `(.L_x_943) ;  /* 0x0000008000017945 */ /* 0x000fe20003800000 */
[----:B----4-:R-:W-:Y:S01]  /*1a540*/  IMAD.MOV.U32 R13, RZ, RZ, R33 ;  /* 0x000000ffff0d7224 */ /* 0x010fe200078e0021 */
[----:B------:R-:W-:Y:S01]  /*1a550*/  MOV R11, 0x1c1f ;  /* 0x00001c1f000b7802 */ /* 0x000fe20000000f00 */
[----:B------:R-:W-:Y:S02]  /*1a560*/  IMAD.MOV.U32 R12, RZ, RZ, 0x1 ;  /* 0x00000001ff0c7424 */ /* 0x000fe400078e00ff */
[----:B------:R-:W-:-:S07]  /*1a570*/  IMAD.MOV.U32 R15, RZ, RZ, -0x1 ;  /* 0xffffffffff0f7424 */ /* 0x000fce00078e00ff */
[----:B0123--:R-:W-:Y:S05]  /*1a580*/  WARPSYNC.COLLECTIVE R15, `(.L_x_944) ;  /* 0x000000000f087348 */ /* 0x00ffea0003c00000 */
[----:B------:R4:W0:Y:S02]  /*1a590*/  SHFL.IDX P6, R14, R13, R12, R11 ;  /* 0x0000000c0d0e7389 */ /* 0x00082400000c000b */
[----:B01234-:R-:W-:Y:S01]  /*1a5a0*/  ENDCOLLECTIVE ;  /* 0x000000000000791b */ /* 0x01ffe20003800000 */
.L_x_944:
[----:B------:R-:W-:Y:S05]  /*1a5b0*/  BSYNC B1 ;  /* 0x0000000000017941 */ /* 0x000fea0003800000 */
.L_x_943:
        /* <DEDUP_REMOVED lines=8> */
.L_x_945:
[----:B------:R-:W-:Y:S01]  /*1a640*/  IMAD.MOV.U32 R7, RZ, RZ, R14 ;  /* 0x000000ffff077224 */ /* 0x000fe200078e000e */
[----:B------:R-:W-:Y:S06]  /*1a650*/  BRA `(.L_x_946) ;  /* 0xfffffeb4009c7947 */ /* 0x000fec000383ffff */
.L_x_702:
[----:B---3--:R3:W4:Y:S02]  /*1a660*/  SYNCS.PHASECHK.TRANS64.TRYWAIT P3, [R87+URZ+0x228b0], R93 ;  /* 0x0228b05d570075a7 */ /* 0x008724000806017f */
[----:B----4-:R-:W-:Y:S05]  /*1a670*/  @!P3 NANOSLEEP.SYNCS 0x989680 ;  /* 0x009896800000b95d */ /* 0x010fea0003900000 */
[----:B------:R-:W4:Y:S02]  /*1a680*/  @!P3 SYNCS.PHASECHK.TRANS64 P3, [R87+URZ+0x228b0], R93 ;  /* 0x0228b05d5700b5a7 */ /* 0x000f24000806007f */
[----:B----4-:R-:W-:Y:S05]  /*1a690*/  @!P3 BRA `(.L_x_702) ;  /* 0xfffffffc00f0b947 */ /* 0x010fea000383ffff */
[----:B------:R-:W-:Y:S05]  /*1a6a0*/  BRA `(.L_x_947) ;  /* 0xfffffeb800147947 */ /* 0x000fea000383ffff */
.L_x_712:
[----:B------:R-:W-:Y:S01]  /*1a6b0*/  BSSY B0, `(.L_x_948) ;  /* 0x0000007000007945 */ /* 0x000fe20003800000 */
[----:B------:R-:W-:Y:S02]  /*1a6c0*/  IMAD.MOV.U32 R12, RZ, RZ, RZ ;  /* 0x000000ffff0c7224 */ /* 0x000fe400078e00ff */
[----:B------:R-:W-:Y:S02]  /*1a6d0*/  IMAD.MOV.U32 R11, RZ, RZ, 0x1f ;  /* 0x0000001fff0b7424 */ /* 0x000fe400078e00ff */
[----:B------:R-:W-:-:S07]  /*1a6e0*/  IMAD.MOV.U32 R15, RZ, RZ, -0x1 ;  /* 0xffffffffff0f7424 */ /* 0x000fce00078e00ff */
[----:B-----5:R-:W-:Y:S05]  /*1a6f0*/  WARPSYNC.COLLECTIVE R15, `(.L_x_949) ;  /* 0x000000000f087348 */ /* 0x020fea0003c00000 */
[----:B------:R0:W1:Y:S02]  /*1a700*/  SHFL.IDX P6, R14, R13, R12, R11 ;  /* 0x0000000c0d0e7389 */ /* 0x00006400000c000b */
[----:B01---5:R-:W-:Y:S01]  /*1a710*/  ENDCOLLECTIVE ;  /* 0x000000000000791b */ /* 0x023fe20003800000 */
.L_x_949:
[----:B------:R-:W-:Y:S05]  /*1a720*/  BSYNC B0 ;  /* 0x0000000000007941 */ /* 0x000fea0003800000 */
.L_x_948:
[----:B------:R-:W-:Y:S05]  /*1a730*/  BRA `(.L_x_950) ;  /* 0xfffffec800047947 */ /* 0x000fea000383ffff */
.L_x_724:
[----:B------:R-:W-:Y:S01]  /*1a740*/  BSSY B1, `(.L_x_951) ;  /* 0x0000008000017945 */ /* 0x000fe20003800000 */
[----:B0-----:R-:W-:Y:S01]  /*1a750*/  IMAD.MOV.U32 R13, RZ, RZ, R27 ;  /* 0x000000ffff0d7224 */ /* 0x001fe200078e001b */
[----:B------:R-:W-:Y:S01]  /*1a760*/  MOV R11, 0x1c1f ;  /* 0x00001c1f000b7802 */ /* 0x000fe20000000f00 */
[----:B------:R-:W-:Y:S02]  /*1a770*/  IMAD.MOV.U32 R12, RZ, RZ, RZ ;  /* 0x000000ffff0c7224 */ /* 0x000fe400078e00ff */
[----:B------:R-:W-:-:S07]  /*1a780*/  IMAD.MOV.U32 R15, RZ, RZ, -0x1 ;  /* 0xffffffffff0f7424 */ /* 0x000fce00078e00ff */
[----:B------:R-:W-:Y:S05]  /*1a790*/  WARPSYNC.COLLECTIVE R15, `(.L_x_952) ;  /* 0x000000000f087348 */ /* 0x000fea0003c00000 */
[----:B------:R0:W1:Y:S02]  /*1a7a0*/  SHFL.IDX P6, R14, R13, R12, R11 ;  /* 0x0000000c0d0e7389 */ /* 0x00006400000c000b */
[----:B01----:R-:W-:Y:S01]  /*1a7b0*/  ENDCOLLECTIVE ;  /* 0x000000000000791b */ /* 0x003fe20003800000 */
.L_x_952:
[----:B------:R-:W-:Y:S05]  /*1a7c0*/  BSYNC B1 ;  /* 0x0000000000017941 */ /* 0x000fea0003800000 */
.L_x_951:
        /* <DEDUP_REMOVED lines=8> */
.L_x_953:
[----:B------:R-:W-:Y:S02]  /*1a850*/  IMAD.MOV.U32 R13, RZ, RZ, R25 ;  /* 0x000000ffff0d7224 */ /* 0x000fe400078e0019 */
[----:B------:R-:W-:-:S07]  /*1a860*/  IMAD.MOV.U32 R3, RZ, RZ, R14 ;  /* 0x000000ffff037224 */ /* 0x000fce00078e000e */
[----:B------:R-:W-:Y:S05]  /*1a870*/  WARPSYNC.COLLECTIVE R15, `(.L_x_954) ;  /* 0x000000000f087348 */ /* 0x000fea0003c00000 */
[----:B------:R0:W1:Y:S02]  /*1a880*/  SHFL.IDX P6, R14, R13, R12, R11 ;  /* 0x0000000c0d0e7389 */ /* 0x00006400000c000b */
[----:B01----:R-:W-:Y:S01]  /*1a890*/  ENDCOLLECTIVE ;  /* 0x000000000000791b */ /* 0x003fe20003800000 */
.L_x_954:
[----:B------:R-:W-:Y:S02]  /*1a8a0*/  IMAD.MOV.U32 R13, RZ, RZ, R28 ;  /* 0x000000ffff0d7224 */ /* 0x000fe400078e001c */
[----:B------:R-:W-:-:S07]  /*1a8b0*/  IMAD.MOV.U32 R25, RZ, RZ, R14 ;  /* 0x000000ffff197224 */ /* 0x000fce00078e000e */
[----:B------:R-:W-:Y:S05]  /*1a8c0*/  WARPSYNC.COLLECTIVE R15, `(.L_x_955) ;  /* 0x000000000f087348 */ /* 0x000fea0003c00000 */
[----:B------:R0:W1:Y:S02]  /*1a8d0*/  SHFL.IDX P6, R14, R13, R12, R11 ;  /* 0x0000000c0d0e7389 */ /* 0x00006400000c000b */
[----:B01----:R-:W-:Y:S01]  /*1a8e0*/  ENDCOLLECTIVE ;  /* 0x000000000000791b */ /* 0x003fe20003800000 */
.L_x_955:
[----:B------:R-:W-:Y:S01]  /*1a8f0*/  IMAD.MOV.U32 R20, RZ, RZ, R14 ;  /* 0x000000ffff147224 */ /* 0x000fe200078e000e */
[----:B------:R-:W-:Y:S06]  /*1a900*/  BRA `(.L_x_956) ;  /* 0xfffffecc00087947 */ /* 0x000fec000383ffff */
.L_x_728:
[----:B0-----:R0:W1:Y:S02]  /*1a910*/  SYNCS.PHASECHK.TRANS64.TRYWAIT P0, [R19+URZ+0x22800], R8 ;  /* 0x02280008130075a7 */ /* 0x001064000800017f */
[----:B-1----:R-:W-:Y:S05]  /*1a920*/  @!P0 NANOSLEEP.SYNCS 0x989680 ;  /* 0x009896800000895d */ /* 0x002fea0003900000 */
[----:B------:R-:W1:Y:S02]  /*1a930*/  @!P0 SYNCS.PHASECHK.TRANS64 P0, [R19+URZ+0x22800], R8 ;  /* 0x02280008130085a7 */ /* 0x000e64000800007f */
[----:B-1----:R-:W-:Y:S05]  /*1a940*/  @!P0 BRA `(.L_x_728) ;  /* 0xfffffffc00f08947 */ /* 0x002fea000383ffff */
[----:B------:R-:W-:Y:S05]  /*1a950*/  BRA `(.L_x_957) ;  /* 0xfffffed000447947 */ /* 0x000fea000383ffff */
.L_x_736:
[----:B------:R-:W-:Y:S01]  /*1a960*/  BSSY B1, `(.L_x_958) ;  /* 0x0000008000017945 */ /* 0x000fe20003800000 */
[----:B0-----:R-:W-:Y:S01]  /*1a970*/  IMAD.MOV.U32 R13, RZ, RZ, R27 ;  /* 0x000000ffff0d7224 */ /* 0x001fe200078e001b */
[----:B------:R-:W-:Y:S01]  /*1a980*/  MOV R12, RZ ;  /* 0x000000ff000c7202 */ /* 0x000fe20000000f00 */
[----:B------:R-:W-:Y:S02]  /*1a990*/  IMAD.MOV.U32 R11, RZ, RZ, 0x1c1f ;  /* 0x00001c1fff0b7424 */ /* 0x000fe400078e00ff */
[----:B------:R-:W-:-:S07]  /*1a9a0*/  IMAD.MOV.U32 R15, RZ, RZ, -0x1 ;  /* 0xffffffffff0f7424 */ /* 0x000fce00078e00ff */
[----:B------:R-:W-:Y:S05]  /*1a9b0*/  WARPSYNC.COLLECTIVE R15, `(.L_x_959) ;  /* 0x000000000f087348 */ /* 0x000fea0003c00000 */
[----:B------:R0:W1:Y:S02]  /*1a9c0*/  SHFL.IDX P6, R14, R13, R12, R11 ;  /* 0x0000000c0d0e7389 */ /* 0x00006400000c000b */
[----:B01----:R-:W-:Y:S01]  /*1a9d0*/  ENDCOLLECTIVE ;  /* 0x000000000000791b */ /* 0x003fe20003800000 */
.L_x_959:
[----:B------:R-:W-:Y:S05]  /*1a9e0*/  BSYNC B1 ;  /* 0x0000000000017941 */ /* 0x000fea0003800000 */
.L_x_958:
        /* <DEDUP_REMOVED lines=8> */
.L_x_960:
[----:B------:R-:W-:Y:S02]  /*1aa70*/  IMAD.MOV.U32 R13, RZ, RZ, R25 ;  /* 0x000000ffff0d7224 */ /* 0x000fe400078e0019 */
[----:B------:R-:W-:-:S07]  /*1aa80*/  IMAD.MOV.U32 R3, RZ, RZ, R14 ;  /* 0x000000ffff037224 */ /* 0x000fce00078e000e */
[----:B------:R-:W-:Y:S05]  /*1aa90*/  WARPSYNC.COLLECTIVE R15, `(.L_x_961) ;  /* 0x000000000f087348 */ /* 0x000fea0003c00000 */
[----:B------:R0:W1:Y:S02]  /*1aaa0*/  SHFL.IDX P6, R14, R13, R12, R11 ;  /* 0x0000000c0d0e7389 */ /* 0x00006400000c000b */
[----:B01----:R-:W-:Y:S01]  /*1aab0*/  ENDCOLLECTIVE ;  /* 0x000000000000791b */ /* 0x003fe20003800000 */
.L_x_961:
[----:B------:R-:W-:Y:S02]  /*1aac0*/  IMAD.MOV.U32 R13, RZ, RZ, R28 ;  /* 0x000000ffff0d7224 */ /* 0x000fe400078e001c */
[----:B------:R-:W-:-:S07]  /*1aad0*/  IMAD.MOV.U32 R20, RZ, RZ, R14 ;  /* 0x000000ffff147224 */ /* 0x000fce00078e000e */
[----:B------:R-:W-:Y:S05]  /*1aae0*/  WARPSYNC.COLLECTIVE R15, `(.L_x_962) ;  /* 0x000000000f087348 */ /* 0x000fea0003c00000 */
[----:B------:R0:W1:Y:S02]  /*1aaf0*/  SHFL.IDX P6, R14, R13, R12, R11 ;  /* 0x0000000c0d0e7389 */ /* 0x00006400000c000b */
[----:B01----:R-:W-:Y:S01]  /*1ab00*/  ENDCOLLECTIVE ;  /* 0x000000000000791b */ /* 0x003fe20003800000 */
.L_x_962:
[----:B------:R-:W-:Y:S05]  /*1ab10*/  BRA `(.L_x_963) ;  /* 0xfffffed800ac7947 */ /* 0x000fea000383ffff */
.L_x_740:
[----:B0-----:R0:W1:Y:S02]  /*1ab20*/  SYNCS.PHASECHK.TRANS64.TRYWAIT P1, [R19+URZ+0x22800], R26 ;  /* 0x0228001a130075a7 */ /* 0x001064000802017f */
[----:B-1----:R-:W-:Y:S05]  /*1ab30*/  @!P1 NANOSLEEP.SYNCS 0x989680 ;  /* 0x009896800000995d */ /* 0x002fea0003900000 */
[----:B------:R-:W1:Y:S02]  /*1ab40*/  @!P1 SYNCS.PHASECHK.TRANS64 P1, [R19+URZ+0x22800], R26 ;  /* 0x0228001a130095a7 */ /* 0x000e64000802007f */
[----:B-1----:R-:W-:Y:S05]  /*1ab50*/  @!P1 BRA `(.L_x_740) ;  /* 0xfffffffc00f09947 */ /* 0x002fea000383ffff */
[----:B------:R-:W-:Y:S05]  /*1ab60*/  BRA `(.L_x_964) ;  /* 0xfffffedc00907947 */ /* 0x000fea000383ffff */
.L_x_746:
[----:B---3--:R3:W4:Y:S02]  /*1ab70*/  SYNCS.PHASECHK.TRANS64.TRYWAIT P1, [R4+URZ+0x22830], R73 ;  /* 0x02283049040075a7 */ /* 0x008724000802017f */
[----:B----4-:R-:W-:Y:S05]  /*1ab80*/  @!P1 NANOSLEEP.SYNCS 0x989680 ;  /* 0x009896800000995d */ /* 0x010fea0003900000 */
[----:B------:R-:W4:Y:S02]  /*1ab90*/  @!P1 SYNCS.PHASECHK.TRANS64 P1, [R4+URZ+0x22830], R73 ;  /* 0x02283049040095a7 */ /* 0x000f24000802007f */
[----:B----4-:R-:W-:Y:S05]  /*1aba0*/  @!P1 BRA `(.L_x_746) ;  /* 0xfffffffc00f09947 */ /* 0x010fea000383ffff */
[----:B------:R-:W-:Y:S05]  /*1abb0*/  BRA `(.L_x_745) ;  /* 0xfffffee800e47947 */ /* 0x000fea000383ffff */
.L_x_752:
[----:B-1----:R1:W2:Y:S02]  /*1abc0*/  SYNCS.PHASECHK.TRANS64.TRYWAIT P1, [R4+URZ+0x22850], R73 ;  /* 0x02285049040075a7 */ /* 0x0022a4000802017f */
[----:B--2---:R-:W-:Y:S05]  /*1abd0*/  @!P1 NANOSLEEP.SYNCS 0x989680 ;  /* 0x009896800000995d */ /* 0x004fea0003900000 */
[----:B------:R-:W2:Y:S02]  /*1abe0*/  @!P1 SYNCS.PHASECHK.TRANS64 P1, [R4+URZ+0x22850], R73 ;  /* 0x02285049040095a7 */ /* 0x000ea4000802007f */
[----:B--2---:R-:W-:Y:S05]  /*1abf0*/  @!P1 BRA `(.L_x_752) ;  /* 0xfffffffc00f09947 */ /* 0x004fea000383ffff */
[----:B------:R-:W-:Y:S05]  /*1ac00*/  BRA `(.L_x_751) ;  /* 0xffffff0000887947 */ /* 0x000fea000383ffff */
.L_x_758:
[----:B-1----:R1:W2:Y:S02]  /*1ac10*/  SYNCS.PHASECHK.TRANS64.TRYWAIT P2, [R5+URZ+0x22830], R6 ;  /* 0x02283006050075a7 */ /* 0x0022a4000804017f */
[----:B--2---:R-:W-:Y:S05]  /*1ac20*/  @!P2 NANOSLEEP.SYNCS 0x989680 ;  /* 0x009896800000a95d */ /* 0x004fea0003900000 */
[----:B------:R-:W2:Y:S02]  /*1ac30*/  @!P2 SYNCS.PHASECHK.TRANS64 P2, [R5+URZ+0x22830], R6 ;  /* 0x022830060500a5a7 */ /* 0x000ea4000804007f */
[----:B--2---:R-:W-:Y:S05]  /*1ac40*/  @!P2 BRA `(.L_x_758) ;  /* 0xfffffffc00f0a947 */ /* 0x004fea000383ffff */
[----:B------:R-:W-:Y:S05]  /*1ac50*/  BRA `(.L_x_757) ;  /* 0xffffff0400d47947 */ /* 0x000fea000383ffff */
.L_x_764:
[----:B----4-:R4:W0:Y:S02]  /*1ac60*/  SYNCS.PHASECHK.TRANS64.TRYWAIT P2, [R5+URZ+0x22850], R6 ;  /* 0x02285006050075a7 */ /* 0x010824000804017f */
[----:B0-----:R-:W-:Y:S05]  /*1ac70*/  @!P2 NANOSLEEP.SYNCS 0x989680 ;  /* 0x009896800000a95d */ /* 0x001fea0003900000 */
[----:B------:R-:W0:Y:S02]  /*1ac80*/  @!P2 SYNCS.PHASECHK.TRANS64 P2, [R5+URZ+0x22850], R6 ;  /* 0x022850060500a5a7 */ /* 0x000e24000804007f */
[----:B0-----:R-:W-:Y:S05]  /*1ac90*/  @!P2 BRA `(.L_x_764) ;  /* 0xfffffffc00f0a947 */ /* 0x001fea000383ffff */
[----:B------:R-:W-:Y:S05]  /*1aca0*/  BRA `(.L_x_763) ;  /* 0xffffff20003c7947 */ /* 0x000fea000383ffff */
.L_x_771:
[----:B------:R-:W-:Y:S01]  /*1acb0*/  IMAD.MOV.U32 R13, RZ, RZ, R21 ;  /* 0x000000ffff0d7224 */ /* 0x000fe200078e0015 */
[----:B------:R-:W-:Y:S01]  /*1acc0*/  MOV R12, RZ ;  /* 0x000000ff000c7202 */ /* 0x000fe20000000f00 */
[----:B------:R-:W-:Y:S02]  /*1acd0*/  IMAD.MOV.U32 R11, RZ, RZ, 0x181f ;  /* 0x0000181fff0b7424 */ /* 0x000fe400078e00ff */
[----:B------:R-:W-:-:S07]  /*1ace0*/  IMAD.MOV.U32 R15, RZ, RZ, -0x1 ;  /* 0xffffffffff0f7424 */ /* 0x000fce00078e00ff */
[----:B-----5:R-:W-:Y:S05]  /*1acf0*/  WARPSYNC.COLLECTIVE R15, `(.L_x_965) ;  /* 0x000000000f087348 */ /* 0x020fea0003c00000 */
[----:B------:R0:W1:Y:S02]  /*1ad00*/  SHFL.IDX P6, R14, R13, R12, R11 ;  /* 0x0000000c0d0e7389 */ /* 0x00006400000c000b */
[----:B01---5:R-:W-:Y:S01]  /*1ad10*/  ENDCOLLECTIVE ;  /* 0x000000000000791b */ /* 0x023fe20003800000 */
.L_x_965:
[----:B------:R-:W-:Y:S02]  /*1ad20*/  IMAD.MOV.U32 R13, RZ, RZ, R3 ;  /* 0x000000ffff0d7224 */ /* 0x000fe400078e0003 */
[----:B------:R-:W-:-:S07]  /*1ad30*/  IMAD.MOV.U32 R20, RZ, RZ, R14 ;  /* 0x000000ffff147224 */ /* 0x000fce00078e000e */
[----:B------:R-:W-:Y:S05]  /*1ad40*/  WARPSYNC.COLLECTIVE R15, `(.L_x_966) ;  /* 0x000000000f087348 */ /* 0x000fea0003c00000 */
[----:B------:R0:W1:Y:S02]  /*1ad50*/  SHFL.IDX P6, R14, R13, R12, R11 ;  /* 0x0000000c0d0e7389 */ /* 0x00006400000c000b */
[----:B01----:R-:W-:Y:S01]  /*1ad60*/  ENDCOLLECTIVE ;  /* 0x000000000000791b */ /* 0x003fe20003800000 */
.L_x_966:
[----:B------:R-:W-:Y:S05]  /*1ad70*/  BRA `(.L_x_967) ;  /* 0xffffff4800747947 */ /* 0x000fea000383ffff */
.L_x_774:
[----:B------:R-:W-:Y:S01]  /*1ad80*/  BSSY B1, `(.L_x_968) ;  /* 0x0000008000017945 */ /* 0x000fe20003800000 */
[----:B---3--:R-:W-:Y:S02]  /*1ad90*/  IMAD.MOV.U32 R13, RZ, RZ, R21 ;  /* 0x000000ffff0d7224 */ /* 0x008fe400078e0015 */
[----:B------:R-:W-:Y:S02]  /*1ada0*/  IMAD.MOV.U32 R12, RZ, RZ, 0x1 ;  /* 0x00000001ff0c7424 */ /* 0x000fe400078e00ff */
[----:B------:R-:W-:Y:S02]  /*1adb0*/  IMAD.MOV.U32 R11, RZ, RZ, 0x181f ;  /* 0x0000181fff0b7424 */ /* 0x000fe400078e00ff */
[----:B------:R-:W-:-:S07]  /*1adc0*/  IMAD.MOV.U32 R15, RZ, RZ, -0x1 ;  /* 0xffffffffff0f7424 */ /* 0x000fce00078e00ff */
[----:B012--5:R-:W-:Y:S05]  /*1add0*/  WARPSYNC.COLLECTIVE R15, `(.L_x_969) ;  /* 0x000000000f087348 */ /* 0x027fea0003c00000 */
[----:B--2---:R2:W3:Y:S02]  /*1ade0*/  SHFL.IDX P6, R14, R13, R12, R11 ;  /* 0x0000000c0d0e7389 */ /* 0x0044e400000c000b */
[----:B0123-5:R-:W-:Y:S01]  /*1adf0*/  ENDCOLLECTIVE ;  /* 0x000000000000791b */ /* 0x02ffe20003800000 */
.L_x_969:
[----:B------:R-:W-:Y:S05]  /*1ae00*/  BSYNC B1 ;  /* 0x0000000000017941 */ /* 0x000fea0003800000 */
.L_x_968:
[----:B------:R-:W-:Y:S01]  /*1ae10*/  IMAD.MOV.U32 R13, RZ, RZ, R3 ;  /* 0x000000ffff0d7224 */ /* 0x000fe200078e0003 */
[----:B------:R-:W-:Y:S01]  /*1ae20*/  MOV R15, 0xffffffff ;  /* 0xffffffff000f7802 */ /* 0x000fe20000000f00 */
[----:B------:R-:W-:Y:S02]  /*1ae30*/  IMAD.MOV.U32 R12, RZ, RZ, 0x1 ;  /* 0x00000001ff0c7424 */ /* 0x000fe400078e00ff */
[----:B------:R-:W-:Y:S02]  /*1ae40*/  IMAD.MOV.U32 R11, RZ, RZ, 0x181f ;  /* 0x0000181fff0b7424 */ /* 0x000fe400078e00ff */
[----:B------:R-:W-:-:S07]  /*1ae50*/  IMAD.MOV.U32 R20, RZ, RZ, R14 ;  /* 0x000000ffff147224 */ /* 0x000fce00078e000e */
[----:B------:R-:W-:Y:S05]  /*1ae60*/  WARPSYNC.COLLECTIVE R15, `(.L_x_970) ;  /* 0x000000000f087348 */ /* 0x000fea0003c00000 */
[----:B------:R0:W1:Y:S02]  /*1ae70*/  SHFL.IDX P6, R14, R13, R12, R11 ;  /* 0x0000000c0d0e7389 */ /* 0x00006400000c000b */
[----:B01----:R-:W-:Y:S01]  /*1ae80*/  ENDCOLLECTIVE ;  /* 0x000000000000791b */ /* 0x003fe20003800000 */
.L_x_970:
[----:B------:R-:W-:Y:S05]  /*1ae90*/  BRA `(.L_x_971) ;  /* 0xffffff4800bc7947 */ /* 0x000fea000383ffff */
.L_x_777:
[----:B------:R-:W-:Y:S01]  /*1aea0*/  BSSY B1, `(.L_x_972) ;  /* 0x0000008000017945 */ /* 0x000fe20003800000 */
[----:B------:R-:W-:Y:S02]  /*1aeb0*/  IMAD.MOV.U32 R13, RZ, RZ, R21 ;  /* 0x000000ffff0d7224 */ /* 0x000fe400078e0015 */
[----:B------:R-:W-:Y:S02]  /*1aec0*/  IMAD.MOV.U32 R12, RZ, RZ, 0x2 ;  /* 0x00000002ff0c7424 */ /* 0x000fe400078e00ff */
[----:B---3--:R-:W-:Y:S02]  /*1aed0*/  IMAD.MOV.U32 R11, RZ, RZ, 0x181f ;  /* 0x0000181fff0b7424 */ /* 0x008fe400078e00ff */
[----:B------:R-:W-:-:S07]  /*1aee0*/  IMAD.MOV.U32 R15, RZ, RZ, -0x1 ;  /* 0xffffffffff0f7424 */ /* 0x000fce00078e00ff */
[----:B012-4-:R-:W-:Y:S05]  /*1aef0*/  WARPSYNC.COLLECTIVE R15, `(.L_x_973) ;  /* 0x000000000f087348 */ /* 0x017fea0003c00000 */
[----:B--2---:R2:W3:Y:S02]  /*1af00*/  SHFL.IDX P6, R14, R13, R12, R11 ;  /* 0x0000000c0d0e7389 */ /* 0x0044e400000c000b */
[----:B01234-:R-:W-:Y:S01]  /*1af10*/  ENDCOLLECTIVE ;  /* 0x000000000000791b */ /* 0x01ffe20003800000 */
.L_x_973:
[----:B------:R-:W-:Y:S05]  /*1af20*/  BSYNC B1 ;  /* 0x0000000000017941 */ /* 0x000fea0003800000 */
.L_x_972:
        /* <DEDUP_REMOVED lines=8> */
.L_x_974:
[----:B------:R-:W-:Y:S05]  /*1afb0*/  BRA `(.L_x_975) ;  /* 0xffffff4c00047947 */ /* 0x000fea000383ffff */
.L_x_780:
[----:B------:R-:W-:Y:S01]  /*1afc0*/  BSSY B1, `(.L_x_976) ;  /* 0x0000008000017945 */ /* 0x000fe20003800000 */
[----:B------:R-:W-:Y:S01]  /*1afd0*/  IMAD.MOV.U32 R13, RZ, RZ, R21 ;  /* 0x000000ffff0d7224 */ /* 0x000fe200078e0015 */
[----:B------:R-:W-:Y:S01]  /*1afe0*/  MOV R15, 0xffffffff ;  /* 0xffffffff000f7802 */ /* 0x000fe20000000f00 */
[----:B------:R-:W-:Y:S02]  /*1aff0*/  IMAD.MOV.U32 R12, RZ, RZ, 0x3 ;  /* 0x00000003ff0c7424 */ /* 0x000fe400078e00ff */
[----:B---3--:R-:W-:-:S07]  /*1b000*/  IMAD.MOV.U32 R11, RZ, RZ, 0x181f ;  /* 0x0000181fff0b7424 */ /* 0x008fce00078e00ff */
[----:B012-4-:R-:W-:Y:S05]  /*1b010*/  WARPSYNC.COLLECTIVE R15, `(.L_x_977) ;  /* 0x000000000f087348 */ /* 0x017fea0003c00000 */
[----:B--2---:R2:W3:Y:S02]  /*1b020*/  SHFL.IDX P6, R14, R13, R12, R11 ;  /* 0x0000000c0d0e7389 */ /* 0x0044e400000c000b */
[----:B01234-:R-:W-:Y:S01]  /*1b030*/  ENDCOLLECTIVE ;  /* 0x000000000000791b */ /* 0x01ffe20003800000 */
.L_x_977:
[----:B------:R-:W-:Y:S05]  /*1b040*/  BSYNC B1 ;  /* 0x0000000000017941 */ /* 0x000fea0003800000 */
.L_x_976:
        /* <DEDUP_REMOVED lines=8> */
.L_x_978:
[----:B------:R-:W-:Y:S05]  /*1b0d0*/  BRA `(.L_x_979) ;  /* 0xffffff4c004c7947 */ /* 0x000fea000383ffff */
.L_x_782:
[----:B------:R-:W-:Y:S02]  /*1b0e0*/  IMAD.MOV.U32 R13, RZ, RZ, R10 ;  /* 0x000000ffff0d7224 */ /* 0x000fe400078e000a */
[----:B------:R-:W-:Y:S02]  /*1b0f0*/  IMAD.MOV.U32 R12, RZ, RZ, RZ ;  /* 0x000000ffff0c7224 */ /* 0x000fe400078e00ff */
[----:B------:R-:W-:Y:S02]  /*1b100*/  IMAD.MOV.U32 R11, RZ, RZ, 0x1c1f ;  /* 0x00001c1fff0b7424 */ /* 0x000fe400078e00ff */
[----:B------:R-:W-:-:S07]  /*1b110*/  IMAD.MOV.U32 R15, RZ, RZ, -0x1 ;  /* 0xffffffffff0f7424 */ /* 0x000fce00078e00ff */
[----:B------:R-:W-:Y:S05]  /*1b120*/  WARPSYNC.COLLECTIVE R15, `(.L_x_980) ;  /* 0x000000000f087348 */ /* 0x000fea0003c00000 */
[----:B------:R0:W1:Y:S02]  /*1b130*/  SHFL.IDX P6, R14, R13, R12, R11 ;  /* 0x0000000c0d0e7389 */ /* 0x00006400000c000b */
[----:B01----:R-:W-:Y:S01]  /*1b140*/  ENDCOLLECTIVE ;  /* 0x000000000000791b */ /* 0x003fe20003800000 */
.L_x_980:
[----:B------:R-:W-:Y:S02]  /*1b150*/  IMAD.MOV.U32 R13, RZ, RZ, R3 ;  /* 0x000000ffff0d7224 */ /* 0x000fe400078e0003 */
[----:B------:R-:W-:-:S07]  /*1b160*/  IMAD.MOV.U32 R48, RZ, RZ, R14 ;  /* 0x000000ffff307224 */ /* 0x000fce00078e000e */
[----:B------:R-:W-:Y:S05]  /*1b170*/  WARPSYNC.COLLECTIVE R15, `(.L_x_981) ;  /* 0x000000000f087348 */ /* 0x000fea0003c00000 */
[----:B------:R0:W1:Y:S02]  /*1b180*/  SHFL.IDX P6, R14, R13, R12, R11 ;  /* 0x0000000c0d0e7389 */ /* 0x00006400000c000b */
[----:B01----:R-:W-:Y:S01]  /*1b190*/  ENDCOLLECTIVE ;  /* 0x000000000000791b */ /* 0x003fe20003800000 */
.L_x_981:
[----:B------:R-:W-:Y:S01]  /*1b1a0*/  IMAD.MOV.U32 R11, RZ, RZ, R14 ;  /* 0x000000ffff0b7224 */ /* 0x000fe200078e000e */
[----:B------:R-:W-:Y:S06]  /*1b1b0*/  BRA `(.L_x_982) ;  /* 0xffffff50004c7947 */ /* 0x000fec000383ffff */
.L_x_785:
[----:B------:R-:W-:Y:S01]  /*1b1c0*/  BSSY B1, `(.L_x_983) ;  /* 0x0000008000017945 */ /* 0x000fe20003800000 */
[----:B---3--:R-:W-:Y:S01]  /*1b1d0*/  MOV R13, R10 ;  /* 0x0000000a000d7202 */ /* 0x008fe20000000f00 */
[----:B------:R-:W-:Y:S02]  /*1b1e0*/  IMAD.MOV.U32 R12, RZ, RZ, 0x1 ;  /* 0x00000001ff0c7424 */ /* 0x000fe400078e00ff */
[----:B--2---:R-:W-:Y:S02]  /*1b1f0*/  IMAD.MOV.U32 R11, RZ, RZ, 0x1c1f ;  /* 0x00001c1fff0b7424 */ /* 0x004fe400078e00ff */
[----:B------:R-:W-:-:S07]  /*1b200*/  IMAD.MOV.U32 R15, RZ, RZ, -0x1 ;  /* 0xffffffffff0f7424 */ /* 0x000fce00078e00ff */
[----:B01----:R-:W-:Y:S05]  /*1b210*/  WARPSYNC.COLLECTIVE R15, `(.L_x_984) ;  /* 0x000000000f087348 */ /* 0x003fea0003c00000 */
[----:B------:R2:W3:Y:S02]  /*1b220*/  SHFL.IDX P6, R14, R13, R12, R11 ;  /* 0x0000000c0d0e7389 */ /* 0x0004e400000c000b */
[----:B0123--:R-:W-:Y:S01]  /*1b230*/  ENDCOLLECTIVE ;  /* 0x000000000000791b */ /* 0x00ffe20003800000 */
.L_x_984:
[----:B------:R-:W-:Y:S05]  /*1b240*/  BSYNC B1 ;  /* 0x0000000000017941 */ /* 0x000fea0003800000 */
.L_x_983:
        /* <DEDUP_REMOVED lines=8> */
.L_x_985:
[----:B------:R-:W-:Y:S01]  /*1b2d0*/  IMAD.MOV.U32 R3, RZ, RZ, R14 ;  /* 0x000000ffff037224 */ /* 0x000fe200078e000e */
[----:B------:R-:W-:Y:S06]  /*1b2e0*/  BRA `(.L_x_986) ;  /* 0xffffff5c00247947 */ /* 0x000fec000383ffff */
.L_x_789:
[----:B------:R-:W-:Y:S01]  /*1b2f0*/  IMAD.MOV.U32 R13, RZ, RZ, R20 ;  /* 0x000000ffff0d7224 */ /* 0x000fe200078e0014 */
[----:B------:R-:W-:Y:S01]  /*1b300*/  MOV R15, 0xffffffff ;  /* 0xffffffff000f7802 */ /* 0x000fe20000000f00 */
[----:B------:R-:W-:Y:S02]  /*1b310*/  IMAD.MOV.U32 R12, RZ, RZ, RZ ;  /* 0x000000ffff0c7224 */ /* 0x000fe400078e00ff */
[----:B------:R-:W-:-:S07]  /*1b320*/  IMAD.MOV.U32 R11, RZ, RZ, 0x181f ;  /* 0x0000181fff0b7424 */ /* 0x000fce00078e00ff */
[----:B01----:R-:W-:Y:S05]  /*1b330*/  WARPSYNC.COLLECTIVE R15, `(.L_x_987) ;  /* 0x000000000f087348 */ /* 0x003fea0003c00000 */
[----:B------:R2:W3:Y:S02]  /*1b340*/  SHFL.IDX P6, R14, R13, R12, R11 ;  /* 0x0000000c0d0e7389 */ /* 0x0004e400000c000b */
[----:B0123--:R-:W-:Y:S01]  /*1b350*/  ENDCOLLECTIVE ;  /* 0x000000000000791b */ /* 0x00ffe20003800000 */
.L_x_987:
[----:B------:R-:W-:Y:S02]  /*1b360*/  IMAD.MOV.U32 R13, RZ, RZ, R3 ;  /* 0x000000ffff0d7224 */ /* 0x000fe400078e0003 */
[----:B------:R-:W-:-:S07]  /*1b370*/  IMAD.MOV.U32 R0, RZ, RZ, R14 ;  /* 0x000000ffff007224 */ /* 0x000fce00078e000e */
[----:B------:R-:W-:Y:S05]  /*1b380*/  WARPSYNC.COLLECTIVE R15, `(.L_x_988) ;  /* 0x000000000f087348 */ /* 0x000fea0003c00000 */
[----:B------:R0:W1:Y:S02]  /*1b390*/  SHFL.IDX P6, R14, R13, R12, R11 ;  /* 0x0000000c0d0e7389 */ /* 0x00006400000c000b */
[----:B01----:R-:W-:Y:S01]  /*1b3a0*/  ENDCOLLECTIVE ;  /* 0x000000000000791b */ /* 0x003fe20003800000 */
.L_x_988:
[----:B------:R-:W-:Y:S05]  /*1b3b0*/  BRA `(.L_x_989) ;  /* 0xffffff7000647947 */ /* 0x000fea000383ffff */
.L_x_792:
[----:B------:R-:W-:Y:S01]  /*1b3c0*/  BSSY B1, `(.L_x_990) ;  /* 0x0000008000017945 */ /* 0x000fe20003800000 */
[----:B------:R-:W-:Y:S02]  /*1b3d0*/  IMAD.MOV.U32 R13, RZ, RZ, R20 ;  /* 0x000000ffff0d7224 */ /* 0x000fe400078e0014 */
[----:B------:R-:W-:Y:S02]  /*1b3e0*/  IMAD.MOV.U32 R12, RZ, RZ, 0x1 ;  /* 0x00000001ff0c7424 */ /* 0x000fe400078e00ff */
[----:B---3--:R-:W-:Y:S02]  /*1b3f0*/  IMAD.MOV.U32 R11, RZ, RZ, 0x181f ;  /* 0x0000181fff0b7424 */ /* 0x008fe400078e00ff */
[----:B------:R-:W-:-:S07]  /*1b400*/  IMAD.MOV.U32 R15, RZ, RZ, -0x1 ;  /* 0xffffffffff0f7424 */ /* 0x000fce00078e00ff */
[----:B012-4-:R-:W-:Y:S05]  /*1b410*/  WARPSYNC.COLLECTIVE R15, `(.L_x_991) ;  /* 0x000000000f087348 */ /* 0x017fea0003c00000 */
[----:B----4-:R3:W4:Y:S02]  /*1b420*/  SHFL.IDX P6, R14, R13, R12, R11 ;  /* 0x0000000c0d0e7389 */ /* 0x01072400000c000b */
[----:B01234-:R-:W-:Y:S01]  /*1b430*/  ENDCOLLECTIVE ;  /* 0x000000000000791b */ /* 0x01ffe20003800000 */
.L_x_991:
[----:B------:R-:W-:Y:S05]  /*1b440*/  BSYNC B1 ;  /* 0x0000000000017941 */ /* 0x000fea0003800000 */
.L_x_990:
        /* <DEDUP_REMOVED lines=8> */
.L_x_992:
[----:B------:R-:W-:Y:S05]  /*1b4d0*/  BRA `(.L_x_993) ;  /* 0xffffff7000b07947 */ /* 0x000fea000383ffff */
.L_x_795:
[----:B------:R-:W-:Y:S01]  /*1b4e0*/  BSSY B1, `(.L_x_994) ;  /* 0x0000008000017945 */ /* 0x000fe20003800000 */
[----:B------:R-:W-:Y:S01]  /*1b4f0*/  IMAD.MOV.U32 R13, RZ, RZ, R20 ;  /* 0x000000ffff0d7224 */ /* 0x000fe200078e0014 */
[----:B------:R-:W-:Y:S01]  /*1b500*/  MOV R12, 0x2 ;  /* 0x00000002000c7802 */ /* 0x000fe20000000f00 */
[----:B0-----:R-:W-:Y:S02]  /*1b510*/  IMAD.MOV.U32 R11, RZ, RZ, 0x181f ;  /* 0x0000181fff0b7424 */ /* 0x001fe400078e00ff */
[----:B------:R-:W-:-:S07]  /*1b520*/  IMAD.MOV.U32 R15, RZ, RZ, -0x1 ;  /* 0xffffffffff0f7424 */ /* 0x000fce00078e00ff */
[----:B-1234-:R-:W-:Y:S05]  /*1b530*/  WARPSYNC.COLLECTIVE R15, `(.L_x_995) ;  /* 0x000000000f087348 */ /* 0x01efea0003c00000 */
[----:B----4-:R0:W4:Y:S02]  /*1b540*/  SHFL.IDX P6, R14, R13, R12, R11 ;  /* 0x0000000c0d0e7389 */ /* 0x01012400000c000b */
[----:B01234-:R-:W-:Y:S01]  /*1b550*/  ENDCOLLECTIVE ;  /* 0x000000000000791b */ /* 0x01ffe20003800000 */
.L_x_995:
[----:B------:R-:W-:Y:S05]  /*1b560*/  BSYNC B1 ;  /* 0x0000000000017941 */ /* 0x000fea0003800000 */
.L_x_994:
        /* <DEDUP_REMOVED lines=8> */
.L_x_996:
[----:B------:R-:W-:Y:S05]  /*1b5f0*/  BRA `(.L_x_997) ;  /* 0xffffff7000f87947 */ /* 0x000fea000383ffff */
.L_x_798:
[----:B------:R-:W-:Y:S01]  /*1b600*/  BSSY B1, `(.L_x_998) ;  /* 0x0000008000017945 */ /* 0x000fe20003800000 */
[----:B------:R-:W-:Y:S02]  /*1b610*/  IMAD.MOV.U32 R13, RZ, RZ, R20 ;  /* 0x000000ffff0d7224 */ /* 0x000fe400078e0014 */
[----:B------:R-:W-:Y:S02]  /*1b620*/  IMAD.MOV.U32 R12, RZ, RZ, 0x3 ;  /* 0x00000003ff0c7424 */ /* 0x000fe400078e00ff */
[----:B0-----:R-:W-:Y:S02]  /*1b630*/  IMAD.MOV.U32 R11, RZ, RZ, 0x181f ;  /* 0x0000181fff0b7424 */ /* 0x001fe400078e00ff */
[----:B------:R-:W-:-:S07]  /*1b640*/  IMAD.MOV.U32 R15, RZ, RZ, -0x1 ;  /* 0xffffffffff0f7424 */ /* 0x000fce00078e00ff */
[----:B-1234-:R-:W-:Y:S05]  /*1b650*/  WARPSYNC.COLLECTIVE R15, `(.L_x_999) ;  /* 0x000000000f087348 */ /* 0x01efea0003c00000 */
[----:B------:R0:W0:Y:S02]  /*1b660*/  SHFL.IDX P6, R14, R13, R12, R11 ;  /* 0x0000000c0d0e7389 */ /* 0x00002400000c000b */
[----:B01234-:R-:W-:Y:S01]  /*1b670*/  ENDCOLLECTIVE ;  /* 0x000000000000791b */ /* 0x01ffe20003800000 */
.L_x_999:
[----:B------:R-:W-:Y:S05]  /*1b680*/  BSYNC B1 ;  /* 0x0000000000017941 */ /* 0x000fea0003800000 */
.L_x_998:
[----:B------:R-:W-:Y:S01]  /*1b690*/  MOV R13, R3 ;  /* 0x00000003000d7202 */ /* 0x000fe20000000f00 */
[----:B------:R-:W-:Y:S02]  /*1b6a0*/  IMAD.MOV.U32 R12, RZ, RZ, 0x3 ;  /* 0x00000003ff0c7424 */ /* 0x000fe400078e00ff */
[----:B------:R-:W-:Y:S02]  /*1b6b0*/  IMAD.MOV.U32 R11, RZ, RZ, 0x181f ;  /* 0x0000181fff0b7424 */ /* 0x000fe400078e00ff */
[----:B------:R-:W-:Y:S02]  /*1b6c0*/  IMAD.MOV.U32 R15, RZ, RZ, -0x1 ;  /* 0xffffffffff0f7424 */ /* 0x000fe400078e00ff */
[----:B------:R-:W-:-:S07]  /*1b6d0*/  IMAD.MOV.U32 R0, RZ, RZ, R14 ;  /* 0x000000ffff007224 */ /* 0x000fce00078e000e */
[----:B------:R-:W-:Y:S05]  /*1b6e0*/  WARPSYNC.COLLECTIVE R15, `(.L_x_1000) ;  /* 0x000000000f087348 */ /* 0x000fea0003c00000 */
[----:B------:R0:W1:Y:S02]  /*1b6f0*/  SHFL.IDX P6, R14, R13, R12, R11 ;  /* 0x0000000c0d0e7389 */ /* 0x00006400000c000b */
[----:B01----:R-:W-:Y:S01]  /*1b700*/  ENDCOLLECTIVE ;  /* 0x000000000000791b */ /* 0x003fe20003800000 */
.L_x_1000:
[----:B------:R-:W-:Y:S05]  /*1b710*/  BRA `(.L_x_1001) ;  /* 0xffffff7400407947 */ /* 0x000fea000383ffff */
.L_x_815:
        /* <DEDUP_REMOVED lines=8> */
[----:B------:R-:W-:Y:S05]  /*1b7a0*/  WARPSYNC.COLLECTIVE R15, `(.L_x_1003) ;  /* 0x000000000f087348 */ /* 0x000fea0003c00000 */
[----:B------:R0:W1:Y:S02]  /*1b7b0*/  SHFL.IDX P6, R14, R13, R12, R11 ;  /* 0x0000000c0d0e7389 */ /* 0x00006400000c000b */
[----:B01----:R-:W-:Y:S01]  /*1b7c0*/  ENDCOLLECTIVE ;  /* 0x000000000000791b */ /* 0x003fe20003800000 */
.L_x_1003:
[----:B------:R-:W-:Y:S05]  /*1b7d0*/  BSYNC B1 ;  /* 0x0000000000017941 */ /* 0x000fea0003800000 */
.L_x_1002:
[----:B------:R-:W-:Y:S05]  /*1b7e0*/  BRA `(.L_x_1004) ;  /* 0xffffff8c00507947 */ /* 0x000fea000383ffff */
.L_x_817:
[----:B------:R-:W-:Y:S01]  /*1b7f0*/  BSSY B1, `(.L_x_1005) ;  /* 0x0000006000017945 */ /* 0x000fe20003800000 */
[----:B------:R-:W-:-:S07]  /*1b800*/  IMAD.MOV.U32 R15, RZ, RZ, -0x1 ;  /* 0xffffffffff0f7424 */ /* 0x000fce00078e00ff */
[----:B0-----:R-:W-:Y:S05]  /*1b810*/  WARPSYNC.COLLECTIVE R15, `(.L_x_1006) ;  /* 0x000000000f0c7348 */ /* 0x001fea0003c00000 */
[----:B------:R-:W-:Y:S02]  /*1b820*/  ELECT P6, UR62, PT ;  /* 0x00000000003e782f */ /* 0x000fe400038c0000 */
[----:B------:R-:W-:Y:S01]  /*1b830*/  MOV R14, UR62 ;  /* 0x0000003e000e7c02 */ /* 0x000fe20008000f00 */
[----:B0-----:R-:W-:Y:S10]  /*1b840*/  ENDCOLLECTIVE ;  /* 0x000000000000791b */ /* 0x001ff40003800000 */
.L_x_1006:
[----:B------:R-:W-:Y:S05]  /*1b850*/  BSYNC B1 ;  /* 0x0000000000017941 */ /* 0x000fea0003800000 */
.L_x_1005:
[----:B------:R-:W-:Y:S05]  /*1b860*/  BRA `(.L_x_816) ;  /* 0xffffff8c00487947 */ /* 0x000fea000383ffff */
.L_x_819:
[----:B0-----:R0:W1:Y:S02]  /*1b870*/  SYNCS.PHASECHK.TRANS64.TRYWAIT P0, [R22+URZ+0x22820], R3 ;  /* 0x02282003160075a7 */ /* 0x001064000800017f */
[----:B-1----:R-:W-:Y:S05]  /*1b880*/  @!P0 NANOSLEEP.SYNCS 0x989680 ;  /* 0x009896800000895d */ /* 0x002fea0003900000 */
[----:B------:R-:W1:Y:S02]  /*1b890*/  @!P0 SYNCS.PHASECHK.TRANS64 P0, [R22+URZ+0x22820], R3 ;  /* 0x02282003160085a7 */ /* 0x000e64000800007f */
[----:B-1----:R-:W-:Y:S05]  /*1b8a0*/  @!P0 BRA `(.L_x_819) ;  /* 0xfffffffc00f08947 */ /* 0x002fea000383ffff */
[----:B------:R-:W-:Y:S05]  /*1b8b0*/  BRA `(.L_x_1007) ;  /* 0xffffff8c00587947 */ /* 0x000fea000383ffff */
.L_x_823:
[----:B0-----:R0:W1:Y:S02]  /*1b8c0*/  SYNCS.PHASECHK.TRANS64.TRYWAIT P0, [R3+URZ+0x228a0], R8 ;  /* 0x0228a008030075a7 */ /* 0x001064000800017f */
[----:B-1----:R-:W-:Y:S05]  /*1b8d0*/  @!P0 NANOSLEEP.SYNCS 0x989680 ;  /* 0x009896800000895d */ /* 0x002fea0003900000 */
[----:B------:R-:W1:Y:S02]  /*1b8e0*/  @!P0 SYNCS.PHASECHK.TRANS64 P0, [R3+URZ+0x228a0], R8 ;  /* 0x0228a008030085a7 */ /* 0x000e64000800007f */
[----:B-1----:R-:W-:Y:S05]  /*1b8f0*/  @!P0 BRA `(.L_x_823) ;  /* 0xfffffffc00f08947 */ /* 0x002fea000383ffff */
[----:B------:R-:W-:Y:S05]  /*1b900*/  BRA `(.L_x_1008) ;  /* 0xffffff8c00707947 */ /* 0x000fea000383ffff */
.L_x_828:
[----:B-1----:R1:W2:Y:S02]  /*1b910*/  SYNCS.PHASECHK.TRANS64.TRYWAIT P0, [R3+URZ+0x228c0], R8 ;  /* 0x0228c008030075a7 */ /* 0x0022a4000800017f */
[----:B--2---:R-:W-:Y:S05]  /*1b920*/  @!P0 NANOSLEEP.SYNCS 0x989680 ;  /* 0x009896800000895d */ /* 0x004fea0003900000 */
[----:B------:R-:W2:Y:S02]  /*1b930*/  @!P0 SYNCS.PHASECHK.TRANS64 P0, [R3+URZ+0x228c0], R8 ;  /* 0x0228c008030085a7 */ /* 0x000ea4000800007f */
[----:B--2---:R-:W-:Y:S05]  /*1b940*/  @!P0 BRA `(.L_x_828) ;  /* 0xfffffffc00f08947 */ /* 0x004fea000383ffff */
[----:B------:R-:W-:Y:S05]  /*1b950*/  BRA `(.L_x_1009) ;  /* 0xffffff8c00ec7947 */ /* 0x000fea000383ffff */
.L_x_838:
[----:B0-----:R0:W1:Y:S02]  /*1b960*/  SYNCS.PHASECHK.TRANS64.TRYWAIT P2, [R8+URZ+0x228a0], R2 ;  /* 0x0228a002080075a7 */ /* 0x001064000804017f */
[----:B-1----:R-:W-:Y:S05]  /*1b970*/  @!P2 NANOSLEEP.SYNCS 0x989680 ;  /* 0x009896800000a95d */ /* 0x002fea0003900000 */
[----:B------:R-:W1:Y:S02]  /*1b980*/  @!P2 SYNCS.PHASECHK.TRANS64 P2, [R8+URZ+0x228a0], R2 ;  /* 0x0228a0020800a5a7 */ /* 0x000e64000804007f */
[----:B-1----:R-:W-:Y:S05]  /*1b990*/  @!P2 BRA `(.L_x_838) ;  /* 0xfffffffc00f0a947 */ /* 0x002fea000383ffff */
[----:B------:R-:W-:Y:S05]  /*1b9a0*/  BRA `(.L_x_1010) ;  /* 0xffffff9400607947 */ /* 0x000fea000383ffff */
.L_x_843:
[----:B-1----:R1:W2:Y:S02]  /*1b9b0*/  SYNCS.PHASECHK.TRANS64.TRYWAIT P2, [R8+URZ+0x228c0], R2 ;  /* 0x0228c002080075a7 */ /* 0x0022a4000804017f */
[----:B--2---:R-:W-:Y:S05]  /*1b9c0*/  @!P2 NANOSLEEP.SYNCS 0x989680 ;  /* 0x009896800000a95d */ /* 0x004fea0003900000 */
[----:B------:R-:W2:Y:S02]  /*1b9d0*/  @!P2 SYNCS.PHASECHK.TRANS64 P2, [R8+URZ+0x228c0], R2 ;  /* 0x0228c0020800a5a7 */ /* 0x000ea4000804007f */
[----:B--2---:R-:W-:Y:S05]  /*1b9e0*/  @!P2 BRA `(.L_x_843) ;  /* 0xfffffffc00f0a947 */ /* 0x004fea000383ffff */
[----:B------:R-:W-:Y:S05]  /*1b9f0*/  BRA `(.L_x_1011) ;  /* 0xffffff9400d87947 */ /* 0x000fea000383ffff */
.L_x_861:
        /* <DEDUP_REMOVED lines=8> */
[----:B-1---5:R-:W-:Y:S05]  /*1ba80*/  WARPSYNC.COLLECTIVE R15, `(.L_x_1013) ;  /* 0x000000000f087348 */ /* 0x022fea0003c00000 */
[----:B------:R0:W2:Y:S02]  /*1ba90*/  SHFL.IDX P6, R14, R13, R12, R11 ;  /* 0x0000000c0d0e7389 */ /* 0x0000a400000c000b */
[----:B012--5:R-:W-:Y:S01]  /*1baa0*/  ENDCOLLECTIVE ;  /* 0x000000000000791b */ /* 0x027fe20003800000 */
.L_x_1013:
[----:B------:R-:W-:Y:S05]  /*1bab0*/  BSYNC B0 ;  /* 0x0000000000007941 */ /* 0x000fea0003800000 */
.L_x_1012:
[----:B------:R-:W-:Y:S05]  /*1bac0*/  BRA `(.L_x_1014) ;  /* 0xffffffa400ec7947 */ /* 0x000fea000383ffff */
.L_x_864:
[----:B0-----:R0:W2:Y:S02]  /*1bad0*/  SYNCS.PHASECHK.TRANS64.TRYWAIT P0, [R31+URZ+0x22840], R0 ;  /* 0x022840001f0075a7 */ /* 0x0010a4000800017f */
[----:B--2---:R-:W-:Y:S05]  /*1bae0*/  @!P0 NANOSLEEP.SYNCS 0x989680 ;  /* 0x009896800000895d */ /* 0x004fea0003900000 */
[----:B------:R-:W2:Y:S02]  /*1baf0*/  @!P0 SYNCS.PHASECHK.TRANS64 P0, [R31+URZ+0x22840], R0 ;  /* 0x022840001f0085a7 */ /* 0x000ea4000800007f */
[----:B--2---:R-:W-:Y:S05]  /*1bb00*/  @!P0 BRA `(.L_x_864) ;  /* 0xfffffffc00f08947 */ /* 0x004fea000383ffff */
[----:B------:R-:W-:Y:S05]  /*1bb10*/  BRA `(.L_x_1015) ;  /* 0xffffffa400fc7947 */ /* 0x000fea000383ffff */
.L_x_865:
[----:B------:R-:W-:Y:S01]  /*1bb20*/  BSSY B0, `(.L_x_1016) ;  /* 0x0000008000007945 */ /* 0x000fe20003800000 */
[----:B------:R-:W-:Y:S01]  /*1bb30*/  MOV R13, R4 ;  /* 0x00000004000d7202 */ /* 0x000fe20000000f00 */
[----:B------:R-:W-:Y:S02]  /*1bb40*/  IMAD.MOV.U32 R12, RZ, RZ, RZ ;  /* 0x000000ffff0c7224 */ /* 0x000fe400078e00ff */
[----:B------:R-:W-:Y:S02]  /*1bb50*/  IMAD.MOV.U32 R11, RZ, RZ, 0x181f ;  /* 0x0000181fff0b7424 */ /* 0x000fe400078e00ff */
[----:B------:R-:W-:-:S07]  /*1bb60*/  IMAD.MOV.U32 R15, RZ, RZ, -0x1 ;  /* 0xffffffffff0f7424 */ /* 0x000fce00078e00ff */
[----:B01----:R-:W-:Y:S05]  /*1bb70*/  WARPSYNC.COLLECTIVE R15, `(.L_x_1017) ;  /* 0x000000000f087348 */ /* 0x003fea0003c00000 */
[----:B------:R2:W3:Y:S02]  /*1bb80*/  SHFL.IDX P6, R14, R13, R12, R11 ;  /* 0x0000000c0d0e7389 */ /* 0x0004e400000c000b */
[----:B0123--:R-:W-:Y:S01]  /*1bb90*/  ENDCOLLECTIVE ;  /* 0x000000000000791b */ /* 0x00ffe20003800000 */
.L_x_1017:
[----:B------:R-:W-:Y:S05]  /*1bba0*/  BSYNC B0 ;  /* 0x0000000000007941 */ /* 0x000fea0003800000 */
.L_x_1016:
        /* <DEDUP_REMOVED lines=9> */
.L_x_1018:
[----:B------:R-:W-:Y:S01]  /*1bc40*/  IMAD.MOV.U32 R13, RZ, RZ, R4 ;  /* 0x000000ffff0d7224 */ /* 0x000fe200078e0004 */
[----:B------:R-:W-:Y:S01]  /*1bc50*/  MOV R12, 0x1 ;  /* 0x00000001000c7802 */ /* 0x000fe20000000f00 */
[----:B------:R-:W-:-:S07]  /*1bc60*/  IMAD.MOV.U32 R3, RZ, RZ, R14 ;  /* 0x000000ffff037224 */ /* 0x000fce00078e000e */
[----:B------:R-:W-:Y:S05]  /*1bc70*/  WARPSYNC.COLLECTIVE R15, `(.L_x_1019) ;  /* 0x000000000f087348 */ /* 0x000fea0003c00000 */
[----:B------:R0:W1:Y:S02]  /*1bc80*/  SHFL.IDX P6, R14, R13, R12, R11 ;  /* 0x0000000c0d0e7389 */ /* 0x00006400000c000b */
[----:B01----:R-:W-:Y:S01]  /*1bc90*/  ENDCOLLECTIVE ;  /* 0x000000000000791b */ /* 0x003fe20003800000 */
.L_x_1019:
        /* <DEDUP_REMOVED lines=15> */
.L_x_1020:
[----:B------:R-:W-:Y:S02]  /*1bd90*/  @P0 IMAD R6, R5, 0x2, R22 ;  /* 0x0000000205060824 */ /* 0x000fe400078e0216 */
[----:B------:R-:W-:Y:S02]  /*1bda0*/  IMAD.MOV.U32 R13, RZ, RZ, R4 ;  /* 0x000000ffff0d7224 */ /* 0x000fe400078e0004 */
[----:B------:R-:W-:Y:S02]  /*1bdb0*/  IMAD.MOV.U32 R12, RZ, RZ, 0x2 ;  /* 0x00000002ff0c7424 */ /* 0x000fe400078e00ff */
[----:B------:R-:W-:-:S07]  /*1bdc0*/  IMAD.MOV.U32 R3, RZ, RZ, R14 ;  /* 0x000000ffff037224 */ /* 0x000fce00078e000e */
[----:B------:R-:W-:Y:S05]  /*1bdd0*/  WARPSYNC.COLLECTIVE R15, `(.L_x_1021) ;  /* 0x000000000f087348 */ /* 0x000fea0003c00000 */
[----:B------:R0:W1:Y:S02]  /*1bde0*/  SHFL.IDX P6, R14, R13, R12, R11 ;  /* 0x0000000c0d0e7389 */ /* 0x00006400000c000b */
[----:B01----:R-:W-:Y:S01]  /*1bdf0*/  ENDCOLLECTIVE ;  /* 0x000000000000791b */ /* 0x003fe20003800000 */
.L_x_1021:
        /* <DEDUP_REMOVED lines=15> */
.L_x_1022:
[----:B------:R-:W-:Y:S01]  /*1bef0*/  @P0 IMAD R6, R5, 0x2, R22 ;  /* 0x0000000205060824 */ /* 0x000fe200078e0216 */
[----:B------:R-:W-:Y:S01]  /*1bf00*/  MOV R13, R4 ;  /* 0x00000004000d7202 */ /* 0x000fe20000000f00 */
[----:B------:R-:W-:Y:S02]  /*1bf10*/  IMAD.MOV.U32 R12, RZ, RZ, 0x3 ;  /* 0x00000003ff0c7424 */ /* 0x000fe400078e00ff */
[----:B------:R-:W-:-:S07]  /*1bf20*/  IMAD.MOV.U32 R3, RZ, RZ, R14 ;  /* 0x000000ffff037224 */ /* 0x000fce00078e000e */
[----:B------:R-:W-:Y:S05]  /*1bf30*/  WARPSYNC.COLLECTIVE R15, `(.L_x_1023) ;  /* 0x000000000f087348 */ /* 0x000fea0003c00000 */
[----:B------:R0:W1:Y:S02]  /*1bf40*/  SHFL.IDX P6, R14, R13, R12, R11 ;  /* 0x0000000c0d0e7389 */ /* 0x00006400000c000b */
[----:B01----:R-:W-:Y:S01]  /*1bf50*/  ENDCOLLECTIVE ;  /* 0x000000000000791b */ /* 0x003fe20003800000 */
.L_x_1023:
        /* <DEDUP_REMOVED lines=15> */
.L_x_1024:
[----:B------:R-:W-:Y:S02]  /*1c050*/  @P0 IMAD R6, R5, 0x2, R22 ;  /* 0x0000000205060824 */ /* 0x000fe400078e0216 */
[----:B------:R-:W-:Y:S02]  /*1c060*/  IMAD.MOV.U32 R13, RZ, RZ, R4 ;  /* 0x000000ffff0d7224 */ /* 0x000fe400078e0004 */
[----:B------:R-:W-:Y:S02]  /*1c070*/  IMAD.MOV.U32 R12, RZ, RZ, 0x4 ;  /* 0x00000004ff0c7424 */ /* 0x000fe400078e00ff */
[----:B------:R-:W-:-:S07]  /*1c080*/  IMAD.MOV.U32 R3, RZ, RZ, R14 ;  /* 0x000000ffff037224 */ /* 0x000fce00078e000e */
[----:B------:R-:W-:Y:S05]  /*1c090*/  WARPSYNC.COLLECTIVE R15, `(.L_x_1025) ;  /* 0x000000000f087348 */ /* 0x000fea0003c00000 */
[----:B------:R0:W1:Y:S02]  /*1c0a0*/  SHFL.IDX P6, R14, R13, R12, R11 ;  /* 0x0000000c0d0e7389 */ /* 0x00006400000c000b */
[----:B01----:R-:W-:Y:S01]  /*1c0b0*/  ENDCOLLECTIVE ;  /* 0x000000000000791b */ /* 0x003fe20003800000 */
.L_x_1025:
        /* <DEDUP_REMOVED lines=15> */
.L_x_1026:
[----:B------:R-:W-:Y:S01]  /*1c1b0*/  @P0 LEA R6, R5, R22, 0x1 ;  /* 0x0000001605060211 */ /* 0x000fe200078e08ff */
[----:B------:R-:W-:Y:S02]  /*1c1c0*/  IMAD.MOV.U32 R13, RZ, RZ, R4 ;  /* 0x000000ffff0d7224 */ /* 0x000fe400078e0004 */
[----:B------:R-:W-:Y:S02]  /*1c1d0*/  IMAD.MOV.U32 R12, RZ, RZ, 0x5 ;  /* 0x00000005ff0c7424 */ /* 0x000fe400078e00ff */
[----:B------:R-:W-:-:S07]  /*1c1e0*/  IMAD.MOV.U32 R3, RZ, RZ, R14 ;  /* 0x000000ffff037224 */ /* 0x000fce00078e000e */
[----:B------:R-:W-:Y:S05]  /*1c1f0*/  WARPSYNC.COLLECTIVE R15, `(.L_x_1027) ;  /* 0x000000000f087348 */ /* 0x000fea0003c00000 */
[----:B------:R0:W1:Y:S02]  /*1c200*/  SHFL.IDX P6, R14, R13, R12, R11 ;  /* 0x0000000c0d0e7389 */ /* 0x00006400000c000b */
[----:B01----:R-:W-:Y:S01]  /*1c210*/  ENDCOLLECTIVE ;  /* 0x000000000000791b */ /* 0x003fe20003800000 */
.L_x_1027:
        /* <DEDUP_REMOVED lines=10> */
.L_x_1028:
[----:B------:R-:W-:Y:S01]  /*1c2c0*/  @!PT LDS RZ, [RZ] ;  /* 0x00000000fffff984 */ /* 0x000fe20000000800 */
[----:B------:R-:W-:Y:S01]  /*1c2d0*/  @!PT LDS RZ, [RZ] ;  /* 0x00000000fffff984 */ /* 0x000fe20000000800 */
[----:B------:R-:W-:Y:S01]  /*1c2e0*/  @!PT LDS RZ, [RZ] ;  /* 0x00000000fffff984 */ /* 0x000fe20000000800 */
[----:B------:R0:W-:Y:S01]  /*1c2f0*/  @P0 LDGSTS.E.BYPASS.LTC128B.128 [R6+0x1e400], desc[UR40][R2.64], !P2 ;  /* 0x1e40000002060fae */ /* 0x0001e2000d101d68 */
[----:B------:R-:W-:Y:S01]  /*1c300*/  IMAD.MOV.U32 R0, RZ, RZ, R14 ;  /* 0x000000ffff007224 */ /* 0x000fe200078e000e */
[----:B------:R-:W-:Y:S06]  /*1c310*/  BRA `(.L_x_1029) ;  /* 0xffffffa400647947 */ /* 0x000fec000383ffff */
.L_x_870:
[----:B------:R-:W-:Y:S01]  /*1c320*/  IMAD.MOV.U32 R13, RZ, RZ, R4 ;  /* 0x000000ffff0d7224 */ /* 0x000fe200078e0004 */
[----:B------:R-:W-:Y:S01]  /*1c330*/  IADD3 R17, R10, R17, RZ ;  /* 0x000000110a117210 */ /* 0x000fe20007ffe0ff */
[----:B------:R-:W-:Y:S02]  /*1c340*/  IMAD.MOV.U32 R12, RZ, RZ, RZ ;  /* 0x000000ffff0c7224 */ /* 0x000fe400078e00ff */
[----:B------:R-:W-:Y:S02]  /*1c350*/  IMAD.MOV.U32 R11, RZ, RZ, 0x181f ;  /* 0x0000181fff0b7424 */ /* 0x000fe400078e00ff */
[----:B------:R-:W-:Y:S02]  /*1c360*/  IMAD.MOV.U32 R15, RZ, RZ, -0x1 ;  /* 0xffffffffff0f7424 */ /* 0x000fe400078e00ff */
[----:B-----5:R-:W-:Y:S02]  /*1c370*/  IMAD R5, R20, R7, RZ ;  /* 0x0000000714057224 */ /* 0x020fe400078e02ff */
[----:B------:R-:W-:-:S07]  /*1c380*/  VIADD R6, R17, 0x10 ;  /* 0x0000001011067836 */ /* 0x000fce0000000000 */
[----:B------:R-:W-:Y:S05]  /*1c390*/  WARPSYNC.COLLECTIVE R15, `(.L_x_1030) ;  /* 0x000000000f087348 */ /* 0x000fea0003c00000 */
[----:B------:R0:W1:Y:S02]  /*1c3a0*/  SHFL.IDX P6, R14, R13, R12, R11 ;  /* 0x0000000c0d0e7389 */ /* 0x00006400000c000b */
[----:B01----:R-:W-:Y:S01]  /*1c3b0*/  ENDCOLLECTIVE ;  /* 0x000000000000791b */ /* 0x003fe20003800000 */
.L_x_1030:
[----:B------:R-:W-:Y:S01]  /*1c3c0*/  ISETP.GE.AND P0, PT, R17, R5, PT ;  /* 0x000000051100720c */ /* 0x000fe20003f06270 */
[----:B------:R-:W-:Y:S02]  /*1c3d0*/  IMAD.MOV.U32 R13, RZ, RZ, R0 ;  /* 0x000000ffff0d7224 */ /* 0x000fe400078e0000 */
[----:B------:R-:W-:-:S10]  /*1c3e0*/  IMAD.MOV.U32 R2, RZ, RZ, R14 ;  /* 0x000000ffff027224 */ /* 0x000fd400078e000e */
[----:B------:R-:W-:Y:S05]  /*1c3f0*/  WARPSYNC.COLLECTIVE R15, `(.L_x_1031) ;  /* 0x000000000f087348 */ /* 0x000fea0003c00000 */
[----:B------:R0:W1:Y:S02]  /*1c400*/  SHFL.IDX P6, R14, R13, R12, R11 ;  /* 0x0000000c0d0e7389 */ /* 0x00006400000c000b */
[----:B01----:R-:W-:Y:S01]  /*1c410*/  ENDCOLLECTIVE ;  /* 0x000000000000791b */ /* 0x003fe20003800000 */
.L_x_1031:
[----:B------:R-:W-:Y:S02]  /*1c420*/  IMAD.MOV.U32 R13, RZ, RZ, R4 ;  /* 0x000000ffff0d7224 */ /* 0x000fe400078e0004 */
[----:B------:R-:W-:Y:S02]  /*1c430*/  IMAD.MOV.U32 R12, RZ, RZ, 0x1 ;  /* 0x00000001ff0c7424 */ /* 0x000fe400078e00ff */
[----:B------:R-:W-:-:S07]  /*1c440*/  IMAD.MOV.U32 R3, RZ, RZ, R14 ;  /* 0x000000ffff037224 */ /* 0x000fce00078e000e */
[----:B------:R-:W-:Y:S05]  /*1c450*/  WARPSYNC.COLLECTIVE R15, `(.L_x_1032) ;  /* 0x000000000f087348 */ /* 0x000fea0003c00000 */
[----:B------:R0:W1:Y:S02]  /*1c460*/  SHFL.IDX P6, R14, R13, R12, R11 ;  /* 0x0000000c0d0e7389 */ /* 0x00006400000c000b */
[----:B01----:R-:W-:Y:S01]  /*1c470*/  ENDCOLLECTIVE ;  /* 0x000000000000791b */ /* 0x003fe20003800000 */
.L_x_1032:
        /* <DEDUP_REMOVED lines=15> */
.L_x_1033:
[----:B------:R-:W-:Y:S02]  /*1c570*/  IMAD.MOV.U32 R13, RZ, RZ, R4 ;  /* 0x000000ffff0d7224 */ /* 0x000fe400078e0004 */
[----:B------:R-:W-:Y:S02]  /*1c580*/  IMAD.MOV.U32 R12, RZ, RZ, 0x2 ;  /* 0x00000002ff0c7424 */ /* 0x000fe400078e00ff */
[----:B------:R-:W-:-:S07]  /*1c590*/  IMAD.MOV.U32 R3, RZ, RZ, R14 ;  /* 0x000000ffff037224 */ /* 0x000fce00078e000e */
[----:B------:R-:W-:Y:S05]  /*1c5a0*/  WARPSYNC.COLLECTIVE R15, `(.L_x_1034) ;  /* 0x000000000f087348 */ /* 0x000fea0003c00000 */
[----:B------:R0:W1:Y:S02]  /*1c5b0*/  SHFL.IDX P6, R14, R13, R12, R11 ;  /* 0x0000000c0d0e7389 */ /* 0x00006400000c000b */
[----:B01----:R-:W-:Y:S01]  /*1c5c0*/  ENDCOLLECTIVE ;  /* 0x000000000000791b */ /* 0x003fe20003800000 */
.L_x_1034:
[----:B------:R-:W-:-:S05]  /*1c5d0*/  @!P0 LEA R3, P2, R9, R3, 0x1 ;  /* 0x0000000309038211 */ /* 0x000fca00078408ff */
[----:B------:R-:W-:-:S05]  /*1c5e0*/  @!P0 IMAD.X R2, RZ, RZ, R2, P2 ;  /* 0x000000ffff028224 */ /* 0x000fca00010e0602 */
[----:B------:R-:W-:Y:S02]  /*1c5f0*/  @!P0 LOP3.LUT R3, R3, R2, RZ, 0x3c, !PT ;  /* 0x0000000203038212 */ /* 0x000fe400078e3cff */
[----:B------:R-:W-:Y:S02]  /*1c600*/  MOV R13, R0 ;  /* 0x00000000000d7202 */ /* 0x000fe40000000f00 */
        /* <DEDUP_REMOVED lines=12> */
.L_x_1035:
[----:B------:R-:W-:Y:S02]  /*1c6d0*/  IMAD.MOV.U32 R13, RZ, RZ, R4 ;  /* 0x000000ffff0d7224 */ /* 0x000fe400078e0004 */
[----:B------:R-:W-:Y:S02]  /*1c6e0*/  IMAD.MOV.U32 R12, RZ, RZ, 0x3 ;  /* 0x00000003ff0c7424 */ /* 0x000fe400078e00ff */
[----:B------:R-:W-:-:S07]  /*1c6f0*/  IMAD.MOV.U32 R3, RZ, RZ, R14 ;  /* 0x000000ffff037224 */ /* 0x000fce00078e000e */
[----:B------:R-:W-:Y:S05]  /*1c700*/  WARPSYNC.COLLECTIVE R15, `(.L_x_1036) ;  /* 0x000000000f087348 */ /* 0x000fea0003c00000 */
[----:B------:R0:W1:Y:S02]  /*1c710*/  SHFL.IDX P6, R14, R13, R12, R11 ;  /* 0x0000000c0d0e7389 */ /* 0x00006400000c000b */
[----:B01----:R-:W-:Y:S01]  /*1c720*/  ENDCOLLECTIVE ;  /* 0x000000000000791b */ /* 0x003fe20003800000 */
.L_x_1036:
        /* <DEDUP_REMOVED lines=16> */
.L_x_1037:
[----:B------:R-:W-:Y:S02]  /*1c830*/  IMAD.MOV.U32 R13, RZ, RZ, R4 ;  /* 0x000000ffff0d7224 */ /* 0x000fe400078e0004 */
[----:B------:R-:W-:Y:S02]  /*1c840*/  IMAD.MOV.U32 R12, RZ, RZ, 0x4 ;  /* 0x00000004ff0c7424 */ /* 0x000fe400078e00ff */
[----:B------:R-:W-:-:S07]  /*1c850*/  IMAD.MOV.U32 R3, RZ, RZ, R14 ;  /* 0x000000ffff037224 */ /* 0x000fce00078e000e */
[----:B------:R-:W-:Y:S05]  /*1c860*/  WARPSYNC.COLLECTIVE R15, `(.L_x_1038) ;  /* 0x000000000f087348 */ /* 0x000fea0003c00000 */
[----:B------:R0:W1:Y:S02]  /*1c870*/  SHFL.IDX P6, R14, R13, R12, R11 ;  /* 0x0000000c0d0e7389 */ /* 0x00006400000c000b */
[----:B01----:R-:W-:Y:S01]  /*1c880*/  ENDCOLLECTIVE ;  /* 0x000000000000791b */ /* 0x003fe20003800000 */
.L_x_1038:
        /* <DEDUP_REMOVED lines=11> */
[----:B------:R-:W-:Y:S02]  /*1c940*/  ISETP.GE.AND P0, PT, R2, R5, PT ;  /* 0x000000050200720c */ /* 0x000fe40003f06270 */
[----:B------:R-:W-:-:S11]  /*1c950*/  MOV R2, R14 ;  /* 0x0000000e00027202 */ /* 0x000fd60000000f00 */
[----:B------:R-:W-:Y:S05]  /*1c960*/  WARPSYNC.COLLECTIVE R15, `(.L_x_1039) ;  /* 0x000000000f087348 */ /* 0x000fea0003c00000 */
[----:B------:R0:W1:Y:S02]  /*1c970*/  SHFL.IDX P6, R14, R13, R12, R11 ;  /* 0x0000000c0d0e7389 */ /* 0x00006400000c000b */
[----:B01----:R-:W-:Y:S01]  /*1c980*/  ENDCOLLECTIVE ;  /* 0x000000000000791b */ /* 0x003fe20003800000 */
.L_x_1039:
[----:B------:R-:W-:Y:S02]  /*1c990*/  IMAD.MOV.U32 R13, RZ, RZ, R4 ;  /* 0x000000ffff0d7224 */ /* 0x000fe400078e0004 */
[----:B------:R-:W-:Y:S02]  /*1c9a0*/  IMAD.MOV.U32 R12, RZ, RZ, 0x5 ;  /* 0x00000005ff0c7424 */ /* 0x000fe400078e00ff */
[----:B------:R-:W-:-:S07]  /*1c9b0*/  IMAD.MOV.U32 R3, RZ, RZ, R14 ;  /* 0x000000ffff037224 */ /* 0x000fce00078e000e */
[----:B------:R-:W-:Y:S05]  /*1c9c0*/  WARPSYNC.COLLECTIVE R15, `(.L_x_1040) ;  /* 0x000000000f087348 */ /* 0x000fea0003c00000 */
[----:B------:R0:W1:Y:S02]  /*1c9d0*/  SHFL.IDX P6, R14, R13, R12, R11 ;  /* 0x0000000c0d0e7389 */ /* 0x00006400000c000b */
[----:B01----:R-:W-:Y:S01]  /*1c9e0*/  ENDCOLLECTIVE ;  /* 0x000000000000791b */ /* 0x003fe20003800000 */
.L_x_1040:
        /* <DEDUP_REMOVED lines=16> */
.L_x_1041:
[----:B------:R-:W-:Y:S01]  /*1caf0*/  IMAD.MOV.U32 R13, RZ, RZ, R4 ;  /* 0x000000ffff0d7224 */ /* 0x000fe200078e0004 */
[----:B------:R-:W-:Y:S01]  /*1cb00*/  MOV R12, 0x6 ;  /* 0x00000006000c7802 */ /* 0x000fe20000000f00 */
[----:B------:R-:W-:-:S07]  /*1cb10*/  IMAD.MOV.U32 R3, RZ, RZ, R14 ;  /* 0x000000ffff037224 */ /* 0x000fce00078e000e */
[----:B------:R-:W-:Y:S05]  /*1cb20*/  WARPSYNC.COLLECTIVE R15, `(.L_x_1042) ;  /* 0x000000000f087348 */ /* 0x000fea0003c00000 */
[----:B------:R0:W1:Y:S02]  /*1cb30*/  SHFL.IDX P6, R14, R13, R12, R11 ;  /* 0x0000000c0d0e7389 */ /* 0x00006400000c000b */
[----:B01----:R-:W-:Y:S01]  /*1cb40*/  ENDCOLLECTIVE ;  /* 0x000000000000791b */ /* 0x003fe20003800000 */
.L_x_1042:
        /* <DEDUP_REMOVED lines=16> */
.L_x_1043:
[----:B------:R-:W-:Y:S02]  /*1cc50*/  IMAD.MOV.U32 R13, RZ, RZ, R4 ;  /* 0x000000ffff0d7224 */ /* 0x000fe400078e0004 */
[----:B------:R-:W-:Y:S02]  /*1cc60*/  IMAD.MOV.U32 R12, RZ, RZ, 0x7 ;  /* 0x00000007ff0c7424 */ /* 0x000fe400078e00ff */
[----:B------:R-:W-:-:S07]  /*1cc70*/  IMAD.MOV.U32 R3, RZ, RZ, R14 ;  /* 0x000000ffff037224 */ /* 0x000fce00078e000e */
[----:B------:R-:W-:Y:S05]  /*1cc80*/  WARPSYNC.COLLECTIVE R15, `(.L_x_1044) ;  /* 0x000000000f087348 */ /* 0x000fea0003c00000 */
[----:B------:R0:W1:Y:S02]  /*1cc90*/  SHFL.IDX P6, R14, R13, R12, R11 ;  /* 0x0000000c0d0e7389 */ /* 0x00006400000c000b */
[----:B01----:R-:W-:Y:S01]  /*1cca0*/  ENDCOLLECTIVE ;  /* 0x000000000000791b */ /* 0x003fe20003800000 */
.L_x_1044:
[----:B------:R-:W-:-:S05]  /*1ccb0*/  @!P0 LEA R3, P2, R9, R3, 0x1 ;  /* 0x0000000309038211 */ /* 0x000fca00078408ff */
[----:B------:R-:W-:-:S05]  /*1ccc0*/  @!P0 IMAD.X R2, RZ, RZ, R2, P2 ;  /* 0x000000ffff028224 */ /* 0x000fca00010e0602 */
[----:B------:R-:W-:Y:S01]  /*1ccd0*/  @!P0 LOP3.LUT R3, R3, R2, RZ, 0x3c, !PT ;  /* 0x0000000203038212 */ /* 0x000fe200078e3cff */
[----:B------:R-:W-:-:S03]  /*1cce0*/  IMAD.MOV.U32 R13, RZ, RZ, R0 ;  /* 0x000000ffff0d7224 */ /* 0x000fc600078e0000 */
[----:B------:R-:W-:-:S04]  /*1ccf0*/  @!P0 LOP3.LUT R2, R3, R2, RZ, 0x3c, !PT ;  /* 0x0000000203028212 */ /* 0x000fc800078e3cff */
[----:B------:R-:W-:Y:S01]  /*1cd00*/  @!P0 LOP3.LUT R3, R3, R2, RZ, 0x3c, !PT ;  /* 0x0000000203038212 */ /* 0x000fe200078e3cff */
[----:B------:R-:W-:-:S07]  /*1cd10*/  IMAD.MOV.U32 R4, RZ, RZ, R14 ;  /* 0x000000ffff047224 */ /* 0x000fce00078e000e */
[----:B------:R-:W-:Y:S05]  /*1cd20*/  WARPSYNC.COLLECTIVE R15, `(.L_x_1045) ;  /* 0x000000000f087348 */ /* 0x000fea0003c00000 */
[----:B------:R0:W1:Y:S02]  /*1cd30*/  SHFL.IDX P6, R14, R13, R12, R11 ;  /* 0x0000000c0d0e7389 */ /* 0x00006400000c000b */
[----:B01----:R-:W-:Y:S01]  /*1cd40*/  ENDCOLLECTIVE ;  /* 0x000000000000791b */ /* 0x003fe20003800000 */
.L_x_1045:
[----:B------:R-:W-:Y:S01]  /*1cd50*/  @!PT LDS RZ, [RZ] ;  /* 0x00000000fffff984 */ /* 0x000fe20000000800 */
[----:B------:R-:W-:Y:S01]  /*1cd60*/  @!PT LDS RZ, [RZ] ;  /* 0x00000000fffff984 */ /* 0x000fe20000000800 */
[----:B------:R-:W-:Y:S01]  /*1cd70*/  @!PT LDS RZ, [RZ] ;  /* 0x00000000fffff984 */ /* 0x000fe20000000800 */
[----:B------:R0:W-:Y:S01]  /*1cd80*/  @!P0 LDGSTS.E.BYPASS.LTC128B.128 [R8+0x1b400], desc[UR40][R2.64], !P1 ;  /* 0x1b40000002088fae */ /* 0x0001e2000c901d68 */
[----:B------:R-:W-:Y:S01]  /*1cd90*/  IMAD.MOV.U32 R0, RZ, RZ, R14 ;  /* 0x000000ffff007224 */ /* 0x000fe200078e000e */
[----:B------:R-:W-:Y:S06]  /*1cda0*/  BRA `(.L_x_1046) ;  /* 0xffffffa400e87947 */ /* 0x000fec000383ffff */
.L_x_873:
[----:B0-----:R0:W1:Y:S02]  /*1cdb0*/  SYNCS.PHASECHK.TRANS64.TRYWAIT P0, [R22+URZ+0x22820], R3 ;  /* 0x02282003160075a7 */ /* 0x001064000800017f */
[----:B-1----:R-:W-:Y:S05]  /*1cdc0*/  @!P0 NANOSLEEP.SYNCS 0x989680 ;  /* 0x009896800000895d */ /* 0x002fea0003900000 */
[----:B------:R-:W1:Y:S02]  /*1cdd0*/  @!P0 SYNCS.PHASECHK.TRANS64 P0, [R22+URZ+0x22820], R3 ;  /* 0x02282003160085a7 */ /* 0x000e64000800007f */
[----:B-1----:R-:W-:Y:S05]  /*1cde0*/  @!P0 BRA `(.L_x_873) ;  /* 0xfffffffc00f08947 */ /* 0x002fea000383ffff */
[----:B------:R-:W-:Y:S05]  /*1cdf0*/  BRA `(.L_x_1047) ;  /* 0xffffffa800447947 */ /* 0x000fea000383ffff */
.L_x_876:
[----:B-1----:R1:W2:Y:S02]  /*1ce00*/  SYNCS.PHASECHK.TRANS64.TRYWAIT P0, [R31+URZ+0x22860], R0 ;  /* 0x022860001f0075a7 */ /* 0x0022a4000800017f */
[----:B--2---:R-:W-:Y:S05]  /*1ce10*/  @!P0 NANOSLEEP.SYNCS 0x989680 ;  /* 0x009896800000895d */ /* 0x004fea0003900000 */
[----:B------:R-:W2:Y:S02]  /*1ce20*/  @!P0 SYNCS.PHASECHK.TRANS64 P0, [R31+URZ+0x22860], R0 ;  /* 0x022860001f0085a7 */ /* 0x000ea4000800007f */
[----:B--2---:R-:W-:Y:S05]  /*1ce30*/  @!P0 BRA `(.L_x_876) ;  /* 0xfffffffc00f08947 */ /* 0x004fea000383ffff */
[----:B------:R-:W-:Y:S05]  /*1ce40*/  BRA `(.L_x_1048) ;  /* 0xffffffa800547947 */ /* 0x000fea000383ffff */
.L_x_877:
        /* <DEDUP_REMOVED lines=8> */
.L_x_1050:
[----:B------:R-:W-:Y:S05]  /*1ced0*/  BSYNC B0 ;  /* 0x0000000000007941 */ /* 0x000fea0003800000 */
.L_x_1049:
        /* <DEDUP_REMOVED lines=13> */
.L_x_1051:
        /* <DEDUP_REMOVED lines=11> */
.L_x_1052:
[----:B------:R-:W-:Y:S01]  /*1d060*/  IMAD.X R3, RZ, RZ, R3, P0 ;  /* 0x000000ffff037224 */ /* 0x000fe200000e0603 */
[----:B------:R-:W-:Y:S02]  /*1d070*/  ISETP.LT.OR P0, PT, R32, 0x1, P3 ;  /* 0x000000012000780c */ /* 0x000fe40001f01670 */
[----:B------:R-:W-:-:S11]  /*1d080*/  MOV R13, R5 ;  /* 0x00000005000d7202 */ /* 0x000fd60000000f00 */
        /* <DEDUP_REMOVED lines=14> */
.L_x_1053:
[----:B------:R-:W-:Y:S02]  /*1d170*/  IMAD.MOV.U32 R13, RZ, RZ, R6 ;  /* 0x000000ffff0d7224 */ /* 0x000fe400078e0006 */
[----:B------:R-:W-:Y:S01]  /*1d180*/  IMAD.MOV.U32 R12, RZ, RZ, 0x2 ;  /* 0x00000002ff0c7424 */ /* 0x000fe200078e00ff */
[----:B------:R-:W-:-:S13]  /*1d190*/  IADD3 R2, P4, R14, R0, RZ ;  /* 0x000000000e027210 */ /* 0x000fda0007f9e0ff */
[----:B------:R-:W-:Y:S05]  /*1d1a0*/  WARPSYNC.COLLECTIVE R15, `(.L_x_1054) ;  /* 0x000000000f087348 */ /* 0x000fea0003c00000 */
[----:B------:R0:W1:Y:S02]  /*1d1b0*/  SHFL.IDX P6, R14, R13, R12, R11 ;  /* 0x0000000c0d0e7389 */ /* 0x00006400000c000b */
[----:B01----:R-:W-:Y:S01]  /*1d1c0*/  ENDCOLLECTIVE ;  /* 0x000000000000791b */ /* 0x003fe20003800000 */
.L_x_1054:
        /* <DEDUP_REMOVED lines=17> */
.L_x_1055:
[----:B------:R-:W-:Y:S02]  /*1d2e0*/  IMAD.MOV.U32 R13, RZ, RZ, R6 ;  /* 0x000000ffff0d7224 */ /* 0x000fe400078e0006 */
[----:B------:R-:W-:Y:S01]  /*1d2f0*/  IMAD.MOV.U32 R12, RZ, RZ, 0x3 ;  /* 0x00000003ff0c7424 */ /* 0x000fe200078e00ff */
[----:B------:R-:W-:-:S13]  /*1d300*/  IADD3 R2, P4, R14, R0, RZ ;  /* 0x000000000e027210 */ /* 0x000fda0007f9e0ff */
[----:B------:R-:W-:Y:S05]  /*1d310*/  WARPSYNC.COLLECTIVE R15, `(.L_x_1056) ;  /* 0x000000000f087348 */ /* 0x000fea0003c00000 */
[----:B------:R0:W1:Y:S02]  /*1d320*/  SHFL.IDX P6, R14, R13, R12, R11 ;  /* 0x0000000c0d0e7389 */ /* 0x00006400000c000b */
[----:B01----:R-:W-:Y:S01]  /*1d330*/  ENDCOLLECTIVE ;  /* 0x000000000000791b */ /* 0x003fe20003800000 */
.L_x_1056:
        /* <DEDUP_REMOVED lines=17> */
.L_x_1057:
[----:B------:R-:W-:Y:S01]  /*1d450*/  IMAD.MOV.U32 R13, RZ, RZ, R6 ;  /* 0x000000ffff0d7224 */ /* 0x000fe200078e0006 */
[----:B------:R-:W-:Y:S02]  /*1d460*/  MOV R12, 0x4 ;  /* 0x00000004000c7802 */ /* 0x000fe40000000f00 */
[----:B------:R-:W-:-:S13]  /*1d470*/  IADD3 R2, P4, R14, R0, RZ ;  /* 0x000000000e027210 */ /* 0x000fda0007f9e0ff */
[----:B------:R-:W-:Y:S05]  /*1d480*/  WARPSYNC.COLLECTIVE R15, `(.L_x_1058) ;  /* 0x000000000f087348 */ /* 0x000fea0003c00000 */
[----:B------:R0:W1:Y:S02]  /*1d490*/  SHFL.IDX P6, R14, R13, R12, R11 ;  /* 0x0000000c0d0e7389 */ /* 0x00006400000c000b */
[----:B01----:R-:W-:Y:S01]  /*1d4a0*/  ENDCOLLECTIVE ;  /* 0x000000000000791b */ /* 0x003fe20003800000 */
.L_x_1058:
        /* <DEDUP_REMOVED lines=17> */
.L_x_1059:
[----:B------:R-:W-:Y:S02]  /*1d5c0*/  IMAD.MOV.U32 R13, RZ, RZ, R6 ;  /* 0x000000ffff0d7224 */ /* 0x000fe400078e0006 */
[----:B------:R-:W-:Y:S01]  /*1d5d0*/  IMAD.MOV.U32 R12, RZ, RZ, 0x5 ;  /* 0x00000005ff0c7424 */ /* 0x000fe200078e00ff */
[----:B------:R-:W-:-:S13]  /*1d5e0*/  IADD3 R2, P4, R14, R0, RZ ;  /* 0x000000000e027210 */ /* 0x000fda0007f9e0ff */
[----:B------:R-:W-:Y:S05]  /*1d5f0*/  WARPSYNC.COLLECTIVE R15, `(.L_x_1060) ;  /* 0x000000000f087348 */ /* 0x000fea0003c00000 */
[----:B------:R0:W1:Y:S02]  /*1d600*/  SHFL.IDX P6, R14, R13, R12, R11 ;  /* 0x0000000c0d0e7389 */ /* 0x00006400000c000b */
[----:B01----:R-:W-:Y:S01]  /*1d610*/  ENDCOLLECTIVE ;  /* 0x000000000000791b */ /* 0x003fe20003800000 */
.L_x_1060:
        /* <DEDUP_REMOVED lines=12> */
.L_x_1061:
        /* <DEDUP_REMOVED lines=9> */
.L_x_884:
[----:B0-----:R0:W1:Y:S02]  /*1d770*/  SYNCS.PHASECHK.TRANS64.TRYWAIT P0, [R4+URZ+0x22840], R21 ;  /* 0x02284015040075a7 */ /* 0x001064000800017f */
[----:B-1----:R-:W-:Y:S05]  /*1d780*/  @!P0 NANOSLEEP.SYNCS 0x989680 ;  /* 0x009896800000895d */ /* 0x002fea0003900000 */
[----:B------:R-:W1:Y:S02]  /*1d790*/  @!P0 SYNCS.PHASECHK.TRANS64 P0, [R4+URZ+0x22840], R21 ;  /* 0x02284015040085a7 */ /* 0x000e64000800007f */
[----:B-1----:R-:W-:Y:S05]  /*1d7a0*/  @!P0 BRA `(.L_x_884) ;  /* 0xfffffffc00f08947 */ /* 0x002fea000383ffff */
[----:B------:R-:W-:Y:S05]  /*1d7b0*/  BRA `(.L_x_1063) ;  /* 0xffffffa800b47947 */ /* 0x000fea000383ffff */
.L_x_885:
        /* <DEDUP_REMOVED lines=8> */
.L_x_1065:
[----:B------:R-:W-:Y:S05]  /*1d840*/  BSYNC B1 ;  /* 0x0000000000017941 */ /* 0x000fea0003800000 */
.L_x_1064:
        /* <DEDUP_REMOVED lines=9> */
.L_x_1066:
[----:B------:R-:W-:Y:S02]  /*1d8e0*/  IMAD.MOV.U32 R13, RZ, RZ, R9 ;  /* 0x000000ffff0d7224 */ /* 0x000fe400078e0009 */
[----:B------:R-:W-:Y:S02]  /*1d8f0*/  IMAD.MOV.U32 R12, RZ, RZ, 0x1 ;  /* 0x00000001ff0c7424 */ /* 0x000fe400078e00ff */
[----:B------:R-:W-:-:S07]  /*1d900*/  IMAD.MOV.U32 R2, RZ, RZ, R14 ;  /* 0x000000ffff027224 */ /* 0x000fce00078e000e */
[----:B------:R-:W-:Y:S05]  /*1d910*/  WARPSYNC.COLLECTIVE R15, `(.L_x_1067) ;  /* 0x000000000f087348 */ /* 0x000fea0003c00000 */
[----:B------:R0:W1:Y:S02]  /*1d920*/  SHFL.IDX P6, R14, R13, R12, R11 ;  /* 0x0000000c0d0e7389 */ /* 0x00006400000c000b */
[----:B01----:R-:W-:Y:S01]  /*1d930*/  ENDCOLLECTIVE ;  /* 0x000000000000791b */ /* 0x003fe20003800000 */
.L_x_1067:
        /* <DEDUP_REMOVED lines=11> */
.L_x_1068:
[----:B------:R-:W-:Y:S01]  /*1d9f0*/  MOV R13, R9 ;  /* 0x00000009000d7202 */ /* 0x000fe20000000f00 */
[----:B------:R-:W-:Y:S02]  /*1da00*/  IMAD.MOV.U32 R12, RZ, RZ, 0x2 ;  /* 0x00000002ff0c7424 */ /* 0x000fe400078e00ff */
[----:B------:R-:W-:-:S07]  /*1da10*/  IMAD.MOV.U32 R2, RZ, RZ, R14 ;  /* 0x000000ffff027224 */ /* 0x000fce00078e000e */
[----:B------:R-:W-:Y:S05]  /*1da20*/  WARPSYNC.COLLECTIVE R15, `(.L_x_1069) ;  /* 0x000000000f087348 */ /* 0x000fea0003c00000 */
[----:B------:R0:W1:Y:S02]  /*1da30*/  SHFL.IDX P6, R14, R13, R12, R11 ;  /* 0x0000000c0d0e7389 */ /* 0x00006400000c000b */
[----:B01----:R-:W-:Y:S01]  /*1da40*/  ENDCOLLECTIVE ;  /* 0x000000000000791b */ /* 0x003fe20003800000 */
.L_x_1069:
        /* <DEDUP_REMOVED lines=11> */
.L_x_1070:
[----:B------:R-:W-:Y:S02]  /*1db00*/  IMAD.MOV.U32 R13, RZ, RZ, R9 ;  /* 0x000000ffff0d7224 */ /* 0x000fe400078e0009 */
[----:B------:R-:W-:Y:S02]  /*1db10*/  IMAD.MOV.U32 R12, RZ, RZ, 0x3 ;  /* 0x00000003ff0c7424 */ /* 0x000fe400078e00ff */
[----:B------:R-:W-:-:S07]  /*1db20*/  IMAD.MOV.U32 R2, RZ, RZ, R14 ;  /* 0x000000ffff027224 */ /* 0x000fce00078e000e */
[----:B------:R-:W-:Y:S05]  /*1db30*/  WARPSYNC.COLLECTIVE R15, `(.L_x_1071) ;  /* 0x000000000f087348 */ /* 0x000fea0003c00000 */
[----:B------:R0:W1:Y:S02]  /*1db40*/  SHFL.IDX P6, R14, R13, R12, R11 ;  /* 0x0000000c0d0e7389 */ /* 0x00006400000c000b */
[----:B01----:R-:W-:Y:S01]  /*1db50*/  ENDCOLLECTIVE ;  /* 0x000000000000791b */ /* 0x003fe20003800000 */
.L_x_1071:
        /* <DEDUP_REMOVED lines=11> */
.L_x_1072:
[----:B------:R-:W-:Y:S01]  /*1dc10*/  IMAD.MOV.U32 R13, RZ, RZ, R9 ;  /* 0x000000ffff0d7224 */ /* 0x000fe200078e0009 */
[----:B------:R-:W-:Y:S01]  /*1dc20*/  MOV R12, 0x4 ;  /* 0x00000004000c7802 */ /* 0x000fe20000000f00 */
[----:B------:R-:W-:-:S07]  /*1dc30*/  IMAD.MOV.U32 R2, RZ, RZ, R14 ;  /* 0x000000ffff027224 */ /* 0x000fce00078e000e */
[----:B------:R-:W-:Y:S05]  /*1dc40*/  WARPSYNC.COLLECTIVE R15, `(.L_x_1073) ;  /* 0x000000000f087348 */ /* 0x000fea0003c00000 */
[----:B------:R0:W1:Y:S02]  /*1dc50*/  SHFL.IDX P6, R14, R13, R12, R11 ;  /* 0x0000000c0d0e7389 */ /* 0x00006400000c000b */
[----:B01----:R-:W-:Y:S01]  /*1dc60*/  ENDCOLLECTIVE ;  /* 0x000000000000791b */ /* 0x003fe20003800000 */
.L_x_1073:
        /* <DEDUP_REMOVED lines=11> */
.L_x_1074:
[----:B------:R-:W-:Y:S02]  /*1dd20*/  IMAD.MOV.U32 R13, RZ, RZ, R9 ;  /* 0x000000ffff0d7224 */ /* 0x000fe400078e0009 */
[----:B------:R-:W-:Y:S02]  /*1dd30*/  IMAD.MOV.U32 R12, RZ, RZ, 0x5 ;  /* 0x00000005ff0c7424 */ /* 0x000fe400078e00ff */
[----:B------:R-:W-:-:S07]  /*1dd40*/  IMAD.MOV.U32 R2, RZ, RZ, R14 ;  /* 0x000000ffff027224 */ /* 0x000fce00078e000e */
[----:B------:R-:W-:Y:S05]  /*1dd50*/  WARPSYNC.COLLECTIVE R15, `(.L_x_1075) ;  /* 0x000000000f087348 */ /* 0x000fea0003c00000 */
[----:B------:R0:W1:Y:S02]  /*1dd60*/  SHFL.IDX P6, R14, R13, R12, R11 ;  /* 0x0000000c0d0e7389 */ /* 0x00006400000c000b */
[----:B01----:R-:W-:Y:S01]  /*1dd70*/  ENDCOLLECTIVE ;  /* 0x000000000000791b */ /* 0x003fe20003800000 */
.L_x_1075:
        /* <DEDUP_REMOVED lines=11> */
.L_x_1076:
[----:B------:R-:W-:Y:S01]  /*1de30*/  IMAD.MOV.U32 R2, RZ, RZ, R14 ;  /* 0x000000ffff027224 */ /* 0x000fe200078e000e */
[----:B------:R-:W-:Y:S06]  /*1de40*/  BRA `(.L_x_1077) ;  /* 0xffffffa400e07947 */ /* 0x000fec000383ffff */
.L_x_890:
[----:B---3--:R3:W4:Y:S02]  /*1de50*/  SYNCS.PHASECHK.TRANS64.TRYWAIT P0, [R4+URZ+0x22860], R21 ;  /* 0x02286015040075a7 */ /* 0x008724000800017f */
[----:B----4-:R-:W-:Y:S05]  /*1de60*/  @!P0 NANOSLEEP.SYNCS 0x989680 ;  /* 0x009896800000895d */ /* 0x010fea0003900000 */
[----:B------:R-:W4:Y:S02]  /*1de70*/  @!P0 SYNCS.PHASECHK.TRANS64 P0, [R4+URZ+0x22860], R21 ;  /* 0x02286015040085a7 */ /* 0x000f24000800007f */
[----:B----4-:R-:W-:Y:S05]  /*1de80*/  @!P0 BRA `(.L_x_890) ;  /* 0xfffffffc00f08947 */ /* 0x010fea000383ffff */
[----:B------:R-:W-:Y:S05]  /*1de90*/  BRA `(.L_x_1078) ;  /* 0xffffffa800307947 */ /* 0x000fea000383ffff */
.L_x_891:
[----:B------:R-:W-:Y:S01]  /*1dea0*/  BSSY B1, `(.L_x_1079) ;  /* 0x0000008000017945 */ /* 0x000fe20003800000 */
[----:B------:R-:W-:Y:S01]  /*1deb0*/  IMAD.MOV.U32 R13, RZ, RZ, R7 ;  /* 0x000000ffff0d7224 */ /* 0x000fe200078e0007 */
[----:B------:R-:W-:Y:S01]  /*1dec0*/  MOV R15, 0xffffffff ;  /* 0xffffffff000f7802 */ /* 0x000fe20000000f00 */
[----:B------:R-:W-:Y:S02]  /*1ded0*/  IMAD.MOV.U32 R12, RZ, RZ, RZ ;  /* 0x000000ffff0c7224 */ /* 0x000fe400078e00ff */
[----:B------:R-:W-:-:S07]  /*1dee0*/  IMAD.MOV.U32 R11, RZ, RZ, 0x181f ;  /* 0x0000181fff0b7424 */ /* 0x000fce00078e00ff */
[----:B0123--:R-:W-:Y:S05]  /*1def0*/  WARPSYNC.COLLECTIVE R15, `(.L_x_1080) ;  /* 0x000000000f087348 */ /* 0x00ffea0003c00000 */
[----:B------:R4:W0:Y:S02]  /*1df00*/  SHFL.IDX P6, R14, R13, R12, R11 ;  /* 0x0000000c0d0e7389 */ /* 0x00082400000c000b */
[----:B01234-:R-:W-:Y:S01]  /*1df10*/  ENDCOLLECTIVE ;  /* 0x000000000000791b */ /* 0x01ffe20003800000 */
.L_x_1080:
[----:B------:R-:W-:Y:S05]  /*1df20*/  BSYNC B1 ;  /* 0x0000000000017941 */ /* 0x000fea0003800000 */
.L_x_1079:
        /* <DEDUP_REMOVED lines=9> */
.L_x_1081:
[----:B------:R-:W-:Y:S02]  /*1dfc0*/  IMAD.MOV.U32 R13, RZ, RZ, R7 ;  /* 0x000000ffff0d7224 */ /* 0x000fe400078e0007 */
[----:B------:R-:W-:Y:S01]  /*1dfd0*/  IMAD.MOV.U32 R12, RZ, RZ, 0x1 ;  /* 0x00000001ff0c7424 */ /* 0x000fe200078e00ff */
[----:B------:R-:W-:-:S13]  /*1dfe0*/  IADD3 R2, P0, R14, R0, RZ ;  /* 0x000000000e027210 */ /* 0x000fda0007f1e0ff */
[----:B------:R-:W-:Y:S05]  /*1dff0*/  WARPSYNC.COLLECTIVE R15, `(.L_x_1082) ;  /* 0x000000000f087348 */ /* 0x000fea0003c00000 */
[----:B------:R0:W1:Y:S02]  /*1e000*/  SHFL.IDX P6, R14, R13, R12, R11 ;  /* 0x0000000c0d0e7389 */ /* 0x00006400000c000b */
[----:B01----:R-:W-:Y:S01]  /*1e010*/  ENDCOLLECTIVE ;  /* 0x000000000000791b */ /* 0x003fe20003800000 */
.L_x_1082:
        /* <DEDUP_REMOVED lines=13> */
.L_x_1083:
[----:B------:R-:W-:Y:S01]  /*1e0f0*/  MOV R13, R7 ;  /* 0x00000007000d7202 */ /* 0x000fe20000000f00 */
[----:B------:R-:W-:Y:S01]  /*1e100*/  IMAD.MOV.U32 R12, RZ, RZ, 0x2 ;  /* 0x00000002ff0c7424 */ /* 0x000fe200078e00ff */
[----:B------:R-:W-:-:S13]  /*1e110*/  IADD3 R2, P0, R14, R0, RZ ;  /* 0x000000000e027210 */ /* 0x000fda0007f1e0ff */
[----:B------:R-:W-:Y:S05]  /*1e120*/  WARPSYNC.COLLECTIVE R15, `(.L_x_1084) ;  /* 0x000000000f087348 */ /* 0x000fea0003c00000 */
[----:B------:R0:W1:Y:S02]  /*1e130*/  SHFL.IDX P6, R14, R13, R12, R11 ;  /* 0x0000000c0d0e7389 */ /* 0x00006400000c000b */
[----:B01----:R-:W-:Y:S01]  /*1e140*/  ENDCOLLECTIVE ;  /* 0x000000000000791b */ /* 0x003fe20003800000 */
.L_x_1084:
        /* <DEDUP_REMOVED lines=13> */
.L_x_1085:
[----:B------:R-:W-:Y:S02]  /*1e220*/  IMAD.MOV.U32 R13, RZ, RZ, R7 ;  /* 0x000000ffff0d7224 */ /* 0x000fe400078e0007 */
[----:B------:R-:W-:Y:S01]  /*1e230*/  IMAD.MOV.U32 R12, RZ, RZ, 0x3 ;  /* 0x00000003ff0c7424 */ /* 0x000fe200078e00ff */
[----:B------:R-:W-:-:S13]  /*1e240*/  IADD3 R2, P0, R14, R0, RZ ;  /* 0x000000000e027210 */ /* 0x000fda0007f1e0ff */
[----:B------:R-:W-:Y:S05]  /*1e250*/  WARPSYNC.COLLECTIVE R15, `(.L_x_1086) ;  /* 0x000000000f087348 */ /* 0x000fea0003c00000 */
[----:B------:R0:W1:Y:S02]  /*1e260*/  SHFL.IDX P6, R14, R13, R12, R11 ;  /* 0x0000000c0d0e7389 */ /* 0x00006400000c000b */
[----:B01----:R-:W-:Y:S01]  /*1e270*/  ENDCOLLECTIVE ;  /* 0x000000000000791b */ /* 0x003fe20003800000 */
.L_x_1086:
        /* <DEDUP_REMOVED lines=13> */
.L_x_1087:
[----:B------:R-:W-:Y:S02]  /*1e350*/  IMAD.MOV.U32 R13, RZ, RZ, R7 ;  /* 0x000000ffff0d7224 */ /* 0x000fe400078e0007 */
[----:B------:R-:W-:Y:S01]  /*1e360*/  IMAD.MOV.U32 R12, RZ, RZ, 0x4 ;  /* 0x00000004ff0c7424 */ /* 0x000fe200078e00ff */
[----:B------:R-:W-:-:S13]  /*1e370*/  IADD3 R2, P0, R14, R0, RZ ;  /* 0x000000000e027210 */ /* 0x000fda0007f1e0ff */
[----:B------:R-:W-:Y:S05]  /*1e380*/  WARPSYNC.COLLECTIVE R15, `(.L_x_1088) ;  /* 0x000000000f087348 */ /* 0x000fea0003c00000 */
[----:B------:R0:W1:Y:S02]  /*1e390*/  SHFL.IDX P6, R14, R13, R12, R11 ;  /* 0x0000000c0d0e7389 */ /* 0x00006400000c000b */
[----:B01----:R-:W-:Y:S01]  /*1e3a0*/  ENDCOLLECTIVE ;  /* 0x000000000000791b */ /* 0x003fe20003800000 */
.L_x_1088:
        /* <DEDUP_REMOVED lines=13> */
.L_x_1089:
[----:B------:R-:W-:Y:S02]  /*1e480*/  IMAD.MOV.U32 R13, RZ, RZ, R7 ;  /* 0x000000ffff0d7224 */ /* 0x000fe400078e0007 */
[----:B------:R-:W-:Y:S01]  /*1e490*/  IMAD.MOV.U32 R12, RZ, RZ, 0x5 ;  /* 0x00000005ff0c7424 */ /* 0x000fe200078e00ff */
[----:B------:R-:W-:-:S13]  /*1e4a0*/  IADD3 R2, P0, R14, R0, RZ ;  /* 0x000000000e027210 */ /* 0x000fda0007f1e0ff */
[----:B------:R-:W-:Y:S05]  /*1e4b0*/  WARPSYNC.COLLECTIVE R15, `(.L_x_1090) ;  /* 0x000000000f087348 */ /* 0x000fea0003c00000 */
[----:B------:R0:W1:Y:S02]  /*1e4c0*/  SHFL.IDX P6, R14, R13, R12, R11 ;  /* 0x0000000c0d0e7389 */ /* 0x00006400000c000b */
[----:B01----:R-:W-:Y:S01]  /*1e4d0*/  ENDCOLLECTIVE ;  /* 0x000000000000791b */ /* 0x003fe20003800000 */
.L_x_1090:
        /* <DEDUP_REMOVED lines=13> */
.L_x_1091:
[----:B------:R-:W-:Y:S05]  /*1e5b0*/  BRA `(.L_x_1092) ;  /* 0xffffffa400787947 */ /* 0x000fea000383ffff */
.L_x_899:
[----:B------:R-:W-:Y:S01]  /*1e5c0*/  BSSY B0, `(.L_x_1093) ;  /* 0x0000008000007945 */ /* 0x000fe20003800000 */
[----:B------:R-:W-:Y:S02]  /*1e5d0*/  IMAD.MOV.U32 R13, RZ, RZ, R16 ;  /* 0x000000ffff0d7224 */ /* 0x000fe400078e0010 */
[----:B------:R-:W-:Y:S02]  /*1e5e0*/  IMAD.MOV.U32 R12, RZ, RZ, RZ ;  /* 0x000000ffff0c7224 */ /* 0x000fe400078e00ff */
[----:B------:R-:W-:Y:S02]  /*1e5f0*/  IMAD.MOV.U32 R11, RZ, RZ, 0x1f ;  /* 0x0000001fff0b7424 */ /* 0x000fe400078e00ff */
[----:B------:R-:W-:-:S07]  /*1e600*/  IMAD.MOV.U32 R15, RZ, RZ, -0x1 ;  /* 0xffffffffff0f7424 */ /* 0x000fce00078e00ff */
[----:B0-23--:R-:W-:Y:S05]  /*1e610*/  WARPSYNC.COLLECTIVE R15, `(.L_x_1094) ;  /* 0x000000000f087348 */ /* 0x00dfea0003c00000 */
[----:B------:R1:W4:Y:S02]  /*1e620*/  SHFL.IDX P6, R14, R13, R12, R11 ;  /* 0x0000000c0d0e7389 */ /* 0x00032400000c000b */
[----:B01234-:R-:W-:Y:S01]  /*1e630*/  ENDCOLLECTIVE ;  /* 0x000000000000791b */ /* 0x01ffe20003800000 */
.L_x_1094:
[----:B------:R-:W-:Y:S05]  /*1e640*/  BSYNC B0 ;  /* 0x0000000000007941 */ /* 0x000fea0003800000 */
.L_x_1093:
[----:B------:R-:W-:Y:S01]  /*1e650*/  IMAD.MOV.U32 R13, RZ, RZ, R16 ;  /* 0x000000ffff0d7224 */ /* 0x000fe200078e0010 */
[----:B------:R-:W-:Y:S01]  /*1e660*/  MOV R11, 0x1f ;  /* 0x0000001f000b7802 */ /* 0x000fe20000000f00 */
[----:B------:R-:W-:Y:S02]  /*1e670*/  IMAD.MOV.U32 R12, RZ, RZ, 0x1 ;  /* 0x00000001ff0c7424 */ /* 0x000fe400078e00ff */
[----:B------:R-:W-:Y:S02]  /*1e680*/  IMAD.MOV.U32 R15, RZ, RZ, -0x1 ;  /* 0xffffffffff0f7424 */ /* 0x000fe400078e00ff */
[----:B------:R-:W-:Y:S02]  /*1e690*/  IMAD.IADD R7, R19, 0x1, R9 ;  /* 0x0000000113077824 */ /* 0x000fe400078e0209 */
[----:B------:R-:W-:-:S07]  /*1e6a0*/  IMAD.MOV.U32 R0, RZ, RZ, R14 ;  /* 0x000000ffff007224 */ /* 0x000fce00078e000e */
[----:B------:R-:W-:Y:S05]  /*1e6b0*/  WARPSYNC.COLLECTIVE R15, `(.L_x_1095) ;  /* 0x000000000f087348 */ /* 0x000fea0003c00000 */
[----:B------:R0:W1:Y:S02]  /*1e6c0*/  SHFL.IDX P6, R14, R13, R12, R11 ;  /* 0x0000000c0d0e7389 */ /* 0x00006400000c000b */
[----:B01----:R-:W-:Y:S01]  /*1e6d0*/  ENDCOLLECTIVE ;  /* 0x000000000000791b */ /* 0x003fe20003800000 */
.L_x_1095:
        /* <DEDUP_REMOVED lines=13> */
[C---:B------:R-:W-:Y:S01]  /*1e7b0*/  ISETP.GE.U32.AND P3, PT, R9.reuse, 0x4, PT ;  /* 0x000000040900780c */ /* 0x040fe20003f66070 */
[----:B------:R-:W-:Y:S01]  /*1e7c0*/  IMAD.MOV.U32 R16, RZ, RZ, RZ ;  /* 0x000000ffff107224 */ /* 0x000fe200078e00ff */
[C---:B------:R-:W-:Y:S02]  /*1e7d0*/  ISETP.GE.U32.AND P4, PT, R9.reuse, 0x8, PT ;  /* 0x000000080900780c */ /* 0x040fe40003f86070 */
[C---:B------:R-:W-:Y:S01]  /*1e7e0*/  ISETP.GE.U32.AND P5, PT, R9.reuse, 0x10, PT ;  /* 0x000000100900780c */ /* 0x040fe20003fa6070 */
[----:B--2---:R-:W-:Y:S02]  /*1e7f0*/  @!P1 IMAD.MOV.U32 R7, RZ, RZ, R8 ;  /* 0x000000ffff079224 */ /* 0x004fe400078e0008 */
[----:B---3--:R-:W-:Y:S01]  /*1e800*/  @!P1 IMAD.MOV.U32 R4, RZ, RZ, R5 ;  /* 0x000000ffff049224 */ /* 0x008fe200078e0005 */
[----:B------:R-:W-:-:S03]  /*1e810*/  ISETP.NE.AND P1, PT, R9, RZ, PT ;  /* 0x000000ff0900720c */ /* 0x000fc60003f25270 */
[----:B------:R-:W-:-:S10]  /*1e820*/  IMAD R13, R4, R7, RZ ;  /* 0x00000007040d7224 */ /* 0x000fd400078e02ff */
[----:B------:R-:W-:Y:S05]  /*1e830*/  WARPSYNC.COLLECTIVE R15, `(.L_x_1096) ;  /* 0x000000000f087348 */ /* 0x000fea0003c00000 */
[----:B------:R0:W1:Y:S02]  /*1e840*/  SHFL.UP P6, R14, R13, R12, R11 ;  /* 0x0400000c0d0e7389 */ /* 0x00006400000c000b */
[----:B01----:R-:W-:Y:S01]  /*1e850*/  ENDCOLLECTIVE ;  /* 0x000000000000791b */ /* 0x003fe20003800000 */
.L_x_1096:
[----:B------:R-:W-:Y:S01]  /*1e860*/  IMAD.MOV.U32 R12, RZ, RZ, 0x2 ;  /* 0x00000002ff0c7424 */ /* 0x000fe200078e00ff */
[----:B------:R-:W-:-:S05]  /*1e870*/  SEL R14, R14, RZ, P1 ;  /* 0x000000ff0e0e7207 */ /* 0x000fca0000800000 */
[----:B------:R-:W-:-:S04]  /*1e880*/  IMAD.IADD R5, R13, 0x1, R14 ;  /* 0x000000010d057824 */ /* 0x000fc800078e020e */
[----:B------:R-:W-:-:S07]  /*1e890*/  IMAD.MOV.U32 R13, RZ, RZ, R5 ;  /* 0x000000ffff0d7224 */ /* 0x000fce00078e0005 */
[----:B------:R-:W-:Y:S05]  /*1e8a0*/  WARPSYNC.COLLECTIVE R15, `(.L_x_1097) ;  /* 0x000000000f087348 */ /* 0x000fea0003c00000 */
[----:B------:R0:W1:Y:S02]  /*1e8b0*/  SHFL.UP P6, R14, R13, R12, R11 ;  /* 0x0400000c0d0e7389 */ /* 0x00006400000c000b */
[----:B01----:R-:W-:Y:S01]  /*1e8c0*/  ENDCOLLECTIVE ;  /* 0x000000000000791b */ /* 0x003fe20003800000 */
.L_x_1097:
[----:B------:R-:W-:Y:S01]  /*1e8d0*/  IMAD.MOV.U32 R12, RZ, RZ, 0x4 ;  /* 0x00000004ff0c7424 */ /* 0x000fe200078e00ff */
[----:B------:R-:W-:-:S05]  /*1e8e0*/  SEL R2, R14, RZ, P2 ;  /* 0x000000ff0e027207 */ /* 0x000fca0001000000 */
[----:B------:R-:W-:-:S05]  /*1e8f0*/  IMAD.IADD R2, R5, 0x1, R2 ;  /* 0x0000000105027824 */ /* 0x000fca00078e0202 */
[----:B------:R-:W-:-:S07]  /*1e900*/  MOV R13, R2 ;  /* 0x00000002000d7202 */ /* 0x000fce0000000f00 */
[----:B------:R-:W-:Y:S05]  /*1e910*/  WARPSYNC.COLLECTIVE R15, `(.L_x_1098) ;  /* 0x000000000f087348 */ /* 0x000fea0003c00000 */
[----:B------:R0:W1:Y:S02]  /*1e920*/  SHFL.UP P6, R14, R13, R12, R11 ;  /* 0x0400000c0d0e7389 */ /* 0x00006400000c000b */
[----:B01----:R-:W-:Y:S01]  /*1e930*/  ENDCOLLECTIVE ;  /* 0x000000000000791b */ /* 0x003fe20003800000 */
.L_x_1098:
[----:B------:R-:W-:Y:S01]  /*1e940*/  IMAD.MOV.U32 R12, RZ, RZ, 0x8 ;  /* 0x00000008ff0c7424 */ /* 0x000fe200078e00ff */
[----:B------:R-:W-:-:S05]  /*1e950*/  SEL R3, R14, RZ, P3 ;  /* 0x000000ff0e037207 */ /* 0x000fca0001800000 */
[----:B------:R-:W-:-:S04]  /*1e960*/  IMAD.IADD R3, R2, 0x1, R3 ;  /* 0x0000000102037824 */ /* 0x000fc800078e0203 */
[----:B------:R-:W-:-:S07]  /*1e970*/  IMAD.MOV.U32 R13, RZ, RZ, R3 ;  /* 0x000000ffff0d7224 */ /* 0x000fce00078e0003 */
[----:B------:R-:W-:Y:S05]  /*1e980*/  WARPSYNC.COLLECTIVE R15, `(.L_x_1099) ;  /* 0x000000000f087348 */ /* 0x000fea0003c00000 */
[----:B------:R0:W1:Y:S02]  /*1e990*/  SHFL.UP P6, R14, R13, R12, R11 ;  /* 0x0400000c0d0e7389 */ /* 0x00006400000c000b */
[----:B01----:R-:W-:Y:S01]  /*1e9a0*/  ENDCOLLECTIVE ;  /* 0x000000000000791b */ /* 0x003fe20003800000 */
.L_x_1099:
[----:B------:R-:W-:Y:S01]  /*1e9b0*/  IMAD.MOV.U32 R12, RZ, RZ, 0x10 ;  /* 0x00000010ff0c7424 */ /* 0x000fe200078e00ff */
[----:B------:R-:W-:-:S05]  /*1e9c0*/  SEL R14, R14, RZ, P4 ;  /* 0x000000ff0e0e7207 */ /* 0x000fca0002000000 */
[----:B------:R-:W-:-:S04]  /*1e9d0*/  IMAD.IADD R5, R3, 0x1, R14 ;  /* 0x0000000103057824 */ /* 0x000fc800078e020e */
[----:B------:R-:W-:-:S07]  /*1e9e0*/  IMAD.MOV.U32 R13, RZ, RZ, R5 ;  /* 0x000000ffff0d7224 */ /* 0x000fce00078e0005 */
[----:B------:R-:W-:Y:S05]  /*1e9f0*/  WARPSYNC.COLLECTIVE R15, `(.L_x_1100) ;  /* 0x000000000f087348 */ /* 0x000fea0003c00000 */
[----:B------:R0:W1:Y:S02]  /*1ea00*/  SHFL.UP P6, R14, R13, R12, R11 ;  /* 0x0400000c0d0e7389 */ /* 0x00006400000c000b */
[----:B01----:R-:W-:Y:S01]  /*1ea10*/  ENDCOLLECTIVE ;  /* 0x000000000000791b */ /* 0x003fe20003800000 */
.L_x_1100:
        /* <DEDUP_REMOVED lines=8> */
.L_x_1101:
[----:B------:R-:W-:Y:S05]  /*1eaa0*/  BRA `(.L_x_1102) ;  /* 0xffffffa400dc7947 */ /* 0x000fea000383ffff */
.L_x_902:
[----:B------:R-:W-:Y:S01]  /*1eab0*/  BSSY B0, `(.L_x_1103) ;  /* 0x0000007000007945 */ /* 0x000fe20003800000 */
[----:B------:R-:W-:Y:S01]  /*1eac0*/  MOV R12, 0x1 ;  /* 0x00000001000c7802 */ /* 0x000fe20000000f00 */
[----:B------:R-:W-:Y:S02]  /*1ead0*/  IMAD.MOV.U32 R11, RZ, RZ, RZ ;  /* 0x000000ffff0b7224 */ /* 0x000fe400078e00ff */
[----:B------:R-:W-:-:S07]  /*1eae0*/  IMAD.MOV.U32 R15, RZ, RZ, -0x1 ;  /* 0xffffffffff0f7424 */ /* 0x000fce00078e00ff */
[----:B------:R-:W-:Y:S05]  /*1eaf0*/  WARPSYNC.COLLECTIVE R15, `(.L_x_1104) ;  /* 0x000000000f087348 */ /* 0x000fea0003c00000 */
[----:B------:R0:W1:Y:S02]  /*1eb00*/  SHFL.UP P6, R14, R13, R12, R11 ;  /* 0x0400000c0d0e7389 */ /* 0x00006400000c000b */
[----:B01----:R-:W-:Y:S01]  /*1eb10*/  ENDCOLLECTIVE ;  /* 0x000000000000791b */ /* 0x003fe20003800000 */
.L_x_1104:
[----:B------:R-:W-:Y:S05]  /*1eb20*/  BSYNC B0 ;  /* 0x0000000000007941 */ /* 0x000fea0003800000 */
.L_x_1103:
        /* <DEDUP_REMOVED lines=8> */
.L_x_1105:
[----:B------:R-:W-:Y:S01]  /*1ebb0*/  IMAD.MOV.U32 R12, RZ, RZ, 0x4 ;  /* 0x00000004ff0c7424 */ /* 0x000fe200078e00ff */
[----:B------:R-:W-:-:S05]  /*1ebc0*/  SEL R2, R14, RZ, P2 ;  /* 0x000000ff0e027207 */ /* 0x000fca0001000000 */
[----:B------:R-:W-:-:S04]  /*1ebd0*/  IMAD.IADD R2, R13, 0x1, R2 ;  /* 0x000000010d027824 */ /* 0x000fc800078e0202 */
[----:B------:R-:W-:-:S07]  /*1ebe0*/  IMAD.MOV.U32 R13, RZ, RZ, R2 ;  /* 0x000000ffff0d7224 */ /* 0x000fce00078e0002 */
[----:B------:R-:W-:Y:S05]  /*1ebf0*/  WARPSYNC.COLLECTIVE R15, `(.L_x_1106) ;  /* 0x000000000f087348 */ /* 0x000fea0003c00000 */
[----:B------:R0:W1:Y:S02]  /*1ec00*/  SHFL.UP P6, R14, R13, R12, R11 ;  /* 0x0400000c0d0e7389 */ /* 0x00006400000c000b */
[----:B01----:R-:W-:Y:S01]  /*1ec10*/  ENDCOLLECTIVE ;  /* 0x000000000000791b */ /* 0x003fe20003800000 */
.L_x_1106:
[----:B------:R-:W-:Y:S01]  /*1ec20*/  IMAD.MOV.U32 R12, RZ, RZ, 0x8 ;  /* 0x00000008ff0c7424 */ /* 0x000fe200078e00ff */
[----:B------:R-:W-:-:S05]  /*1ec30*/  SEL R3, R14, RZ, P3 ;  /* 0x000000ff0e037207 */ /* 0x000fca0001800000 */
[----:B------:R-:W-:-:S04]  /*1ec40*/  IMAD.IADD R3, R2, 0x1, R3 ;  /* 0x0000000102037824 */ /* 0x000fc800078e0203 */
[----:B------:R-:W-:-:S07]  /*1ec50*/  IMAD.MOV.U32 R13, RZ, RZ, R3 ;  /* 0x000000ffff0d7224 */ /* 0x000fce00078e0003 */
[----:B------:R-:W-:Y:S05]  /*1ec60*/  WARPSYNC.COLLECTIVE R15, `(.L_x_1107) ;  /* 0x000000000f087348 */ /* 0x000fea0003c00000 */
[----:B------:R0:W1:Y:S02]  /*1ec70*/  SHFL.UP P6, R14, R13, R12, R11 ;  /* 0x0400000c0d0e7389 */ /* 0x00006400000c000b */
[----:B01----:R-:W-:Y:S01]  /*1ec80*/  ENDCOLLECTIVE ;  /* 0x000000000000791b */ /* 0x003fe20003800000 */
.L_x_1107:
[----:B------:R-:W-:Y:S01]  /*1ec90*/  IMAD.MOV.U32 R12, RZ, RZ, 0x10 ;  /* 0x00000010ff0c7424 */ /* 0x000fe200078e00ff */
[----:B------:R-:W-:-:S04]  /*1eca0*/  SEL R14, R14, RZ, P4 ;  /* 0x000000ff0e0e7207 */ /* 0x000fc80002000000 */
[----:B------:R-:W-:-:S05]  /*1ecb0*/  IADD3 R5, R3, R14, RZ ;  /* 0x0000000e03057210 */ /* 0x000fca0007ffe0ff */
[----:B------:R-:W-:-:S07]  /*1ecc0*/  IMAD.MOV.U32 R13, RZ, RZ, R5 ;  /* 0x000000ffff0d7224 */ /* 0x000fce00078e0005 */
[----:B------:R-:W-:Y:S05]  /*1ecd0*/  WARPSYNC.COLLECTIVE R15, `(.L_x_1108) ;  /* 0x000000000f087348 */ /* 0x000fea0003c00000 */
[----:B------:R0:W1:Y:S02]  /*1ece0*/  SHFL.UP P6, R14, R13, R12, R11 ;  /* 0x0400000c0d0e7389 */ /* 0x00006400000c000b */
[----:B01----:R-:W-:Y:S01]  /*1ecf0*/  ENDCOLLECTIVE ;  /* 0x000000000000791b */ /* 0x003fe20003800000 */
.L_x_1108:
        /* <DEDUP_REMOVED lines=8> */
.L_x_1109:
[----:B------:R-:W-:Y:S05]  /*1ed80*/  BRA `(.L_x_1110) ;  /* 0xffffffa400c87947 */ /* 0x000fea000383ffff */
.L_x_904:
[----:B------:R-:W-:Y:S01]  /*1ed90*/  BSSY B0, `(.L_x_1111) ;  /* 0x0000006000007945 */ /* 0x000fe20003800000 */
[----:B------:R-:W-:Y:S01]  /*1eda0*/  PLOP3.LUT P6, PT, P6, PT, PT, 0x8, 0x0 ;  /* 0x000000000000781c */ /* 0x000fe200037ce170 */
[----:B------:R-:W-:-:S12]  /*1edb0*/  IMAD.MOV.U32 R15, RZ, RZ, -0x1 ;  /* 0xffffffffff0f7424 */ /* 0x000fd800078e00ff */
[----:B0-----:R-:W-:Y:S05]  /*1edc0*/  WARPSYNC.COLLECTIVE R15, `(.L_x_1112) ;  /* 0x000000000f087348 */ /* 0x001fea0003c00000 */
[----:B------:R-:W-:Y:S01]  /*1edd0*/  VOTE.ANY R14, PT, P6 ;  /* 0x00000000000e7806 */ /* 0x000fe200030e0100 */
[----:B0-----:R-:W-:Y:S06]  /*1ede0*/  ENDCOLLECTIVE ;  /* 0x000000000000791b */ /* 0x001fec0003800000 */
.L_x_1112:
[----:B------:R-:W-:Y:S05]  /*1edf0*/  BSYNC B0 ;  /* 0x0000000000007941 */ /* 0x000fea0003800000 */
.L_x_1111:
        /* <DEDUP_REMOVED lines=9> */
.L_x_1113:
[----:B------:R-:W-:Y:S01]  /*1ee90*/  IMAD.MOV.U32 R13, RZ, RZ, R4 ;  /* 0x000000ffff0d7224 */ /* 0x000fe200078e0004 */
[----:B------:R-:W-:-:S07]  /*1eea0*/  MOV R7, R14 ;  /* 0x0000000e00077202 */ /* 0x000fce0000000f00 */
[----:B------:R-:W-:Y:S05]  /*1eeb0*/  WARPSYNC.COLLECTIVE R15, `(.L_x_1114) ;  /* 0x000000000f087348 */ /* 0x000fea0003c00000 */
[----:B------:R0:W1:Y:S02]  /*1eec0*/  SHFL.IDX P6, R14, R13, R12, R11 ;  /* 0x0000000c0d0e7389 */ /* 0x00006400000c000b */
[----:B01----:R-:W-:Y:S01]  /*1eed0*/  ENDCOLLECTIVE ;  /* 0x000000000000791b */ /* 0x003fe20003800000 */
.L_x_1114:
[----:B------:R-:W-:Y:S01]  /*1eee0*/  IMAD.MOV.U32 R4, RZ, RZ, R14 ;  /* 0x000000ffff047224 */ /* 0x000fe200078e000e */
[----:B------:R-:W-:Y:S06]  /*1eef0*/  BRA `(.L_x_1115) ;  /* 0xffffffa400a87947 */ /* 0x000fec000383ffff */
.L_x_906:
[----:B------:R-:W-:Y:S01]  /*1ef00*/  BSSY B0, `(.L_x_1116) ;  /* 0x0000007000007945 */ /* 0x000fe20003800000 */
[----:B------:R-:W-:Y:S02]  /*1ef10*/  IMAD.MOV.U32 R13, RZ, RZ, R3 ;  /* 0x000000ffff0d7224 */ /* 0x000fe400078e0003 */
[----:B------:R-:W-:Y:S02]  /*1ef20*/  IMAD.MOV.U32 R11, RZ, RZ, 0x1f ;  /* 0x0000001fff0b7424 */ /* 0x000fe400078e00ff */
[----:B------:R-:W-:-:S07]  /*1ef30*/  IMAD.MOV.U32 R15, RZ, RZ, -0x1 ;  /* 0xffffffffff0f7424 */ /* 0x000fce00078e00ff */
[----:B0123--:R-:W-:Y:S05]  /*1ef40*/  WARPSYNC.COLLECTIVE R15, `(.L_x_1117) ;  /* 0x000000000f087348 */ /* 0x00ffea0003c00000 */
[----:B------:R4:W0:Y:S02]  /*1ef50*/  SHFL.IDX P6, R14, R13, R12, R11 ;  /* 0x0000000c0d0e7389 */ /* 0x00082400000c000b */
[----:B01234-:R-:W-:Y:S01]  /*1ef60*/  ENDCOLLECTIVE ;  /* 0x000000000000791b */ /* 0x01ffe20003800000 */
.L_x_1117:
[----:B------:R-:W-:Y:S05]  /*1ef70*/  BSYNC B0 ;  /* 0x0000000000007941 */ /* 0x000fea0003800000 */
.L_x_1116:
[----:B------:R-:W-:Y:S01]  /*1ef80*/  IMAD.MOV.U32 R16, RZ, RZ, R14 ;  /* 0x000000ffff107224 */ /* 0x000fe200078e000e */
[----:B------:R-:W-:Y:S06]  /*1ef90*/  BRA `(.L_x_905) ;  /* 0xffffffa400987947 */ /* 0x000fec000383ffff */
.L_x_910:
[----:B0-----:R0:W1:Y:S02]  /*1efa0*/  SYNCS.PHASECHK.TRANS64.TRYWAIT P0, [R5+URZ+0x22820], R0 ;  /* 0x02282000050075a7 */ /* 0x001064000800017f */
[----:B-1----:R-:W-:Y:S05]  /*1efb0*/  @!P0 NANOSLEEP.SYNCS 0x989680 ;  /* 0x009896800000895d */ /* 0x002fea0003900000 */
[----:B------:R-:W1:Y:S02]  /*1efc0*/  @!P0 SYNCS.PHASECHK.TRANS64 P0, [R5+URZ+0x22820], R0 ;  /* 0x02282000050085a7 */ /* 0x000e64000800007f */
[----:B-1----:R-:W-:Y:S05]  /*1efd0*/  @!P0 BRA `(.L_x_910) ;  /* 0xfffffffc00f08947 */ /* 0x002fea000383ffff */
[----:B------:R-:W-:Y:S05]  /*1efe0*/  BRA `(.L_x_1118) ;  /* 0xffffffa800f07947 */ /* 0x000fea000383ffff */
.L_x_911:
[----:B------:R-:W1:Y:S01]  /*1eff0*/  S2R R2, SR_TID.X ;  /* 0x0000000000027919 */ /* 0x000e620000002100 */
[----:B------:R-:W-:Y:S01]  /*1f000*/  BSSY B0, `(.L_x_1119) ;  /* 0x000000a000007945 */ /* 0x000fe20003800000 */
[----:B------:R-:W-:Y:S02]  /*1f010*/  IMAD.MOV.U32 R12, RZ, RZ, RZ ;  /* 0x000000ffff0c7224 */ /* 0x000fe400078e00ff */
[----:B------:R-:W-:Y:S02]  /*1f020*/  IMAD.MOV.U32 R11, RZ, RZ, 0x1f ;  /* 0x0000001fff0b7424 */ /* 0x000fe400078e00ff */
[----:B------:R-:W-:Y:S01]  /*1f030*/  IMAD.MOV.U32 R15, RZ, RZ, -0x1 ;  /* 0xffffffffff0f7424 */ /* 0x000fe200078e00ff */
[----:B-1----:R-:W-:-:S04]  /*1f040*/  SHF.R.U32.HI R2, RZ, 0x5, R2 ;  /* 0x00000005ff027819 */ /* 0x002fc80000011602 */
[----:B------:R-:W-:-:S05]  /*1f050*/  LOP3.LUT R2, R2, 0x3, RZ, 0xc0, !PT ;  /* 0x0000000302027812 */ /* 0x000fca00078ec0ff */
[----:B------:R-:W-:-:S07]  /*1f060*/  IMAD.MOV.U32 R13, RZ, RZ, R2 ;  /* 0x000000ffff0d7224 */ /* 0x000fce00078e0002 */
[----:B0--34-:R-:W-:Y:S05]  /*1f070*/  WARPSYNC.COLLECTIVE R15, `(.L_x_1120) ;  /* 0x000000000f087348 */ /* 0x019fea0003c00000 */
[----:B------:R1:W2:Y:S02]  /*1f080*/  SHFL.IDX P6, R14, R13, R12, R11 ;  /* 0x0000000c0d0e7389 */ /* 0x0002a400000c000b */
[----:B01234-:R-:W-:Y:S01]  /*1f090*/  ENDCOLLECTIVE ;  /* 0x000000000000791b */ /* 0x01ffe20003800000 */
.L_x_1120:
[----:B------:R-:W-:Y:S05]  /*1f0a0*/  BSYNC B0 ;  /* 0x0000000000007941 */ /* 0x000fea0003800000 */
.L_x_1119:
[----:B------:R-:W-:Y:S05]  /*1f0b0*/  BRA `(.L_x_1121) ;  /* 0xffffffa800d87947 */ /* 0x000fea000383ffff */
.L_x_912:
[----:B------:R-:W-:Y:S01]  /*1f0c0*/  BSSY B0, `(.L_x_1122) ;  /* 0x0000006000007945 */ /* 0x000fe20003800000 */
[----:B------:R-:W-:-:S07]  /*1f0d0*/  IMAD.MOV.U32 R15, RZ, RZ, -0x1 ;  /* 0xffffffffff0f7424 */ /* 0x000fce00078e00ff */
[----:B0--34-:R-:W-:Y:S05]  /*1f0e0*/  WARPSYNC.COLLECTIVE R15, `(.L_x_1123) ;  /* 0x000000000f0c7348 */ /* 0x019fea0003c00000 */
[----:B------:R-:W-:Y:S02]  /*1f0f0*/  ELECT P6, UR62, PT ;  /* 0x00000000003e782f */ /* 0x000fe400038c0000 */
[----:B------:R-:W-:Y:S01]  /*1f100*/  MOV R14, UR62 ;  /* 0x0000003e000e7c02 */ /* 0x000fe20008000f00 */
[----:B0--34-:R-:W-:Y:S10]  /*1f110*/  ENDCOLLECTIVE ;  /* 0x000000000000791b */ /* 0x019ff40003800000 */
.L_x_1123:
[----:B------:R-:W-:Y:S05]  /*1f120*/  BSYNC B0 ;  /* 0x0000000000007941 */ /* 0x000fea0003800000 */
.L_x_1122:
[----:B------:R-:W-:Y:S05]  /*1f130*/  BRA `(.L_x_1124) ;  /* 0xffffffa800cc7947 */ /* 0x000fea000383ffff */
.L_x_914:
[----:B0-----:R0:W1:Y:S02]  /*1f140*/  SYNCS.PHASECHK.TRANS64.TRYWAIT P1, [R3+URZ+0x22840], R2 ;  /* 0x02284002030075a7 */ /* 0x001064000802017f */
[----:B-1----:R-:W-:Y:S05]  /*1f150*/  @!P1 NANOSLEEP.SYNCS 0x989680 ;  /* 0x009896800000995d */ /* 0x002fea0003900000 */
[----:B------:R-:W1:Y:S02]  /*1f160*/  @!P1 SYNCS.PHASECHK.TRANS64 P1, [R3+URZ+0x22840], R2 ;  /* 0x02284002030095a7 */ /* 0x000e64000802007f */
[----:B-1----:R-:W-:Y:S05]  /*1f170*/  @!P1 BRA `(.L_x_914) ;  /* 0xfffffffc00f09947 */ /* 0x002fea000383ffff */
[----:B------:R-:W-:Y:S05]  /*1f180*/  BRA `(.L_x_1125) ;  /* 0xffffffa800e87947 */ /* 0x000fea000383ffff */
.L_x_916:
[----:B-1----:R1:W2:Y:S02]  /*1f190*/  SYNCS.PHASECHK.TRANS64.TRYWAIT P1, [R5+URZ+0x22840], R0 ;  /* 0x02284000050075a7 */ /* 0x0022a4000802017f */
[----:B--2---:R-:W-:Y:S05]  /*1f1a0*/  @!P1 NANOSLEEP.SYNCS 0x989680 ;  /* 0x009896800000995d */ /* 0x004fea0003900000 */
[----:B------:R-:W2:Y:S02]  /*1f1b0*/  @!P1 SYNCS.PHASECHK.TRANS64 P1, [R5+URZ+0x22840], R0 ;  /* 0x02284000050095a7 */ /* 0x000ea4000802007f */
[----:B--2---:R-:W-:Y:S05]  /*1f1c0*/  @!P1 BRA `(.L_x_916) ;  /* 0xfffffffc00f09947 */ /* 0x004fea000383ffff */
[----:B------:R-:W-:Y:S05]  /*1f1d0*/  BRA `(.L_x_1126) ;  /* 0xffffffa800f47947 */ /* 0x000fea000383ffff */
.L_x_918:
[----:B--2---:R2:W0:Y:S02]  /*1f1e0*/  SYNCS.PHASECHK.TRANS64.TRYWAIT P1, [R3+URZ+0x22860], R2 ;  /* 0x02286002030075a7 */ /* 0x004424000802017f */
[----:B0-----:R-:W-:Y:S05]  /*1f1f0*/  @!P1 NANOSLEEP.SYNCS 0x989680 ;  /* 0x009896800000995d */ /* 0x001fea0003900000 */
[----:B------:R-:W0:Y:S02]  /*1f200*/  @!P1 SYNCS.PHASECHK.TRANS64 P1, [R3+URZ+0x22860], R2 ;  /* 0x02286002030095a7 */ /* 0x000e24000802007f */
[----:B0-----:R-:W-:Y:S05]  /*1f210*/  @!P1 BRA `(.L_x_918) ;  /* 0xfffffffc00f09947 */ /* 0x001fea000383ffff */
[----:B------:R-:W-:Y:S05]  /*1f220*/  BRA `(.L_x_1127) ;  /* 0xffffffa800f07947 */ /* 0x000fea000383ffff */
.L_x_1128:
        /* <DEDUP_REMOVED lines=13> */
.L_x_6559:


//--------------------- .text._ZN7cutlass13device_kernelIN5flash11enable_sm90INS1_16FlashAttnFwdSm90INS1_25CollectiveMainloopFwdSm90ILi2EN4cute5tupleIJNS5_1CILi1EEES8_S8_EEENS6_IJNS7_ILi128EEENS7_ILi96EEENS7_ILi64EEEEEELi256ENS_6half_tEfNS_4arch4Sm90ELb0ELb0ELb0ELb1ELb1ELb0ELb1ELb1ELb0ELb1ELb1ELb0EEENS1_21CollectiveEpilogueFwdINS6_IJSA_NS7_ILi256EEESB_EEES9_SE_SG_Li256ELb1ELb1ELb1ELb0EEENS1_36VarlenDynamicPersistentTileSchedulerILi128ELi96ELi256ELi128ELb1ELb1ELb1ELb0ELb1ELb1EEEEEEEEEvNT_6ParamsE --------------------------
	.section	.text._ZN7cutlass13device_kernelIN5flash11enable_sm90INS1_16FlashAttnFwdSm90INS1_25CollectiveMainloopFwdSm90ILi2EN4cute5tupleIJNS5_1CILi1EEES8_S8_EEENS6_IJNS7_ILi128EEENS7_ILi96EEENS7_ILi64EEEEEELi256ENS_6half_tEfNS_4arch4Sm90ELb0ELb0ELb0ELb1ELb1ELb0ELb1ELb1ELb0ELb1ELb1ELb0EEENS1_21CollectiveEpilogueFwdINS6_IJSA_NS7_ILi256EEESB_EEES9_SE_SG_Li256ELb1ELb1ELb1ELb0EEENS1_36VarlenDynamicPersistentTileSchedulerILi128ELi96ELi256ELi128ELb1ELb1ELb1ELb0ELb1ELb1EEEEEEEEEvNT_6ParamsE,"ax",@progbits
	.align	128
.text._ZN7cutlass13device_kernelIN5flash11enable_sm90INS1_16FlashAttnFwdSm90INS1_25CollectiveMainloopFwdSm90ILi2EN4cute5tupleIJNS5_1CILi1EEES8_S8_EEENS6_IJNS7_ILi128EEENS7_ILi96EEENS7_ILi64EEEEEELi256ENS_6half_tEfNS_4arch4Sm90ELb0ELb0ELb0ELb1ELb1ELb0ELb1ELb1ELb0ELb1ELb1ELb0EEENS1_21CollectiveEpilogueFwdINS6_IJSA_NS7_ILi256EEESB_EEES9_SE_SG_Li256ELb1ELb1ELb1ELb0EEENS1_36VarlenDynamicPersistentTileSchedulerILi128ELi96ELi256ELi128ELb1ELb1ELb1ELb0ELb1ELb1EEEEEEEEEvNT_6ParamsE:
        .type           _ZN7cutlass13device_kernelIN5flash11enable_sm90INS1_16FlashAttnFwdSm90INS1_25CollectiveMainloopFwdSm90ILi2EN4cute5tupleIJNS5_1CILi1EEES8_S8_EEENS6_IJNS7_ILi128EEENS7_ILi96EEENS7_ILi64EEEEEELi256ENS_6half_tEfNS_4arch4Sm90ELb0ELb0ELb0ELb1ELb1ELb0ELb1ELb1ELb0ELb1ELb1ELb0EEENS1_21CollectiveEpilogueFwdINS6_IJSA_NS7_ILi256EEESB_EEES9_SE_SG_Li256ELb1ELb1ELb1ELb0EEENS1_36VarlenDynamicPersistentTileSchedulerILi128ELi96ELi256ELi128ELb1ELb1ELb1ELb0ELb1ELb1EEEEEEEEEvNT_6ParamsE,@function
        .size           _ZN7cutlass13device_kernelIN5flash11enable_sm90INS1_16FlashAttnFwdSm90INS1_25CollectiveMainloopFwdSm90ILi2EN4cute5tupleIJNS5_1CILi1EEES8_S8_EEENS6_IJNS7_ILi128EEENS7_ILi96EEENS7_ILi64EEEEEELi256ENS_6half_tEfNS_4arch4Sm90ELb0ELb0ELb0ELb1ELb1ELb0ELb1ELb1ELb0ELb1ELb1ELb0EEENS1_21CollectiveEpilogueFwdINS6_IJSA_NS7_ILi256EEESB_EEES9_SE_SG_Li256ELb1ELb1ELb1ELb0EEENS1_36VarlenDynamicPersistentTileSchedulerILi128ELi96ELi256ELi128ELb1ELb1ELb1ELb0ELb1ELb1EEEEEEEEEvNT_6ParamsE,(.L_x_6560 - _ZN7cutlass13device_kernelIN5flash11enable_sm90INS1_16FlashAttnFwdSm90INS1_25CollectiveMainloopFwdSm90ILi2EN4cute5tupleIJNS5_1CILi1EEES8_S8_EEENS6_IJNS7_ILi128EEENS7_ILi96EEENS7_ILi64EEEEEELi256ENS_6half_tEfNS_4arch4Sm90ELb0ELb0ELb0ELb1ELb1ELb0ELb1ELb1ELb0ELb1ELb1ELb0EEENS1_21CollectiveEpilogueFwdINS6_IJSA_NS7_ILi256EEESB_EEES9_SE_SG_Li256ELb1ELb1ELb1ELb0EEENS1_36VarlenDynamicPersistentTileSchedulerILi128ELi96ELi256ELi128ELb1ELb1ELb1ELb0ELb1ELb1EEEEEEEEEvNT_6ParamsE)
        .other          _ZN7cutlass13device_kernelIN5flash11enable_sm90INS1_16FlashAttnFwdSm90INS1_25CollectiveMainloopFwdSm90ILi2EN4cute5tupleIJNS5_1CILi1EEES8_S8_EEENS6_IJNS7_ILi128EEENS7_ILi96EEENS7_ILi64EEEEEELi256ENS_6half_tEfNS_4arch4Sm90ELb0ELb0ELb0ELb1ELb1ELb0ELb1ELb1ELb0ELb1ELb1ELb0EEENS1_21CollectiveEpilogueFwdINS6_IJSA_NS7_ILi256EEESB_EEES9_SE_SG_Li256ELb1ELb1ELb1ELb0EEENS1_36VarlenDynamicPersistentTileSchedulerILi128ELi96ELi256ELi128ELb1ELb1ELb1ELb0ELb1ELb1EEEEEEEEEvNT_6ParamsE,@"STO_CUDA_ENTRY STV_DEFAULT"
_ZN7cutlass13device_kernelIN5flash11enable_sm90INS1_16FlashAttnFwdSm90INS1_25CollectiveMainloopFwdSm90ILi2EN4cute5tupleIJNS5_1CILi1EEES8_S8_EEENS6_IJNS7_ILi128EEENS7_ILi96EEENS7_ILi64EEEEEELi256ENS_6half_tEfNS_4arch4Sm90ELb0ELb0ELb0ELb1ELb1ELb0ELb1ELb1ELb0ELb1ELb1ELb0EEENS1_21CollectiveEpilogueFwdINS6_IJSA_NS7_ILi256EEESB_EEES9_SE_SG_Li256ELb1ELb1ELb1ELb0EEENS1_36VarlenDynamicPersistentTileSchedulerILi128ELi96ELi256ELi128ELb1ELb1ELb1ELb0ELb1ELb1EEEEEEEEEvNT_6ParamsE:
        /* <DEDUP_REMOVED lines=47> */
.L_x_1129:
        /* <DEDUP_REMOVED lines=22> */
.L_x_1130:
        /* <DEDUP_REMOVED lines=18> */
.L_x_1131:
        /* <DEDUP_REMOVED lines=22> */
.L_x_1132:
        /* <DEDUP_REMOVED lines=23> */
.L_x_1133:
[----:B------:R-:W-:Y:S01]  /*0840*/  UISETP.NE.AND UP0, UPT, UR9, URZ, UPT ;  /* 0x0000003f0900728c */ /* 0x000fe2000bf05270 */
[----:B------:R-:W-:Y:S01]  /*0850*/  NOP ;  /* 0x0000000000007918 */ /* 0x000fe20000000000 */
[----:B0-----:R-:W-:Y:S01]  /*0860*/  UMOV UR4, 0x1 ;  /* 0x0000000100047882 */ /* 0x001fe20000000000 */
[----:B------:R-:W-:Y:S01]  /*0870*/  ULDC.64 UR36, c[0x0][0x208] ;  /* 0x0000820000247ab9 */ /* 0x000fe20000000a00 */
[----:B------:R-:W-:Y:S01]  /*0880*/  USEL UR4, UR4, 0x2, !UP0 ;  /* 0x0000000204047887 */ /* 0x000fe2000c000000 */
[----:B-1234-:R-:W-:Y:S01]  /*0890*/  BAR.SYNC.DEFER_BLOCKING 0x0 ;  /* 0x0000000000007b1d */ /* 0x01efe20000010000 */
[----:B------:R-:W-:-:S04]  /*08a0*/  PLOP3.LUT P0, PT, PT, PT, UP0, 0x80, 0x0 ;  /* 0x000000000000781c */ /* 0x000fc80003f0f008 */
[----:B------:R-:W-:-:S05]  /*08b0*/  IMAD.U32 R3, RZ, RZ, UR4 ;  /* 0x00000004ff037e24 */ /* 0x000fca000f8e00ff */
[----:B------:R0:W-:Y:S04]  /*08c0*/  STL [R1+0x3c], R3 ;  /* 0x00003c0301007387 */ /* 0x0001e80000100800 */
[----:B------:R-:W-:Y:S05]  /*08d0*/  @!P0 BRA `(.L_x_1134) ;  /* 0x000000ac00e48947 */ /* 0x000fea0003800000 */
.L_x_1135:
[----:B------:R-:W-:-:S08]  /*08e0*/  NOP ;  /* 0x0000000000007918 */ /* 0x000fd00000000000 */
[----:B------:R-:W1:Y:S02]  /*08f0*/  USETMAXREG.TRY_ALLOC.CTAPOOL UP0, 0xe8 ;  /* 0x000000e8000079c8 */ /* 0x000e640008000600 */
[----:B-1----:R-:W-:-:S13]  /*0900*/  PLOP3.LUT P0, PT, PT, PT, UP0, 0x80, 0x0 ;  /* 0x000000000000781c */ /* 0x002fda0003f0f008 */
[----:B------:R-:W-:Y:S05]  /*0910*/  @!P0 BRA `(.L_x_1135) ;  /* 0xfffffffc00f08947 */ /* 0x000fea000383ffff */
[----:B------:R-:W-:Y:S01]  /*0920*/  SHF.R.U32.HI R2, RZ, 0x7, R0 ;  /* 0x00000007ff027819 */ /* 0x000fe20000011600 */
[----:B------:R-:W1:Y:S08]  /*0930*/  S2UR UR5, SR_CgaCtaId ;  /* 0x00000000000579c3 */ /* 0x000e700000008800 */
[----:B------:R-:W-:Y:S06]  /*0940*/  BAR.ARV 0x8, 0x180 ;  /* 0x0206000000007b1d */ /* 0x000fec0000002000 */
[----:B------:R-:W-:Y:S01]  /*0950*/  ISETP.NE.AND P0, PT, R2, 0x1, PT ;  /* 0x000000010200780c */ /* 0x000fe20003f05270 */
[----:B------:R-:W-:-:S12]  /*0960*/  UMOV UR4, 0x400 ;  /* 0x0000040000047882 */ /* 0x000fd80000000000 */
[----:B------:R-:W-:Y:S06]  /*0970*/  @!P0 BAR.ARV 0x9, 0x100 ;  /* 0x0244000000008b1d */ /* 0x000fec0000002000 */
[----:B-1----:R-:W-:Y:S02]  /*0980*/  ULEA UR4, UR5, UR4, 0x18 ;  /* 0x0000000405047291 */ /* 0x002fe4000f8ec03f */
[----:B------:R-:W-:Y:S07]  /*0990*/  BAR.SYNC.DEFER_BLOCKING 0x5, 0x180 ;  /* 0x0146000000007b1d */ /* 0x000fee0000010000 */
[----:B------:R-:W1:Y:S01]  /*09a0*/  LDS.128 R12, [UR4+0x324d0] ;  /* 0x0324d004ff0c7984 */ /* 0x000e620008000c00 */
[----:B------:R-:W-:Y:S01]  /*09b0*/  ULDC UR4, c[0x0][0xd3c] ;  /* 0x00034f0000047ab9 */ /* 0x000fe20000000800 */
[----:B------:R-:W-:Y:S06]  /*09c0*/  BAR.ARV 0x4, 0x180 ;  /* 0x0106000000007b1d */ /* 0x000fec0000002000 */
[----:B-1----:R-:W-:-:S13]  /*09d0*/  ISETP.GE.AND P0, PT, R15, UR4, PT ;  /* 0x000000040f007c0c */ /* 0x002fda000bf06270 */
[----:B------:R-:W-:Y:S05]  /*09e0*/  @P0 EXIT ;  /* 0x000000000000094d */ /* 0x000fea0003800000 */
[----:B------:R-:W2:Y:S01]  /*09f0*/  LDL R2, [R1+0x3c] ;  /* 0x00003c0001027983 */ /* 0x000ea20000100800 */
[----:B------:R-:W-:Y:S01]  /*0a00*/  VIADD R0, R0, 0xffffff80 ;  /* 0xffffff8000007836 */ /* 0x000fe20000000000 */
[----:B------:R-:W-:Y:S01]  /*0a10*/  R2UR UR4, R13 ;  /* 0x000000000d0472ca */ /* 0x000fe200000e0000 */
[----:B------:R-:W-:Y:S01]  /*0a20*/  UMOV UR39, URZ ;  /* 0x0000003f00277c82 */ /* 0x000fe20008000000 */
[----:B------:R-:W-:Y:S01]  /*0a30*/  R2UR UR5, R15 ;  /* 0x000000000f0572ca */ /* 0x000fe200000e0000 */
[----:B------:R-:W-:Y:S01]  /*0a40*/  UMOV UR38, URZ ;  /* 0x0000003f00267c82 */ /* 0x000fe20008000000 */
[----:B0-----:R-:W-:-:S04]  /*0a50*/  SHF.R.S32.HI R3, RZ, 0x1f, R0 ;  /* 0x0000001fff037819 */ /* 0x001fc80000011400 */
[CC--:B------:R-:W-:Y:S02]  /*0a60*/  LEA.HI R4, R3.reuse, R0.reuse, RZ, 0x4 ;  /* 0x0000000003047211 */ /* 0x0c0fe400078f20ff */
[----:B------:R-:W-:-:S04]  /*0a70*/  LEA.HI R7, R3, R0, RZ, 0x2 ;  /* 0x0000000003077211 */ /* 0x000fc800078f10ff */
[----:B------:R-:W-:Y:S02]  /*0a80*/  LOP3.LUT R11, R7, 0xfffffffc, RZ, 0xc0, !PT ;  /* 0xfffffffc070b7812 */ /* 0x000fe400078ec0ff */
[----:B------:R-:W-:-:S03]  /*0a90*/  SHF.R.S32.HI R7, RZ, 0x4, R4 ;  /* 0x00000004ff077819 */ /* 0x000fc60000011404 */
[----:B------:R-:W-:Y:S01]  /*0aa0*/  IMAD.IADD R12, R0, 0x1, -R11 ;  /* 0x00000001000c7824 */ /* 0x000fe200078e0a0b */
[----:B--2---:R-:W-:Y:S02]  /*0ab0*/  R2UR UR6, R2 ;  /* 0x00000000020672ca */ /* 0x004fe400000e0000 */
[----:B------:R-:W-:-:S04]  /*0ac0*/  LEA.HI R2, R3, R0, RZ, 0x7 ;  /* 0x0000000003027211 */ /* 0x000fc800078f38ff */
[----:B------:R-:W-:-:S05]  /*0ad0*/  LOP3.LUT R5, R2, 0xffffff80, RZ, 0xc0, !PT ;  /* 0xffffff8002057812 */ /* 0x000fca00078ec0ff */
[----:B------:R-:W-:Y:S01]  /*0ae0*/  IMAD.IADD R16, R0, 0x1, -R5 ;  /* 0x0000000100107824 */ /* 0x000fe200078e0a05 */
[----:B------:R-:W-:Y:S01]  /*0af0*/  LEA.HI R5, R3, R0, RZ, 0x5 ;  /* 0x0000000003057211 */ /* 0x000fe200078f28ff */
[----:B------:R-:W-:Y:S01]  /*0b00*/  ULOP3.LUT UR6, UR6, 0x1, URZ, 0xfc, !UPT ;  /* 0x0000000106067892 */ /* 0x000fe2000f8efc3f */
[C---:B------:R-:W-:Y:S02]  /*0b10*/  LOP3.LUT R3, R4.reuse, 0x3fffff0, RZ, 0xc0, !PT ;  /* 0x03fffff004037812 */ /* 0x040fe400078ec0ff */
[----:B------:R-:W-:Y:S01]  /*0b20*/  SHF.R.S32.HI R8, RZ, 0x1f, R16 ;  /* 0x0000001fff087819 */ /* 0x000fe20000011410 */
[----:B------:R-:W-:Y:S01]  /*0b30*/  IMAD.SHL.U32 R6, R5, 0x20, RZ ;  /* 0x0000002005067824 */ /* 0x000fe200078e00ff */
[----:B------:R-:W-:Y:S01]  /*0b40*/  LEA.HI R4, R4, R7, RZ, 0x1 ;  /* 0x0000000704047211 */ /* 0x000fe200078f08ff */
[----:B------:R-:W-:Y:S01]  /*0b50*/  IMAD.IADD R5, R0, 0x1, -R3 ;  /* 0x0000000100057824 */ /* 0x000fe200078e0a03 */
[CC--:B------:R-:W-:Y:S01]  /*0b60*/  LEA.HI R9, R8.reuse, R16.reuse, RZ, 0x2 ;  /* 0x0000001008097211 */ /* 0x0c0fe200078f10ff */
[----:B------:R-:W-:Y:S01]  /*0b70*/  STL [R1+0x24], R16 ;  /* 0x0000241001007387 */ /* 0x000fe20000100800 */
[----:B------:R-:W-:-:S02]  /*0b80*/  LEA.HI R8, R8, R16, RZ, 0x5 ;  /* 0x0000001008087211 */ /* 0x000fc400078f28ff */
[--C-:B------:R-:W-:Y:S02]  /*0b90*/  SHF.R.S32.HI R10, RZ, 0x2, R9.reuse ;  /* 0x00000002ff0a7819 */ /* 0x100fe40000011409 */
[----:B------:R-:W-:Y:S02]  /*0ba0*/  SHF.R.S32.HI R3, RZ, 0x1f, R9 ;  /* 0x0000001fff037819 */ /* 0x000fe40000011409 */
[----:B------:R-:W-:Y:S02]  /*0bb0*/  LOP3.LUT R6, R6, 0xfffffc00, RZ, 0xc0, !PT ;  /* 0xfffffc0006067812 */ /* 0x000fe400078ec0ff */
[----:B------:R-:W-:Y:S02]  /*0bc0*/  LEA.HI R0, R3, R10, RZ, 0x3 ;  /* 0x0000000a03007211 */ /* 0x000fe400078f18ff */
[----:B------:R-:W-:Y:S01]  /*0bd0*/  SHF.R.S32.HI R3, RZ, 0x7, R2 ;  /* 0x00000007ff037819 */ /* 0x000fe20000011402 */
[----:B------:R-:W-:Y:S01]  /*0be0*/  IMAD R5, R5, 0x40, R6 ;  /* 0x0000004005057824 */ /* 0x000fe200078e0206 */
[----:B------:R-:W-:Y:S01]  /*0bf0*/  LOP3.LUT R11, R0, 0xfffffff8, RZ, 0xc0, !PT ;  /* 0xfffffff8000b7812 */ /* 0x000fe200078ec0ff */
[----:B------:R-:W-:Y:S01]  /*0c00*/  IMAD.MOV.U32 R6, RZ, RZ, R14 ;  /* 0x000000ffff067224 */ /* 0x000fe200078e000e */
[----:B------:R-:W-:-:S02]  /*0c10*/  LEA.HI R2, R2, R3, RZ, 0x1 ;  /* 0x0000000302027211 */ /* 0x000fc400078f08ff */
[----:B------:R-:W-:Y:S01]  /*0c20*/  LOP3.LUT R4, R4, 0x1ffffffe, RZ, 0xc0, !PT ;  /* 0x1ffffffe04047812 */ /* 0x000fe200078ec0ff */
[----:B------:R-:W-:Y:S01]  /*0c30*/  IMAD.IADD R11, R10, 0x1, -R11 ;  /* 0x000000010a0b7824 */ /* 0x000fe200078e0a0b */
[----:B------:R-:W-:Y:S02]  /*0c40*/  LOP3.LUT R2, R2, 0x3fffffe, RZ, 0xc0, !PT ;  /* 0x03fffffe02027812 */ /* 0x000fe400078ec0ff */
[----:B------:R-:W-:Y:S01]  /*0c50*/  SHF.R.S32.HI R8, RZ, 0x5, R8 ;  /* 0x00000005ff087819 */ /* 0x000fe20000011408 */
[----:B------:R-:W-:Y:S01]  /*0c60*/  IMAD.IADD R4, R7, 0x1, -R4 ;  /* 0x0000000107047824 */ /* 0x000fe200078e0a04 */
[----:B------:R-:W-:Y:S01]  /*0c70*/  LEA.HI R0, R12, R12, RZ, 0x1 ;  /* 0x0000000c0c007211 */ /* 0x000fe200078f08ff */
[----:B------:R-:W-:Y:S01]  /*0c80*/  IMAD.IADD R2, R3, 0x1, -R2 ;  /* 0x0000000103027824 */ /* 0x000fe200078e0a02 */
[----:B------:R-:W-:Y:S01]  /*0c90*/  LOP3.LUT R9, R9, 0x7ffffffc, RZ, 0xc0, !PT ;  /* 0x7ffffffc09097812 */ /* 0x000fe200078ec0ff */
[----:B------:R-:W-:Y:S01]  /*0ca0*/  IMAD R11, R8, 0x10, R11 ;  /* 0x00000010080b7824 */ /* 0x000fe200078e020b */
[----:B------:R-:W-:Y:S01]  /*0cb0*/  LOP3.LUT R3, R0, 0x1ffffffe, RZ, 0xc0, !PT ;  /* 0x1ffffffe00037812 */ /* 0x000fe200078ec0ff */
[----:B------:R-:W-:-:S02]  /*0cc0*/  IMAD R4, R4, 0x8, R5 ;  /* 0x0000000804047824 */ /* 0x000fc400078e0205 */
[----:B------:R-:W-:Y:S02]  /*0cd0*/  IMAD R0, R2, 0x40, R11 ;  /* 0x0000004002007824 */ /* 0x000fe400078e020b */
[----:B------:R-:W-:Y:S01]  /*0ce0*/  IMAD.IADD R3, R12, 0x1, -R3 ;  /* 0x000000010c037824 */ /* 0x000fe200078e0a03 */
[----:B------:R-:W-:Y:S01]  /*0cf0*/  STL [R1+0x34], R4 ;  /* 0x0000340401007387 */ /* 0x000fe20000100800 */
[----:B------:R-:W-:Y:S01]  /*0d00*/  IMAD.U32 R2, RZ, RZ, UR6 ;  /* 0x00000006ff027e24 */ /* 0x000fe2000f8e00ff */
[----:B------:R-:W-:Y:S01]  /*0d10*/  UMOV UR6, URZ ;  /* 0x0000003f00067c82 */ /* 0x000fe20008000000 */
[----:B------:R-:W-:Y:S01]  /*0d20*/  IMAD.IADD R9, R16, 0x1, -R9 ;  /* 0x0000000110097824 */ /* 0x000fe200078e0a09 */
[----:B------:R0:W-:Y:S03]  /*0d30*/  STL [R1+0x2c], R0 ;  /* 0x00002c0001007387 */ /* 0x0001e60000100800 */
[----:B------:R-:W-:Y:S01]  /*0d40*/  IMAD.SHL.U32 R23, R9, 0x2, RZ ;  /* 0x0000000209177824 */ /* 0x000fe200078e00ff */
[----:B------:R1:W-:Y:S03]  /*0d50*/  STL [R1+0x38], R2 ;  /* 0x0000380201007387 */ /* 0x0003e60000100800 */
[----:B------:R-:W-:-:S02]  /*0d60*/  VIADD R10, R23, 0x8 ;  /* 0x00000008170a7836 */ /* 0x000fc40000000000 */
[----:B------:R-:W-:Y:S02]  /*0d70*/  VIADD R9, R23, 0x10 ;  /* 0x0000001017097836 */ /* 0x000fe40000000000 */
        /* <DEDUP_REMOVED lines=10> */
[C---:B-1----:R-:W-:Y:S01]  /*0e20*/  VIADD R2, R23.reuse, 0x38 ;  /* 0x0000003817027836 */ /* 0x042fe20000000000 */
[----:B------:R-:W-:Y:S01]  /*0e30*/  SHF.R.S32.HI R7, RZ, 0x1f, R5 ;  /* 0x0000001fff077819 */ /* 0x000fe20000011405 */
[C---:B------:R-:W-:Y:S01]  /*0e40*/  VIADD R229, R23.reuse, 0x40 ;  /* 0x0000004017e57836 */ /* 0x040fe20000000000 */
[----:B------:R-:W-:Y:S01]  /*0e50*/  SHF.R.S32.HI R5, RZ, 0x1f, R4 ;  /* 0x0000001fff057819 */ /* 0x000fe20000011404 */
[C---:B------:R-:W-:Y:S01]  /*0e60*/  VIADD R228, R23.reuse, 0x48 ;  /* 0x0000004817e47836 */ /* 0x040fe20000000000 */
[----:B------:R-:W-:Y:S01]  /*0e70*/  SHF.R.S32.HI R4, RZ, 0x1f, R2 ;  /* 0x0000001fff047819 */ /* 0x000fe20000011402 */
[----:B0-----:R-:W-:Y:S01]  /*0e80*/  IMAD.U32 R0, RZ, RZ, UR6 ;  /* 0x00000006ff007e24 */ /* 0x001fe2000f8e00ff */
        /* <DEDUP_REMOVED lines=38> */
.L_x_1186:
[----:B------:R-:W-:Y:S01]  /*10f0*/  ULDC.64 UR6, c[0x0][0xd88] ;  /* 0x0003620000067ab9 */ /* 0x000fe20000000a00 */
[----:B01----:R-:W0:Y:S01]  /*1100*/  LDC.64 R4, c[0x0][0x418] ;  /* 0x00010600ff047b82 */ /* 0x003e220000000a00 */
[----:B------:R-:W-:-:S06]  /*1110*/  UIMAD.WIDE UR6, UR5, 0x4, UR6 ;  /* 0x00000004050678a5 */ /* 0x000fcc000f8e0206 */
[----:B------:R-:W-:Y:S01]  /*1120*/  IMAD.U32 R204, RZ, RZ, UR6 ;  /* 0x00000006ffcc7e24 */ /* 0x000fe2000f8e00ff */
[----:B------:R-:W1:Y:S01]  /*1130*/  LDC R0, c[0x0][0x424] ;  /* 0x00010900ff007b82 */ /* 0x000e620000000800 */
[----:B------:R-:W-:Y:S01]  /*1140*/  IMAD.U32 R205, RZ, RZ, UR7 ;  /* 0x00000007ffcd7e24 */ /* 0x000fe2000f8e00ff */
[----:B------:R-:W-:-:S04]  /*1150*/  ULDC.64 UR6, c[0x0][0xb20] ;  /* 0x0002c80000067ab9 */ /* 0x000fc80000000a00 */
[----:B--2---:R-:W2:Y:S01]  /*1160*/  LDG.E R204, desc[UR36][R204.64] ;  /* 0x00000024cccc7981 */ /* 0x004ea2000c1e1900 */
[----:B------:R-:W-:Y:S01]  /*1170*/  ISETP.NE.U32.AND P0, PT, RZ, UR6, PT ;  /* 0x00000006ff007c0c */ /* 0x000fe2000bf05070 */
[----:B---34-:R-:W3:Y:S01]  /*1180*/  LDC R9, c[0x0][0x2f0] ;  /* 0x0000bc00ff097b82 */ /* 0x018ee20000000800 */
[----:B------:R-:W-:Y:S02]  /*1190*/  IMAD.MOV.U32 R7, RZ, RZ, RZ ;  /* 0x000000ffff077224 */ /* 0x000fe400078e00ff */
[----:B------:R-:W-:Y:S02]  /*11a0*/  ISETP.NE.AND.EX P0, PT, RZ, UR7, PT, P0 ;  /* 0x00000007ff007c0c */ /* 0x000fe4000bf05300 */
[----:B--2---:R-:W-:-:S11]  /*11b0*/  SHF.R.S32.HI R8, RZ, 0x1f, R204 ;  /* 0x0000001fff087819 */ /* 0x004fd600000114cc */
[C---:B------:R-:W-:Y:S01]  /*11c0*/  @P0 LEA R2, P1, R204.reuse, UR6, 0x2 ;  /* 0x00000006cc020c11 */ /* 0x040fe2000f8210ff */
[----:B------:R2:W-:Y:S03]  /*11d0*/  STL [R1+0x18], R8 ;  /* 0x0000180801007387 */ /* 0x0005e60000100800 */
[----:B------:R-:W-:Y:S01]  /*11e0*/  @P0 LEA.HI.X R3, R204, UR7, R8, 0x2, P1 ;  /* 0x00000007cc030c11 */ /* 0x000fe200088f1408 */
[----:B------:R-:W-:Y:S02]  /*11f0*/  ULDC.64 UR6, c[0x0][0xb18] ;  /* 0x0002c60000067ab9 */ /* 0x000fe40000000a00 */
[----:B------:R-:W-:Y:S02]  /*1200*/  ISETP.NE.U32.AND P1, PT, RZ, UR6, PT ;  /* 0x00000006ff007c0c */ /* 0x000fe4000bf25070 */
[----:B------:R2:W5:Y:S01]  /*1210*/  @P0 LDG.E R7, desc[UR36][R2.64] ;  /* 0x0000002402070981 */ /* 0x000562000c1e1900 */
[----:B0-----:R-:W-:-:S02]  /*1220*/  ISETP.NE.U32.AND P0, PT, R4, RZ, PT ;  /* 0x000000ff0400720c */ /* 0x001fc40003f05070 */
[----:B------:R-:W-:Y:S02]  /*1230*/  ISETP.NE.AND.EX P1, PT, RZ, UR7, PT, P1 ;  /* 0x00000007ff007c0c */ /* 0x000fe4000bf25310 */
[----:B------:R-:W-:-:S04]  /*1240*/  ISETP.NE.AND.EX P0, PT, R5, RZ, PT, P0 ;  /* 0x000000ff0500720c */ /* 0x000fc80003f05300 */
[----:B-1----:R-:W-:-:S05]  /*1250*/  SEL R0, R0, 0x1, P0 ;  /* 0x0000000100007807 */ /* 0x002fca0000000000 */
[----:B---3--:R-:W-:Y:S02]  /*1260*/  IMAD R152, R0, R9, RZ ;  /* 0x0000000900987224 */ /* 0x008fe400078e02ff */
[----:B------:R-:W-:-:S04]  /*1270*/  @P1 LEA R4, P0, R204, UR6, 0x2 ;  /* 0x00000006cc041c11 */ /* 0x000fc8000f8010ff */
[----:B------:R-:W-:-:S05]  /*1280*/  @P1 LEA.HI.X R5, R204, UR7, R8, 0x2, P0 ;  /* 0x00000007cc051c11 */ /* 0x000fca00080f1408 */
[----:B------:R2:W5:Y:S01]  /*1290*/  @P1 LDG.E R152, desc[UR36][R4.64] ;  /* 0x0000002404981981 */ /* 0x000562000c1e1900 */
[----:B------:R-:W-:-:S05]  /*12a0*/  IMAD.U32 R0, RZ, RZ, UR4 ;  /* 0x00000004ff007e24 */ /* 0x000fca000f8e00ff */
[----:B------:R2:W-:Y:S01]  /*12b0*/  STL [R1+0x1c], R0 ;  /* 0x00001c0001007387 */ /* 0x0005e20000100800 */
[----:B------:R-:W-:Y:S05]  /*12c0*/  @P1 BRA `(.L_x_1136) ;  /* 0x0000000000241947 */ /* 0x000fea0003800000 */
[----:B------:R-:W-:Y:S02]  /*12d0*/  ULDC.64 UR4, c[0x0][0xb00] ;  /* 0x0002c00000047ab9 */ /* 0x000fe40000000a00 */
[----:B------:R-:W-:-:S04]  /*12e0*/  ISETP.NE.U32.AND P0, PT, RZ, UR4, PT ;  /* 0x00000004ff007c0c */ /* 0x000fc8000bf05070 */
[----:B------:R-:W-:-:S13]  /*12f0*/  ISETP.NE.AND.EX P0, PT, RZ, UR5, PT, P0 ;  /* 0x00000005ff007c0c */ /* 0x000fda000bf05300 */
[----:B------:R-:W-:Y:S05]  /*1300*/  @!P0 BRA `(.L_x_1136) ;  /* 0x0000000000148947 */ /* 0x000fea0003800000 */
[----:B--2---:R-:W0:Y:S02]  /*1310*/  LDC.64 R2, c[0x0][0xb00] ;  /* 0x0002c000ff027b82 */ /* 0x004e240000000a00 */
[----:B0-----:R-:W-:-:S05]  /*1320*/  IMAD.WIDE R2, R204, 0x4, R2 ;  /* 0x00000004cc027825 */ /* 0x001fca00078e0202 */
[----:B-----5:R-:W2:Y:S04]  /*1330*/  LDG.E R152, desc[UR36][R2.64] ;  /* 0x0000002402987981 */ /* 0x020ea8000c1e1900 */
[----:B------:R-:W2:Y:S02]  /*1340*/  LDG.E R5, desc[UR36][R2.64+0x4] ;  /* 0x0000042402057981 */ /* 0x000ea4000c1e1900 */
[----:B--2---:R-:W-:-:S07]  /*1350*/  IMAD.IADD R152, R5, 0x1, -R152 ;  /* 0x0000000105987824 */ /* 0x004fce00078e0a98 */
.L_x_1136:
[----:B-----5:R-:W-:Y:S01]  /*1360*/  IMAD.IADD R152, R152, 0x1, -R7 ;  /* 0x0000000198987824 */ /* 0x020fe200078e0a07 */
[----:B--2---:R-:W-:-:S03]  /*1370*/  LOP3.LUT R2, R6, 0xff000000, RZ, 0xc0, !PT ;  /* 0xff00000006027812 */ /* 0x004fc600078ec0ff */
[C---:B------:R-:W-:Y:S01]  /*1380*/  VIADD R0, R152.reuse, 0x5f ;  /* 0x0000005f98007836 */ /* 0x040fe20000000000 */
[----:B------:R-:W-:Y:S02]  /*1390*/  SHF.R.U32.HI R3, RZ, 0x8, R2 ;  /* 0x00000008ff037819 */ /* 0x000fe40000011602 */
[----:B------:R-:W-:Y:S01]  /*13a0*/  ISETP.GE.AND P0, PT, R152, 0x1, PT ;  /* 0x000000019800780c */ /* 0x000fe20003f06270 */
[----:B------:R-:W-:Y:S01]  /*13b0*/  IMAD.HI R4, R0, 0x2aaaaaab, RZ ;  /* 0x2aaaaaab00047827 */ /* 0x000fe200078e02ff */
[----:B------:R-:W-:-:S04]  /*13c0*/  LOP3.LUT R0, R6, 0xff0000, RZ, 0xc0, !PT ;  /* 0x00ff000006007812 */ /* 0x000fc800078ec0ff */
[----:B------:R-:W-:Y:S01]  /*13d0*/  LEA.HI R0, R0, R3, RZ, 0x10 ;  /* 0x0000000300007211 */ /* 0x000fe200078f80ff */
[----:B------:R-:W-:Y:S01]  /*13e0*/  IMAD.MOV.U32 R3, RZ, RZ, RZ ;  /* 0x000000ffff037224 */ /* 0x000fe200078e00ff */
[----:B------:R-:W-:Y:S02]  /*13f0*/  SHF.R.U32.HI R5, RZ, 0x1f, R4 ;  /* 0x0000001fff057819 */ /* 0x000fe40000011604 */
[----:B------:R-:W-:Y:S02]  /*1400*/  LOP3.LUT R11, R0, 0xff, RZ, 0xc0, !PT ;  /* 0x000000ff000b7812 */ /* 0x000fe400078ec0ff */
[----:B------:R-:W-:Y:S02]  /*1410*/  LEA.HI.SX32 R160, R4, R5, 0x1c ;  /* 0x0000000504a07211 */ /* 0x000fe400078fe2ff */
[----:B------:R-:W-:Y:S01]  /*1420*/  SHF.R.U32.HI R206, RZ, 0x10, R0 ;  /* 0x00000010ffce7819 */ /* 0x000fe20000011600 */
[----:B------:R0:W-:Y:S01]  /*1430*/  STL [R1+0x14], R11 ;  /* 0x0000140b01007387 */ /* 0x0001e20000100800 */
[----:B------:R-:W-:Y:S05]  /*1440*/  @!P0 BRA `(.L_x_1137) ;  /* 0x0000000000748947 */ /* 0x000fea0003800000 */
[----:B------:R-:W1:Y:S01]  /*1450*/  LDC R3, c[0x0][0xae8] ;  /* 0x0002ba00ff037b82 */ /* 0x000e620000000800 */
[----:B------:R-:W-:-:S04]  /*1460*/  ISETP.NE.AND P0, PT, R206, RZ, PT ;  /* 0x000000ffce00720c */ /* 0x000fc80003f05270 */
[----:B-1----:R-:W-:-:S04]  /*1470*/  SEL R9, R206, R3, P0 ;  /* 0x00000003ce097207 */ /* 0x002fc80000000000 */
[-C--:B------:R-:W-:Y:S02]  /*1480*/  IABS R5, R9.reuse ;  /* 0x0000000900057213 */ /* 0x080fe40000000000 */
[----:B------:R-:W-:Y:S02]  /*1490*/  IADD3 R0, R160, -0x1, R9 ;  /* 0xffffffffa0007810 */ /* 0x000fe40007ffe009 */
[----:B------:R-:W1:Y:S01]  /*14a0*/  I2F.RP R4, R5 ;  /* 0x0000000500047306 */ /* 0x000e620000209400 */
[----:B------:R-:W-:-:S05]  /*14b0*/  IABS R10, R9 ;  /* 0x00000009000a7213 */ /* 0x000fca0000000000 */
[----:B------:R-:W-:Y:S02]  /*14c0*/  IMAD.MOV R10, RZ, RZ, -R10 ;  /* 0x000000ffff0a7224 */ /* 0x000fe400078e0a0a */
[----:B-1----:R-:W1:Y:S02]  /*14d0*/  MUFU.RCP R4, R4 ;  /* 0x0000000400047308 */ /* 0x002e640000001000 */
[----:B-1----:R-:W-:Y:S01]  /*14e0*/  VIADD R2, R4, 0xffffffe ;  /* 0x0ffffffe04027836 */ /* 0x002fe20000000000 */
[----:B------:R-:W-:Y:S02]  /*14f0*/  IABS R4, R0 ;  /* 0x0000000000047213 */ /* 0x000fe40000000000 */
[----:B------:R-:W-:-:S03]  /*1500*/  LOP3.LUT R0, R0, R9, RZ, 0x3c, !PT ;  /* 0x0000000900007212 */ /* 0x000fc600078e3cff */
[----:B------:R1:W2:Y:S01]  /*1510*/  F2I.FTZ.U32.TRUNC.NTZ R3, R2 ;  /* 0x0000000200037305 */ /* 0x0002a2000021f000 */
[----:B------:R-:W-:Y:S01]  /*1520*/  ISETP.GE.AND P2, PT, R0, RZ, PT ;  /* 0x000000ff0000720c */ /* 0x000fe20003f46270 */
[----:B-1----:R-:W-:Y:S02]  /*1530*/  IMAD.MOV.U32 R2, RZ, RZ, RZ ;  /* 0x000000ffff027224 */ /* 0x002fe400078e00ff */
[----:B--2---:R-:W-:-:S04]  /*1540*/  IMAD.MOV R8, RZ, RZ, -R3 ;  /* 0x000000ffff087224 */ /* 0x004fc800078e0a03 */
[----:B------:R-:W-:-:S04]  /*1550*/  IMAD R7, R8, R5, RZ ;  /* 0x0000000508077224 */ /* 0x000fc800078e02ff */
[----:B------:R-:W-:-:S04]  /*1560*/  IMAD.HI.U32 R3, R3, R7, R2 ;  /* 0x0000000703037227 */ /* 0x000fc800078e0002 */
[----:B------:R-:W-:Y:S02]  /*1570*/  IMAD.MOV.U32 R2, RZ, RZ, R10 ;  /* 0x000000ffff027224 */ /* 0x000fe400078e000a */
        /* <DEDUP_REMOVED lines=10> */
.L_x_1137:
[-C--:B------:R-:W-:Y:S01]  /*1620*/  IMAD R22, R11, R3.reuse, RZ ;  /* 0x000000030b167224 */ /* 0x080fe200078e02ff */
[----:B------:R-:W-:Y:S01]  /*1630*/  LOP3.LUT R205, R6, 0xffff, RZ, 0xc0, !PT ;  /* 0x0000ffff06cd7812 */ /* 0x000fe200078ec0ff */
[----:B------:R-:W-:Y:S01]  /*1640*/  IMAD.MOV.U32 R0, RZ, RZ, RZ ;  /* 0x000000ffff007224 */ /* 0x000fe200078e00ff */
[----:B------:R-:W-:Y:S02]  /*1650*/  PLOP3.LUT P0, PT, PT, PT, PT, 0x80, 0x0 ;  /* 0x000000000000781c */ /* 0x000fe40003f0f070 */
[----:B------:R-:W-:Y:S02]  /*1660*/  CS2R R150, SRZ ;  /* 0x0000000000967805 */ /* 0x000fe4000001ff00 */
[----:B------:R-:W-:Y:S01]  /*1670*/  VIADDMNMX R160, R22, R3, R160, PT ;  /* 0x0000000316a07246 */ /* 0x000fe200038001a0 */
[----:B------:R-:W-:Y:S01]  /*1680*/  IMAD.MOV.U32 R3, RZ, RZ, RZ ;  /* 0x000000ffff037224 */ /* 0x000fe200078e00ff */
[----:B------:R-:W-:Y:S02]  /*1690*/  CS2R R148, SRZ ;  /* 0x0000000000947805 */ /* 0x000fe4000001ff00 */
[----:B------:R-:W-:-:S02]  /*16a0*/  CS2R R146, SRZ ;  /* 0x0000000000927805 */ /* 0x000fc4000001ff00 */
[----:B------:R-:W-:Y:S02]  /*16b0*/  ISETP.GT.AND P1, PT, R160, R22, PT ;  /* 0x00000016a000720c */ /* 0x000fe40003f24270 */
        /* <DEDUP_REMOVED lines=62> */
[----:B------:R-:W1:Y:S01]  /*1aa0*/  S2R R0, SR_TID.X ;  /* 0x0000000000007919 */ /* 0x000e620000002100 */
[----:B------:R-:W2:Y:S01]  /*1ab0*/  S2UR UR6, SR_CgaCtaId ;  /* 0x00000000000679c3 */ /* 0x000ea20000008800 */
[----:B------:R-:W-:Y:S02]  /*1ac0*/  UMOV UR5, 0x400 ;  /* 0x0000040000057882 */ /* 0x000fe40000000000 */
[----:B--2---:R-:W-:-:S04]  /*1ad0*/  ULEA UR5, UR6, UR5, 0x18 ;  /* 0x0000000506057291 */ /* 0x004fc8000f8ec03f */
[----:B------:R-:W-:Y:S01]  /*1ae0*/  UIADD3 UR5, UR5, 0x18400, URZ ;  /* 0x0001840005057890 */ /* 0x000fe2000fffe03f */
[----:B-1----:R-:W-:-:S03]  /*1af0*/  VIADD R0, R0, 0xffffff80 ;  /* 0xffffff8000007836 */ /* 0x002fc60000000000 */
[----:B------:R-:W-:Y:S02]  /*1b00*/  ULOP3.LUT UP0, URZ, UR5, 0x1bf, URZ, 0xc0, !UPT ;  /* 0x000001bf053f7892 */ /* 0x000fe4000f80c03f */
[----:B------:R-:W-:-:S04]  /*1b10*/  SHF.R.S32.HI R3, RZ, 0x1f, R0 ;  /* 0x0000001fff037819 */ /* 0x000fc80000011400 */
[----:B------:R-:W-:Y:S02]  /*1b20*/  PLOP3.LUT P0, PT, PT, PT, UP0, 0x80, 0x0 ;  /* 0x000000000000781c */ /* 0x000fe40003f0f008 */
[----:B------:R-:W-:-:S04]  /*1b30*/  LEA.HI R3, R3, R0, RZ, 0x7 ;  /* 0x0000000003037211 */ /* 0x000fc800078f38ff */
[----:B------:R-:W-:-:S06]  /*1b40*/  SHF.R.S32.HI R3, RZ, 0x7, R3 ;  /* 0x00000007ff037819 */ /* 0x000fcc0000011403 */
[----:B------:R-:W1:Y:S02]  /*1b50*/  SHFL.IDX PT, R3, R3, RZ, 0x1f ;  /* 0x00001fff03037589 */ /* 0x000e6400000e0000 */
[----:B-1----:R-:W-:-:S13]  /*1b60*/  R2UR UR40, R3 ;  /* 0x00000000032872ca */ /* 0x002fda00000e0000 */
        /* <DEDUP_REMOVED lines=11> */
[----:B------:R1:W2:Y:S01]  /*1c20*/  LDC.64 R2, c[0x4][R0] ;  /* 0x0100000000027b82 */ /* 0x0002a20000000a00 */
[----:B------:R-:W-:Y:S01]  /*1c30*/  IMAD.U32 R5, RZ, RZ, UR5 ;  /* 0x00000005ff057e24 */ /* 0x000fe2000f8e00ff */
[----:B------:R-:W-:Y:S01]  /*1c40*/  ULDC.64 UR4, c[0x4][0xa0] ;  /* 0x0100280000047ab9 */ /* 0x000fe20000000a00 */
[----:B------:R-:W-:Y:S02]  /*1c50*/  IMAD.U32 R10, RZ, RZ, UR6 ;  /* 0x00000006ff0a7e24 */ /* 0x000fe4000f8e00ff */
[----:B------:R-:W-:Y:S02]  /*1c60*/  IMAD.U32 R6, RZ, RZ, UR4 ;  /* 0x00000004ff067e24 */ /* 0x000fe4000f8e00ff */
[----:B------:R-:W-:-:S02]  /*1c70*/  IMAD.U32 R7, RZ, RZ, UR5 ;  /* 0x00000005ff077e24 */ /* 0x000fc4000f8e00ff */
[----:B0-----:R-:W-:Y:S02]  /*1c80*/  IMAD.U32 R11, RZ, RZ, UR7 ;  /* 0x00000007ff0b7e24 */ /* 0x001fe4000f8e00ff */
[----:B------:R-:W-:Y:S02]  /*1c90*/  IMAD.MOV.U32 R8, RZ, RZ, 0x70 ;  /* 0x00000070ff087424 */ /* 0x000fe400078e00ff */
[----:B------:R-:W-:Y:S02]  /*1ca0*/  IMAD.MOV.U32 R12, RZ, RZ, 0x1 ;  /* 0x00000001ff0c7424 */ /* 0x000fe400078e00ff */
[----:B-1----:R-:W-:-:S07]  /*1cb0*/  IMAD.MOV.U32 R13, RZ, RZ, RZ ;  /* 0x000000ffff0d7224 */ /* 0x002fce00078e00ff */
[----:B------:R-:W-:-:S07]  /*1cc0*/  LEPC R20, `(.L_x_1139) ;  /* 0x000000001014794e */ /* 0x000fce0000000000 */
[----:B--2---:R-:W-:Y:S05]  /*1cd0*/  CALL.ABS.NOINC R2 ;  /* 0x0000000002007343 */ /* 0x004fea0003c00000 */
.L_x_1139:
[----:B------:R-:W2:Y:S01]  /*1ce0*/  LDL R2, [R1+0x20] ;  /* 0x0000200001027983 */ /* 0x000ea20000100800 */
[----:B------:R-:W-:Y:S01]  /*1cf0*/  MOV R0, 0x400 ;  /* 0x0000040000007802 */ /* 0x000fe20000000f00 */
[----:B------:R-:W1:Y:S01]  /*1d00*/  S2R R3, SR_CgaCtaId ;  /* 0x0000000000037919 */ /* 0x000e620000008800 */
[----:B------:R-:W3:Y:S02]  /*1d10*/  S2R R16, SR_TID.X ;  /* 0x0000000000107919 */ /* 0x000ee40000002100 */
[----:B-1----:R-:W-:Y:S02]  /*1d20*/  LEA R3, R3, R0, 0x18 ;  /* 0x0000000003037211 */ /* 0x002fe400078ec0ff */
[----:B---3--:R-:W-:-:S05]  /*1d30*/  SHF.R.U32.HI R16, RZ, 0x7, R16 ;  /* 0x00000007ff107819 */ /* 0x008fca0000011610 */
[----:B------:R-:W-:Y:S01]  /*1d40*/  VIADD R72, R16, 0x8 ;  /* 0x0000000810487836 */ /* 0x000fe20000000000 */
[----:B--2---:R-:W-:-:S13]  /*1d50*/  R2UR UR5, R2 ;  /* 0x00000000020572ca */ /* 0x004fda00000e0000 */
[----:B------:R-:W-:-:S04]  /*1d60*/  ULEA.HI UR4, UR5, UR5, URZ, 0x1 ;  /* 0x0000000505047291 */ /* 0x000fc8000f8f083f */
[----:B------:R-:W-:-:S04]  /*1d70*/  ULOP3.LUT UR4, UR4, 0xfffffffe, URZ, 0xc0, !UPT ;  /* 0xfffffffe04047892 */ /* 0x000fc8000f8ec03f */
[----:B------:R-:W-:-:S06]  /*1d80*/  UIADD3 UR4, UR5, -UR4, URZ ;  /* 0x8000000405047290 */ /* 0x000fcc000fffe03f */
[----:B------:R-:W-:-:S05]  /*1d90*/  IMAD.U32 R2, RZ, RZ, UR4 ;  /* 0x00000004ff027e24 */ /* 0x000fca000f8e00ff */
[----:B------:R-:W-:-:S04]  /*1da0*/  SHF.L.U32 R0, R2, 0x1f, RZ ;  /* 0x0000001f02007819 */ /* 0x000fc800000006ff */
[----:B------:R-:W1:Y:S02]  /*1db0*/  SYNCS.PHASECHK.TRANS64.TRYWAIT P0, [R3+URZ+0x32400], R0 ;  /* 0x03240000030075a7 */ /* 0x000e64000800017f */
[----:B-1----:R-:W-:Y:S05]  /*1dc0*/  @!P0 BRA `(.L_x_1140) ;  /* 0x000000fc00dc8947 */ /* 0x002fea0003800000 */
.L_x_1275:
[----:B------:R-:W2:Y:S01]  /*1dd0*/  LDL R2, [R1+0x38] ;  /* 0x0000380001027983 */ /* 0x000ea20000100800 */
[----:B------:R-:W-:Y:S05]  /*1de0*/  WARPSYNC.ALL ;  /* 0x0000000000007948 */ /* 0x000fea0003800000 */
[----:B------:R3:W-:Y:S01]  /*1df0*/  BAR.SYNC.DEFER_BLOCKING R72, 0x100 ;  /* 0x000400480000751d */ /* 0x0007e20000010000 */
[----:B--2---:R-:W-:-:S13]  /*1e00*/  R2UR UR4, R2 ;  /* 0x00000000020472ca */ /* 0x004fda00000e0000 */
[----:B------:R-:W-:-:S05]  /*1e10*/  IMAD.U32 R2, RZ, RZ, UR4 ;  /* 0x00000004ff027e24 */ /* 0x000fca000f8e00ff */
[----:B------:R-:W-:-:S13]  /*1e20*/  ISETP.NE.AND P0, PT, R2, 0x3, PT ;  /* 0x000000030200780c */ /* 0x000fda0003f05270 */
[----:B---3--:R-:W-:Y:S05]  /*1e30*/  @!P0 BRA `(.L_x_1141) ;  /* 0x0000000000048947 */ /* 0x008fea0003800000 */
[----:B------:R-:W-:Y:S01]  /*1e40*/  BPT.TRAP 0x1 ;  /* 0x000000040000795c */ /* 0x000fe20000300000 */
.L_x_1141:
[----:B------:R-:W-:Y:S01]  /*1e50*/  R2UR UR6, R3 ;  /* 0x00000000030672ca */ /* 0x000fe200000e0000 */
[----:B------:R-:W-:-:S05]  /*1e60*/  IMAD.U32 R2, RZ, RZ, UR39 ;  /* 0x00000027ff027e24 */ /* 0x000fca000f8e00ff */
[----:B------:R-:W-:-:S07]  /*1e70*/  SHF.L.U32 R2, R2, 0x1f, RZ ;  /* 0x0000001f02027819 */ /* 0x000fce00000006ff */
[----:B------:R-:W-:-:S09]  /*1e80*/  ULEA UR6, UR38, UR6, 0x3 ;  /* 0x0000000626067291 */ /* 0x000fd2000f8e183f */
[----:B------:R2:W3:Y:S01]  /*1e90*/  SYNCS.PHASECHK.TRANS64.TRYWAIT P1, [UR6+0x32430], R2 ;  /* 0x03243002ff0075a7 */ /* 0x0004e20008020146 */
[----:B------:R-:W-:Y:S05]  /*1ea0*/  @!P0 BRA `(.L_x_1142) ;  /* 0x0000000000048947 */ /* 0x000fea0003800000 */
[----:B------:R-:W-:Y:S01]  /*1eb0*/  BPT.TRAP 0x1 ;  /* 0x000000040000795c */ /* 0x000fe20000300000 */
.L_x_1142:
[----:B---3--:R-:W-:Y:S05]  /*1ec0*/  @P1 BRA `(.L_x_1143) ;  /* 0x0000000000081947 */ /* 0x008fea0003800000 */
[----:B------:R-:W3:Y:S02]  /*1ed0*/  SYNCS.PHASECHK.TRANS64.TRYWAIT P1, [UR6+0x32430], R2 ;  /* 0x03243002ff0075a7 */ /* 0x000ee40008020146 */
[----:B---3--:R-:W-:Y:S05]  /*1ee0*/  @!P1 BRA `(.L_x_1144) ;  /* 0x000000fc00a89947 */ /* 0x008fea0003800000 */
.L_x_1143:
[----:B------:R-:W-:Y:S01]  /*1ef0*/  R2UR UR4, R3 ;  /* 0x00000000030472ca */ /* 0x000fe200000e0000 */
[----:B------:R-:W-:Y:S01]  /*1f00*/  ULOP3.LUT UR41, UR41, 0x10000, URZ, 0xfc, !UPT ;  /* 0x0001000029297892 */ /* 0x000fe2000f8efc3f */
[----:B------:R-:W-:Y:S01]  /*1f10*/  WARPGROUP.ARRIVE ;  /* 0x00000000000079c5 */ /* 0x000fe20000000000 */
[----:B------:R-:W-:Y:S01]  /*1f20*/  UMOV UR9, 0x40000040 ;  /* 0x4000004000097882 */ /* 0x000fe20000000000 */
[----:B------:R-:W-:Y:S01]  /*1f30*/  UMOV UR11, 0x40000040 ;  /* 0x40000040000b7882 */ /* 0x000fe20000000000 */
[----:B------:R-:W-:Y:S01]  /*1f40*/  UIADD3 UR5, UR41, 0x2, URZ ;  /* 0x0000000229057890 */ /* 0x000fe2000fffe03f */
[----:B------:R-:W-:Y:S02]  /*1f50*/  IMAD.U32 R19, RZ, RZ, UR9 ;  /* 0x00000009ff137e24 */ /* 0x000fe4000f8e00ff */
[----:B------:R-:W-:Y:S02]  /*1f60*/  UMOV UR8, UR41 ;  /* 0x0000002900087c82 */ /* 0x000fe40008000000 */
[----:B------:R-:W-:-:S03]  /*1f70*/  IMAD.U32 R18, RZ, RZ, UR8 ;  /* 0x00000008ff127e24 */ /* 0x000fc6000f8e00ff */
[----:B------:R-:W-:-:S04]  /*1f80*/  UIADD3 UR4, UR4, 0x1c400, URZ ;  /* 0x0001c40004047890 */ /* 0x000fc8000fffe03f */
[----:B------:R-:W-:-:S04]  /*1f90*/  USHF.R.U32.HI UR4, URZ, 0x4, UR4 ;  /* 0x000000043f047899 */ /* 0x000fc80008011604 */
[----:B------:R-:W-:-:S04]  /*1fa0*/  ULOP3.LUT UR4, UR4, 0x3fff, URZ, 0xc0, !UPT ;  /* 0x00003fff04047892 */ /* 0x000fc8000f8ec03f */
[----:B------:R-:W-:-:S04]  /*1fb0*/  ULOP3.LUT UR61, UR4, 0x10000, URZ, 0xfc, !UPT ;  /* 0x00010000043d7892 */ /* 0x000fc8000f8efc3f */
[----:B------:R-:W-:-:S04]  /*1fc0*/  UIMAD UR4, UR38, 0x300, UR61 ;  /* 0x00000300260478a4 */ /* 0x000fc8000f8e023d */
[----:B------:R-:W-:-:S03]  /*1fd0*/  UIADD3 UR7, UR4, 0x2, URZ ;  /* 0x0000000204077890 */ /* 0x000fc6000fffe03f */
[----:B------:R-:W-:Y:S02]  /*1fe0*/  UMOV UR10, UR4 ;  /* 0x00000004000a7c82 */ /* 0x000fe40008000000 */
[----:B------:R-:W-:Y:S01]  /*1ff0*/  HGMMA.64x96x16.F32 R24, gdesc[UR8], RZ, !UPT, gsb0 ;  /* 0x01600000081879f0 */ /* 0x000fe2000c0008ff */
[----:B------:R-:W-:Y:S01]  /*2000*/  UMOV UR8, UR5 ;  /* 0x0000000500087c82 */ /* 0x000fe20008000000 */
[----:B------:R-:W-:Y:S01]  /*2010*/  UMOV UR9, 0x40000040 ;  /* 0x4000004000097882 */ /* 0x000fe20000000000 */
[----:B------:R-:W-:Y:S01]  /*2020*/  UMOV UR10, UR7 ;  /* 0x00000007000a7c82 */ /* 0x000fe20008000000 */
[----:B------:R-:W-:Y:S01]  /*2030*/  UMOV UR11, 0x40000040 ;  /* 0x40000040000b7882 */ /* 0x000fe20000000000 */
[----:B------:R-:W-:Y:S01]  /*2040*/  UIADD3 UR5, UR41, 0x4, URZ ;  /* 0x0000000429057890 */ /* 0x000fe2000fffe03f */
[----:B------:R-:W-:Y:S01]  /*2050*/  IMAD.U32 R16, RZ, RZ, UR8 ;  /* 0x00000008ff107e24 */ /* 0x000fe2000f8e00ff */
[----:B------:R-:W-:Y:S01]  /*2060*/  UIADD3 UR7, UR4, 0x4, URZ ;  /* 0x0000000404077890 */ /* 0x000fe2000fffe03f */
[----:B------:R-:W-:Y:S01]  /*2070*/  IMAD.U32 R17, RZ, RZ, UR9 ;  /* 0x00000009ff117e24 */ /* 0x000fe2000f8e00ff */
[----:B------:R-:W-:Y:S01]  /*2080*/  UIADD3 UR4, UR4, 0x6, URZ ;  /* 0x0000000604047890 */ /* 0x000fe2000fffe03f */
[----:B------:R-:W-:-:S02]  /*2090*/  WARPGROUP.DEPBAR.LE gsb0, 0x0 ;  /* 0x00008000000079c5 */ /* 0x000fc40000010000 */
[----:B------:R-:W-:-:S06]  /*20a0*/  WARPGROUP.ARRIVE ;  /* 0x00000000000079c5 */ /* 0x000fcc0000000000 */
[----:B------:R-:W-:Y:S01]  /*20b0*/  HGMMA.64x96x16.F32 R24, gdesc[UR8], R24, gsb0 ;  /* 0x01600000081879f0 */ /* 0x000fe20008000818 */
[----:B------:R-:W-:Y:S01]  /*20c0*/  UMOV UR8, UR5 ;  /* 0x0000000500087c82 */ /* 0x000fe20008000000 */
[----:B------:R-:W-:Y:S01]  /*20d0*/  UMOV UR9, 0x40000040 ;  /* 0x4000004000097882 */ /* 0x000fe20000000000 */
[----:B------:R-:W-:Y:S01]  /*20e0*/  UMOV UR10, UR7 ;  /* 0x00000007000a7c82 */ /* 0x000fe20008000000 */
[----:B------:R-:W-:Y:S01]  /*20f0*/  UMOV UR11, 0x40000040 ;  /* 0x40000040000b7882 */ /* 0x000fe20000000000 */
[----:B------:R-:W-:Y:S01]  /*2100*/  UIADD3 UR5, UR41, 0x6, URZ ;  /* 0x0000000629057890 */ /* 0x000fe2000fffe03f */
[----:B------:R-:W-:Y:S02]  /*2110*/  IMAD.U32 R14, RZ, RZ, UR8 ;  /* 0x00000008ff0e7e24 */ /* 0x000fe4000f8e00ff */
[----:B------:R-:W-:Y:S01]  /*2120*/  IMAD.U32 R15, RZ, RZ, UR9 ;  /* 0x00000009ff0f7e24 */ /* 0x000fe2000f8e00ff */
[----:B------:R-:W-:Y:S02]  /*2130*/  WARPGROUP.DEPBAR.LE gsb0, 0x0 ;  /* 0x00008000000079c5 */ /* 0x000fe40000010000 */
[----:B------:R-:W-:-:S06]  /*2140*/  WARPGROUP.ARRIVE ;  /* 0x00000000000079c5 */ /* 0x000fcc0000000000 */
[----:B------:R-:W-:Y:S01]  /*2150*/  HGMMA.64x96x16.F32 R24, gdesc[UR8], R24, gsb0 ;  /* 0x01600000081879f0 */ /* 0x000fe20008000818 */
[----:B------:R-:W-:Y:S01]  /*2160*/  UMOV UR8, UR5 ;  /* 0x0000000500087c82 */ /* 0x000fe20008000000 */
[----:B------:R-:W-:Y:S01]  /*2170*/  UMOV UR9, 0x40000040 ;  /* 0x4000004000097882 */ /* 0x000fe20000000000 */
[----:B------:R-:W-:Y:S01]  /*2180*/  UMOV UR10, UR4 ;  /* 0x00000004000a7c82 */ /* 0x000fe20008000000 */
[----:B------:R-:W-:Y:S01]  /*2190*/  UMOV UR11, 0x40000040 ;  /* 0x40000040000b7882 */ /* 0x000fe20000000000 */
[----:B------:R-:W-:Y:S02]  /*21a0*/  IMAD.U32 R12, RZ, RZ, UR8 ;  /* 0x00000008ff0c7e24 */ /* 0x000fe4000f8e00ff */
[----:B------:R-:W-:Y:S01]  /*21b0*/  IMAD.U32 R13, RZ, RZ, UR9 ;  /* 0x00000009ff0d7e24 */ /* 0x000fe2000f8e00ff */
[----:B------:R-:W-:Y:S02]  /*21c0*/  WARPGROUP.DEPBAR.LE gsb0, 0x0 ;  /* 0x00008000000079c5 */ /* 0x000fe40000010000 */
[----:B------:R-:W-:-:S06]  /*21d0*/  WARPGROUP.ARRIVE ;  /* 0x00000000000079c5 */ /* 0x000fcc0000000000 */
[----:B------:R-:W-:Y:S03]  /*21e0*/  HGMMA.64x96x16.F32 R24, gdesc[UR8], R24, gsb0 ;  /* 0x01600000081879f0 */ /* 0x000fe60008000818 */
[----:B------:R-:W-:Y:S02]  /*21f0*/  WARPGROUP.DEPBAR.LE gsb0, 0x0 ;  /* 0x00008000000079c5 */ /* 0x000fe40000010000 */
[----:B------:R-:W4:Y:S02]  /*2200*/  SYNCS.PHASECHK.TRANS64.TRYWAIT P1, [R3+URZ+0x32410], R0 ;  /* 0x03241000030075a7 */ /* 0x000f24000802017f */
[----:B----4-:R-:W-:Y:S05]  /*2210*/  @!P1 BRA `(.L_x_1145) ;  /* 0x000000f800f49947 */ /* 0x010fea0003800000 */
.L_x_1276:
[----:B------:R-:W-:Y:S05]  /*2220*/  @!P0 BRA `(.L_x_1146) ;  /* 0x0000000000048947 */ /* 0x000fea0003800000 */
[----:B------:R-:W-:Y:S01]  /*2230*/  BPT.TRAP 0x1 ;  /* 0x000000040000795c */ /* 0x000fe20000300000 */
.L_x_1146:
[----:B------:R0:W0:Y:S01]  /*2240*/  SYNCS.PHASECHK.TRANS64.TRYWAIT P1, [UR6+0x32450], R2 ;  /* 0x03245002ff0075a7 */ /* 0x0000220008020146 */
[----:B------:R-:W-:Y:S05]  /*2250*/  @!P0 BRA `(.L_x_1147) ;  /* 0x0000000000048947 */ /* 0x000fea0003800000 */
[----:B------:R-:W-:Y:S01]  /*2260*/  BPT.TRAP 0x1 ;  /* 0x000000040000795c */ /* 0x000fe20000300000 */
.L_x_1147:
[----:B0-----:R-:W-:Y:S05]  /*2270*/  @P1 BRA `(.L_x_1148) ;  /* 0x0000000000081947 */ /* 0x001fea0003800000 */
[----:B------:R-:W0:Y:S02]  /*2280*/  SYNCS.PHASECHK.TRANS64.TRYWAIT P1, [UR6+0x32450], R2 ;  /* 0x03245002ff0075a7 */ /* 0x000e240008020146 */
[----:B0-----:R-:W-:Y:S05]  /*2290*/  @!P1 BRA `(.L_x_1149) ;  /* 0x000000f800e89947 */ /* 0x001fea0003800000 */
.L_x_1148:
[----:B------:R-:W-:Y:S01]  /*22a0*/  R2UR UR5, R3 ;  /* 0x00000000030572ca */ /* 0x000fe200000e0000 */
[----:B------:R-:W-:Y:S01]  /*22b0*/  WARPGROUP.ARRIVE ;  /* 0x00000000000079c5 */ /* 0x000fe20000000000 */
[----:B------:R-:W-:Y:S01]  /*22c0*/  UMOV UR11, 0x40000040 ;  /* 0x40000040000b7882 */ /* 0x000fe20000000000 */
[----:B------:R-:W-:Y:S01]  /*22d0*/  UMOV UR9, 0x40000040 ;  /* 0x4000004000097882 */ /* 0x000fe20000000000 */
[----:B------:R-:W-:Y:S01]  /*22e0*/  UMOV UR13, 0x40000040 ;  /* 0x40000040000d7882 */ /* 0x000fe20000000000 */
[----:B------:R-:W-:Y:S01]  /*22f0*/  IMAD.U32 R11, RZ, RZ, UR9 ;  /* 0x00000009ff0b7e24 */ /* 0x000fe2000f8e00ff */
[----:B------:R-:W-:Y:S01]  /*2300*/  UMOV UR15, 0x40000040 ;  /* 0x40000040000f7882 */ /* 0x000fe20000000000 */
[----:B------:R-:W-:Y:S01]  /*2310*/  IMAD.U32 R9, RZ, RZ, UR13 ;  /* 0x0000000dff097e24 */ /* 0x000fe2000f8e00ff */
[----:B------:R-:W-:Y:S01]  /*2320*/  UMOV UR57, 0x40000040 ;  /* 0x4000004000397882 */ /* 0x000fe20000000000 */
[----:B------:R-:W-:Y:S01]  /*2330*/  UMOV UR59, 0x40000040 ;  /* 0x40000040003b7882 */ /* 0x000fe20000000000 */
[----:B------:R-:W-:Y:S01]  /*2340*/  UMOV UR17, 0x40000040 ;  /* 0x4000004000117882 */ /* 0x000fe20000000000 */
[----:B------:R-:W-:Y:S01]  /*2350*/  UMOV UR19, 0x40000040 ;  /* 0x4000004000137882 */ /* 0x000fe20000000000 */
[----:B------:R-:W-:Y:S01]  /*2360*/  UMOV UR21, 0x40000040 ;  /* 0x4000004000157882 */ /* 0x000fe20000000000 */
[----:B------:R-:W-:Y:S01]  /*2370*/  UIADD3 UR4, UR5, 0x400, URZ ;  /* 0x0000040005047890 */ /* 0x000fe2000fffe03f */
[----:B-1--4-:R-:W1:Y:S01]  /*2380*/  S2R R0, SR_TID.X ;  /* 0x0000000000007919 */ /* 0x012e620000002100 */
[----:B------:R-:W-:-:S02]  /*2390*/  ULEA UR40, UR40, UR5, 0xd ;  /* 0x0000000528287291 */ /* 0x000fc4000f8e683f */
[----:B------:R-:W-:Y:S02]  /*23a0*/  USHF.R.U32.HI UR4, URZ, 0x4, UR4 ;  /* 0x000000043f047899 */ /* 0x000fe40008011604 */
[----:B------:R-:W-:Y:S02]  /*23b0*/  UIADD3 UR40, UR40, 0x22400, URZ ;  /* 0x0002240028287890 */ /* 0x000fe4000fffe03f */
[----:B------:R-:W-:Y:S02]  /*23c0*/  ULOP3.LUT UR7, UR4, 0x3fff, URZ, 0xc0, !UPT ;  /* 0x00003fff04077892 */ /* 0x000fe4000f8ec03f */
[----:B------:R-:W-:Y:S02]  /*23d0*/  USHF.R.U32.HI UR40, URZ, 0x4, UR40 ;  /* 0x000000043f287899 */ /* 0x000fe40008011628 */
[----:B------:R-:W-:Y:S02]  /*23e0*/  ULOP3.LUT UR60, UR7, 0x10000, URZ, 0xfc, !UPT ;  /* 0x00010000073c7892 */ /* 0x000fe4000f8efc3f */
[----:B------:R-:W-:-:S02]  /*23f0*/  ULOP3.LUT UR4, UR40, 0x3fff, URZ, 0xc0, !UPT ;  /* 0x00003fff28047892 */ /* 0x000fc4000f8ec03f */
[----:B------:R-:W-:Y:S02]  /*2400*/  UIMAD UR5, UR38, 0xc00, UR60 ;  /* 0x00000c00260578a4 */ /* 0x000fe4000f8e023c */
[----:B------:R-:W-:Y:S02]  /*2410*/  ULOP3.LUT UR4, UR4, 0x10000, URZ, 0xfc, !UPT ;  /* 0x0001000004047892 */ /* 0x000fe4000f8efc3f */
[----:B------:R-:W-:Y:S02]  /*2420*/  UIADD3 UR58, UR5, 0x302, URZ ;  /* 0x00000302053a7890 */ /* 0x000fe4000fffe03f */
[----:B------:R-:W-:Y:S01]  /*2430*/  UIADD3 UR56, UR4, 0x402, URZ ;  /* 0x0000040204387890 */ /* 0x000fe2000fffe03f */
[----:B------:R-:W-:Y:S02]  /*2440*/  UMOV UR10, UR5 ;  /* 0x00000005000a7c82 */ /* 0x000fe40008000000 */
[----:B------:R-:W-:Y:S01]  /*2450*/  UMOV UR8, UR4 ;  /* 0x0000000400087c82 */ /* 0x000fe20008000000 */
[----:B------:R-:W-:Y:S01]  /*2460*/  UIADD3 UR16, UR4, 0x800, URZ ;  /* 0x0000080004107890 */ /* 0x000fe2000fffe03f */
[----:B------:R-:W-:Y:S01]  /*2470*/  HGMMA.64x96x16.F32 R24, gdesc[UR8], R24, gsb0 ;  /* 0x01600000081879f0 */ /* 0x000fe20008000818 */
[----:B------:R-:W-:Y:S01]  /*2480*/  IMAD.U32 R10, RZ, RZ, UR8 ;  /* 0x00000008ff0a7e24 */ /* 0x000fe2000f8e00ff */
[----:B------:R-:W-:-:S02]  /*2490*/  UIADD3 UR8, UR4, 0x2, URZ ;  /* 0x0000000204087890 */ /* 0x000fc4000fffe03f */
[----:B------:R-:W-:Y:S02]  /*24a0*/  UIADD3 UR9, UR5, 0x2, URZ ;  /* 0x0000000205097890 */ /* 0x000fe4000fffe03f */
[----:B------:R-:W-:Y:S01]  /*24b0*/  UIADD3 UR10, UR5, 0x304, URZ ;  /* 0x00000304050a7890 */ /* 0x000fe2000fffe03f */
[----:B-1----:R-:W-:Y:S01]  /*24c0*/  SHF.R.U32.HI R0, RZ, 0x7, R0 ;  /* 0x00000007ff007819 */ /* 0x002fe20000011600 */
[----:B------:R-:W-:Y:S01]  /*24d0*/  UMOV UR11, 0x40000040 ;  /* 0x40000040000b7882 */ /* 0x000fe20000000000 */
[----:B------:R-:W-:Y:S01]  /*24e0*/  UMOV UR12, UR8 ;  /* 0x00000008000c7c82 */ /* 0x000fe20008000000 */
[----:B------:R-:W-:Y:S01]  /*24f0*/  UIADD3 UR8, UR4, 0x4, URZ ;  /* 0x0000000404087890 */ /* 0x000fe2000fffe03f */
[----:B------:R-:W-:Y:S01]  /*2500*/  IMAD.U32 R8, RZ, RZ, UR12 ;  /* 0x0000000cff087e24 */ /* 0x000fe2000f8e00ff */
[----:B------:R-:W-:Y:S01]  /*2510*/  UMOV UR14, UR9 ;  /* 0x00000009000e7c82 */ /* 0x000fe20008000000 */
[----:B------:R-:W-:Y:S01]  /*2520*/  UIADD3 UR9, UR5, 0x4, URZ ;  /* 0x0000000405097890 */ /* 0x000fe2000fffe03f */
[----:B------:R-:W-:Y:S01]  /*2530*/  IADD3 R0, -R0, 0xb, RZ ;  /* 0x0000000b00007810 */ /* 0x000fe20007ffe1ff */
[----:B------:R-:W-:-:S02]  /*2540*/  UIADD3 UR18, UR5, 0x600, URZ ;  /* 0x0000060005127890 */ /* 0x000fc4000fffe03f */
[----:B------:R-:W-:Y:S02]  /*2550*/  UIADD3 UR20, UR4, 0x802, URZ ;  /* 0x0000080204147890 */ /* 0x000fe4000fffe03f */
[----:B------:R-:W-:Y:S01]  /*2560*/  UIADD3 UR22, UR5, 0x602, URZ ;  /* 0x0000060205167890 */ /* 0x000fe2000fffe03f */
        /* <DEDUP_REMOVED lines=25> */
[----:B------:R-:W-:Y:S02]  /*2700*/  WARPGROUP.DEPBAR.LE gsb0, 0x0 ;  /* 0x00008000000079c5 */ /* 0x000fe40000010000 */
[----:B------:R-:W-:-:S06]  /*2710*/  WARPGROUP.ARRIVE ;  /* 0x00000000000079c5 */ /* 0x000fcc0000000000 */
[----:B------:R-:W-:Y:S01]  /*2720*/  HGMMA.64x96x16.F32 R24, gdesc[UR12], R24, gsb0 ;  /* 0x016000000c1879f0 */ /* 0x000fe20008000818 */
        /* <DEDUP_REMOVED lines=18> */
[----:B0--3--:R-:W-:Y:S01]  /*2850*/  IMAD.U32 R5, RZ, RZ, UR13 ;  /* 0x0000000dff057e24 */ /* 0x009fe2000f8e00ff */
        /* <DEDUP_REMOVED lines=8> */
[----:B--2---:R-:W-:Y:S01]  /*28e0*/  IMAD.U32 R2, RZ, RZ, UR12 ;  /* 0x0000000cff027e24 */ /* 0x004fe2000f8e00ff */
[----:B------:R-:W-:Y:S01]  /*28f0*/  UMOV UR9, 0x40000040 ;  /* 0x4000004000097882 */ /* 0x000fe20000000000 */
[----:B------:R-:W-:Y:S01]  /*2900*/  IMAD.U32 R3, RZ, RZ, UR13 ;  /* 0x0000000dff037e24 */ /* 0x000fe2000f8e00ff */
[----:B------:R-:W-:Y:S02]  /*2910*/  WARPGROUP.DEPBAR.LE gsb0, 0x0 ;  /* 0x00008000000079c5 */ /* 0x000fe40000010000 */
[----:B------:R-:W-:-:S06]  /*2920*/  WARPGROUP.ARRIVE ;  /* 0x00000000000079c5 */ /* 0x000fcc0000000000 */
[----:B------:R-:W-:Y:S01]  /*2930*/  HGMMA.64x96x16.F32 R24, gdesc[UR12], R24, gsb0 ;  /* 0x016000000c1879f0 */ /* 0x000fe20008000818 */
        /* <DEDUP_REMOVED lines=41> */
.L_x_1150:
[----:B------:R-:W-:Y:S01]  /*2bd0*/  IMAD R152, R160, -0x60, R152 ;  /* 0xffffffa0a0987824 */ /* 0x000fe200078e0298 */
[----:B------:R-:W-:Y:S01]  /*2be0*/  ULDC UR10, c[0x0][0xa80] ;  /* 0x0002a000000a7ab9 */ /* 0x000fe20000000800 */
[----:B------:R-:W1:Y:S01]  /*2bf0*/  S2UR UR5, SR_CgaCtaId ;  /* 0x00000000000579c3 */ /* 0x000e620000008800 */
[----:B------:R-:W-:Y:S02]  /*2c00*/  UIADD3 UR4, UR6, 0x32440, URZ ;  /* 0x0003244006047890 */ /* 0x000fe4000fffe03f */
[----:B------:R-:W-:Y:S01]  /*2c10*/  IADD3 R152, -R23, 0x60, R152 ;  /* 0x0000006017987810 */ /* 0x000fe20007ffe198 */
[----:B------:R-:W-:Y:S01]  /*2c20*/  ULOP3.LUT UR7, UR7, 0x3000000, URZ, 0xfc, !UPT ;  /* 0x0300000007077892 */ /* 0x000fe2000f8efc3f */
[----:B------:R-:W-:Y:S02]  /*2c30*/  UMOV UR15, 0x40000040 ;  /* 0x40000040000f7882 */ /* 0x000fe40000000000 */
[C---:B------:R-:W-:Y:S01]  /*2c40*/  ISETP.GT.AND P4, PT, R152.reuse, RZ, PT ;  /* 0x000000ff9800720c */ /* 0x040fe20003f84270 */
[----:B------:R-:W-:Y:S01]  /*2c50*/  UIMAD UR14, UR38, 0xc00, UR7 ;  /* 0x00000c00260e78a4 */ /* 0x000fe2000f8e0207 */
[----:B------:R-:W-:Y:S01]  /*2c60*/  ISETP.GT.AND P6, PT, R152, 0x1, PT ;  /* 0x000000019800780c */ /* 0x000fe20003fc4270 */
[----:B------:R-:W-:Y:S01]  /*2c70*/  UMOV UR19, 0x40000040 ;  /* 0x4000004000137882 */ /* 0x000fe20000000000 */
[----:B------:R-:W-:Y:S01]  /*2c80*/  FSEL R73, R26, -INF , P4 ;  /* 0xff8000001a497808 */ /* 0x000fe20002000000 */
[----:B------:R-:W-:Y:S01]  /*2c90*/  UIADD3 UR18, UR14, 0x80, URZ ;  /* 0x000000800e127890 */ /* 0x000fe2000fffe03f */
[----:B------:R-:W-:-:S02]  /*2ca0*/  ISETP.GT.AND P3, PT, R152, 0x8, PT ;  /* 0x000000089800780c */ /* 0x000fc40003f64270 */
[----:B------:R-:W-:Y:S02]  /*2cb0*/  FSEL R24, R24, -INF , P4 ;  /* 0xff80000018187808 */ /* 0x000fe40002000000 */
[----:B------:R-:W-:Y:S02]  /*2cc0*/  FSEL R26, R25, -INF , P6 ;  /* 0xff800000191a7808 */ /* 0x000fe40003000000 */
[----:B------:R-:W-:Y:S02]  /*2cd0*/  ISETP.GT.AND P2, PT, R152, 0x9, PT ;  /* 0x000000099800780c */ /* 0x000fe40003f44270 */
[----:B------:R-:W-:Y:S02]  /*2ce0*/  FSEL R28, R28, -INF , P3 ;  /* 0xff8000001c1c7808 */ /* 0x000fe40001800000 */
[----:B------:R-:W-:Y:S01]  /*2cf0*/  FMNMX.FTZ R21, R24, R26, !PT ;  /* 0x0000001a18157209 */ /* 0x000fe20007810000 */
[----:B-1----:R-:W-:Y:S01]  /*2d00*/  UPRMT UR4, UR5, 0x654, UR4 ;  /* 0x0000065405047896 */ /* 0x002fe20008000004 */
[----:B------:R-:W-:-:S02]  /*2d10*/  FSEL R25, R30, -INF , P3 ;  /* 0xff8000001e197808 */ /* 0x000fc40001800000 */
[----:B------:R-:W-:Y:S02]  /*2d20*/  ISETP.GT.AND P1, PT, R152, 0x10, PT ;  /* 0x000000109800780c */ /* 0x000fe40003f24270 */
[----:B------:R-:W-:Y:S02]  /*2d30*/  FSEL R30, R29, -INF , P2 ;  /* 0xff8000001d1e7808 */ /* 0x000fe40001000000 */
[----:B------:R-:W-:Y:S02]  /*2d40*/  FMNMX.FTZ R21, R28, R21, !PT ;  /* 0x000000151c157209 */ /* 0x000fe40007810000 */
[----:B------:R-:W-:Y:S01]  /*2d50*/  ISETP.GT.AND P5, PT, R152, 0x11, PT ;  /* 0x000000119800780c */ /* 0x000fe20003fa4270 */
[----:B------:R-:W-:Y:S01]  /*2d60*/  SYNCS.ARRIVE.TRANS64.RED.A1T0 RZ, [UR4], RZ ;  /* 0x000000ffffff79a7 */ /* 0x000fe20008100404 */
[----:B------:R-:W-:Y:S01]  /*2d70*/  FSEL R32, R32, -INF , P1 ;  /* 0xff80000020207808 */ /* 0x000fe20000800000 */
[----:B------:R-:W-:Y:S01]  /*2d80*/  UIADD3 UR4, UR14, 0x100, URZ ;  /* 0x000001000e047890 */ /* 0x000fe2000fffe03f */
[----:B------:R-:W-:-:S02]  /*2d90*/  FMNMX.FTZ R21, R30, R21, !PT ;  /* 0x000000151e157209 */ /* 0x000fc40007810000 */
[----:B------:R-:W-:Y:S02]  /*2da0*/  FSEL R29, R34, -INF , P1 ;  /* 0xff800000221d7808 */ /* 0x000fe40000800000 */
[----:B------:R-:W-:Y:S02]  /*2db0*/  ISETP.GT.AND P4, PT, R152, 0x18, PT ;  /* 0x000000189800780c */ /* 0x000fe40003f84270 */
[----:B------:R-:W-:Y:S02]  /*2dc0*/  FSEL R34, R33, -INF , P5 ;  /* 0xff80000021227808 */ /* 0x000fe40002800000 */
[----:B------:R-:W-:Y:S02]  /*2dd0*/  FMNMX.FTZ R21, R32, R21, !PT ;  /* 0x0000001520157209 */ /* 0x000fe40007810000 */
[----:B------:R-:W-:Y:S02]  /*2de0*/  ISETP.GT.AND P3, PT, R152, 0x19, PT ;  /* 0x000000199800780c */ /* 0x000fe40003f64270 */
[----:B------:R-:W-:-:S02]  /*2df0*/  FSEL R36, R36, -INF , P4 ;  /* 0xff80000024247808 */ /* 0x000fc40002000000 */
[----:B------:R-:W-:Y:S02]  /*2e00*/  FMNMX.FTZ R21, R34, R21, !PT ;  /* 0x0000001522157209 */ /* 0x000fe40007810000 */
[----:B------:R-:W-:Y:S02]  /*2e10*/  FSEL R31, R31, -INF , P2 ;  /* 0xff8000001f1f7808 */ /* 0x000fe40001000000 */
[----:B------:R-:W-:Y:S02]  /*2e20*/  FSEL R33, R38, -INF , P4 ;  /* 0xff80000026217808 */ /* 0x000fe40002000000 */
[----:B------:R-:W-:Y:S02]  /*2e30*/  ISETP.GT.AND P2, PT, R152, 0x20, PT ;  /* 0x000000209800780c */ /* 0x000fe40003f44270 */
[----:B------:R-:W-:Y:S02]  /*2e40*/  FSEL R38, R37, -INF , P3 ;  /* 0xff80000025267808 */ /* 0x000fe40001800000 */
[----:B------:R-:W-:-:S02]  /*2e50*/  FMNMX.FTZ R21, R36, R21, !PT ;  /* 0x0000001524157209 */ /* 0x000fc40007810000 */
[----:B------:R-:W-:Y:S02]  /*2e60*/  ISETP.GT.AND P1, PT, R152, 0x21, PT ;  /* 0x000000219800780c */ /* 0x000fe40003f24270 */
[----:B------:R-:W-:Y:S02]  /*2e70*/  FSEL R40, R40, -INF , P2 ;  /* 0xff80000028287808 */ /* 0x000fe40001000000 */
[----:B------:R-:W-:Y:S02]  /*2e80*/  FMNMX.FTZ R21, R38, R21, !PT ;  /* 0x0000001526157209 */ /* 0x000fe40007810000 */
[----:B------:R-:W-:Y:S02]  /*2e90*/  FSEL R35, R35, -INF , P5 ;  /* 0xff80000023237808 */ /* 0x000fe40002800000 */
[----:B------:R-:W-:Y:S02]  /*2ea0*/  FSEL R37, R42, -INF , P2 ;  /* 0xff8000002a257808 */ /* 0x000fe40001000000 */
[----:B------:R-:W-:-:S02]  /*2eb0*/  ISETP.GT.AND P5, PT, R152, 0x28, PT ;  /* 0x000000289800780c */ /* 0x000fc40003fa4270 */
[----:B------:R-:W-:Y:S02]  /*2ec0*/  FSEL R42, R41, -INF , P1 ;  /* 0xff800000292a7808 */ /* 0x000fe40000800000 */
[----:B------:R-:W-:Y:S01]  /*2ed0*/  FMNMX.FTZ R21, R40, R21, !PT ;  /* 0x0000001528157209 */ /* 0x000fe20007810000 */
[----:B------:R1:W-:Y:S01]  /*2ee0*/  BAR.SYNC.DEFER_BLOCKING R72, 0x100 ;  /* 0x000400480000751d */ /* 0x0003e20000010000 */
[----:B------:R-:W-:Y:S02]  /*2ef0*/  ISETP.GT.AND P4, PT, R152, 0x29, PT ;  /* 0x000000299800780c */ /* 0x000fe40003f84270 */
[----:B------:R-:W-:Y:S02]  /*2f00*/  FSEL R74, R44, -INF , P5 ;  /* 0xff8000002c4a7808 */ /* 0x000fe40002800000 */
[----:B------:R-:W-:Y:S02]  /*2f10*/  FMNMX.FTZ R41, R42, R21, !PT ;  /* 0x000000152a297209 */ /* 0x000fe40007810000 */
[----:B------:R-:W-:-:S02]  /*2f20*/  FSEL R39, R39, -INF , P3 ;  /* 0xff80000027277808 */ /* 0x000fc40001800000 */
[----:B------:R-:W-:Y:S02]  /*2f30*/  ISETP.GT.AND P3, PT, R152, 0x30, PT ;  /* 0x000000309800780c */ /* 0x000fe40003f64270 */
[----:B------:R-:W-:Y:S02]  /*2f40*/  FSEL R44, R45, -INF , P4 ;  /* 0xff8000002d2c7808 */ /* 0x000fe40002000000 */
[----:B------:R-:W-:Y:S02]  /*2f50*/  FMNMX.FTZ R41, R74, R41, !PT ;  /* 0x000000294a297209 */ /* 0x000fe40007810000 */
        /* <DEDUP_REMOVED lines=12> */
[----:B------:R-:W-:Y:S02]  /*3020*/  FSEL R159, R47, -INF , P4 ;  /* 0xff8000002f9f7808 */ /* 0x000fe40002000000 */
[----:B------:R-:W-:Y:S02]  /*3030*/  ISETP.GT.AND P4, PT, R152, 0x40, PT ;  /* 0x000000409800780c */ /* 0x000fe40003f84270 */
[----:B------:R-:W-:-:S02]  /*3040*/  FSEL R170, R53, -INF , P5 ;  /* 0xff80000035aa7808 */ /* 0x000fc40002800000 */
[----:B------:R-:W-:Y:S02]  /*3050*/  FMNMX.FTZ R41, R166, R41, !PT ;  /* 0x00000029a6297209 */ /* 0x000fe40007810000 */
[----:B------:R-:W-:Y:S02]  /*3060*/  FMNMX.FTZ R20, R73, R27, !PT ;  /* 0x0000001b49147209 */ /* 0x000fe40007810000 */
[----:B------:R-:W-:Y:S02]  /*3070*/  FSEL R162, R50, -INF , P3 ;  /* 0xff80000032a27808 */ /* 0x000fe40001800000 */
[----:B------:R-:W-:Y:S02]  /*3080*/  ISETP.GT.AND P3, PT, R152, 0x41, PT ;  /* 0x000000419800780c */ /* 0x000fe40003f64270 */
[----:B------:R-:W-:Y:S02]  /*3090*/  FSEL R165, R56, -INF , P4 ;  /* 0xff80000038a57808 */ /* 0x000fe40002000000 */
[----:B------:R-:W-:-:S02]  /*30a0*/  FMNMX.FTZ R46, R170, R41, !PT ;  /* 0x00000029aa2e7209 */ /* 0x000fc40007810000 */
[----:B------:R-:W-:Y:S02]  /*30b0*/  FMNMX.FTZ R20, R25, R20, !PT ;  /* 0x0000001419147209 */ /* 0x000fe40007810000 */
[----:B------:R-:W-:Y:S02]  /*30c0*/  FSEL R164, R51, -INF , P2 ;  /* 0xff80000033a47808 */ /* 0x000fe40001000000 */
[----:B------:R-:W-:Y:S02]  /*30d0*/  ISETP.GT.AND P2, PT, R152, 0x48, PT ;  /* 0x000000489800780c */ /* 0x000fe40003f44270 */
[----:B------:R-:W-:Y:S02]  /*30e0*/  FSEL R168, R57, -INF , P3 ;  /* 0xff80000039a87808 */ /* 0x000fe40001800000 */
[----:B------:R-:W-:Y:S02]  /*30f0*/  FMNMX.FTZ R41, R165, R46, !PT ;  /* 0x0000002ea5297209 */ /* 0x000fe40007810000 */
[----:B------:R-:W-:-:S02]  /*3100*/  FMNMX.FTZ R20, R31, R20, !PT ;  /* 0x000000141f147209 */ /* 0x000fc40007810000 */
[----:B------:R-:W-:Y:S02]  /*3110*/  ISETP.GT.AND P6, PT, R152, 0x49, PT ;  /* 0x000000499800780c */ /* 0x000fe40003fc4270 */
[----:B------:R-:W-:Y:S02]  /*3120*/  FSEL R169, R60, -INF , P2 ;  /* 0xff8000003ca97808 */ /* 0x000fe40001000000 */
[----:B------:R-:W-:Y:S02]  /*3130*/  FMNMX.FTZ R46, R168, R41, !PT ;  /* 0x00000029a82e7209 */ /* 0x000fe40007810000 */
[----:B------:R-:W-:Y:S02]  /*3140*/  FMNMX.FTZ R20, R29, R20, !PT ;  /* 0x000000141d147209 */ /* 0x000fe40007810000 */
[----:B------:R-:W-:Y:S02]  /*3150*/  FSEL R167, R54, -INF , P1 ;  /* 0xff80000036a77808 */ /* 0x000fe40000800000 */
[----:B------:R-:W-:-:S02]  /*3160*/  ISETP.GT.AND P1, PT, R152, 0x50, PT ;  /* 0x000000509800780c */ /* 0x000fc40003f24270 */
[----:B------:R-:W-:Y:S02]  /*3170*/  FSEL R172, R61, -INF , P6 ;  /* 0xff8000003dac7808 */ /* 0x000fe40003000000 */
[----:B------:R-:W-:Y:S02]  /*3180*/  FMNMX.FTZ R41, R169, R46, !PT ;  /* 0x0000002ea9297209 */ /* 0x000fe40007810000 */
[----:B------:R-:W-:Y:S02]  /*3190*/  FMNMX.FTZ R20, R35, R20, !PT ;  /* 0x0000001423147209 */ /* 0x000fe40007810000 */
        /* <DEDUP_REMOVED lines=15> */
[----:B------:R-:W-:Y:S02]  /*3290*/  FSEL R178, R69, -INF , P3 ;  /* 0xff80000045b27808 */ /* 0x000fe40001800000 */
[----:B------:R-:W-:Y:S02]  /*32a0*/  FMNMX.FTZ R41, R177, R46, !PT ;  /* 0x0000002eb1297209 */ /* 0x000fe40007810000 */
[----:B------:R-:W-:Y:S02]  /*32b0*/  FMNMX.FTZ R20, R43, R20, !PT ;  /* 0x000000142b147209 */ /* 0x000fe40007810000 */
[----:B------:R-:W-:Y:S02]  /*32c0*/  FMNMX.FTZ R45, R178, R41, !PT ;  /* 0x00000029b22d7209 */ /* 0x000fe40007810000 */
[----:B------:R-:W-:Y:S02]  /*32d0*/  FMNMX.FTZ R20, R21, R20, !PT ;  /* 0x0000001415147209 */ /* 0x000fe40007810000 */
[----:B------:R-:W-:Y:S01]  /*32e0*/  FSEL R179, R62, -INF , P2 ;  /* 0xff8000003eb37808 */ /* 0x000fe20001000000 */
[----:B------:R-:W2:Y:S01]  /*32f0*/  SHFL.BFLY PT, R46, R45, 0x2, 0x1f ;  /* 0x0c401f002d2e7f89 */ /* 0x000ea200000e0000 */
        /* <DEDUP_REMOVED lines=11> */
[----:B--2---:R-:W-:Y:S02]  /*33b0*/  FMNMX.FTZ R46, R45, R46, !PT ;  /* 0x0000002e2d2e7209 */ /* 0x004fe40007810000 */
[----:B------:R-:W-:-:S03]  /*33c0*/  FMNMX.FTZ R20, R175, R20, !PT ;  /* 0x00000014af147209 */ /* 0x000fc60007810000 */
[----:B------:R-:W2:Y:S01]  /*33d0*/  SHFL.BFLY PT, R45, R46, 0x1, 0x1f ;  /* 0x0c201f002e2d7f89 */ /* 0x000ea200000e0000 */
[----:B------:R-:W-:-:S04]  /*33e0*/  FMNMX.FTZ R41, R179, R20, !PT ;  /* 0x00000014b3297209 */ /* 0x000fc80007810000 */
[----:B------:R-:W-:-:S04]  /*33f0*/  FMNMX.FTZ R20, R180, R41, !PT ;  /* 0x00000029b4147209 */ /* 0x000fc80007810000 */
[----:B------:R-:W-:-:S04]  /*3400*/  FMNMX.FTZ R41, R181, R20, !PT ;  /* 0x00000014b5297209 */ /* 0x000fc80007810000 */
[----:B------:R-:W-:-:S04]  /*3410*/  FMNMX.FTZ R20, R182, R41, !PT ;  /* 0x00000029b6147209 */ /* 0x000fc80007810000 */
[----:B------:R-:W-:-:S04]  /*3420*/  FMNMX.FTZ R41, R183, R20, !PT ;  /* 0x00000014b7297209 */ /* 0x000fc80007810000 */
[----:B------:R-:W-:Y:S02]  /*3430*/  FMNMX.FTZ R41, R184, R41, !PT ;  /* 0x00000029b8297209 */ /* 0x000fe40007810000 */
[----:B--2---:R-:W-:-:S03]  /*3440*/  FMNMX.FTZ R20, R46, R45, !PT ;  /* 0x0000002d2e147209 */ /* 0x004fc60007810000 */
[----:B------:R-:W2:Y:S01]  /*3450*/  SHFL.BFLY PT, R46, R41, 0x2, 0x1f ;  /* 0x0c401f00292e7f89 */ /* 0x000ea200000e0000 */
[C---:B------:R-:W-:Y:S01]  /*3460*/  FSETP.NEU.FTZ.AND P1, PT, R20.reuse, -INF , PT ;  /* 0xff8000001400780b */ /* 0x040fe20003f3d000 */
[----:B------:R-:W-:-:S05]  /*3470*/  FMUL.FTZ R185, R20, UR10 ;  /* 0x0000000a14b97c20 */ /* 0x000fca0008410000 */
[----:B------:R-:W-:-:S05]  /*3480*/  FSEL R185, R185, RZ, P1 ;  /* 0x000000ffb9b97208 */ /* 0x000fca0000800000 */
        /* <DEDUP_REMOVED lines=11> */
[----:B--2---:R-:W-:Y:S01]  /*3540*/  FMNMX.FTZ R46, R41, R46, !PT ;  /* 0x0000002e292e7209 */ /* 0x004fe20007810000 */
[--C-:B------:R-:W-:Y:S01]  /*3550*/  FFMA.FTZ R74, R74, UR10, -R185.reuse ;  /* 0x0000000a4a4a7c23 */ /* 0x100fe200080108b9 */
[----:B------:R-:W2:Y:S01]  /*3560*/  MUFU.EX2 R24, R24 ;  /* 0x0000001800187308 */ /* 0x000ea20000000800 */
[--C-:B------:R-:W-:Y:S01]  /*3570*/  FFMA.FTZ R44, R44, UR10, -R185.reuse ;  /* 0x0000000a2c2c7c23 */ /* 0x100fe200080108b9 */
[--C-:B------:R-:W-:Y:S01]  /*3580*/  FFMA.FTZ R176, R176, UR10, -R185.reuse ;  /* 0x0000000ab0b07c23 */ /* 0x100fe200080108b9 */
[----:B------:R-:W3:Y:S01]  /*3590*/  SHFL.BFLY PT, R197, R46, 0x1, 0x1f ;  /* 0x0c201f002ec57f89 */ /* 0x000ee200000e0000 */
[--C-:B------:R-:W-:Y:S01]  /*35a0*/  FFMA.FTZ R177, R177, UR10, -R185.reuse ;  /* 0x0000000ab1b17c23 */ /* 0x100fe200080108b9 */
[--C-:B------:R-:W-:Y:S01]  /*35b0*/  FFMA.FTZ R178, R178, UR10, -R185.reuse ;  /* 0x0000000ab2b27c23 */ /* 0x100fe200080108b9 */
[----:B------:R-:W-:-:S02]  /*35c0*/  FFMA.FTZ R174, R174, UR10, -R185 ;  /* 0x0000000aaeae7c23 */ /* 0x000fc400080108b9 */
[----:B------:R-:W-:Y:S08]  /*35d0*/  MUFU.EX2 R28, R28 ;  /* 0x0000001c001c7308 */ /* 0x000ff00000000800 */
[----:B------:R-:W4:Y:S01]  /*35e0*/  MUFU.EX2 R41, R30 ;  /* 0x0000001e00297308 */ /* 0x000f220000000800 */
[----:B--2---:R-:W-:-:S07]  /*35f0*/  F2FP.F16.F32.PACK_AB R200, R45, R24 ;  /* 0x000000182dc8723e */ /* 0x004fce00000000ff */
[----:B------:R-:W-:Y:S01]  /*3600*/  MUFU.EX2 R32, R32 ;  /* 0x0000002000207308 */ /* 0x000fe20000000800 */
[----:B---3--:R-:W-:-:S04]  /*3610*/  FMNMX.FTZ R197, R46, R197, !PT ;  /* 0x000000c52ec57209 */ /* 0x008fc80007810000 */
[C---:B------:R-:W-:Y:S01]  /*3620*/  FSETP.NEU.FTZ.AND P1, PT, R197.reuse, -INF , PT ;  /* 0xff800000c500780b */ /* 0x040fe20003f3d000 */
[----:B------:R-:W-:Y:S02]  /*3630*/  FMUL.FTZ R186, R197, UR10 ;  /* 0x0000000ac5ba7c20 */ /* 0x000fe40008410000 */
[----:B------:R-:W2:Y:S01]  /*3640*/  MUFU.EX2 R47, R34 ;  /* 0x00000022002f7308 */ /* 0x000ea20000000800 */
        /* <DEDUP_REMOVED lines=14> */
[----:B--2---:R-:W-:Y:S01]  /*3730*/  F2FP.F16.F32.PACK_AB R152, R47, R32 ;  /* 0x000000202f98723e */ /* 0x004fe200000000ff */
[--C-:B------:R-:W-:Y:S01]  /*3740*/  FFMA.FTZ R21, R21, UR10, -R186.reuse ;  /* 0x0000000a15157c23 */ /* 0x100fe200080108ba */
[--C-:B------:R-:W-:Y:S01]  /*3750*/  FFMA.FTZ R179, R179, UR10, -R186.reuse ;  /* 0x0000000ab3b37c23 */ /* 0x100fe200080108ba */
[--C-:B------:R-:W-:Y:S01]  /*3760*/  FFMA.FTZ R181, R181, UR10, -R186.reuse ;  /* 0x0000000ab5b57c23 */ /* 0x100fe200080108ba */
[----:B------:R2:W3:Y:S01]  /*3770*/  MUFU.EX2 R26, R27 ;  /* 0x0000001b001a7308 */ /* 0x0004e20000000800 */
[--C-:B------:R-:W-:Y:S01]  /*3780*/  FFMA.FTZ R182, R182, UR10, -R186.reuse ;  /* 0x0000000ab6b67c23 */ /* 0x100fe200080108ba */
[--C-:B------:R-:W-:Y:S01]  /*3790*/  FFMA.FTZ R183, R183, UR10, -R186.reuse ;  /* 0x0000000ab7b77c23 */ /* 0x100fe200080108ba */
[----:B------:R-:W-:-:S05]  /*37a0*/  FFMA.FTZ R184, R184, UR10, -R186 ;  /* 0x0000000ab8b87c23 */ /* 0x000fca00080108ba */
[----:B------:R-:W-:Y:S01]  /*37b0*/  MUFU.EX2 R25, R25 ;  /* 0x0000001900197308 */ /* 0x000fe20000000800 */
[----:B--2---:R-:W-:-:S04]  /*37c0*/  FADD.FTZ R27, R24, R45 ;  /* 0x0000002d181b7221 */ /* 0x004fc80000010000 */
[----:B------:R-:W-:-:S03]  /*37d0*/  FADD.FTZ R46, R28, R27 ;  /* 0x0000001b1c2e7221 */ /* 0x000fc60000010000 */
[----:B------:R2:W4:Y:S01]  /*37e0*/  MUFU.EX2 R30, R31 ;  /* 0x0000001f001e7308 */ /* 0x0005220000000800 */
[----:B---3--:R-:W-:-:S07]  /*37f0*/  F2FP.F16.F32.PACK_AB R201, R26, R73 ;  /* 0x000000491ac9723e */ /* 0x008fce00000000ff */
[----:B------:R-:W3:Y:S01]  /*3800*/  MUFU.EX2 R29, R29 ;  /* 0x0000001d001d7308 */ /* 0x000ee20000000800 */
[----:B--2---:R-:W-:-:S07]  /*3810*/  FADD.FTZ R31, R41, R46 ;  /* 0x0000002e291f7221 */ /* 0x004fce0000010000 */
[----:B------:R2:W-:Y:S01]  /*3820*/  MUFU.EX2 R51, R42 ;  /* 0x0000002a00337308 */ /* 0x0005e20000000800 */
[----:B----4-:R-:W-:-:S07]  /*3830*/  F2FP.F16.F32.PACK_AB R203, R30, R25 ;  /* 0x000000191ecb723e */ /* 0x010fce00000000ff */
[----:B------:R-:W4:Y:S01]  /*3840*/  MUFU.EX2 R34, R35 ;  /* 0x0000002300227308 */ /* 0x000f220000000800 */
[----:B--2---:R-:W-:-:S04]  /*3850*/  FADD.FTZ R42, R73, R26 ;  /* 0x0000001a492a7221 */ /* 0x004fc80000010000 */
[----:B------:R-:W-:Y:S01]  /*3860*/  FADD.FTZ R27, R25, R42 ;  /* 0x0000002a191b7221 */ /* 0x000fe20000010000 */
[----:B------:R-:W-:Y:S02]  /*3870*/  FADD.FTZ R42, R32, R31 ;  /* 0x0000001f202a7221 */ /* 0x000fe40000010000 */
[----:B------:R-:W2:Y:S01]  /*3880*/  MUFU.EX2 R49, R38 ;  /* 0x0000002600317308 */ /* 0x000ea20000000800 */
[----:B------:R-:W-:Y:S01]  /*3890*/  FADD.FTZ R28, R30, R27 ;  /* 0x0000001b1e1c7221 */ /* 0x000fe20000010000 */
[----:B------:R-:W-:-:S03]  /*38a0*/  FADD.FTZ R31, R47, R42 ;  /* 0x0000002a2f1f7221 */ /* 0x000fc60000010000 */
[----:B---3--:R-:W-:Y:S01]  /*38b0*/  FADD.FTZ R27, R29, R28 ;  /* 0x0000001c1d1b7221 */ /* 0x008fe20000010000 */
[----:B------:R-:W-:Y:S02]  /*38c0*/  FADD.FTZ R28, R36, R31 ;  /* 0x0000001f241c7221 */ /* 0x000fe40000010000 */
[----:B------:R-:W3:Y:S01]  /*38d0*/  MUFU.EX2 R33, R33 ;  /* 0x0000002100217308 */ /* 0x000ee20000000800 */
[C---:B----4-:R-:W-:Y:S01]  /*38e0*/  FADD.FTZ R26, R34.reuse, R27 ;  /* 0x0000001b221a7221 */ /* 0x050fe20000010000 */
[----:B------:R-:W-:-:S06]  /*38f0*/  F2FP.F16.F32.PACK_AB R153, R34, R29 ;  /* 0x0000001d2299723e */ /* 0x000fcc00000000ff */
[----:B------:R-:W4:Y:S01]  /*3900*/  MUFU.EX2 R40, R40 ;  /* 0x0000002800287308 */ /* 0x000f220000000800 */
[C---:B--2---:R-:W-:Y:S01]  /*3910*/  FADD.FTZ R31, R49.reuse, R28 ;  /* 0x0000001c311f7221 */ /* 0x044fe20000010000 */
[----:B------:R-:W-:-:S06]  /*3920*/  F2FP.F16.F32.PACK_AB R154, R49, R36 ;  /* 0x00000024319a723e */ /* 0x000fcc00000000ff */
[----:B------:R-:W2:Y:S01]  /*3930*/  MUFU.EX2 R38, R39 ;  /* 0x0000002700267308 */ /* 0x000ea20000000800 */
[----:B---3--:R-:W-:-:S07]  /*3940*/  FADD.FTZ R27, R33, R26 ;  /* 0x0000001a211b7221 */ /* 0x008fce0000010000 */
[----:B------:R-:W3:Y:S01]  /*3950*/  MUFU.EX2 R37, R37 ;  /* 0x0000002500257308 */ /* 0x000ee20000000800 */
[----:B----4-:R-:W-:Y:S01]  /*3960*/  FADD.FTZ R28, R40, R31 ;  /* 0x0000001f281c7221 */ /* 0x010fe20000010000 */
[----:B------:R-:W-:-:S03]  /*3970*/  F2FP.F16.F32.PACK_AB R156, R51, R40 ;  /* 0x00000028339c723e */ /* 0x000fc600000000ff */
[----:B------:R-:W-:-:S03]  /*3980*/  FADD.FTZ R29, R51, R28 ;  /* 0x0000001c331d7221 */ /* 0x000fc60000010000 */
[----:B------:R-:W4:Y:S01]  /*3990*/  MUFU.EX2 R74, R74 ;  /* 0x0000004a004a7308 */ /* 0x000f220000000800 */
[C---:B--2---:R-:W-:Y:S01]  /*39a0*/  FADD.FTZ R26, R38.reuse, R27 ;  /* 0x0000001b261a7221 */ /* 0x044fe20000010000 */
[----:B------:R-:W-:-:S06]  /*39b0*/  F2FP.F16.F32.PACK_AB R155, R38, R33 ;  /* 0x00000021269b723e */ /* 0x000fcc00000000ff */
[----:B------:R-:W2:Y:S01]  /*39c0*/  MUFU.EX2 R24, R43 ;  /* 0x0000002b00187308 */ /* 0x000ea20000000800 */
[----:B---3--:R-:W-:-:S07]  /*39d0*/  FADD.FTZ R27, R37, R26 ;  /* 0x0000001a251b7221 */ /* 0x008fce0000010000 */
[----:B------:R-:W3:Y:S01]  /*39e0*/  MUFU.EX2 R25, R44 ;  /* 0x0000002c00197308 */ /* 0x000ee20000000800 */
[----:B----4-:R-:W-:-:S07]  /*39f0*/  FADD.FTZ R26, R74, R29 ;  /* 0x0000001d4a1a7221 */ /* 0x010fce0000010000 */
[----:B------:R-:W-:Y:S01]  /*3a00*/  MUFU.EX2 R176, R176 ;  /* 0x000000b000b07308 */ /* 0x000fe20000000800 */
[C---:B--2---:R-:W-:Y:S01]  /*3a10*/  FADD.FTZ R188, R24.reuse, R27 ;  /* 0x0000001b18bc7221 */ /* 0x044fe20000010000 */
[----:B------:R-:W-:-:S06]  /*3a20*/  F2FP.F16.F32.PACK_AB R157, R24, R37 ;  /* 0x00000025189d723e */ /* 0x000fcc00000000ff */
[----:B------:R-:W-:Y:S01]  /*3a30*/  MUFU.EX2 R177, R177 ;  /* 0x000000b100b17308 */ /* 0x000fe20000000800 */
[C---:B---3--:R-:W-:Y:S01]  /*3a40*/  FADD.FTZ R187, R25.reuse, R26 ;  /* 0x0000001a19bb7221 */ /* 0x048fe20000010000 */
[----:B------:R-:W-:Y:S02]  /*3a50*/  F2FP.F16.F32.PACK_AB R158, R25, R74 ;  /* 0x0000004a199e723e */ /* 0x000fe400000000ff */
[----:B-1----:R-:W-:-:S04]  /*3a60*/  WARPGROUP.ARRIVE ;  /* 0x00000000000079c5 */ /* 0x002fc80000000000 */
[----:B------:R-:W-:Y:S02]  /*3a70*/  MUFU.EX2 R178, R178 ;  /* 0x000000b200b27308 */ /* 0x000fe40000000800 */
[----:B------:R-:W-:Y:S01]  /*3a80*/  HGMMA.64x256x16.F32 R24, R200, gdesc[UR12].tnspB, RZ, !UPT, gsb0 ;  /* 0x43e0000cc8187df0 */ /* 0x000fe2000c0008ff */
[----:B------:R-:W-:-:S05]  /*3a90*/  UMOV UR15, 0x40000040 ;  /* 0x40000040000f7882 */ /* 0x000fca0000000000 */
[----:B------:R-:W-:Y:S08]  /*3aa0*/  MUFU.EX2 R181, R181 ;  /* 0x000000b500b57308 */ /* 0x000ff00000000800 */
[----:B------:R-:W-:Y:S08]  /*3ab0*/  MUFU.EX2 R182, R182 ;  /* 0x000000b600b67308 */ /* 0x000ff00000000800 */
[----:B------:R-:W-:Y:S08]  /*3ac0*/  MUFU.EX2 R183, R183 ;  /* 0x000000b700b77308 */ /* 0x000ff00000000800 */
[----:B------:R-:W-:Y:S01]  /*3ad0*/  MUFU.EX2 R184, R184 ;  /* 0x000000b800b87308 */ /* 0x000fe20000000800 */
[----:B------:R-:W-:-:S02]  /*3ae0*/  WARPGROUP.DEPBAR.LE gsb0, 0x0 ;  /* 0x00008000000079c5 */ /* 0x000fc40000010000 */
[----:B------:R-:W-:-:S06]  /*3af0*/  WARPGROUP.ARRIVE ;  /* 0x00000000000079c5 */ /* 0x000fcc0000000000 */
[----:B------:R-:W-:Y:S01]  /*3b00*/  HGMMA.64x256x16.F32 R24, R152, gdesc[UR16].tnspB, R24, gsb0 ;  /* 0x43e0001098187df0 */ /* 0x000fe20008000818 */
[----:B------:R-:W-:Y:S01]  /*3b10*/  UMOV UR18, UR4 ;  /* 0x0000000400127c82 */ /* 0x000fe20008000000 */
[----:B------:R-:W-:Y:S01]  /*3b20*/  UMOV UR19, 0x40000040 ;  /* 0x4000004000137882 */ /* 0x000fe20000000000 */
[----:B------:R-:W-:Y:S01]  /*3b30*/  UIADD3 UR4, UR14, 0x180, URZ ;  /* 0x000001800e047890 */ /* 0x000fe2000fffe03f */
[----:B------:R-:W-:Y:S02]  /*3b40*/  WARPGROUP.DEPBAR.LE gsb0, 0x0 ;  /* 0x00008000000079c5 */ /* 0x000fe40000010000 */
[--C-:B------:R-:W-:Y:S01]  /*3b50*/  FFMA.FTZ R152, R159, UR10, -R186.reuse ;  /* 0x0000000a9f987c23 */ /* 0x100fe200080108ba */
[--C-:B------:R-:W-:Y:S01]  /*3b60*/  FFMA.FTZ R153, R163, UR10, -R185.reuse ;  /* 0x0000000aa3997c23 */ /* 0x100fe200080108b9 */
[----:B------:R-:W1:Y:S01]  /*3b70*/  MUFU.EX2 R159, R21 ;  /* 0x00000015009f7308 */ /* 0x000e620000000800 */
[----:B------:R-:W-:Y:S01]  /*3b80*/  FFMA.FTZ R154, R162, UR10, -R186 ;  /* 0x0000000aa29a7c23 */ /* 0x000fe200080108ba */
[--C-:B------:R-:W-:Y:S01]  /*3b90*/  FFMA.FTZ R162, R168, UR10, -R185.reuse ;  /* 0x0000000aa8a27c23 */ /* 0x100fe200080108b9 */
[----:B------:R-:W-:-:S05]  /*3ba0*/  FFMA.FTZ R163, R169, UR10, -R185 ;  /* 0x0000000aa9a37c23 */ /* 0x000fca00080108b9 */
[----:B------:R2:W3:Y:S08]  /*3bb0*/  MUFU.EX2 R21, R152 ;  /* 0x0000009800157308 */ /* 0x0004f00000000800 */
[----:B------:R-:W-:Y:S01]  /*3bc0*/  MUFU.EX2 R153, R153 ;  /* 0x0000009900997308 */ /* 0x000fe20000000800 */
[----:B-1----:R-:W-:Y:S01]  /*3bd0*/  FADD.FTZ R188, R159, R188 ;  /* 0x000000bc9fbc7221 */ /* 0x002fe20000010000 */
[----:B--2---:R-:W-:Y:S01]  /*3be0*/  FFMA.FTZ R152, R161, UR10, -R185 ;  /* 0x0000000aa1987c23 */ /* 0x004fe200080108b9 */
[----:B------:R-:W-:-:S05]  /*3bf0*/  FFMA.FTZ R161, R173, UR10, -R186 ;  /* 0x0000000aada17c23 */ /* 0x000fca00080108ba */
[----:B------:R-:W1:Y:S01]  /*3c00*/  MUFU.EX2 R152, R152 ;  /* 0x0000009800987308 */ /* 0x000e620000000800 */
[C---:B---3--:R-:W-:Y:S01]  /*3c10*/  F2FP.F16.F32.PACK_AB R159, R21.reuse, R159 ;  /* 0x0000009f159f723e */ /* 0x048fe200000000ff */
[----:B------:R-:W-:-:S03]  /*3c20*/  FADD.FTZ R188, R21, R188 ;  /* 0x000000bc15bc7221 */ /* 0x000fc60000010000 */
[----:B------:R-:W-:-:S03]  /*3c30*/  WARPGROUP.ARRIVE ;  /* 0x00000000000079c5 */ /* 0x000fc60000000000 */
[----:B------:R-:W2:Y:S03]  /*3c40*/  MUFU.EX2 R154, R154 ;  /* 0x0000009a009a7308 */ /* 0x000ea60000000800 */
[----:B------:R-:W-:Y:S01]  /*3c50*/  HGMMA.64x256x16.F32 R24, R156, gdesc[UR16].tnspB, R24, gsb0 ;  /* 0x43e000109c187df0 */ /* 0x000fe20008000818 */
[----:B------:R-:W-:Y:S01]  /*3c60*/  UMOV UR18, UR4 ;  /* 0x0000000400127c82 */ /* 0x000fe20008000000 */
[----:B------:R-:W-:Y:S01]  /*3c70*/  UMOV UR19, 0x40000040 ;  /* 0x4000004000137882 */ /* 0x000fe20000000000 */
[----:B------:R-:W-:Y:S02]  /*3c80*/  UIADD3 UR4, UR14, 0x200, URZ ;  /* 0x000002000e047890 */ /* 0x000fe4000fffe03f */
[----:B------:R-:W-:Y:S01]  /*3c90*/  MUFU.EX2 R161, R161 ;  /* 0x000000a100a17308 */ /* 0x000fe20000000800 */
[----:B-1----:R-:W-:Y:S01]  /*3ca0*/  FADD.FTZ R187, R152, R187 ;  /* 0x000000bb98bb7221 */ /* 0x002fe20000010000 */
[----:B------:R-:W-:Y:S01]  /*3cb0*/  F2FP.F16.F32.PACK_AB R152, R153, R152 ;  /* 0x000000989998723e */ /* 0x000fe200000000ff */
[----:B------:R-:W-:-:S02]  /*3cc0*/  UIADD3 UR14, UR14, 0x280, URZ ;  /* 0x000002800e0e7890 */ /* 0x000fc4000fffe03f */
[----:B------:R-:W-:-:S03]  /*3cd0*/  FADD.FTZ R21, R153, R187 ;  /* 0x000000bb99157221 */ /* 0x000fc60000010000 */
[----:B------:R-:W-:Y:S01]  /*3ce0*/  MUFU.EX2 R162, R162 ;  /* 0x000000a200a27308 */ /* 0x000fe20000000800 */
[----:B--2---:R-:W-:-:S07]  /*3cf0*/  FADD.FTZ R188, R154, R188 ;  /* 0x000000bc9abc7221 */ /* 0x004fce0000010000 */
[----:B------:R-:W-:Y:S01]  /*3d00*/  MUFU.EX2 R163, R163 ;  /* 0x000000a300a37308 */ /* 0x000fe20000000800 */
[----:B------:R-:W-:Y:S02]  /*3d10*/  WARPGROUP.DEPBAR.LE gsb0, 0x0 ;  /* 0x00008000000079c5 */ /* 0x000fe40000010000 */
[--C-:B------:R-:W-:Y:S01]  /*3d20*/  FFMA.FTZ R158, R164, UR10, -R186.reuse ;  /* 0x0000000aa49e7c23 */ /* 0x100fe200080108ba */
[--C-:B------:R-:W-:Y:S01]  /*3d30*/  FFMA.FTZ R156, R166, UR10, -R185.reuse ;  /* 0x0000000aa69c7c23 */ /* 0x100fe200080108b9 */
[--C-:B------:R-:W-:Y:S01]  /*3d40*/  FFMA.FTZ R157, R170, UR10, -R185.reuse ;  /* 0x0000000aaa9d7c23 */ /* 0x100fe200080108b9 */
[--C-:B------:R-:W-:Y:S01]  /*3d50*/  FFMA.FTZ R159, R167, UR10, -R186.reuse ;  /* 0x0000000aa79f7c23 */ /* 0x100fe200080108ba */
[----:B------:R-:W-:Y:S01]  /*3d60*/  FFMA.FTZ R164, R172, UR10, -R185 ;  /* 0x0000000aaca47c23 */ /* 0x000fe200080108b9 */
[----:B------:R-:W-:Y:S01]  /*3d70*/  FFMA.FTZ R166, R175, UR10, -R186 ;  /* 0x0000000aafa67c23 */ /* 0x000fe200080108ba */
[----:B------:R-:W1:Y:S08]  /*3d80*/  MUFU.EX2 R158, R158 ;  /* 0x0000009e009e7308 */ /* 0x000e700000000800 */
[----:B------:R-:W-:Y:S08]  /*3d90*/  MUFU.EX2 R156, R156 ;  /* 0x0000009c009c7308 */ /* 0x000ff00000000800 */
[----:B------:R-:W2:Y:S01]  /*3da0*/  MUFU.EX2 R157, R157 ;  /* 0x0000009d009d7308 */ /* 0x000ea20000000800 */
[C---:B-1----:R-:W-:Y:S01]  /*3db0*/  F2FP.F16.F32.PACK_AB R153, R158.reuse, R154 ;  /* 0x0000009a9e99723e */ /* 0x042fe200000000ff */
[----:B------:R-:W-:-:S06]  /*3dc0*/  FADD.FTZ R188, R158, R188 ;  /* 0x000000bc9ebc7221 */ /* 0x000fcc0000010000 */
[----:B------:R-:W1:Y:S08]  /*3dd0*/  MUFU.EX2 R159, R159 ;  /* 0x0000009f009f7308 */ /* 0x000e700000000800 */
[----:B------:R-:W3:Y:S01]  /*3de0*/  MUFU.EX2 R164, R164 ;  /* 0x000000a400a47308 */ /* 0x000ee20000000800 */
[----:B--2---:R-:W-:Y:S01]  /*3df0*/  F2FP.F16.F32.PACK_AB R154, R157, R156 ;  /* 0x0000009c9d9a723e */ /* 0x004fe200000000ff */
[----:B------:R-:W-:Y:S01]  /*3e00*/  FADD.FTZ R156, R156, R21 ;  /* 0x000000159c9c7221 */ /* 0x000fe20000010000 */
[----:B------:R-:W-:-:S03]  /*3e10*/  FFMA.FTZ R21, R180, UR10, -R186 ;  /* 0x0000000ab4157c23 */ /* 0x000fc600080108ba */
[----:B------:R-:W-:Y:S02]  /*3e20*/  FADD.FTZ R156, R157, R156 ;  /* 0x0000009c9d9c7221 */ /* 0x000fe40000010000 */
[----:B------:R-:W-:Y:S01]  /*3e30*/  MUFU.EX2 R166, R166 ;  /* 0x000000a600a67308 */ /* 0x000fe20000000800 */
[----:B-1----:R-:W-:Y:S01]  /*3e40*/  F2FP.F16.F32.PACK_AB R155, R161, R159 ;  /* 0x0000009fa19b723e */ /* 0x002fe200000000ff */
[----:B------:R-:W-:-:S03]  /*3e50*/  FADD.FTZ R188, R159, R188 ;  /* 0x000000bc9fbc7221 */ /* 0x000fc60000010000 */
[----:B------:R-:W-:Y:S01]  /*3e60*/  WARPGROUP.ARRIVE ;  /* 0x00000000000079c5 */ /* 0x000fe20000000000 */
[----:B------:R-:W-:Y:S02]  /*3e70*/  FADD.FTZ R188, R161, R188 ;  /* 0x000000bca1bc7221 */ /* 0x000fe40000010000 */
[----:B------:R-:W-:Y:S03]  /*3e80*/  MUFU.EX2 R158, R179 ;  /* 0x000000b3009e7308 */ /* 0x000fe60000000800 */
[----:B------:R-:W-:Y:S01]  /*3e90*/  HGMMA.64x256x16.F32 R24, R152, gdesc[UR16].tnspB, R24, gsb0 ;  /* 0x43e0001098187df0 */ /* 0x000fe20008000818 */
[----:B------:R-:W-:Y:S01]  /*3ea0*/  UMOV UR18, UR4 ;  /* 0x0000000400127c82 */ /* 0x000fe20008000000 */
[----:B------:R-:W-:-:S03]  /*3eb0*/  UMOV UR19, 0x40000040 ;  /* 0x4000004000137882 */ /* 0x000fc60000000000 */
[----:B------:R-:W1:Y:S01]  /*3ec0*/  MUFU.EX2 R21, R21 ;  /* 0x0000001500157308 */ /* 0x000e620000000800 */
[----:B------:R-:W-:Y:S02]  /*3ed0*/  WARPGROUP.DEPBAR.LE gsb0, 0x0 ;  /* 0x00008000000079c5 */ /* 0x000fe40000010000 */
[----:B------:R-:W-:Y:S01]  /*3ee0*/  FFMA.FTZ R152, R165, UR10, -R185 ;  /* 0x0000000aa5987c23 */ /* 0x000fe200080108b9 */
[----:B------:R-:W-:Y:S01]  /*3ef0*/  FFMA.FTZ R165, R171, UR10, -R186 ;  /* 0x0000000aaba57c23 */ /* 0x000fe200080108ba */
[----:B---3--:R-:W-:Y:S02]  /*3f00*/  F2FP.F16.F32.PACK_AB R154, R164, R163 ;  /* 0x000000a3a49a723e */ /* 0x008fe400000000ff */
[----:B-1----:R-:W-:Y:S02]  /*3f10*/  F2FP.F16.F32.PACK_AB R155, R21, R158 ;  /* 0x0000009e159b723e */ /* 0x002fe400000000ff */
[----:B------:R-:W1:Y:S08]  /*3f20*/  MUFU.EX2 R152, R152 ;  /* 0x0000009800987308 */ /* 0x000e700000000800 */
[----:B------:R-:W2:Y:S01]  /*3f30*/  MUFU.EX2 R165, R165 ;  /* 0x000000a500a57308 */ /* 0x000ea20000000800 */
[----:B-1----:R-:W-:Y:S01]  /*3f40*/  FADD.FTZ R156, R152, R156 ;  /* 0x0000009c989c7221 */ /* 0x002fe20000010000 */
[----:B------:R-:W-:-:S03]  /*3f50*/  F2FP.F16.F32.PACK_AB R152, R162, R152 ;  /* 0x00000098a298723e */ /* 0x000fc600000000ff */
[----:B------:R-:W-:Y:S01]  /*3f60*/  FADD.FTZ R156, R162, R156 ;  /* 0x0000009ca29c7221 */ /* 0x000fe20000010000 */
[----:B--2---:R-:W-:-:S03]  /*3f70*/  F2FP.F16.F32.PACK_AB R153, R166, R165 ;  /* 0x000000a5a699723e */ /* 0x004fc600000000ff */
[----:B------:R-:W-:Y:S01]  /*3f80*/  FADD.FTZ R156, R163, R156 ;  /* 0x0000009ca39c7221 */ /* 0x000fe20000010000 */
[----:B------:R-:W-:Y:S01]  /*3f90*/  FADD.FTZ R188, R165, R188 ;  /* 0x000000bca5bc7221 */ /* 0x000fe20000010000 */
[----:B------:R-:W-:Y:S02]  /*3fa0*/  WARPGROUP.ARRIVE ;  /* 0x00000000000079c5 */ /* 0x000fe40000000000 */
[----:B------:R-:W-:Y:S01]  /*3fb0*/  FADD.FTZ R156, R164, R156 ;  /* 0x0000009ca49c7221 */ /* 0x000fe20000010000 */
[----:B------:R-:W-:-:S03]  /*3fc0*/  FADD.FTZ R188, R166, R188 ;  /* 0x000000bca6bc7221 */ /* 0x000fc60000010000 */
[----:B------:R-:W-:Y:S01]  /*3fd0*/  HGMMA.64x256x16.F32 R24, R152, gdesc[UR16].tnspB, R24, gsb0 ;  /* 0x43e0001098187df0 */ /* 0x000fe20008000818 */
[----:B------:R-:W-:-:S04]  /*3fe0*/  FADD.FTZ R188, R158, R188 ;  /* 0x000000bc9ebc7221 */ /* 0x000fc80000010000 */
[----:B------:R-:W-:-:S04]  /*3ff0*/  FADD.FTZ R21, R21, R188 ;  /* 0x000000bc15157221 */ /* 0x000fc80000010000 */
[----:B------:R-:W-:Y:S01]  /*4000*/  FADD.FTZ R21, R181, R21 ;  /* 0x00000015b5157221 */ /* 0x000fe20000010000 */
[----:B------:R-:W-:Y:S02]  /*4010*/  WARPGROUP.DEPBAR.LE gsb0, 0x0 ;  /* 0x00008000000079c5 */ /* 0x000fe40000010000 */
[----:B------:R-:W1:Y:S01]  /*4020*/  MUFU.EX2 R152, R174 ;  /* 0x000000ae00987308 */ /* 0x000e620000000800 */
[C---:B------:R-:W-:Y:S01]  /*4030*/  F2FP.F16.F32.PACK_AB R153, R182.reuse, R181 ;  /* 0x000000b5b699723e */ /* 0x040fe200000000ff */
[----:B------:R-:W-:Y:S01]  /*4040*/  FADD.FTZ R182, R182, R21 ;  /* 0x00000015b6b67221 */ /* 0x000fe20000010000 */
[----:B------:R-:W-:Y:S02]  /*4050*/  F2FP.F16.F32.PACK_AB R154, R178, R177 ;  /* 0x000000b1b29a723e */ /* 0x000fe400000000ff */
[----:B------:R-:W-:Y:S01]  /*4060*/  F2FP.F16.F32.PACK_AB R155, R184, R183 ;  /* 0x000000b7b89b723e */ /* 0x000fe200000000ff */
[----:B------:R-:W-:-:S04]  /*4070*/  FADD.FTZ R183, R183, R182 ;  /* 0x000000b6b7b77221 */ /* 0x000fc80000010000 */
[----:B------:R-:W-:Y:S01]  /*4080*/  FADD.FTZ R203, R184, R183 ;  /* 0x000000b7b8cb7221 */ /* 0x000fe20000010000 */
[----:B-1----:R-:W-:Y:S01]  /*4090*/  FADD.FTZ R156, R152, R156 ;  /* 0x0000009c989c7221 */ /* 0x002fe20000010000 */
[----:B------:R-:W-:-:S03]  /*40a0*/  F2FP.F16.F32.PACK_AB R152, R176, R152 ;  /* 0x00000098b098723e */ /* 0x000fc600000000ff */
[----:B------:R-:W-:Y:S01]  /*40b0*/  FADD.FTZ R156, R176, R156 ;  /* 0x0000009cb09c7221 */ /* 0x000fe20000010000 */
[----:B------:R-:W-:-:S03]  /*40c0*/  WARPGROUP.ARRIVE ;  /* 0x00000000000079c5 */ /* 0x000fc60000000000 */
[----:B------:R-:W-:-:S03]  /*40d0*/  FADD.FTZ R21, R177, R156 ;  /* 0x0000009cb1157221 */ /* 0x000fc60000010000 */
[----:B------:R-:W-:Y:S01]  /*40e0*/  HGMMA.64x256x16.F32 R24, R152, gdesc[UR12].tnspB, R24, gsb0 ;  /* 0x43e0000c98187df0 */ /* 0x000fe20008000818 */
[----:B------:R-:W-:Y:S02]  /*40f0*/  FADD.FTZ R21, R178, R21 ;  /* 0x00000015b2157221 */ /* 0x000fe40000010000 */
[----:B------:R-:W-:Y:S02]  /*4100*/  WARPGROUP.DEPBAR.LE gsb0, 0x0 ;  /* 0x00008000000079c5 */ /* 0x000fe40000010000 */
[----:B------:R-:W-:Y:S05]  /*4110*/  @!P0 BRA `(.L_x_1151) ;  /* 0x0000000000048947 */ /* 0x000fea0003800000 */
[----:B------:R-:W-:Y:S01]  /*4120*/  BPT.TRAP 0x1 ;  /* 0x000000040000795c */ /* 0x000fe20000300000 */
.L_x_1151:
[----:B------:R-:W1:Y:S01]  /*4130*/  S2UR UR4, SR_CgaCtaId ;  /* 0x00000000000479c3 */ /* 0x000e620000008800 */
[----:B------:R-:W-:Y:S01]  /*4140*/  VIADD R153, R160, 0xfffffffe ;  /* 0xfffffffea0997836 */ /* 0x000fe20000000000 */
[----:B------:R-:W-:-:S04]  /*4150*/  UIADD3 UR6, UR6, 0x32460, URZ ;  /* 0x0003246006067890 */ /* 0x000fc8000fffe03f */
[----:B------:R-:W-:Y:S01]  /*4160*/  ISETP.GE.AND P1, PT, R153, R22, PT ;  /* 0x000000169900720c */ /* 0x000fe20003f26270 */
[----:B-1----:R-:W-:-:S09]  /*4170*/  UPRMT UR6, UR4, 0x654, UR6 ;  /* 0x0000065404067896 */ /* 0x002fd20008000006 */
[----:B------:R-:W-:Y:S03]  /*4180*/  SYNCS.ARRIVE.TRANS64.RED.A1T0 RZ, [UR6], RZ ;  /* 0x000000ffffff79a7 */ /* 0x000fe60008100406 */
[----:B------:R-:W-:Y:S05]  /*4190*/  @!P1 BRA `(.L_x_1152) ;  /* 0x0000002000ec9947 */ /* 0x000fea0003800000 */
[----:B------:R-:W-:Y:S01]  /*41a0*/  R2UR UR4, R153 ;  /* 0x00000000990472ca */ /* 0x000fe200000e0000 */
[----:B------:R-:W-:Y:S02]  /*41b0*/  IMAD.MOV.U32 R201, RZ, RZ, R197 ;  /* 0x000000ffffc97224 */ /* 0x000fe400078e00c5 */
[----:B------:R-:W-:-:S12]  /*41c0*/  IMAD.MOV.U32 R202, RZ, RZ, R20 ;  /* 0x000000ffffca7224 */ /* 0x000fd800078e0014 */
.L_x_1163:
[----:B------:R-:W-:Y:S01]  /*41d0*/  UIADD3 UR38, UR38, 0x1, URZ ;  /* 0x0000000126267890 */ /* 0x000fe2000fffe03f */
[----:B------:R-:W-:Y:S01]  /*41e0*/  UMOV UR5, UR4 ;  /* 0x0000000400057c82 */ /* 0x000fe20008000000 */
[----:B------:R-:W-:Y:S01]  /*41f0*/  UIADD3 UR4, UR4, -0x1, URZ ;  /* 0xffffffff04047890 */ /* 0x000fe2000fffe03f */
[----:B------:R-:W-:Y:S01]  /*4200*/  ISETP.LT.AND P1, PT, R22, UR5, PT ;  /* 0x0000000516007c0c */ /* 0x000fe2000bf21270 */
[----:B------:R-:W-:-:S04]  /*4210*/  UISETP.NE.AND UP0, UPT, UR38, 0x2, UPT ;  /* 0x000000022600788c */ /* 0x000fc8000bf05270 */
[----:B------:R-:W-:Y:S02]  /*4220*/  USEL UR6, URZ, 0x1, UP0 ;  /* 0x000000013f067887 */ /* 0x000fe40008000000 */
[----:B------:R-:W-:Y:S02]  /*4230*/  USEL UR38, UR38, URZ, UP0 ;  /* 0x0000003f26267287 */ /* 0x000fe40008000000 */
[----:B------:R-:W-:Y:S01]  /*4240*/  ULOP3.LUT UR39, UR39, UR6, URZ, 0x3c, !UPT ;  /* 0x0000000627277292 */ /* 0x000fe2000f8e3c3f */
[----:B------:R-:W-:Y:S11]  /*4250*/  @!P0 BRA `(.L_x_1153) ;  /* 0x0000000000048947 */ /* 0x000ff60003800000 */
[----:B------:R-:W-:Y:S01]  /*4260*/  BPT.TRAP 0x1 ;  /* 0x000000040000795c */ /* 0x000fe20000300000 */
.L_x_1153:
[----:B------:R-:W1:Y:S01]  /*4270*/  S2UR UR54, SR_CgaCtaId ;  /* 0x00000000003679c3 */ /* 0x000e620000008800 */
[----:B------:R-:W-:Y:S01]  /*4280*/  UMOV UR5, 0x400 ;  /* 0x0000040000057882 */ /* 0x000fe20000000000 */
[----:B0-----:R-:W-:-:S05]  /*4290*/  IMAD.U32 R0, RZ, RZ, UR39 ;  /* 0x00000027ff007e24 */ /* 0x001fca000f8e00ff */
[----:B------:R-:W-:Y:S01]  /*42a0*/  SHF.L.U32 R0, R0, 0x1f, RZ ;  /* 0x0000001f00007819 */ /* 0x000fe200000006ff */
[----:B-1----:R-:W-:-:S04]  /*42b0*/  ULEA UR5, UR54, UR5, 0x18 ;  /* 0x0000000536057291 */ /* 0x002fc8000f8ec03f */
[----:B------:R-:W-:-:S09]  /*42c0*/  ULEA UR5, UR38, UR5, 0x3 ;  /* 0x0000000526057291 */ /* 0x000fd2000f8e183f */
[----:B------:R0:W1:Y:S01]  /*42d0*/  SYNCS.PHASECHK.TRANS64.TRYWAIT P2, [UR5+0x32430], R0 ;  /* 0x03243000ff0075a7 */ /* 0x0000620008040145 */
[----:B------:R-:W-:Y:S05]  /*42e0*/  @!P0 BRA `(.L_x_1154) ;  /* 0x0000000000048947 */ /* 0x000fea0003800000 */
[----:B------:R-:W-:Y:S01]  /*42f0*/  BPT.TRAP 0x1 ;  /* 0x000000040000795c */ /* 0x000fe20000300000 */
.L_x_1154:
[----:B-1----:R-:W-:Y:S05]  /*4300*/  @P2 BRA `(.L_x_1155) ;  /* 0x0000000000082947 */ /* 0x002fea0003800000 */
[----:B------:R-:W1:Y:S02]  /*4310*/  SYNCS.PHASECHK.TRANS64.TRYWAIT P2, [UR5+0x32430], R0 ;  /* 0x03243000ff0075a7 */ /* 0x000e640008040145 */
[----:B-1----:R-:W-:Y:S05]  /*4320*/  @!P2 BRA `(.L_x_1156) ;  /* 0x000000d800dca947 */ /* 0x002fea0003800000 */
.L_x_1155:
[----:B------:R-:W-:Y:S01]  /*4330*/  R2UR UR48, R18 ;  /* 0x00000000123072ca */ /* 0x000fe200000e0000 */
[----:B------:R-:W-:Y:S01]  /*4340*/  UIMAD UR6, UR38, 0x300, UR61 ;  /* 0x00000300260678a4 */ /* 0x000fe2000f8e023d */
[----:B------:R-:W-:Y:S01]  /*4350*/  R2UR UR49, R19 ;  /* 0x00000000133172ca */ /* 0x000fe200000e0000 */
[----:B-1----:R-:W-:Y:S01]  /*4360*/  WARPGROUP.ARRIVE ;  /* 0x00000000000079c5 */ /* 0x002fe20000000000 */
[----:B------:R-:W-:-:S04]  /*4370*/  UMOV UR51, 0x40000040 ;  /* 0x4000004000337882 */ /* 0x000fc80000000000 */
[----:B------:R-:W-:-:S07]  /*4380*/  UMOV UR50, UR6 ;  /* 0x0000000600327c82 */ /* 0x000fce0008000000 */
[----:B------:R-:W-:Y:S01]  /*4390*/  HGMMA.64x96x16.F32 R152, gdesc[UR48], RZ, !UPT, gsb0 ;  /* 0x01600000309879f0 */ /* 0x000fe2000c0008ff */
[----:B------:R-:W-:Y:S01]  /*43a0*/  R2UR UR48, R16 ;  /* 0x00000000103072ca */ /* 0x000fe200000e0000 */
[----:B------:R-:W-:Y:S01]  /*43b0*/  UIADD3 UR50, UR6, 0x2, URZ ;  /* 0x0000000206327890 */ /* 0x000fe2000fffe03f */
[----:B------:R-:W-:Y:S01]  /*43c0*/  R2UR UR49, R17 ;  /* 0x00000000113172ca */ /* 0x000fe200000e0000 */
[----:B------:R-:W-:Y:S01]  /*43d0*/  UMOV UR51, 0x40000040 ;  /* 0x4000004000337882 */ /* 0x000fe20000000000 */
[----:B------:R-:W-:Y:S02]  /*43e0*/  WARPGROUP.DEPBAR.LE gsb0, 0x0 ;  /* 0x00008000000079c5 */ /* 0x000fe40000010000 */
[----:B------:R-:W-:-:S09]  /*43f0*/  WARPGROUP.ARRIVE ;  /* 0x00000000000079c5 */ /* 0x000fd20000000000 */
[----:B------:R-:W-:Y:S01]  /*4400*/  HGMMA.64x96x16.F32 R152, gdesc[UR48], R152, gsb0 ;  /* 0x01600000309879f0 */ /* 0x000fe20008000898 */
        /* <DEDUP_REMOVED lines=13> */
[----:B------:R-:W-:Y:S03]  /*44e0*/  HGMMA.64x96x16.F32 R152, gdesc[UR48], R152, gsb0 ;  /* 0x01600000309879f0 */ /* 0x000fe60008000898 */
[----:B------:R-:W-:Y:S02]  /*44f0*/  WARPGROUP.DEPBAR.LE gsb0, 0x0 ;  /* 0x00008000000079c5 */ /* 0x000fe40000010000 */
[----:B------:R-:W-:Y:S05]  /*4500*/  @!P0 BRA `(.L_x_1157) ;  /* 0x0000000000048947 */ /* 0x000fea0003800000 */
[----:B------:R-:W-:Y:S01]  /*4510*/  BPT.TRAP 0x1 ;  /* 0x000000040000795c */ /* 0x000fe20000300000 */
.L_x_1157:
[----:B------:R1:W2:Y:S01]  /*4520*/  SYNCS.PHASECHK.TRANS64.TRYWAIT P2, [UR5+0x32450], R0 ;  /* 0x03245000ff0075a7 */ /* 0x0002a20008040145 */
[----:B------:R-:W-:Y:S05]  /*4530*/  @!P0 BRA `(.L_x_1158) ;  /* 0x0000000000048947 */ /* 0x000fea0003800000 */
[----:B------:R-:W-:Y:S01]  /*4540*/  BPT.TRAP 0x1 ;  /* 0x000000040000795c */ /* 0x000fe20000300000 */
.L_x_1158:
[----:B--2---:R-:W-:Y:S05]  /*4550*/  @P2 BRA `(.L_x_1159) ;  /* 0x0000000000082947 */ /* 0x004fea0003800000 */
[----:B------:R-:W2:Y:S02]  /*4560*/  SYNCS.PHASECHK.TRANS64.TRYWAIT P2, [UR5+0x32450], R0 ;  /* 0x03245000ff0075a7 */ /* 0x000ea40008040145 */
[----:B--2---:R-:W-:Y:S05]  /*4570*/  @!P2 BRA `(.L_x_1160) ;  /* 0x000000d80060a947 */ /* 0x004fea0003800000 */
.L_x_1159:
[----:B------:R-:W-:Y:S01]  /*4580*/  R2UR UR48, R10 ;  /* 0x000000000a3072ca */ /* 0x000fe200000e0000 */
[----:B------:R-:W-:Y:S01]  /*4590*/  UIMAD UR6, UR38, 0xc00, UR60 ;  /* 0x00000c00260678a4 */ /* 0x000fe2000f8e023c */
[----:B------:R-:W-:Y:S01]  /*45a0*/  R2UR UR49, R11 ;  /* 0x000000000b3172ca */ /* 0x000fe200000e0000 */
[----:B------:R-:W-:Y:S01]  /*45b0*/  WARPGROUP.ARRIVE ;  /* 0x00000000000079c5 */ /* 0x000fe20000000000 */
[----:B------:R-:W-:Y:S01]  /*45c0*/  UMOV UR51, 0x40000040 ;  /* 0x4000004000337882 */ /* 0x000fe20000000000 */
[----:B------:R-:W-:-:S04]  /*45d0*/  UIADD3 UR10, UR6, 0x304, URZ ;  /* 0x00000304060a7890 */ /* 0x000fc8000fffe03f */
[----:B--2---:R-:W2:Y:S01]  /*45e0*/  S2R R20, SR_TID.X ;  /* 0x0000000000147919 */ /* 0x004ea20000002100 */
[----:B------:R-:W-:Y:S01]  /*45f0*/  UMOV UR11, 0x40000040 ;  /* 0x40000040000b7882 */ /* 0x000fe20000000000 */
[----:B------:R-:W-:Y:S01]  /*4600*/  UMOV UR50, UR6 ;  /* 0x0000000600327c82 */ /* 0x000fe20008000000 */
[----:B------:R-:W-:Y:S01]  /*4610*/  UIADD3 UR14, UR6, 0x306, URZ ;  /* 0x00000306060e7890 */ /* 0x000fe2000fffe03f */
[----:B------:R-:W-:Y:S01]  /*4620*/  UMOV UR15, 0x40000040 ;  /* 0x40000040000f7882 */ /* 0x000fe20000000000 */
[----:B------:R-:W-:Y:S01]  /*4630*/  UIADD3 UR18, UR6, 0x600, URZ ;  /* 0x0000060006127890 */ /* 0x000fe2000fffe03f */
[----:B------:R-:W-:Y:S01]  /*4640*/  UMOV UR19, 0x40000040 ;  /* 0x4000004000137882 */ /* 0x000fe20000000000 */
[----:B------:R-:W-:Y:S01]  /*4650*/  HGMMA.64x96x16.F32 R152, gdesc[UR48], R152, gsb0 ;  /* 0x01600000309879f0 */ /* 0x000fe20008000898 */
[----:B------:R-:W-:Y:S01]  /*4660*/  R2UR UR48, R8 ;  /* 0x00000000083072ca */ /* 0x000fe200000e0000 */
[----:B------:R-:W-:Y:S01]  /*4670*/  UIADD3 UR50, UR6, 0x2, URZ ;  /* 0x0000000206327890 */ /* 0x000fe2000fffe03f */
[----:B------:R-:W-:Y:S01]  /*4680*/  R2UR UR49, R9 ;  /* 0x00000000093172ca */ /* 0x000fe200000e0000 */
        /* <DEDUP_REMOVED lines=13> */
[----:B--2---:R-:W-:-:S04]  /*4760*/  SHF.R.U32.HI R20, RZ, 0x7, R20 ;  /* 0x00000007ff147819 */ /* 0x004fc80000011614 */
[----:B01----:R-:W-:Y:S01]  /*4770*/  IADD3 R0, -R20, 0xb, RZ ;  /* 0x0000000b14007810 */ /* 0x003fe20007ffe1ff */
        /* <DEDUP_REMOVED lines=69> */
.L_x_1161:
[----:B------:R-:W-:Y:S01]  /*4bd0*/  FMNMX.FTZ R20, R152, R202, !PT ;  /* 0x000000ca98147209 */ /* 0x000fe20007810000 */
[----:B------:R-:W-:Y:S01]  /*4be0*/  ULDC UR10, c[0x0][0xa80] ;  /* 0x0002a000000a7ab9 */ /* 0x000fe20000000800 */
[----:B------:R-:W-:Y:S02]  /*4bf0*/  UIADD3 UR6, UR5, 0x32440, URZ ;  /* 0x0003244005067890 */ /* 0x000fe4000fffe03f */
[----:B------:R-:W-:Y:S01]  /*4c00*/  FMNMX.FTZ R20, R153, R20, !PT ;  /* 0x0000001499147209 */ /* 0x000fe20007810000 */
[----:B------:R-:W-:Y:S01]  /*4c10*/  UMOV UR15, 0x40000040 ;  /* 0x40000040000f7882 */ /* 0x000fe20000000000 */
[----:B------:R-:W-:Y:S02]  /*4c20*/  UPRMT UR11, UR54, 0x654, UR6 ;  /* 0x00000654360b7896 */ /* 0x000fe40008000006 */
[----:B------:R-:W-:Y:S01]  /*4c30*/  FMNMX.FTZ R20, R156, R20, !PT ;  /* 0x000000149c147209 */ /* 0x000fe20007810000 */
[----:B------:R-:W-:-:S03]  /*4c40*/  UIMAD UR6, UR38, 0xc00, UR7 ;  /* 0x00000c00260678a4 */ /* 0x000fc6000f8e0207 */
[----:B------:R-:W-:-:S03]  /*4c50*/  FMNMX.FTZ R20, R157, R20, !PT ;  /* 0x000000149d147209 */ /* 0x000fc60007810000 */
[----:B------:R-:W-:Y:S01]  /*4c60*/  SYNCS.ARRIVE.TRANS64.RED.A1T0 RZ, [UR11], RZ ;  /* 0x000000ffffff79a7 */ /* 0x000fe2000810040b */
[----:B------:R-:W-:Y:S01]  /*4c70*/  FMNMX.FTZ R20, R160, R20, !PT ;  /* 0x00000014a0147209 */ /* 0x000fe20007810000 */
[----:B------:R-:W-:-:S03]  /*4c80*/  UMOV UR14, UR6 ;  /* 0x00000006000e7c82 */ /* 0x000fc60008000000 */
        /* <DEDUP_REMOVED lines=19> */
[----:B------:R-:W1:Y:S02]  /*4dc0*/  SHFL.BFLY PT, R200, R20, 0x2, 0x1f ;  /* 0x0c401f0014c87f89 */ /* 0x000e6400000e0000 */
[----:B-1----:R-:W-:-:S05]  /*4dd0*/  FMNMX.FTZ R20, R20, R200, !PT ;  /* 0x000000c814147209 */ /* 0x002fca0007810000 */
[----:B------:R-:W1:Y:S02]  /*4de0*/  SHFL.BFLY PT, R200, R20, 0x1, 0x1f ;  /* 0x0c201f0014c87f89 */ /* 0x000e6400000e0000 */
[----:B-1----:R-:W-:-:S05]  /*4df0*/  FMNMX.FTZ R20, R20, R200, !PT ;  /* 0x000000c814147209 */ /* 0x002fca0007810000 */
[C---:B------:R-:W-:Y:S01]  /*4e00*/  FMUL.FTZ R200, R20.reuse, UR10 ;  /* 0x0000000a14c87c20 */ /* 0x040fe20008410000 */
[----:B------:R-:W-:-:S03]  /*4e10*/  FADD.FTZ R202, -R20, R202 ;  /* 0x000000ca14ca7221 */ /* 0x000fc60000010100 */
[--C-:B------:R-:W-:Y:S01]  /*4e20*/  FFMA.FTZ R152, R152, UR10, -R200.reuse ;  /* 0x0000000a98987c23 */ /* 0x100fe200080108c8 */
[--C-:B------:R-:W-:Y:S01]  /*4e30*/  FFMA.FTZ R153, R153, UR10, -R200.reuse ;  /* 0x0000000a99997c23 */ /* 0x100fe200080108c8 */
[----:B------:R-:W-:Y:S01]  /*4e40*/  FMUL.FTZ R202, R202, UR10 ;  /* 0x0000000acaca7c20 */ /* 0x000fe20008410000 */
[--C-:B------:R-:W-:Y:S01]  /*4e50*/  FFMA.FTZ R156, R156, UR10, -R200.reuse ;  /* 0x0000000a9c9c7c23 */ /* 0x100fe200080108c8 */
[--C-:B------:R-:W-:Y:S01]  /*4e60*/  FFMA.FTZ R157, R157, UR10, -R200.reuse ;  /* 0x0000000a9d9d7c23 */ /* 0x100fe200080108c8 */
[--C-:B------:R-:W-:Y:S01]  /*4e70*/  FFMA.FTZ R160, R160, UR10, -R200.reuse ;  /* 0x0000000aa0a07c23 */ /* 0x100fe200080108c8 */
[----:B------:R-:W1:Y:S01]  /*4e80*/  MUFU.EX2 R215, R202 ;  /* 0x000000ca00d77308 */ /* 0x000e620000000800 */
        /* <DEDUP_REMOVED lines=20> */
[----:B------:R-:W-:Y:S01]  /*4fd0*/  FFMA.FTZ R211, R197, UR10, -R200 ;  /* 0x0000000ac5d37c23 */ /* 0x000fe200080108c8 */
[-C--:B-1----:R-:W-:Y:S01]  /*4fe0*/  FMUL.FTZ R24, R24, R215.reuse ;  /* 0x000000d718187220 */ /* 0x082fe20000410000 */
[----:B------:R-:W-:Y:S01]  /*4ff0*/  FMUL.FTZ R25, R25, R215 ;  /* 0x000000d719197220 */ /* 0x000fe20000410000 */
[----:B------:R-:W1:Y:S01]  /*5000*/  MUFU.EX2 R156, R156 ;  /* 0x0000009c009c7308 */ /* 0x000e620000000800 */
        /* <DEDUP_REMOVED lines=8> */
[C---:B---3--:R-:W-:Y:S01]  /*5090*/  F2FP.F16.F32.PACK_AB R200, R153.reuse, R152 ;  /* 0x0000009899c8723e */ /* 0x048fe200000000ff */
[----:B------:R-:W-:Y:S01]  /*50a0*/  FADD.FTZ R21, R153, R21 ;  /* 0x0000001599157221 */ /* 0x000fe20000010000 */
[----:B------:R-:W-:Y:S01]  /*50b0*/  FMNMX.FTZ R152, R154, R201, !PT ;  /* 0x000000c99a987209 */ /* 0x000fe20007810000 */
[-C--:B------:R-:W-:Y:S01]  /*50c0*/  FMUL.FTZ R40, R40, R215.reuse ;  /* 0x000000d728287220 */ /* 0x080fe20000410000 */
[-C--:B------:R-:W-:Y:S01]  /*50d0*/  FMUL.FTZ R41, R41, R215.reuse ;  /* 0x000000d729297220 */ /* 0x080fe20000410000 */
[-C--:B------:R-:W-:Y:S01]  /*50e0*/  FMUL.FTZ R44, R44, R215.reuse ;  /* 0x000000d72c2c7220 */ /* 0x080fe20000410000 */
[----:B------:R-:W-:Y:S01]  /*50f0*/  FMNMX.FTZ R152, R155, R152, !PT ;  /* 0x000000989b987209 */ /* 0x000fe20007810000 */
[-C--:B------:R-:W-:Y:S01]  /*5100*/  FMUL.FTZ R45, R45, R215.reuse ;  /* 0x000000d72d2d7220 */ /* 0x080fe20000410000 */
[----:B-1----:R-:W-:Y:S01]  /*5110*/  FADD.FTZ R21, R156, R21 ;  /* 0x000000159c157221 */ /* 0x002fe20000010000 */
[-C--:B------:R-:W-:Y:S01]  /*5120*/  FMUL.FTZ R48, R48, R215.reuse ;  /* 0x000000d730307220 */ /* 0x080fe20000410000 */
[----:B------:R-:W-:Y:S01]  /*5130*/  FMNMX.FTZ R152, R158, R152, !PT ;  /* 0x000000989e987209 */ /* 0x000fe20007810000 */
[-C--:B------:R-:W-:Y:S01]  /*5140*/  FMUL.FTZ R49, R49, R215.reuse ;  /* 0x000000d731317220 */ /* 0x080fe20000410000 */
[-C--:B------:R-:W-:Y:S01]  /*5150*/  FMUL.FTZ R52, R52, R215.reuse ;  /* 0x000000d734347220 */ /* 0x080fe20000410000 */
[-C--:B------:R-:W-:Y:S01]  /*5160*/  FMUL.FTZ R53, R53, R215.reuse ;  /* 0x000000d735357220 */ /* 0x080fe20000410000 */
[----:B------:R-:W-:Y:S01]  /*5170*/  FMNMX.FTZ R152, R159, R152, !PT ;  /* 0x000000989f987209 */ /* 0x000fe20007810000 */
[-C--:B------:R-:W-:Y:S01]  /*5180*/  FMUL.FTZ R56, R56, R215.reuse ;  /* 0x000000d738387220 */ /* 0x080fe20000410000 */
[C---:B--2---:R-:W-:Y:S01]  /*5190*/  FADD.FTZ R21, R157.reuse, R21 ;  /* 0x000000159d157221 */ /* 0x044fe20000010000 */
[----:B------:R-:W-:Y:S01]  /*51a0*/  F2FP.F16.F32.PACK_AB R202, R157, R156 ;  /* 0x0000009c9dca723e */ /* 0x000fe200000000ff */
[-C--:B------:R-:W-:Y:S01]  /*51b0*/  FMUL.FTZ R57, R57, R215.reuse ;  /* 0x000000d739397220 */ /* 0x080fe20000410000 */
[----:B------:R-:W-:Y:S01]  /*51c0*/  FMNMX.FTZ R152, R162, R152, !PT ;  /* 0x00000098a2987209 */ /* 0x000fe20007810000 */
[----:B------:R-:W1:Y:S01]  /*51d0*/  S2R R157, SR_TID.X ;  /* 0x00000000009d7919 */ /* 0x000e620000002100 */
[-C--:B------:R-:W-:Y:S01]  /*51e0*/  FMUL.FTZ R60, R60, R215.reuse ;  /* 0x000000d73c3c7220 */ /* 0x080fe20000410000 */
[-C--:B------:R-:W-:Y:S01]  /*51f0*/  FMUL.FTZ R61, R61, R215.reuse ;  /* 0x000000d73d3d7220 */ /* 0x080fe20000410000 */
[----:B------:R-:W-:Y:S01]  /*5200*/  FMNMX.FTZ R152, R163, R152, !PT ;  /* 0x00000098a3987209 */ /* 0x000fe20007810000 */
[-C--:B------:R-:W-:Y:S01]  /*5210*/  FMUL.FTZ R64, R64, R215.reuse ;  /* 0x000000d740407220 */ /* 0x080fe20000410000 */
        /* <DEDUP_REMOVED lines=28> */
[----:B-1----:R-:W-:Y:S01]  /*53e0*/  SHF.R.U32.HI R157, RZ, 0x7, R157 ;  /* 0x00000007ff9d7819 */ /* 0x002fe2000001169d */
        /* <DEDUP_REMOVED lines=28> */
[----:B------:R-:W-:Y:S01]  /*55b0*/  FMUL.FTZ R149, R149, R215 ;  /* 0x000000d795957220 */ /* 0x000fe20000410000 */
[----:B------:R-:W-:Y:S01]  /*55c0*/  FMNMX.FTZ R152, R194, R152, !PT ;  /* 0x00000098c2987209 */ /* 0x000fe20007810000 */
[----:B------:R-:W-:Y:S03]  /*55d0*/  MUFU.EX2 R161, R161 ;  /* 0x000000a100a17308 */ /* 0x000fe60000000800 */
[----:B------:R-:W-:-:S04]  /*55e0*/  FMNMX.FTZ R152, R195, R152, !PT ;  /* 0x00000098c3987209 */ /* 0x000fc80007810000 */
[----:B------:R-:W-:Y:S01]  /*55f0*/  FMNMX.FTZ R152, R198, R152, !PT ;  /* 0x00000098c6987209 */ /* 0x000fe20007810000 */
[----:B------:R-:W-:Y:S03]  /*5600*/  MUFU.EX2 R165, R165 ;  /* 0x000000a500a57308 */ /* 0x000fe60000000800 */
[----:B------:R-:W-:-:S05]  /*5610*/  FMNMX.FTZ R152, R199, R152, !PT ;  /* 0x00000098c7987209 */ /* 0x000fca0007810000 */
[----:B------:R-:W1:Y:S01]  /*5620*/  SHFL.BFLY PT, R153, R152, 0x2, 0x1f ;  /* 0x0c401f0098997f89 */ /* 0x000e6200000e0000 */
[----:B------:R-:W-:Y:S08]  /*5630*/  MUFU.EX2 R156, R168 ;  /* 0x000000a8009c7308 */ /* 0x000ff00000000800 */
[----:B------:R-:W-:Y:S08]  /*5640*/  MUFU.EX2 R169, R169 ;  /* 0x000000a900a97308 */ /* 0x000ff00000000800 */
[----:B------:R-:W-:Y:S01]  /*5650*/  MUFU.EX2 R173, R173 ;  /* 0x000000ad00ad7308 */ /* 0x000fe20000000800 */
[----:B-1----:R-:W-:-:S07]  /*5660*/  FMNMX.FTZ R153, R152, R153, !PT ;  /* 0x0000009998997209 */ /* 0x002fce0007810000 */
[----:B------:R-:W-:Y:S01]  /*5670*/  MUFU.EX2 R177, R177 ;  /* 0x000000b100b17308 */ /* 0x000fe20000000800 */
[----:B------:R-:W1:Y:S07]  /*5680*/  SHFL.BFLY PT, R197, R153, 0x1, 0x1f ;  /* 0x0c201f0099c57f89 */ /* 0x000e6e00000e0000 */
[----:B------:R-:W-:Y:S08]  /*5690*/  MUFU.EX2 R181, R181 ;  /* 0x000000b500b57308 */ /* 0x000ff00000000800 */
[----:B------:R-:W-:Y:S08]  /*56a0*/  MUFU.EX2 R185, R185 ;  /* 0x000000b900b97308 */ /* 0x000ff00000000800 */
[----:B------:R-:W-:Y:S01]  /*56b0*/  MUFU.EX2 R189, R189 ;  /* 0x000000bd00bd7308 */ /* 0x000fe20000000800 */
[----:B-1----:R-:W-:-:S07]  /*56c0*/  FMNMX.FTZ R197, R153, R197, !PT ;  /* 0x000000c599c57209 */ /* 0x002fce0007810000 */
[----:B------:R-:W-:Y:S01]  /*56d0*/  MUFU.EX2 R193, R193 ;  /* 0x000000c100c17308 */ /* 0x000fe20000000800 */
[C---:B------:R-:W-:Y:S01]  /*56e0*/  FMUL.FTZ R152, R197.reuse, UR10 ;  /* 0x0000000ac5987c20 */ /* 0x040fe20008410000 */
[----:B------:R-:W-:-:S03]  /*56f0*/  FADD.FTZ R153, -R197, R201 ;  /* 0x000000c9c5997221 */ /* 0x000fc60000010100 */
[--C-:B------:R-:W-:Y:S01]  /*5700*/  FFMA.FTZ R154, R154, UR10, -R152.reuse ;  /* 0x0000000a9a9a7c23 */ /* 0x100fe20008010898 */
        /* <DEDUP_REMOVED lines=22> */
[----:B------:R-:W-:Y:S01]  /*5870*/  FFMA.FTZ R199, R199, UR10, -R152 ;  /* 0x0000000ac7c77c23 */ /* 0x000fe20008010898 */
[----:B------:R-:W-:Y:S01]  /*5880*/  FMUL.FTZ R153, R153, UR10 ;  /* 0x0000000a99997c20 */ /* 0x000fe20008410000 */
[----:B------:R-:W-:Y:S01]  /*5890*/  VIADD R152, R157, 0x8 ;  /* 0x000000089d987836 */ /* 0x000fe20000000000 */
[----:B------:R-:W-:Y:S04]  /*58a0*/  MUFU.EX2 R154, R154 ;  /* 0x0000009a009a7308 */ /* 0x000fe80000000800 */
[----:B------:R1:W-:Y:S06]  /*58b0*/  BAR.SYNC.DEFER_BLOCKING R152, 0x100 ;  /* 0x000400980000751d */ /* 0x0003ec0000010000 */
[----:B------:R-:W2:Y:S08]  /*58c0*/  MUFU.EX2 R153, R153 ;  /* 0x0000009900997308 */ /* 0x000eb00000000800 */
[----:B------:R-:W3:Y:S08]  /*58d0*/  MUFU.EX2 R155, R155 ;  /* 0x0000009b009b7308 */ /* 0x000ef00000000800 */
[----:B------:R-:W-:Y:S01]  /*58e0*/  MUFU.EX2 R158, R158 ;  /* 0x0000009e009e7308 */ /* 0x000fe20000000800 */
[-C--:B--2---:R-:W-:Y:S01]  /*58f0*/  FMUL.FTZ R26, R26, R153.reuse ;  /* 0x000000991a1a7220 */ /* 0x084fe20000410000 */
[-C--:B------:R-:W-:Y:S01]  /*5900*/  FMUL.FTZ R27, R27, R153.reuse ;  /* 0x000000991b1b7220 */ /* 0x080fe20000410000 */
[-C--:B------:R-:W-:Y:S01]  /*5910*/  FMUL.FTZ R30, R30, R153.reuse ;  /* 0x000000991e1e7220 */ /* 0x080fe20000410000 */
[-C--:B------:R-:W-:Y:S01]  /*5920*/  FMUL.FTZ R31, R31, R153.reuse ;  /* 0x000000991f1f7220 */ /* 0x080fe20000410000 */
[-C--:B------:R-:W-:Y:S01]  /*5930*/  FMUL.FTZ R34, R34, R153.reuse ;  /* 0x0000009922227220 */ /* 0x080fe20000410000 */
[-C--:B------:R-:W-:Y:S01]  /*5940*/  FMUL.FTZ R35, R35, R153.reuse ;  /* 0x0000009923237220 */ /* 0x080fe20000410000 */
[-C--:B------:R-:W-:Y:S01]  /*5950*/  FMUL.FTZ R38, R38, R153.reuse ;  /* 0x0000009926267220 */ /* 0x080fe20000410000 */
[----:B------:R-:W2:Y:S01]  /*5960*/  MUFU.EX2 R215, R159 ;  /* 0x0000009f00d77308 */ /* 0x000ea20000000800 */
        /* <DEDUP_REMOVED lines=57> */
[----:B------:R-:W-:Y:S01]  /*5d00*/  FFMA.FTZ R216, R153, R203, R154 ;  /* 0x000000cb99d87223 */ /* 0x000fe2000001009a */
[----:B---3--:R-:W-:Y:S01]  /*5d10*/  F2FP.F16.F32.PACK_AB R201, R155, R154 ;  /* 0x0000009a9bc9723e */ /* 0x008fe200000000ff */
[----:B-1----:R-:W1:Y:S01]  /*5d20*/  MUFU.EX2 R152, R160 ;  /* 0x000000a000987308 */ /* 0x002e620000000800 */
[----:B--2---:R-:W-:Y:S01]  /*5d30*/  F2FP.F16.F32.PACK_AB R203, R215, R158 ;  /* 0x0000009ed7cb723e */ /* 0x004fe200000000ff */
[----:B------:R-:W-:-:S03]  /*5d40*/  FADD.FTZ R216, R155, R216 ;  /* 0x000000d89bd87221 */ /* 0x000fc60000010000 */
[----:B------:R-:W-:Y:S01]  /*5d50*/  WARPGROUP.ARRIVE ;  /* 0x00000000000079c5 */ /* 0x000fe20000000000 */
[----:B------:R-:W-:Y:S02]  /*5d60*/  FADD.FTZ R216, R158, R216 ;  /* 0x000000d89ed87221 */ /* 0x000fe40000010000 */
[----:B------:R-:W2:Y:S02]  /*5d70*/  MUFU.EX2 R154, R164 ;  /* 0x000000a4009a7308 */ /* 0x000ea40000000800 */
[----:B------:R-:W-:Y:S01]  /*5d80*/  FADD.FTZ R216, R215, R216 ;  /* 0x000000d8d7d87221 */ /* 0x000fe20000010000 */
[----:B------:R-:W-:Y:S01]  /*5d90*/  HGMMA.64x256x16.F32 R24, R200, gdesc[UR12].tnspB, R24, gsb0 ;  /* 0x43e0000cc8187df0 */ /* 0x000fe20008000818 */
[----:B------:R-:W-:Y:S01]  /*5da0*/  UIADD3 UR14, UR6, 0x80, URZ ;  /* 0x00000080060e7890 */ /* 0x000fe2000fffe03f */
[----:B------:R-:W-:-:S03]  /*5db0*/  UMOV UR15, 0x40000040 ;  /* 0x40000040000f7882 */ /* 0x000fc60000000000 */
[----:B------:R-:W3:Y:S01]  /*5dc0*/  MUFU.EX2 R162, R162 ;  /* 0x000000a200a27308 */ /* 0x000ee20000000800 */
[----:B-1----:R-:W-:Y:S01]  /*5dd0*/  FADD.FTZ R21, R152, R21 ;  /* 0x0000001598157221 */ /* 0x002fe20000010000 */
[----:B------:R-:W-:-:S03]  /*5de0*/  F2FP.F16.F32.PACK_AB R152, R161, R152 ;  /* 0x00000098a198723e */ /* 0x000fc600000000ff */
[----:B------:R-:W-:-:S03]  /*5df0*/  FADD.FTZ R21, R161, R21 ;  /* 0x00000015a1157221 */ /* 0x000fc60000010000 */
[----:B------:R-:W1:Y:S01]  /*5e00*/  MUFU.EX2 R163, R163 ;  /* 0x000000a300a37308 */ /* 0x000e620000000800 */
[----:B--2---:R-:W-:Y:S01]  /*5e10*/  FADD.FTZ R21, R154, R21 ;  /* 0x000000159a157221 */ /* 0x004fe20000010000 */
[----:B------:R-:W-:-:S03]  /*5e20*/  F2FP.F16.F32.PACK_AB R154, R165, R154 ;  /* 0x0000009aa59a723e */ /* 0x000fc600000000ff */
[----:B------:R-:W-:-:S03]  /*5e30*/  FADD.FTZ R21, R165, R21 ;  /* 0x00000015a5157221 */ /* 0x000fc60000010000 */
[----:B------:R-:W2:Y:S01]  /*5e40*/  MUFU.EX2 R166, R166 ;  /* 0x000000a600a67308 */ /* 0x000ea20000000800 */
[----:B------:R-:W-:Y:S01]  /*5e50*/  FADD.FTZ R21, R156, R21 ;  /* 0x000000159c157221 */ /* 0x000fe20000010000 */
[C---:B------:R-:W-:Y:S01]  /*5e60*/  F2FP.F16.F32.PACK_AB R156, R169.reuse, R156 ;  /* 0x0000009ca99c723e */ /* 0x040fe200000000ff */
[----:B---3--:R-:W-:Y:S02]  /*5e70*/  FADD.FTZ R216, R162, R216 ;  /* 0x000000d8a2d87221 */ /* 0x008fe40000010000 */
[----:B------:R-:W-:-:S03]  /*5e80*/  FADD.FTZ R21, R169, R21 ;  /* 0x00000015a9157221 */ /* 0x000fc60000010000 */
[----:B------:R-:W3:Y:S01]  /*5e90*/  MUFU.EX2 R167, R167 ;  /* 0x000000a700a77308 */ /* 0x000ee20000000800 */
[C---:B-1----:R-:W-:Y:S01]  /*5ea0*/  F2FP.F16.F32.PACK_AB R153, R163.reuse, R162 ;  /* 0x000000a2a399723e */ /* 0x042fe200000000ff */
[----:B------:R-:W-:-:S06]  /*5eb0*/  FADD.FTZ R216, R163, R216 ;  /* 0x000000d8a3d87221 */ /* 0x000fcc0000010000 */
[----:B------:R-:W1:Y:S01]  /*5ec0*/  MUFU.EX2 R158, R172 ;  /* 0x000000ac009e7308 */ /* 0x000e620000000800 */
[----:B--2---:R-:W-:-:S07]  /*5ed0*/  FADD.FTZ R216, R166, R216 ;  /* 0x000000d8a6d87221 */ /* 0x004fce0000010000 */
[----:B------:R-:W2:Y:S01]  /*5ee0*/  MUFU.EX2 R170, R170 ;  /* 0x000000aa00aa7308 */ /* 0x000ea20000000800 */
[C---:B---3--:R-:W-:Y:S01]  /*5ef0*/  F2FP.F16.F32.PACK_AB R155, R167.reuse, R166 ;  /* 0x000000a6a79b723e */ /* 0x048fe200000000ff */
[----:B------:R-:W-:-:S06]  /*5f00*/  FADD.FTZ R216, R167, R216 ;  /* 0x000000d8a7d87221 */ /* 0x000fcc0000010000 */
[----:B------:R-:W3:Y:S01]  /*5f10*/  MUFU.EX2 R171, R171 ;  /* 0x000000ab00ab7308 */ /* 0x000ee20000000800 */
[----:B-1----:R-:W-:Y:S01]  /*5f20*/  FADD.FTZ R21, R158, R21 ;  /* 0x000000159e157221 */ /* 0x002fe20000010000 */
[----:B------:R-:W-:-:S03]  /*5f30*/  F2FP.F16.F32.PACK_AB R158, R173, R158 ;  /* 0x0000009ead9e723e */ /* 0x000fc600000000ff */
[----:B------:R-:W-:-:S03]  /*5f40*/  FADD.FTZ R21, R173, R21 ;  /* 0x00000015ad157221 */ /* 0x000fc60000010000 */
[----:B------:R-:W1:Y:S01]  /*5f50*/  MUFU.EX2 R174, R174 ;  /* 0x000000ae00ae7308 */ /* 0x000e620000000800 */
[----:B--2---:R-:W-:-:S07]  /*5f60*/  FADD.FTZ R216, R170, R216 ;  /* 0x000000d8aad87221 */ /* 0x004fce0000010000 */
[----:B------:R-:W2:Y:S01]  /*5f70*/  MUFU.EX2 R175, R175 ;  /* 0x000000af00af7308 */ /* 0x000ea20000000800 */
[C---:B---3--:R-:W-:Y:S01]  /*5f80*/  F2FP.F16.F32.PACK_AB R157, R171.reuse, R170 ;  /* 0x000000aaab9d723e */ /* 0x048fe200000000ff */
[----:B------:R-:W-:-:S06]  /*5f90*/  FADD.FTZ R216, R171, R216 ;  /* 0x000000d8abd87221 */ /* 0x000fcc0000010000 */
[----:B------:R-:W3:Y:S01]  /*5fa0*/  MUFU.EX2 R178, R178 ;  /* 0x000000b200b27308 */ /* 0x000ee20000000800 */
[----:B-1----:R-:W-:-:S07]  /*5fb0*/  FADD.FTZ R216, R174, R216 ;  /* 0x000000d8aed87221 */ /* 0x002fce0000010000 */
[----:B------:R-:W1:Y:S01]  /*5fc0*/  MUFU.EX2 R179, R179 ;  /* 0x000000b300b37308 */ /* 0x000e620000000800 */
[C---:B--2---:R-:W-:Y:S01]  /*5fd0*/  F2FP.F16.F32.PACK_AB R159, R175.reuse, R174 ;  /* 0x000000aeaf9f723e */ /* 0x044fe200000000ff */
[----:B------:R-:W-:-:S06]  /*5fe0*/  FADD.FTZ R216, R175, R216 ;  /* 0x000000d8afd87221 */ /* 0x000fcc0000010000 */
[----:B------:R-:W2:Y:S01]  /*5ff0*/  MUFU.EX2 R182, R182 ;  /* 0x000000b600b67308 */ /* 0x000ea20000000800 */
[----:B---3--:R-:W-:-:S07]  /*6000*/  FADD.FTZ R216, R178, R216 ;  /* 0x000000d8b2d87221 */ /* 0x008fce0000010000 */
[----:B------:R-:W3:Y:S01]  /*6010*/  MUFU.EX2 R183, R183 ;  /* 0x000000b700b77308 */ /* 0x000ee20000000800 */
[----:B-1----:R-:W-:-:S07]  /*6020*/  FADD.FTZ R216, R179, R216 ;  /* 0x000000d8b3d87221 */ /* 0x002fce0000010000 */
[----:B------:R-:W-:Y:S01]  /*6030*/  MUFU.EX2 R186, R186 ;  /* 0x000000ba00ba7308 */ /* 0x000fe20000000800 */
[----:B--2---:R-:W-:-:S07]  /*6040*/  FADD.FTZ R216, R182, R216 ;  /* 0x000000d8b6d87221 */ /* 0x004fce0000010000 */
[----:B------:R-:W-:Y:S08]  /*6050*/  MUFU.EX2 R187, R187 ;  /* 0x000000bb00bb7308 */ /* 0x000ff00000000800 */
[----:B------:R-:W-:Y:S08]  /*6060*/  MUFU.EX2 R190, R190 ;  /* 0x000000be00be7308 */ /* 0x000ff00000000800 */
[----:B------:R-:W-:Y:S08]  /*6070*/  MUFU.EX2 R191, R191 ;  /* 0x000000bf00bf7308 */ /* 0x000ff00000000800 */
[----:B------:R-:W-:Y:S08]  /*6080*/  MUFU.EX2 R211, R211 ;  /* 0x000000d300d37308 */ /* 0x000ff00000000800 */
[----:B------:R-:W-:Y:S08]  /*6090*/  MUFU.EX2 R194, R194 ;  /* 0x000000c200c27308 */ /* 0x000ff00000000800 */
[----:B------:R-:W-:Y:S08]  /*60a0*/  MUFU.EX2 R195, R195 ;  /* 0x000000c300c37308 */ /* 0x000ff00000000800 */
[----:B------:R-:W-:Y:S08]  /*60b0*/  MUFU.EX2 R198, R198 ;  /* 0x000000c600c67308 */ /* 0x000ff00000000800 */
[----:B------:R-:W-:Y:S01]  /*60c0*/  MUFU.EX2 R199, R199 ;  /* 0x000000c700c77308 */ /* 0x000fe20000000800 */
[----:B------:R-:W-:-:S02]  /*60d0*/  WARPGROUP.DEPBAR.LE gsb0, 0x0 ;  /* 0x00008000000079c5 */ /* 0x000fc40000010000 */
[----:B------:R-:W-:-:S06]  /*60e0*/  WARPGROUP.ARRIVE ;  /* 0x00000000000079c5 */ /* 0x000fcc0000000000 */
[----:B------:R-:W-:Y:S01]  /*60f0*/  HGMMA.64x256x16.F32 R24, R152, gdesc[UR12].tnspB, R24, gsb0 ;  /* 0x43e0000c98187df0 */ /* 0x000fe20008000818 */
[----:B------:R-:W-:Y:S01]  /*6100*/  UIADD3 UR14, UR6, 0x100, URZ ;  /* 0x00000100060e7890 */ /* 0x000fe2000fffe03f */
[----:B------:R-:W-:Y:S01]  /*6110*/  UMOV UR15, 0x40000040 ;  /* 0x40000040000f7882 */ /* 0x000fe20000000000 */
[----:B------:R-:W-:Y:S02]  /*6120*/  WARPGROUP.DEPBAR.LE gsb0, 0x0 ;  /* 0x00008000000079c5 */ /* 0x000fe40000010000 */
[----:B------:R-:W-:Y:S01]  /*6130*/  WARPGROUP.ARRIVE ;  /* 0x00000000000079c5 */ /* 0x000fe20000000000 */
[----:B------:R-:W1:Y:S01]  /*6140*/  MUFU.EX2 R152, R176 ;  /* 0x000000b000987308 */ /* 0x000e620000000800 */
[----:B------:R-:W-:Y:S02]  /*6150*/  F2FP.F16.F32.PACK_AB R153, R179, R178 ;  /* 0x000000b2b399723e */ /* 0x000fe400000000ff */
[C---:B---3--:R-:W-:Y:S01]  /*6160*/  F2FP.F16.F32.PACK_AB R155, R183.reuse, R182 ;  /* 0x000000b6b79b723e */ /* 0x048fe200000000ff */
[----:B------:R-:W-:-:S15]  /*6170*/  FADD.FTZ R183, R183, R216 ;  /* 0x000000d8b7b77221 */ /* 0x000fde0000010000 */
[----:B------:R-:W-:-:S03]  /*6180*/  NOP ;  /* 0x0000000000007918 */ /* 0x000fc60000000000 */
[----:B------:R-:W-:Y:S01]  /*6190*/  HGMMA.64x256x16.F32 R24, R156, gdesc[UR12].tnspB, R24, gsb0 ;  /* 0x43e0000c9c187df0 */ /* 0x000fe20008000818 */
[----:B------:R-:W-:Y:S01]  /*61a0*/  UIADD3 UR14, UR6, 0x180, URZ ;  /* 0x00000180060e7890 */ /* 0x000fe2000fffe03f */
[----:B------:R-:W2:Y:S01]  /*61b0*/  MUFU.EX2 R154, R180 ;  /* 0x000000b4009a7308 */ /* 0x000ea20000000800 */
[----:B------:R-:W-:Y:S01]  /*61c0*/  UMOV UR15, 0x40000040 ;  /* 0x40000040000f7882 */ /* 0x000fe20000000000 */
[----:B-1----:R-:W-:Y:S01]  /*61d0*/  FADD.FTZ R21, R152, R21 ;  /* 0x0000001598157221 */ /* 0x002fe20000010000 */
[----:B------:R-:W-:-:S03]  /*61e0*/  F2FP.F16.F32.PACK_AB R152, R177, R152 ;  /* 0x00000098b198723e */ /* 0x000fc600000000ff */
[----:B------:R-:W-:-:S04]  /*61f0*/  FADD.FTZ R21, R177, R21 ;  /* 0x00000015b1157221 */ /* 0x000fc80000010000 */
[----:B--2---:R-:W-:Y:S01]  /*6200*/  FADD.FTZ R21, R154, R21 ;  /* 0x000000159a157221 */ /* 0x004fe20000010000 */
[----:B------:R-:W-:-:S03]  /*6210*/  F2FP.F16.F32.PACK_AB R154, R181, R154 ;  /* 0x0000009ab59a723e */ /* 0x000fc600000000ff */
[----:B------:R-:W-:Y:S01]  /*6220*/  FADD.FTZ R21, R181, R21 ;  /* 0x00000015b5157221 */ /* 0x000fe20000010000 */
[----:B------:R-:W-:Y:S02]  /*6230*/  WARPGROUP.DEPBAR.LE gsb0, 0x0 ;  /* 0x00008000000079c5 */ /* 0x000fe40000010000 */
[----:B------:R-:W-:-:S09]  /*6240*/  WARPGROUP.ARRIVE ;  /* 0x00000000000079c5 */ /* 0x000fd20000000000 */
[----:B------:R-:W-:Y:S01]  /*6250*/  HGMMA.64x256x16.F32 R24, R152, gdesc[UR12].tnspB, R24, gsb0 ;  /* 0x43e0000c98187df0 */ /* 0x000fe20008000818 */
[----:B------:R-:W-:Y:S01]  /*6260*/  UIADD3 UR14, UR6, 0x200, URZ ;  /* 0x00000200060e7890 */ /* 0x000fe2000fffe03f */
[----:B------:R-:W-:Y:S01]  /*6270*/  UMOV UR15, 0x40000040 ;  /* 0x40000040000f7882 */ /* 0x000fe20000000000 */
[----:B------:R-:W-:Y:S02]  /*6280*/  WARPGROUP.DEPBAR.LE gsb0, 0x0 ;  /* 0x00008000000079c5 */ /* 0x000fe40000010000 */
[----:B------:R-:W1:Y:S01]  /*6290*/  MUFU.EX2 R152, R184 ;  /* 0x000000b800987308 */ /* 0x000e620000000800 */
[----:B------:R-:W-:Y:S01]  /*62a0*/  F2FP.F16.F32.PACK_AB R153, R187, R186 ;  /* 0x000000babb99723e */ /* 0x000fe200000000ff */
[----:B------:R-:W-:Y:S01]  /*62b0*/  FADD.FTZ R186, R186, R183 ;  /* 0x000000b7baba7221 */ /* 0x000fe20000010000 */
[----:B------:R-:W-:-:S03]  /*62c0*/  F2FP.F16.F32.PACK_AB R155, R191, R190 ;  /* 0x000000bebf9b723e */ /* 0x000fc600000000ff */
[----:B------:R-:W-:Y:S02]  /*62d0*/  FADD.FTZ R187, R187, R186 ;  /* 0x000000babbbb7221 */ /* 0x000fe40000010000 */
[----:B------:R-:W2:Y:S02]  /*62e0*/  MUFU.EX2 R154, R188 ;  /* 0x000000bc009a7308 */ /* 0x000ea40000000800 */
[----:B------:R-:W-:-:S04]  /*62f0*/  FADD.FTZ R190, R190, R187 ;  /* 0x000000bbbebe7221 */ /* 0x000fc80000010000 */
[----:B------:R-:W-:Y:S01]  /*6300*/  FADD.FTZ R191, R191, R190 ;  /* 0x000000bebfbf7221 */ /* 0x000fe20000010000 */
[----:B-1----:R-:W-:Y:S01]  /*6310*/  FADD.FTZ R21, R152, R21 ;  /* 0x0000001598157221 */ /* 0x002fe20000010000 */
[----:B------:R-:W-:-:S03]  /*6320*/  F2FP.F16.F32.PACK_AB R152, R185, R152 ;  /* 0x00000098b998723e */ /* 0x000fc600000000ff */
[----:B------:R-:W-:-:S04]  /*6330*/  FADD.FTZ R21, R185, R21 ;  /* 0x00000015b9157221 */ /* 0x000fc80000010000 */
[----:B--2---:R-:W-:Y:S01]  /*6340*/  FADD.FTZ R21, R154, R21 ;  /* 0x000000159a157221 */ /* 0x004fe20000010000 */
[----:B------:R-:W-:-:S03]  /*6350*/  F2FP.F16.F32.PACK_AB R154, R189, R154 ;  /* 0x0000009abd9a723e */ /* 0x000fc600000000ff */
[----:B------:R-:W-:Y:S01]  /*6360*/  FADD.FTZ R21, R189, R21 ;  /* 0x00000015bd157221 */ /* 0x000fe20000010000 */
[----:B------:R-:W-:-:S06]  /*6370*/  WARPGROUP.ARRIVE ;  /* 0x00000000000079c5 */ /* 0x000fcc0000000000 */
        /* <DEDUP_REMOVED lines=19> */
[----:B------:R-:W-:Y:S03]  /*64b0*/  HGMMA.64x256x16.F32 R24, R152, gdesc[UR12].tnspB, R24, gsb0 ;  /* 0x43e0000c98187df0 */ /* 0x000fe60008000818 */
[----:B------:R-:W-:Y:S02]  /*64c0*/  WARPGROUP.DEPBAR.LE gsb0, 0x0 ;  /* 0x00008000000079c5 */ /* 0x000fe40000010000 */
[----:B------:R-:W-:Y:S05]  /*64d0*/  @!P0 BRA `(.L_x_1162) ;  /* 0x0000000000048947 */ /* 0x000fea0003800000 */
[----:B------:R-:W-:Y:S01]  /*64e0*/  BPT.TRAP 0x1 ;  /* 0x000000040000795c */ /* 0x000fe20000300000 */
.L_x_1162:
[----:B------:R-:W-:Y:S01]  /*64f0*/  UIADD3 UR5, UR5, 0x32460, URZ ;  /* 0x0003246005057890 */ /* 0x000fe2000fffe03f */
[----:B------:R-:W-:Y:S02]  /*6500*/  IMAD.MOV.U32 R201, RZ, RZ, R197 ;  /* 0x000000ffffc97224 */ /* 0x000fe400078e00c5 */
[----:B------:R-:W-:Y:S01]  /*6510*/  IMAD.MOV.U32 R202, RZ, RZ, R20 ;  /* 0x000000ffffca7224 */ /* 0x000fe200078e0014 */
[----:B------:R-:W-:-:S09]  /*6520*/  UPRMT UR5, UR54, 0x654, UR5 ;  /* 0x0000065436057896 */ /* 0x000fd20008000005 */
[----:B------:R-:W-:Y:S01]  /*6530*/  SYNCS.ARRIVE.TRANS64.RED.A1T0 RZ, [UR5], RZ ;  /* 0x000000ffffff79a7 */ /* 0x000fe20008100405 */
[----:B------:R-:W-:Y:S05]  /*6540*/  @P1 BRA `(.L_x_1163) ;  /* 0xffffffdc00201947 */ /* 0x000fea000383ffff */
.L_x_1152:
[----:B------:R-:W2:Y:S01]  /*6550*/  LDL.LU R152, [R1+0x20] ;  /* 0x0000200001987983 */ /* 0x000ea20000300800 */
[----:B------:R-:W-:Y:S01]  /*6560*/  UIADD3 UR38, UR38, 0x1, URZ ;  /* 0x0000000126267890 */ /* 0x000fe2000fffe03f */
[----:B------:R0:W-:Y:S06]  /*6570*/  BAR.ARV R0, 0x100 ;  /* 0x000400000000751d */ /* 0x0001ec0000002000 */
[----:B------:R-:W-:Y:S02]  /*6580*/  UISETP.NE.AND UP0, UPT, UR38, 0x2, UPT ;  /* 0x000000022600788c */ /* 0x000fe4000bf05270 */
[----:B------:R-:W-:Y:S06]  /*6590*/  BAR.ARV 0x8, 0x180 ;  /* 0x0206000000007b1d */ /* 0x000fec0000002000 */
[----:B------:R-:W-:Y:S01]  /*65a0*/  PLOP3.LUT P0, PT, PT, PT, PT, 0x8, 0x0 ;  /* 0x000000000000781c */ /* 0x000fe20003f0e170 */
[----:B------:R-:W-:Y:S01]  /*65b0*/  USEL UR38, UR38, URZ, UP0 ;  /* 0x0000003f26267287 */ /* 0x000fe20008000000 */
[----:B------:R-:W1:Y:S04]  /*65c0*/  SHFL.BFLY PT, R2, R21, 0x2, 0x1f ;  /* 0x0c401f0015027f89 */ /* 0x000e6800000e0000 */
[----:B------:R-:W3:Y:S01]  /*65d0*/  SHFL.BFLY PT, R4, R203, 0x2, 0x1f ;  /* 0x0c401f00cb047f89 */ /* 0x000ee200000e0000 */
[----:B-1----:R-:W-:Y:S01]  /*65e0*/  FADD.FTZ R5, R2, R21 ;  /* 0x0000001502057221 */ /* 0x002fe20000010000 */
[----:B---3--:R-:W-:-:S04]  /*65f0*/  FADD.FTZ R7, R4, R203 ;  /* 0x000000cb04077221 */ /* 0x008fc80000010000 */
[----:B------:R-:W1:Y:S01]  /*6600*/  SHFL.BFLY PT, R2, R5, 0x1, 0x1f ;  /* 0x0c201f0005027f89 */ /* 0x000e6200000e0000 */
[----:B------:R-:W-:-:S03]  /*6610*/  IMAD.MOV.U32 R4, RZ, RZ, RZ ;  /* 0x000000ffff047224 */ /* 0x000fc600078e00ff */
[----:B------:R-:W3:Y:S01]  /*6620*/  SHFL.BFLY PT, R6, R7, 0x1, 0x1f ;  /* 0x0c201f0007067f89 */ /* 0x000ee200000e0000 */
[----:B-1----:R-:W-:Y:S01]  /*6630*/  FADD.FTZ R8, R5, R2 ;  /* 0x0000000205087221 */ /* 0x002fe20000010000 */
[----:B------:R-:W-:Y:S02]  /*6640*/  IMAD.MOV.U32 R2, RZ, RZ, RZ ;  /* 0x000000ffff027224 */ /* 0x000fe400078e00ff */
[----:B---3--:R-:W-:Y:S02]  /*6650*/  FADD.FTZ R3, R7, R6 ;  /* 0x0000000607037221 */ /* 0x008fe40000010000 */
[----:B------:R-:W-:Y:S01]  /*6660*/  FSETP.NE.FTZ.AND P1, PT, R8, RZ, PT ;  /* 0x000000ff0800720b */ /* 0x000fe20003f35000 */
[----:B------:R-:W-:Y:S02]  /*6670*/  IMAD.U32 R7, RZ, RZ, UR10 ;  /* 0x0000000aff077e24 */ /* 0x000fe4000f8e00ff */
[----:B------:R-:W-:-:S10]  /*6680*/  FSETP.NE.FTZ.AND P2, PT, R3, RZ, PT ;  /* 0x000000ff0300720b */ /* 0x000fd40003f55000 */
[----:B------:R-:W1:Y:S01]  /*6690*/  @P1 MUFU.RCP R4, R8 ;  /* 0x0000000800041308 */ /* 0x000e620000001000 */
[----:B------:R-:W-:-:S07]  /*66a0*/  @P1 FMUL.FTZ R7, R7, 0.69314718246459960938 ;  /* 0x3f31721807071820 */ /* 0x000fce0000410000 */
[----:B------:R-:W3:Y:S08]  /*66b0*/  @P1 MUFU.LG2 R6, R8 ;  /* 0x0000000800061308 */ /* 0x000ef00000000c00 */
[----:B------:R-:W4:Y:S01]  /*66c0*/  @P2 MUFU.LG2 R5, R3 ;  /* 0x0000000300052308 */ /* 0x000f220000000c00 */
[-C--:B-1----:R-:W-:Y:S01]  /*66d0*/  FMUL.FTZ R24, R24, R4.reuse ;  /* 0x0000000418187220 */ /* 0x082fe20000410000 */
[-C--:B------:R-:W-:Y:S01]  /*66e0*/  FMUL.FTZ R25, R25, R4.reuse ;  /* 0x0000000419197220 */ /* 0x080fe20000410000 */
[-C--:B------:R-:W-:Y:S01]  /*66f0*/  FMUL.FTZ R28, R28, R4.reuse ;  /* 0x000000041c1c7220 */ /* 0x080fe20000410000 */
[-C--:B------:R-:W-:Y:S01]  /*6700*/  FMUL.FTZ R29, R29, R4.reuse ;  /* 0x000000041d1d7220 */ /* 0x080fe20000410000 */
[-C--:B------:R-:W-:Y:S01]  /*6710*/  FMUL.FTZ R32, R32, R4.reuse ;  /* 0x0000000420207220 */ /* 0x080fe20000410000 */
[-C--:B------:R-:W-:Y:S01]  /*6720*/  FMUL.FTZ R33, R33, R4.reuse ;  /* 0x0000000421217220 */ /* 0x080fe20000410000 */
[-C--:B------:R-:W-:Y:S01]  /*6730*/  FMUL.FTZ R36, R36, R4.reuse ;  /* 0x0000000424247220 */ /* 0x080fe20000410000 */
[----:B------:R1:W5:Y:S01]  /*6740*/  @P2 MUFU.RCP R2, R3 ;  /* 0x0000000300022308 */ /* 0x0003620000001000 */
        /* <DEDUP_REMOVED lines=58> */
[----:B---3--:R-:W-:Y:S01]  /*6af0*/  @P1 FMUL.FTZ R6, R6, 0.69314718246459960938 ;  /* 0x3f31721806061820 */ /* 0x008fe20000410000 */
[----:B----4-:R-:W-:Y:S01]  /*6b00*/  @P2 FMUL.FTZ R5, R5, 0.69314718246459960938 ;  /* 0x3f31721805052820 */ /* 0x010fe20000410000 */
[----:B-1----:R-:W-:Y:S02]  /*6b10*/  IMAD.MOV.U32 R3, RZ, RZ, -0x800000 ;  /* 0xff800000ff037424 */ /* 0x002fe400078e00ff */
[----:B------:R-:W-:Y:S01]  /*6b20*/  @P2 FMUL.FTZ R4, R4, 0.69314718246459960938 ;  /* 0x3f31721804042820 */ /* 0x000fe20000410000 */
[-C--:B-----5:R-:W-:Y:S01]  /*6b30*/  FMUL.FTZ R26, R26, R2.reuse ;  /* 0x000000021a1a7220 */ /* 0x0a0fe20000410000 */
        /* <DEDUP_REMOVED lines=64> */
[----:B--2---:R-:W-:-:S13]  /*6f40*/  R2UR UR4, R152 ;  /* 0x00000000980472ca */ /* 0x004fda00000e0000 */
[----:B------:R-:W-:-:S06]  /*6f50*/  UIADD3 UR4, UR4, 0x1, URZ ;  /* 0x0000000104047890 */ /* 0x000fcc000fffe03f */
[----:B0-----:R-:W-:Y:S01]  /*6f60*/  IMAD.U32 R0, RZ, RZ, UR4 ;  /* 0x00000004ff007e24 */ /* 0x001fe2000f8e00ff */
[----:B------:R-:W-:-:S04]  /*6f70*/  USEL UR4, URZ, 0x1, UP0 ;  /* 0x000000013f047887 */ /* 0x000fc80008000000 */
[----:B------:R0:W-:Y:S01]  /*6f80*/  STL [R1+0x20], R0 ;  /* 0x0000200001007387 */ /* 0x0001e20000100800 */
[----:B------:R-:W-:Y:S01]  /*6f90*/  ULOP3.LUT UR39, UR39, UR4, URZ, 0x3c, !UPT ;  /* 0x0000000427277292 */ /* 0x000fe2000f8e3c3f */
[----:B0-----:R-:W-:Y:S02]  /*6fa0*/  IMAD.MOV.U32 R0, RZ, RZ, -0x800000 ;  /* 0xff800000ff007424 */ /* 0x001fe400078e00ff */
[----:B------:R-:W-:-:S09]  /*6fb0*/  @P2 FFMA.FTZ R0, R4, R197, R5 ;  /* 0x000000c504002223 */ /* 0x000fd20000010005 */
.L_x_1138:
[----:B------:R-:W1:Y:S08]  /*6fc0*/  S2UR UR5, SR_CgaCtaId ;  /* 0x00000000000579c3 */ /* 0x000e700000008800 */
[----:B------:R-:W-:Y:S06]  /*6fd0*/  BAR.SYNC.DEFER_BLOCKING 0x5, 0x180 ;  /* 0x0146000000007b1d */ /* 0x000fec0000010000 */
[----:B------:R-:W-:Y:S01]  /*6fe0*/  UMOV UR4, 0x400 ;  /* 0x0000040000047882 */ /* 0x000fe20000000000 */
[----:B------:R-:W-:Y:S01]  /*6ff0*/  BSSY B0, `(.L_x_1164) ;  /* 0x0000482000007945 */ /* 0x000fe20003800000 */
[----:B-1----:R-:W-:-:S09]  /*7000*/  ULEA UR9, UR5, UR4, 0x18 ;  /* 0x0000000405097291 */ /* 0x002fd2000f8ec03f */
[----:B------:R-:W1:Y:S02]  /*7010*/  LDS.128 R4, [UR9+0x324d0] ;  /* 0x0324d009ff047984 */ /* 0x000e640008000c00 */
[----:B-1----:R-:W-:Y:S02]  /*7020*/  R2UR UR4, R5 ;  /* 0x00000000050472ca */ /* 0x002fe400000e0000 */
[----:B------:R-:W-:Y:S01]  /*7030*/  R2UR UR5, R7 ;  /* 0x00000000070572ca */ /* 0x000fe200000e0000 */
[----:B------:R-:W-:Y:S06]  /*7040*/  BAR.ARV 0x4, 0x180 ;  /* 0x0106000000007b1d */ /* 0x000fec0000002000 */
[----:B------:R-:W-:Y:S08]  /*7050*/  @P0 BRA `(.L_x_1165) ;  /* 0x0000003800300947 */ /* 0x000ff00003800000 */
[----:B------:R-:W2:Y:S04]  /*7060*/  LDL R2, [R1+0x34] ;  /* 0x0000340001027983 */ /* 0x000ea80000100800 */
[----:B------:R-:W3:Y:S01]  /*7070*/  LDL R163, [R1+0x1c] ;  /* 0x00001c0001a37983 */ /* 0x000ee20000100800 */
[----:B------:R-:W1:Y:S01]  /*7080*/  S2UR UR8, SR_SWINHI ;  /* 0x00000000000879c3 */ /* 0x000e620000002f00 */
[----:B------:R-:W-:Y:S01]  /*7090*/  IMAD.MOV.U32 R152, RZ, RZ, 0x2 ;  /* 0x00000002ff987424 */ /* 0x000fe200078e00ff */
[----:B------:R-:W-:Y:S01]  /*70a0*/  F2FP.F16.F32.PACK_AB R10, R29, R28 ;  /* 0x0000001c1d0a723e */ /* 0x000fe200000000ff */
[----:B------:R-:W4:Y:S01]  /*70b0*/  LDL.LU R165, [R1+0x18] ;  /* 0x0000180001a57983 */ /* 0x000f220000300800 */
[----:B0-----:R-:W-:Y:S01]  /*70c0*/  F2FP.F16.F32.PACK_AB R11, R31, R30 ;  /* 0x0000001e1f0b723e */ /* 0x001fe200000000ff */
[----:B------:R-:W-:Y:S01]  /*70d0*/  ULDC.64 UR10, c[0x0][0xd08] ;  /* 0x00034200000a7ab9 */ /* 0x000fe20000000a00 */
[----:B------:R-:W-:Y:S01]  /*70e0*/  F2FP.F16.F32.PACK_AB R14, R37, R36 ;  /* 0x00000024250e723e */ /* 0x000fe200000000ff */
[----:B------:R-:W5:Y:S01]  /*70f0*/  LDL R164, [R1+0x30] ;  /* 0x0000300001a47983 */ /* 0x000f620000100800 */
[----:B------:R-:W-:-:S03]  /*7100*/  F2FP.F16.F32.PACK_AB R15, R39, R38 ;  /* 0x00000026270f723e */ /* 0x000fc600000000ff */
[----:B------:R-:W5:Y:S01]  /*7110*/  LDL R162, [R1+0x14] ;  /* 0x0000140001a27983 */ /* 0x000f620000100800 */
[----:B------:R-:W-:Y:S01]  /*7120*/  UMOV UR6, UR9 ;  /* 0x0000000900067c82 */ /* 0x000fe20008000000 */
[----:B-1----:R-:W-:Y:S01]  /*7130*/  UMOV UR7, UR8 ;  /* 0x0000000800077c82 */ /* 0x002fe20008000000 */
[----:B------:R-:W-:Y:S01]  /*7140*/  BAR.SYNC.DEFER_BLOCKING 0x1, 0x100 ;  /* 0x0044000000007b1d */ /* 0x000fe20000010000 */
[----:B--2---:R-:W-:Y:S01]  /*7150*/  IMAD.WIDE R152, R2, R152, UR6 ;  /* 0x0000000602987e25 */ /* 0x004fe2000f8e0298 */
[----:B---3--:R-:W-:Y:S02]  /*7160*/  R2UR UR12, R163 ;  /* 0x00000000a30c72ca */ /* 0x008fe400000e0000 */
[C---:B------:R-:W-:Y:S02]  /*7170*/  IADD3 R13, P4, R152.reuse, 0x20, RZ ;  /* 0x00000020980d7810 */ /* 0x040fe40007f9e0ff */
[C---:B------:R-:W-:Y:S02]  /*7180*/  LOP3.LUT R9, R152.reuse, 0x380, RZ, 0xc0, !PT ;  /* 0x0000038098097812 */ /* 0x040fe400078ec0ff */
[----:B------:R-:W-:-:S02]  /*7190*/  IADD3 R5, P0, R152, 0xc060, RZ ;  /* 0x0000c06098057810 */ /* 0x000fc40007f1e0ff */
[----:B------:R-:W-:Y:S02]  /*71a0*/  LOP3.LUT R12, R13, 0x380, RZ, 0xc0, !PT ;  /* 0x000003800d0c7812 */ /* 0x000fe400078ec0ff */
[----:B------:R-:W-:Y:S02]  /*71b0*/  IADD3 R17, P3, R152, 0x40, RZ ;  /* 0x0000004098117810 */ /* 0x000fe40007f7e0ff */
[----:B------:R-:W-:Y:S02]  /*71c0*/  SHF.R.U64 R9, R9, 0x3, RZ ;  /* 0x0000000309097819 */ /* 0x000fe400000012ff */
[----:B------:R-:W-:Y:S02]  /*71d0*/  LOP3.LUT R4, R5, 0x380, RZ, 0xc0, !PT ;  /* 0x0000038005047812 */ /* 0x000fe400078ec0ff */
[----:B------:R-:W-:Y:S02]  /*71e0*/  SHF.R.U64 R12, R12, 0x3, RZ ;  /* 0x000000030c0c7819 */ /* 0x000fe400000012ff */
[----:B------:R-:W-:-:S02]  /*71f0*/  LOP3.LUT R16, R17, 0x380, RZ, 0xc0, !PT ;  /* 0x0000038011107812 */ /* 0x000fc400078ec0ff */
[----:B------:R-:W-:Y:S01]  /*7200*/  LOP3.LUT R8, R9, R152, RZ, 0x3c, !PT ;  /* 0x0000009809087212 */ /* 0x000fe200078e3cff */
[--C-:B------:R-:W-:Y:S01]  /*7210*/  IMAD.MOV.U32 R9, RZ, RZ, R153.reuse ;  /* 0x000000ffff097224 */ /* 0x100fe200078e0099 */
[----:B------:R-:W-:Y:S02]  /*7220*/  SHF.R.U64 R4, R4, 0x3, RZ ;  /* 0x0000000304047819 */ /* 0x000fe400000012ff */
[----:B------:R-:W-:Y:S02]  /*7230*/  IADD3 R157, P5, R152, 0x60, RZ ;  /* 0x00000060989d7810 */ /* 0x000fe40007fbe0ff */
[----:B------:R-:W-:Y:S01]  /*7240*/  LOP3.LUT R12, R12, R13, RZ, 0x3c, !PT ;  /* 0x0000000d0c0c7212 */ /* 0x000fe200078e3cff */
[----:B------:R-:W-:Y:S01]  /*7250*/  IMAD.X R13, RZ, RZ, R153, P4 ;  /* 0x000000ffff0d7224 */ /* 0x000fe200020e0699 */
[----:B------:R-:W-:Y:S02]  /*7260*/  SHF.R.U64 R16, R16, 0x3, RZ ;  /* 0x0000000310107819 */ /* 0x000fe400000012ff */
[----:B------:R-:W-:-:S02]  /*7270*/  LOP3.LUT R4, R4, R5, RZ, 0x3c, !PT ;  /* 0x0000000504047212 */ /* 0x000fc400078e3cff */
[----:B------:R-:W-:Y:S02]  /*7280*/  LOP3.LUT R156, R157, 0x380, RZ, 0xc0, !PT ;  /* 0x000003809d9c7812 */ /* 0x000fe400078ec0ff */
[----:B------:R-:W-:Y:S02]  /*7290*/  MOV R5, R8 ;  /* 0x0000000800057202 */ /* 0x000fe40000000f00 */
[----:B------:R-:W-:Y:S02]  /*72a0*/  F2FP.F16.F32.PACK_AB R8, R25, R24 ;  /* 0x000000181908723e */ /* 0x000fe400000000ff */
[----:B------:R-:W-:Y:S02]  /*72b0*/  F2FP.F16.F32.PACK_AB R9, R27, R26 ;  /* 0x0000001a1b09723e */ /* 0x000fe400000000ff */
[----:B------:R-:W-:Y:S01]  /*72c0*/  LOP3.LUT R16, R16, R17, RZ, 0x3c, !PT ;  /* 0x0000001110107212 */ /* 0x000fe200078e3cff */
[----:B------:R-:W-:Y:S01]  /*72d0*/  IMAD.X R17, RZ, RZ, R153, P3 ;  /* 0x000000ffff117224 */ /* 0x000fe200018e0699 */
[----:B------:R-:W-:-:S02]  /*72e0*/  MOV R2, R12 ;  /* 0x0000000c00027202 */ /* 0x000fc40000000f00 */
[----:B------:R-:W-:Y:S02]  /*72f0*/  SHF.R.U64 R156, R156, 0x3, RZ ;  /* 0x000000039c9c7819 */ /* 0x000fe400000012ff */
[----:B------:R-:W-:Y:S02]  /*7300*/  F2FP.F16.F32.PACK_AB R12, R33, R32 ;  /* 0x00000020210c723e */ /* 0x000fe400000000ff */
[----:B------:R-:W-:Y:S02]  /*7310*/  F2FP.F16.F32.PACK_AB R13, R35, R34 ;  /* 0x00000022230d723e */ /* 0x000fe400000000ff */
[C---:B------:R-:W-:Y:S01]  /*7320*/  IADD3 R19, P4, R152.reuse, 0x4000, RZ ;  /* 0x0000400098137810 */ /* 0x040fe20007f9e0ff */
[----:B------:R0:W-:Y:S01]  /*7330*/  STSM.16.M88.4 [R5], R8 ;  /* 0x0000000805007844 */ /* 0x0001e20000000200 */
[----:B------:R-:W-:Y:S02]  /*7340*/  IADD3 R7, P3, R152, 0x8020, RZ ;  /* 0x0000802098077810 */ /* 0x000fe40007f7e0ff */
[----:B------:R-:W-:Y:S01]  /*7350*/  LOP3.LUT R156, R156, R157, RZ, 0x3c, !PT ;  /* 0x0000009d9c9c7212 */ /* 0x000fe200078e3cff */
[----:B------:R1:W-:Y:S01]  /*7360*/  STSM.16.M88.4 [R2], R12 ;  /* 0x0000000c02007844 */ /* 0x0003e20000000200 */
[----:B------:R-:W-:Y:S01]  /*7370*/  MOV R17, R16 ;  /* 0x0000001000117202 */ /* 0x000fe20000000f00 */
[----:B------:R-:W-:Y:S01]  /*7380*/  IMAD.X R157, RZ, RZ, R153, P5 ;  /* 0x000000ffff9d7224 */ /* 0x000fe200028e0699 */
[----:B------:R-:W-:-:S02]  /*7390*/  LOP3.LUT R18, R19, 0x380, RZ, 0xc0, !PT ;  /* 0x0000038013127812 */ /* 0x000fc400078ec0ff */
[----:B------:R-:W-:Y:S02]  /*73a0*/  LOP3.LUT R16, R7, 0x380, RZ, 0xc0, !PT ;  /* 0x0000038007107812 */ /* 0x000fe400078ec0ff */
[----:B------:R-:W-:Y:S02]  /*73b0*/  SHF.R.U64 R18, R18, 0x3, RZ ;  /* 0x0000000312127819 */ /* 0x000fe400000012ff */
[----:B0-----:R-:W-:Y:S02]  /*73c0*/  F2FP.F16.F32.PACK_AB R8, R41, R40 ;  /* 0x000000282908723e */ /* 0x001fe400000000ff */
[----:B------:R-:W-:Y:S02]  /*73d0*/  F2FP.F16.F32.PACK_AB R9, R43, R42 ;  /* 0x0000002a2b09723e */ /* 0x000fe400000000ff */
[----:B------:R-:W-:Y:S02]  /*73e0*/  F2FP.F16.F32.PACK_AB R10, R45, R44 ;  /* 0x0000002c2d0a723e */ /* 0x000fe400000000ff */
[----:B------:R-:W-:-:S02]  /*73f0*/  F2FP.F16.F32.PACK_AB R11, R47, R46 ;  /* 0x0000002e2f0b723e */ /* 0x000fc400000000ff */
[----:B-1----:R-:W-:-:S03]  /*7400*/  IADD3 R2, P5, R152, 0x4020, RZ ;  /* 0x0000402098027810 */ /* 0x002fc60007fbe0ff */
[----:B------:R0:W-:Y:S01]  /*7410*/  STSM.16.M88.4 [R17], R8 ;  /* 0x0000000811007844 */ /* 0x0001e20000000200 */
[----:B------:R-:W-:Y:S02]  /*7420*/  SHF.R.U64 R16, R16, 0x3, RZ ;  /* 0x0000000310107819 */ /* 0x000fe400000012ff */
[----:B------:R-:W-:Y:S01]  /*7430*/  LOP3.LUT R18, R18, R19, RZ, 0x3c, !PT ;  /* 0x0000001312127212 */ /* 0x000fe200078e3cff */
[----:B------:R-:W-:Y:S01]  /*7440*/  IMAD.X R19, RZ, RZ, R153, P4 ;  /* 0x000000ffff137224 */ /* 0x000fe200020e0699 */
[----:B------:R-:W-:Y:S02]  /*7450*/  LOP3.LUT R16, R16, R7, RZ, 0x3c, !PT ;  /* 0x0000000710107212 */ /* 0x000fe400078e3cff */
[----:B------:R-:W-:Y:S02]  /*7460*/  IADD3 R5, P4, R152, 0x4040, RZ ;  /* 0x0000404098057810 */ /* 0x000fe40007f9e0ff */
[----:B------:R-:W-:Y:S02]  /*7470*/  MOV R7, R156 ;  /* 0x0000009c00077202 */ /* 0x000fe40000000f00 */
[----:B0-----:R-:W-:-:S02]  /*7480*/  LOP3.LUT R9, R2, 0x380, RZ, 0xc0, !PT ;  /* 0x0000038002097812 */ /* 0x001fc400078ec0ff */
[----:B------:R-:W-:Y:S02]  /*7490*/  F2FP.F16.F32.PACK_AB R12, R49, R48 ;  /* 0x00000030310c723e */ /* 0x000fe400000000ff */
[----:B------:R-:W-:Y:S02]  /*74a0*/  SHF.R.U64 R9, R9, 0x3, RZ ;  /* 0x0000000309097819 */ /* 0x000fe400000012ff */
[----:B------:R-:W-:Y:S02]  /*74b0*/  F2FP.F16.F32.PACK_AB R13, R51, R50 ;  /* 0x00000032330d723e */ /* 0x000fe400000000ff */
[----:B------:R-:W-:Y:S02]  /*74c0*/  F2FP.F16.F32.PACK_AB R14, R53, R52 ;  /* 0x00000034350e723e */ /* 0x000fe400000000ff */
[----:B------:R-:W-:Y:S02]  /*74d0*/  F2FP.F16.F32.PACK_AB R15, R55, R54 ;  /* 0x00000036370f723e */ /* 0x000fe400000000ff */
[----:B------:R-:W-:-:S02]  /*74e0*/  LOP3.LUT R160, R9, R2, RZ, 0x3c, !PT ;  /* 0x0000000209a07212 */ /* 0x000fc400078e3cff */
[----:B------:R-:W-:Y:S01]  /*74f0*/  LOP3.LUT R2, R5, 0x380, RZ, 0xc0, !PT ;  /* 0x0000038005027812 */ /* 0x000fe200078ec0ff */
[--C-:B------:R-:W-:Y:S01]  /*7500*/  IMAD.X R161, RZ, RZ, R153.reuse, P5 ;  /* 0x000000ffffa17224 */ /* 0x100fe200028e0699 */
[----:B------:R0:W-:Y:S01]  /*7510*/  STSM.16.M88.4 [R7], R12 ;  /* 0x0000000c07007844 */ /* 0x0001e20000000200 */
[C---:B------:R-:W-:Y:S02]  /*7520*/  IADD3 R158, P5, R152.reuse, 0x4060, RZ ;  /* 0x00004060989e7810 */ /* 0x040fe40007fbe0ff */
[----:B------:R-:W-:Y:S01]  /*7530*/  IADD3 R157, P6, R152, 0x8000, RZ ;  /* 0x00008000989d7810 */ /* 0x000fe20007fde0ff */
[----:B------:R-:W-:Y:S01]  /*7540*/  IMAD.X R17, RZ, RZ, R153, P3 ;  /* 0x000000ffff117224 */ /* 0x000fe200018e0699 */
[----:B------:R-:W-:Y:S02]  /*7550*/  LOP3.LUT R159, R158, 0x380, RZ, 0xc0, !PT ;  /* 0x000003809e9f7812 */ /* 0x000fe400078ec0ff */
[----:B------:R-:W-:Y:S02]  /*7560*/  LOP3.LUT R156, R157, 0x380, RZ, 0xc0, !PT ;  /* 0x000003809d9c7812 */ /* 0x000fe400078ec0ff */
[----:B------:R-:W-:-:S02]  /*7570*/  IADD3 R155, P1, R152, 0x8040, RZ ;  /* 0x00008040989b7810 */ /* 0x000fc40007f3e0ff */
[----:B0-----:R-:W-:Y:S02]  /*7580*/  MOV R7, R18 ;  /* 0x0000001200077202 */ /* 0x001fe40000000f00 */
[----:B------:R-:W-:Y:S01]  /*7590*/  SHF.R.U64 R18, R2, 0x3, RZ ;  /* 0x0000000302127819 */ /* 0x000fe200000012ff */
[----:B------:R-:W-:-:S03]  /*75a0*/  IMAD.X R19, RZ, RZ, R153, P4 ;  /* 0x000000ffff137224 */ /* 0x000fc600020e0699 */
[----:B------:R-:W-:Y:S02]  /*75b0*/  LOP3.LUT R18, R18, R5, RZ, 0x3c, !PT ;  /* 0x0000000512127212 */ /* 0x000fe400078e3cff */
[----:B------:R-:W-:Y:S02]  /*75c0*/  SHF.R.U64 R159, R159, 0x3, RZ ;  /* 0x000000039f9f7819 */ /* 0x000fe400000012ff */
[----:B------:R-:W-:Y:S02]  /*75d0*/  F2FP.F16.F32.PACK_AB R8, R57, R56 ;  /* 0x000000383908723e */ /* 0x000fe400000000ff */
[----:B------:R-:W-:Y:S02]  /*75e0*/  F2FP.F16.F32.PACK_AB R9, R59, R58 ;  /* 0x0000003a3b09723e */ /* 0x000fe400000000ff */
[----:B------:R-:W-:Y:S02]  /*75f0*/  F2FP.F16.F32.PACK_AB R10, R61, R60 ;  /* 0x0000003c3d0a723e */ /* 0x000fe400000000ff */
[----:B------:R-:W-:-:S02]  /*7600*/  F2FP.F16.F32.PACK_AB R11, R63, R62 ;  /* 0x0000003e3f0b723e */ /* 0x000fc400000000ff */
[----:B------:R-:W-:Y:S02]  /*7610*/  MOV R160, R160 ;  /* 0x000000a000a07202 */ /* 0x000fe40000000f00 */
[----:B------:R-:W-:Y:S02]  /*7620*/  F2FP.F16.F32.PACK_AB R12, R65, R64 ;  /* 0x00000040410c723e */ /* 0x000fe400000000ff */
[----:B------:R-:W-:Y:S02]  /*7630*/  F2FP.F16.F32.PACK_AB R13, R67, R66 ;  /* 0x00000042430d723e */ /* 0x000fe400000000ff */
[----:B------:R-:W-:Y:S02]  /*7640*/  F2FP.F16.F32.PACK_AB R14, R69, R68 ;  /* 0x00000044450e723e */ /* 0x000fe400000000ff */
[----:B------:R-:W-:Y:S02]  /*7650*/  F2FP.F16.F32.PACK_AB R15, R71, R70 ;  /* 0x00000046470f723e */ /* 0x000fe400000000ff */
[----:B------:R-:W-:-:S02]  /*7660*/  MOV R2, R16 ;  /* 0x0000001000027202 */ /* 0x000fc40000000f00 */
[----:B------:R-:W-:Y:S02]  /*7670*/  MOV R5, R18 ;  /* 0x0000001200057202 */ /* 0x000fe40000000f00 */
[----:B------:R-:W-:Y:S02]  /*7680*/  SHF.R.U64 R156, R156, 0x3, RZ ;  /* 0x000000039c9c7819 */ /* 0x000fe400000012ff */
[----:B------:R-:W-:Y:S02]  /*7690*/  F2FP.F16.F32.PACK_AB R16, R73, R72 ;  /* 0x000000484910723e */ /* 0x000fe400000000ff */
[----:B------:R-:W-:Y:S02]  /*76a0*/  F2FP.F16.F32.PACK_AB R17, R75, R74 ;  /* 0x0000004a4b11723e */ /* 0x000fe400000000ff */
[----:B------:R-:W-:Y:S02]  /*76b0*/  F2FP.F16.F32.PACK_AB R18, R77, R76 ;  /* 0x0000004c4d12723e */ /* 0x000fe400000000ff */
[----:B------:R-:W-:-:S02]  /*76c0*/  F2FP.F16.F32.PACK_AB R19, R79, R78 ;  /* 0x0000004e4f13723e */ /* 0x000fc400000000ff */
[----:B------:R-:W-:Y:S01]  /*76d0*/  LOP3.LUT R154, R155, 0x380, RZ, 0xc0, !PT ;  /* 0x000003809b9a7812 */ /* 0x000fe200078ec0ff */
[----:B------:R0:W-:Y:S01]  /*76e0*/  STSM.16.M88.4 [R7], R8 ;  /* 0x0000000807007844 */ /* 0x0001e20000000200 */
[----:B------:R-:W-:Y:S01]  /*76f0*/  LOP3.LUT R158, R159, R158, RZ, 0x3c, !PT ;  /* 0x0000009e9f9e7212 */ /* 0x000fe200078e3cff */
[--C-:B------:R-:W-:Y:S01]  /*7700*/  IMAD.X R159, RZ, RZ, R153.reuse, P5 ;  /* 0x000000ffff9f7224 */ /* 0x100fe200028e0699 */
[----:B------:R-:W-:Y:S01]  /*7710*/  IADD3 R22, P4, R152, 0x8060, RZ ;  /* 0x0000806098167810 */ /* 0x000fe20007f9e0ff */
[----:B------:R1:W-:Y:S01]  /*7720*/  STSM.16.M88.4 [R160], R12 ;  /* 0x0000000ca0007844 */ /* 0x0003e20000000200 */
[----:B------:R-:W-:Y:S01]  /*7730*/  LOP3.LUT R156, R156, R157, RZ, 0x3c, !PT ;  /* 0x0000009d9c9c7212 */ /* 0x000fe200078e3cff */
[----:B------:R-:W-:Y:S01]  /*7740*/  IMAD.X R157, RZ, RZ, R153, P6 ;  /* 0x000000ffff9d7224 */ /* 0x000fe200030e0699 */
[----:B------:R-:W-:Y:S01]  /*7750*/  SHF.R.U64 R154, R154, 0x3, RZ ;  /* 0x000000039a9a7819 */ /* 0x000fe200000012ff */
[----:B------:R2:W-:Y:S01]  /*7760*/  STSM.16.M88.4 [R5], R16 ;  /* 0x0000001005007844 */ /* 0x0005e20000000200 */
[----:B------:R-:W-:-:S02]  /*7770*/  IADD3 R21, P2, R152, 0xc040, RZ ;  /* 0x0000c04098157810 */ /* 0x000fc40007f5e0ff */
[----:B------:R-:W-:Y:S02]  /*7780*/  MOV R158, R158 ;  /* 0x0000009e009e7202 */ /* 0x000fe40000000f00 */
[----:B------:R-:W-:Y:S01]  /*7790*/  LOP3.LUT R154, R154, R155, RZ, 0x3c, !PT ;  /* 0x0000009b9a9a7212 */ /* 0x000fe200078e3cff */
[----:B------:R-:W-:Y:S01]  /*77a0*/  IMAD.X R155, RZ, RZ, R153, P1 ;  /* 0x000000ffff9b7224 */ /* 0x000fe200008e0699 */
[----:B0-----:R-:W-:Y:S02]  /*77b0*/  F2FP.F16.F32.PACK_AB R8, R81, R80 ;  /* 0x000000505108723e */ /* 0x001fe400000000ff */
[----:B------:R-:W-:Y:S02]  /*77c0*/  F2FP.F16.F32.PACK_AB R9, R83, R82 ;  /* 0x000000525309723e */ /* 0x000fe400000000ff */
[----:B-1----:R-:W-:Y:S02]  /*77d0*/  IADD3 R160, P3, R152, 0xc020, RZ ;  /* 0x0000c02098a07810 */ /* 0x002fe40007f7e0ff */
[----:B------:R-:W-:-:S02]  /*77e0*/  F2FP.F16.F32.PACK_AB R10, R85, R84 ;  /* 0x00000054550a723e */ /* 0x000fc400000000ff */
[----:B--2---:R-:W-:Y:S02]  /*77f0*/  LOP3.LUT R5, R22, 0x380, RZ, 0xc0, !PT ;  /* 0x0000038016057812 */ /* 0x004fe400078ec0ff */
[----:B------:R-:W-:Y:S02]  /*7800*/  F2FP.F16.F32.PACK_AB R11, R87, R86 ;  /* 0x00000056570b723e */ /* 0x000fe400000000ff */
[----:B------:R-:W-:Y:S02]  /*7810*/  MOV R156, R156 ;  /* 0x0000009c009c7202 */ /* 0x000fe40000000f00 */
[----:B------:R-:W-:Y:S02]  /*7820*/  SHF.R.U64 R5, R5, 0x3, RZ ;  /* 0x0000000305057819 */ /* 0x000fe400000012ff */
[----:B------:R-:W-:Y:S02]  /*7830*/  LOP3.LUT R7, R160, 0x380, RZ, 0xc0, !PT ;  /* 0x00000380a0077812 */ /* 0x000fe400078ec0ff */
[----:B------:R-:W-:Y:S01]  /*7840*/  IADD3 R157, P1, R152, 0xc000, RZ ;  /* 0x0000c000989d7810 */ /* 0x000fe20007f3e0ff */
[----:B------:R0:W-:Y:S01]  /*7850*/  STSM.16.M88.4 [R158], R8 ;  /* 0x000000089e007844 */ /* 0x0001e20000000200 */
[----:B------:R-:W-:-:S02]  /*7860*/  LOP3.LUT R20, R21, 0x380, RZ, 0xc0, !PT ;  /* 0x0000038015147812 */ /* 0x000fc400078ec0ff */
[----:B------:R-:W-:Y:S02]  /*7870*/  SHF.R.U64 R7, R7, 0x3, RZ ;  /* 0x0000000307077819 */ /* 0x000fe400000012ff */
[----:B------:R-:W-:Y:S02]  /*7880*/  SHF.R.U64 R20, R20, 0x3, RZ ;  /* 0x0000000314147819 */ /* 0x000fe400000012ff */
[----:B------:R-:W-:Y:S02]  /*7890*/  F2FP.F16.F32.PACK_AB R12, R89, R88 ;  /* 0x00000058590c723e */ /* 0x000fe400000000ff */
[----:B------:R-:W-:Y:S02]  /*78a0*/  F2FP.F16.F32.PACK_AB R13, R91, R90 ;  /* 0x0000005a5b0d723e */ /* 0x000fe400000000ff */
[----:B------:R-:W-:Y:S02]  /*78b0*/  F2FP.F16.F32.PACK_AB R14, R93, R92 ;  /* 0x0000005c5d0e723e */ /* 0x000fe400000000ff */
[----:B0-----:R-:W-:-:S02]  /*78c0*/  LOP3.LUT R10, R5, R22, RZ, 0x3c, !PT ;  /* 0x00000016050a7212 */ /* 0x001fc400078e3cff */
[----:B------:R-:W-:Y:S02]  /*78d0*/  LOP3.LUT R22, R157, 0x380, RZ, 0xc0, !PT ;  /* 0x000003809d167812 */ /* 0x000fe400078ec0ff */
[----:B------:R-:W-:Y:S02]  /*78e0*/  F2FP.F16.F32.PACK_AB R15, R95, R94 ;  /* 0x0000005e5f0f723e */ /* 0x000fe400000000ff */
[----:B------:R-:W-:Y:S02]  /*78f0*/  LOP3.LUT R8, R7, R160, RZ, 0x3c, !PT ;  /* 0x000000a007087212 */ /* 0x000fe400078e3cff */
[----:B------:R-:W-:Y:S01]  /*7900*/  SHF.R.U64 R22, R22, 0x3, RZ ;  /* 0x0000000316167819 */ /* 0x000fe200000012ff */
[--C-:B------:R-:W-:Y:S01]  /*7910*/  IMAD.X R5, RZ, RZ, R153.reuse, P0 ;  /* 0x000000ffff057224 */ /* 0x100fe200000e0699 */
[----:B------:R-:W-:Y:S01]  /*7920*/  LOP3.LUT R20, R20, R21, RZ, 0x3c, !PT ;  /* 0x0000001514147212 */ /* 0x000fe200078e3cff */
[--C-:B------:R-:W-:Y:S01]  /*7930*/  IMAD.X R11, RZ, RZ, R153.reuse, P4 ;  /* 0x000000ffff0b7224 */ /* 0x100fe200020e0699 */
[----:B------:R-:W-:Y:S01]  /*7940*/  F2FP.F16.F32.PACK_AB R16, R97, R96 ;  /* 0x000000606110723e */ /* 0x000fe200000000ff */
[--C-:B------:R-:W-:Y:S01]  /*7950*/  IMAD.X R21, RZ, RZ, R153.reuse, P2 ;  /* 0x000000ffff157224 */ /* 0x100fe200010e0699 */
[----:B------:R-:W-:Y:S01]  /*7960*/  F2FP.F16.F32.PACK_AB R17, R99, R98 ;  /* 0x000000626311723e */ /* 0x000fe200000000ff */
[----:B------:R-:W-:Y:S01]  /*7970*/  IMAD.X R9, RZ, RZ, R153, P3 ;  /* 0x000000ffff097224 */ /* 0x000fe200018e0699 */
[----:B------:R-:W-:-:S02]  /*7980*/  F2FP.F16.F32.PACK_AB R18, R101, R100 ;  /* 0x000000646512723e */ /* 0x000fc400000000ff */
[----:B------:R-:W-:Y:S02]  /*7990*/  F2FP.F16.F32.PACK_AB R19, R103, R102 ;  /* 0x000000666713723e */ /* 0x000fe400000000ff */
[----:B------:R-:W-:Y:S01]  /*79a0*/  MOV R7, R154 ;  /* 0x0000009a00077202 */ /* 0x000fe20000000f00 */
[----:B------:R-:W-:Y:S01]  /*79b0*/  IMAD.X R155, RZ, RZ, R153, P1 ;  /* 0x000000ffff9b7224 */ /* 0x000fe200008e0699 */
[----:B------:R-:W-:Y:S01]  /*79c0*/  LOP3.LUT R154, R22, R157, RZ, 0x3c, !PT ;  /* 0x0000009d169a7212 */ /* 0x000fe200078e3cff */
[----:B------:R-:W0:Y:S01]  /*79d0*/  LDC.64 R152, c[0x0][0xd00] ;  /* 0x00034000ff987b82 */ /* 0x000e220000000a00 */
[----:B------:R1:W-:Y:S01]  /*79e0*/  STSM.16.M88.4 [R156], R12 ;  /* 0x0000000c9c007844 */ /* 0x0003e20000000200 */
[----:B------:R-:W-:-:S03]  /*79f0*/  MOV R22, R10 ;  /* 0x0000000a00167202 */ /* 0x000fc60000000f00 */
[----:B------:R2:W-:Y:S01]  /*7a00*/  STSM.16.M88.4 [R2], R16 ;  /* 0x0000001002007844 */ /* 0x0005e20000000200 */
[----:B------:R-:W-:Y:S02]  /*7a10*/  MOV R154, R154 ;  /* 0x0000009a009a7202 */ /* 0x000fe40000000f00 */
[----:B------:R-:W-:Y:S02]  /*7a20*/  F2FP.F16.F32.PACK_AB R10, R125, R124 ;  /* 0x0000007c7d0a723e */ /* 0x000fe400000000ff */
[----:B------:R-:W-:Y:S02]  /*7a30*/  F2FP.F16.F32.PACK_AB R11, R127, R126 ;  /* 0x0000007e7f0b723e */ /* 0x000fe400000000ff */
[----:B-1----:R-:W-:Y:S02]  /*7a40*/  F2FP.F16.F32.PACK_AB R12, R105, R104 ;  /* 0x00000068690c723e */ /* 0x002fe400000000ff */
[----:B------:R-:W-:Y:S02]  /*7a50*/  F2FP.F16.F32.PACK_AB R13, R107, R106 ;  /* 0x0000006a6b0d723e */ /* 0x000fe400000000ff */
[----:B------:R-:W-:-:S02]  /*7a60*/  F2FP.F16.F32.PACK_AB R14, R109, R108 ;  /* 0x0000006c6d0e723e */ /* 0x000fc400000000ff */
[----:B------:R-:W-:Y:S02]  /*7a70*/  F2FP.F16.F32.PACK_AB R15, R111, R110 ;  /* 0x0000006e6f0f723e */ /* 0x000fe400000000ff */
[----:B--2---:R-:W-:Y:S02]  /*7a80*/  F2FP.F16.F32.PACK_AB R16, R113, R112 ;  /* 0x000000707110723e */ /* 0x004fe400000000ff */
[----:B------:R-:W-:Y:S02]  /*7a90*/  F2FP.F16.F32.PACK_AB R17, R115, R114 ;  /* 0x000000727311723e */ /* 0x000fe400000000ff */
[----:B------:R-:W-:Y:S02]  /*7aa0*/  F2FP.F16.F32.PACK_AB R18, R117, R116 ;  /* 0x000000747512723e */ /* 0x000fe400000000ff */
[----:B------:R-:W-:Y:S02]  /*7ab0*/  F2FP.F16.F32.PACK_AB R19, R119, R118 ;  /* 0x000000767713723e */ /* 0x000fe400000000ff */
[----:B------:R-:W-:-:S02]  /*7ac0*/  MOV R2, R8 ;  /* 0x0000000800027202 */ /* 0x000fc40000000f00 */
[----:B------:R-:W-:Y:S02]  /*7ad0*/  F2FP.F16.F32.PACK_AB R8, R121, R120 ;  /* 0x000000787908723e */ /* 0x000fe400000000ff */
[----:B------:R-:W-:Y:S01]  /*7ae0*/  F2FP.F16.F32.PACK_AB R9, R123, R122 ;  /* 0x0000007a7b09723e */ /* 0x000fe200000000ff */
[----:B------:R1:W-:Y:S01]  /*7af0*/  STSM.16.M88.4 [R7], R12 ;  /* 0x0000000c07007844 */ /* 0x0003e20000000200 */
[----:B------:R-:W-:-:S03]  /*7b00*/  MOV R21, R20 ;  /* 0x0000001400157202 */ /* 0x000fc60000000f00 */
[----:B------:R2:W-:Y:S04]  /*7b10*/  STSM.16.M88.4 [R22], R16 ;  /* 0x0000001016007844 */ /* 0x0005e80000000200 */
[----:B------:R3:W-:Y:S01]  /*7b20*/  STSM.16.M88.4 [R154], R8 ;  /* 0x000000089a007844 */ /* 0x0007e20000000200 */
[----:B-1----:R-:W-:Y:S02]  /*7b30*/  F2FP.F16.F32.PACK_AB R12, R129, R128 ;  /* 0x00000080810c723e */ /* 0x002fe400000000ff */
[----:B------:R-:W-:Y:S02]  /*7b40*/  F2FP.F16.F32.PACK_AB R13, R131, R130 ;  /* 0x00000082830d723e */ /* 0x000fe400000000ff */
[----:B------:R-:W-:Y:S02]  /*7b50*/  F2FP.F16.F32.PACK_AB R14, R133, R132 ;  /* 0x00000084850e723e */ /* 0x000fe400000000ff */
[----:B------:R-:W-:-:S02]  /*7b60*/  F2FP.F16.F32.PACK_AB R15, R135, R134 ;  /* 0x00000086870f723e */ /* 0x000fc400000000ff */
[----:B--2---:R-:W-:Y:S02]  /*7b70*/  F2FP.F16.F32.PACK_AB R16, R137, R136 ;  /* 0x000000888910723e */ /* 0x004fe400000000ff */
[----:B------:R-:W-:Y:S02]  /*7b80*/  F2FP.F16.F32.PACK_AB R17, R139, R138 ;  /* 0x0000008a8b11723e */ /* 0x000fe400000000ff */
[----:B------:R-:W-:Y:S02]  /*7b90*/  F2FP.F16.F32.PACK_AB R18, R141, R140 ;  /* 0x0000008c8d12723e */ /* 0x000fe400000000ff */
[----:B------:R-:W-:Y:S02]  /*7ba0*/  F2FP.F16.F32.PACK_AB R19, R143, R142 ;  /* 0x0000008e8f13723e */ /* 0x000fe400000000ff */
[----:B------:R-:W-:Y:S02]  /*7bb0*/  MOV R7, R4 ;  /* 0x0000000400077202 */ /* 0x000fe40000000f00 */
[----:B---3--:R-:W-:-:S02]  /*7bc0*/  F2FP.F16.F32.PACK_AB R8, R145, R144 ;  /* 0x000000909108723e */ /* 0x008fc400000000ff */
[----:B------:R-:W-:Y:S02]  /*7bd0*/  F2FP.F16.F32.PACK_AB R9, R147, R146 ;  /* 0x000000929309723e */ /* 0x000fe400000000ff */
[----:B------:R-:W-:Y:S02]  /*7be0*/  F2FP.F16.F32.PACK_AB R10, R149, R148 ;  /* 0x00000094950a723e */ /* 0x000fe400000000ff */
[----:B------:R-:W-:Y:S01]  /*7bf0*/  F2FP.F16.F32.PACK_AB R11, R151, R150 ;  /* 0x00000096970b723e */ /* 0x000fe200000000ff */
[----:B------:R1:W-:Y:S04]  /*7c00*/  STSM.16.M88.4 [R2], R12 ;  /* 0x0000000c02007844 */ /* 0x0003e80000000200 */
[----:B------:R-:W-:Y:S04]  /*7c10*/  STSM.16.M88.4 [R21], R16 ;  /* 0x0000001015007844 */ /* 0x000fe80000000200 */
[----:B------:R2:W-:Y:S01]  /*7c20*/  STSM.16.M88.4 [R7], R8 ;  /* 0x0000000807007844 */ /* 0x0005e20000000200 */
[----:B0-----:R-:W-:Y:S01]  /*7c30*/  ISETP.NE.U32.AND P0, PT, R152, RZ, PT ;  /* 0x000000ff9800720c */ /* 0x001fe20003f05070 */
[----:B------:R-:W-:-:S03]  /*7c40*/  IMAD.SHL.U32 R155, R204, 0x4, RZ ;  /* 0x00000004cc9b7824 */ /* 0x000fc600078e00ff */
[----:B------:R-:W-:Y:S02]  /*7c50*/  ISETP.NE.AND.EX P0, PT, R153, RZ, PT, P0 ;  /* 0x000000ff9900720c */ /* 0x000fe40003f05300 */
[----:B----4-:R-:W-:Y:S01]  /*7c60*/  SHF.L.U64.HI R20, R204, 0x2, R165 ;  /* 0x00000002cc147819 */ /* 0x010fe200000102a5 */
[----:B-1----:R-:W0:Y:S08]  /*7c70*/  LDC R13, c[0x0][0xbd4] ;  /* 0x0002f500ff0d7b82 */ /* 0x002e300000000800 */
[----:B------:R-:W-:Y:S01]  /*7c80*/  BAR.SYNC.DEFER_BLOCKING 0x1, 0x100 ;  /* 0x0044000000007b1d */ /* 0x000fe20000010000 */
[----:B------:R-:W-:Y:S01]  /*7c90*/  IADD3 R4, P1, R155, R152, RZ ;  /* 0x000000989b047210 */ /* 0x000fe20007f3e0ff */
[----:B------:R-:W-:-:S04]  /*7ca0*/  IMAD.MOV.U32 R2, RZ, RZ, RZ ;  /* 0x000000ffff027224 */ /* 0x000fc800078e00ff */
[----:B------:R-:W-:Y:S01]  /*7cb0*/  IMAD.X R5, R20, 0x1, R153, P1 ;  /* 0x0000000114057824 */ /* 0x000fe200008e0699 */
[----:B------:R-:W-:Y:S01]  /*7cc0*/  ISETP.NE.U32.AND P1, PT, RZ, UR10, PT ;  /* 0x0000000aff007c0c */ /* 0x000fe2000bf25070 */
[----:B------:R-:W1:Y:S03]  /*7cd0*/  LDC.64 R14, c[0x0][0xca8] ;  /* 0x00032a00ff0e7b82 */ /* 0x000e660000000a00 */
[----:B------:R-:W-:Y:S01]  /*7ce0*/  ISETP.NE.AND.EX P1, PT, RZ, UR11, PT, P1 ;  /* 0x0000000bff007c0c */ /* 0x000fe2000bf25310 */
[----:B------:R-:W3:-:S12]  /*7cf0*/  @P0 LDG.E R2, desc[UR36][R4.64] ;  /* 0x0000002404020981 */ /* 0x000ed8000c1e1900 */
[----:B--2---:R-:W-:-:S04]  /*7d00*/  @P1 IADD3 R8, P2, R155, UR10, RZ ;  /* 0x0000000a9b081c10 */ /* 0x004fc8000ff5e0ff */
[----:B------:R-:W-:Y:S01]  /*7d10*/  @P1 IADD3.X R9, R20, UR11, RZ, P2, !PT ;  /* 0x0000000b14091c10 */ /* 0x000fe200097fe4ff */
[----:B------:R-:W-:Y:S01]  /*7d20*/  IMAD.MOV.U32 R21, RZ, RZ, 0xab8 ;  /* 0x00000ab8ff157424 */ /* 0x000fe200078e00ff */
[----:B------:R-:W-:-:S03]  /*7d30*/  ULDC UR11, c[0x0][0xce8] ;  /* 0x00033a00000b7ab9 */ /* 0x000fc60000000800 */
[----:B------:R2:W4:Y:S01]  /*7d40*/  @P1 LDG.E R20, desc[UR36][R8.64] ;  /* 0x0000002408141981 */ /* 0x000522000c1e1900 */
[----:B------:R-:W-:-:S04]  /*7d50*/  ISETP.NE.AND P2, PT, R206, RZ, PT ;  /* 0x000000ffce00720c */ /* 0x000fc80003f45270 */
[----:B0-----:R-:W-:-:S04]  /*7d60*/  SEL R13, R206, R13, P2 ;  /* 0x0000000dce0d7207 */ /* 0x001fc80001000000 */
[----:B------:R-:W-:-:S04]  /*7d70*/  ISETP.GT.AND P3, PT, R13, 0x1, PT ;  /* 0x000000010d00780c */ /* 0x000fc80003f64270 */
[----:B------:R-:W-:-:S04]  /*7d80*/  SEL R21, R21, 0xa78, P3 ;  /* 0x00000a7815157807 */ /* 0x000fc80001800000 */
[----:B------:R-:W0:Y:S01]  /*7d90*/  LDC.64 R10, c[0x0][R21+0x220] ;  /* 0x00008800150a7b82 */ /* 0x000e220000000a00 */
[----:B------:R-:W-:-:S07]  /*7da0*/  ISETP.NE.U32.AND P2, PT, R152, RZ, PT ;  /* 0x000000ff9800720c */ /* 0x000fce0003f45070 */
[----:B--2---:R-:W2:Y:S01]  /*7db0*/  LDC.64 R8, c[0x0][R21+0x218] ;  /* 0x0000860015087b82 */ /* 0x004ea20000000a00 */
[----:B------:R-:W-:Y:S01]  /*7dc0*/  ISETP.NE.AND.EX P2, PT, R153, RZ, PT, P2 ;  /* 0x000000ff9900720c */ /* 0x000fe20003f45320 */
[----:B------:R-:W-:-:S03]  /*7dd0*/  UISETP.NE.AND UP0, UPT, UR11, 0x1, UPT ;  /* 0x000000010b00788c */ /* 0x000fc6000bf05270 */
[----:B------:R-:W-:-:S03]  /*7de0*/  SEL R204, R204, RZ, !P2 ;  /* 0x000000ffcccc7207 */ /* 0x000fc60005000000 */
[----:B------:R-:W3:Y:S01]  /*7df0*/  LDC.64 R12, c[0x0][R21+0x228] ;  /* 0x00008a00150c7b82 */ /* 0x000ee20000000a00 */
[----:B------:R-:W-:Y:S02]  /*7e00*/  PLOP3.LUT P4, PT, PT, PT, UP0, 0x80, 0x0 ;  /* 0x000000000000781c */ /* 0x000fe40003f8f008 */
[----:B------:R-:W-:Y:S01]  /*7e10*/  SEL R7, R165, RZ, !P2 ;  /* 0x000000ffa5077207 */ /* 0x000fe20005000000 */
[----:B------:R-:W-:Y:S01]  /*7e20*/  IMAD.U32 R18, RZ, RZ, UR12 ;  /* 0x0000000cff127e24 */ /* 0x000fe2000f8e00ff */
[----:B------:R-:W-:Y:S01]  /*7e30*/  @UP0 ULDC UR8, c[0x0][0xcec] ;  /* 0x00033b0000080ab9 */ /* 0x000fe20000000800 */
[-C--:B0-----:R-:W-:Y:S02]  /*7e40*/  IMAD R11, R11, R204.reuse, RZ ;  /* 0x000000cc0b0b7224 */ /* 0x081fe400078e02ff */
[----:B-1----:R-:W0:Y:S01]  /*7e50*/  @!P3 LDC R14, c[0x0][0xc50] ;  /* 0x00031400ff0ebb82 */ /* 0x002e220000000800 */
[----:B------:R-:W-:-:S04]  /*7e60*/  IMAD.WIDE.U32 R16, R10, R204, RZ ;  /* 0x000000cc0a107225 */ /* 0x000fc800078e00ff */
[----:B------:R-:W-:Y:S02]  /*7e70*/  IMAD R19, R10, R7, R11 ;  /* 0x000000070a137224 */ /* 0x000fe400078e020b */
[-C--:B--2---:R-:W-:Y:S01]  /*7e80*/  IMAD.WIDE.U32 R10, R8, R205.reuse, RZ ;  /* 0x000000cd080a7225 */ /* 0x084fe200078e00ff */
[----:B------:R-:W1:Y:S03]  /*7e90*/  @!P3 LDC R15, c[0x0][0xc54] ;  /* 0x00031500ff0fbb82 */ /* 0x000e660000000800 */
[----:B------:R-:W-:Y:S02]  /*7ea0*/  IMAD R7, R9, R205, RZ ;  /* 0x000000cd09077224 */ /* 0x000fe400078e02ff */
[----:B-----5:R-:W-:-:S03]  /*7eb0*/  IMAD R18, R18, 0x80, R164 ;  /* 0x0000008012127824 */ /* 0x020fc600078e02a4 */
[----:B------:R2:W5:Y:S01]  /*7ec0*/  LDC.64 R8, c[0x0][R21+0x210] ;  /* 0x0000840015087b82 */ /* 0x0005620000000a00 */
[----:B------:R-:W-:Y:S01]  /*7ed0*/  IMAD.IADD R22, R17, 0x1, R19 ;  /* 0x0000000111167824 */ /* 0x000fe200078e0213 */
[----:B------:R-:W-:Y:S01]  /*7ee0*/  SEL R17, R162, RZ, P3 ;  /* 0x000000ffa2117207 */ /* 0x000fe20001800000 */
[----:B------:R-:W-:Y:S01]  /*7ef0*/  IMAD.MOV.U32 R19, RZ, RZ, R18 ;  /* 0x000000ffff137224 */ /* 0x000fe200078e0012 */
[----:B---3--:R-:W-:Y:S01]  /*7f00*/  IADD3 R16, P2, P5, R16, R10, R2 ;  /* 0x0000000a10107210 */ /* 0x008fe20007d5e002 */
[----:B------:R-:W-:Y:S01]  /*7f10*/  @P4 IMAD.HI.U32 R10, R18, UR8, RZ ;  /* 0x00000008120a4c27 */ /* 0x000fe2000f8e00ff */
[----:B------:R-:W-:-:S04]  /*7f20*/  @UP0 ULDC UR8, c[0x0][0xcf0] ;  /* 0x00033c0000080ab9 */ /* 0x000fc80000000800 */
[----:B------:R-:W-:Y:S01]  /*7f30*/  @P4 SHF.R.U32.HI R19, RZ, UR8, R10 ;  /* 0x00000008ff134c19 */ /* 0x000fe2000801160a */
[----:B------:R-:W-:Y:S01]  /*7f40*/  IMAD.IADD R10, R11, 0x1, R7 ;  /* 0x000000010b0a7824 */ /* 0x000fe200078e0207 */
[----:B------:R-:W-:Y:S01]  /*7f50*/  SHF.R.S32.HI R7, RZ, 0x1f, R2 ;  /* 0x0000001fff077819 */ /* 0x000fe20000011402 */
[-C--:B------:R-:W-:Y:S02]  /*7f60*/  IMAD R11, R13, R17.reuse, RZ ;  /* 0x000000110d0b7224 */ /* 0x080fe400078e02ff */
[----:B------:R-:W-:Y:S01]  /*7f70*/  IMAD.WIDE.U32 R12, R12, R17, RZ ;  /* 0x000000110c0c7225 */ /* 0x000fe200078e00ff */
[----:B------:R-:W-:-:S03]  /*7f80*/  IADD3.X R17, R22, R10, R7, P2, P5 ;  /* 0x0000000a16117210 */ /* 0x000fc600017ea407 */
[----:B--2---:R-:W-:Y:S01]  /*7f90*/  IMAD.MOV R21, RZ, RZ, -R19 ;  /* 0x000000ffff157224 */ /* 0x004fe200078e0a13 */
[----:B------:R-:W-:Y:S01]  /*7fa0*/  IADD3 R12, P2, P5, R19, R16, R12 ;  /* 0x00000010130c7210 */ /* 0x000fe20007d5e00c */
[----:B------:R-:W-:Y:S01]  /*7fb0*/  IMAD.IADD R13, R13, 0x1, R11 ;  /* 0x000000010d0d7824 */ /* 0x000fe200078e020b */
[----:B------:R-:W-:Y:S01]  /*7fc0*/  SHF.R.S32.HI R10, RZ, 0x1f, R19 ;  /* 0x0000001fff0a7819 */ /* 0x000fe20000011413 */
[----:B------:R-:W-:-:S03]  /*7fd0*/  IMAD R11, R21, UR11, R18 ;  /* 0x0000000b150b7c24 */ /* 0x000fc6000f8e0212 */
[----:B------:R-:W-:Y:S01]  /*7fe0*/  IADD3.X R13, R10, R17, R13, P2, P5 ;  /* 0x000000110a0d7210 */ /* 0x000fe200017ea40d */
[-C--:B-----5:R-:W-:Y:S01]  /*7ff0*/  IMAD R9, R9, R11.reuse, RZ ;  /* 0x0000000b09097224 */ /* 0x0a0fe200078e02ff */
[----:B------:R-:W-:Y:S01]  /*8000*/  SHF.R.S32.HI R17, RZ, 0x1f, R11 ;  /* 0x0000001fff117819 */ /* 0x000fe2000001140b */
[----:B------:R-:W-:-:S04]  /*8010*/  IMAD.WIDE.U32 R12, R8, R11, R12 ;  /* 0x0000000b080c7225 */ /* 0x000fc800078e000c */
[----:B------:R-:W-:Y:S01]  /*8020*/  IMAD R9, R8, R17, R9 ;  /* 0x0000001108097224 */ /* 0x000fe200078e0209 */
[----:B0-----:R-:W-:Y:S01]  /*8030*/  LEA R14, P2, R12, R14, 0x2 ;  /* 0x0000000e0c0e7211 */ /* 0x001fe200078410ff */
[----:B------:R-:W-:Y:S02]  /*8040*/  ULDC UR8, c[0x0][0xb88] ;  /* 0x0002e20000087ab9 */ /* 0x000fe40000000800 */
[----:B------:R-:W-:Y:S01]  /*8050*/  IMAD.IADD R8, R13, 0x1, R9 ;  /* 0x000000010d087824 */ /* 0x000fe200078e0209 */
[----:B----4-:R-:W-:-:S04]  /*8060*/  @P1 R2UR UR8, R20 ;  /* 0x00000000140812ca */ /* 0x010fc800000e0000 */
[----:B-1----:R-:W-:Y:S01]  /*8070*/  LEA.HI.X R15, R12, R15, R8, 0x2, P2 ;  /* 0x0000000f0c0f7211 */ /* 0x002fe200010f1408 */
[----:B------:R-:W-:Y:S10]  /*8080*/  @P1 BRA `(.L_x_1166) ;  /* 0x0000000000181947 */ /* 0x000ff40003800000 */
[----:B------:R-:W-:Y:S05]  /*8090*/  @!P0 BRA `(.L_x_1166) ;  /* 0x0000000000148947 */ /* 0x000fea0003800000 */
[----:B------:R-:W2:Y:S04]  /*80a0*/  LDG.E R9, desc[UR36][R4.64] ;  /* 0x0000002404097981 */ /* 0x000ea8000c1e1900 */
[----:B------:R-:W3:Y:S01]  /*80b0*/  LDG.E R8, desc[UR36][R4.64+0x4] ;  /* 0x0000042404087981 */ /* 0x000ee2000c1e1900 */
[----:B--2---:R-:W-:Y:S02]  /*80c0*/  R2UR UR10, R9 ;  /* 0x00000000090a72ca */ /* 0x004fe400000e0000 */
[----:B---3--:R-:W-:-:S13]  /*80d0*/  R2UR UR8, R8 ;  /* 0x00000000080872ca */ /* 0x008fda00000e0000 */
[----:B------:R-:W-:-:S12]  /*80e0*/  UIADD3 UR8, -UR10, UR8, URZ ;  /* 0x000000080a087290 */ /* 0x000fd8000fffe13f */
.L_x_1166:
[----:B------:R-:W2:Y:S04]  /*80f0*/  LDL R12, [R1+0x2c] ;  /* 0x00002c00010c7983 */ /* 0x000ea80000100800 */
[----:B------:R-:W3:Y:S01]  /*8100*/  LDL R10, [R1+0x24] ;  /* 0x00002400010a7983 */ /* 0x000ee20000100800 */
[----:B------:R-:W-:Y:S01]  /*8110*/  R2UR UR10, R163 ;  /* 0x00000000a30a72ca */ /* 0x000fe200000e0000 */
[----:B------:R-:W-:Y:S02]  /*8120*/  UIMAD UR8, UR8, UR11, URZ ;  /* 0x0000000b080872a4 */ /* 0x000fe4000f8e023f */
[----:B------:R-:W-:Y:S04]  /*8130*/  SHFL.IDX PT, R4, R14, RZ, 0x1c1f ;  /* 0x001c1fff0e047589 */ /* 0x000fe800000e0000 */
[----:B------:R-:W0:Y:S04]  /*8140*/  SHFL.IDX PT, R5, R15, RZ, 0x1c1f ;  /* 0x001c1fff0f057589 */ /* 0x000e2800000e0000 */
[----:B------:R-:W-:Y:S02]  /*8150*/  SHFL.IDX PT, R8, R14, 0x1, 0x1c1f ;  /* 0x003c1f000e087f89 */ /* 0x000fe400000e0000 */
[----:B------:R-:W-:-:S02]  /*8160*/  IMAD.U32 R11, RZ, RZ, UR10 ;  /* 0x0000000aff0b7e24 */ /* 0x000fc4000f8e00ff */
[----:B------:R-:W1:Y:S02]  /*8170*/  SHFL.IDX PT, R9, R15, 0x1, 0x1c1f ;  /* 0x003c1f000f097f89 */ /* 0x000e6400000e0000 */
[----:B--2---:R-:W-:Y:S01]  /*8180*/  IMAD R11, R11, 0x80, R12 ;  /* 0x000000800b0b7824 */ /* 0x004fe200078e020c */
[----:B---3--:R-:W-:-:S03]  /*8190*/  LOP3.LUT P0, RZ, R10, 0x3, RZ, 0xc0, !PT ;  /* 0x000000030aff7812 */ /* 0x008fc6000780c0ff */
[C---:B------:R-:W-:Y:S01]  /*81a0*/  VIADD R10, R11.reuse, 0x8 ;  /* 0x000000080b0a7836 */ /* 0x040fe20000000000 */
[C---:B------:R-:W-:Y:S02]  /*81b0*/  ISETP.GE.AND P2, PT, R11.reuse, UR8, PT ;  /* 0x000000080b007c0c */ /* 0x040fe4000bf46270 */
[----:B------:R-:W-:Y:S02]  /*81c0*/  ISETP.GE.OR P1, PT, R11, UR8, P0 ;  /* 0x000000080b007c0c */ /* 0x000fe40008726670 */
[----:B------:R-:W-:-:S11]  /*81d0*/  ISETP.GE.OR P0, PT, R10, UR8, P0 ;  /* 0x000000080a007c0c */ /* 0x000fd60008706670 */
[----:B0-----:R0:W-:Y:S04]  /*81e0*/  @!P1 ST.E desc[UR36][R4.64], R3 ;  /* 0x0000000304009985 */ /* 0x0011e8000c101924 */
[----:B-1----:R0:W-:Y:S01]  /*81f0*/  @!P0 ST.E desc[UR36][R8.64], R0 ;  /* 0x0000000008008985 */ /* 0x0021e2000c101924 */
[----:B------:R-:W-:Y:S01]  /*8200*/  ISETP.GE.AND P0, PT, R10, UR8, PT ;  /* 0x000000080a007c0c */ /* 0x000fe2000bf06270 */
[----:B------:R-:W-:-:S12]  /*8210*/  @P3 BRA `(.L_x_1167) ;  /* 0x0000001000083947 */ /* 0x000fd80003800000 */
[----:B0-----:R-:W0:Y:S01]  /*8220*/  S2R R0, SR_TID.X ;  /* 0x0000000000007919 */ /* 0x001e220000002100 */
[----:B------:R-:W-:Y:S01]  /*8230*/  R2UR UR12, R163 ;  /* 0x00000000a30c72ca */ /* 0x000fe200000e0000 */
[----:B------:R-:W-:Y:S01]  /*8240*/  @UP0 ULDC UR10, c[0x0][0xcec] ;  /* 0x00033b00000a0ab9 */ /* 0x000fe20000000800 */
[----:B0-----:R-:W-:-:S05]  /*8250*/  VIADD R0, R0, 0xffffff80 ;  /* 0xffffff8000007836 */ /* 0x001fca0000000000 */
[----:B------:R-:W-:-:S04]  /*8260*/  SHF.R.S32.HI R3, RZ, 0x1f, R0 ;  /* 0x0000001fff037819 */ /* 0x000fc80000011400 */
[----:B------:R-:W-:-:S04]  /*8270*/  LEA.HI R3, R3, R0, RZ, 0x3 ;  /* 0x0000000003037211 */ /* 0x000fc800078f18ff */
[----:B------:R-:W-:Y:S02]  /*8280*/  LOP3.LUT R5, R3, 0xfffffff8, RZ, 0xc0, !PT ;  /* 0xfffffff803057812 */ /* 0x000fe400078ec0ff */
[----:B------:R-:W-:-:S03]  /*8290*/  SHF.R.S32.HI R3, RZ, 0x3, R3 ;  /* 0x00000003ff037819 */ /* 0x000fc60000011403 */
[----:B------:R-:W-:Y:S02]  /*82a0*/  IMAD.IADD R20, R0, 0x1, -R5 ;  /* 0x0000000100147824 */ /* 0x000fe400078e0a05 */
[----:B------:R-:W-:Y:S02]  /*82b0*/  IMAD.MOV.U32 R5, RZ, RZ, 0x2 ;  /* 0x00000002ff057424 */ /* 0x000fe400078e00ff */
[----:B------:R-:W-:-:S04]  /*82c0*/  IMAD.SHL.U32 R0, R20, 0x8, RZ ;  /* 0x0000000814007824 */ /* 0x000fc800078e00ff */
[----:B------:R-:W-:-:S04]  /*82d0*/  IMAD R4, R3, 0x40, R0 ;  /* 0x0000004003047824 */ /* 0x000fc800078e0200 */
[----:B------:R-:W-:Y:S01]  /*82e0*/  IMAD.WIDE R4, R4, R5, UR6 ;  /* 0x0000000604047e25 */ /* 0x000fe2000f8e0205 */
[----:B------:R-:W-:Y:S02]  /*82f0*/  ULDC.64 UR6, c[0x0][0xba0] ;  /* 0x0002e80000067ab9 */ /* 0x000fe40000000a00 */
[C---:B------:R-:W-:Y:S02]  /*8300*/  IADD3 R25, P1, R4.reuse, 0x3000, RZ ;  /* 0x0000300004197810 */ /* 0x040fe40007f3e0ff */
[C---:B------:R-:W-:Y:S02]  /*8310*/  IADD3 R13, P3, R4.reuse, 0x1000, RZ ;  /* 0x00001000040d7810 */ /* 0x040fe40007f7e0ff */
[----:B------:R-:W-:Y:S02]  /*8320*/  IADD3 R17, P2, R4, 0x2000, RZ ;  /* 0x0000200004117810 */ /* 0x000fe40007f5e0ff */
[----:B------:R-:W-:Y:S02]  /*8330*/  LOP3.LUT R24, R25, 0x380, RZ, 0xc0, !PT ;  /* 0x0000038019187812 */ /* 0x000fe400078ec0ff */
[----:B------:R-:W-:-:S02]  /*8340*/  LOP3.LUT R12, R13, 0x380, RZ, 0xc0, !PT ;  /* 0x000003800d0c7812 */ /* 0x000fc400078ec0ff */
[----:B------:R-:W-:Y:S02]  /*8350*/  LOP3.LUT R16, R17, 0x380, RZ, 0xc0, !PT ;  /* 0x0000038011107812 */ /* 0x000fe400078ec0ff */
[----:B------:R-:W-:Y:S02]  /*8360*/  SHF.R.U64 R24, R24, 0x3, RZ ;  /* 0x0000000318187819 */ /* 0x000fe400000012ff */
[----:B------:R-:W-:Y:S02]  /*8370*/  SHF.R.U64 R12, R12, 0x3, RZ ;  /* 0x000000030c0c7819 */ /* 0x000fe400000012ff */
[----:B------:R-:W-:Y:S02]  /*8380*/  SHF.R.U64 R16, R16, 0x3, RZ ;  /* 0x0000000310107819 */ /* 0x000fe400000012ff */
[----:B------:R-:W-:Y:S01]  /*8390*/  LOP3.LUT R24, R24, R25, RZ, 0x3c, !PT ;  /* 0x0000001918187212 */ /* 0x000fe200078e3cff */
[--C-:B------:R-:W-:Y:S01]  /*83a0*/  IMAD.X R25, RZ, RZ, R5.reuse, P1 ;  /* 0x000000ffff197224 */ /* 0x100fe200008e0605 */
[----:B------:R-:W-:Y:S01]  /*83b0*/  LOP3.LUT R12, R12, R13, RZ, 0x3c, !PT ;  /* 0x0000000d0c0c7212 */ /* 0x000fe200078e3cff */
[--C-:B------:R-:W-:Y:S01]  /*83c0*/  IMAD.X R13, RZ, RZ, R5.reuse, P3 ;  /* 0x000000ffff0d7224 */ /* 0x100fe200018e0605 */
[----:B------:R-:W-:Y:S01]  /*83d0*/  LOP3.LUT R16, R16, R17, RZ, 0x3c, !PT ;  /* 0x0000001110107212 */ /* 0x000fe200078e3cff */
[----:B------:R-:W-:Y:S01]  /*83e0*/  IMAD.X R17, RZ, RZ, R5, P2 ;  /* 0x000000ffff117224 */ /* 0x000fe200010e0605 */
[----:B------:R-:W-:-:S02]  /*83f0*/  IADD3 R49, P1, R4, 0x9000, RZ ;  /* 0x0000900004317810 */ /* 0x000fc40007f3e0ff */
[C---:B------:R-:W-:Y:S02]  /*8400*/  IADD3 R29, P0, R4.reuse, 0x4000, RZ ;  /* 0x00004000041d7810 */ /* 0x040fe40007f1e0ff */
[C---:B------:R-:W-:Y:S02]  /*8410*/  IADD3 R33, P6, R4.reuse, 0x5000, RZ ;  /* 0x0000500004217810 */ /* 0x040fe40007fde0ff */
[C---:B------:R-:W-:Y:S02]  /*8420*/  IADD3 R37, P5, R4.reuse, 0x6000, RZ ;  /* 0x0000600004257810 */ /* 0x040fe40007fbe0ff */
[C---:B------:R-:W-:Y:S01]  /*8430*/  LOP3.LUT R11, R4.reuse, 0x380, RZ, 0xc0, !PT ;  /* 0x00000380040b7812 */ /* 0x040fe200078ec0ff */
[----:B------:R-:W-:Y:S01]  /*8440*/  IMAD R7, R7, UR6, RZ ;  /* 0x0000000607077c24 */ /* 0x000fe2000f8e02ff */
[C---:B------:R-:W-:Y:S01]  /*8450*/  IADD3 R41, P3, R4.reuse, 0x7000, RZ ;  /* 0x0000700004297810 */ /* 0x040fe20007f7e0ff */
[----:B------:R-:W-:Y:S01]  /*8460*/  IMAD.U32 R77, RZ, RZ, UR12 ;  /* 0x0000000cff4d7e24 */ /* 0x000fe2000f8e00ff */
[----:B------:R-:W-:-:S02]  /*8470*/  IADD3 R45, P2, R4, 0x8000, RZ ;  /* 0x00008000042d7810 */ /* 0x000fc40007f5e0ff */
[----:B------:R-:W-:Y:S01]  /*8480*/  SHF.R.S32.HI R21, RZ, 0x1f, R204 ;  /* 0x0000001fff157819 */ /* 0x000fe200000114cc */
[----:B------:R-:W-:Y:S01]  /*8490*/  IMAD.U32 R78, RZ, RZ, UR12 ;  /* 0x0000000cff4e7e24 */ /* 0x000fe2000f8e00ff */
[----:B------:R-:W-:Y:S01]  /*84a0*/  LOP3.LUT R48, R49, 0x380, RZ, 0xc0, !PT ;  /* 0x0000038031307812 */ /* 0x000fe200078ec0ff */
[----:B------:R-:W5:Y:S01]  /*84b0*/  LD.E.128 R12, desc[UR36][R12.64] ;  /* 0x000000240c0c7980 */ /* 0x000f62000c101d00 */
[----:B------:R-:W-:Y:S02]  /*84c0*/  LOP3.LUT R28, R29, 0x380, RZ, 0xc0, !PT ;  /* 0x000003801d1c7812 */ /* 0x000fe400078ec0ff */
[----:B------:R-:W-:Y:S01]  /*84d0*/  LOP3.LUT R32, R33, 0x380, RZ, 0xc0, !PT ;  /* 0x0000038021207812 */ /* 0x000fe200078ec0ff */
[----:B------:R-:W5:Y:S01]  /*84e0*/  LD.E.128 R16, desc[UR36][R16.64] ;  /* 0x0000002410107980 */ /* 0x000f62000c101d00 */
[----:B------:R-:W-:Y:S02]  /*84f0*/  LOP3.LUT R36, R37, 0x380, RZ, 0xc0, !PT ;  /* 0x0000038025247812 */ /* 0x000fe400078ec0ff */
[----:B------:R-:W-:Y:S01]  /*8500*/  LOP3.LUT R40, R41, 0x380, RZ, 0xc0, !PT ;  /* 0x0000038029287812 */ /* 0x000fe200078ec0ff */
[----:B------:R-:W5:Y:S01]  /*8510*/  LD.E.128 R24, desc[UR36][R24.64] ;  /* 0x0000002418187980 */ /* 0x000f62000c101d00 */
[----:B------:R-:W-:-:S02]  /*8520*/  LOP3.LUT R44, R45, 0x380, RZ, 0xc0, !PT ;  /* 0x000003802d2c7812 */ /* 0x000fc400078ec0ff */
[----:B------:R-:W-:Y:S02]  /*8530*/  SHF.R.U64 R48, R48, 0x3, RZ ;  /* 0x0000000330307819 */ /* 0x000fe400000012ff */
[----:B------:R-:W-:Y:S02]  /*8540*/  SHF.R.U64 R28, R28, 0x3, RZ ;  /* 0x000000031c1c7819 */ /* 0x000fe400000012ff */
[----:B------:R-:W-:Y:S02]  /*8550*/  SHF.R.U64 R32, R32, 0x3, RZ ;  /* 0x0000000320207819 */ /* 0x000fe400000012ff */
[----:B------:R-:W-:Y:S02]  /*8560*/  SHF.R.U64 R36, R36, 0x3, RZ ;  /* 0x0000000324247819 */ /* 0x000fe400000012ff */
[----:B------:R-:W-:Y:S02]  /*8570*/  SHF.R.U64 R40, R40, 0x3, RZ ;  /* 0x0000000328287819 */ /* 0x000fe400000012ff */
[----:B------:R-:W-:-:S02]  /*8580*/  SHF.R.U64 R44, R44, 0x3, RZ ;  /* 0x000000032c2c7819 */ /* 0x000fc400000012ff */
        /* <DEDUP_REMOVED lines=12> */
[----:B------:R-:W-:-:S02]  /*8650*/  IADD3 R9, P1, R4, 0xf000, RZ ;  /* 0x0000f00004097810 */ /* 0x000fc40007f3e0ff */
[----:B------:R-:W-:Y:S01]  /*8660*/  SHF.R.U64 R11, R11, 0x3, RZ ;  /* 0x000000030b0b7819 */ /* 0x000fe200000012ff */
[----:B------:R-:W-:Y:S01]  /*8670*/  IMAD R7, R2, UR7, R7 ;  /* 0x0000000702077c24 */ /* 0x000fe2000f8e0207 */
[C---:B------:R-:W-:Y:S01]  /*8680*/  IADD3 R53, P0, R4.reuse, 0xa000, RZ ;  /* 0x0000a00004357810 */ /* 0x040fe20007f1e0ff */
[----:B------:R-:W-:Y:S01]  /*8690*/  IMAD.X R73, RZ, RZ, R5, P1 ;  /* 0x000000ffff497224 */ /* 0x000fe200008e0605 */
[C---:B------:R-:W-:Y:S01]  /*86a0*/  IADD3 R57, P6, R4.reuse, 0xb000, RZ ;  /* 0x0000b00004397810 */ /* 0x040fe20007fde0ff */
[----:B------:R-:W5:Y:S01]  /*86b0*/  LD.E.128 R28, desc[UR36][R28.64] ;  /* 0x000000241c1c7980 */ /* 0x000f62000c101d00 */
[C---:B------:R-:W-:Y:S02]  /*86c0*/  IADD3 R61, P5, R4.reuse, 0xc000, RZ ;  /* 0x0000c000043d7810 */ /* 0x040fe40007fbe0ff */
[C---:B------:R-:W-:Y:S01]  /*86d0*/  IADD3 R65, P3, R4.reuse, 0xd000, RZ ;  /* 0x0000d00004417810 */ /* 0x040fe20007f7e0ff */
[----:B------:R-:W5:Y:S01]  /*86e0*/  LD.E.128 R32, desc[UR36][R32.64] ;  /* 0x0000002420207980 */ /* 0x000f62000c101d00 */
[----:B------:R-:W-:-:S02]  /*86f0*/  IADD3 R69, P2, R4, 0xe000, RZ ;  /* 0x0000e00004457810 */ /* 0x000fc40007f5e0ff */
        /* <DEDUP_REMOVED lines=9> */
[----:B------:R-:W-:Y:S01]  /*8790*/  SHF.R.U64 R8, R8, 0x3, RZ ;  /* 0x0000000308087819 */ /* 0x000fe200000012ff */
[----:B------:R-:W5:Y:S01]  /*87a0*/  LD.E.128 R48, desc[UR36][R48.64] ;  /* 0x0000002430307980 */ /* 0x000f62000c101d00 */
[----:B------:R-:W-:Y:S02]  /*87b0*/  SHF.R.U64 R52, R52, 0x3, RZ ;  /* 0x0000000334347819 */ /* 0x000fe400000012ff */
[----:B------:R-:W-:Y:S02]  /*87c0*/  SHF.R.U64 R56, R56, 0x3, RZ ;  /* 0x0000000338387819 */ /* 0x000fe400000012ff */
[----:B------:R-:W-:Y:S02]  /*87d0*/  SHF.R.U64 R60, R60, 0x3, RZ ;  /* 0x000000033c3c7819 */ /* 0x000fe400000012ff */
[----:B------:R-:W-:Y:S02]  /*87e0*/  SHF.R.U64 R64, R64, 0x3, RZ ;  /* 0x0000000340407819 */ /* 0x000fe400000012ff */
[----:B------:R-:W-:-:S02]  /*87f0*/  SHF.R.U64 R68, R68, 0x3, RZ ;  /* 0x0000000344447819 */ /* 0x000fc400000012ff */
[----:B------:R-:W-:Y:S02]  /*8800*/  LOP3.LUT R4, R11, R4, RZ, 0x3c, !PT ;  /* 0x000000040b047212 */ /* 0x000fe400078e3cff */
        /* <DEDUP_REMOVED lines=10> */
[----:B------:R-:W-:Y:S01]  /*88b0*/  LOP3.LUT R72, R8, R9, RZ, 0x3c, !PT ;  /* 0x0000000908487212 */ /* 0x000fe200078e3cff */
[----:B------:R-:W5:Y:S04]  /*88c0*/  LD.E.128 R52, desc[UR36][R52.64] ;  /* 0x0000002434347980 */ /* 0x000f68000c101d00 */
[----:B------:R0:W5:Y:S01]  /*88d0*/  LD.E.128 R8, desc[UR36][R4.64] ;  /* 0x0000002404087980 */ /* 0x000162000c101d00 */
[----:B------:R-:W-:-:S03]  /*88e0*/  IMAD R78, R78, 0x80, R3 ;  /* 0x000000804e4e7824 */ /* 0x000fc600078e0203 */
[----:B------:R-:W5:Y:S04]  /*88f0*/  LD.E.128 R56, desc[UR36][R56.64] ;  /* 0x0000002438387980 */ /* 0x000f68000c101d00 */
[----:B------:R-:W5:Y:S01]  /*8900*/  LD.E.128 R60, desc[UR36][R60.64] ;  /* 0x000000243c3c7980 */ /* 0x000f62000c101d00 */
[----:B0-----:R-:W-:Y:S01]  /*8910*/  IMAD.WIDE.U32 R4, R2, UR6, RZ ;  /* 0x0000000602047c25 */ /* 0x001fe2000f8e00ff */
[----:B------:R-:W-:Y:S02]  /*8920*/  ULDC.64 UR6, c[0x0][0xbe8] ;  /* 0x0002fa0000067ab9 */ /* 0x000fe40000000a00 */
[----:B------:R-:W5:Y:S01]  /*8930*/  LD.E.128 R64, desc[UR36][R64.64] ;  /* 0x0000002440407980 */ /* 0x000f62000c101d00 */
[----:B------:R-:W-:Y:S02]  /*8940*/  IMAD R2, R20, 0x20, R3 ;  /* 0x0000002014027824 */ /* 0x000fe400078e0203 */
[----:B------:R-:W-:Y:S01]  /*8950*/  IMAD.IADD R5, R5, 0x1, R7 ;  /* 0x0000000105057824 */ /* 0x000fe200078e0207 */
[----:B------:R-:W5:Y:S01]  /*8960*/  LD.E.128 R68, desc[UR36][R68.64] ;  /* 0x0000002444447980 */ /* 0x000f62000c101d00 */
[----:B------:R-:W-:-:S02]  /*8970*/  IMAD R77, R77, 0x80, R2 ;  /* 0x000000804d4d7824 */ /* 0x000fc400078e0202 */
[----:B------:R-:W-:Y:S01]  /*8980*/  IMAD.WIDE.U32 R4, R205, UR6, R4 ;  /* 0x00000006cd047c25 */ /* 0x000fe2000f8e0004 */
[----:B------:R-:W5:Y:S03]  /*8990*/  LD.E.128 R72, desc[UR36][R72.64] ;  /* 0x0000002448487980 */ /* 0x000f66000c101d00 */
[----:B------:R-:W-:Y:S01]  /*89a0*/  @P4 IMAD.HI.U32 R2, R77, UR10, RZ ;  /* 0x0000000a4d024c27 */ /* 0x000fe2000f8e00ff */
[----:B------:R-:W-:Y:S01]  /*89b0*/  @UP0 ULDC UR10, c[0x0][0xcf0] ;  /* 0x00033c00000a0ab9 */ /* 0x000fe20000000800 */
[----:B------:R-:W-:Y:S01]  /*89c0*/  @!PT LDS RZ, [RZ] ;  /* 0x00000000fffff984 */ /* 0x000fe20000000800 */
[----:B------:R-:W-:Y:S01]  /*89d0*/  @!PT LDS RZ, [RZ] ;  /* 0x00000000fffff984 */ /* 0x000fe20000000800 */
[----:B------:R-:W-:Y:S01]  /*89e0*/  @!PT LDS RZ, [RZ] ;  /* 0x00000000fffff984 */ /* 0x000fe20000000800 */
[----:B------:R-:W-:Y:S01]  /*89f0*/  @!PT LDS RZ, [RZ] ;  /* 0x00000000fffff984 */ /* 0x000fe20000000800 */
[----:B------:R0:W-:Y:S06]  /*8a00*/  MEMBAR.ALL.CTA ;  /* 0x0000000000007992 */ /* 0x0001ec0000008000 */
[----:B0-----:R-:W0:Y:S01]  /*8a10*/  FENCE.VIEW.ASYNC.S ;  /* 0x00000000000073c6 */ /* 0x001e220000000000 */
[----:B------:R-:W-:Y:S01]  /*8a20*/  IMAD R5, R205, UR7, R5 ;  /* 0x00000007cd057c24 */ /* 0x000fe2000f8e0205 */
[----:B------:R-:W-:Y:S01]  /*8a30*/  ULDC.64 UR6, c[0x0][0xbf0] ;  /* 0x0002fc0000067ab9 */ /* 0x000fe20000000a00 */
[----:B------:R-:W-:Y:S01]  /*8a40*/  IMAD.MOV.U32 R7, RZ, RZ, R77 ;  /* 0x000000ffff077224 */ /* 0x000fe200078e004d */
[----:B------:R-:W-:Y:S01]  /*8a50*/  @P4 SHF.R.U32.HI R7, RZ, UR10, R2 ;  /* 0x0000000aff074c19 */ /* 0x000fe20008011602 */
[----:B------:R-:W-:-:S03]  /*8a60*/  IMAD R21, R21, UR6, RZ ;  /* 0x0000000615157c24 */ /* 0x000fc6000f8e02ff */
[----:B------:R-:W-:Y:S01]  /*8a70*/  SHF.R.S32.HI R2, RZ, 0x1f, R7 ;  /* 0x0000001fff027819 */ /* 0x000fe20000011407 */
[C---:B------:R-:W-:Y:S02]  /*8a80*/  IMAD R21, R204.reuse, UR7, R21 ;  /* 0x00000007cc157c24 */ /* 0x040fe4000f8e0215 */
[----:B------:R-:W-:Y:S01]  /*8a90*/  IMAD.WIDE.U32 R204, R204, UR6, R4 ;  /* 0x00000006cccc7c25 */ /* 0x000fe2000f8e0004 */
[----:B------:R-:W-:-:S03]  /*8aa0*/  ULDC.64 UR6, c[0x0][0xbe0] ;  /* 0x0002f80000067ab9 */ /* 0x000fc60000000a00 */
[----:B------:R-:W-:Y:S02]  /*8ab0*/  IMAD.MOV R4, RZ, RZ, -R7 ;  /* 0x000000ffff047224 */ /* 0x000fe400078e0a07 */
[----:B------:R-:W-:Y:S02]  /*8ac0*/  IMAD.IADD R205, R205, 0x1, R21 ;  /* 0x00000001cdcd7824 */ /* 0x000fe400078e0215 */
[----:B------:R-:W-:Y:S02]  /*8ad0*/  IMAD R2, R2, UR6, RZ ;  /* 0x0000000602027c24 */ /* 0x000fe4000f8e02ff */
[----:B------:R-:W-:Y:S02]  /*8ae0*/  IMAD R21, R4, UR11, R77 ;  /* 0x0000000b04157c24 */ /* 0x000fe4000f8e024d */
[----:B------:R-:W-:-:S04]  /*8af0*/  IMAD.WIDE.U32 R4, R7, UR6, R204 ;  /* 0x0000000607047c25 */ /* 0x000fc8000f8e00cc */
[----:B------:R-:W-:Y:S01]  /*8b00*/  IMAD R7, R7, UR7, R2 ;  /* 0x0000000707077c24 */ /* 0x000fe2000f8e0202 */
[----:B------:R-:W-:Y:S01]  /*8b10*/  SHF.R.S32.HI R2, RZ, 0x1f, R21 ;  /* 0x0000001fff027819 */ /* 0x000fe20000011415 */
[----:B------:R-:W-:Y:S02]  /*8b20*/  ULDC.64 UR6, c[0x0][0xbd8] ;  /* 0x0002f60000067ab9 */ /* 0x000fe40000000a00 */
[----:B------:R-:W-:Y:S02]  /*8b30*/  IMAD.IADD R5, R5, 0x1, R7 ;  /* 0x0000000105057824 */ /* 0x000fe400078e0207 */
[----:B------:R-:W-:-:S04]  /*8b40*/  IMAD R2, R2, UR6, RZ ;  /* 0x0000000602027c24 */ /* 0x000fc8000f8e02ff */
[C---:B------:R-:W-:Y:S02]  /*8b50*/  IMAD R7, R21.reuse, UR7, R2 ;  /* 0x0000000715077c24 */ /* 0x040fe4000f8e0202 */
[----:B------:R-:W-:Y:S01]  /*8b60*/  IMAD.WIDE.U32 R2, R21, UR6, R4 ;  /* 0x0000000615027c25 */ /* 0x000fe2000f8e0004 */
[----:B------:R-:W-:-:S03]  /*8b70*/  ULDC.64 UR6, c[0x0][0xb80] ;  /* 0x0002e00000067ab9 */ /* 0x000fc60000000a00 */
[----:B------:R-:W-:Y:S01]  /*8b80*/  IMAD.IADD R3, R3, 0x1, R7 ;  /* 0x0000000103037824 */ /* 0x000fe200078e0207 */
[----:B------:R-:W-:Y:S01]  /*8b90*/  LEA R7, P2, R2, UR6, 0x1 ;  /* 0x0000000602077c11 */ /* 0x000fe2000f8408ff */
[----:B------:R-:W-:-:S03]  /*8ba0*/  UIADD3 UR6, UR9, 0x32420, URZ ;  /* 0x0003242009067890 */ /* 0x000fc6000fffe03f */
[----:B------:R-:W-:Y:S02]  /*8bb0*/  LEA.HI.X R22, R2, UR7, R3, 0x1, P2 ;  /* 0x0000000702167c11 */ /* 0x000fe400090f0c03 */
[C---:B------:R-:W-:Y:S01]  /*8bc0*/  ISETP.GE.AND P2, PT, R78.reuse, UR8, PT ;  /* 0x000000084e007c0c */ /* 0x040fe2000bf46270 */
[----:B------:R-:W-:Y:S01]  /*8bd0*/  UPRMT UR6, URZ, 0x654, UR6 ;  /* 0x000006543f067896 */ /* 0x000fe20008000006 */
[C---:B------:R-:W-:Y:S02]  /*8be0*/  VIADD R4, R78.reuse, 0x20 ;  /* 0x000000204e047836 */ /* 0x040fe40000000000 */
[----:B------:R-:W-:Y:S02]  /*8bf0*/  VIADD R5, R78, 0x40 ;  /* 0x000000404e057836 */ /* 0x000fe40000000000 */
[C---:B------:R-:W-:Y:S02]  /*8c00*/  VIADD R82, R0.reuse, 0x80 ;  /* 0x0000008000527836 */ /* 0x040fe40000000000 */
[----:B------:R-:W-:-:S02]  /*8c10*/  VIADD R84, R0, 0xc0 ;  /* 0x000000c000547836 */ /* 0x000fc40000000000 */
[----:B------:R-:W-:Y:S01]  /*8c20*/  VIADD R80, R0, 0x40 ;  /* 0x0000004000507836 */ /* 0x000fe20000000000 */
[----:B0-----:R-:W-:Y:S01]  /*8c30*/  SYNCS.ARRIVE.TRANS64.RED.A1T0 RZ, [UR6], RZ ;  /* 0x000000ffffff79a7 */ /* 0x001fe20008100406 */
[----:B------:R0:W1:Y:S01]  /*8c40*/  SHFL.IDX PT, R79, R7, RZ, 0x181f ;  /* 0x00181fff074f7589 */ /* 0x00006200000e0000 */
[----:B------:R-:W-:Y:S03]  /*8c50*/  BSSY B1, `(.L_x_1168) ;  /* 0x000001a000017945 */ /* 0x000fe60003800000 */
[----:B------:R0:W2:Y:S01]  /*8c60*/  SHFL.IDX PT, R77, R22, RZ, 0x181f ;  /* 0x00181fff164d7589 */ /* 0x0000a200000e0000 */
[----:B------:R-:W-:Y:S02]  /*8c70*/  ISETP.GE.AND P1, PT, R4, UR8, PT ;  /* 0x0000000804007c0c */ /* 0x000fe4000bf26270 */
[----:B------:R-:W-:Y:S02]  /*8c80*/  ISETP.GE.AND P0, PT, R5, UR8, PT ;  /* 0x0000000805007c0c */ /* 0x000fe4000bf06270 */
        /* <DEDUP_REMOVED lines=22> */
.L_x_1169:
[----:B------:R-:W-:Y:S05]  /*8df0*/  BSYNC B1 ;  /* 0x0000000000017941 */ /* 0x000fea0003800000 */
.L_x_1168:
        /* <DEDUP_REMOVED lines=21> */
.L_x_1171:
[----:B------:R-:W-:Y:S05]  /*8f50*/  BSYNC B1 ;  /* 0x0000000000017941 */ /* 0x000fea0003800000 */
.L_x_1170:
        /* <DEDUP_REMOVED lines=16> */
[----:B----4-:R-:W-:-:S02]  /*9060*/  @!P1 LEA.HI.X R9, R82, R11, R81, 0x1, P4 ;  /* 0x0000000b52099211 */ /* 0x010fc400020f0c51 */
[----:B------:R-:W-:Y:S01]  /*9070*/  @!P0 LEA.HI.X R11, R84, R11, R83, 0x1, P6 ;  /* 0x0000000b540b8211 */ /* 0x000fe200030f0c53 */
[----:B------:R0:W-:Y:S04]  /*9080*/  @!P2 ST.E.128 desc[UR36][R4.64], R36 ;  /* 0x000000240400a985 */ /* 0x0001e8000c101d24 */
[----:B------:R0:W-:Y:S04]  /*9090*/  @!P1 ST.E.128 desc[UR36][R8.64], R52 ;  /* 0x0000003408009985 */ /* 0x0001e8000c101d24 */
[----:B------:R0:W-:Y:S02]  /*90a0*/  @!P0 ST.E.128 desc[UR36][R10.64], R68 ;  /* 0x000000440a008985 */ /* 0x0001e4000c101d24 */
.L_x_1173:
[----:B------:R-:W-:Y:S05]  /*90b0*/  BSYNC B1 ;  /* 0x0000000000017941 */ /* 0x000fea0003800000 */
.L_x_1172:
[----:B0-----:R-:W-:Y:S01]  /*90c0*/  VIADD R2, R78, 0x60 ;  /* 0x000000604e027836 */ /* 0x001fe20000000000 */
[----:B------:R0:W0:Y:S04]  /*90d0*/  SHFL.IDX PT, R11, R22, 0x3, 0x181f ;  /* 0x00781f00160b7f89 */ /* 0x00002800000e0000 */
[----:B------:R-:W-:Y:S01]  /*90e0*/  ISETP.GE.AND P0, PT, R2, UR8, PT ;  /* 0x0000000802007c0c */ /* 0x000fe2000bf06270 */
[----:B---3--:R-:W3:-:S12]  /*90f0*/  SHFL.IDX PT, R7, R7, 0x3, 0x181f ;  /* 0x00781f0007077f89 */ /* 0x008ed800000e0000 */
[----:B------:R-:W-:Y:S05]  /*9100*/  @P0 BRA `(.L_x_1174) ;  /* 0x0000002400c00947 */ /* 0x000fea0003800000 */
[----:B------:R-:W-:Y:S02]  /*9110*/  ULDC UR6, c[0x0][0xbc8] ;  /* 0x0002f20000067ab9 */ /* 0x000fe40000000800 */
[----:B------:R-:W-:Y:S02]  /*9120*/  ISETP.GE.AND P3, PT, R0, UR6, PT ;  /* 0x0000000600007c0c */ /* 0x000fe4000bf66270 */
[----:B------:R-:W-:Y:S02]  /*9130*/  ISETP.GE.AND P4, PT, R80, UR6, PT ;  /* 0x0000000650007c0c */ /* 0x000fe4000bf86270 */
[----:B------:R-:W-:-:S09]  /*9140*/  ISETP.GE.AND P5, PT, R82, UR6, PT ;  /* 0x0000000652007c0c */ /* 0x000fd2000bfa6270 */
[-C--:B---3--:R-:W-:Y:S02]  /*9150*/  @!P3 LEA R2, P0, R0, R7.reuse, 0x1 ;  /* 0x000000070002b211 */ /* 0x088fe400078008ff */
[-C--:B------:R-:W-:Y:S02]  /*9160*/  @!P4 LEA R4, P1, R80, R7.reuse, 0x1 ;  /* 0x000000075004c211 */ /* 0x080fe400078208ff */
[----:B------:R-:W-:Y:S02]  /*9170*/  @!P5 LEA R8, P2, R82, R7, 0x1 ;  /* 0x000000075208d211 */ /* 0x000fe400078408ff */
[-C--:B0-----:R-:W-:Y:S02]  /*9180*/  @!P3 LEA.HI.X R3, R0, R11.reuse, R86, 0x1, P0 ;  /* 0x0000000b0003b211 */ /* 0x081fe400000f0c56 */
[-C--:B------:R-:W-:Y:S02]  /*9190*/  @!P4 LEA.HI.X R5, R80, R11.reuse, R85, 0x1, P1 ;  /* 0x0000000b5005c211 */ /* 0x080fe400008f0c55 */
[----:B----4-:R-:W-:Y:S01]  /*91a0*/  @!P5 LEA.HI.X R9, R82, R11, R81, 0x1, P2 ;  /* 0x0000000b5209d211 */ /* 0x010fe200010f0c51 */
[----:B------:R0:W-:Y:S01]  /*91b0*/  @!P3 ST.E.128 desc[UR36][R2.64], R24 ;  /* 0x000000180200b985 */ /* 0x0001e2000c101d24 */
[----:B------:R-:W-:-:S03]  /*91c0*/  ISETP.GE.AND P0, PT, R84, UR6, PT ;  /* 0x0000000654007c0c */ /* 0x000fc6000bf06270 */
[----:B------:R0:W-:Y:S04]  /*91d0*/  @!P4 ST.E.128 desc[UR36][R4.64], R40 ;  /* 0x000000280400c985 */ /* 0x0001e8000c101d24 */
[----:B------:R0:W-:Y:S06]  /*91e0*/  @!P5 ST.E.128 desc[UR36][R8.64], R56 ;  /* 0x000000380800d985 */ /* 0x0001ec000c101d24 */
[----:B------:R-:W-:Y:S05]  /*91f0*/  @P0 BRA `(.L_x_1174) ;  /* 0x0000002400840947 */ /* 0x000fea0003800000 */
[----:B0-----:R-:W-:-:S04]  /*9200*/  LEA R2, P0, R84, R7, 0x1 ;  /* 0x0000000754027211 */ /* 0x001fc800078008ff */
[----:B------:R-:W-:-:S05]  /*9210*/  LEA.HI.X R3, R84, R11, R83, 0x1, P0 ;  /* 0x0000000b54037211 */ /* 0x000fca00000f0c53 */
[----:B------:R0:W-:Y:S01]  /*9220*/  ST.E.128 desc[UR36][R2.64], R72 ;  /* 0x0000004802007985 */ /* 0x0001e2000c101d24 */
[----:B------:R-:W-:Y:S05]  /*9230*/  BRA `(.L_x_1174) ;  /* 0x0000002400747947 */ /* 0x000fea0003800000 */
.L_x_1167:
[----:B------:R-:W-:Y:S01]  /*9240*/  ULDC.64 UR6, c[0x0][0xc08] ;  /* 0x0003020000067ab9 */ /* 0x000fe20000000a00 */
[----:B0-----:R-:W-:Y:S01]  /*9250*/  SHF.R.S32.HI R3, RZ, 0x1f, R204 ;  /* 0x0000001fff037819 */ /* 0x001fe200000114cc */
[----:B------:R-:W-:Y:S01]  /*9260*/  IMAD R7, R7, UR6, RZ ;  /* 0x0000000607077c24 */ /* 0x000fe2000f8e02ff */
[----:B------:R-:W-:Y:S01]  /*9270*/  ULDC.64 UR12, c[0x0][0xc40] ;  /* 0x00031000000c7ab9 */ /* 0x000fe20000000a00 */
[C---:B------:R-:W-:Y:S01]  /*9280*/  IMAD.WIDE.U32 R4, R2.reuse, UR6, RZ ;  /* 0x0000000602047c25 */ /* 0x040fe2000f8e00ff */
[----:B------:R-:W-:Y:S01]  /*9290*/  UIADD3 UR9, UR9, 0x32420, URZ ;  /* 0x0003242009097890 */ /* 0x000fe2000fffe03f */
[----:B------:R-:W-:Y:S01]  /*92a0*/  BSSY B1, `(.L_x_1175) ;  /* 0x00000d9000017945 */ /* 0x000fe20003800000 */
[----:B------:R-:W-:Y:S01]  /*92b0*/  SHF.R.S32.HI R20, RZ, 0x1f, R209 ;  /* 0x0000001fff147819 */ /* 0x000fe200000114d1 */
[----:B------:R-:W-:Y:S01]  /*92c0*/  IMAD R7, R2, UR7, R7 ;  /* 0x0000000702077c24 */ /* 0x000fe2000f8e0207 */
[----:B------:R-:W-:Y:S01]  /*92d0*/  ULDC.64 UR6, c[0x0][0xc38] ;  /* 0x00030e0000067ab9 */ /* 0x000fe20000000a00 */
[----:B------:R-:W-:Y:S01]  /*92e0*/  IMAD R3, R3, UR12, RZ ;  /* 0x0000000c03037c24 */ /* 0x000fe2000f8e02ff */
[----:B------:R-:W-:Y:S01]  /*92f0*/  UPRMT UR9, URZ, 0x654, UR9 ;  /* 0x000006543f097896 */ /* 0x000fe20008000009 */
[----:B------:R-:W-:Y:S01]  /*9300*/  IMAD.IADD R5, R5, 0x1, R7 ;  /* 0x0000000105057824 */ /* 0x000fe200078e0207 */
[----:B------:R-:W-:Y:S01]  /*9310*/  SHF.R.S32.HI R22, RZ, 0x1f, R210 ;  /* 0x0000001fff167819 */ /* 0x000fe200000114d2 */
[----:B------:R-:W-:Y:S01]  /*9320*/  IMAD R7, R204, UR13, R3 ;  /* 0x0000000dcc077c24 */ /* 0x000fe2000f8e0203 */
[----:B------:R-:W-:Y:S01]  /*9330*/  SHF.R.S32.HI R152, RZ, 0x1f, R212 ;  /* 0x0000001fff987819 */ /* 0x000fe200000114d4 */
[----:B------:R-:W-:Y:S01]  /*9340*/  IMAD.WIDE.U32 R4, R205, UR6, R4 ;  /* 0x00000006cd047c25 */ /* 0x000fe2000f8e0004 */
[----:B------:R-:W-:Y:S01]  /*9350*/  @UP0 ULDC UR6, c[0x0][0xcec] ;  /* 0x00033b0000060ab9 */ /* 0x000fe20000000800 */
[----:B------:R-:W-:-:S02]  /*9360*/  SHF.R.S32.HI R153, RZ, 0x1f, R213 ;  /* 0x0000001fff997819 */ /* 0x000fc400000114d5 */
[----:B------:R-:W-:Y:S01]  /*9370*/  IMAD R5, R205, UR7, R5 ;  /* 0x00000007cd057c24 */ /* 0x000fe2000f8e0205 */
[----:B------:R-:W-:Y:S01]  /*9380*/  SYNCS.ARRIVE.TRANS64.RED.A1T0 RZ, [UR9], RZ ;  /* 0x000000ffffff79a7 */ /* 0x000fe20008100409 */
[----:B------:R-:W-:Y:S01]  /*9390*/  @P4 IMAD.HI.U32 R0, R18, UR6, RZ ;  /* 0x0000000612004c27 */ /* 0x000fe2000f8e00ff */
[----:B------:R-:W-:Y:S01]  /*93a0*/  @UP0 ULDC UR6, c[0x0][0xcf0] ;  /* 0x00033c0000060ab9 */ /* 0x000fe20000000800 */
[----:B------:R-:W-:Y:S02]  /*93b0*/  SHF.R.S32.HI R154, RZ, 0x1f, R214 ;  /* 0x0000001fff9a7819 */ /* 0x000fe400000114d6 */
[----:B------:R-:W-:Y:S01]  /*93c0*/  IMAD.WIDE.U32 R4, R204, UR12, R4 ;  /* 0x0000000ccc047c25 */ /* 0x000fe2000f8e0004 */
[----:B------:R-:W-:Y:S01]  /*93d0*/  ULDC.64 UR12, c[0x0][0xc30] ;  /* 0x00030c00000c7ab9 */ /* 0x000fe20000000a00 */
[----:B------:R-:W-:Y:S02]  /*93e0*/  SHF.R.S32.HI R155, RZ, 0x1f, R217 ;  /* 0x0000001fff9b7819 */ /* 0x000fe400000114d9 */
[----:B------:R-:W-:Y:S01]  /*93f0*/  IMAD.MOV.U32 R3, RZ, RZ, R18 ;  /* 0x000000ffff037224 */ /* 0x000fe200078e0012 */
[----:B------:R-:W-:Y:S01]  /*9400*/  @P4 SHF.R.U32.HI R3, RZ, UR6, R0 ;  /* 0x00000006ff034c19 */ /* 0x000fe20008011600 */
[----:B------:R-:W-:Y:S01]  /*9410*/  IMAD.IADD R5, R5, 0x1, R7 ;  /* 0x0000000105057824 */ /* 0x000fe200078e0207 */
[----:B------:R-:W-:Y:S01]  /*9420*/  ULDC.64 UR6, c[0x0][0xc48] ;  /* 0x0003120000067ab9 */ /* 0x000fe20000000a00 */
[----:B------:R-:W-:Y:S01]  /*9430*/  VIADD R169, R23, 0x38 ;  /* 0x0000003817a97836 */ /* 0x000fe20000000000 */
[--C-:B------:R-:W-:Y:S01]  /*9440*/  SHF.R.S32.HI R0, RZ, 0x1f, R3.reuse ;  /* 0x0000001fff007819 */ /* 0x100fe20000011403 */
[----:B------:R-:W-:Y:S01]  /*9450*/  IMAD.MOV R7, RZ, RZ, -R3 ;  /* 0x000000ffff077224 */ /* 0x000fe200078e0a03 */
[----:B------:R-:W-:Y:S01]  /*9460*/  SHF.R.S32.HI R156, RZ, 0x1f, R218 ;  /* 0x0000001fff9c7819 */ /* 0x000fe200000114da */
[----:B------:R-:W-:Y:S01]  /*9470*/  IMAD.WIDE.U32 R4, R162, UR6, R4 ;  /* 0x00000006a2047c25 */ /* 0x000fe2000f8e0004 */
[----:B------:R-:W-:-:S02]  /*9480*/  SHF.R.S32.HI R157, RZ, 0x1f, R219 ;  /* 0x0000001fff9d7819 */ /* 0x000fc400000114db */
[----:B------:R-:W-:Y:S01]  /*9490*/  SHF.R.S32.HI R158, RZ, 0x1f, R220 ;  /* 0x0000001fff9e7819 */ /* 0x000fe200000114dc */
[----:B------:R-:W-:Y:S01]  /*94a0*/  IMAD R7, R7, UR11, R18 ;  /* 0x0000000b07077c24 */ /* 0x000fe2000f8e0212 */
[----:B------:R-:W-:Y:S01]  /*94b0*/  SHF.R.S32.HI R18, RZ, 0x1f, R208 ;  /* 0x0000001fff127819 */ /* 0x000fe200000114d0 */
[----:B------:R-:W-:Y:S01]  /*94c0*/  IMAD R0, R0, UR12, RZ ;  /* 0x0000000c00007c24 */ /* 0x000fe2000f8e02ff */
[----:B------:R-:W-:Y:S01]  /*94d0*/  SHF.R.S32.HI R159, RZ, 0x1f, R221 ;  /* 0x0000001fff9f7819 */ /* 0x000fe200000114dd */
[----:B------:R-:W-:Y:S01]  /*94e0*/  IMAD R5, R162, UR7, R5 ;  /* 0x00000007a2057c24 */ /* 0x000fe2000f8e0205 */
[----:B------:R-:W-:Y:S01]  /*94f0*/  ULDC.64 UR6, c[0x0][0xc28] ;  /* 0x00030a0000067ab9 */ /* 0x000fe20000000a00 */
        /* <DEDUP_REMOVED lines=15> */
[C---:B------:R-:W-:Y:S01]  /*95f0*/  LEA R0, P1, R4.reuse, UR6, 0x2 ;  /* 0x0000000604007c11 */ /* 0x040fe2000f8210ff */
[C---:B------:R-:W-:Y:S01]  /*9600*/  VIADD R171, R23.reuse, 0x30 ;  /* 0x0000003017ab7836 */ /* 0x040fe20000000000 */
[----:B------:R-:W-:Y:S01]  /*9610*/  SHF.R.S32.HI R166, RZ, 0x1f, R228 ;  /* 0x0000001fffa67819 */ /* 0x000fe200000114e4 */
[C---:B------:R-:W-:Y:S01]  /*9620*/  VIADD R172, R23.reuse, 0x28 ;  /* 0x0000002817ac7836 */ /* 0x040fe20000000000 */
[----:B------:R-:W-:Y:S01]  /*9630*/  LEA.HI.X R7, R4, UR7, R7, 0x2, P1 ;  /* 0x0000000704077c11 */ /* 0x000fe200088f1407 */
[C---:B------:R-:W-:Y:S01]  /*9640*/  VIADD R174, R23.reuse, 0x20 ;  /* 0x0000002017ae7836 */ /* 0x040fe20000000000 */
[----:B------:R0:W1:Y:S01]  /*9650*/  SHFL.IDX PT, R2, R0, RZ, 0x1c1f ;  /* 0x001c1fff00027589 */ /* 0x00006200000e0000 */
[C---:B------:R-:W-:Y:S01]  /*9660*/  VIADD R176, R23.reuse, 0x18 ;  /* 0x0000001817b07836 */ /* 0x040fe20000000000 */
[----:B------:R-:W-:Y:S01]  /*9670*/  SHF.R.S32.HI R167, RZ, 0x1f, R229 ;  /* 0x0000001fffa77819 */ /* 0x000fe200000114e5 */
[C---:B------:R-:W-:Y:S01]  /*9680*/  VIADD R178, R23.reuse, 0x10 ;  /* 0x0000001017b27836 */ /* 0x040fe20000000000 */
[----:B------:R0:W2:Y:S01]  /*9690*/  SHFL.IDX PT, R3, R7, RZ, 0x1c1f ;  /* 0x001c1fff07037589 */ /* 0x0000a200000e0000 */
        /* <DEDUP_REMOVED lines=15> */
[----:B0-----:R-:W-:Y:S06]  /*9790*/  @P2 BRA `(.L_x_1176) ;  /* 0x0000000800242947 */ /* 0x001fec0003800000 */
[----:B------:R-:W-:Y:S01]  /*97a0*/  ULDC UR6, c[0x0][0xbc8] ;  /* 0x0002f20000067ab9 */ /* 0x000fe20000000800 */
[----:B------:R-:W-:Y:S01]  /*97b0*/  VIADD R17, R23, 0xe0 ;  /* 0x000000e017117836 */ /* 0x000fe20000000000 */
[----:B------:R-:W-:Y:S01]  /*97c0*/  ISETP.GE.AND P2, PT, R179, UR6, PT ;  /* 0x00000006b3007c0c */ /* 0x000fe2000bf46270 */
[C---:B------:R-:W-:Y:S01]  /*97d0*/  VIADD R19, R23.reuse, 0xe8 ;  /* 0x000000e817137836 */ /* 0x040fe20000000000 */
[C---:B------:R-:W-:Y:S01]  /*97e0*/  ISETP.GE.AND P3, PT, R23.reuse, UR6, PT ;  /* 0x0000000617007c0c */ /* 0x040fe2000bf66270 */
[----:B------:R-:W-:Y:S01]  /*97f0*/  VIADD R21, R23, 0xf0 ;  /* 0x000000f017157836 */ /* 0x000fe20000000000 */
        /* <DEDUP_REMOVED lines=9> */
[----:B0-----:R-:W-:Y:S01]  /*9890*/  @!P1 LEA R4, P6, R177, R2, 0x2 ;  /* 0x00000002b1049211 */ /* 0x001fe200078c10ff */
[----:B------:R-:W-:-:S03]  /*98a0*/  VIADD R25, R23, 0xf8 ;  /* 0x000000f817197836 */ /* 0x000fc60000000000 */
[----:B------:R-:W-:Y:S02]  /*98b0*/  @!P1 LEA.HI.X R5, R177, R3, R178, 0x2, P6 ;  /* 0x00000003b1059211 */ /* 0x000fe400030f14b2 */
[----:B-1----:R-:W-:-:S03]  /*98c0*/  @!P4 LEA R8, P5, R175, R2, 0x2 ;  /* 0x00000002af08c211 */ /* 0x002fc600078a10ff */
[----:B------:R0:W-:Y:S01]  /*98d0*/  @!P1 ST.E.64 desc[UR36][R4.64], R32 ;  /* 0x0000002004009985 */ /* 0x0001e2000c101b24 */
[----:B------:R-:W-:Y:S02]  /*98e0*/  @!P4 LEA.HI.X R9, R175, R3, R176, 0x2, P5 ;  /* 0x00000003af09c211 */ /* 0x000fe400028f14b0 */
[----:B------:R-:W-:-:S03]  /*98f0*/  ISETP.GE.AND P1, PT, R170, UR6, PT ;  /* 0x00000006aa007c0c */ /* 0x000fc6000bf26270 */
[----:B------:R1:W-:Y:S01]  /*9900*/  @!P4 ST.E.64 desc[UR36][R8.64], R36 ;  /* 0x000000240800c985 */ /* 0x0003e2000c101b24 */
[----:B------:R-:W-:Y:S02]  /*9910*/  ISETP.GE.AND P4, PT, R168, UR6, PT ;  /* 0x00000006a8007c0c */ /* 0x000fe4000bf86270 */
[----:B0-----:R-:W-:-:S04]  /*9920*/  @!P3 LEA R4, P6, R173, R2, 0x2 ;  /* 0x00000002ad04b211 */ /* 0x001fc800078c10ff */
        /* <DEDUP_REMOVED lines=51> */
[-C--:B------:R-:W-:Y:S02]  /*9c60*/  @!P2 LEA.HI.X R9, R220, R3.reuse, R158, 0x2, P5 ;  /* 0x00000003dc09a211 */ /* 0x080fe400028f149e */
[----:B------:R-:W-:Y:S02]  /*9c70*/  ISETP.GE.AND P3, PT, R217, UR6, PT ;  /* 0x00000006d9007c0c */ /* 0x000fe4000bf66270 */
[-C--:B------:R-:W-:Y:S01]  /*9c80*/  @!P4 LEA R10, P5, R218, R2.reuse, 0x2 ;  /* 0x00000002da0ac211 */ /* 0x080fe200078a10ff */
[----:B------:R1:W-:Y:S01]  /*9c90*/  @!P2 ST.E.64 desc[UR36][R8.64], R92 ;  /* 0x0000005c0800a985 */ /* 0x0003e2000c101b24 */
[----:B------:R-:W-:Y:S02]  /*9ca0*/  ISETP.GE.AND P2, PT, R214, UR6, PT ;  /* 0x00000006d6007c0c */ /* 0x000fe4000bf46270 */
[----:B------:R-:W-:Y:S02]  /*9cb0*/  @!P4 LEA.HI.X R11, R218, R3, R156, 0x2, P5 ;  /* 0x00000003da0bc211 */ /* 0x000fe400028f149c */
[----:B0-----:R-:W-:-:S04]  /*9cc0*/  @!P1 LEA R4, P6, R219, R2, 0x2 ;  /* 0x00000002db049211 */ /* 0x001fc800078c10ff */
        /* <DEDUP_REMOVED lines=13> */
[----:B-1----:R-:W-:-:S03]  /*9da0*/  @!P1 LEA R8, P6, R213, R2, 0x2 ;  /* 0x00000002d5089211 */ /* 0x002fc600078c10ff */
[CC--:B0-----:R-:W-:Y:S02]  /*9db0*/  @!P4 LEA R4, P5, R212.reuse, R2.reuse, 0x2 ;  /* 0x00000002d404c211 */ /* 0x0c1fe400078a10ff */
[-C--:B------:R-:W-:Y:S02]  /*9dc0*/  @!P1 LEA.HI.X R9, R213, R3.reuse, R153, 0x2, P6 ;  /* 0x00000003d5099211 */ /* 0x080fe400030f1499 */
[-C--:B------:R-:W-:Y:S02]  /*9dd0*/  @!P4 LEA.HI.X R5, R212, R3.reuse, R152, 0x2, P5 ;  /* 0x00000003d405c211 */ /* 0x080fe400028f1498 */
[-C--:B--2---:R-:W-:Y:S01]  /*9de0*/  @!P3 LEA R10, P6, R210, R2.reuse, 0x2 ;  /* 0x00000002d20ab211 */ /* 0x084fe200078c10ff */
[----:B------:R0:W-:Y:S01]  /*9df0*/  @!P1 ST.E.64 desc[UR36][R8.64], R112 ;  /* 0x0000007008009985 */ /* 0x0001e2000c101b24 */
[----:B------:R-:W-:Y:S02]  /*9e00*/  ISETP.GE.AND P1, PT, R208, UR6, PT ;  /* 0x00000006d0007c0c */ /* 0x000fe4000bf26270 */
[----:B------:R-:W-:Y:S01]  /*9e10*/  @!P3 LEA.HI.X R11, R210, R3, R22, 0x2, P6 ;  /* 0x00000003d20bb211 */ /* 0x000fe200030f1416 */
[----:B------:R1:W-:Y:S01]  /*9e20*/  @!P4 ST.E.64 desc[UR36][R4.64], R116 ;  /* 0x000000740400c985 */ /* 0x0003e2000c101b24 */
[----:B---3--:R-:W-:-:S03]  /*9e30*/  @!P2 LEA R12, P4, R209, R2, 0x2 ;  /* 0x00000002d10ca211 */ /* 0x008fc600078810ff */
[----:B------:R2:W-:Y:S01]  /*9e40*/  @!P3 ST.E.64 desc[UR36][R10.64], R120 ;  /* 0x000000780a00b985 */ /* 0x0005e2000c101b24 */
[-C--:B------:R-:W-:Y:S02]  /*9e50*/  @!P2 LEA.HI.X R13, R209, R3.reuse, R20, 0x2, P4 ;  /* 0x00000003d10da211 */ /* 0x080fe400020f1414 */
[----:B------:R-:W-:Y:S02]  /*9e60*/  ISETP.GE.AND P4, PT, R207, UR6, PT ;  /* 0x00000006cf007c0c */ /* 0x000fe4000bf86270 */
[----:B------:R-:W-:Y:S01]  /*9e70*/  ISETP.GE.AND P3, PT, R17, UR6, PT ;  /* 0x0000000611007c0c */ /* 0x000fe2000bf66270 */
[----:B------:R3:W-:Y:S01]  /*9e80*/  @!P2 ST.E.64 desc[UR36][R12.64], R124 ;  /* 0x0000007c0c00a985 */ /* 0x0007e2000c101b24 */
[C---:B----4-:R-:W-:Y:S02]  /*9e90*/  @!P1 LEA R14, P5, R208.reuse, R2, 0x2 ;  /* 0x00000002d00e9211 */ /* 0x050fe400078a10ff */
[----:B------:R-:W-:Y:S02]  /*9ea0*/  ISETP.GE.AND P2, PT, R19, UR6, PT ;  /* 0x0000000613007c0c */ /* 0x000fe4000bf46270 */
[----:B------:R-:W-:-:S02]  /*9eb0*/  @!P1 LEA.HI.X R15, R208, R3, R18, 0x2, P5 ;  /* 0x00000003d00f9211 */ /* 0x000fc400028f1412 */
[----:B0-----:R-:W-:Y:S02]  /*9ec0*/  SHF.R.S32.HI R9, RZ, 0x1f, R207 ;  /* 0x0000001fff097819 */ /* 0x001fe400000114cf */
[----:B-1----:R-:W-:Y:S01]  /*9ed0*/  SHF.R.S32.HI R5, RZ, 0x1f, R17 ;  /* 0x0000001fff057819 */ /* 0x002fe20000011411 */
[----:B------:R0:W-:Y:S01]  /*9ee0*/  @!P1 ST.E.64 desc[UR36][R14.64], R128 ;  /* 0x000000800e009985 */ /* 0x0001e2000c101b24 */
[----:B------:R-:W-:Y:S02]  /*9ef0*/  ISETP.GE.AND P1, PT, R21, UR6, PT ;  /* 0x0000000615007c0c */ /* 0x000fe4000bf26270 */
[-C--:B------:R-:W-:Y:S02]  /*9f00*/  @!P4 LEA R8, P5, R207, R2.reuse, 0x2 ;  /* 0x00000002cf08c211 */ /* 0x080fe400078a10ff */
[----:B------:R-:W-:Y:S02]  /*9f10*/  @!P3 LEA R4, P6, R17, R2, 0x2 ;  /* 0x000000021104b211 */ /* 0x000fe400078c10ff */
[----:B------:R-:W-:-:S02]  /*9f20*/  @!P4 LEA.HI.X R9, R207, R3, R9, 0x2, P5 ;  /* 0x00000003cf09c211 */ /* 0x000fc400028f1409 */
[----:B------:R-:W-:Y:S02]  /*9f30*/  ISETP.GE.AND P5, PT, R25, UR6, PT ;  /* 0x0000000619007c0c */ /* 0x000fe4000bfa6270 */
[-C--:B------:R-:W-:Y:S01]  /*9f40*/  @!P3 LEA.HI.X R5, R17, R3.reuse, R5, 0x2, P6 ;  /* 0x000000031105b211 */ /* 0x080fe200030f1405 */
[----:B------:R4:W-:Y:S01]  /*9f50*/  @!P4 ST.E.64 desc[UR36][R8.64], R132 ;  /* 0x000000840800c985 */ /* 0x0009e2000c101b24 */
[----:B--2---:R-:W-:Y:S02]  /*9f60*/  SHF.R.S32.HI R11, RZ, 0x1f, R19 ;  /* 0x0000001fff0b7819 */ /* 0x004fe40000011413 */
[C---:B------:R-:W-:Y:S01]  /*9f70*/  @!P2 LEA R10, P6, R19.reuse, R2, 0x2 ;  /* 0x00000002130aa211 */ /* 0x040fe200078c10ff */
[----:B------:R4:W-:Y:S01]  /*9f80*/  @!P3 ST.E.64 desc[UR36][R4.64], R136 ;  /* 0x000000880400b985 */ /* 0x0009e2000c101b24 */
[----:B---3--:R-:W-:Y:S02]  /*9f90*/  SHF.R.S32.HI R13, RZ, 0x1f, R21 ;  /* 0x0000001fff0d7819 */ /* 0x008fe40000011415 */
[----:B------:R-:W-:-:S02]  /*9fa0*/  @!P2 LEA.HI.X R11, R19, R3, R11, 0x2, P6 ;  /* 0x00000003130ba211 */ /* 0x000fc400030f140b */
[CC--:B------:R-:W-:Y:S02]  /*9fb0*/  @!P1 LEA R12, P6, R21.reuse, R2.reuse, 0x2 ;  /* 0x00000002150c9211 */ /* 0x0c0fe400078c10ff */
[----:B0-----:R-:W-:Y:S01]  /*9fc0*/  SHF.R.S32.HI R14, RZ, 0x1f, R25 ;  /* 0x0000001fff0e7819 */ /* 0x001fe20000011419 */
[----:B------:R4:W-:Y:S01]  /*9fd0*/  @!P2 ST.E.64 desc[UR36][R10.64], R140 ;  /* 0x0000008c0a00a985 */ /* 0x0009e2000c101b24 */
[----:B------:R-:W-:Y:S02]  /*9fe0*/  @!P1 LEA.HI.X R13, R21, R3, R13, 0x2, P6 ;  /* 0x00000003150d9211 */ /* 0x000fe400030f140d */
[----:B------:R-:W-:-:S03]  /*9ff0*/  @!P5 LEA R2, P6, R25, R2, 0x2 ;  /* 0x000000021902d211 */ /* 0x000fc600078c10ff */
[----:B------:R4:W-:Y:S01]  /*a000*/  @!P1 ST.E.64 desc[UR36][R12.64], R144 ;  /* 0x000000900c009985 */ /* 0x0009e2000c101b24 */
[----:B------:R-:W-:-:S05]  /*a010*/  @!P5 LEA.HI.X R3, R25, R3, R14, 0x2, P6 ;  /* 0x000000031903d211 */ /* 0x000fca00030f140e */
[----:B------:R4:W-:Y:S04]  /*a020*/  @!P5 ST.E.64 desc[UR36][R2.64], R148 ;  /* 0x000000940200d985 */ /* 0x0009e8000c101b24 */
.L_x_1176:
[----:B------:R-:W-:Y:S05]  /*a030*/  BSYNC B1 ;  /* 0x0000000000017941 */ /* 0x000fea0003800000 */
.L_x_1175:
[----:B--2-4-:R0:W2:Y:S04]  /*a040*/  SHFL.IDX PT, R3, R7, 0x1, 0x1c1f ;  /* 0x003c1f0007037f89 */ /* 0x0140a800000e0000 */
[----:B-1----:R0:W1:Y:S01]  /*a050*/  SHFL.IDX PT, R2, R0, 0x1, 0x1c1f ;  /* 0x003c1f0000027f89 */ /* 0x00206200000e0000 */
[----:B------:R-:W-:Y:S05]  /*a060*/  @P0 BRA `(.L_x_1174) ;  /* 0x0000001400e80947 */ /* 0x000fea0003800000 */
[----:B------:R-:W-:Y:S01]  /*a070*/  ULDC UR6, c[0x0][0xbc8] ;  /* 0x0002f20000067ab9 */ /* 0x000fe20000000800 */
[----:B------:R-:W-:Y:S01]  /*a080*/  VIADD R19, R23, 0xe0 ;  /* 0x000000e017137836 */ /* 0x000fe20000000000 */
[----:B------:R-:W-:Y:S01]  /*a090*/  ISETP.GE.AND P5, PT, R179, UR6, PT ;  /* 0x00000006b3007c0c */ /* 0x000fe2000bfa6270 */
[C---:B0-----:R-:W-:Y:S01]  /*a0a0*/  VIADD R7, R23.reuse, 0xf0 ;  /* 0x000000f017077836 */ /* 0x041fe20000000000 */
[----:B------:R-:W-:Y:S02]  /*a0b0*/  ISETP.GE.AND P4, PT, R23, UR6, PT ;  /* 0x0000000617007c0c */ /* 0x000fe4000bf86270 */
[----:B------:R-:W-:Y:S02]  /*a0c0*/  ISETP.GE.AND P2, PT, R177, UR6, PT ;  /* 0x00000006b1007c0c */ /* 0x000fe4000bf46270 */
[----:B------:R-:W-:Y:S02]  /*a0d0*/  ISETP.GE.AND P1, PT, R175, UR6, PT ;  /* 0x00000006af007c0c */ /* 0x000fe4000bf26270 */
[----:B------:R-:W-:-:S02]  /*a0e0*/  ISETP.GE.AND P0, PT, R173, UR6, PT ;  /* 0x00000006ad007c0c */ /* 0x000fc4000bf06270 */
[----:B------:R-:W-:-:S03]  /*a0f0*/  SHF.R.S32.HI R0, RZ, 0x1f, R19 ;  /* 0x0000001fff007819 */ /* 0x000fc60000011413 */
[-C--:B-1----:R-:W-:Y:S02]  /*a100*/  @!P5 LEA R8, P3, R179, R2.reuse, 0x2 ;  /* 0x00000002b308d211 */ /* 0x082fe400078610ff */
[----:B--2---:R-:W-:Y:S02]  /*a110*/  @!P4 IMAD.WIDE R4, R23, 0x4, R2 ;  /* 0x000000041704c825 */ /* 0x004fe400078e0202 */
        /* <DEDUP_REMOVED lines=9> */
[-C--:B------:R-:W-:Y:S02]  /*a1b0*/  @!P0 LEA R14, P6, R173, R2.reuse, 0x2 ;  /* 0x00000002ad0e8211 */ /* 0x080fe400078c10ff */
        /* <DEDUP_REMOVED lines=8> */
[-C--:B-1----:R-:W-:Y:S02]  /*a240*/  @!P4 LEA R8, P2, R170, R2.reuse, 0x2 ;  /* 0x00000002aa08c211 */ /* 0x082fe400078410ff */
        /* <DEDUP_REMOVED lines=38> */
[----:B------:R-:W-:Y:S02]  /*a4b0*/  @!P0 LEA.HI.X R11, R223, R3, R161, 0x2, P6 ;  /* 0x00000003df0b8211 */ /* 0x000fe400030f14a1 */
[----:B-1----:R-:W-:-:S03]  /*a4c0*/  @!P2 LEA R14, P6, R221, R2, 0x2 ;  /* 0x00000002dd0ea211 */ /* 0x002fc600078c10ff */
[----:B------:R1:W-:Y:S01]  /*a4d0*/  @!P0 ST.E.64 desc[UR36][R10.64], R82 ;  /* 0x000000520a008985 */ /* 0x0003e2000c101b24 */
[-C--:B------:R-:W-:Y:S02]  /*a4e0*/  @!P2 LEA.HI.X R15, R221, R3.reuse, R159, 0x2, P6 ;  /* 0x00000003dd0fa211 */ /* 0x080fe400030f149f */
[-C--:B--2---:R-:W-:Y:S01]  /*a4f0*/  @!P4 LEA R8, P0, R219, R2.reuse, 0x2 ;  /* 0x00000002db08c211 */ /* 0x084fe200078010ff */
[----:B------:R2:W-:Y:S01]  /*a500*/  @!P1 ST.E.64 desc[UR36][R12.64], R86 ;  /* 0x000000560c009985 */ /* 0x0005e2000c101b24 */
[-C--:B------:R-:W-:Y:S02]  /*a510*/  @!P5 LEA R4, P1, R220, R2.reuse, 0x2 ;  /* 0x00000002dc04d211 */ /* 0x080fe400078210ff */
[----:B0-----:R-:W-:Y:S01]  /*a520*/  @!P3 LEA R16, P6, R218, R2, 0x2 ;  /* 0x00000002da10b211 */ /* 0x001fe200078c10ff */
[----:B------:R0:W-:Y:S01]  /*a530*/  @!P2 ST.E.64 desc[UR36][R14.64], R90 ;  /* 0x0000005a0e00a985 */ /* 0x0001e2000c101b24 */
[----:B------:R-:W-:Y:S02]  /*a540*/  ISETP.GE.AND P2, PT, R217, UR6, PT ;  /* 0x00000006d9007c0c */ /* 0x000fe4000bf46270 */
[----:B------:R-:W-:-:S02]  /*a550*/  @!P5 LEA.HI.X R5, R220, R3, R158, 0x2, P1 ;  /* 0x00000003dc05d211 */ /* 0x000fc400008f149e */
[----:B------:R-:W-:Y:S02]  /*a560*/  ISETP.GE.AND P1, PT, R214, UR6, PT ;  /* 0x00000006d6007c0c */ /* 0x000fe4000bf26270 */
[-C--:B------:R-:W-:Y:S01]  /*a570*/  @!P4 LEA.HI.X R9, R219, R3.reuse, R157, 0x2, P0 ;  /* 0x00000003db09c211 */ /* 0x080fe200000f149d */
[----:B------:R-:W-:Y:S01]  /*a580*/  @!P5 ST.E.64 desc[UR36][R4.64], R94 ;  /* 0x0000005e0400d985 */ /* 0x000fe2000c101b24 */
[----:B------:R-:W-:Y:S02]  /*a590*/  @!P3 LEA.HI.X R17, R218, R3, R156, 0x2, P6 ;  /* 0x00000003da11b211 */ /* 0x000fe400030f149c */
[----:B------:R-:W-:Y:S01]  /*a5a0*/  ISETP.GE.AND P0, PT, R213, UR6, PT ;  /* 0x00000006d5007c0c */ /* 0x000fe2000bf06270 */
[----:B------:R3:W-:Y:S01]  /*a5b0*/  @!P4 ST.E.64 desc[UR36][R8.64], R98 ;  /* 0x000000620800c985 */ /* 0x0007e2000c101b24 */
[----:B------:R-:W-:Y:S02]  /*a5c0*/  ISETP.GE.AND P4, PT, R210, UR6, PT ;  /* 0x00000006d2007c0c */ /* 0x000fe4000bf86270 */
[----:B-1----:R-:W-:Y:S01]  /*a5d0*/  @!P2 LEA R10, P6, R217, R2, 0x2 ;  /* 0x00000002d90aa211 */ /* 0x002fe200078c10ff */
[----:B------:R1:W-:Y:S01]  /*a5e0*/  @!P3 ST.E.64 desc[UR36][R16.64], R102 ;  /* 0x000000661000b985 */ /* 0x0003e2000c101b24 */
[----:B------:R-:W-:-:S02]  /*a5f0*/  ISETP.GE.AND P3, PT, R212, UR6, PT ;  /* 0x00000006d4007c0c */ /* 0x000fc4000bf66270 */
[CC--:B--2---:R-:W-:Y:S02]  /*a600*/  @!P1 LEA R12, P5, R214.reuse, R2.reuse, 0x2 ;  /* 0x00000002d60c9211 */ /* 0x0c4fe400078a10ff */
[-C--:B------:R-:W-:Y:S02]  /*a610*/  @!P2 LEA.HI.X R11, R217, R3.reuse, R155, 0x2, P6 ;  /* 0x00000003d90ba211 */ /* 0x080fe400030f149b */
[-C--:B------:R-:W-:Y:S02]  /*a620*/  @!P1 LEA.HI.X R13, R214, R3.reuse, R154, 0x2, P5 ;  /* 0x00000003d60d9211 */ /* 0x080fe400028f149a */
[CC--:B0-----:R-:W-:Y:S01]  /*a630*/  @!P0 LEA R14, P6, R213.reuse, R2.reuse, 0x2 ;  /* 0x00000002d50e8211 */ /* 0x0c1fe200078c10ff */
[----:B------:R0:W-:Y:S01]  /*a640*/  @!P2 ST.E.64 desc[UR36][R10.64], R106 ;  /* 0x0000006a0a00a985 */ /* 0x0001e2000c101b24 */
[-C--:B---3--:R-:W-:Y:S02]  /*a650*/  @!P4 LEA R8, P5, R210, R2.reuse, 0x2 ;  /* 0x00000002d208c211 */ /* 0x088fe400078a10ff */
[-C--:B------:R-:W-:Y:S01]  /*a660*/  @!P0 LEA.HI.X R15, R213, R3.reuse, R153, 0x2, P6 ;  /* 0x00000003d50f8211 */ /* 0x080fe200030f1499 */
[----:B------:R2:W-:Y:S01]  /*a670*/  @!P1 ST.E.64 desc[UR36][R12.64], R110 ;  /* 0x0000006e0c009985 */ /* 0x0005e2000c101b24 */
[C---:B------:R-:W-:Y:S01]  /*a680*/  @!P3 LEA R4, P1, R212.reuse, R2, 0x2 ;  /* 0x00000002d404b211 */ /* 0x040fe200078210ff */
        /* <DEDUP_REMOVED lines=11> */
[----:B0-----:R-:W-:-:S02]  /*a740*/  @!P2 LEA R10, P5, R209, R2, 0x2 ;  /* 0x00000002d10aa211 */ /* 0x001fc400078a10ff */
[----:B------:R-:W-:Y:S02]  /*a750*/  SHF.R.S32.HI R16, RZ, 0x1f, R207 ;  /* 0x0000001fff107819 */ /* 0x000fe400000114cf */
[CC--:B--2---:R-:W-:Y:S02]  /*a760*/  @!P1 LEA R12, P6, R208.reuse, R2.reuse, 0x2 ;  /* 0x00000002d00c9211 */ /* 0x0c4fe400078c10ff */
[-C--:B------:R-:W-:Y:S02]  /*a770*/  @!P2 LEA.HI.X R11, R209, R3.reuse, R20, 0x2, P5 ;  /* 0x00000003d10ba211 */ /* 0x080fe400028f1414 */
[----:B-1----:R-:W-:Y:S02]  /*a780*/  @!P0 LEA R14, P5, R207, R2, 0x2 ;  /* 0x00000002cf0e8211 */ /* 0x002fe400078a10ff */
[----:B------:R-:W-:Y:S01]  /*a790*/  @!P1 LEA.HI.X R13, R208, R3, R18, 0x2, P6 ;  /* 0x00000003d00d9211 */ /* 0x000fe200030f1412 */
[----:B------:R0:W-:Y:S01]  /*a7a0*/  @!P2 ST.E.64 desc[UR36][R10.64], R126 ;  /* 0x0000007e0a00a985 */ /* 0x0001e2000c101b24 */
[----:B------:R-:W-:-:S02]  /*a7b0*/  ISETP.GE.AND P6, PT, R7, UR6, PT ;  /* 0x0000000607007c0c */ /* 0x000fc4000bfc6270 */
        /* <DEDUP_REMOVED lines=8> */
[----:B------:R-:W-:Y:S02]  /*a840*/  @!P3 LEA.HI.X R9, R17, R3, R0, 0x2, P5 ;  /* 0x000000031109b211 */ /* 0x000fe400028f1400 */
[----:B------:R-:W-:-:S02]  /*a850*/  SHF.R.S32.HI R0, RZ, 0x1f, R7 ;  /* 0x0000001fff007819 */ /* 0x000fc40000011407 */
[C---:B------:R-:W-:Y:S01]  /*a860*/  @!P6 LEA R16, P5, R7.reuse, R2, 0x2 ;  /* 0x000000020710e211 */ /* 0x040fe200078a10ff */
[----:B------:R0:W-:Y:S03]  /*a870*/  @!P3 ST.E.64 desc[UR36][R8.64], R142 ;  /* 0x0000008e0800b985 */ /* 0x0001e6000c101b24 */
[----:B------:R-:W-:Y:S01]  /*a880*/  @!P6 LEA.HI.X R17, R7, R3, R0, 0x2, P5 ;  /* 0x000000030711e211 */ /* 0x000fe200028f1400 */
[----:B------:R-:W-:-:S04]  /*a890*/  VIADD R7, R23, 0xf8 ;  /* 0x000000f817077836 */ /* 0x000fc80000000000 */
[----:B------:R0:W-:Y:S01]  /*a8a0*/  @!P6 ST.E.64 desc[UR36][R16.64], R146 ;  /* 0x000000921000e985 */ /* 0x0001e2000c101b24 */
[----:B------:R-:W-:-:S13]  /*a8b0*/  ISETP.GE.AND P0, PT, R7, UR6, PT ;  /* 0x0000000607007c0c */ /* 0x000fda000bf06270 */
[----:B0-----:R-:W-:Y:S05]  /*a8c0*/  @P0 BRA `(.L_x_1174) ;  /* 0x0000000c00d00947 */ /* 0x001fea0003800000 */
[----:B------:R-:W-:Y:S02]  /*a8d0*/  LEA R2, P0, R7, R2, 0x2 ;  /* 0x0000000207027211 */ /* 0x000fe400078010ff */
[----:B------:R-:W-:-:S04]  /*a8e0*/  SHF.R.S32.HI R0, RZ, 0x1f, R7 ;  /* 0x0000001fff007819 */ /* 0x000fc80000011407 */
[----:B------:R-:W-:-:S05]  /*a8f0*/  LEA.HI.X R3, R7, R3, R0, 0x2, P0 ;  /* 0x0000000307037211 */ /* 0x000fca00000f1400 */
[----:B------:R0:W-:Y:S01]  /*a900*/  ST.E.64 desc[UR36][R2.64], R150 ;  /* 0x0000009602007985 */ /* 0x0001e2000c101b24 */
[----:B------:R-:W-:Y:S05]  /*a910*/  BRA `(.L_x_1174) ;  /* 0x0000000c00bc7947 */ /* 0x000fea0003800000 */
.L_x_1165:
[----:B------:R-:W1:Y:S01]  /*a920*/  LDC.64 R4, c[0x0][0xd00] ;  /* 0x00034000ff047b82 */ /* 0x000e620000000a00 */
[----:B------:R-:W-:Y:S01]  /*a930*/  ULDC.64 UR6, c[0x0][0xd08] ;  /* 0x0003420000067ab9 */ /* 0x000fe20000000a00 */
[----:B------:R-:W-:Y:S01]  /*a940*/  IMAD.MOV.U32 R7, RZ, RZ, RZ ;  /* 0x000000ffff077224 */ /* 0x000fe200078e00ff */
[----:B------:R-:W-:-:S04]  /*a950*/  ISETP.NE.U32.AND P0, PT, RZ, UR6, PT ;  /* 0x00000006ff007c0c */ /* 0x000fc8000bf05070 */
[----:B------:R-:W-:Y:S01]  /*a960*/  ISETP.NE.AND.EX P1, PT, RZ, UR7, PT, P0 ;  /* 0x00000007ff007c0c */ /* 0x000fe2000bf25300 */
[----:B------:R-:W2:Y:S01]  /*a970*/  LDC.64 R2, c[0x0][0xd00] ;  /* 0x00034000ff027b82 */ /* 0x000ea20000000a00 */
[----:B-1----:R-:W-:-:S04]  /*a980*/  ISETP.NE.U32.AND P0, PT, R4, RZ, PT ;  /* 0x000000ff0400720c */ /* 0x002fc80003f05070 */
[----:B------:R-:W-:-:S07]  /*a990*/  ISETP.NE.AND.EX P0, PT, R5, RZ, PT, P0 ;  /* 0x000000ff0500720c */ /* 0x000fce0003f05300 */
[----:B------:R-:W1:Y:S01]  /*a9a0*/  @P1 LDC.64 R4, c[0x0][0xd08] ;  /* 0x00034200ff041b82 */ /* 0x000e620000000a00 */
[----:B------:R-:W-:Y:S01]  /*a9b0*/  ULDC UR6, c[0x0][0xb88] ;  /* 0x0002e20000067ab9 */ /* 0x000fe20000000800 */
[----:B--2---:R-:W-:-:S04]  /*a9c0*/  IMAD.WIDE R8, R204, 0x4, R2 ;  /* 0x00000004cc087825 */ /* 0x004fc800078e0202 */
[----:B------:R-:W-:Y:S01]  /*a9d0*/  IMAD.U32 R0, RZ, RZ, UR6 ;  /* 0x00000006ff007e24 */ /* 0x000fe2000f8e00ff */
[----:B------:R2:W5:Y:S01]  /*a9e0*/  @P0 LDG.E R7, desc[UR36][R8.64] ;  /* 0x0000002408070981 */ /* 0x000562000c1e1900 */
[----:B-1----:R-:W-:-:S05]  /*a9f0*/  @P1 IMAD.WIDE R2, R204, 0x4, R4 ;  /* 0x00000004cc021825 */ /* 0x002fca00078e0204 */
[----:B------:R2:W5:Y:S01]  /*aa00*/  @P1 LDG.E R0, desc[UR36][R2.64] ;  /* 0x0000002402001981 */ /* 0x000562000c1e1900 */
[----:B------:R-:W-:Y:S01]  /*aa10*/  ISETP.NE.AND P2, PT, R206, RZ, PT ;  /* 0x000000ffce00720c */ /* 0x000fe20003f45270 */
[----:B------:R-:W1:-:S12]  /*aa20*/  S2R R4, SR_TID.X ;  /* 0x0000000000047919 */ /* 0x000e580000002100 */
[----:B------:R-:W3:Y:S01]  /*aa30*/  @!P2 LDC R206, c[0x0][0xbd4] ;  /* 0x0002f500ffceab82 */ /* 0x000ee20000000800 */
[----:B-1----:R-:W-:Y:S01]  /*aa40*/  VIADD R26, R4, 0xffffff80 ;  /* 0xffffff80041a7836 */ /* 0x002fe20000000000 */
[----:B---3--:R-:W-:-:S04]  /*aa50*/  ISETP.GT.AND P2, PT, R206, 0x1, PT ;  /* 0x00000001ce00780c */ /* 0x008fc80003f44270 */
[----:B------:R-:W-:Y:S01]  /*aa60*/  ISETP.GT.AND P3, PT, R26, 0x7f, PT ;  /* 0x0000007f1a00780c */ /* 0x000fe20003f64270 */
[----:B--2---:R-:W-:-:S12]  /*aa70*/  @P1 BRA `(.L_x_1177) ;  /* 0x0000000000101947 */ /* 0x004fd80003800000 */
[----:B------:R-:W-:Y:S05]  /*aa80*/  @!P0 BRA `(.L_x_1177) ;  /* 0x00000000000c8947 */ /* 0x000fea0003800000 */
[----:B------:R-:W2:Y:S04]  /*aa90*/  LDG.E R3, desc[UR36][R8.64] ;  /* 0x0000002408037981 */ /* 0x000ea8000c1e1900 */
[----:B-----5:R-:W2:Y:S02]  /*aaa0*/  LDG.E R0, desc[UR36][R8.64+0x4] ;  /* 0x0000042408007981 */ /* 0x020ea4000c1e1900 */
[----:B--2---:R-:W-:-:S07]  /*aab0*/  IMAD.IADD R0, R0, 0x1, -R3 ;  /* 0x0000000100007824 */ /* 0x004fce00078e0a03 */
.L_x_1177:
[----:B------:R-:W2:Y:S01]  /*aac0*/  LDL.LU R2, [R1+0x18] ;  /* 0x0000180001027983 */ /* 0x000ea20000300800 */
[----:B------:R-:W-:Y:S01]  /*aad0*/  BSSY B1, `(.L_x_1178) ;  /* 0x000003b000017945 */ /* 0x000fe20003800000 */
[----:B------:R-:W-:Y:S02]  /*aae0*/  SEL R21, R204, RZ, !P0 ;  /* 0x000000ffcc157207 */ /* 0x000fe40004000000 */
[----:B-----5:R-:W-:Y:S02]  /*aaf0*/  SHF.R.S32.HI R18, RZ, 0x1f, R7 ;  /* 0x0000001fff127819 */ /* 0x020fe40000011407 */
[----:B--2---:R-:W-:Y:S01]  /*ab00*/  SEL R20, R2, RZ, !P0 ;  /* 0x000000ff02147207 */ /* 0x004fe20004000000 */
[----:B------:R-:W-:Y:S06]  /*ab10*/  @P3 BRA `(.L_x_1179) ;  /* 0x0000000000d83947 */ /* 0x000fec0003800000 */
[----:B------:R-:W2:Y:S01]  /*ab20*/  LDL R2, [R1+0x1c] ;  /* 0x00001c0001027983 */ /* 0x000ea20000100800 */
[----:B------:R-:W1:Y:S01]  /*ab30*/  LDC R27, c[0x0][0xce8] ;  /* 0x00033a00ff1b7b82 */ /* 0x000e620000000800 */
[----:B--2---:R-:W-:Y:S02]  /*ab40*/  R2UR UR6, R2 ;  /* 0x00000000020672ca */ /* 0x004fe400000e0000 */
[----:B------:R-:W2:Y:S11]  /*ab50*/  S2R R2, SR_TID.X ;  /* 0x0000000000027919 */ /* 0x000eb60000002100 */
[----:B------:R-:W-:-:S04]  /*ab60*/  IMAD.U32 R3, RZ, RZ, UR6 ;  /* 0x00000006ff037e24 */ /* 0x000fc8000f8e00ff */
[----:B--2---:R-:W-:Y:S02]  /*ab70*/  IMAD R2, R3, 0x80, R2 ;  /* 0x0000008003027824 */ /* 0x004fe400078e0202 */
[----:B-1----:R-:W-:Y:S02]  /*ab80*/  IMAD R3, R0, R27, RZ ;  /* 0x0000001b00037224 */ /* 0x002fe400078e02ff */
[----:B------:R-:W-:-:S05]  /*ab90*/  VIADD R22, R2, 0xffffff80 ;  /* 0xffffff8002167836 */ /* 0x000fca0000000000 */
[----:B------:R-:W-:-:S13]  /*aba0*/  ISETP.GE.AND P0, PT, R22, R3, PT ;  /* 0x000000031600720c */ /* 0x000fda0003f06270 */
[----:B------:R-:W-:Y:S05]  /*abb0*/  @P0 BRA `(.L_x_1179) ;  /* 0x0000000000b00947 */ /* 0x000fea0003800000 */
[----:B------:R-:W2:Y:S01]  /*abc0*/  LDL.LU R28, [R1+0x14] ;  /* 0x00001400011c7983 */ /* 0x000ea20000300800 */
[----:B------:R-:W-:Y:S01]  /*abd0*/  ISETP.NE.AND P1, PT, R27, 0x1, PT ;  /* 0x000000011b00780c */ /* 0x000fe20003f25270 */
[----:B------:R-:W-:Y:S01]  /*abe0*/  IMAD.MOV.U32 R16, RZ, RZ, 0xab8 ;  /* 0x00000ab8ff107424 */ /* 0x000fe200078e00ff */
[----:B------:R-:W-:Y:S01]  /*abf0*/  ISETP.GT.AND P0, PT, R206, 0x1, PT ;  /* 0x00000001ce00780c */ /* 0x000fe20003f04270 */
[----:B------:R-:W1:Y:S01]  /*ac00*/  LDC.64 R24, c[0x0][0xca8] ;  /* 0x00032a00ff187b82 */ /* 0x000e620000000a00 */
[----:B------:R-:W-:Y:S02]  /*ac10*/  IMAD.MOV.U32 R15, RZ, RZ, R22 ;  /* 0x000000ffff0f7224 */ /* 0x000fe400078e0016 */
[----:B------:R-:W-:-:S05]  /*ac20*/  SEL R16, R16, 0xa78, P0 ;  /* 0x00000a7810107807 */ /* 0x000fca0000000000 */
[----:B------:R-:W3:Y:S08]  /*ac30*/  LDC.64 R4, c[0x0][R16+0x220] ;  /* 0x0000880010047b82 */ /* 0x000ef00000000a00 */
[----:B------:R-:W4:Y:S08]  /*ac40*/  @P1 LDC R13, c[0x0][0xcec] ;  /* 0x00033b00ff0d1b82 */ /* 0x000f300000000800 */
[----:B------:R-:W5:Y:S08]  /*ac50*/  LDC.64 R2, c[0x0][R16+0x218] ;  /* 0x0000860010027b82 */ /* 0x000f700000000a00 */
[----:B------:R-:W1:Y:S01]  /*ac60*/  @P1 LDC R19, c[0x0][0xcf0] ;  /* 0x00033c00ff131b82 */ /* 0x000e620000000800 */
[----:B---3--:R-:W-:-:S07]  /*ac70*/  IMAD R5, R5, R21, RZ ;  /* 0x0000001505057224 */ /* 0x008fce00078e02ff */
[----:B------:R-:W3:Y:S01]  /*ac80*/  LDC.64 R8, c[0x0][R16+0x228] ;  /* 0x00008a0010087b82 */ /* 0x000ee20000000a00 */
[----:B----4-:R-:W-:-:S04]  /*ac90*/  @P1 IMAD.HI.U32 R14, R22, R13, RZ ;  /* 0x0000000d160e1227 */ /* 0x010fc800078e00ff */
[----:B------:R-:W-:-:S03]  /*aca0*/  IMAD.WIDE.U32 R12, R4, R21, RZ ;  /* 0x00000015040c7225 */ /* 0x000fc600078e00ff */
[----:B0-----:R-:W0:Y:S01]  /*acb0*/  LDC.64 R10, c[0x0][R16+0x210] ;  /* 0x00008400100a7b82 */ /* 0x001e220000000a00 */
[-C--:B-----5:R-:W-:Y:S02]  /*acc0*/  IMAD R17, R3, R205.reuse, RZ ;  /* 0x000000cd03117224 */ /* 0x0a0fe400078e02ff */
[----:B------:R-:W-:-:S04]  /*acd0*/  IMAD.WIDE.U32 R2, R2, R205, RZ ;  /* 0x000000cd02027225 */ /* 0x000fc800078e00ff */
[----:B------:R-:W-:Y:S01]  /*ace0*/  IMAD.IADD R17, R3, 0x1, R17 ;  /* 0x0000000103117824 */ /* 0x000fe200078e0211 */
[----:B-1----:R-:W-:Y:S01]  /*acf0*/  @P1 SHF.R.U32.HI R15, RZ, R19, R14 ;  /* 0x00000013ff0f1219 */ /* 0x002fe2000001160e */
[----:B------:R-:W-:Y:S01]  /*ad00*/  IMAD R19, R4, R20, R5 ;  /* 0x0000001404137224 */ /* 0x000fe200078e0205 */
[----:B------:R-:W1:Y:S01]  /*ad10*/  @!P0 LDC R24, c[0x0][0xc50] ;  /* 0x00031400ff188b82 */ /* 0x000e620000000800 */
[----:B------:R-:W-:Y:S02]  /*ad20*/  IADD3 R4, P1, P3, R12, R2, R7 ;  /* 0x000000020c047210 */ /* 0x000fe40007b3e007 */
[----:B------:R-:W-:Y:S02]  /*ad30*/  IMAD.IADD R19, R13, 0x1, R19 ;  /* 0x000000010d137824 */ /* 0x000fe400078e0213 */
[----:B------:R-:W-:-:S03]  /*ad40*/  IMAD.MOV R12, RZ, RZ, -R15 ;  /* 0x000000ffff0c7224 */ /* 0x000fc600078e0a0f */
[----:B------:R-:W4:Y:S01]  /*ad50*/  @!P0 LDC R25, c[0x0][0xc54] ;  /* 0x00031500ff198b82 */ /* 0x000f220000000800 */
[----:B--2---:R-:W-:-:S05]  /*ad60*/  SEL R5, R28, RZ, P0 ;  /* 0x000000ff1c057207 */ /* 0x004fca0000000000 */
[----:B---3--:R-:W-:Y:S01]  /*ad70*/  IMAD.WIDE.U32 R2, R8, R5, RZ ;  /* 0x0000000508027225 */ /* 0x008fe200078e00ff */
[----:B------:R-:W-:-:S03]  /*ad80*/  IADD3.X R8, R19, R17, R18, P1, P3 ;  /* 0x0000001113087210 */ /* 0x000fc60000fe6412 */
[----:B------:R-:W-:Y:S01]  /*ad90*/  IMAD R9, R9, R5, RZ ;  /* 0x0000000509097224 */ /* 0x000fe200078e02ff */
[----:B------:R-:W-:Y:S01]  /*ada0*/  IADD3 R2, P0, P1, R15, R4, R2 ;  /* 0x000000040f027210 */ /* 0x000fe2000791e002 */
[----:B------:R-:W-:Y:S01]  /*adb0*/  IMAD R5, R27, R12, R22 ;  /* 0x0000000c1b057224 */ /* 0x000fe200078e0216 */
[----:B------:R-:W-:Y:S01]  /*adc0*/  SHF.R.S32.HI R15, RZ, 0x1f, R15 ;  /* 0x0000001fff0f7819 */ /* 0x000fe2000001140f */
[----:B------:R-:W-:Y:S02]  /*add0*/  IMAD.IADD R9, R3, 0x1, R9 ;  /* 0x0000000103097824 */ /* 0x000fe400078e0209 */
[----:B0-----:R-:W-:-:S03]  /*ade0*/  IMAD R4, R11, R5, RZ ;  /* 0x000000050b047224 */ /* 0x001fc600078e02ff */
[----:B------:R-:W-:Y:S02]  /*adf0*/  IADD3.X R3, R15, R8, R9, P0, P1 ;  /* 0x000000080f037210 */ /* 0x000fe400007e2409 */
[----:B------:R-:W-:Y:S01]  /*ae00*/  SHF.R.S32.HI R9, RZ, 0x1f, R5 ;  /* 0x0000001fff097819 */ /* 0x000fe20000011405 */
[----:B------:R-:W-:-:S04]  /*ae10*/  IMAD.WIDE.U32 R2, R10, R5, R2 ;  /* 0x000000050a027225 */ /* 0x000fc800078e0002 */
[----:B------:R-:W-:Y:S01]  /*ae20*/  IMAD R9, R10, R9, R4 ;  /* 0x000000090a097224 */ /* 0x000fe200078e0204 */
[----:B-1----:R-:W-:-:S03]  /*ae30*/  LEA R4, P0, R2, R24, 0x2 ;  /* 0x0000001802047211 */ /* 0x002fc600078010ff */
[----:B------:R-:W-:-:S05]  /*ae40*/  IMAD.IADD R3, R3, 0x1, R9 ;  /* 0x0000000103037824 */ /* 0x000fca00078e0209 */
[----:B----4-:R-:W-:Y:S01]  /*ae50*/  LEA.HI.X R5, R2, R25, R3, 0x2, P0 ;  /* 0x0000001902057211 */ /* 0x010fe200000f1403 */
[----:B------:R-:W-:-:S05]  /*ae60*/  IMAD.MOV.U32 R3, RZ, RZ, -0x800000 ;  /* 0xff800000ff037424 */ /* 0x000fca00078e00ff */
[----:B------:R1:W-:Y:S02]  /*ae70*/  STG.E desc[UR36][R4.64], R3 ;  /* 0x0000000304007986 */ /* 0x0003e4000c101924 */
.L_x_1179:
[----:B------:R-:W-:Y:S05]  /*ae80*/  BSYNC B1 ;  /* 0x0000000000017941 */ /* 0x000fea0003800000 */
.L_x_1178:
[----:B------:R-:W-:Y:S05]  /*ae90*/  @P2 BRA `(.L_x_1174) ;  /* 0x00000008005c2947 */ /* 0x000fea0003800000 */
[----:B------:R-:W2:Y:S01]  /*aea0*/  LDL.LU R2, [R1+0x1c] ;  /* 0x00001c0001027983 */ /* 0x000ea20000300800 */
[----:B0-----:R-:W0:Y:S01]  /*aeb0*/  LDC R11, c[0x0][0xce8] ;  /* 0x00033a00ff0b7b82 */ /* 0x001e220000000800 */
[----:B-1----:R-:W-:Y:S01]  /*aec0*/  SHF.R.S32.HI R3, RZ, 0x1f, R26 ;  /* 0x0000001fff037819 */ /* 0x002fe2000001141a */
[----:B------:R-:W-:Y:S01]  /*aed0*/  ULDC.64 UR6, c[0x0][0xba0] ;  /* 0x0002e80000067ab9 */ /* 0x000fe20000000a00 */
[----:B------:R-:W-:Y:S02]  /*aee0*/  BSSY B1, `(.L_x_1180) ;  /* 0x0000050000017945 */ /* 0x000fe40003800000 */
[----:B------:R-:W-:-:S04]  /*aef0*/  LEA.HI R4, R3, R26, RZ, 0x3 ;  /* 0x0000001a03047211 */ /* 0x000fc800078f18ff */
[----:B------:R-:W-:Y:S02]  /*af00*/  LOP3.LUT R9, R4, 0xfffffff8, RZ, 0xc0, !PT ;  /* 0xfffffff804097812 */ /* 0x000fe400078ec0ff */
[----:B------:R-:W-:-:S03]  /*af10*/  SHF.R.S32.HI R15, RZ, 0x3, R4 ;  /* 0x00000003ff0f7819 */ /* 0x000fc60000011404 */
[----:B------:R-:W-:-:S04]  /*af20*/  IMAD.IADD R26, R26, 0x1, -R9 ;  /* 0x000000011a1a7824 */ /* 0x000fc800078e0a09 */
[----:B------:R-:W-:Y:S01]  /*af30*/  IMAD R4, R26, 0x20, R15 ;  /* 0x000000201a047824 */ /* 0x000fe200078e020f */
[----:B0-----:R-:W-:-:S13]  /*af40*/  ISETP.NE.AND P0, PT, R11, 0x1, PT ;  /* 0x000000010b00780c */ /* 0x001fda0003f05270 */
[----:B------:R-:W0:Y:S08]  /*af50*/  @P0 LDC R8, c[0x0][0xcec] ;  /* 0x00033b00ff080b82 */ /* 0x000e300000000800 */
[----:B------:R-:W1:Y:S01]  /*af60*/  @P0 LDC R13, c[0x0][0xcf0] ;  /* 0x00033c00ff0d0b82 */ /* 0x000e620000000800 */
[----:B--2---:R-:W-:Y:S01]  /*af70*/  R2UR UR8, R2 ;  /* 0x00000000020872ca */ /* 0x004fe200000e0000 */
[----:B------:R-:W-:-:S04]  /*af80*/  IMAD R2, R18, UR6, RZ ;  /* 0x0000000612027c24 */ /* 0x000fc8000f8e02ff */
[C---:B------:R-:W-:Y:S02]  /*af90*/  IMAD R5, R7.reuse, UR7, R2 ;  /* 0x0000000707057c24 */ /* 0x040fe4000f8e0202 */
[----:B------:R-:W-:Y:S01]  /*afa0*/  IMAD.WIDE.U32 R2, R7, UR6, RZ ;  /* 0x0000000607027c25 */ /* 0x000fe2000f8e00ff */
[----:B------:R-:W-:-:S03]  /*afb0*/  ULDC.64 UR6, c[0x0][0xbe8] ;  /* 0x0002fa0000067ab9 */ /* 0x000fc60000000a00 */
[----:B------:R-:W-:Y:S02]  /*afc0*/  IMAD.IADD R3, R3, 0x1, R5 ;  /* 0x0000000103037824 */ /* 0x000fe400078e0205 */
[----:B------:R-:W-:Y:S02]  /*afd0*/  IMAD.U32 R9, RZ, RZ, UR8 ;  /* 0x00000008ff097e24 */ /* 0x000fe4000f8e00ff */
[----:B------:R-:W-:-:S04]  /*afe0*/  IMAD.WIDE.U32 R2, R205, UR6, R2 ;  /* 0x00000006cd027c25 */ /* 0x000fc8000f8e0002 */
[----:B------:R-:W-:Y:S02]  /*aff0*/  IMAD R9, R9, 0x80, R4 ;  /* 0x0000008009097824 */ /* 0x000fe400078e0204 */
[----:B------:R-:W-:Y:S01]  /*b000*/  IMAD R3, R205, UR7, R3 ;  /* 0x00000007cd037c24 */ /* 0x000fe2000f8e0203 */
[----:B------:R-:W-:Y:S01]  /*b010*/  ULDC.64 UR6, c[0x0][0xbf0] ;  /* 0x0002fc0000067ab9 */ /* 0x000fe20000000a00 */
[----:B0-----:R-:W-:-:S04]  /*b020*/  @P0 IMAD.HI.U32 R4, R9, R8, RZ ;  /* 0x0000000809040227 */ /* 0x001fc800078e00ff */
[----:B------:R-:W-:Y:S01]  /*b030*/  IMAD.MOV.U32 R5, RZ, RZ, R9 ;  /* 0x000000ffff057224 */ /* 0x000fe200078e0009 */
[----:B-1----:R-:W-:Y:S01]  /*b040*/  @P0 SHF.R.U32.HI R5, RZ, R13, R4 ;  /* 0x0000000dff050219 */ /* 0x002fe20000011604 */
[----:B------:R-:W-:Y:S02]  /*b050*/  IMAD R7, R20, UR6, RZ ;  /* 0x0000000614077c24 */ /* 0x000fe4000f8e02ff */
[----:B------:R-:W-:Y:S01]  /*b060*/  IMAD.WIDE.U32 R2, R21, UR6, R2 ;  /* 0x0000000615027c25 */ /* 0x000fe2000f8e0002 */
[----:B------:R-:W-:-:S03]  /*b070*/  SHF.R.S32.HI R4, RZ, 0x1f, R5 ;  /* 0x0000001fff047819 */ /* 0x000fc60000011405 */
[----:B------:R-:W-:Y:S01]  /*b080*/  IMAD R7, R21, UR7, R7 ;  /* 0x0000000715077c24 */ /* 0x000fe2000f8e0207 */
[----:B------:R-:W-:Y:S01]  /*b090*/  ULDC.64 UR6, c[0x0][0xbe0] ;  /* 0x0002f80000067ab9 */ /* 0x000fe20000000a00 */
[----:B------:R-:W-:Y:S02]  /*b0a0*/  IMAD.MOV R8, RZ, RZ, -R5 ;  /* 0x000000ffff087224 */ /* 0x000fe400078e0a05 */
[----:B------:R-:W-:Y:S02]  /*b0b0*/  IMAD.IADD R3, R3, 0x1, R7 ;  /* 0x0000000103037824 */ /* 0x000fe400078e0207 */
[----:B------:R-:W-:Y:S02]  /*b0c0*/  IMAD R7, R11, R8, R9 ;  /* 0x000000080b077224 */ /* 0x000fe400078e0209 */
[----:B------:R-:W-:Y:S02]  /*b0d0*/  IMAD R4, R4, UR6, RZ ;  /* 0x0000000604047c24 */ /* 0x000fe4000f8e02ff */
[----:B------:R-:W-:-:S04]  /*b0e0*/  IMAD.WIDE.U32 R2, R5, UR6, R2 ;  /* 0x0000000605027c25 */ /* 0x000fc8000f8e0002 */
[----:B------:R-:W-:Y:S01]  /*b0f0*/  IMAD R9, R5, UR7, R4 ;  /* 0x0000000705097c24 */ /* 0x000fe2000f8e0204 */
[----:B------:R-:W-:Y:S01]  /*b100*/  SHF.R.S32.HI R4, RZ, 0x1f, R7 ;  /* 0x0000001fff047819 */ /* 0x000fe20000011407 */
[----:B------:R-:W-:Y:S01]  /*b110*/  ULDC.64 UR6, c[0x0][0xbd8] ;  /* 0x0002f60000067ab9 */ /* 0x000fe20000000a00 */
[----:B------:R-:W-:Y:S02]  /*b120*/  IMAD.U32 R8, RZ, RZ, UR8 ;  /* 0x00000008ff087e24 */ /* 0x000fe4000f8e00ff */
[----:B------:R-:W-:Y:S02]  /*b130*/  IMAD.IADD R3, R3, 0x1, R9 ;  /* 0x0000000103037824 */ /* 0x000fe400078e0209 */
[----:B------:R-:W-:Y:S02]  /*b140*/  IMAD R4, R4, UR6, RZ ;  /* 0x0000000604047c24 */ /* 0x000fe4000f8e02ff */
[----:B------:R-:W-:Y:S02]  /*b150*/  IMAD R8, R8, 0x80, R15 ;  /* 0x0000008008087824 */ /* 0x000fe400078e020f */
[----:B------:R-:W-:-:S02]  /*b160*/  IMAD R5, R7, UR7, R4 ;  /* 0x0000000707057c24 */ /* 0x000fc4000f8e0204 */
[----:B------:R-:W-:Y:S01]  /*b170*/  IMAD.WIDE.U32 R2, R7, UR6, R2 ;  /* 0x0000000607027c25 */ /* 0x000fe2000f8e0002 */
[----:B------:R-:W-:-:S03]  /*b180*/  ULDC.64 UR6, c[0x0][0xb80] ;  /* 0x0002e00000067ab9 */ /* 0x000fc60000000a00 */
[----:B------:R-:W-:Y:S02]  /*b190*/  IMAD R11, R0, R11, RZ ;  /* 0x0000000b000b7224 */ /* 0x000fe400078e02ff */
[----:B------:R-:W-:Y:S02]  /*b1a0*/  VIADD R4, R8, 0x40 ;  /* 0x0000004008047836 */ /* 0x000fe40000000000 */
[----:B------:R-:W-:Y:S01]  /*b1b0*/  IMAD.IADD R3, R3, 0x1, R5 ;  /* 0x0000000103037824 */ /* 0x000fe200078e0205 */
[----:B------:R-:W-:Y:S01]  /*b1c0*/  LEA R5, P2, R2, UR6, 0x1 ;  /* 0x0000000602057c11 */ /* 0x000fe2000f8408ff */
[----:B------:R-:W-:Y:S01]  /*b1d0*/  VIADD R0, R8, 0x20 ;  /* 0x0000002008007836 */ /* 0x000fe20000000000 */
[-C--:B------:R-:W-:Y:S01]  /*b1e0*/  ISETP.GE.AND P0, PT, R4, R11.reuse, PT ;  /* 0x0000000b0400720c */ /* 0x080fe20003f06270 */
[----:B------:R-:W-:Y:S01]  /*b1f0*/  IMAD.SHL.U32 R7, R26, 0x8, RZ ;  /* 0x000000081a077824 */ /* 0x000fe200078e00ff */
[----:B------:R-:W-:Y:S02]  /*b200*/  LEA.HI.X R4, R2, UR7, R3, 0x1, P2 ;  /* 0x0000000702047c11 */ /* 0x000fe400090f0c03 */
[-C--:B------:R-:W-:Y:S01]  /*b210*/  ISETP.GE.AND P2, PT, R8, R11.reuse, PT ;  /* 0x0000000b0800720c */ /* 0x080fe20003f46270 */
[C---:B------:R-:W-:Y:S01]  /*b220*/  VIADD R9, R7.reuse, 0x80 ;  /* 0x0000008007097836 */ /* 0x040fe20000000000 */
[----:B------:R-:W-:Y:S01]  /*b230*/  ISETP.GE.AND P1, PT, R0, R11, PT ;  /* 0x0000000b0000720c */ /* 0x000fe20003f26270 */
[C---:B------:R-:W-:Y:S01]  /*b240*/  VIADD R13, R7.reuse, 0xc0 ;  /* 0x000000c0070d7836 */ /* 0x040fe20000000000 */
[----:B------:R0:W1:Y:S01]  /*b250*/  SHFL.IDX PT, R2, R5, RZ, 0x181f ;  /* 0x00181fff05027589 */ /* 0x00006200000e0000 */
[----:B------:R-:W-:Y:S01]  /*b260*/  VIADD R15, R7, 0x40 ;  /* 0x00000040070f7836 */ /* 0x000fe20000000000 */
[----:B------:R-:W-:-:S02]  /*b270*/  SHF.R.S32.HI R12, RZ, 0x1f, R7 ;  /* 0x0000001fff0c7819 */ /* 0x000fc40000011407 */
[----:B------:R0:W2:Y:S01]  /*b280*/  SHFL.IDX PT, R0, R4, RZ, 0x181f ;  /* 0x00181fff04007589 */ /* 0x0000a200000e0000 */
[----:B------:R-:W-:Y:S02]  /*b290*/  SHF.R.S32.HI R10, RZ, 0x1f, R9 ;  /* 0x0000001fff0a7819 */ /* 0x000fe40000011409 */
[----:B------:R-:W-:Y:S02]  /*b2a0*/  SHF.R.S32.HI R14, RZ, 0x1f, R13 ;  /* 0x0000001fff0e7819 */ /* 0x000fe4000001140d */
        /* <DEDUP_REMOVED lines=19> */
.L_x_1181:
[----:B------:R-:W-:Y:S05]  /*b3e0*/  BSYNC B1 ;  /* 0x0000000000017941 */ /* 0x000fea0003800000 */
.L_x_1180:
        /* <DEDUP_REMOVED lines=21> */
.L_x_1183:
[----:B------:R-:W-:Y:S05]  /*b540*/  BSYNC B1 ;  /* 0x0000000000017941 */ /* 0x000fea0003800000 */
.L_x_1182:
        /* <DEDUP_REMOVED lines=21> */
.L_x_1185:
[----:B------:R-:W-:Y:S05]  /*b6a0*/  BSYNC B1 ;  /* 0x0000000000017941 */ /* 0x000fea0003800000 */
.L_x_1184:
        /* <DEDUP_REMOVED lines=11> */
[----:B0-----:R-:W-:Y:S02]  /*b760*/  @!P3 LEA.HI.X R19, R7, R4, R12, 0x1, P4 ;  /* 0x000000040713b211 */ /* 0x001fe400020f0c0c */
        /* <DEDUP_REMOVED lines=10> */
.L_x_1174:
[----:B------:R-:W-:Y:S05]  /*b810*/  BSYNC B0 ;  /* 0x0000000000007941 */ /* 0x000fea0003800000 */
.L_x_1164:
[----:B------:R-:W-:Y:S02]  /*b820*/  ULDC UR6, c[0x0][0xd3c] ;  /* 0x00034f0000067ab9 */ /* 0x000fe40000000800 */
[----:B------:R-:W-:-:S06]  /*b830*/  UISETP.GE.AND UP0, UPT, UR5, UR6, UPT ;  /* 0x000000060500728c */ /* 0x000fcc000bf06270 */
[----:B------:R-:W-:-:S13]  /*b840*/  PLOP3.LUT P0, PT, PT, PT, UP0, 0x80, 0x0 ;  /* 0x000000000000781c */ /* 0x000fda0003f0f008 */
[----:B------:R-:W-:Y:S05]  /*b850*/  @!P0 BRA `(.L_x_1186) ;  /* 0xffffff5800248947 */ /* 0x000fea000383ffff */
[----:B------:R-:W-:Y:S05]  /*b860*/  EXIT ;  /* 0x000000000000794d */ /* 0x000fea0003800000 */
.L_x_1134:
[----:B------:R-:W-:-:S08]  /*b870*/  NOP ;  /* 0x0000000000007918 */ /* 0x000fd00000000000 */
[----:B0-----:R-:W0:-:S00]  /*b880*/  USETMAXREG.DEALLOC.CTAPOOL 0x28 ;  /* 0x00000028000079c8 */ /* 0x001e0000080e0500 */
        /* <DEDUP_REMOVED lines=14> */
.L_x_1187:
        /* <DEDUP_REMOVED lines=43> */
.L_x_1191:
        /* <DEDUP_REMOVED lines=35> */
.L_x_1189:
        /* <DEDUP_REMOVED lines=18> */
.L_x_1192:
[----:B-1----:R-:W-:Y:S01]  /*bf70*/  IMAD R16, R16, UR5, R11 ;  /* 0x0000000510107c24 */ /* 0x002fe2000f8e020b */
[----:B0-----:R-:W-:Y:S01]  /*bf80*/  IABS R5, R9 ;  /* 0x0000000900057213 */ /* 0x001fe20000000000 */
[----:B------:R-:W-:Y:S01]  /*bf90*/  IMAD.MOV.U32 R11, RZ, RZ, R12 ;  /* 0x000000ffff0b7224 */ /* 0x000fe200078e000c */
[----:B------:R-:W-:Y:S01]  /*bfa0*/  IABS R12, R6 ;  /* 0x00000006000c7213 */ /* 0x000fe20000000000 */
[----:B------:R-:W-:Y:S01]  /*bfb0*/  IMAD.MOV.U32 R2, RZ, RZ, RZ ;  /* 0x000000ffff027224 */ /* 0x000fe200078e00ff */
[----:B------:R-:W-:Y:S01]  /*bfc0*/  IADD3 R17, -R16, UR6, RZ ;  /* 0x0000000610117c10 */ /* 0x000fe2000fffe1ff */
[----:B------:R-:W-:Y:S01]  /*bfd0*/  IMAD R11, R11, R4, RZ ;  /* 0x000000040b0b7224 */ /* 0x000fe200078e02ff */
[----:B------:R-:W0:Y:S01]  /*bfe0*/  I2F.RP R8, R5 ;  /* 0x0000000500087306 */ /* 0x000e220000209400 */
[----:B------:R-:W-:Y:S01]  /*bff0*/  IMAD.MOV R12, RZ, RZ, -R12 ;  /* 0x000000ffff0c7224 */ /* 0x000fe200078e0a0c */
        /* <DEDUP_REMOVED lines=28> */
[----:B------:R-:W-:Y:S02]  /*c1c0*/  IMAD.MOV.U32 R3, RZ, RZ, R4 ;  /* 0x000000ffff037224 */ /* 0x000fe400078e0004 */
[----:B------:R-:W-:Y:S02]  /*c1d0*/  IMAD.MOV.U32 R4, RZ, RZ, R10 ;  /* 0x000000ffff047224 */ /* 0x000fe400078e000a */
[----:B------:R-:W-:-:S04]  /*c1e0*/  IMAD.HI.U32 R2, R2, R3, RZ ;  /* 0x0000000302027227 */ /* 0x000fc800078e00ff */
[----:B------:R-:W-:Y:S01]  /*c1f0*/  IMAD R4, R2, R4, R3 ;  /* 0x0000000402047224 */ /* 0x000fe200078e0203 */
[----:B------:R-:W-:Y:S01]  /*c200*/  LOP3.LUT R3, R8, R9, RZ, 0x3c, !PT ;  /* 0x0000000908037212 */ /* 0x000fe200078e3cff */
[----:B------:R-:W-:-:S03]  /*c210*/  IMAD R6, R6, R8, RZ ;  /* 0x0000000806067224 */ /* 0x000fc600078e02ff */
[----:B------:R-:W-:Y:S01]  /*c220*/  ISETP.GT.U32.AND P1, PT, R5, R4, PT ;  /* 0x000000040500720c */ /* 0x000fe20003f24070 */
[----:B------:R-:W-:Y:S01]  /*c230*/  IMAD.IADD R17, R17, 0x1, -R6 ;  /* 0x0000000111117824 */ /* 0x000fe200078e0a06 */
        /* <DEDUP_REMOVED lines=13> */
.L_x_1190:
[----:B------:R-:W-:Y:S01]  /*c310*/  ULDC UR4, c[0x0][0xd3c] ;  /* 0x00034f0000047ab9 */ /* 0x000fe20000000800 */
[----:B------:R-:W-:Y:S02]  /*c320*/  IMAD.MOV.U32 R17, RZ, RZ, RZ ;  /* 0x000000ffff117224 */ /* 0x000fe400078e00ff */
[----:B------:R-:W-:Y:S02]  /*c330*/  IMAD.U32 R16, RZ, RZ, UR6 ;  /* 0x00000006ff107e24 */ /* 0x000fe4000f8e00ff */
[----:B------:R-:W-:Y:S02]  /*c340*/  IMAD.MOV.U32 R18, RZ, RZ, RZ ;  /* 0x000000ffff127224 */ /* 0x000fe400078e00ff */
[----:B------:R-:W-:-:S07]  /*c350*/  IMAD.U32 R19, RZ, RZ, UR4 ;  /* 0x00000004ff137e24 */ /* 0x000fce000f8e00ff */
.L_x_1193:
[----:B------:R-:W-:-:S13]  /*c360*/  ISETP.NE.AND P0, PT, R7, RZ, PT ;  /* 0x000000ff0700720c */ /* 0x000fda0003f05270 */
[----:B------:R-:W0:Y:S01]  /*c370*/  @!P0 S2R R3, SR_CgaCtaId ;  /* 0x0000000000038919 */ /* 0x000e220000008800 */
[----:B------:R-:W-:-:S04]  /*c380*/  @!P0 MOV R2, 0x400 ;  /* 0x0000040000028802 */ /* 0x000fc80000000f00 */
[----:B0-----:R-:W-:-:S05]  /*c390*/  @!P0 LEA R2, R3, R2, 0x18 ;  /* 0x0000000203028211 */ /* 0x001fca00078ec0ff */
[----:B------:R1:W-:Y:S01]  /*c3a0*/  @!P0 STS.128 [R2+0x324d0], R16 ;  /* 0x0324d01002008388 */ /* 0x0003e20000000c00 */
[----:B------:R-:W-:Y:S06]  /*c3b0*/  BAR.ARV 0x5, 0x180 ;  /* 0x0146000000007b1d */ /* 0x000fec0000002000 */
.L_x_1188:
[----:B------:R2:W-:Y:S01]  /*c3c0*/  STL [R1+0x18], RZ ;  /* 0x000018ff01007387 */ /* 0x0005e20000100800 */
[----:B------:R-:W-:Y:S01]  /*c3d0*/  ULDC UR4, c[0x0][0xd3c] ;  /* 0x00034f0000047ab9 */ /* 0x000fe20000000800 */
[----:B------:R-:W-:Y:S01]  /*c3e0*/  IMAD.MOV.U32 R27, RZ, RZ, 0x1 ;  /* 0x00000001ff1b7424 */ /* 0x000fe200078e00ff */
[----:B0-----:R-:W-:Y:S01]  /*c3f0*/  ISETP.GE.AND P0, PT, R19, UR4, PT ;  /* 0x0000000413007c0c */ /* 0x001fe2000bf06270 */
[----:B------:R-:W-:-:S12]  /*c400*/  IMAD.MOV.U32 R24, RZ, RZ, RZ ;  /* 0x000000ffff187224 */ /* 0x000fd800078e00ff */
[----:B--2---:R-:W-:Y:S05]  /*c410*/  @P0 BRA `(.L_x_1194) ;  /* 0x0000005400580947 */ /* 0x004fea0003800000 */
[----:B-1----:R-:W2:Y:S01]  /*c420*/  LDL R2, [R1+0x3c] ;  /* 0x00003c0001027983 */ /* 0x002ea20000100800 */
[----:B------:R-:W0:Y:S01]  /*c430*/  S2UR UR5, SR_CgaCtaId ;  /* 0x00000000000579c3 */ /* 0x000e220000008800 */
[----:B------:R-:W-:Y:S01]  /*c440*/  LOP3.LUT R4, R0, 0x7f, RZ, 0xc0, !PT ;  /* 0x0000007f00047812 */ /* 0x000fe200078ec0ff */
[----:B------:R-:W-:Y:S01]  /*c450*/  BSSY B8, `(.L_x_1194) ;  /* 0x0000552000087945 */ /* 0x000fe20003800000 */
[----:B------:R1:W-:Y:S01]  /*c460*/  STL [R1+0x18], RZ ;  /* 0x000018ff01007387 */ /* 0x0003e20000100800 */
[----:B------:R-:W-:Y:S01]  /*c470*/  IMAD.MOV.U32 R27, RZ, RZ, 0x1 ;  /* 0x00000001ff1b7424 */ /* 0x000fe200078e00ff */
[----:B------:R-:W-:Y:S01]  /*c480*/  SHF.R.U32.HI R5, RZ, 0x3, R4 ;  /* 0x00000003ff057819 */ /* 0x000fe20000011604 */
[----:B------:R-:W-:Y:S01]  /*c490*/  IMAD.MOV.U32 R24, RZ, RZ, RZ ;  /* 0x000000ffff187224 */ /* 0x000fe200078e00ff */
[----:B------:R-:W-:Y:S01]  /*c4a0*/  ULDC UR39, c[0x0][0xc] ;  /* 0x0000030000277ab9 */ /* 0x000fe20000000800 */
[----:B--2---:R-:W-:Y:S01]  /*c4b0*/  R2UR UR4, R2 ;  /* 0x00000000020472ca */ /* 0x004fe200000e0000 */
[----:B------:R-:W-:-:S05]  /*c4c0*/  IMAD.SHL.U32 R2, R0, 0x8, RZ ;  /* 0x0000000800027824 */ /* 0x000fca00078e00ff */
[C---:B------:R-:W-:Y:S02]  /*c4d0*/  LOP3.LUT R3, R2.reuse, 0x1f8, RZ, 0xc0, !PT ;  /* 0x000001f802037812 */ /* 0x040fe400078ec0ff */
[----:B------:R-:W-:Y:S02]  /*c4e0*/  LOP3.LUT R4, R2, 0x38, RZ, 0xc0, !PT ;  /* 0x0000003802047812 */ /* 0x000fe400078ec0ff */
[----:B------:R-:W-:Y:S01]  /*c4f0*/  LOP3.LUT R3, R3, 0x38, R0, 0x78, !PT ;  /* 0x0000003803037812 */ /* 0x000fe200078e7800 */
[----:B------:R-:W-:Y:S02]  /*c500*/  IMAD.SHL.U32 R0, R0, 0x10, RZ ;  /* 0x0000001000007824 */ /* 0x000fe400078e00ff */
[----:B------:R-:W-:Y:S01]  /*c510*/  ULOP3.LUT UR38, UR4, 0x2, URZ, 0xfc, !UPT ;  /* 0x0000000204267892 */ /* 0x000fe2000f8efc3f */
[----:B------:R-:W-:Y:S02]  /*c520*/  LOP3.LUT R29, R3, 0x200, R2, 0xf8, !PT ;  /* 0x00000200031d7812 */ /* 0x000fe400078ef802 */
[----:B------:R-:W-:Y:S01]  /*c530*/  UMOV UR4, 0x400 ;  /* 0x0000040000047882 */ /* 0x000fe20000000000 */
[----:B------:R-:W-:Y:S01]  /*c540*/  LOP3.LUT R0, R5, 0x70, R0, 0xf8, !PT ;  /* 0x0000007005007812 */ /* 0x000fe200078ef800 */
[----:B0-----:R-:W-:Y:S01]  /*c550*/  ULEA UR4, UR5, UR4, 0x18 ;  /* 0x0000000405047291 */ /* 0x001fe2000f8ec03f */
[----:B------:R-:W-:-:S02]  /*c560*/  LOP3.LUT R3, R4, 0x40, RZ, 0xfc, !PT ;  /* 0x0000004004037812 */ /* 0x000fc400078efcff */
[C---:B------:R-:W-:Y:S02]  /*c570*/  LOP3.LUT R2, R4.reuse, 0x80, RZ, 0xfc, !PT ;  /* 0x0000008004027812 */ /* 0x040fe400078efcff */
[----:B------:R-:W-:Y:S01]  /*c580*/  LOP3.LUT R0, R4, 0xc0, RZ, 0xfc, !PT ;  /* 0x000000c004007812 */ /* 0x000fe200078efcff */
[----:B------:R-:W-:-:S04]  /*c590*/  IMAD.U32 R22, RZ, RZ, UR4 ;  /* 0x00000004ff167e24 */ /* 0x000fc8000f8e00ff */
[----:B-1----:R-:W-:-:S07]  /*c5a0*/  IMAD R26, R29, 0x2, R22 ;  /* 0x000000021d1a7824 */ /* 0x002fce00078e0216 */
.L_x_1261:
[----:B0-----:R-:W0:Y:S02]  /*c5b0*/  LDC.64 R34, c[0x0][0xd88] ;  /* 0x00036200ff227b82 */ /* 0x001e240000000a00 */
[----:B0-----:R-:W-:-:S06]  /*c5c0*/  IMAD.WIDE R34, R19, 0x4, R34 ;  /* 0x0000000413227825 */ /* 0x001fcc00078e0222 */
[----:B--2---:R0:W2:Y:S01]  /*c5d0*/  LDG.E R34, desc[UR36][R34.64] ;  /* 0x0000002422227981 */ /* 0x0040a2000c1e1900 */
[----:B------:R-:W-:Y:S05]  /*c5e0*/  YIELD ;  /* 0x0000000000007946 */ /* 0x000fea0003800000 */
[----:B------:R-:W-:Y:S01]  /*c5f0*/  ULDC.64 UR4, c[0x0][0xb20] ;  /* 0x0002c80000047ab9 */ /* 0x000fe20000000a00 */
[----:B------:R-:W-:Y:S01]  /*c600*/  IMAD.MOV.U32 R32, RZ, RZ, RZ ;  /* 0x000000ffff207224 */ /* 0x000fe200078e00ff */
[----:B------:R-:W-:Y:S01]  /*c610*/  ISETP.NE.U32.AND P0, PT, RZ, UR4, PT ;  /* 0x00000004ff007c0c */ /* 0x000fe2000bf05070 */
[----:B------:R-:W-:-:S03]  /*c620*/  ULDC.64 UR6, c[0x0][0xb10] ;  /* 0x0002c40000067ab9 */ /* 0x000fc60000000a00 */
[----:B------:R-:W-:Y:S01]  /*c630*/  ISETP.NE.AND.EX P0, PT, RZ, UR5, PT, P0 ;  /* 0x00000005ff007c0c */ /* 0x000fe2000bf05300 */
[----:B0-----:R-:W-:Y:S01]  /*c640*/  IMAD.MOV.U32 R35, RZ, RZ, RZ ;  /* 0x000000ffff237224 */ /* 0x001fe200078e00ff */
        /* <DEDUP_REMOVED lines=29> */
[----:B----4-:R-:W-:Y:S05]  /*c820*/  @P0 BRA `(.L_x_1195) ;  /* 0x0000000000200947 */ /* 0x010fea0003800000 */
        /* <DEDUP_REMOVED lines=8> */
.L_x_1195:
        /* <DEDUP_REMOVED lines=9> */
.L_x_1196:
        /* <DEDUP_REMOVED lines=9> */
.L_x_1197:
        /* <DEDUP_REMOVED lines=21> */
[----:B------:R-:W-:Y:S02]  /*cb20*/  ISETP.GE.AND P2, PT, R2, RZ, PT ;  /* 0x000000ff0200720c */ /* 0x000fe40003f46270 */
[----:B0-----:R-:W0:Y:S02]  /*cb30*/  MUFU.RCP R8, R8 ;  /* 0x0000000800087308 */ /* 0x001e240000001000 */
[----:B0-----:R-:W-:-:S06]  /*cb40*/  VIADD R3, R8, 0xffffffe ;  /* 0x0ffffffe08037836 */ /* 0x001fcc0000000000 */
[----:B------:R-:W0:Y:S02]  /*cb50*/  F2I.FTZ.U32.TRUNC.NTZ R3, R3 ;  /* 0x0000000300037305 */ /* 0x000e24000021f000 */
[----:B0-----:R-:W-:-:S04]  /*cb60*/  IMAD.MOV R2, RZ, RZ, -R3 ;  /* 0x000000ffff027224 */ /* 0x001fc800078e0a03 */
        /* <DEDUP_REMOVED lines=17> */
.L_x_1199:
[----:B------:R-:W-:Y:S05]  /*cc80*/  BSYNC B0 ;  /* 0x0000000000007941 */ /* 0x000fea0003800000 */
.L_x_1198:
        /* <DEDUP_REMOVED lines=23> */
.L_x_1201:
        /* <DEDUP_REMOVED lines=20> */
.L_x_1204:
[----:B------:R-:W-:Y:S05]  /*cf40*/  BSYNC B6 ;  /* 0x0000000000067941 */ /* 0x000fea0003800000 */
.L_x_1203:
        /* <DEDUP_REMOVED lines=20> */
.L_x_1207:
        /* <DEDUP_REMOVED lines=15> */
.L_x_1206:
[----:B------:R-:W-:Y:S05]  /*d180*/  BSYNC B6 ;  /* 0x0000000000067941 */ /* 0x000fea0003800000 */
.L_x_1205:
[----:B------:R-:W2:Y:S01]  /*d190*/  LDL R21, [R1+0xc] ;  /* 0x00000c0001157983 */ /* 0x000ea20000100800 */
[----:B------:R-:W-:Y:S01]  /*d1a0*/  ULDC.64 UR4, c[0x0][0xaf0] ;  /* 0x0002bc0000047ab9 */ /* 0x000fe20000000a00 */
[----:B------:R-:W0:Y:S01]  /*d1b0*/  LDC R8, c[0x0][0x430] ;  /* 0x00010c00ff087b82 */ /* 0x000e220000000800 */
[----:B------:R-:W-:Y:S01]  /*d1c0*/  ISETP.NE.U32.AND P0, PT, RZ, UR4, PT ;  /* 0x00000004ff007c0c */ /* 0x000fe2000bf05070 */
[----:B------:R-:W1:Y:S03]  /*d1d0*/  S2R R20, SR_TID.X ;  /* 0x0000000000147919 */ /* 0x000e660000002100 */
[----:B------:R-:W-:-:S13]  /*d1e0*/  ISETP.NE.AND.EX P0, PT, RZ, UR5, PT, P0 ;  /* 0x00000005ff007c0c */ /* 0x000fda000bf05300 */
[----:B------:R-:W-:Y:S01]  /*d1f0*/  @P0 IADD3 R2, P1, R31, UR4, RZ ;  /* 0x000000041f020c10 */ /* 0x000fe2000ff3e0ff */
[----:B------:R-:W-:-:S03]  /*d200*/  ULDC UR4, c[0x0][0x320] ;  /* 0x0000c80000047ab9 */ /* 0x000fc60000000800 */
[----:B------:R-:W-:-:S05]  /*d210*/  @P0 IADD3.X R3, R33, UR5, RZ, P1, !PT ;  /* 0x0000000521030c10 */ /* 0x000fca0008ffe4ff */
[----:B------:R3:W4:Y:S01]  /*d220*/  @P0 LDG.E R28, desc[UR36][R2.64] ;  /* 0x00000024021c0981 */ /* 0x000722000c1e1900 */
[----:B-1----:R-:W-:-:S04]  /*d230*/  LOP3.LUT R20, R20, 0x7f, RZ, 0xc0, !PT ;  /* 0x0000007f14147812 */ /* 0x002fc800078ec0ff */
[----:B------:R-:W-:Y:S02]  /*d240*/  SHF.R.U32.HI R0, RZ, 0x3, R20 ;  /* 0x00000003ff007819 */ /* 0x000fe40000011614 */
[----:B------:R-:W1:Y:S01]  /*d250*/  S2R R20, SR_TID.X ;  /* 0x0000000000147919 */ /* 0x000e620000002100 */
[----:B0-----:R-:W-:-:S13]  /*d260*/  ISETP.NE.AND P2, PT, R8, 0x1, PT ;  /* 0x000000010800780c */ /* 0x001fda0003f45270 */
[----:B------:R-:W0:Y:S08]  /*d270*/  @P2 LDC R6, c[0x0][0x434] ;  /* 0x00010d00ff062b82 */ /* 0x000e300000000800 */
[----:B---3--:R-:W3:Y:S01]  /*d280*/  @P2 LDC R2, c[0x0][0x438] ;  /* 0x00010e00ff022b82 */ /* 0x008ee20000000800 */
[----:B-1----:R-:W-:-:S05]  /*d290*/  IMAD.SHL.U32 R20, R20, 0x10, RZ ;  /* 0x0000001014147824 */ /* 0x002fca00078e00ff */
[----:B------:R-:W-:Y:S02]  /*d2a0*/  LOP3.LUT R20, R0, 0x70, R20, 0xf8, !PT ;  /* 0x0000007000147812 */ /* 0x000fe400078ef814 */
[----:B------:R-:W-:-:S04]  /*d2b0*/  LOP3.LUT R23, R23, 0xffff7fff, RZ, 0xc0, !PT ;  /* 0xffff7fff17177812 */ /* 0x000fc800078ec0ff */
[----:B------:R-:W-:-:S04]  /*d2c0*/  @P2 LOP3.LUT R23, R23, 0x8000, RZ, 0xfc, !PT ;  /* 0x0000800017172812 */ /* 0x000fc800078efcff */
[----:B------:R-:W-:Y:S01]  /*d2d0*/  LOP3.LUT R23, R23, 0xffffffef, RZ, 0xc0, !PT ;  /* 0xffffffef17177812 */ /* 0x000fe200078ec0ff */
[----:B------:R-:W-:Y:S01]  /*d2e0*/  IMAD.MOV.U32 R36, RZ, RZ, RZ ;  /* 0x000000ffff247224 */ /* 0x000fe200078e00ff */
[----:B------:R-:W-:Y:S01]  /*d2f0*/  UMOV UR5, 0xffffffff ;  /* 0xffffffff00057882 */ /* 0x000fe20000000000 */
[----:B------:R-:W-:Y:S01]  /*d300*/  LOP3.LUT R18, R18, 0xffff, RZ, 0xc0, !PT ;  /* 0x0000ffff12127812 */ /* 0x000fe200078ec0ff */
[----:B--2---:R-:W-:-:S04]  /*d310*/  VIADD R0, R21, 0xffffffff ;  /* 0xffffffff15007836 */ /* 0x004fc80000000000 */
[----:B------:R-:W-:-:S05]  /*d320*/  IMAD R37, R0, 0x60, R20 ;  /* 0x0000006000257824 */ /* 0x000fca00078e0214 */
[----:B------:R-:W-:-:S04]  /*d330*/  ISETP.GE.AND P0, PT, R37, R25, PT ;  /* 0x000000192500720c */ /* 0x000fc80003f06270 */
[----:B------:R-:W-:Y:S01]  /*d340*/  ISETP.GT.U32.OR P0, PT, R20, 0x5f, P0 ;  /* 0x0000005f1400780c */ /* 0x000fe20000704470 */
[----:B------:R-:W1:Y:S01]  /*d350*/  S2R R21, SR_TID.X ;  /* 0x0000000000157919 */ /* 0x000e620000002100 */
[----:B------:R-:W-:-:S11]  /*d360*/  IMAD.IADD R37, R37, 0x1, R32 ;  /* 0x0000000125257824 */ /* 0x000fd600078e0220 */
[----:B------:R-:W2:Y:S01]  /*d370*/  @!P0 LDC.64 R4, c[0x0][0x428] ;  /* 0x00010a00ff048b82 */ /* 0x000ea20000000a00 */
[----:B0-----:R-:W-:Y:S01]  /*d380*/  @P2 IMAD.HI.U32 R3, R37, R6, RZ ;  /* 0x0000000625032227 */ /* 0x001fe200078e00ff */
[----:B----4-:R-:W-:-:S03]  /*d390*/  SHF.R.S32.HI R33, RZ, 0x1f, R28 ;  /* 0x0000001fff217819 */ /* 0x010fc6000001141c */
[----:B------:R-:W-:Y:S01]  /*d3a0*/  IMAD.MOV.U32 R6, RZ, RZ, R37 ;  /* 0x000000ffff067224 */ /* 0x000fe200078e0025 */
[----:B---3--:R-:W-:-:S04]  /*d3b0*/  @P2 SHF.R.U32.HI R6, RZ, R2, R3 ;  /* 0x00000002ff062219 */ /* 0x008fc80000011603 */
[--C-:B------:R-:W-:Y:S01]  /*d3c0*/  @!P0 SHF.R.S32.HI R3, RZ, 0x1f, R6.reuse ;  /* 0x0000001fff038819 */ /* 0x100fe20000011406 */
[----:B------:R-:W-:Y:S02]  /*d3d0*/  @!P0 IMAD.MOV.U32 R2, RZ, RZ, R6 ;  /* 0x000000ffff028224 */ /* 0x000fe400078e0006 */
[-C--:B--2---:R-:W-:Y:S02]  /*d3e0*/  @!P0 IMAD R7, R33, R4.reuse, RZ ;  /* 0x0000000421078224 */ /* 0x084fe400078e02ff */
[----:B------:R-:W-:-:S04]  /*d3f0*/  @!P0 IMAD.WIDE.U32 R2, R28, R4, R2 ;  /* 0x000000041c028225 */ /* 0x000fc800078e0002 */
[----:B------:R-:W-:Y:S02]  /*d400*/  @!P0 IMAD R7, R28, R5, R7 ;  /* 0x000000051c078224 */ /* 0x000fe400078e0207 */
[----:B------:R-:W0:Y:S01]  /*d410*/  @!P0 LDC.64 R4, c[0x0][0x418] ;  /* 0x00010600ff048b82 */ /* 0x000e220000000a00 */
[----:B-1----:R-:W-:-:S05]  /*d420*/  IMAD.SHL.U32 R21, R21, 0x8, RZ ;  /* 0x0000000815157824 */ /* 0x002fca00078e00ff */
[----:B------:R-:W-:-:S04]  /*d430*/  LOP3.LUT R21, R21, 0x38, RZ, 0xc0, !PT ;  /* 0x0000003815157812 */ /* 0x000fc800078ec0ff */
[----:B------:R-:W-:-:S04]  /*d440*/  LOP3.LUT R10, R21, 0x40, RZ, 0xfc, !PT ;  /* 0x00000040150a7812 */ /* 0x000fc800078efcff */
[----:B------:R-:W-:Y:S01]  /*d450*/  ISETP.GE.AND P3, PT, R10, UR4, PT ;  /* 0x000000040a007c0c */ /* 0x000fe2000bf66270 */
[----:B------:R-:W-:Y:S01]  /*d460*/  @!P0 IMAD.IADD R7, R3, 0x1, R7 ;  /* 0x0000000103078824 */ /* 0x000fe200078e0207 */
[----:B------:R-:W-:Y:S02]  /*d470*/  LOP3.LUT R9, R21, 0x80, RZ, 0xfc, !PT ;  /* 0x0000008015097812 */ /* 0x000fe400078efcff */
[----:B0-----:R-:W-:-:S04]  /*d480*/  @!P0 LEA R4, P1, R2, R4, 0x2 ;  /* 0x0000000402048211 */ /* 0x001fc800078210ff */
[----:B------:R-:W-:Y:S02]  /*d490*/  @!P0 LEA.HI.X R5, R2, R5, R7, 0x2, P1 ;  /* 0x0000000502058211 */ /* 0x000fe400008f1407 */
[----:B------:R-:W-:-:S03]  /*d4a0*/  ISETP.GE.AND P1, PT, R9, UR4, PT ;  /* 0x0000000409007c0c */ /* 0x000fc6000bf26270 */
[----:B------:R-:W-:Y:S01]  /*d4b0*/  @P3 LOP3.LUT R23, R23, 0x10, RZ, 0xfc, !PT ;  /* 0x0000001017173812 */ /* 0x000fe200078efcff */
[----:B------:R-:W-:Y:S01]  /*d4c0*/  IMAD.MOV R2, RZ, RZ, -R6 ;  /* 0x000000ffff027224 */ /* 0x000fe200078e0a06 */
[----:B------:R-:W-:Y:S01]  /*d4d0*/  ISETP.GE.AND P2, PT, R21, UR4, PT ;  /* 0x0000000415007c0c */ /* 0x000fe2000bf46270 */
[----:B------:R0:W5:Y:S01]  /*d4e0*/  @!P0 LDG.E R36, desc[UR36][R4.64] ;  /* 0x0000002404248981 */ /* 0x000162000c1e1900 */
[----:B------:R-:W-:Y:S01]  /*d4f0*/  LOP3.LUT R23, R23, 0xfffffffe, RZ, 0xc0, !PT ;  /* 0xfffffffe17177812 */ /* 0x000fe200078ec0ff */
[----:B------:R-:W-:Y:S01]  /*d500*/  IMAD R37, R8, R2, R37 ;  /* 0x0000000208257224 */ /* 0x000fe200078e0225 */
[----:B------:R-:W-:Y:S02]  /*d510*/  LOP3.LUT R8, R21, 0xc0, RZ, 0xfc, !PT ;  /* 0x000000c015087812 */ /* 0x000fe400078efcff */
[----:B------:R-:W-:Y:S02]  /*d520*/  LOP3.LUT R23, R23, 0xfffffff7, RZ, 0xc0, !PT ;  /* 0xfffffff717177812 */ /* 0x000fe400078ec0ff */
[----:B------:R-:W-:-:S02]  /*d530*/  ISETP.GE.AND P0, PT, R8, UR4, PT ;  /* 0x0000000408007c0c */ /* 0x000fc4000bf06270 */
[----:B------:R-:W-:-:S04]  /*d540*/  @P1 LOP3.LUT R23, R23, 0x8, RZ, 0xfc, !PT ;  /* 0x0000000817171812 */ /* 0x000fc800078efcff */
[----:B------:R-:W-:-:S04]  /*d550*/  @P2 LOP3.LUT R23, R23, 0x1, RZ, 0xfc, !PT ;  /* 0x0000000117172812 */ /* 0x000fc800078efcff */
[----:B------:R-:W-:Y:S01]  /*d560*/  LOP3.LUT R23, R23, 0xfffffffb, RZ, 0xc0, !PT ;  /* 0xfffffffb17177812 */ /* 0x000fe200078ec0ff */
[----:B------:R-:W-:-:S03]  /*d570*/  IMAD.U32 R2, RZ, RZ, UR38 ;  /* 0x00000026ff027e24 */ /* 0x000fc6000f8e00ff */
[----:B------:R-:W-:Y:S01]  /*d580*/  @P0 LOP3.LUT R23, R23, 0x4, RZ, 0xfc, !PT ;  /* 0x0000000417170812 */ /* 0x000fe200078efcff */
[----:B0-----:R-:W-:Y:S06]  /*d590*/  BRA.DIV UR5, `(.L_x_1208) ;  /* 0x0000004a05707947 */ /* 0x001fec000b800000 */
.L_x_1279:
[----:B------:R-:W-:Y:S02]  /*d5a0*/  SEL R3, RZ, 0x1, P2 ;  /* 0x00000001ff037807 */ /* 0x000fe40001000000 */
[----:B------:R-:W-:Y:S02]  /*d5b0*/  ISETP.NE.AND P0, PT, R2, 0x3, PT ;  /* 0x000000030200780c */ /* 0x000fe40003f05270 */
[----:B------:R-:W-:Y:S01]  /*d5c0*/  ISETP.GT.U32.AND P1, PT, R20, 0x5f, PT ;  /* 0x0000005f1400780c */ /* 0x000fe20003f24070 */
[----:B------:R0:W-:Y:S01]  /*d5d0*/  STL [R1+0x28], R3 ;  /* 0x0000280301007387 */ /* 0x0001e20000100800 */
[----:B------:R-:W-:-:S09]  /*d5e0*/  LOP3.LUT R23, R23, 0xfffffbff, RZ, 0xc0, !PT ;  /* 0xfffffbff17177812 */ /* 0x000fd200078ec0ff */
[----:B------:R-:W-:-:S04]  /*d5f0*/  @P0 LOP3.LUT R23, R23, 0x400, RZ, 0xfc, !PT ;  /* 0x0000040017170812 */ /* 0x000fc800078efcff */
[----:B------:R-:W-:-:S04]  /*d600*/  LOP3.LUT R23, R23, 0xffffffdf, RZ, 0xc0, !PT ;  /* 0xffffffdf17177812 */ /* 0x000fc800078ec0ff */
[----:B------:R-:W-:Y:S01]  /*d610*/  @P1 LOP3.LUT R23, R23, 0x20, RZ, 0xfc, !PT ;  /* 0x0000002017171812 */ /* 0x000fe200078efcff */
[----:B0-----:R-:W-:Y:S06]  /*d620*/  @!P0 BRA `(.L_x_1209) ;  /* 0x0000000000048947 */ /* 0x001fec0003800000 */
[----:B------:R-:W-:Y:S01]  /*d630*/  BPT.TRAP 0x1 ;  /* 0x000000040000795c */ /* 0x000fe20000300000 */
.L_x_1209:
[----:B------:R-:W-:Y:S01]  /*d640*/  IMAD R31, R0, -0x60, R25 ;  /* 0xffffffa0001f7824 */ /* 0x000fe200078e0219 */
[----:B------:R-:W-:Y:S01]  /*d650*/  SHF.L.U32 R0, R27, 0x1f, RZ ;  /* 0x0000001f1b007819 */ /* 0x000fe200000006ff */
[----:B------:R-:W-:Y:S01]  /*d660*/  IMAD R25, R24, 0x8, R22 ;  /* 0x0000000818197824 */ /* 0x000fe200078e0216 */
[----:B------:R-:W-:Y:S03]  /*d670*/  BSSY B0, `(.L_x_1210) ;  /* 0x0000003000007945 */ /* 0x000fe60003800000 */
[----:B------:R-:W0:Y:S02]  /*d680*/  SYNCS.PHASECHK.TRANS64.TRYWAIT P0, [R25+URZ+0x32440], R0 ;  /* 0x03244000190075a7 */ /* 0x000e24000800017f */
[----:B0-----:R-:W-:Y:S05]  /*d690*/  @!P0 BRA `(.L_x_1211) ;  /* 0x0000004800648947 */ /* 0x001fea0003800000 */
.L_x_1280:
[----:B------:R-:W-:Y:S05]  /*d6a0*/  BSYNC B0 ;  /* 0x0000000000007941 */ /* 0x000fea0003800000 */
.L_x_1210:
        /* <DEDUP_REMOVED lines=87> */
.L_x_1294:
        /* <DEDUP_REMOVED lines=10> */
.L_x_1213:
        /* <DEDUP_REMOVED lines=10> */
.L_x_1214:
[----:B------:R1:W5:Y:S01]  /*dd60*/  LDL.LU R0, [R1] ;  /* 0x0000000001007983 */ /* 0x0003620000300800 */
[----:B------:R-:W-:Y:S01]  /*dd70*/  LOP3.LUT P0, RZ, R23, 0x40, RZ, 0xc0, !PT ;  /* 0x0000004017ff7812 */ /* 0x000fe2000780c0ff */
[----:B------:R1:W-:-:S12]  /*dd80*/  SYNCS.ARRIVE.TRANS64.A1T0 RZ, [R25+URZ+0x32430], RZ ;  /* 0x032430ff19ff79a7 */ /* 0x0003d8000810003f */
[----:B------:R-:W-:Y:S05]  /*dd90*/  WARPSYNC.ALL ;  /* 0x0000000000007948 */ /* 0x000fea0003800000 */
[----:B------:R-:W-:Y:S01]  /*dda0*/  SEL R34, R34, RZ, !P0 ;  /* 0x000000ff22227207 */ /* 0x000fe20004000000 */
[----:B------:R-:W-:Y:S01]  /*ddb0*/  BSSY B6, `(.L_x_1215) ;  /* 0x0000019000067945 */ /* 0x000fe20003800000 */
[----:B------:R-:W-:Y:S01]  /*ddc0*/  BAR.SYNC.DEFER_BLOCKING 0x8, 0x180 ;  /* 0x0206000000007b1d */ /* 0x000fe20000010000 */
[----:B-----5:R-:W-:-:S05]  /*ddd0*/  SEL R0, R0, RZ, !P0 ;  /* 0x000000ff00007207 */ /* 0x020fca0004000000 */
[----:B------:R2:W-:Y:S02]  /*dde0*/  STL [R1+0x8], R0 ;  /* 0x0000080001007387 */ /* 0x0005e40000100800 */
[----:B--2---:R-:W-:-:S05]  /*ddf0*/  VIADD R0, R22, 0x18400 ;  /* 0x0001840016007836 */ /* 0x004fca0000000000 */
[----:B------:R-:W-:Y:S02]  /*de00*/  LOP3.LUT P0, RZ, R0, 0x3ff, RZ, 0xc0, !PT ;  /* 0x000003ff00ff7812 */ /* 0x000fe4000780c0ff */
[----:B------:R-:W-:-:S05]  /*de10*/  SHF.R.S32.HI R0, RZ, 0x1f, R35 ;  /* 0x0000001fff007819 */ /* 0x000fca0000011423 */
[----:B------:R2:W-:Y:S06]  /*de20*/  STL [R1], R0 ;  /* 0x0000000001007387 */ /* 0x0005ec0000100800 */
[----:B------:R-:W-:Y:S05]  /*de30*/  @!P0 BRA `(.L_x_1216) ;  /* 0x0000000000408947 */ /* 0x000fea0003800000 */
[----:B0-----:R-:W-:Y:S01]  /*de40*/  MOV R2, 0x0 ;  /* 0x0000000000027802 */ /* 0x001fe20000000f00 */
        /* <DEDUP_REMOVED lines=14> */
[----:B012---:R-:W-:Y:S05]  /*df30*/  CALL.ABS.NOINC R2 ;  /* 0x0000000002007343 */ /* 0x007fea0003c00000 */
.L_x_1216:
[----:B------:R-:W-:Y:S05]  /*df40*/  BSYNC B6 ;  /* 0x0000000000067941 */ /* 0x000fea0003800000 */
.L_x_1215:
[----:B------:R-:W3:Y:S01]  /*df50*/  LDL R21, [R1] ;  /* 0x0000000001157983 */ /* 0x000ee20000100800 */
[----:B------:R-:W4:Y:S03]  /*df60*/  LDC R7, c[0x0][0x448] ;  /* 0x00011200ff077b82 */ /* 0x000f260000000800 */
[----:B------:R-:W5:Y:S01]  /*df70*/  LDL R20, [R1+0x8] ;  /* 0x0000080001147983 */ /* 0x000f620000100800 */
[----:B------:R-:W-:Y:S01]  /*df80*/  IMAD.SHL.U32 R4, R17, 0x80, RZ ;  /* 0x0000008011047824 */ /* 0x000fe200078e00ff */
[----:B------:R-:W-:Y:S01]  /*df90*/  ULDC.64 UR4, c[0x0][0x298] ;  /* 0x0000a60000047ab9 */ /* 0x000fe20000000a00 */
[----:B------:R-:W-:Y:S01]  /*dfa0*/  LOP3.LUT R23, R23, 0xfffeffff, RZ, 0xc0, !PT ;  /* 0xfffeffff17177812 */ /* 0x000fe200078ec0ff */
[----:B0-----:R-:W0:Y:S01]  /*dfb0*/  S2R R2, SR_TID.X ;  /* 0x0000000000027919 */ /* 0x001e220000002100 */
[----:B------:R-:W1:Y:S01]  /*dfc0*/  S2R R3, SR_TID.X ;  /* 0x0000000000037919 */ /* 0x000e620000002100 */
[----:B----4-:R-:W-:-:S13]  /*dfd0*/  ISETP.NE.AND P0, PT, R7, 0x1, PT ;  /* 0x000000010700780c */ /* 0x010fda0003f05270 */
[----:B--2---:R-:W2:Y:S01]  /*dfe0*/  @P0 LDC R0, c[0x0][0x44c] ;  /* 0x00011300ff000b82 */ /* 0x004ea20000000800 */
[----:B------:R-:W-:Y:S02]  /*dff0*/  @P0 LOP3.LUT R23, R23, 0x10000, RZ, 0xfc, !PT ;  /* 0x0001000017170812 */ /* 0x000fe400078efcff */
[----:B0-----:R-:W-:Y:S01]  /*e000*/  LOP3.LUT R2, R2, 0x7f, RZ, 0xc0, !PT ;  /* 0x0000007f02027812 */ /* 0x001fe200078ec0ff */
[----:B-1----:R-:W-:-:S03]  /*e010*/  IMAD.SHL.U32 R3, R3, 0x10, RZ ;  /* 0x0000001003037824 */ /* 0x002fc600078e00ff */
[----:B------:R-:W-:-:S04]  /*e020*/  SHF.R.U32.HI R2, RZ, 0x3, R2 ;  /* 0x00000003ff027819 */ /* 0x000fc80000011602 */
[----:B------:R-:W-:Y:S02]  /*e030*/  LOP3.LUT R3, R2, 0x70, R3, 0xf8, !PT ;  /* 0x0000007002037812 */ /* 0x000fe400078ef803 */
[----:B------:R-:W0:Y:S02]  /*e040*/  @P0 LDC R2, c[0x0][0x450] ;  /* 0x00011400ff020b82 */ /* 0x000e240000000800 */
[----:B------:R-:W-:-:S05]  /*e050*/  LOP3.LUT R17, R3, R4, RZ, 0xfc, !PT ;  /* 0x0000000403117212 */ /* 0x000fca00078efcff */
[----:B--2---:R-:W-:-:S04]  /*e060*/  @P0 IMAD.HI.U32 R3, R17, R0, RZ ;  /* 0x0000000011030227 */ /* 0x004fc800078e00ff */
[----:B------:R-:W-:Y:S01]  /*e070*/  IMAD.MOV.U32 R0, RZ, RZ, R17 ;  /* 0x000000ffff007224 */ /* 0x000fe200078e0011 */
[----:B0-----:R-:W-:Y:S01]  /*e080*/  @P0 SHF.R.U32.HI R0, RZ, R2, R3 ;  /* 0x00000002ff000219 */ /* 0x001fe20000011603 */
[----:B------:R-:W-:-:S04]  /*e090*/  IMAD.WIDE.U32 R2, R35, UR4, RZ ;  /* 0x0000000423027c25 */ /* 0x000fc8000f8e00ff */
[----:B---3--:R-:W-:Y:S02]  /*e0a0*/  IMAD R5, R21, UR4, RZ ;  /* 0x0000000415057c24 */ /* 0x008fe4000f8e02ff */
[----:B------:R-:W0:Y:S02]  /*e0b0*/  S2R R21, SR_TID.X ;  /* 0x0000000000157919 */ /* 0x000e240000002100 */
[----:B------:R-:W-:Y:S01]  /*e0c0*/  IMAD R5, R35, UR5, R5 ;  /* 0x0000000523057c24 */ /* 0x000fe2000f8e0205 */
[----:B------:R-:W-:-:S03]  /*e0d0*/  ULDC.64 UR4, c[0x0][0x2d8] ;  /* 0x0000b60000047ab9 */ /* 0x000fc60000000a00 */
[----:B------:R-:W-:Y:S02]  /*e0e0*/  IMAD.IADD R3, R3, 0x1, R5 ;  /* 0x0000000103037824 */ /* 0x000fe400078e0205 */
[----:B------:R-:W-:-:S04]  /*e0f0*/  IMAD.WIDE.U32 R2, R18, UR4, R2 ;  /* 0x0000000412027c25 */ /* 0x000fc8000f8e0002 */
[----:B------:R-:W-:Y:S01]  /*e100*/  IMAD R3, R18, UR5, R3 ;  /* 0x0000000512037c24 */ /* 0x000fe2000f8e0203 */
[----:B------:R-:W-:Y:S02]  /*e110*/  ULDC.64 UR4, c[0x0][0x2e0] ;  /* 0x0000b80000047ab9 */ /* 0x000fe40000000a00 */
[----:B-----5:R-:W-:Y:S02]  /*e120*/  IMAD R5, R20, UR4, RZ ;  /* 0x0000000414057c24 */ /* 0x020fe4000f8e02ff */
[C---:B------:R-:W-:Y:S01]  /*e130*/  IMAD.WIDE.U32 R2, R34.reuse, UR4, R2 ;  /* 0x0000000422027c25 */ /* 0x040fe2000f8e0002 */
[----:B------:R-:W1:Y:S03]  /*e140*/  S2R R20, SR_TID.X ;  /* 0x0000000000147919 */ /* 0x000e660000002100 */
[----:B------:R-:W-:Y:S01]  /*e150*/  IMAD R5, R34, UR5, R5 ;  /* 0x0000000522057c24 */ /* 0x000fe2000f8e0205 */
[----:B------:R-:W-:-:S03]  /*e160*/  ULDC.64 UR4, c[0x0][0x2d0] ;  /* 0x0000b40000047ab9 */ /* 0x000fc60000000a00 */
[----:B------:R-:W-:Y:S01]  /*e170*/  IMAD.IADD R3, R3, 0x1, R5 ;  /* 0x0000000103037824 */ /* 0x000fe200078e0205 */
[----:B------:R-:W-:Y:S01]  /*e180*/  SHF.R.S32.HI R5, RZ, 0x1f, R0 ;  /* 0x0000001fff057819 */ /* 0x000fe20000011400 */
[----:B------:R-:W-:Y:S01]  /*e190*/  IMAD.WIDE.U32 R2, R0, UR4, R2 ;  /* 0x0000000400027c25 */ /* 0x000fe2000f8e0002 */
[----:B0-----:R-:W-:-:S03]  /*e1a0*/  LOP3.LUT R21, R21, 0x7f, RZ, 0xc0, !PT ;  /* 0x0000007f15157812 */ /* 0x001fc600078ec0ff */
[----:B------:R-:W-:Y:S01]  /*e1b0*/  IMAD R5, R5, UR4, RZ ;  /* 0x0000000405057c24 */ /* 0x000fe2000f8e02ff */
[----:B------:R-:W-:-:S03]  /*e1c0*/  SHF.R.U32.HI R21, RZ, 0x3, R21 ;  /* 0x00000003ff157819 */ /* 0x000fc60000011615 */
[----:B------:R-:W-:Y:S01]  /*e1d0*/  IMAD R5, R0, UR5, R5 ;  /* 0x0000000500057c24 */ /* 0x000fe2000f8e0205 */
[----:B------:R-:W-:Y:S01]  /*e1e0*/  ULDC.64 UR4, c[0x0][0x2c8] ;  /* 0x0000b20000047ab9 */ /* 0x000fe20000000a00 */
[----:B------:R-:W-:Y:S02]  /*e1f0*/  IMAD.MOV R0, RZ, RZ, -R0 ;  /* 0x000000ffff007224 */ /* 0x000fe400078e0a00 */
[----:B------:R-:W-:Y:S02]  /*e200*/  IMAD.IADD R3, R3, 0x1, R5 ;  /* 0x0000000103037824 */ /* 0x000fe400078e0205 */
[----:B------:R-:W-:-:S04]  /*e210*/  IMAD R0, R7, R0, R17 ;  /* 0x0000000007007224 */ /* 0x000fc800078e0211 */
[----:B------:R-:W-:Y:S01]  /*e220*/  IMAD.WIDE.U32 R2, R0, UR4, R2 ;  /* 0x0000000400027c25 */ /* 0x000fe2000f8e0002 */
[----:B------:R-:W-:-:S03]  /*e230*/  SHF.R.S32.HI R5, RZ, 0x1f, R0 ;  /* 0x0000001fff057819 */ /* 0x000fc60000011400 */
[----:B-1----:R-:W-:Y:S02]  /*e240*/  IMAD.SHL.U32 R20, R20, 0x8, RZ ;  /* 0x0000000814147824 */ /* 0x002fe400078e00ff */
[----:B------:R-:W-:-:S03]  /*e250*/  IMAD R5, R5, UR4, RZ ;  /* 0x0000000405057c24 */ /* 0x000fc6000f8e02ff */
[----:B------:R-:W-:Y:S01]  /*e260*/  LOP3.LUT R20, R20, 0x38, RZ, 0xc0, !PT ;  /* 0x0000003814147812 */ /* 0x000fe200078ec0ff */
        /* <DEDUP_REMOVED lines=9> */
[----:B------:R-:W2:Y:S01]  /*e300*/  LDL.LU R2, [R1+0x4] ;  /* 0x0000040001027983 */ /* 0x000ea20000300800 */
[----:B------:R-:W2:Y:S03]  /*e310*/  LDC R3, c[0x0][0x448] ;  /* 0x00011200ff037b82 */ /* 0x000ea60000000800 */
[----:B------:R-:W0:Y:S01]  /*e320*/  SHFL.IDX PT, R10, R0, RZ, 0x181f ;  /* 0x00181fff000a7589 */ /* 0x000e2200000e0000 */
[----:B------:R-:W-:-:S03]  /*e330*/  IMAD.IADD R4, R21, 0x1, R4 ;  /* 0x0000000115047824 */ /* 0x000fc600078e0204 */
[----:B------:R-:W-:Y:S01]  /*e340*/  SHFL.IDX PT, R7, R0, 0x1, 0x181f ;  /* 0x00381f0000077f89 */ /* 0x000fe200000e0000 */
[----:B------:R-:W-:-:S03]  /*e350*/  VIADD R8, R4, 0x10 ;  /* 0x0000001004087836 */ /* 0x000fc60000000000 */
[----:B------:R-:W-:Y:S04]  /*e360*/  SHFL.IDX PT, R11, R0, 0x2, 0x181f ;  /* 0x00581f00000b7f89 */ /* 0x000fe800000e0000 */
[----:B------:R-:W-:Y:S01]  /*e370*/  SHFL.IDX PT, R12, R0, 0x3, 0x181f ;  /* 0x00781f00000c7f89 */ /* 0x000fe200000e0000 */
[----:B------:R-:W-:Y:S01]  /*e380*/  LOP3.LUT R23, R23, 0xffffdfff, RZ, 0xc0, !PT ;  /* 0xffffdfff17177812 */ /* 0x000fe200078ec0ff */
[----:B--2---:R-:W-:Y:S02]  /*e390*/  IMAD R6, R2, R3, RZ ;  /* 0x0000000302067224 */ /* 0x004fe400078e02ff */
[----:B------:R-:W1:Y:S03]  /*e3a0*/  SHFL.IDX PT, R3, R5, RZ, 0x181f ;  /* 0x00181fff05037589 */ /* 0x000e6600000e0000 */
[-C--:B------:R-:W-:Y:S01]  /*e3b0*/  ISETP.GE.AND P6, PT, R4, R6.reuse, PT ;  /* 0x000000060400720c */ /* 0x080fe20003fc6270 */
[----:B------:R-:W2:Y:S01]  /*e3c0*/  SHFL.IDX PT, R2, R5, 0x1, 0x181f ;  /* 0x00381f0005027f89 */ /* 0x000ea200000e0000 */
[----:B------:R-:W-:-:S11]  /*e3d0*/  ISETP.GE.AND P5, PT, R8, R6, PT ;  /* 0x000000060800720c */ /* 0x000fd60003fa6270 */
[----:B0-----:R-:W-:-:S05]  /*e3e0*/  @!P6 LEA R10, P1, R20, R10, 0x1 ;  /* 0x0000000a140ae211 */ /* 0x001fca00078208ff */
[----:B-1----:R-:W-:Y:S01]  /*e3f0*/  @!P6 IMAD.X R3, RZ, RZ, R3, P1 ;  /* 0x000000ffff03e224 */ /* 0x002fe200008e0603 */
[----:B------:R-:W-:Y:S01]  /*e400*/  @!P5 LEA R7, P1, R20, R7, 0x1 ;  /* 0x000000071407d211 */ /* 0x000fe200078208ff */
[----:B------:R-:W-:-:S04]  /*e410*/  VIADD R8, R4, 0x20 ;  /* 0x0000002004087836 */ /* 0x000fc80000000000 */
[----:B--2---:R-:W-:Y:S02]  /*e420*/  @!P5 IMAD.X R9, RZ, RZ, R2, P1 ;  /* 0x000000ffff09d224 */ /* 0x004fe400008e0602 */
[----:B------:R-:W0:Y:S01]  /*e430*/  SHFL.IDX PT, R2, R5, 0x2, 0x181f ;  /* 0x00581f0005027f89 */ /* 0x000e2200000e0000 */
[----:B------:R-:W-:-:S13]  /*e440*/  ISETP.GE.AND P3, PT, R8, R6, PT ;  /* 0x000000060800720c */ /* 0x000fda0003f66270 */
[----:B------:R-:W-:-:S05]  /*e450*/  @!P3 LEA R11, P1, R20, R11, 0x1 ;  /* 0x0000000b140bb211 */ /* 0x000fca00078208ff */
[----:B0-----:R-:W-:Y:S02]  /*e460*/  @!P3 IMAD.X R8, RZ, RZ, R2, P1 ;  /* 0x000000ffff08b224 */ /* 0x001fe400008e0602 */
[----:B------:R-:W-:-:S05]  /*e470*/  VIADD R2, R4, 0x30 ;  /* 0x0000003004027836 */ /* 0x000fca0000000000 */
[----:B------:R-:W-:Y:S01]  /*e480*/  ISETP.GE.AND P2, PT, R2, R6, PT ;  /* 0x000000060200720c */ /* 0x000fe20003f46270 */
[----:B------:R-:W-:-:S05]  /*e490*/  VIADD R2, R4, 0x40 ;  /* 0x0000004004027836 */ /* 0x000fca0000000000 */
[----:B------:R-:W-:Y:S02]  /*e4a0*/  ISETP.GE.AND P4, PT, R2, R6, PT ;  /* 0x000000060200720c */ /* 0x000fe40003f86270 */
[----:B------:R-:W0:Y:S05]  /*e4b0*/  SHFL.IDX PT, R2, R5, 0x3, 0x181f ;  /* 0x00781f0005027f89 */ /* 0x000e2a00000e0000 */
[----:B------:R-:W-:Y:S02]  /*e4c0*/  @!P2 LEA R14, P1, R20, R12, 0x1 ;  /* 0x0000000c140ea211 */ /* 0x000fe400078208ff */
[----:B------:R-:W1:Y:S03]  /*e4d0*/  SHFL.IDX PT, R12, R0, 0x4, 0x181f ;  /* 0x00981f00000c7f89 */ /* 0x000e6600000e0000 */
[----:B0-----:R-:W-:-:S02]  /*e4e0*/  @!P2 IMAD.X R13, RZ, RZ, R2, P1 ;  /* 0x000000ffff0da224 */ /* 0x001fc400008e0602 */
[----:B------:R-:W0:Y:S01]  /*e4f0*/  SHFL.IDX PT, R2, R5, 0x4, 0x181f ;  /* 0x00981f0005027f89 */ /* 0x000e2200000e0000 */
[----:B-1----:R-:W-:Y:S02]  /*e500*/  @!P4 LEA R15, P1, R20, R12, 0x1 ;  /* 0x0000000c140fc211 */ /* 0x002fe400078208ff */
[----:B------:R-:W-:-:S04]  /*e510*/  @P6 LOP3.LUT R23, R23, 0x2000, RZ, 0xfc, !PT ;  /* 0x0000200017176812 */ /* 0x000fc800078efcff */
[----:B------:R-:W-:Y:S01]  /*e520*/  LOP3.LUT R23, R23, 0xffffefff, RZ, 0xc0, !PT ;  /* 0xffffefff17177812 */ /* 0x000fe200078ec0ff */
[----:B0-----:R-:W-:Y:S02]  /*e530*/  @!P4 IMAD.X R12, RZ, RZ, R2, P1 ;  /* 0x000000ffff0cc224 */ /* 0x001fe400008e0602 */
[----:B------:R-:W-:-:S05]  /*e540*/  @!P6 IMAD.MOV.U32 R2, RZ, RZ, R10 ;  /* 0x000000ffff02e224 */ /* 0x000fca00078e000a */
[----:B------:R0:W-:Y:S01]  /*e550*/  @!P6 LDGSTS.E.BYPASS.LTC128B.128 [R26+0x18400], desc[UR36][R2.64], !P0 ;  /* 0x18400000021aefae */ /* 0x0001e2000c101d64 */
[----:B------:R-:W-:Y:S01]  /*e560*/  @P5 LOP3.LUT R23, R23, 0x1000, RZ, 0xfc, !PT ;  /* 0x0000100017175812 */ /* 0x000fe200078efcff */
[----:B0-----:R-:W-:Y:S02]  /*e570*/  @!P5 IMAD.MOV.U32 R2, RZ, RZ, R7 ;  /* 0x000000ffff02d224 */ /* 0x001fe400078e0007 */
[----:B------:R-:W-:-:S05]  /*e580*/  @!P5 IMAD.MOV.U32 R3, RZ, RZ, R9 ;  /* 0x000000ffff03d224 */ /* 0x000fca00078e0009 */
[----:B------:R0:W-:Y:S01]  /*e590*/  @!P5 LDGSTS.E.BYPASS.LTC128B.128 [R26+0x18c00], desc[UR36][R2.64], !P0 ;  /* 0x18c00000021adfae */ /* 0x0001e2000c101d64 */
[----:B------:R-:W-:-:S03]  /*e5a0*/  LOP3.LUT R23, R23, 0xfffff7ff, RZ, 0xc0, !PT ;  /* 0xfffff7ff17177812 */ /* 0x000fc600078ec0ff */
[----:B------:R-:W1:Y:S01]  /*e5b0*/  SHFL.IDX PT, R9, R0, 0x5, 0x181f ;  /* 0x00b81f0000097f89 */ /* 0x000e6200000e0000 */
[----:B0-----:R-:W-:Y:S02]  /*e5c0*/  @!P3 IMAD.MOV.U32 R2, RZ, RZ, R11 ;  /* 0x000000ffff02b224 */ /* 0x001fe400078e000b */
[----:B------:R-:W-:-:S05]  /*e5d0*/  @!P3 IMAD.MOV.U32 R3, RZ, RZ, R8 ;  /* 0x000000ffff03b224 */ /* 0x000fca00078e0008 */
[----:B------:R0:W-:Y:S01]  /*e5e0*/  @!P3 LDGSTS.E.BYPASS.LTC128B.128 [R26+0x19400], desc[UR36][R2.64], !P0 ;  /* 0x19400000021abfae */ /* 0x0001e2000c101d64 */
[----:B------:R-:W-:-:S03]  /*e5f0*/  @P3 LOP3.LUT R23, R23, 0x800, RZ, 0xfc, !PT ;  /* 0x0000080017173812 */ /* 0x000fc600078efcff */
[----:B------:R-:W2:Y:S01]  /*e600*/  SHFL.IDX PT, R8, R5, 0x5, 0x181f ;  /* 0x00b81f0005087f89 */ /* 0x000ea200000e0000 */
[----:B0-----:R-:W-:-:S03]  /*e610*/  VIADD R2, R4, 0x50 ;  /* 0x0000005004027836 */ /* 0x001fc60000000000 */
[----:B------:R-:W0:Y:S01]  /*e620*/  SHFL.IDX PT, R7, R0, 0x6, 0x181f ;  /* 0x00d81f0000077f89 */ /* 0x000e2200000e0000 */
[----:B------:R-:W-:Y:S01]  /*e630*/  @!P2 IMAD.MOV.U32 R3, RZ, RZ, R13 ;  /* 0x000000ffff03a224 */ /* 0x000fe200078e000d */
[----:B------:R-:W-:Y:S01]  /*e640*/  ISETP.GE.AND P3, PT, R2, R6, PT ;  /* 0x000000060200720c */ /* 0x000fe20003f66270 */
[----:B------:R-:W-:Y:S01]  /*e650*/  @!P2 IMAD.MOV.U32 R2, RZ, RZ, R14 ;  /* 0x000000ffff02a224 */ /* 0x000fe200078e000e */
[----:B------:R-:W-:-:S04]  /*e660*/  LOP3.LUT R23, R23, 0xfffffdff, RZ, 0xc0, !PT ;  /* 0xfffffdff17177812 */ /* 0x000fc800078ec0ff */
[----:B------:R3:W-:Y:S01]  /*e670*/  @!P2 LDGSTS.E.BYPASS.LTC128B.128 [R26+0x19c00], desc[UR36][R2.64], !P0 ;  /* 0x19c00000021aafae */ /* 0x0007e2000c101d64 */
[----:B------:R-:W-:-:S03]  /*e680*/  @P2 LOP3.LUT R23, R23, 0x200, RZ, 0xfc, !PT ;  /* 0x0000020017172812 */ /* 0x000fc600078efcff */
[----:B---3--:R-:W3:Y:S01]  /*e690*/  SHFL.IDX PT, R2, R5, 0x6, 0x181f ;  /* 0x00d81f0005027f89 */ /* 0x008ee200000e0000 */
[----:B------:R-:W-:-:S05]  /*e6a0*/  VIADD R3, R4, 0x60 ;  /* 0x0000006004037836 */ /* 0x000fca0000000000 */
[----:B------:R-:W-:Y:S02]  /*e6b0*/  ISETP.GE.AND P2, PT, R3, R6, PT ;  /* 0x000000060300720c */ /* 0x000fe40003f46270 */
[----:B-1----:R-:W-:-:S05]  /*e6c0*/  @!P3 LEA R9, P1, R20, R9, 0x1 ;  /* 0x000000091409b211 */ /* 0x002fca00078208ff */
[----:B--2---:R-:W-:-:S06]  /*e6d0*/  @!P3 IMAD.X R8, RZ, RZ, R8, P1 ;  /* 0x000000ffff08b224 */ /* 0x004fcc00008e0608 */
[----:B0-----:R-:W-:Y:S01]  /*e6e0*/  @!P2 LEA R7, P1, R20, R7, 0x1 ;  /* 0x000000071407a211 */ /* 0x001fe200078208ff */
[----:B------:R-:W-:-:S04]  /*e6f0*/  @!P4 IMAD.MOV.U32 R3, RZ, RZ, R12 ;  /* 0x000000ffff03c224 */ /* 0x000fc800078e000c */
[----:B---3--:R-:W-:Y:S02]  /*e700*/  @!P2 IMAD.X R10, RZ, RZ, R2, P1 ;  /* 0x000000ffff0aa224 */ /* 0x008fe400008e0602 */
[----:B------:R-:W-:-:S05]  /*e710*/  @!P4 IMAD.MOV.U32 R2, RZ, RZ, R15 ;  /* 0x000000ffff02c224 */ /* 0x000fca00078e000f */
[----:B------:R0:W-:Y:S01]  /*e720*/  @!P4 LDGSTS.E.BYPASS.LTC128B.128 [R26+0x1a400], desc[UR36][R2.64], !P0 ;  /* 0x1a400000021acfae */ /* 0x0001e2000c101d64 */
[----:B------:R-:W-:Y:S01]  /*e730*/  LOP3.LUT R23, R23, 0xfffffeff, RZ, 0xc0, !PT ;  /* 0xfffffeff17177812 */ /* 0x000fe200078ec0ff */
[----:B0-----:R-:W-:Y:S02]  /*e740*/  @!P3 IMAD.MOV.U32 R2, RZ, RZ, R9 ;  /* 0x000000ffff02b224 */ /* 0x001fe400078e0009 */
[----:B------:R-:W-:-:S05]  /*e750*/  @!P3 IMAD.MOV.U32 R3, RZ, RZ, R8 ;  /* 0x000000ffff03b224 */ /* 0x000fca00078e0008 */
[----:B------:R0:W-:Y:S04]  /*e760*/  @!P3 LDGSTS.E.BYPASS.LTC128B.128 [R26+0x1ac00], desc[UR36][R2.64], !P0 ;  /* 0x1ac00000021abfae */ /* 0x0001e8000c101d64 */
[----:B------:R-:W1:Y:S01]  /*e770*/  SHFL.IDX PT, R5, R5, 0x7, 0x181f ;  /* 0x00f81f0005057f89 */ /* 0x000e6200000e0000 */
[----:B0-----:R-:W-:Y:S02]  /*e780*/  @!P2 IMAD.MOV.U32 R2, RZ, RZ, R7 ;  /* 0x000000ffff02a224 */ /* 0x001fe400078e0007 */
[----:B------:R-:W-:Y:S01]  /*e790*/  @!P2 IMAD.MOV.U32 R3, RZ, RZ, R10 ;  /* 0x000000ffff03a224 */ /* 0x000fe200078e000a */
[----:B------:R-:W0:Y:S04]  /*e7a0*/  SHFL.IDX PT, R0, R0, 0x7, 0x181f ;  /* 0x00f81f0000007f89 */ /* 0x000e2800000e0000 */
[----:B------:R2:W-:Y:S01]  /*e7b0*/  @!P2 LDGSTS.E.BYPASS.LTC128B.128 [R26+0x1b400], desc[UR36][R2.64], !P0 ;  /* 0x1b400000021aafae */ /* 0x0005e2000c101d64 */
[----:B------:R-:W-:-:S04]  /*e7c0*/  @P4 LOP3.LUT R23, R23, 0x100, RZ, 0xfc, !PT ;  /* 0x0000010017174812 */ /* 0x000fc800078efcff */
[----:B------:R-:W-:-:S04]  /*e7d0*/  LOP3.LUT R23, R23, 0xffffff7f, RZ, 0xc0, !PT ;  /* 0xffffff7f17177812 */ /* 0x000fc800078ec0ff */
[----:B------:R-:W-:-:S04]  /*e7e0*/  @P3 LOP3.LUT R23, R23, 0x80, RZ, 0xfc, !PT ;  /* 0x0000008017173812 */ /* 0x000fc800078efcff */
[----:B------:R-:W-:-:S04]  /*e7f0*/  LOP3.LUT R23, R23, 0xffffffbf, RZ, 0xc0, !PT ;  /* 0xffffffbf17177812 */ /* 0x000fc800078ec0ff */
[----:B-12---:R-:W-:-:S07]  /*e800*/  @P2 LOP3.LUT R23, R23, 0x40, RZ, 0xfc, !PT ;  /* 0x0000004017172812 */ /* 0x006fce00078efcff */
.L_x_1311:
[----:B------:R-:W-:Y:S01]  /*e810*/  VIADD R4, R4, 0x70 ;  /* 0x0000007004047836 */ /* 0x000fe20000000000 */
[----:B------:R-:W-:-:S04]  /*e820*/  LOP3.LUT R23, R23, 0xffffbfff, RZ, 0xc0, !PT ;  /* 0xffffbfff17177812 */ /* 0x000fc800078ec0ff */
[----:B------:R-:W-:-:S13]  /*e830*/  ISETP.GE.AND P2, PT, R4, R6, PT ;  /* 0x000000060400720c */ /* 0x000fda0003f46270 */
[----:B0-----:R-:W-:Y:S02]  /*e840*/  @!P2 LEA R2, P1, R20, R0, 0x1 ;  /* 0x000000001402a211 */ /* 0x001fe400078208ff */
[----:B------:R-:W-:-:S03]  /*e850*/  @P2 LOP3.LUT R23, R23, 0x4000, RZ, 0xfc, !PT ;  /* 0x0000400017172812 */ /* 0x000fc600078efcff */
[----:B------:R-:W-:-:S05]  /*e860*/  @!P2 IMAD.X R3, RZ, RZ, R5, P1 ;  /* 0x000000ffff03a224 */ /* 0x000fca00008e0605 */
[----:B------:R-:W-:Y:S01]  /*e870*/  @!PT LDS RZ, [RZ] ;  /* 0x00000000fffff984 */ /* 0x000fe20000000800 */
[----:B------:R-:W-:Y:S01]  /*e880*/  @!PT LDS RZ, [RZ] ;  /* 0x00000000fffff984 */ /* 0x000fe20000000800 */
[----:B------:R-:W-:Y:S01]  /*e890*/  @!PT LDS RZ, [RZ] ;  /* 0x00000000fffff984 */ /* 0x000fe20000000800 */
[----:B------:R0:W-:Y:S01]  /*e8a0*/  @!P2 LDGSTS.E.BYPASS.LTC128B.128 [R26+0x1bc00], desc[UR36][R2.64], !P0 ;  /* 0x1bc00000021aafae */ /* 0x0001e2000c101d64 */
[----:B------:R-:W-:Y:S01]  /*e8b0*/  PLOP3.LUT P0, PT, PT, PT, PT, 0x80, 0x0 ;  /* 0x000000000000781c */ /* 0x000fe20003f0f070 */
[----:B------:R-:W-:-:S12]  /*e8c0*/  NOP ;  /* 0x0000000000007918 */ /* 0x000fd80000000000 */
.L_x_1218:
[----:B------:R-:W-:Y:S02]  /*e8d0*/  PLOP3.LUT P1, PT, P1, P0, PT, 0xa2, 0x0 ;  /* 0x000000000000781c */ /* 0x000fe40000f21472 */
[----:B------:R-:W-:-:S08]  /*e8e0*/  @P0 R2UR P1, UR4, R22 ;  /* 0x00000000160402ca */ /* 0x000fd00000020000 */
[----:B------:R-:W-:-:S05]  /*e8f0*/  @P0 PLOP3.LUT P0, PT, P1, PT, PT, 0x80, 0x0 ;  /* 0x000000000000081c */ /* 0x000fca0000f0f070 */
[----:B------:R-:W-:Y:S01]  /*e900*/  @!P1 SYNCS.ARRIVE.TRANS64.RED.A0T1 RZ, [UR4+0x32400], RZ ;  /* 0x032400ffffff99a7 */ /* 0x000fe20008200404 */
[----:B------:R-:W-:Y:S07]  /*e910*/  @!P1 ARRIVES.LDGSTSBAR.64.TRANSCNT [UR4+0x32400] ;  /* 0x03240000ff0099b0 */ /* 0x000fee0008000a84 */
[----:B------:R-:W-:Y:S05]  /*e920*/  @P0 BRA.U.ANY `(.L_x_1218) ;  /* 0xfffffffd00e80947 */ /* 0x000fea000393ffff */
[----:B------:R-:W-:Y:S01]  /*e930*/  NOP ;  /* 0x0000000000007918 */ /* 0x000fe20000000000 */
[----:B------:R-:W-:Y:S01]  /*e940*/  VIADD R0, R22, 0x22400 ;  /* 0x0002240016007836 */ /* 0x000fe20000000000 */
[----:B------:R1:W-:Y:S01]  /*e950*/  SYNCS.ARRIVE.TRANS64.A1T0 RZ, [R22+URZ+0x32400], RZ ;  /* 0x032400ff16ff79a7 */ /* 0x0003e2000810003f */
[----:B------:R-:W-:Y:S03]  /*e960*/  BSSY B6, `(.L_x_1219) ;  /* 0x0000013000067945 */ /* 0x000fe60003800000 */
[----:B------:R-:W-:-:S13]  /*e970*/  LOP3.LUT P0, RZ, R0, 0x3ff, RZ, 0xc0, !PT ;  /* 0x000003ff00ff7812 */ /* 0x000fda000780c0ff */
[----:B-1----:R-:W-:Y:S05]  /*e980*/  @!P0 BRA `(.L_x_1220) ;  /* 0x0000000000408947 */ /* 0x002fea0003800000 */
        /* <DEDUP_REMOVED lines=16> */
.L_x_1220:
[----:B------:R-:W-:Y:S05]  /*ea90*/  BSYNC B6 ;  /* 0x0000000000067941 */ /* 0x000fea0003800000 */
.L_x_1219:
[----:B------:R-:W2:Y:S01]  /*eaa0*/  LDL.LU R21, [R1] ;  /* 0x0000000001157983 */ /* 0x000ea20000300800 */
[----:B0-----:R-:W0:Y:S01]  /*eab0*/  LDC R2, c[0x0][0x448] ;  /* 0x00011200ff027b82 */ /* 0x001e220000000800 */
[----:B------:R-:W-:Y:S02]  /*eac0*/  ULDC.64 UR4, c[0x0][0x398] ;  /* 0x0000e60000047ab9 */ /* 0x000fe40000000a00 */
[----:B------:R-:W3:Y:S01]  /*ead0*/  LDL.LU R20, [R1+0x8] ;  /* 0x0000080001147983 */ /* 0x000ee20000300800 */
[----:B0-----:R-:W-:-:S13]  /*eae0*/  ISETP.NE.AND P6, PT, R2, 0x1, PT ;  /* 0x000000010200780c */ /* 0x001fda0003fc5270 */
[----:B------:R-:W0:Y:S08]  /*eaf0*/  @P6 LDC R3, c[0x0][0x44c] ;  /* 0x00011300ff036b82 */ /* 0x000e300000000800 */
[----:B------:R-:W1:Y:S01]  /*eb00*/  @P6 LDC R2, c[0x0][0x450] ;  /* 0x00011400ff026b82 */ /* 0x000e620000000800 */
[----:B------:R-:W-:Y:S02]  /*eb10*/  IMAD.MOV.U32 R0, RZ, RZ, R17 ;  /* 0x000000ffff007224 */ /* 0x000fe400078e0011 */
[----:B0-----:R-:W-:-:S05]  /*eb20*/  @P6 IMAD.HI.U32 R3, R17, R3, RZ ;  /* 0x0000000311036227 */ /* 0x001fca00078e00ff */
[----:B-1----:R-:W-:Y:S01]  /*eb30*/  @P6 SHF.R.U32.HI R0, RZ, R2, R3 ;  /* 0x00000002ff006219 */ /* 0x002fe20000011603 */
[----:B------:R-:W-:Y:S01]  /*eb40*/  IMAD.WIDE.U32 R2, R35, UR4, RZ ;  /* 0x0000000423027c25 */ /* 0x000fe2000f8e00ff */
[----:B------:R-:W0:Y:S02]  /*eb50*/  S2R R8, SR_TID.X ;  /* 0x0000000000087919 */ /* 0x000e240000002100 */
[----:B------:R-:W-:Y:S01]  /*eb60*/  SHF.R.S32.HI R5, RZ, 0x1f, R0 ;  /* 0x0000001fff057819 */ /* 0x000fe20000011400 */
[----:B0-----:R-:W-:-:S05]  /*eb70*/  IMAD.SHL.U32 R8, R8, 0x8, RZ ;  /* 0x0000000808087824 */ /* 0x001fca00078e00ff */
[----:B------:R-:W-:Y:S01]  /*eb80*/  LOP3.LUT R8, R8, 0x38, RZ, 0xc0, !PT ;  /* 0x0000003808087812 */ /* 0x000fe200078ec0ff */
[----:B--2---:R-:W-:-:S04]  /*eb90*/  IMAD R4, R21, UR4, RZ ;  /* 0x0000000415047c24 */ /* 0x004fc8000f8e02ff */
[----:B------:R-:W-:Y:S01]  /*eba0*/  IMAD R4, R35, UR5, R4 ;  /* 0x0000000523047c24 */ /* 0x000fe2000f8e0204 */
[----:B------:R-:W-:-:S03]  /*ebb0*/  ULDC.64 UR4, c[0x0][0x3d8] ;  /* 0x0000f60000047ab9 */ /* 0x000fc60000000a00 */
[----:B------:R-:W-:Y:S02]  /*ebc0*/  IMAD.IADD R3, R3, 0x1, R4 ;  /* 0x0000000103037824 */ /* 0x000fe400078e0204 */
[----:B------:R-:W-:-:S04]  /*ebd0*/  IMAD.WIDE.U32 R2, R18, UR4, R2 ;  /* 0x0000000412027c25 */ /* 0x000fc8000f8e0002 */
[----:B------:R-:W-:Y:S01]  /*ebe0*/  IMAD R3, R18, UR5, R3 ;  /* 0x0000000512037c24 */ /* 0x000fe2000f8e0203 */
[----:B------:R-:W-:Y:S02]  /*ebf0*/  ULDC.64 UR4, c[0x0][0x3e0] ;  /* 0x0000f80000047ab9 */ /* 0x000fe40000000a00 */
[----:B---3--:R-:W-:Y:S02]  /*ec00*/  IMAD R4, R20, UR4, RZ ;  /* 0x0000000414047c24 */ /* 0x008fe4000f8e02ff */
[----:B------:R-:W0:Y:S01]  /*ec10*/  S2R R20, SR_TID.X ;  /* 0x0000000000147919 */ /* 0x000e220000002100 */
[----:B------:R-:W-:Y:S01]  /*ec20*/  IMAD.WIDE.U32 R2, R34, UR4, R2 ;  /* 0x0000000422027c25 */ /* 0x000fe2000f8e0002 */
[----:B------:R-:W-:-:S03]  /*ec30*/  ULDC UR4, c[0x0][0x448] ;  /* 0x0001120000047ab9 */ /* 0x000fc60000000800 */
[----:B------:R-:W-:-:S04]  /*ec40*/  IMAD R4, R34, UR5, R4 ;  /* 0x0000000522047c24 */ /* 0x000fc8000f8e0204 */
[----:B------:R-:W-:Y:S02]  /*ec50*/  IMAD.IADD R3, R3, 0x1, R4 ;  /* 0x0000000103037824 */ /* 0x000fe400078e0204 */
[----:B------:R-:W-:-:S04]  /*ec60*/  IMAD.MOV R4, RZ, RZ, -R0 ;  /* 0x000000ffff047224 */ /* 0x000fc800078e0a00 */
[----:B------:R-:W-:Y:S01]  /*ec70*/  IMAD R4, R4, UR4, R17 ;  /* 0x0000000404047c24 */ /* 0x000fe2000f8e0211 */
[----:B------:R-:W-:Y:S02]  /*ec80*/  ULDC.64 UR4, c[0x0][0x3d0] ;  /* 0x0000f40000047ab9 */ /* 0x000fe40000000a00 */
[----:B------:R-:W-:Y:S02]  /*ec90*/  IMAD R5, R5, UR4, RZ ;  /* 0x0000000405057c24 */ /* 0x000fe4000f8e02ff */
[----:B------:R-:W-:-:S04]  /*eca0*/  IMAD.WIDE.U32 R2, R0, UR4, R2 ;  /* 0x0000000400027c25 */ /* 0x000fc8000f8e0002 */
[----:B------:R-:W-:Y:S01]  /*ecb0*/  IMAD R5, R0, UR5, R5 ;  /* 0x0000000500057c24 */ /* 0x000fe2000f8e0205 */
[----:B------:R-:W-:Y:S01]  /*ecc0*/  SHF.R.S32.HI R0, RZ, 0x1f, R4 ;  /* 0x0000001fff007819 */ /* 0x000fe20000011404 */
[----:B------:R-:W-:Y:S02]  /*ecd0*/  ULDC.64 UR4, c[0x0][0x3c8] ;  /* 0x0000f20000047ab9 */ /* 0x000fe40000000a00 */
[----:B------:R-:W-:Y:S02]  /*ece0*/  IMAD.IADD R3, R3, 0x1, R5 ;  /* 0x0000000103037824 */ /* 0x000fe400078e0205 */
[----:B------:R-:W-:Y:S02]  /*ecf0*/  IMAD R0, R0, UR4, RZ ;  /* 0x0000000400007c24 */ /* 0x000fe4000f8e02ff */
[----:B0-----:R-:W-:Y:S02]  /*ed00*/  IMAD.SHL.U32 R20, R20, 0x8, RZ ;  /* 0x0000000814147824 */ /* 0x001fe400078e00ff */
[----:B------:R-:W-:-:S02]  /*ed10*/  IMAD R0, R4, UR5, R0 ;  /* 0x0000000504007c24 */ /* 0x000fc4000f8e0200 */
[----:B------:R-:W-:Y:S01]  /*ed20*/  IMAD.WIDE.U32 R2, R4, UR4, R2 ;  /* 0x0000000404027c25 */ /* 0x000fe2000f8e0002 */
[----:B------:R-:W-:Y:S01]  /*ed30*/  ULDC.64 UR4, c[0x0][0x390] ;  /* 0x0000e40000047ab9 */ /* 0x000fe20000000a00 */
[----:B------:R-:W-:Y:S02]  /*ed40*/  LOP3.LUT R20, R20, 0x38, RZ, 0xc0, !PT ;  /* 0x0000003814147812 */ /* 0x000fe400078ec0ff */
[----:B------:R-:W-:Y:S01]  /*ed50*/  IMAD.IADD R3, R3, 0x1, R0 ;  /* 0x0000000103037824 */ /* 0x000fe200078e0200 */
[----:B------:R-:W-:Y:S01]  /*ed60*/  LEA R0, P0, R2, UR4, 0x1 ;  /* 0x0000000402007c11 */ /* 0x000fe2000f8008ff */
[----:B------:R-:W-:Y:S01]  /*ed70*/  ULDC UR4, c[0x0][0x3b8] ;  /* 0x0000ee0000047ab9 */ /* 0x000fe20000000800 */
[C---:B------:R-:W-:Y:S02]  /*ed80*/  LOP3.LUT R9, R20.reuse, 0x40, RZ, 0xfc, !PT ;  /* 0x0000004014097812 */ /* 0x040fe400078efcff */
[C---:B------:R-:W-:Y:S02]  /*ed90*/  LOP3.LUT R7, R20.reuse, 0x80, RZ, 0xfc, !PT ;  /* 0x0000008014077812 */ /* 0x040fe400078efcff */
[----:B------:R-:W-:-:S02]  /*eda0*/  LOP3.LUT R6, R20, 0xc0, RZ, 0xfc, !PT ;  /* 0x000000c014067812 */ /* 0x000fc400078efcff */
[----:B------:R-:W-:Y:S01]  /*edb0*/  LEA.HI.X R4, R2, UR5, R3, 0x1, P0 ;  /* 0x0000000502047c11 */ /* 0x000fe200080f0c03 */
[----:B------:R-:W-:Y:S01]  /*edc0*/  UMOV UR5, 0xffffffff ;  /* 0xffffffff00057882 */ /* 0x000fe20000000000 */
[----:B------:R-:W-:Y:S02]  /*edd0*/  ISETP.GE.AND P4, PT, R8, UR4, PT ;  /* 0x0000000408007c0c */ /* 0x000fe4000bf86270 */
[----:B------:R-:W-:Y:S02]  /*ede0*/  ISETP.GE.AND P3, PT, R9, UR4, PT ;  /* 0x0000000409007c0c */ /* 0x000fe4000bf66270 */
[----:B------:R-:W-:Y:S02]  /*edf0*/  ISETP.GE.AND P2, PT, R7, UR4, PT ;  /* 0x0000000407007c0c */ /* 0x000fe4000bf46270 */
[----:B------:R-:W-:Y:S01]  /*ee00*/  ISETP.GE.AND P1, PT, R6, UR4, PT ;  /* 0x0000000406007c0c */ /* 0x000fe2000bf26270 */
[----:B------:R-:W-:-:S12]  /*ee10*/  BRA.DIV UR5, `(.L_x_1221) ;  /* 0x0000004605607947 */ /* 0x000fd8000b800000 */
[----:B------:R-:W0:Y:S01]  /*ee20*/  SHFL.IDX PT, R14, R0, RZ, 0x181f ;  /* 0x00181fff000e7589 */ /* 0x000e2200000e0000 */
[C---:B------:R-:W-:Y:S02]  /*ee30*/  LOP3.LUT P6, RZ, R23.reuse, 0x2000, RZ, 0xc0, !PT ;  /* 0x0000200017ff7812 */ /* 0x040fe400078cc0ff */
[----:B------:R-:W-:Y:S01]  /*ee40*/  LOP3.LUT P5, RZ, R23, 0x1000, RZ, 0xc0, !PT ;  /* 0x0000100017ff7812 */ /* 0x000fe200078ac0ff */
[----:B------:R-:W1:Y:S10]  /*ee50*/  SHFL.IDX PT, R2, R4, RZ, 0x181f ;  /* 0x00181fff04027589 */ /* 0x000e7400000e0000 */
[----:B0-----:R-:W-:-:S02]  /*ee60*/  @!P6 LEA R5, P0, R8, R14, 0x1 ;  /* 0x0000000e0805e211 */ /* 0x001fc400078008ff */
[----:B------:R-:W0:Y:S03]  /*ee70*/  SHFL.IDX PT, R14, R0, 0x1, 0x181f ;  /* 0x00381f00000e7f89 */ /* 0x000e2600000e0000 */
[----:B-1----:R-:W-:Y:S02]  /*ee80*/  @!P6 IMAD.X R3, RZ, RZ, R2, P0 ;  /* 0x000000ffff03e224 */ /* 0x002fe400000e0602 */
[----:B------:R-:W-:Y:S02]  /*ee90*/  @!P6 IMAD.MOV.U32 R2, RZ, RZ, R5 ;  /* 0x000000ffff02e224 */ /* 0x000fe400078e0005 */
[----:B------:R-:W1:Y:S04]  /*eea0*/  SHFL.IDX PT, R5, R4, 0x1, 0x181f ;  /* 0x00381f0004057f89 */ /* 0x000e6800000e0000 */
[----:B------:R-:W-:Y:S04]  /*eeb0*/  @!P6 LDGSTS.E.BYPASS.LTC128B.128 [R26+0x22400], desc[UR36][R2.64], !P4 ;  /* 0x22400000021aefae */ /* 0x000fe8000e101d64 */
[----:B------:R-:W-:Y:S04]  /*eec0*/  @!P6 LDGSTS.E.BYPASS.LTC128B.128 [R26+0x26400], desc[UR36][R2.64+0x80], !P3 ;  /* 0x26400080021aefae */ /* 0x000fe8000d901d64 */
[----:B------:R-:W-:Y:S04]  /*eed0*/  @!P6 LDGSTS.E.BYPASS.LTC128B.128 [R26+0x2a400], desc[UR36][R2.64+0x100], !P2 ;  /* 0x2a400100021aefae */ /* 0x000fe8000d101d64 */
[----:B------:R2:W-:Y:S01]  /*eee0*/  @!P6 LDGSTS.E.BYPASS.LTC128B.128 [R26+0x2e400], desc[UR36][R2.64+0x180], !P1 ;  /* 0x2e400180021aefae */ /* 0x0005e2000c901d64 */
[----:B0-----:R-:W-:-:S02]  /*eef0*/  @!P5 LEA R6, P0, R8, R14, 0x1 ;  /* 0x0000000e0806d211 */ /* 0x001fc400078008ff */
[C---:B------:R-:W-:Y:S01]  /*ef00*/  LOP3.LUT P6, RZ, R23.reuse, 0x80, RZ, 0xc0, !PT ;  /* 0x0000008017ff7812 */ /* 0x040fe200078cc0ff */
[----:B------:R-:W0:Y:S01]  /*ef10*/  SHFL.IDX PT, R14, R0, 0x2, 0x181f ;  /* 0x00581f00000e7f89 */ /* 0x000e2200000e0000 */
[----:B------:R-:W-:Y:S01]  /*ef20*/  LOP3.LUT R23, R23, 0xfff7ffff, RZ, 0xc0, !PT ;  /* 0xfff7ffff17177812 */ /* 0x000fe200078ec0ff */
[----:B-1----:R-:W-:Y:S02]  /*ef30*/  @!P5 IMAD.X R7, RZ, RZ, R5, P0 ;  /* 0x000000ffff07d224 */ /* 0x002fe400000e0605 */
[----:B------:R-:W1:Y:S01]  /*ef40*/  SHFL.IDX PT, R5, R4, 0x2, 0x181f ;  /* 0x00581f0004057f89 */ /* 0x000e6200000e0000 */
[----:B--2---:R-:W-:Y:S02]  /*ef50*/  @!P5 IMAD.MOV.U32 R2, RZ, RZ, R6 ;  /* 0x000000ffff02d224 */ /* 0x004fe400078e0006 */
[----:B------:R-:W-:-:S05]  /*ef60*/  @!P5 IMAD.MOV.U32 R3, RZ, RZ, R7 ;  /* 0x000000ffff03d224 */ /* 0x000fca00078e0007 */
[----:B------:R-:W-:Y:S01]  /*ef70*/  @P6 LOP3.LUT R23, R23, 0x80000, RZ, 0xfc, !PT ;  /* 0x0008000017176812 */ /* 0x000fe200078efcff */
[----:B------:R-:W-:Y:S03]  /*ef80*/  @!P5 LDGSTS.E.BYPASS.LTC128B.128 [R26+0x22c00], desc[UR36][R2.64], !P4 ;  /* 0x22c00000021adfae */ /* 0x000fe6000e101d64 */
[C---:B------:R-:W-:Y:S01]  /*ef90*/  LOP3.LUT P6, RZ, R23.reuse, 0x200, RZ, 0xc0, !PT ;  /* 0x0000020017ff7812 */ /* 0x040fe200078cc0ff */
[----:B------:R-:W-:Y:S04]  /*efa0*/  @!P5 LDGSTS.E.BYPASS.LTC128B.128 [R26+0x26c00], desc[UR36][R2.64+0x80], !P3 ;  /* 0x26c00080021adfae */ /* 0x000fe8000d901d64 */
[----:B------:R-:W-:Y:S04]  /*efb0*/  @!P5 LDGSTS.E.BYPASS.LTC128B.128 [R26+0x2ac00], desc[UR36][R2.64+0x100], !P2 ;  /* 0x2ac00100021adfae */ /* 0x000fe8000d101d64 */
[----:B------:R2:W-:Y:S01]  /*efc0*/  @!P5 LDGSTS.E.BYPASS.LTC128B.128 [R26+0x2ec00], desc[UR36][R2.64+0x180], !P1 ;  /* 0x2ec00180021adfae */ /* 0x0005e2000c901d64 */
[----:B------:R-:W-:-:S02]  /*efd0*/  LOP3.LUT P5, RZ, R23, 0x40, RZ, 0xc0, !PT ;  /* 0x0000004017ff7812 */ /* 0x000fc400078ac0ff */
[----:B------:R-:W-:-:S11]  /*efe0*/  LOP3.LUT R23, R23, 0xfffbffff, RZ, 0xc0, !PT ;  /* 0xfffbffff17177812 */ /* 0x000fd600078ec0ff */
[----:B------:R-:W-:-:S04]  /*eff0*/  @P5 LOP3.LUT R23, R23, 0x40000, RZ, 0xfc, !PT ;  /* 0x0004000017175812 */ /* 0x000fc800078efcff */
[C---:B------:R-:W-:Y:S02]  /*f000*/  LOP3.LUT P5, RZ, R23.reuse, 0x100, RZ, 0xc0, !PT ;  /* 0x0000010017ff7812 */ /* 0x040fe400078ac0ff */
[----:B------:R-:W-:-:S11]  /*f010*/  LOP3.LUT R23, R23, 0xffefffff, RZ, 0xc0, !PT ;  /* 0xffefffff17177812 */ /* 0x000fd600078ec0ff */
[----:B------:R-:W-:-:S04]  /*f020*/  @P5 LOP3.LUT R23, R23, 0x100000, RZ, 0xfc, !PT ;  /* 0x0010000017175812 */ /* 0x000fc800078efcff */
[----:B------:R-:W-:-:S13]  /*f030*/  LOP3.LUT P5, RZ, R23, 0x800, RZ, 0xc0, !PT ;  /* 0x0000080017ff7812 */ /* 0x000fda00078ac0ff */
[----:B0-----:R-:W-:Y:S02]  /*f040*/  @!P5 LEA R6, P0, R8, R14, 0x1 ;  /* 0x0000000e0806d211 */ /* 0x001fe400078008ff */
[----:B------:R-:W0:Y:S03]  /*f050*/  SHFL.IDX PT, R14, R0, 0x3, 0x181f ;  /* 0x00781f00000e7f89 */ /* 0x000e2600000e0000 */
[----:B-1----:R-:W-:Y:S02]  /*f060*/  @!P5 IMAD.X R7, RZ, RZ, R5, P0 ;  /* 0x000000ffff07d224 */ /* 0x002fe400000e0605 */
[----:B------:R-:W1:Y:S01]  /*f070*/  SHFL.IDX PT, R5, R4, 0x3, 0x181f ;  /* 0x00781f0004057f89 */ /* 0x000e6200000e0000 */
[----:B--2---:R-:W-:Y:S02]  /*f080*/  @!P5 IMAD.MOV.U32 R2, RZ, RZ, R6 ;  /* 0x000000ffff02d224 */ /* 0x004fe400078e0006 */
[----:B------:R-:W-:-:S05]  /*f090*/  @!P5 IMAD.MOV.U32 R3, RZ, RZ, R7 ;  /* 0x000000ffff03d224 */ /* 0x000fca00078e0007 */
[----:B------:R-:W-:Y:S04]  /*f0a0*/  @!P5 LDGSTS.E.BYPASS.LTC128B.128 [R26+0x23400], desc[UR36][R2.64], !P4 ;  /* 0x23400000021adfae */ /* 0x000fe8000e101d64 */
[----:B------:R-:W-:Y:S04]  /*f0b0*/  @!P5 LDGSTS.E.BYPASS.LTC128B.128 [R26+0x27400], desc[UR36][R2.64+0x80], !P3 ;  /* 0x27400080021adfae */ /* 0x000fe8000d901d64 */
[----:B------:R-:W-:Y:S01]  /*f0c0*/  @!P5 LDGSTS.E.BYPASS.LTC128B.128 [R26+0x2b400], desc[UR36][R2.64+0x100], !P2 ;  /* 0x2b400100021adfae */ /* 0x000fe2000d101d64 */
[----:B0-----:R-:W-:-:S03]  /*f0d0*/  @!P6 LEA R6, P0, R8, R14, 0x1 ;  /* 0x0000000e0806e211 */ /* 0x001fc600078008ff */
[----:B------:R0:W-:Y:S01]  /*f0e0*/  @!P5 LDGSTS.E.BYPASS.LTC128B.128 [R26+0x2f400], desc[UR36][R2.64+0x180], !P1 ;  /* 0x2f400180021adfae */ /* 0x0001e2000c901d64 */
[----:B------:R-:W-:-:S03]  /*f0f0*/  LOP3.LUT P5, RZ, R23, 0x100000, RZ, 0xc0, !PT ;  /* 0x0010000017ff7812 */ /* 0x000fc600078ac0ff */
[----:B------:R-:W2:Y:S01]  /*f100*/  SHFL.IDX PT, R14, R0, 0x4, 0x181f ;  /* 0x00981f00000e7f89 */ /* 0x000ea200000e0000 */
[----:B-1----:R-:W-:-:S03]  /*f110*/  @!P6 IMAD.X R7, RZ, RZ, R5, P0 ;  /* 0x000000ffff07e224 */ /* 0x002fc600000e0605 */
[----:B------:R-:W1:Y:S01]  /*f120*/  SHFL.IDX PT, R5, R4, 0x4, 0x181f ;  /* 0x00981f0004057f89 */ /* 0x000e6200000e0000 */
[----:B0-----:R-:W-:Y:S02]  /*f130*/  @!P6 IMAD.MOV.U32 R2, RZ, RZ, R6 ;  /* 0x000000ffff02e224 */ /* 0x001fe400078e0006 */
[----:B------:R-:W-:-:S05]  /*f140*/  @!P6 IMAD.MOV.U32 R3, RZ, RZ, R7 ;  /* 0x000000ffff03e224 */ /* 0x000fca00078e0007 */
[----:B------:R-:W-:Y:S04]  /*f150*/  @!P6 LDGSTS.E.BYPASS.LTC128B.128 [R26+0x23c00], desc[UR36][R2.64], !P4 ;  /* 0x23c00000021aefae */ /* 0x000fe8000e101d64 */
[----:B------:R-:W-:Y:S04]  /*f160*/  @!P6 LDGSTS.E.BYPASS.LTC128B.128 [R26+0x27c00], desc[UR36][R2.64+0x80], !P3 ;  /* 0x27c00080021aefae */ /* 0x000fe8000d901d64 */
[----:B------:R-:W-:Y:S01]  /*f170*/  @!P6 LDGSTS.E.BYPASS.LTC128B.128 [R26+0x2bc00], desc[UR36][R2.64+0x100], !P2 ;  /* 0x2bc00100021aefae */ /* 0x000fe2000d101d64 */
[----:B--2---:R-:W-:-:S03]  /*f180*/  @!P5 LEA R6, P0, R8, R14, 0x1 ;  /* 0x0000000e0806d211 */ /* 0x004fc600078008ff */
[----:B------:R-:W0:Y:S02]  /*f190*/  SHFL.IDX PT, R14, R0, 0x5, 0x181f ;  /* 0x00b81f00000e7f89 */ /* 0x000e2400000e0000 */
[----:B-1----:R-:W-:Y:S02]  /*f1a0*/  @!P5 IMAD.X R7, RZ, RZ, R5, P0 ;  /* 0x000000ffff07d224 */ /* 0x002fe400000e0605 */
[----:B------:R-:W1:Y:S04]  /*f1b0*/  SHFL.IDX PT, R5, R4, 0x5, 0x181f ;  /* 0x00b81f0004057f89 */ /* 0x000e6800000e0000 */
[----:B------:R2:W-:Y:S01]  /*f1c0*/  @!P6 LDGSTS.E.BYPASS.LTC128B.128 [R26+0x2fc00], desc[UR36][R2.64+0x180], !P1 ;  /* 0x2fc00180021aefae */ /* 0x0005e2000c901d64 */
[----:B------:R-:W-:Y:S01]  /*f1d0*/  LOP3.LUT P6, RZ, R23, 0x80000, RZ, 0xc0, !PT ;  /* 0x0008000017ff7812 */ /* 0x000fe200078cc0ff */
[----:B--2---:R-:W-:-:S02]  /*f1e0*/  @!P5 IMAD.MOV.U32 R2, RZ, RZ, R6 ;  /* 0x000000ffff02d224 */ /* 0x004fc400078e0006 */
[----:B------:R-:W-:-:S10]  /*f1f0*/  @!P5 IMAD.MOV.U32 R3, RZ, RZ, R7 ;  /* 0x000000ffff03d224 */ /* 0x000fd400078e0007 */
[----:B0-----:R-:W-:Y:S02]  /*f200*/  @!P6 LEA R6, P0, R8, R14, 0x1 ;  /* 0x0000000e0806e211 */ /* 0x001fe400078008ff */
[----:B------:R-:W0:Y:S03]  /*f210*/  SHFL.IDX PT, R14, R0, 0x6, 0x181f ;  /* 0x00d81f00000e7f89 */ /* 0x000e2600000e0000 */
[----:B-1----:R-:W-:Y:S01]  /*f220*/  @!P6 IMAD.X R7, RZ, RZ, R5, P0 ;  /* 0x000000ffff07e224 */ /* 0x002fe200000e0605 */
[----:B------:R-:W-:Y:S04]  /*f230*/  @!P5 LDGSTS.E.BYPASS.LTC128B.128 [R26+0x24400], desc[UR36][R2.64], !P4 ;  /* 0x24400000021adfae */ /* 0x000fe8000e101d64 */
[----:B------:R-:W1:Y:S04]  /*f240*/  SHFL.IDX PT, R5, R4, 0x6, 0x181f ;  /* 0x00d81f0004057f89 */ /* 0x000e6800000e0000 */
[----:B------:R-:W-:Y:S04]  /*f250*/  @!P5 LDGSTS.E.BYPASS.LTC128B.128 [R26+0x28400], desc[UR36][R2.64+0x80], !P3 ;  /* 0x28400080021adfae */ /* 0x000fe8000d901d64 */
[----:B------:R-:W-:Y:S04]  /*f260*/  @!P5 LDGSTS.E.BYPASS.LTC128B.128 [R26+0x2c400], desc[UR36][R2.64+0x100], !P2 ;  /* 0x2c400100021adfae */ /* 0x000fe8000d101d64 */
[----:B------:R2:W-:Y:S01]  /*f270*/  @!P5 LDGSTS.E.BYPASS.LTC128B.128 [R26+0x30400], desc[UR36][R2.64+0x180], !P1 ;  /* 0x30400180021adfae */ /* 0x0005e2000c901d64 */
[----:B------:R-:W-:Y:S01]  /*f280*/  LOP3.LUT P5, RZ, R23, 0x40000, RZ, 0xc0, !PT ;  /* 0x0004000017ff7812 */ /* 0x000fe200078ac0ff */
[----:B--2---:R-:W-:-:S02]  /*f290*/  @!P6 IMAD.MOV.U32 R2, RZ, RZ, R6 ;  /* 0x000000ffff02e224 */ /* 0x004fc400078e0006 */
[----:B------:R-:W-:-:S10]  /*f2a0*/  @!P6 IMAD.MOV.U32 R3, RZ, RZ, R7 ;  /* 0x000000ffff03e224 */ /* 0x000fd400078e0007 */
[----:B0-----:R-:W-:Y:S02]  /*f2b0*/  @!P5 LEA R6, P0, R8, R14, 0x1 ;  /* 0x0000000e0806d211 */ /* 0x001fe400078008ff */
[----:B------:R0:W2:Y:S03]  /*f2c0*/  SHFL.IDX PT, R14, R0, 0x7, 0x181f ;  /* 0x00f81f00000e7f89 */ /* 0x0000a600000e0000 */
[----:B-1----:R-:W-:Y:S01]  /*f2d0*/  @!P5 IMAD.X R7, RZ, RZ, R5, P0 ;  /* 0x000000ffff07d224 */ /* 0x002fe200000e0605 */
[----:B------:R-:W-:Y:S04]  /*f2e0*/  @!P6 LDGSTS.E.BYPASS.LTC128B.128 [R26+0x24c00], desc[UR36][R2.64], !P4 ;  /* 0x24c00000021aefae */ /* 0x000fe8000e101d64 */
[----:B------:R-:W-:Y:S04]  /*f2f0*/  @!P6 LDGSTS.E.BYPASS.LTC128B.128 [R26+0x28c00], desc[UR36][R2.64+0x80], !P3 ;  /* 0x28c00080021aefae */ /* 0x000fe8000d901d64 */
[----:B------:R-:W-:Y:S04]  /*f300*/  @!P6 LDGSTS.E.BYPASS.LTC128B.128 [R26+0x2cc00], desc[UR36][R2.64+0x100], !P2 ;  /* 0x2cc00100021aefae */ /* 0x000fe8000d101d64 */
[----:B------:R1:W-:Y:S04]  /*f310*/  @!P6 LDGSTS.E.BYPASS.LTC128B.128 [R26+0x30c00], desc[UR36][R2.64+0x180], !P1 ;  /* 0x30c00180021aefae */ /* 0x0003e8000c901d64 */
[----:B------:R0:W3:Y:S01]  /*f320*/  SHFL.IDX PT, R5, R4, 0x7, 0x181f ;  /* 0x00f81f0004057f89 */ /* 0x0000e200000e0000 */
[----:B-1----:R-:W-:-:S02]  /*f330*/  @!P5 IMAD.MOV.U32 R2, RZ, RZ, R6 ;  /* 0x000000ffff02d224 */ /* 0x002fc400078e0006 */
[----:B------:R-:W-:-:S05]  /*f340*/  @!P5 IMAD.MOV.U32 R3, RZ, RZ, R7 ;  /* 0x000000ffff03d224 */ /* 0x000fca00078e0007 */
[----:B------:R0:W-:Y:S04]  /*f350*/  @!P5 LDGSTS.E.BYPASS.LTC128B.128 [R26+0x25400], desc[UR36][R2.64], !P4 ;  /* 0x25400000021adfae */ /* 0x0001e8000e101d64 */
[----:B------:R0:W-:Y:S04]  /*f360*/  @!P5 LDGSTS.E.BYPASS.LTC128B.128 [R26+0x29400], desc[UR36][R2.64+0x80], !P3 ;  /* 0x29400080021adfae */ /* 0x0001e8000d901d64 */
[----:B------:R0:W-:Y:S04]  /*f370*/  @!P5 LDGSTS.E.BYPASS.LTC128B.128 [R26+0x2d400], desc[UR36][R2.64+0x100], !P2 ;  /* 0x2d400100021adfae */ /* 0x0001e8000d101d64 */
[----:B--23--:R0:W-:Y:S02]  /*f380*/  @!P5 LDGSTS.E.BYPASS.LTC128B.128 [R26+0x31400], desc[UR36][R2.64+0x180], !P1 ;  /* 0x31400180021adfae */ /* 0x00c1e4000c901d64 */
.L_x_1329:
[----:B------:R-:W-:Y:S01]  /*f390*/  LOP3.LUT P0, RZ, R23, 0x4000, RZ, 0xc0, !PT ;  /* 0x0000400017ff7812 */ /* 0x000fe2000780c0ff */
[----:B------:R-:W-:-:S12]  /*f3a0*/  BSSY B0, `(.L_x_1222) ;  /* 0x000000b000007945 */ /* 0x000fd80003800000 */
[----:B------:R-:W-:Y:S05]  /*f3b0*/  @P0 BRA `(.L_x_1223) ;  /* 0x0000000000240947 */ /* 0x000fea0003800000 */
[----:B0-----:R-:W-:-:S05]  /*f3c0*/  LEA R2, P0, R8, R14, 0x1 ;  /* 0x0000000e08027211 */ /* 0x001fca00078008ff */
[----:B------:R-:W-:-:S05]  /*f3d0*/  IMAD.X R3, RZ, RZ, R5, P0 ;  /* 0x000000ffff037224 */ /* 0x000fca00000e0605 */
[----:B------:R-:W-:Y:S01]  /*f3e0*/  @!PT LDS RZ, [RZ] ;  /* 0x00000000fffff984 */ /* 0x000fe20000000800 */
[----:B------:R-:W-:Y:S01]  /*f3f0*/  @!PT LDS RZ, [RZ] ;  /* 0x00000000fffff984 */ /* 0x000fe20000000800 */
[----:B------:R-:W-:Y:S01]  /*f400*/  @!PT LDS RZ, [RZ] ;  /* 0x00000000fffff984 */ /* 0x000fe20000000800 */
[----:B------:R1:W-:Y:S04]  /*f410*/  LDGSTS.E.BYPASS.LTC128B.128 [R26+0x25c00], desc[UR36][R2.64], !P4 ;  /* 0x25c00000021a7fae */ /* 0x0003e8000e101d64 */
[----:B------:R1:W-:Y:S04]  /*f420*/  LDGSTS.E.BYPASS.LTC128B.128 [R26+0x29c00], desc[UR36][R2.64+0x80], !P3 ;  /* 0x29c00080021a7fae */ /* 0x0003e8000d901d64 */
[----:B------:R1:W-:Y:S04]  /*f430*/  LDGSTS.E.BYPASS.LTC128B.128 [R26+0x2dc00], desc[UR36][R2.64+0x100], !P2 ;  /* 0x2dc00100021a7fae */ /* 0x0003e8000d101d64 */
[----:B------:R1:W-:Y:S02]  /*f440*/  LDGSTS.E.BYPASS.LTC128B.128 [R26+0x31c00], desc[UR36][R2.64+0x180], !P1 ;  /* 0x31c00180021a7fae */ /* 0x0003e4000c901d64 */
.L_x_1223:
[----:B------:R-:W-:Y:S05]  /*f450*/  BSYNC B0 ;  /* 0x0000000000007941 */ /* 0x000fea0003800000 */
.L_x_1222:
[----:B------:R-:W-:Y:S01]  /*f460*/  NOP ;  /* 0x0000000000007918 */ /* 0x000fe20000000000 */
[----:B------:R-:W-:-:S13]  /*f470*/  PLOP3.LUT P0, PT, PT, PT, PT, 0x80, 0x0 ;  /* 0x000000000000781c */ /* 0x000fda0003f0f070 */
.L_x_1224:
[----:B------:R-:W-:Y:S02]  /*f480*/  PLOP3.LUT P1, PT, P1, P0, PT, 0xa2, 0x0 ;  /* 0x000000000000781c */ /* 0x000fe40000f21472 */
[----:B------:R-:W-:-:S08]  /*f490*/  @P0 R2UR P1, UR4, R22 ;  /* 0x00000000160402ca */ /* 0x000fd00000020000 */
[----:B------:R-:W-:-:S05]  /*f4a0*/  @P0 PLOP3.LUT P0, PT, P1, PT, PT, 0x80, 0x0 ;  /* 0x000000000000081c */ /* 0x000fca0000f0f070 */
[----:B------:R-:W-:Y:S01]  /*f4b0*/  @!P1 SYNCS.ARRIVE.TRANS64.RED.A0T1 RZ, [UR4+0x32410], RZ ;  /* 0x032410ffffff99a7 */ /* 0x000fe20008200404 */
[----:B------:R-:W-:Y:S07]  /*f4c0*/  @!P1 ARRIVES.LDGSTSBAR.64.TRANSCNT [UR4+0x32410] ;  /* 0x03241000ff0099b0 */ /* 0x000fee0008000a84 */
[----:B------:R-:W-:Y:S05]  /*f4d0*/  @P0 BRA.U.ANY `(.L_x_1224) ;  /* 0xfffffffd00e80947 */ /* 0x000fea000393ffff */
[----:B01----:R-:W2:Y:S02]  /*f4e0*/  LDL.LU R2, [R1+0x18] ;  /* 0x0000180001027983 */ /* 0x003ea40000300800 */
        /* <DEDUP_REMOVED lines=11> */
.L_x_1330:
[----:B------:R-:W-:Y:S05]  /*f5a0*/  BSYNC B0 ;  /* 0x0000000000007941 */ /* 0x000fea0003800000 */
.L_x_1225:
[----:B------:R-:W-:-:S13]  /*f5b0*/  LOP3.LUT P0, RZ, R23, 0x400, RZ, 0xc0, !PT ;  /* 0x0000040017ff7812 */ /* 0x000fda000780c0ff */
[----:B------:R-:W-:Y:S05]  /*f5c0*/  @!P0 BRA `(.L_x_1227) ;  /* 0x0000000000048947 */ /* 0x000fea0003800000 */
[----:B------:R-:W-:Y:S01]  /*f5d0*/  BPT.TRAP 0x1 ;  /* 0x000000040000795c */ /* 0x000fe20000300000 */
.L_x_1227:
[----:B------:R-:W-:Y:S01]  /*f5e0*/  SHF.L.U32 R0, R27, 0x1f, RZ ;  /* 0x0000001f1b007819 */ /* 0x000fe200000006ff */
[----:B------:R-:W-:Y:S03]  /*f5f0*/  BSSY B0, `(.L_x_1228) ;  /* 0x0000003000007945 */ /* 0x000fe60003800000 */
[----:B------:R-:W1:Y:S02]  /*f600*/  SYNCS.PHASECHK.TRANS64.TRYWAIT P0, [R25+URZ+0x32460], R0 ;  /* 0x03246000190075a7 */ /* 0x000e64000800017f */
[----:B-1----:R-:W-:Y:S05]  /*f610*/  @!P0 BRA `(.L_x_1229) ;  /* 0x0000004800208947 */ /* 0x002fea0003800000 */
.L_x_1331:
[----:B------:R-:W-:Y:S05]  /*f620*/  BSYNC B0 ;  /* 0x0000000000007941 */ /* 0x000fea0003800000 */
.L_x_1228:
[----:B------:R-:W1:Y:S01]  /*f630*/  LDL.LU R2, [R1+0x10] ;  /* 0x0000100001027983 */ /* 0x000e620000300800 */
[----:B------:R-:W-:Y:S01]  /*f640*/  ULDC.64 UR4, c[0x0][0x328] ;  /* 0x0000ca0000047ab9 */ /* 0x000fe20000000a00 */
[----:B------:R-:W-:Y:S02]  /*f650*/  ULDC.64 UR6, c[0x0][0x318] ;  /* 0x0000c60000067ab9 */ /* 0x000fe40000000a00 */
[----:B------:R-:W2:Y:S04]  /*f660*/  LDL.LU R6, [R1+0x14] ;  /* 0x0000140001067983 */ /* 0x000ea80000300800 */
[----:B------:R-:W3:Y:S01]  /*f670*/  LDL.LU R4, [R1+0x28] ;  /* 0x0000280001047983 */ /* 0x000ee20000300800 */
[C---:B------:R-:W-:Y:S02]  /*f680*/  LOP3.LUT P3, RZ, R23.reuse, 0x10, RZ, 0xc0, !PT ;  /* 0x0000001017ff7812 */ /* 0x040fe4000786c0ff */
[----:B------:R-:W-:-:S02]  /*f690*/  LOP3.LUT P2, RZ, R23, 0x8, RZ, 0xc0, !PT ;  /* 0x0000000817ff7812 */ /* 0x000fc4000784c0ff */
[C---:B------:R-:W-:Y:S02]  /*f6a0*/  LOP3.LUT P1, RZ, R23.reuse, 0x4, RZ, 0xc0, !PT ;  /* 0x0000000417ff7812 */ /* 0x040fe4000782c0ff */
[----:B------:R-:W-:Y:S02]  /*f6b0*/  LOP3.LUT P4, RZ, R23, 0x1, RZ, 0xc0, !PT ;  /* 0x0000000117ff7812 */ /* 0x000fe4000788c0ff */
[----:B------:R-:W-:Y:S01]  /*f6c0*/  SEL R7, RZ, 0x8, P1 ;  /* 0x00000008ff077807 */ /* 0x000fe20000800000 */
[----:B-1----:R-:W-:Y:S02]  /*f6d0*/  IMAD R0, R2, UR4, RZ ;  /* 0x0000000402007c24 */ /* 0x002fe4000f8e02ff */
[----:B0-----:R-:W-:-:S04]  /*f6e0*/  IMAD.WIDE.U32 R2, R37, UR4, RZ ;  /* 0x0000000425027c25 */ /* 0x001fc8000f8e00ff */
[----:B------:R-:W-:Y:S01]  /*f6f0*/  IMAD R5, R37, UR5, R0 ;  /* 0x0000000525057c24 */ /* 0x000fe2000f8e0200 */
[----:B------:R-:W-:Y:S01]  /*f700*/  ULDC.64 UR4, c[0x0][0x338] ;  /* 0x0000ce0000047ab9 */ /* 0x000fe20000000a00 */
[----:B------:R-:W-:Y:S02]  /*f710*/  SEL R0, RZ, 0x2, P3 ;  /* 0x00000002ff007807 */ /* 0x000fe40001800000 */
[----:B------:R-:W-:Y:S02]  /*f720*/  IMAD.IADD R3, R3, 0x1, R5 ;  /* 0x0000000103037824 */ /* 0x000fe400078e0205 */
[----:B--2---:R-:W-:Y:S02]  /*f730*/  IMAD R5, R6, UR4, RZ ;  /* 0x0000000406057c24 */ /* 0x004fe4000f8e02ff */
        /* <DEDUP_REMOVED lines=8> */
[----:B------:R-:W-:Y:S02]  /*f7c0*/  LEA.HI.X R6, R2, UR7, R3, 0x1, P0 ;  /* 0x0000000702067c11 */ /* 0x000fe400080f0c03 */
[----:B------:R-:W-:-:S04]  /*f7d0*/  SEL R3, RZ, 0x4, P2 ;  /* 0x00000004ff037807 */ /* 0x000fc80001000000 */
[----:B---3--:R-:W-:Y:S01]  /*f7e0*/  IADD3 R0, R3, R0, R4 ;  /* 0x0000000003007210 */ /* 0x008fe20007ffe004 */
[----:B------:R-:W-:-:S04]  /*f7f0*/  IMAD R4, R24, 0x6000, R29 ;  /* 0x0000600018047824 */ /* 0x000fc800078e021d */
[----:B------:R-:W-:Y:S01]  /*f800*/  IMAD.IADD R7, R0, 0x1, R7 ;  /* 0x0000000100077824 */ /* 0x000fe200078e0207 */
[----:B------:R-:W-:Y:S06]  /*f810*/  BRA.DIV UR4, `(.L_x_1230) ;  /* 0x0000004604b47947 */ /* 0x000fec000b800000 */
[----:B------:R-:W0:Y:S01]  /*f820*/  S2R R2, SR_TID.X ;  /* 0x0000000000027919 */ /* 0x000e220000002100 */
[----:B------:R-:W-:Y:S01]  /*f830*/  IMAD R4, R4, 0x2, R22 ;  /* 0x0000000204047824 */ /* 0x000fe200078e0216 */
[C---:B------:R-:W-:Y:S01]  /*f840*/  LOP3.LUT P2, RZ, R7.reuse, 0x2, RZ, 0xc0, !PT ;  /* 0x0000000207ff7812 */ /* 0x040fe2000784c0ff */
[----:B------:R-:W1:Y:S01]  /*f850*/  SHFL.IDX PT, R14, R5, RZ, 0x181f ;  /* 0x00181fff050e7589 */ /* 0x000e6200000e0000 */
[----:B------:R-:W-:-:S03]  /*f860*/  LOP3.LUT P1, RZ, R7, 0x4, RZ, 0xc0, !PT ;  /* 0x0000000407ff7812 */ /* 0x000fc6000782c0ff */
        /* <DEDUP_REMOVED lines=65> */
.L_x_1345:
[----:B0-2---:R-:W-:Y:S02]  /*fc80*/  IADD3 R2, P3, R14, R0, RZ ;  /* 0x000000000e027210 */ /* 0x005fe40007f7e0ff */
        /* <DEDUP_REMOVED lines=14> */
.L_x_1231:
        /* <DEDUP_REMOVED lines=10> */
.L_x_1232:
[----:B0-----:R-:W2:Y:S01]  /*fe10*/  LDL.LU R2, [R1+0xc] ;  /* 0x00000c0001027983 */ /* 0x001ea20000300800 */
[----:B------:R0:W-:Y:S01]  /*fe20*/  SYNCS.ARRIVE.TRANS64.A1T0 RZ, [R25+URZ+0x32450], RZ ;  /* 0x032450ff19ff79a7 */ /* 0x0001e2000810003f */
[----:B------:R-:W-:Y:S01]  /*fe30*/  BSSY B0, `(.L_x_1233) ;  /* 0x00000d9000007945 */ /* 0x000fe20003800000 */
[----:B--2---:R-:W-:-:S05]  /*fe40*/  VIADD R21, R2, 0xfffffffe ;  /* 0xfffffffe02157836 */ /* 0x004fca0000000000 */
[----:B------:R-:W-:-:S13]  /*fe50*/  ISETP.GE.AND P0, PT, R21, R30, PT ;  /* 0x0000001e1500720c */ /* 0x000fda0003f06270 */
[----:B0-----:R-:W-:Y:S05]  /*fe60*/  @!P0 BRA `(.L_x_1234) ;  /* 0x0000000c00548947 */ /* 0x001fea0003800000 */
.L_x_1247:
[----:B0-----:R-:W0:Y:S01]  /*fe70*/  S2R R2, SR_TID.X ;  /* 0x0000000000027919 */ /* 0x001e220000002100 */
[----:B-1----:R-:W1:Y:S01]  /*fe80*/  LDC R3, c[0x0][0x430] ;  /* 0x00010c00ff037b82 */ /* 0x002e620000000800 */
[----:B------:R-:W-:Y:S01]  /*fe90*/  IMAD R8, R21, 0x60, R32 ;  /* 0x0000006015087824 */ /* 0x000fe200078e0220 */
[----:B------:R-:W-:Y:S01]  /*fea0*/  LOP3.LUT P1, RZ, R23, 0x400, RZ, 0xc0, !PT ;  /* 0x0000040017ff7812 */ /* 0x000fe2000782c0ff */
[----:B------:R-:W-:Y:S01]  /*feb0*/  VIADD R24, R24, 0x1 ;  /* 0x0000000118187836 */ /* 0x000fe20000000000 */
[----:B-1----:R-:W-:Y:S02]  /*fec0*/  ISETP.NE.AND P0, PT, R3, 0x1, PT ;  /* 0x000000010300780c */ /* 0x002fe40003f05270 */
[----:B0-----:R-:W-:-:S04]  /*fed0*/  LOP3.LUT R2, R2, 0x7f, RZ, 0xc0, !PT ;  /* 0x0000007f02027812 */ /* 0x001fc800078ec0ff */
[----:B------:R-:W-:Y:S02]  /*fee0*/  SHF.R.U32.HI R4, RZ, 0x3, R2 ;  /* 0x00000003ff047819 */ /* 0x000fe40000011602 */
[----:B------:R-:W0:Y:S05]  /*fef0*/  S2R R2, SR_TID.X ;  /* 0x0000000000027919 */ /* 0x000e2a0000002100 */
[----:B------:R-:W1:Y:S08]  /*ff00*/  @P0 LDC R3, c[0x0][0x434] ;  /* 0x00010d00ff030b82 */ /* 0x000e700000000800 */
[----:B--2---:R-:W2:Y:S01]  /*ff10*/  @P0 LDC R7, c[0x0][0x438] ;  /* 0x00010e00ff070b82 */ /* 0x004ea20000000800 */
        /* <DEDUP_REMOVED lines=15> */
[----:B-1----:R-:W-:Y:S01]  /*10010*/  @!P2 LEA R6, P0, R2, R6, 0x2 ;  /* 0x000000060206a211 */ /* 0x002fe200078010ff */
[----:B------:R-:W-:-:S03]  /*10020*/  IMAD.MOV.U32 R4, RZ, RZ, RZ ;  /* 0x000000ffff047224 */ /* 0x000fc600078e00ff */
[----:B------:R-:W-:Y:S01]  /*10030*/  @!P2 LEA.HI.X R7, R2, R7, R3, 0x2, P0 ;  /* 0x000000070207a211 */ /* 0x000fe200000f1403 */
[----:B------:R-:W-:Y:S01]  /*10040*/  IMAD.MOV R5, RZ, RZ, -R9 ;  /* 0x000000ffff057224 */ /* 0x000fe200078e0a09 */
[C---:B------:R-:W-:Y:S01]  /*10050*/  ISETP.NE.AND P0, PT, R24.reuse, 0x2, PT ;  /* 0x000000021800780c */ /* 0x040fe20003f05270 */
[----:B------:R-:W-:Y:S05]  /*10060*/  YIELD ;  /* 0x0000000000007946 */ /* 0x000fea0003800000 */
[----:B------:R-:W-:Y:S01]  /*10070*/  ULDC UR4, c[0x0][0x430] ;  /* 0x00010c0000047ab9 */ /* 0x000fe20000000800 */
[----:B------:R-:W-:Y:S01]  /*10080*/  IMAD.MOV.U32 R3, RZ, RZ, R21 ;  /* 0x000000ffff037224 */ /* 0x000fe200078e0015 */
[----:B------:R-:W-:Y:S01]  /*10090*/  SEL R2, RZ, 0x1, P0 ;  /* 0x00000001ff027807 */ /* 0x000fe20000000000 */
[----:B------:R-:W-:Y:S01]  /*100a0*/  IMAD R5, R5, UR4, R8 ;  /* 0x0000000405057c24 */ /* 0x000fe2000f8e0208 */
[----:B------:R0:W5:Y:S01]  /*100b0*/  @!P2 LDG.E R4, desc[UR36][R6.64] ;  /* 0x000000240604a981 */ /* 0x000162000c1e1900 */
[----:B------:R-:W-:Y:S01]  /*100c0*/  SEL R24, R24, RZ, P0 ;  /* 0x000000ff18187207 */ /* 0x000fe20000000000 */
[----:B------:R-:W-:Y:S01]  /*100d0*/  VIADD R21, R21, 0xffffffff ;  /* 0xffffffff15157836 */ /* 0x000fe20000000000 */
[----:B------:R-:W-:-:S02]  /*100e0*/  LOP3.LUT R27, R27, R2, RZ, 0x3c, !PT ;  /* 0x000000021b1b7212 */ /* 0x000fc400078e3cff */
[----:B------:R-:W-:Y:S01]  /*100f0*/  ISETP.GT.AND P2, PT, R3, R30, PT ;  /* 0x0000001e0300720c */ /* 0x000fe20003f44270 */
[----:B------:R-:W-:-:S12]  /*10100*/  @!P1 BRA `(.L_x_1235) ;  /* 0x0000000000049947 */ /* 0x000fd80003800000 */
[----:B------:R-:W-:Y:S01]  /*10110*/  BPT.TRAP 0x1 ;  /* 0x000000040000795c */ /* 0x000fe20000300000 */
.L_x_1235:
[----:B------:R-:W-:Y:S01]  /*10120*/  IMAD R10, R24, 0x8, R22 ;  /* 0x00000008180a7824 */ /* 0x000fe200078e0216 */
[----:B------:R-:W-:Y:S01]  /*10130*/  SHF.L.U32 R20, R27, 0x1f, RZ ;  /* 0x0000001f1b147819 */ /* 0x000fe200000006ff */
[----:B------:R-:W-:Y:S01]  /*10140*/  BSSY B1, `(.L_x_1236) ;  /* 0x0000004000017945 */ /* 0x000fe20003800000 */
[----:B------:R-:W-:Y:S02]  /*10150*/  SHF.R.S32.HI R9, RZ, 0x1f, R5 ;  /* 0x0000001fff097819 */ /* 0x000fe40000011405 */
[----:B------:R-:W1:Y:S02]  /*10160*/  SYNCS.PHASECHK.TRANS64.TRYWAIT P0, [R10+URZ+0x32440], R20 ;  /* 0x032440140a0075a7 */ /* 0x000e64000800017f */
[----:B-1----:R-:W-:Y:S05]  /*10170*/  @!P0 BRA `(.L_x_1237) ;  /* 0x00000044009c8947 */ /* 0x002fea0003800000 */
.L_x_1346:
[----:B------:R-:W-:Y:S05]  /*10180*/  BSYNC B1 ;  /* 0x0000000000017941 */ /* 0x000fea0003800000 */
.L_x_1236:
[----:B------:R-:W-:Y:S01]  /*10190*/  ULDC.64 UR4, c[0x0][0x300] ;  /* 0x0000c00000047ab9 */ /* 0x000fe20000000a00 */
[----:B-----5:R-:W-:Y:S01]  /*101a0*/  SHF.R.S32.HI R17, RZ, 0x1f, R4 ;  /* 0x0000001fff117819 */ /* 0x020fe20000011404 */
[----:B------:R-:W-:Y:S01]  /*101b0*/  IMAD R2, R9, UR4, RZ ;  /* 0x0000000409027c24 */ /* 0x000fe2000f8e02ff */
[----:B------:R-:W-:Y:S01]  /*101c0*/  ULDC.64 UR6, c[0x0][0x2e8] ;  /* 0x0000ba0000067ab9 */ /* 0x000fe20000000a00 */
[----:B------:R-:W-:Y:S02]  /*101d0*/  LOP3.LUT P1, RZ, R23, 0x2, RZ, 0xc0, !PT ;  /* 0x0000000217ff7812 */ /* 0x000fe4000782c0ff */
[C---:B0-----:R-:W-:Y:S02]  /*101e0*/  IMAD R7, R5.reuse, UR5, R2 ;  /* 0x0000000505077c24 */ /* 0x041fe4000f8e0202 */
        /* <DEDUP_REMOVED lines=18> */
[----:B------:R-:W-:Y:S01]  /*10310*/  SHFL.IDX PT, R14, R6, 0x5, 0x181f ;  /* 0x00b81f00060e7f89 */ /* 0x000fe200000e0000 */
[----:B0-----:R-:W-:-:S05]  /*10320*/  IADD3 R2, P0, R2, R0, RZ ;  /* 0x0000000002027210 */ /* 0x001fca0007f1e0ff */
[----:B--2---:R-:W-:-:S05]  /*10330*/  IMAD.X R3, RZ, RZ, R3, P0 ;  /* 0x000000ffff037224 */ /* 0x004fca00000e0603 */
[----:B------:R0:W-:Y:S04]  /*10340*/  LDGSTS.E.BYPASS.LTC128B.128 [R7+0x1c400], desc[UR36][R2.64], !P1 ;  /* 0x1c40000002077fae */ /* 0x0001e8000c901d64 */
[----:B0-----:R-:W0:Y:S04]  /*10350*/  SHFL.IDX PT, R2, R6, 0x1, 0x181f ;  /* 0x00381f0006027f89 */ /* 0x001e2800000e0000 */
[----:B------:R-:W2:Y:S01]  /*10360*/  SHFL.IDX PT, R3, R8, 0x1, 0x181f ;  /* 0x00381f0008037f89 */ /* 0x000ea200000e0000 */
        /* <DEDUP_REMOVED lines=14> */
[----:B------:R-:W2:Y:S04]  /*10450*/  SHFL.IDX PT, R3, R8, 0x4, 0x181f ;  /* 0x00981f0008037f89 */ /* 0x000ea800000e0000 */
[----:B------:R-:W3:Y:S01]  /*10460*/  SHFL.IDX PT, R8, R8, 0x5, 0x181f ;  /* 0x00b81f0008087f89 */ /* 0x000ee200000e0000 */
[----:B0-----:R-:W-:-:S05]  /*10470*/  IADD3 R2, P0, R2, R0, RZ ;  /* 0x0000000002027210 */ /* 0x001fca0007f1e0ff */
[----:B--2---:R-:W-:-:S05]  /*10480*/  IMAD.X R3, RZ, RZ, R3, P0 ;  /* 0x000000ffff037224 */ /* 0x004fca00000e0603 */
[----:B---3--:R0:W-:Y:S03]  /*10490*/  LDGSTS.E.BYPASS.LTC128B.128 [R7+0x1e400], desc[UR36][R2.64], !P1 ;  /* 0x1e40000002077fae */ /* 0x0081e6000c901d64 */
.L_x_1360:
[----:B0-----:R-:W-:-:S05]  /*104a0*/  IADD3 R2, P0, R14, R0, RZ ;  /* 0x000000000e027210 */ /* 0x001fca0007f1e0ff */
[----:B------:R-:W-:Y:S01]  /*104b0*/  IMAD.X R3, RZ, RZ, R8, P0 ;  /* 0x000000ffff037224 */ /* 0x000fe200000e0608 */
[----:B------:R-:W-:-:S04]  /*104c0*/  PLOP3.LUT P0, PT, PT, PT, PT, 0x80, 0x0 ;  /* 0x000000000000781c */ /* 0x000fc80003f0f070 */
[----:B------:R-:W-:Y:S01]  /*104d0*/  @!PT LDS RZ, [RZ] ;  /* 0x00000000fffff984 */ /* 0x000fe20000000800 */
[----:B------:R-:W-:Y:S01]  /*104e0*/  @!PT LDS RZ, [RZ] ;  /* 0x00000000fffff984 */ /* 0x000fe20000000800 */
[----:B------:R-:W-:Y:S01]  /*104f0*/  @!PT LDS RZ, [RZ] ;  /* 0x00000000fffff984 */ /* 0x000fe20000000800 */
[----:B------:R0:W-:Y:S01]  /*10500*/  LDGSTS.E.BYPASS.LTC128B.128 [R7+0x1ec00], desc[UR36][R2.64], !P1 ;  /* 0x1ec0000002077fae */ /* 0x0001e2000c901d64 */
[----:B------:R-:W-:-:S08]  /*10510*/  NOP ;  /* 0x0000000000007918 */ /* 0x000fd00000000000 */
.L_x_1239:
        /* <DEDUP_REMOVED lines=10> */
.L_x_1240:
[----:B------:R2:W-:Y:S01]  /*105c0*/  SYNCS.ARRIVE.TRANS64.A1T0 RZ, [R10+URZ+0x32430], RZ ;  /* 0x032430ff0aff79a7 */ /* 0x0005e2000810003f */
[----:B------:R-:W-:Y:S05]  /*105d0*/  @!P3 BRA `(.L_x_1241) ;  /* 0x000000000004b947 */ /* 0x000fea0003800000 */
[----:B------:R-:W-:Y:S01]  /*105e0*/  BPT.TRAP 0x1 ;  /* 0x000000040000795c */ /* 0x000fe20000300000 */
.L_x_1241:
[----:B------:R-:W3:Y:S01]  /*105f0*/  SYNCS.PHASECHK.TRANS64.TRYWAIT P0, [R10+URZ+0x32460], R20 ;  /* 0x032460140a0075a7 */ /* 0x000ee2000800017f */
[----:B------:R-:W-:Y:S04]  /*10600*/  BSSY B1, `(.L_x_1242) ;  /* 0x0000002000017945 */ /* 0x000fe80003800000 */
[----:B---3--:R-:W-:Y:S05]  /*10610*/  @!P0 BRA `(.L_x_1243) ;  /* 0x0000004800288947 */ /* 0x008fea0003800000 */
.L_x_1361:
[----:B------:R-:W-:Y:S05]  /*10620*/  BSYNC B1 ;  /* 0x0000000000017941 */ /* 0x000fea0003800000 */
.L_x_1242:
[----:B------:R-:W-:Y:S01]  /*10630*/  ULDC.64 UR4, c[0x0][0x328] ;  /* 0x0000ca0000047ab9 */ /* 0x000fe20000000a00 */
[----:B------:R-:W-:Y:S01]  /*10640*/  ULDC.64 UR6, c[0x0][0x318] ;  /* 0x0000c60000067ab9 */ /* 0x000fe20000000a00 */
[----:B0-----:R-:W-:Y:S01]  /*10650*/  IMAD R2, R9, UR4, RZ ;  /* 0x0000000409027c24 */ /* 0x001fe2000f8e02ff */
[C---:B------:R-:W-:Y:S01]  /*10660*/  LOP3.LUT P5, RZ, R23.reuse, 0x1, RZ, 0xc0, !PT ;  /* 0x0000000117ff7812 */ /* 0x040fe200078ac0ff */
[----:B-1-3--:R-:W-:Y:S01]  /*10670*/  IMAD R20, R24, 0x6000, R29 ;  /* 0x0000600018147824 */ /* 0x00afe200078e021d */
        /* <DEDUP_REMOVED lines=20> */
[----:B------:R-:W1:Y:S04]  /*107c0*/  SHFL.IDX PT, R3, R25, RZ, 0x181f ;  /* 0x00181fff19037589 */ /* 0x000e6800000e0000 */
[----:B------:R-:W-:Y:S04]  /*107d0*/  SHFL.IDX PT, R4, R25, 0x1, 0x181f ;  /* 0x00381f0019047f89 */ /* 0x000fe800000e0000 */
[----:B------:R-:W-:Y:S04]  /*107e0*/  SHFL.IDX PT, R8, R17, 0x2, 0x181f ;  /* 0x00581f0011087f89 */ /* 0x000fe800000e0000 */
[----:B------:R-:W-:Y:S01]  /*107f0*/  SHFL.IDX PT, R5, R25, 0x3, 0x181f ;  /* 0x00781f0019057f89 */ /* 0x000fe200000e0000 */
[----:B0-----:R-:W-:-:S03]  /*10800*/  IADD3 R2, P0, R14, R0, RZ ;  /* 0x000000000e027210 */ /* 0x001fc60007f1e0ff */
[----:B------:R-:W0:Y:S02]  /*10810*/  SHFL.IDX PT, R14, R17, 0x1, 0x181f ;  /* 0x00381f00110e7f89 */ /* 0x000e2400000e0000 */
[----:B-1----:R-:W-:-:S05]  /*10820*/  IMAD.X R3, RZ, RZ, R3, P0 ;  /* 0x000000ffff037224 */ /* 0x002fca00000e0603 */
        /* <DEDUP_REMOVED lines=9> */
[----:B-1----:R-:W-:Y:S04]  /*108c0*/  SHFL.IDX PT, R3, R25, 0x4, 0x181f ;  /* 0x00981f0019037f89 */ /* 0x002fe800000e0000 */
        /* <DEDUP_REMOVED lines=24> */
.L_x_1375:
        /* <DEDUP_REMOVED lines=11> */
.L_x_1245:
        /* <DEDUP_REMOVED lines=10> */
.L_x_1246:
[----:B------:R1:W-:Y:S01]  /*10ba0*/  SYNCS.ARRIVE.TRANS64.A1T0 RZ, [R10+URZ+0x32450], RZ ;  /* 0x032450ff0aff79a7 */ /* 0x0003e2000810003f */
[----:B------:R-:W-:Y:S05]  /*10bb0*/  @P2 BRA `(.L_x_1247) ;  /* 0xfffffff000ac2947 */ /* 0x000fea000383ffff */
.L_x_1234:
[----:B------:R-:W-:Y:S05]  /*10bc0*/  BSYNC B0 ;  /* 0x0000000000007941 */ /* 0x000fea0003800000 */
.L_x_1233:
[----:B0-----:R-:W0:Y:S01]  /*10bd0*/  S2R R2, SR_TID.X ;  /* 0x0000000000027919 */ /* 0x001e220000002100 */
[----:B------:R-:W-:Y:S01]  /*10be0*/  VIADD R24, R24, 0x1 ;  /* 0x0000000118187836 */ /* 0x000fe20000000000 */
[----:B------:R-:W-:Y:S04]  /*10bf0*/  BSSY B0, `(.L_x_1248) ;  /* 0x0000012000007945 */ /* 0x000fe80003800000 */
[----:B------:R-:W-:-:S04]  /*10c00*/  ISETP.NE.AND P0, PT, R24, 0x2, PT ;  /* 0x000000021800780c */ /* 0x000fc80003f05270 */
[----:B------:R-:W-:Y:S02]  /*10c10*/  SEL R0, RZ, 0x1, P0 ;  /* 0x00000001ff007807 */ /* 0x000fe40000000000 */
[----:B0-----:R-:W-:-:S04]  /*10c20*/  LOP3.LUT R2, R2, 0x7f, RZ, 0xc0, !PT ;  /* 0x0000007f02027812 */ /* 0x001fc800078ec0ff */
[----:B------:R-:W-:-:S13]  /*10c30*/  ISETP.NE.AND P1, PT, R2, RZ, PT ;  /* 0x000000ff0200720c */ /* 0x000fda0003f25270 */
[----:B------:R-:W-:Y:S05]  /*10c40*/  @P1 BRA `(.L_x_1249) ;  /* 0x0000000000301947 */ /* 0x000fea0003800000 */
[----:B------:R-:W0:Y:S01]  /*10c50*/  S2R R5, SR_LANEID ;  /* 0x0000000000057919 */ /* 0x000e220000000000 */
[----:B------:R-:W-:Y:S01]  /*10c60*/  VOTEU.ANY UR4, UPT, PT ;  /* 0x0000000000047886 */ /* 0x000fe200038e0100 */
[----:B------:R-:W3:Y:S01]  /*10c70*/  LDC.64 R2, c[0x0][0xd60] ;  /* 0x00035800ff027b82 */ /* 0x000ee20000000a00 */
[----:B------:R-:W0:Y:S02]  /*10c80*/  FLO.U32 R4, UR4 ;  /* 0x0000000400047d00 */ /* 0x000e2400080e0000 */
[----:B0-----:R-:W-:-:S06]  /*10c90*/  ISETP.EQ.U32.AND P1, PT, R4, R5, PT ;  /* 0x000000050400720c */ /* 0x001fcc0003f22070 */
[----:B------:R-:W3:Y:S07]  /*10ca0*/  POPC R5, UR4 ;  /* 0x0000000400057d09 */ /* 0x000eee0008000000 */
[----:B---3--:R-:W3:Y:S01]  /*10cb0*/  @P1 ATOMG.E.ADD.STRONG.GPU PT, R3, desc[UR36][R2.64], R5 ;  /* 0x00000005020319a8 */ /* 0x008ee200081ee1e4 */
[----:B------:R-:W0:Y:S02]  /*10cc0*/  S2R R6, SR_LTMASK ;  /* 0x0000000000067919 */ /* 0x000e240000003900 */
[----:B0-----:R-:W-:-:S04]  /*10cd0*/  LOP3.LUT R6, R6, UR4, RZ, 0xc0, !PT ;  /* 0x0000000406067c12 */ /* 0x001fc8000f8ec0ff */
[----:B------:R-:W0:Y:S01]  /*10ce0*/  POPC R7, R6 ;  /* 0x0000000600077309 */ /* 0x000e220000000000 */
[----:B---3--:R-:W0:Y:S02]  /*10cf0*/  SHFL.IDX PT, R4, R3, R4, 0x1f ;  /* 0x00001f0403047589 */ /* 0x008e2400000e0000 */
[----:B0-----:R-:W-:-:S07]  /*10d00*/  IADD3 R16, R4, UR39, R7 ;  /* 0x0000002704107c10 */ /* 0x001fce000fffe007 */
.L_x_1249:
[----:B------:R-:W-:Y:S05]  /*10d10*/  BSYNC B0 ;  /* 0x0000000000007941 */ /* 0x000fea0003800000 */
.L_x_1248:
[----:B------:R-:W-:Y:S02]  /*10d20*/  SEL R24, R24, RZ, P0 ;  /* 0x000000ff18187207 */ /* 0x000fe40000000000 */
[----:B------:R-:W-:-:S07]  /*10d30*/  LOP3.LUT R27, R27, R0, RZ, 0x3c, !PT ;  /* 0x000000001b1b7212 */ /* 0x000fce00078e3cff */
.L_x_1202:
[----:B------:R-:W-:Y:S05]  /*10d40*/  BSYNC B7 ;  /* 0x0000000000077941 */ /* 0x000fea0003800000 */
.L_x_1200:
[----:B------:R-:W-:-:S13]  /*10d50*/  LOP3.LUT P0, RZ, R23, 0x20000, RZ, 0xc0, !PT ;  /* 0x0002000017ff7812 */ /* 0x000fda000780c0ff */
[----:B------:R-:W-:Y:S05]  /*10d60*/  @!P0 BRA `(.L_x_1250) ;  /* 0x0000000000248947 */ /* 0x000fea0003800000 */
[----:B------:R-:W-:Y:S05]  /*10d70*/  WARPSYNC.ALL ;  /* 0x0000000000007948 */ /* 0x000fea0003800000 */
[----:B------:R-:W0:Y:S08]  /*10d80*/  S2UR UR5, SR_CgaCtaId ;  /* 0x00000000000579c3 */ /* 0x000e300000008800 */
[----:B------:R-:W-:Y:S06]  /*10d90*/  BAR.SYNC.DEFER_BLOCKING 0x5, 0x180 ;  /* 0x0146000000007b1d */ /* 0x000fec0000010000 */
[----:B------:R-:W-:-:S02]  /*10da0*/  UMOV UR4, 0x400 ;  /* 0x0000040000047882 */ /* 0x000fc40000000000 */
[----:B0-----:R-:W-:-:S06]  /*10db0*/  ULEA UR4, UR5, UR4, 0x18 ;  /* 0x0000000405047291 */ /* 0x001fcc000f8ec03f */
[----:B------:R-:W-:-:S05]  /*10dc0*/  IMAD.U32 R22, RZ, RZ, UR4 ;  /* 0x00000004ff167e24 */ /* 0x000fca000f8e00ff */
[----:B------:R0:W3:Y:S01]  /*10dd0*/  LDS.128 R16, [R22+0x324d0] ;  /* 0x0324d00016107984 */ /* 0x0000e20000000c00 */
[----:B------:R-:W-:Y:S06]  /*10de0*/  BAR.ARV 0x4, 0x180 ;  /* 0x0106000000007b1d */ /* 0x000fec0000002000 */
[----:B------:R-:W-:Y:S05]  /*10df0*/  BRA `(.L_x_1251) ;  /* 0x0000000800d07947 */ /* 0x000fea0003800000 */
.L_x_1250:
[----:B------:R-:W0:Y:S01]  /*10e00*/  S2R R9, SR_TID.X ;  /* 0x0000000000097919 */ /* 0x000e220000002100 */
[----:B------:R-:W-:Y:S01]  /*10e10*/  UMOV UR4, 0xffffffff ;  /* 0xffffffff00047882 */ /* 0x000fe20000000000 */
[----:B0-----:R-:W-:-:S04]  /*10e20*/  LOP3.LUT R9, R9, 0x1f, RZ, 0xc0, !PT ;  /* 0x0000001f09097812 */ /* 0x001fc800078ec0ff */
[----:B------:R-:W-:Y:S01]  /*10e30*/  ISETP.NE.AND P0, PT, R9, 0x1f, PT ;  /* 0x0000001f0900780c */ /* 0x000fe20003f05270 */
[----:B------:R-:W-:-:S12]  /*10e40*/  BRA.DIV UR4, `(.L_x_1252) ;  /* 0x0000004604fc7947 */ /* 0x000fd8000b800000 */
[----:B------:R-:W-:Y:S01]  /*10e50*/  IMAD.IADD R7, R19, 0x1, R9 ;  /* 0x0000000113077824 */ /* 0x000fe200078e0209 */
[----:B------:R-:W-:-:S04]  /*10e60*/  ULDC UR4, c[0x0][0xd3c] ;  /* 0x00034f0000047ab9 */ /* 0x000fc80000000800 */
[----:B------:R-:W-:-:S13]  /*10e70*/  ISETP.GE.OR P1, PT, R7, UR4, !P0 ;  /* 0x0000000407007c0c */ /* 0x000fda000c726670 */
[----:B------:R-:W0:Y:S08]  /*10e80*/  @!P1 LDC.64 R2, c[0x0][0xd80] ;  /* 0x00036000ff029b82 */ /* 0x000e300000000a00 */
[----:B------:R-:W3:Y:S01]  /*10e90*/  @!P1 LDC.64 R4, c[0x0][0xd78] ;  /* 0x00035e00ff049b82 */ /* 0x000ee20000000a00 */
[----:B0-----:R-:W-:-:S05]  /*10ea0*/  @!P1 IMAD.WIDE R2, R7, 0x4, R2 ;  /* 0x0000000407029825 */ /* 0x001fca00078e0202 */
[----:B------:R3:W4:Y:S02]  /*10eb0*/  @!P1 LDG.E R6, desc[UR36][R2.64] ;  /* 0x0000002402069981 */ /* 0x000724000c1e1900 */
        /* <DEDUP_REMOVED lines=10> */
[----:B----4-:R-:W-:-:S02]  /*10f60*/  @!P1 IMAD.MOV.U32 R7, RZ, RZ, R6 ;  /* 0x000000ffff079224 */ /* 0x010fc400078e0006 */
[----:B------:R-:W-:Y:S02]  /*10f70*/  IMAD.MOV.U32 R6, RZ, RZ, RZ ;  /* 0x000000ffff067224 */ /* 0x000fe400078e00ff */
        /* <DEDUP_REMOVED lines=18> */
[----:B------:R0:W3:Y:S02]  /*110a0*/  SHFL.IDX PT, R14, R2, 0x1f, 0x1f ;  /* 0x03e01f00020e7f89 */ /* 0x0000e400000e0000 */
.L_x_1385:
[----:B------:R-:W-:Y:S02]  /*110b0*/  ULDC UR4, c[0x0][0xd38] ;  /* 0x00034e0000047ab9 */ /* 0x000fe40000000800 */
[----:B------:R-:W-:-:S04]  /*110c0*/  IMAD.U32 R5, RZ, RZ, UR4 ;  /* 0x00000004ff057e24 */ /* 0x000fc8000f8e00ff */
[----:B---3--:R-:W-:-:S04]  /*110d0*/  IMAD R14, R14, R5, RZ ;  /* 0x000000050e0e7224 */ /* 0x008fc800078e02ff */
[----:B------:R-:W-:-:S05]  /*110e0*/  IMAD.IADD R9, R8, 0x1, R14 ;  /* 0x0000000108097824 */ /* 0x000fca00078e020e */
[----:B------:R-:W-:-:S13]  /*110f0*/  ISETP.GT.AND P6, PT, R9, R0, PT ;  /* 0x000000000900720c */ /* 0x000fda0003fc4270 */
[----:B------:R-:W-:Y:S05]  /*11100*/  @P6 BRA `(.L_x_1253) ;  /* 0x0000000000a46947 */ /* 0x000fea0003800000 */
.L_x_1256:
[----:B0-----:R-:W0:Y:S01]  /*11110*/  LDC R2, c[0x0][0xd3c] ;  /* 0x00034f00ff027b82 */ /* 0x001e220000000800 */
[----:B------:R-:W-:-:S05]  /*11120*/  VIADD R19, R19, 0x1f ;  /* 0x0000001f13137836 */ /* 0x000fca0000000000 */
[----:B0-----:R-:W-:-:S13]  /*11130*/  ISETP.GE.AND P6, PT, R19, R2, PT ;  /* 0x000000021300720c */ /* 0x001fda0003fc6270 */
[----:B------:R-:W-:Y:S05]  /*11140*/  @P6 BRA `(.L_x_1254) ;  /* 0x0000000400b86947 */ /* 0x000fea0003800000 */
[----:B------:R-:W0:Y:S01]  /*11150*/  S2R R3, SR_TID.X ;  /* 0x0000000000037919 */ /* 0x000e220000002100 */
[----:B------:R-:W-:Y:S01]  /*11160*/  IMAD.MOV.U32 R7, RZ, RZ, RZ ;  /* 0x000000ffff077224 */ /* 0x000fe200078e00ff */
[----:B0-----:R-:W-:-:S05]  /*11170*/  LOP3.LUT R3, R3, 0x1f, RZ, 0xc0, !PT ;  /* 0x0000001f03037812 */ /* 0x001fca00078ec0ff */
[----:B------:R-:W-:-:S05]  /*11180*/  IMAD.IADD R11, R19, 0x1, R3 ;  /* 0x00000001130b7824 */ /* 0x000fca00078e0203 */
[----:B------:R-:W-:-:S13]  /*11190*/  ISETP.GE.OR P6, PT, R11, R2, !P0 ;  /* 0x000000020b00720c */ /* 0x000fda00047c6670 */
[----:B------:R-:W0:Y:S08]  /*111a0*/  @!P6 LDC.64 R2, c[0x0][0xd80] ;  /* 0x00036000ff02eb82 */ /* 0x000e300000000a00 */
[----:B------:R-:W3:Y:S01]  /*111b0*/  @!P6 LDC.64 R4, c[0x0][0xd78] ;  /* 0x00035e00ff04eb82 */ /* 0x000ee20000000a00 */
[----:B0-----:R-:W-:-:S05]  /*111c0*/  @!P6 IMAD.WIDE R2, R11, 0x4, R2 ;  /* 0x000000040b02e825 */ /* 0x001fca00078e0202 */
[----:B------:R3:W4:Y:S02]  /*111d0*/  @!P6 LDG.E R7, desc[UR36][R2.64] ;  /* 0x000000240207e981 */ /* 0x000724000c1e1900 */
[----:B---3--:R-:W-:-:S04]  /*111e0*/  @!P6 IMAD.WIDE R2, R11, 0x4, R4 ;  /* 0x000000040b02e825 */ /* 0x008fc800078e0204 */
[----:B------:R-:W-:-:S06]  /*111f0*/  IMAD.MOV.U32 R4, RZ, RZ, RZ ;  /* 0x000000ffff047224 */ /* 0x000fcc00078e00ff */
[----:B------:R-:W4:Y:S01]  /*11200*/  @!P6 LDG.E R4, desc[UR36][R2.64] ;  /* 0x000000240204e981 */ /* 0x000f22000c1e1900 */
[----:B------:R-:W-:Y:S01]  /*11210*/  UMOV UR4, 0xffffffff ;  /* 0xffffffff00047882 */ /* 0x000fe20000000000 */
[----:B----4-:R-:W-:Y:S02]  /*11220*/  IMAD R13, R4, R7, RZ ;  /* 0x00000007040d7224 */ /* 0x010fe400078e02ff */
        /* <DEDUP_REMOVED lines=17> */
.L_x_1393:
[----:B------:R-:W-:Y:S02]  /*11340*/  ULDC UR4, c[0x0][0xd38] ;  /* 0x00034e0000047ab9 */ /* 0x000fe40000000800 */
[----:B------:R-:W-:-:S04]  /*11350*/  IMAD.U32 R5, RZ, RZ, UR4 ;  /* 0x00000004ff057e24 */ /* 0x000fc8000f8e00ff */
[----:B---3--:R-:W-:-:S04]  /*11360*/  IMAD R14, R14, R5, RZ ;  /* 0x000000050e0e7224 */ /* 0x008fc800078e02ff */
[----:B------:R-:W-:-:S05]  /*11370*/  IMAD.IADD R9, R14, 0x1, R9 ;  /* 0x000000010e097824 */ /* 0x000fca00078e0209 */
[----:B------:R-:W-:-:S13]  /*11380*/  ISETP.GT.AND P6, PT, R9, R0, PT ;  /* 0x000000000900720c */ /* 0x000fda0003fc4270 */
[----:B------:R-:W-:Y:S05]  /*11390*/  @!P6 BRA `(.L_x_1256) ;  /* 0xfffffffc005ce947 */ /* 0x000fea000383ffff */
.L_x_1253:
        /* <DEDUP_REMOVED lines=9> */
.L_x_1398:
[----:B------:R-:W-:-:S13]  /*11430*/  ISETP.NE.AND P0, PT, R3, RZ, PT ;  /* 0x000000ff0300720c */ /* 0x000fda0003f05270 */
[----:B------:R-:W-:Y:S05]  /*11440*/  @!P0 BRA `(.L_x_1258) ;  /* 0x0000000000108947 */ /* 0x000fea0003800000 */
[----:B------:R-:W-:Y:S01]  /*11450*/  UMOV UR4, 0xffffffff ;  /* 0xffffffff00047882 */ /* 0x000fe20000000000 */
[----:B------:R-:W-:Y:S02]  /*11460*/  VIADD R12, R8, 0xffffffff ;  /* 0xffffffff080c7836 */ /* 0x000fe40000000000 */
[----:B------:R-:W-:Y:S05]  /*11470*/  BRA.DIV UR4, `(.L_x_1259) ;  /* 0x0000004a04c07947 */ /* 0x000fea000b800000 */
[----:B------:R0:W0:Y:S02]  /*11480*/  SHFL.IDX PT, R6, R2, R12, 0x1f ;  /* 0x00001f0c02067589 */ /* 0x00002400000e0000 */
.L_x_1258:
[----:B-12-4-:R-:W-:Y:S01]  /*11490*/  IABS R10, R7 ;  /* 0x00000007000a7213 */ /* 0x016fe20000000000 */
[----:B0-----:R-:W-:Y:S01]  /*114a0*/  IMAD R16, R6, R5, R9 ;  /* 0x0000000506107224 */ /* 0x001fe200078e0209 */
[----:B------:R-:W-:Y:S01]  /*114b0*/  IABS R5, R4 ;  /* 0x0000000400057213 */ /* 0x000fe20000000000 */
[----:B------:R-:W-:Y:S01]  /*114c0*/  IMAD.IADD R19, R8, 0x1, R19 ;  /* 0x0000000108137824 */ /* 0x000fe200078e0213 */
[----:B------:R-:W0:Y:S01]  /*114d0*/  I2F.RP R11, R10 ;  /* 0x0000000a000b7306 */ /* 0x000e220000209400 */
[----:B------:R-:W-:-:S07]  /*114e0*/  IMAD.IADD R0, R0, 0x1, -R16 ;  /* 0x0000000100007824 */ /* 0x000fce00078e0a10 */
[----:B------:R-:W1:Y:S08]  /*114f0*/  I2F.RP R12, R5 ;  /* 0x00000005000c7306 */ /* 0x000e700000209400 */
[----:B0-----:R-:W0:Y:S08]  /*11500*/  MUFU.RCP R11, R11 ;  /* 0x0000000b000b7308 */ /* 0x001e300000001000 */
[----:B-1----:R-:W-:Y:S01]  /*11510*/  MUFU.RCP R12, R12 ;  /* 0x0000000c000c7308 */ /* 0x002fe20000001000 */
[----:B0-----:R-:W-:-:S07]  /*11520*/  VIADD R2, R11, 0xffffffe ;  /* 0x0ffffffe0b027836 */ /* 0x001fce0000000000 */
        /* <DEDUP_REMOVED lines=48> */
.L_x_1254:
[----:B------:R-:W-:Y:S01]  /*11830*/  UMOV UR4, URZ ;  /* 0x0000003f00047c82 */ /* 0x000fe20008000000 */
[----:B------:R-:W-:Y:S01]  /*11840*/  UMOV UR5, URZ ;  /* 0x0000003f00057c82 */ /* 0x000fe20008000000 */
[----:B------:R-:W-:Y:S01]  /*11850*/  ULDC UR6, c[0x0][0xd3c] ;  /* 0x00034f0000067ab9 */ /* 0x000fe20000000800 */
[----:B------:R-:W-:Y:S02]  /*11860*/  IMAD.MOV.U32 R16, RZ, RZ, R0 ;  /* 0x000000ffff107224 */ /* 0x000fe400078e0000 */
[----:B------:R-:W-:Y:S02]  /*11870*/  IMAD.U32 R17, RZ, RZ, UR4 ;  /* 0x00000004ff117e24 */ /* 0x000fe4000f8e00ff */
[----:B------:R-:W-:Y:S02]  /*11880*/  IMAD.U32 R18, RZ, RZ, UR5 ;  /* 0x00000005ff127e24 */ /* 0x000fe4000f8e00ff */
[----:B------:R-:W-:-:S07]  /*11890*/  IMAD.U32 R19, RZ, RZ, UR6 ;  /* 0x00000006ff137e24 */ /* 0x000fce000f8e00ff */
.L_x_1260:
[----:B------:R-:W0:Y:S01]  /*118a0*/  S2R R0, SR_TID.X ;  /* 0x0000000000007919 */ /* 0x000e220000002100 */
[----:B------:R-:W-:Y:S05]  /*118b0*/  WARPSYNC.ALL ;  /* 0x0000000000007948 */ /* 0x000fea0003800000 */
[----:B------:R-:W-:Y:S01]  /*118c0*/  BAR.SYNC.DEFER_BLOCKING 0x4, 0x180 ;  /* 0x0106000000007b1d */ /* 0x000fe20000010000 */
[----:B0-----:R-:W-:-:S04]  /*118d0*/  LOP3.LUT R0, R0, 0x1f, RZ, 0xc0, !PT ;  /* 0x0000001f00007812 */ /* 0x001fc800078ec0ff */
[----:B------:R-:W-:-:S13]  /*118e0*/  ISETP.NE.AND P0, PT, R0, RZ, PT ;  /* 0x000000ff0000720c */ /* 0x000fda0003f05270 */
[----:B------:R-:W0:Y:S01]  /*118f0*/  @!P0 S2R R3, SR_CgaCtaId ;  /* 0x0000000000038919 */ /* 0x000e220000008800 */
[----:B------:R-:W-:-:S04]  /*11900*/  @!P0 MOV R0, 0x400 ;  /* 0x0000040000008802 */ /* 0x000fc80000000f00 */
[----:B0-----:R-:W-:-:S05]  /*11910*/  @!P0 LEA R22, R3, R0, 0x18 ;  /* 0x0000000003168211 */ /* 0x001fca00078ec0ff */
[----:B------:R4:W-:Y:S01]  /*11920*/  @!P0 STS.128 [R22+0x324d0], R16 ;  /* 0x0324d01016008388 */ /* 0x0009e20000000c00 */
[----:B------:R-:W-:Y:S06]  /*11930*/  BAR.ARV 0x5, 0x180 ;  /* 0x0146000000007b1d */ /* 0x000fec0000002000 */
.L_x_1251:
[----:B------:R-:W-:Y:S02]  /*11940*/  ULDC UR4, c[0x0][0xd3c] ;  /* 0x00034f0000047ab9 */ /* 0x000fe40000000800 */
[----:B---3--:R-:W-:-:S13]  /*11950*/  ISETP.GE.AND P0, PT, R19, UR4, PT ;  /* 0x0000000413007c0c */ /* 0x008fda000bf06270 */
[----:B------:R-:W-:Y:S05]  /*11960*/  @!P0 BRA `(.L_x_1261) ;  /* 0xffffffac00108947 */ /* 0x000fea000383ffff */
[----:B------:R-:W-:Y:S05]  /*11970*/  BSYNC B8 ;  /* 0x0000000000087941 */ /* 0x000fea0003800000 */
.L_x_1194:
[----:B------:R-:W3:Y:S01]  /*11980*/  LDL.LU R0, [R1+0x18] ;  /* 0x0000180001007983 */ /* 0x000ee20000300800 */
[----:B------:R-:W-:Y:S01]  /*11990*/  BSSY B0, `(.L_x_1262) ;  /* 0x000000b000007945 */ /* 0x000fe20003800000 */
[----:B------:R-:W5:Y:S01]  /*119a0*/  S2R R5, SR_CgaCtaId ;  /* 0x0000000000057919 */ /* 0x000f620000008800 */
[----:B---3--:R-:W-:-:S05]  /*119b0*/  VIADD R0, R0, 0x1 ;  /* 0x0000000100007836 */ /* 0x008fca0000000000 */
        /* <DEDUP_REMOVED lines=8> */
.L_x_1401:
[----:B------:R-:W-:Y:S05]  /*11a40*/  BSYNC B0 ;  /* 0x0000000000007941 */ /* 0x000fea0003800000 */
.L_x_1262:
[----:B------:R-:W-:-:S03]  /*11a50*/  UMOV UR4, 0xffffffff ;  /* 0xffffffff00047882 */ /* 0x000fc60000000000 */
[----:B------:R-:W-:Y:S05]  /*11a60*/  BRA.DIV UR4, `(.L_x_1264) ;  /* 0x0000004604807947 */ /* 0x000fea000b800000 */
[----:B-1----:R-:W1:Y:S02]  /*11a70*/  S2R R0, SR_TID.X ;  /* 0x0000000000007919 */ /* 0x002e640000002100 */
[----:B-1----:R-:W-:-:S04]  /*11a80*/  SHF.R.U32.HI R0, RZ, 0x5, R0 ;  /* 0x00000005ff007819 */ /* 0x002fc80000011600 */
[----:B------:R-:W-:-:S05]  /*11a90*/  LOP3.LUT R0, R0, 0x3, RZ, 0xc0, !PT ;  /* 0x0000000300007812 */ /* 0x000fca00078ec0ff */
[----:B------:R1:W3:Y:S02]  /*11aa0*/  SHFL.IDX PT, R14, R0, RZ, 0x1f ;  /* 0x00001fff000e7589 */ /* 0x0002e400000e0000 */
.L_x_1404:
[----:B---3--:R-:W-:Y:S01]  /*11ab0*/  ISETP.NE.AND P0, PT, R14, RZ, PT ;  /* 0x000000ff0e00720c */ /* 0x008fe20003f05270 */
[----:B------:R-:W-:-:S12]  /*11ac0*/  BSSY B0, `(.L_x_1265) ;  /* 0x0000026000007945 */ /* 0x000fd80003800000 */
[----:B------:R-:W-:Y:S05]  /*11ad0*/  @P0 BRA `(.L_x_1266) ;  /* 0x0000000000900947 */ /* 0x000fea0003800000 */
[----:B------:R-:W-:-:S03]  /*11ae0*/  UMOV UR4, 0xffffffff ;  /* 0xffffffff00047882 */ /* 0x000fc60000000000 */
[----:B------:R-:W-:Y:S05]  /*11af0*/  BRA.DIV UR4, `(.L_x_1267) ;  /* 0x0000004604907947 */ /* 0x000fea000b800000 */
[----:B------:R-:W-:-:S13]  /*11b00*/  ELECT P6, URZ, PT ;  /* 0x00000000003f782f */ /* 0x000fda00038c0000 */
.L_x_1407:
[----:B------:R-:W-:Y:S05]  /*11b10*/  @!P6 BRA `(.L_x_1266) ;  /* 0x000000000080e947 */ /* 0x000fea0003800000 */
[----:B-1----:R-:W3:Y:S02]  /*11b20*/  LDL R0, [R1+0x3c] ;  /* 0x00003c0001007983 */ /* 0x002ee40000100800 */
[----:B---3--:R-:W-:-:S13]  /*11b30*/  R2UR UR4, R0 ;  /* 0x00000000000472ca */ /* 0x008fda00000e0000 */
[----:B------:R-:W-:-:S06]  /*11b40*/  ULOP3.LUT UR4, UR4, 0x2, URZ, 0xfc, !UPT ;  /* 0x0000000204047892 */ /* 0x000fcc000f8efc3f */
[----:B------:R-:W-:-:S05]  /*11b50*/  IMAD.U32 R0, RZ, RZ, UR4 ;  /* 0x00000004ff007e24 */ /* 0x000fca000f8e00ff */
[----:B------:R-:W-:-:S13]  /*11b60*/  ISETP.NE.AND P0, PT, R0, 0x3, PT ;  /* 0x000000030000780c */ /* 0x000fda0003f05270 */
[----:B------:R-:W-:Y:S05]  /*11b70*/  @!P0 BRA `(.L_x_1268) ;  /* 0x0000000000048947 */ /* 0x000fea0003800000 */
[----:B------:R-:W-:Y:S01]  /*11b80*/  BPT.TRAP 0x1 ;  /* 0x000000040000795c */ /* 0x000fe20000300000 */
.L_x_1268:
[C---:B------:R-:W-:Y:S01]  /*11b90*/  IMAD R3, R24.reuse, 0x8, R5 ;  /* 0x0000000818037824 */ /* 0x040fe200078e0205 */
[----:B------:R-:W-:Y:S01]  /*11ba0*/  SHF.L.U32 R2, R27, 0x1f, RZ ;  /* 0x0000001f1b027819 */ /* 0x000fe200000006ff */
[----:B------:R-:W-:-:S03]  /*11bb0*/  VIADD R24, R24, 0x1 ;  /* 0x0000000118187836 */ /* 0x000fc60000000000 */
[----:B------:R-:W1:Y:S02]  /*11bc0*/  SYNCS.PHASECHK.TRANS64.TRYWAIT P1, [R3+URZ+0x32440], R2 ;  /* 0x03244002030075a7 */ /* 0x000e64000802017f */
[----:B------:R-:W-:-:S04]  /*11bd0*/  ISETP.NE.AND P2, PT, R24, 0x2, PT ;  /* 0x000000021800780c */ /* 0x000fc80003f45270 */
[----:B------:R-:W-:Y:S01]  /*11be0*/  SEL R0, RZ, 0x1, P2 ;  /* 0x00000001ff007807 */ /* 0x000fe20001000000 */
[----:B-1----:R-:W-:Y:S08]  /*11bf0*/  @!P1 BRA `(.L_x_1269) ;  /* 0x0000004400709947 */ /* 0x002ff00003800000 */
.L_x_1408:
[----:B------:R-:W-:Y:S02]  /*11c00*/  SEL R24, R24, RZ, P2 ;  /* 0x000000ff18187207 */ /* 0x000fe40001000000 */
[----:B------:R-:W-:Y:S01]  /*11c10*/  LOP3.LUT R0, R27, R0, RZ, 0x3c, !PT ;  /* 0x000000001b007212 */ /* 0x000fe200078e3cff */
[----:B------:R-:W-:Y:S06]  /*11c20*/  @!P0 BRA `(.L_x_1270) ;  /* 0x0000000000048947 */ /* 0x000fec0003800000 */
[----:B------:R-:W-:Y:S01]  /*11c30*/  BPT.TRAP 0x1 ;  /* 0x000000040000795c */ /* 0x000fe20000300000 */
.L_x_1270:
[----:B------:R-:W-:Y:S01]  /*11c40*/  IMAD R5, R24, 0x8, R5 ;  /* 0x0000000818057824 */ /* 0x000fe200078e0205 */
[----:B------:R-:W-:-:S04]  /*11c50*/  SHF.L.U32 R0, R0, 0x1f, RZ ;  /* 0x0000001f00007819 */ /* 0x000fc800000006ff */
[----:B------:R-:W3:Y:S02]  /*11c60*/  SYNCS.PHASECHK.TRANS64.TRYWAIT P1, [R5+URZ+0x32440], R0 ;  /* 0x03244000050075a7 */ /* 0x000ee4000802017f */
[----:B---3--:R-:W-:Y:S05]  /*11c70*/  @!P1 BRA `(.L_x_1271) ;  /* 0x0000004400649947 */ /* 0x008fea0003800000 */
.L_x_1409:
[----:B------:R-:W-:Y:S05]  /*11c80*/  @!P0 BRA `(.L_x_1272) ;  /* 0x0000000000048947 */ /* 0x000fea0003800000 */
[----:B------:R-:W-:Y:S01]  /*11c90*/  BPT.TRAP 0x1 ;  /* 0x000000040000795c */ /* 0x000fe20000300000 */
.L_x_1272:
[----:B------:R-:W5:Y:S02]  /*11ca0*/  SYNCS.PHASECHK.TRANS64.TRYWAIT P1, [R3+URZ+0x32460], R2 ;  /* 0x03246002030075a7 */ /* 0x000f64000802017f */
[----:B-----5:R-:W-:Y:S05]  /*11cb0*/  @!P1 BRA `(.L_x_1273) ;  /* 0x0000004400689947 */ /* 0x020fea0003800000 */
.L_x_1410:
[----:B------:R-:W-:Y:S05]  /*11cc0*/  @!P0 BRA `(.L_x_1274) ;  /* 0x0000000000048947 */ /* 0x000fea0003800000 */
[----:B------:R-:W-:Y:S01]  /*11cd0*/  BPT.TRAP 0x1 ;  /* 0x000000040000795c */ /* 0x000fe20000300000 */
.L_x_1274:
[----:B------:R0:W0:Y:S02]  /*11ce0*/  SYNCS.PHASECHK.TRANS64.TRYWAIT P0, [R5+URZ+0x32460], R0 ;  /* 0x03246000050075a7 */ /* 0x000024000800017f */
[----:B0-----:R-:W-:Y:S05]  /*11cf0*/  @!P0 NANOSLEEP.SYNCS 0x989680 ;  /* 0x009896800000895d */ /* 0x001fea0003900000 */
[----:B------:R-:W0:Y:S02]  /*11d00*/  @!P0 SYNCS.PHASECHK.TRANS64 P0, [R5+URZ+0x32460], R0 ;  /* 0x03246000050085a7 */ /* 0x000e24000800007f */
[----:B0-----:R-:W-:Y:S05]  /*11d10*/  @!P0 BRA `(.L_x_1274) ;  /* 0xfffffffc00f08947 */ /* 0x001fea000383ffff */
.L_x_1266:
[----:B------:R-:W-:Y:S05]  /*11d20*/  BSYNC B0 ;  /* 0x0000000000007941 */ /* 0x000fea0003800000 */
.L_x_1265:
[----:B------:R-:W-:Y:S05]  /*11d30*/  EXIT ;  /* 0x000000000000794d */ /* 0x000fea0003800000 */
.L_x_1140:
[----:B-1----:R1:W2:Y:S02]  /*11d40*/  SYNCS.PHASECHK.TRANS64.TRYWAIT P0, [R3+URZ+0x32400], R0 ;  /* 0x03240000030075a7 */ /* 0x0022a4000800017f */
[----:B--2---:R-:W-:Y:S05]  /*11d50*/  @!P0 NANOSLEEP.SYNCS 0x989680 ;  /* 0x009896800000895d */ /* 0x004fea0003900000 */
[----:B------:R-:W2:Y:S02]  /*11d60*/  @!P0 SYNCS.PHASECHK.TRANS64 P0, [R3+URZ+0x32400], R0 ;  /* 0x03240000030085a7 */ /* 0x000ea4000800007f */
[----:B--2---:R-:W-:Y:S05]  /*11d70*/  @!P0 BRA `(.L_x_1140) ;  /* 0xfffffffc00f08947 */ /* 0x004fea000383ffff */
[----:B------:R-:W-:Y:S05]  /*11d80*/  BRA `(.L_x_1275) ;  /* 0xffffff0000107947 */ /* 0x000fea000383ffff */
.L_x_1144:
[----:B---3--:R-:W-:-:S04]  /*11d90*/  IMAD.U32 R5, RZ, RZ, UR6 ;  /* 0x00000006ff057e24 */ /* 0x008fc8000f8e00ff */
[----:B------:R3:W4:Y:S03]  /*11da0*/  SYNCS.PHASECHK.TRANS64.TRYWAIT P1, [R5+URZ+0x32430], R2 ;  /* 0x03243002050075a7 */ /* 0x000726000802017f */
[----:B----4-:R-:W-:Y:S05]  /*11db0*/  @!P1 NANOSLEEP.SYNCS 0x989680 ;  /* 0x009896800000995d */ /* 0x010fea0003900000 */
[----:B------:R-:W4:Y:S02]  /*11dc0*/  @!P1 SYNCS.PHASECHK.TRANS64 P1, [R5+URZ+0x32430], R2 ;  /* 0x03243002050095a7 */ /* 0x000f24000802007f */
[----:B----4-:R-:W-:Y:S05]  /*11dd0*/  @!P1 BRA `(.L_x_1144) ;  /* 0xfffffffc00ec9947 */ /* 0x010fea000383ffff */
[----:B------:R-:W-:Y:S05]  /*11de0*/  BRA `(.L_x_1143) ;  /* 0xffffff0000407947 */ /* 0x000fea000383ffff */
.L_x_1145:
[----:B----4-:R4:W0:Y:S02]  /*11df0*/  SYNCS.PHASECHK.TRANS64.TRYWAIT P1, [R3+URZ+0x32410], R0 ;  /* 0x03241000030075a7 */ /* 0x010824000802017f */
[----:B0-----:R-:W-:Y:S05]  /*11e00*/  @!P1 NANOSLEEP.SYNCS 0x989680 ;  /* 0x009896800000995d */ /* 0x001fea0003900000 */
[----:B------:R-:W0:Y:S02]  /*11e10*/  @!P1 SYNCS.PHASECHK.TRANS64 P1, [R3+URZ+0x32410], R0 ;  /* 0x03241000030095a7 */ /* 0x000e24000802007f */
[----:B0-----:R-:W-:Y:S05]  /*11e20*/  @!P1 BRA `(.L_x_1145) ;  /* 0xfffffffc00f09947 */ /* 0x001fea000383ffff */
[----:B------:R-:W-:Y:S05]  /*11e30*/  BRA `(.L_x_1276) ;  /* 0xffffff0000f87947 */ /* 0x000fea000383ffff */
.L_x_1149:
[----:B0--3--:R-:W-:-:S04]  /*11e40*/  IMAD.U32 R5, RZ, RZ, UR6 ;  /* 0x00000006ff057e24 */ /* 0x009fc8000f8e00ff */
[----:B------:R0:W3:Y:S03]  /*11e50*/  SYNCS.PHASECHK.TRANS64.TRYWAIT P1, [R5+URZ+0x32450], R2 ;  /* 0x03245002050075a7 */ /* 0x0000e6000802017f */
[----:B---3--:R-:W-:Y:S05]  /*11e60*/  @!P1 NANOSLEEP.SYNCS 0x989680 ;  /* 0x009896800000995d */ /* 0x008fea0003900000 */
[----:B------:R-:W3:Y:S02]  /*11e70*/  @!P1 SYNCS.PHASECHK.TRANS64 P1, [R5+URZ+0x32450], R2 ;  /* 0x03245002050095a7 */ /* 0x000ee4000802007f */
[----:B---3--:R-:W-:Y:S05]  /*11e80*/  @!P1 BRA `(.L_x_1149) ;  /* 0xfffffffc00ec9947 */ /* 0x008fea000383ffff */
[----:B------:R-:W-:Y:S05]  /*11e90*/  BRA `(.L_x_1148) ;  /* 0xffffff0400007947 */ /* 0x000fea000383ffff */
.L_x_1156:
[----:B-1----:R-:W-:-:S04]  /*11ea0*/  IMAD.U32 R153, RZ, RZ, UR5 ;  /* 0x00000005ff997e24 */ /* 0x002fc8000f8e00ff */
[----:B------:R1:W2:Y:S03]  /*11eb0*/  SYNCS.PHASECHK.TRANS64.TRYWAIT P2, [R153+URZ+0x32430], R0 ;  /* 0x03243000990075a7 */ /* 0x0002a6000804017f */
[----:B--2---:R-:W-:Y:S05]  /*11ec0*/  @!P2 NANOSLEEP.SYNCS 0x989680 ;  /* 0x009896800000a95d */ /* 0x004fea0003900000 */
[----:B------:R-:W2:Y:S02]  /*11ed0*/  @!P2 SYNCS.PHASECHK.TRANS64 P2, [R153+URZ+0x32430], R0 ;  /* 0x032430009900a5a7 */ /* 0x000ea4000804007f */
[----:B--2---:R-:W-:Y:S05]  /*11ee0*/  @!P2 BRA `(.L_x_1156) ;  /* 0xfffffffc00eca947 */ /* 0x004fea000383ffff */
[----:B------:R-:W-:Y:S05]  /*11ef0*/  BRA `(.L_x_1155) ;  /* 0xffffff24000c7947 */ /* 0x000fea000383ffff */
.L_x_1160:
[----:B--2---:R-:W-:-:S04]  /*11f00*/  IMAD.U32 R20, RZ, RZ, UR5 ;  /* 0x00000005ff147e24 */ /* 0x004fc8000f8e00ff */
[----:B------:R2:W3:Y:S03]  /*11f10*/  SYNCS.PHASECHK.TRANS64.TRYWAIT P2, [R20+URZ+0x32450], R0 ;  /* 0x03245000140075a7 */ /* 0x0004e6000804017f */
[----:B---3--:R-:W-:Y:S05]  /*11f20*/  @!P2 NANOSLEEP.SYNCS 0x989680 ;  /* 0x009896800000a95d */ /* 0x008fea0003900000 */
[----:B------:R-:W3:Y:S02]  /*11f30*/  @!P2 SYNCS.PHASECHK.TRANS64 P2, [R20+URZ+0x32450], R0 ;  /* 0x032450001400a5a7 */ /* 0x000ee4000804007f */
[----:B---3--:R-:W-:Y:S05]  /*11f40*/  @!P2 BRA `(.L_x_1160) ;  /* 0xfffffffc00eca947 */ /* 0x008fea000383ffff */
[----:B------:R-:W-:Y:S05]  /*11f50*/  BRA `(.L_x_1159) ;  /* 0xffffff2400887947 */ /* 0x000fea000383ffff */
.L_x_1208:
        /* <DEDUP_REMOVED lines=11> */
.L_x_1278:
[----:B------:R-:W-:Y:S05]  /*12010*/  BSYNC B0 ;  /* 0x0000000000007941 */ /* 0x000fea0003800000 */
.L_x_1277:
[----:B------:R-:W-:Y:S05]  /*12020*/  BRA `(.L_x_1279) ;  /* 0xffffffb4005c7947 */ /* 0x000fea000383ffff */
.L_x_1211:
[----:B0-----:R0:W1:Y:S02]  /*12030*/  SYNCS.PHASECHK.TRANS64.TRYWAIT P0, [R25+URZ+0x32440], R0 ;  /* 0x03244000190075a7 */ /* 0x001064000800017f */
[----:B-1----:R-:W-:Y:S05]  /*12040*/  @!P0 NANOSLEEP.SYNCS 0x989680 ;  /* 0x009896800000895d */ /* 0x002fea0003900000 */
[----:B------:R-:W1:Y:S02]  /*12050*/  @!P0 SYNCS.PHASECHK.TRANS64 P0, [R25+URZ+0x32440], R0 ;  /* 0x03244000190085a7 */ /* 0x000e64000800007f */
[----:B-1----:R-:W-:Y:S05]  /*12060*/  @!P0 BRA `(.L_x_1211) ;  /* 0xfffffffc00f08947 */ /* 0x002fea000383ffff */
[----:B------:R-:W-:Y:S05]  /*12070*/  BRA `(.L_x_1280) ;  /* 0xffffffb400887947 */ /* 0x000fea000383ffff */
.L_x_1212:
        /* <DEDUP_REMOVED lines=8> */
.L_x_1282:
[----:B------:R-:W-:Y:S05]  /*12100*/  BSYNC B0 ;  /* 0x0000000000007941 */ /* 0x000fea0003800000 */
.L_x_1281:
        /* <DEDUP_REMOVED lines=9> */
.L_x_1283:
[----:B------:R-:W-:Y:S02]  /*121a0*/  IMAD.MOV.U32 R13, RZ, RZ, R4 ;  /* 0x000000ffff0d7224 */ /* 0x000fe400078e0004 */
[----:B------:R-:W-:Y:S02]  /*121b0*/  IMAD.MOV.U32 R12, RZ, RZ, 0x1 ;  /* 0x00000001ff0c7424 */ /* 0x000fe400078e00ff */
[----:B------:R-:W-:-:S07]  /*121c0*/  IMAD.MOV.U32 R3, RZ, RZ, R14 ;  /* 0x000000ffff037224 */ /* 0x000fce00078e000e */
[----:B------:R-:W-:Y:S05]  /*121d0*/  WARPSYNC.COLLECTIVE R15, `(.L_x_1284) ;  /* 0x000000000f087348 */ /* 0x000fea0003c00000 */
[----:B------:R0:W1:Y:S02]  /*121e0*/  SHFL.IDX P6, R14, R13, R12, R11 ;  /* 0x0000000c0d0e7389 */ /* 0x00006400000c000b */
[----:B01----:R-:W-:Y:S01]  /*121f0*/  ENDCOLLECTIVE ;  /* 0x000000000000791b */ /* 0x003fe20003800000 */
.L_x_1284:
        /* <DEDUP_REMOVED lines=15> */
.L_x_1285:
[----:B------:R-:W-:Y:S02]  /*122f0*/  @P0 IMAD R6, R5, 0x2, R22 ;  /* 0x0000000205060824 */ /* 0x000fe400078e0216 */
[----:B------:R-:W-:Y:S02]  /*12300*/  IMAD.MOV.U32 R13, RZ, RZ, R4 ;  /* 0x000000ffff0d7224 */ /* 0x000fe400078e0004 */
[----:B------:R-:W-:Y:S02]  /*12310*/  IMAD.MOV.U32 R12, RZ, RZ, 0x2 ;  /* 0x00000002ff0c7424 */ /* 0x000fe400078e00ff */
[----:B------:R-:W-:-:S07]  /*12320*/  IMAD.MOV.U32 R3, RZ, RZ, R14 ;  /* 0x000000ffff037224 */ /* 0x000fce00078e000e */
[----:B------:R-:W-:Y:S05]  /*12330*/  WARPSYNC.COLLECTIVE R15, `(.L_x_1286) ;  /* 0x000000000f087348 */ /* 0x000fea0003c00000 */
[----:B------:R0:W1:Y:S02]  /*12340*/  SHFL.IDX P6, R14, R13, R12, R11 ;  /* 0x0000000c0d0e7389 */ /* 0x00006400000c000b */
[----:B01----:R-:W-:Y:S01]  /*12350*/  ENDCOLLECTIVE ;  /* 0x000000000000791b */ /* 0x003fe20003800000 */
.L_x_1286:
        /* <DEDUP_REMOVED lines=15> */
.L_x_1287:
[----:B------:R-:W-:Y:S02]  /*12450*/  @P0 IMAD R6, R5, 0x2, R22 ;  /* 0x0000000205060824 */ /* 0x000fe400078e0216 */
[----:B------:R-:W-:Y:S02]  /*12460*/  IMAD.MOV.U32 R13, RZ, RZ, R4 ;  /* 0x000000ffff0d7224 */ /* 0x000fe400078e0004 */
[----:B------:R-:W-:Y:S02]  /*12470*/  IMAD.MOV.U32 R12, RZ, RZ, 0x3 ;  /* 0x00000003ff0c7424 */ /* 0x000fe400078e00ff */
[----:B------:R-:W-:-:S07]  /*12480*/  IMAD.MOV.U32 R3, RZ, RZ, R14 ;  /* 0x000000ffff037224 */ /* 0x000fce00078e000e */
[----:B------:R-:W-:Y:S05]  /*12490*/  WARPSYNC.COLLECTIVE R15, `(.L_x_1288) ;  /* 0x000000000f087348 */ /* 0x000fea0003c00000 */
[----:B------:R0:W1:Y:S02]  /*124a0*/  SHFL.IDX P6, R14, R13, R12, R11 ;  /* 0x0000000c0d0e7389 */ /* 0x00006400000c000b */
[----:B01----:R-:W-:Y:S01]  /*124b0*/  ENDCOLLECTIVE ;  /* 0x000000000000791b */ /* 0x003fe20003800000 */
.L_x_1288:
        /* <DEDUP_REMOVED lines=15> */
.L_x_1289:
[----:B------:R-:W-:Y:S02]  /*125b0*/  @P0 IMAD R6, R5, 0x2, R22 ;  /* 0x0000000205060824 */ /* 0x000fe400078e0216 */
[----:B------:R-:W-:Y:S02]  /*125c0*/  IMAD.MOV.U32 R13, RZ, RZ, R4 ;  /* 0x000000ffff0d7224 */ /* 0x000fe400078e0004 */
[----:B------:R-:W-:Y:S02]  /*125d0*/  IMAD.MOV.U32 R12, RZ, RZ, 0x4 ;  /* 0x00000004ff0c7424 */ /* 0x000fe400078e00ff */
[----:B------:R-:W-:-:S07]  /*125e0*/  IMAD.MOV.U32 R3, RZ, RZ, R14 ;  /* 0x000000ffff037224 */ /* 0x000fce00078e000e */
[----:B------:R-:W-:Y:S05]  /*125f0*/  WARPSYNC.COLLECTIVE R15, `(.L_x_1290) ;  /* 0x000000000f087348 */ /* 0x000fea0003c00000 */
[----:B------:R0:W1:Y:S02]  /*12600*/  SHFL.IDX P6, R14, R13, R12, R11 ;  /* 0x0000000c0d0e7389 */ /* 0x00006400000c000b */
[----:B01----:R-:W-:Y:S01]  /*12610*/  ENDCOLLECTIVE ;  /* 0x000000000000791b */ /* 0x003fe20003800000 */
.L_x_1290:
        /* <DEDUP_REMOVED lines=15> */
.L_x_1291:
[----:B------:R-:W-:Y:S02]  /*12710*/  @P0 IMAD R6, R5, 0x2, R22 ;  /* 0x0000000205060824 */ /* 0x000fe400078e0216 */
[----:B------:R-:W-:Y:S02]  /*12720*/  IMAD.MOV.U32 R13, RZ, RZ, R4 ;  /* 0x000000ffff0d7224 */ /* 0x000fe400078e0004 */
[----:B------:R-:W-:Y:S02]  /*12730*/  IMAD.MOV.U32 R12, RZ, RZ, 0x5 ;  /* 0x00000005ff0c7424 */ /* 0x000fe400078e00ff */
[----:B------:R-:W-:-:S07]  /*12740*/  IMAD.MOV.U32 R3, RZ, RZ, R14 ;  /* 0x000000ffff037224 */ /* 0x000fce00078e000e */
[----:B------:R-:W-:Y:S05]  /*12750*/  WARPSYNC.COLLECTIVE R15, `(.L_x_1292) ;  /* 0x000000000f087348 */ /* 0x000fea0003c00000 */
[----:B------:R0:W1:Y:S02]  /*12760*/  SHFL.IDX P6, R14, R13, R12, R11 ;  /* 0x0000000c0d0e7389 */ /* 0x00006400000c000b */
[----:B01----:R-:W-:Y:S01]  /*12770*/  ENDCOLLECTIVE ;  /* 0x000000000000791b */ /* 0x003fe20003800000 */
.L_x_1292:
        /* <DEDUP_REMOVED lines=10> */
.L_x_1293:
[----:B------:R-:W-:Y:S01]  /*12820*/  @!PT LDS RZ, [RZ] ;  /* 0x00000000fffff984 */ /* 0x000fe20000000800 */
[----:B------:R-:W-:Y:S01]  /*12830*/  @!PT LDS RZ, [RZ] ;  /* 0x00000000fffff984 */ /* 0x000fe20000000800 */
[----:B------:R-:W-:Y:S01]  /*12840*/  @!PT LDS RZ, [RZ] ;  /* 0x00000000fffff984 */ /* 0x000fe20000000800 */
[----:B------:R1:W-:Y:S01]  /*12850*/  @P0 LDGSTS.E.BYPASS.LTC128B.128 [R6+0x1e400], desc[UR36][R2.64], !P2 ;  /* 0x1e40000002060fae */ /* 0x0003e2000d101d64 */
[----:B------:R-:W-:Y:S01]  /*12860*/  IMAD.MOV.U32 R0, RZ, RZ, R14 ;  /* 0x000000ffff007224 */ /* 0x000fe200078e000e */
[----:B------:R-:W-:Y:S06]  /*12870*/  BRA `(.L_x_1294) ;  /* 0xffffffb000e87947 */ /* 0x000fec000383ffff */
.L_x_1217:
[----:B------:R0:W5:Y:S01]  /*12880*/  LDL.LU R6, [R1+0x4] ;  /* 0x0000040001067983 */ /* 0x0001620000300800 */
[----:B------:R-:W-:Y:S01]  /*12890*/  IMAD.MOV.U32 R13, RZ, RZ, R5 ;  /* 0x000000ffff0d7224 */ /* 0x000fe200078e0005 */
[----:B------:R-:W-:Y:S01]  /*128a0*/  LOP3.LUT R23, R23, 0xffffdfff, RZ, 0xc0, !PT ;  /* 0xffffdfff17177812 */ /* 0x000fe200078ec0ff */
[----:B------:R-:W-:Y:S02]  /*128b0*/  IMAD.MOV.U32 R12, RZ, RZ, RZ ;  /* 0x000000ffff0c7224 */ /* 0x000fe400078e00ff */
[----:B------:R-:W-:Y:S02]  /*128c0*/  IMAD.MOV.U32 R11, RZ, RZ, 0x181f ;  /* 0x0000181fff0b7424 */ /* 0x000fe400078e00ff */
[----:B------:R-:W-:Y:S02]  /*128d0*/  IMAD.MOV.U32 R15, RZ, RZ, -0x1 ;  /* 0xffffffffff0f7424 */ /* 0x000fe400078e00ff */
[----:B0-----:R-:W-:-:S07]  /*128e0*/  IMAD.IADD R4, R21, 0x1, R4 ;  /* 0x0000000115047824 */ /* 0x001fce00078e0204 */
[----:B-----5:R-:W-:Y:S05]  /*128f0*/  WARPSYNC.COLLECTIVE R15, `(.L_x_1295) ;  /* 0x000000000f087348 */ /* 0x020fea0003c00000 */
[----:B------:R0:W1:Y:S02]  /*12900*/  SHFL.IDX P6, R14, R13, R12, R11 ;  /* 0x0000000c0d0e7389 */ /* 0x00006400000c000b */
[----:B01---5:R-:W-:Y:S01]  /*12910*/  ENDCOLLECTIVE ;  /* 0x000000000000791b */ /* 0x023fe20003800000 */
.L_x_1295:
[----:B------:R-:W-:Y:S02]  /*12920*/  IMAD.MOV.U32 R13, RZ, RZ, R0 ;  /* 0x000000ffff0d7224 */ /* 0x000fe400078e0000 */
[----:B------:R-:W-:-:S07]  /*12930*/  IMAD.MOV.U32 R3, RZ, RZ, R14 ;  /* 0x000000ffff037224 */ /* 0x000fce00078e000e */
[----:B------:R-:W-:Y:S05]  /*12940*/  WARPSYNC.COLLECTIVE R15, `(.L_x_1296) ;  /* 0x000000000f087348 */ /* 0x000fea0003c00000 */
[----:B------:R0:W1:Y:S02]  /*12950*/  SHFL.IDX P6, R14, R13, R12, R11 ;  /* 0x0000000c0d0e7389 */ /* 0x00006400000c000b */
[----:B01----:R-:W-:Y:S01]  /*12960*/  ENDCOLLECTIVE ;  /* 0x000000000000791b */ /* 0x003fe20003800000 */
.L_x_1296:
[----:B------:R-:W-:Y:S02]  /*12970*/  IMAD.MOV.U32 R13, RZ, RZ, R5 ;  /* 0x000000ffff0d7224 */ /* 0x000fe400078e0005 */
[----:B------:R-:W-:Y:S02]  /*12980*/  IMAD.MOV.U32 R12, RZ, RZ, 0x1 ;  /* 0x00000001ff0c7424 */ /* 0x000fe400078e00ff */
[----:B------:R-:W-:-:S07]  /*12990*/  IMAD.MOV.U32 R10, RZ, RZ, R14 ;  /* 0x000000ffff0a7224 */ /* 0x000fce00078e000e */
[----:B------:R-:W-:Y:S05]  /*129a0*/  WARPSYNC.COLLECTIVE R15, `(.L_x_1297) ;  /* 0x000000000f087348 */ /* 0x000fea0003c00000 */
[----:B------:R0:W1:Y:S02]  /*129b0*/  SHFL.IDX P6, R14, R13, R12, R11 ;  /* 0x0000000c0d0e7389 */ /* 0x00006400000c000b */
[----:B01----:R-:W-:Y:S01]  /*129c0*/  ENDCOLLECTIVE ;  /* 0x000000000000791b */ /* 0x003fe20003800000 */
.L_x_1297:
[----:B------:R-:W-:Y:S02]  /*129d0*/  IMAD.MOV.U32 R13, RZ, RZ, R0 ;  /* 0x000000ffff0d7224 */ /* 0x000fe400078e0000 */
[----:B------:R-:W-:-:S05]  /*129e0*/  IMAD R6, R6, R7, RZ ;  /* 0x0000000706067224 */ /* 0x000fca00078e02ff */
[----:B------:R-:W-:-:S13]  /*129f0*/  ISETP.GE.AND P2, PT, R4, R6, PT ;  /* 0x000000060400720c */ /* 0x000fda0003f46270 */
[----:B------:R-:W-:Y:S02]  /*12a00*/  @!P2 LEA R10, P1, R20, R10, 0x1 ;  /* 0x0000000a140aa211 */ /* 0x000fe400078208ff */
[----:B------:R-:W-:-:S03]  /*12a10*/  @P2 LOP3.LUT R23, R23, 0x2000, RZ, 0xfc, !PT ;  /* 0x0000200017172812 */ /* 0x000fc600078efcff */
[----:B------:R-:W-:Y:S01]  /*12a20*/  @!P2 IMAD.X R3, RZ, RZ, R3, P1 ;  /* 0x000000ffff03a224 */ /* 0x000fe200008e0603 */
[----:B------:R-:W-:Y:S01]  /*12a30*/  LOP3.LUT R23, R23, 0xffffefff, RZ, 0xc0, !PT ;  /* 0xffffefff17177812 */ /* 0x000fe200078ec0ff */
[----:B------:R-:W-:-:S05]  /*12a40*/  @!P2 IMAD.MOV.U32 R2, RZ, RZ, R10 ;  /* 0x000000ffff02a224 */ /* 0x000fca00078e000a */
        /* <DEDUP_REMOVED lines=10> */
.L_x_1298:
[----:B------:R-:W-:Y:S01]  /*12af0*/  @P2 LOP3.LUT R23, R23, 0x1000, RZ, 0xfc, !PT ;  /* 0x0000100017172812 */ /* 0x000fe200078efcff */
[----:B------:R-:W-:-:S03]  /*12b00*/  IMAD.MOV.U32 R13, RZ, RZ, R5 ;  /* 0x000000ffff0d7224 */ /* 0x000fc600078e0005 */
[----:B------:R-:W-:Y:S01]  /*12b10*/  LOP3.LUT R23, R23, 0xfffff7ff, RZ, 0xc0, !PT ;  /* 0xfffff7ff17177812 */ /* 0x000fe200078ec0ff */
[----:B------:R-:W-:Y:S02]  /*12b20*/  IMAD.MOV.U32 R12, RZ, RZ, 0x2 ;  /* 0x00000002ff0c7424 */ /* 0x000fe400078e00ff */
[----:B------:R-:W-:-:S07]  /*12b30*/  IMAD.MOV.U32 R7, RZ, RZ, R14 ;  /* 0x000000ffff077224 */ /* 0x000fce00078e000e */
[----:B------:R-:W-:Y:S05]  /*12b40*/  WARPSYNC.COLLECTIVE R15, `(.L_x_1299) ;  /* 0x000000000f087348 */ /* 0x000fea0003c00000 */
[----:B------:R0:W1:Y:S02]  /*12b50*/  SHFL.IDX P6, R14, R13, R12, R11 ;  /* 0x0000000c0d0e7389 */ /* 0x00006400000c000b */
[----:B01----:R-:W-:Y:S01]  /*12b60*/  ENDCOLLECTIVE ;  /* 0x000000000000791b */ /* 0x003fe20003800000 */
.L_x_1299:
        /* <DEDUP_REMOVED lines=15> */
.L_x_1300:
[----:B------:R-:W-:Y:S01]  /*12c60*/  @P2 LOP3.LUT R23, R23, 0x800, RZ, 0xfc, !PT ;  /* 0x0000080017172812 */ /* 0x000fe200078efcff */
[----:B------:R-:W-:-:S03]  /*12c70*/  IMAD.MOV.U32 R13, RZ, RZ, R5 ;  /* 0x000000ffff0d7224 */ /* 0x000fc600078e0005 */
[----:B------:R-:W-:Y:S01]  /*12c80*/  LOP3.LUT R23, R23, 0xfffffdff, RZ, 0xc0, !PT ;  /* 0xfffffdff17177812 */ /* 0x000fe200078ec0ff */
[----:B------:R-:W-:Y:S02]  /*12c90*/  IMAD.MOV.U32 R12, RZ, RZ, 0x3 ;  /* 0x00000003ff0c7424 */ /* 0x000fe400078e00ff */
[----:B------:R-:W-:-:S05]  /*12ca0*/  IMAD.MOV.U32 R11, RZ, RZ, R14 ;  /* 0x000000ffff0b7224 */ /* 0x000fca00078e000e */
[----:B------:R-:W-:-:S05]  /*12cb0*/  @!P2 LEA R11, P1, R20, R11, 0x1 ;  /* 0x0000000b140ba211 */ /* 0x000fca00078208ff */
[----:B------:R-:W-:Y:S02]  /*12cc0*/  @!P2 IMAD.X R8, RZ, RZ, R2, P1 ;  /* 0x000000ffff08a224 */ /* 0x000fe400008e0602 */
[----:B------:R-:W-:Y:S02]  /*12cd0*/  @!P2 IMAD.MOV.U32 R2, RZ, RZ, R11 ;  /* 0x000000ffff02a224 */ /* 0x000fe400078e000b */
[----:B------:R-:W-:Y:S02]  /*12ce0*/  IMAD.MOV.U32 R11, RZ, RZ, 0x181f ;  /* 0x0000181fff0b7424 */ /* 0x000fe400078e00ff */
[----:B------:R-:W-:-:S07]  /*12cf0*/  @!P2 IMAD.MOV.U32 R3, RZ, RZ, R8 ;  /* 0x000000ffff03a224 */ /* 0x000fce00078e0008 */
[----:B------:R-:W-:Y:S05]  /*12d00*/  WARPSYNC.COLLECTIVE R15, `(.L_x_1301) ;  /* 0x000000000f087348 */ /* 0x000fea0003c00000 */
[----:B------:R0:W1:Y:S02]  /*12d10*/  SHFL.IDX P6, R14, R13, R12, R11 ;  /* 0x0000000c0d0e7389 */ /* 0x00006400000c000b */
[----:B01----:R-:W-:Y:S01]  /*12d20*/  ENDCOLLECTIVE ;  /* 0x000000000000791b */ /* 0x003fe20003800000 */
.L_x_1301:
[----:B------:R-:W-:Y:S01]  /*12d30*/  @!PT LDS RZ, [RZ] ;  /* 0x00000000fffff984 */ /* 0x000fe20000000800 */
[----:B------:R-:W-:Y:S01]  /*12d40*/  @!PT LDS RZ, [RZ] ;  /* 0x00000000fffff984 */ /* 0x000fe20000000800 */
[----:B------:R-:W-:Y:S01]  /*12d50*/  @!PT LDS RZ, [RZ] ;  /* 0x00000000fffff984 */ /* 0x000fe20000000800 */
[----:B------:R0:W-:Y:S01]  /*12d60*/  @!P2 LDGSTS.E.BYPASS.LTC128B.128 [R26+0x19400], desc[UR36][R2.64], !P0 ;  /* 0x19400000021aafae */ /* 0x0001e2000c101d64 */
[----:B------:R-:W-:Y:S02]  /*12d70*/  IMAD.MOV.U32 R13, RZ, RZ, R0 ;  /* 0x000000ffff0d7224 */ /* 0x000fe400078e0000 */
[----:B0-----:R-:W-:-:S05]  /*12d80*/  VIADD R2, R4, 0x30 ;  /* 0x0000003004027836 */ /* 0x001fca0000000000 */
[----:B------:R-:W-:Y:S01]  /*12d90*/  ISETP.GE.AND P2, PT, R2, R6, PT ;  /* 0x000000060200720c */ /* 0x000fe20003f46270 */
[----:B------:R-:W-:-:S12]  /*12da0*/  IMAD.MOV.U32 R2, RZ, RZ, R14 ;  /* 0x000000ffff027224 */ /* 0x000fd800078e000e */
[----:B------:R-:W-:Y:S05]  /*12db0*/  WARPSYNC.COLLECTIVE R15, `(.L_x_1302) ;  /* 0x000000000f087348 */ /* 0x000fea0003c00000 */
[----:B------:R0:W1:Y:S02]  /*12dc0*/  SHFL.IDX P6, R14, R13, R12, R11 ;  /* 0x0000000c0d0e7389 */ /* 0x00006400000c000b */
[----:B01----:R-:W-:Y:S01]  /*12dd0*/  ENDCOLLECTIVE ;  /* 0x000000000000791b */ /* 0x003fe20003800000 */
.L_x_1302:
[----:B------:R-:W-:-:S04]  /*12de0*/  @P2 LOP3.LUT R23, R23, 0x200, RZ, 0xfc, !PT ;  /* 0x0000020017172812 */ /* 0x000fc800078efcff */
[----:B------:R-:W-:Y:S01]  /*12df0*/  LOP3.LUT R23, R23, 0xfffffeff, RZ, 0xc0, !PT ;  /* 0xfffffeff17177812 */ /* 0x000fe200078ec0ff */
[----:B------:R-:W-:-:S05]  /*12e00*/  IMAD.MOV.U32 R12, RZ, RZ, R14 ;  /* 0x000000ffff0c7224 */ /* 0x000fca00078e000e */
[----:B------:R-:W-:Y:S01]  /*12e10*/  @!P2 LEA R14, P1, R20, R12, 0x1 ;  /* 0x0000000c140ea211 */ /* 0x000fe200078208ff */
[----:B------:R-:W-:-:S04]  /*12e20*/  IMAD.MOV.U32 R12, RZ, RZ, 0x4 ;  /* 0x00000004ff0c7424 */ /* 0x000fc800078e00ff */
[----:B------:R-:W-:Y:S02]  /*12e30*/  @!P2 IMAD.X R13, RZ, RZ, R2, P1 ;  /* 0x000000ffff0da224 */ /* 0x000fe400008e0602 */
[----:B------:R-:W-:Y:S02]  /*12e40*/  @!P2 IMAD.MOV.U32 R2, RZ, RZ, R14 ;  /* 0x000000ffff02a224 */ /* 0x000fe400078e000e */
[----:B------:R-:W-:Y:S02]  /*12e50*/  @!P2 IMAD.MOV.U32 R3, RZ, RZ, R13 ;  /* 0x000000ffff03a224 */ /* 0x000fe400078e000d */
[----:B------:R-:W-:-:S03]  /*12e60*/  IMAD.MOV.U32 R13, RZ, RZ, R5 ;  /* 0x000000ffff0d7224 */ /* 0x000fc600078e0005 */
[----:B------:R-:W-:Y:S01]  /*12e70*/  @!PT LDS RZ, [RZ] ;  /* 0x00000000fffff984 */ /* 0x000fe20000000800 */
[----:B------:R-:W-:Y:S01]  /*12e80*/  @!PT LDS RZ, [RZ] ;  /* 0x00000000fffff984 */ /* 0x000fe20000000800 */
[----:B------:R-:W-:Y:S01]  /*12e90*/  @!PT LDS RZ, [RZ] ;  /* 0x00000000fffff984 */ /* 0x000fe20000000800 */
[----:B------:R0:W-:Y:S04]  /*12ea0*/  @!P2 LDGSTS.E.BYPASS.LTC128B.128 [R26+0x19c00], desc[UR36][R2.64], !P0 ;  /* 0x19c00000021aafae */ /* 0x0001e8000c101d64 */
[----:B0-----:R-:W-:Y:S05]  /*12eb0*/  WARPSYNC.COLLECTIVE R15, `(.L_x_1303) ;  /* 0x000000000f087348 */ /* 0x001fea0003c00000 */
[----:B------:R1:W2:Y:S02]  /*12ec0*/  SHFL.IDX P6, R14, R13, R12, R11 ;  /* 0x0000000c0d0e7389 */ /* 0x0002a400000c000b */
[----:B012---:R-:W-:Y:S01]  /*12ed0*/  ENDCOLLECTIVE ;  /* 0x000000000000791b */ /* 0x007fe20003800000 */
.L_x_1303:
[----:B------:R-:W-:-:S05]  /*12ee0*/  VIADD R2, R4, 0x40 ;  /* 0x0000004004027836 */ /* 0x000fca0000000000 */
[----:B------:R-:W-:Y:S01]  /*12ef0*/  ISETP.GE.AND P2, PT, R2, R6, PT ;  /* 0x000000060200720c */ /* 0x000fe20003f46270 */
[----:B------:R-:W-:Y:S02]  /*12f00*/  IMAD.MOV.U32 R13, RZ, RZ, R0 ;  /* 0x000000ffff0d7224 */ /* 0x000fe400078e0000 */
[----:B------:R-:W-:-:S10]  /*12f10*/  IMAD.MOV.U32 R2, RZ, RZ, R14 ;  /* 0x000000ffff027224 */ /* 0x000fd400078e000e */
[----:B------:R-:W-:Y:S05]  /*12f20*/  WARPSYNC.COLLECTIVE R15, `(.L_x_1304) ;  /* 0x000000000f087348 */ /* 0x000fea0003c00000 */
[----:B------:R0:W1:Y:S02]  /*12f30*/  SHFL.IDX P6, R14, R13, R12, R11 ;  /* 0x0000000c0d0e7389 */ /* 0x00006400000c000b */
[----:B01----:R-:W-:Y:S01]  /*12f40*/  ENDCOLLECTIVE ;  /* 0x000000000000791b */ /* 0x003fe20003800000 */
.L_x_1304:
[----:B------:R-:W-:-:S04]  /*12f50*/  @P2 LOP3.LUT R23, R23, 0x100, RZ, 0xfc, !PT ;  /* 0x0000010017172812 */ /* 0x000fc800078efcff */
[----:B------:R-:W-:Y:S01]  /*12f60*/  LOP3.LUT R23, R23, 0xffffff7f, RZ, 0xc0, !PT ;  /* 0xffffff7f17177812 */ /* 0x000fe200078ec0ff */
[----:B------:R-:W-:Y:S02]  /*12f70*/  IMAD.MOV.U32 R13, RZ, RZ, R5 ;  /* 0x000000ffff0d7224 */ /* 0x000fe400078e0005 */
[----:B------:R-:W-:-:S05]  /*12f80*/  IMAD.MOV.U32 R12, RZ, RZ, R14 ;  /* 0x000000ffff0c7224 */ /* 0x000fca00078e000e */
[----:B------:R-:W-:-:S05]  /*12f90*/  @!P2 LEA R15, P1, R20, R12, 0x1 ;  /* 0x0000000c140fa211 */ /* 0x000fca00078208ff */
[----:B------:R-:W-:Y:S02]  /*12fa0*/  @!P2 IMAD.X R12, RZ, RZ, R2, P1 ;  /* 0x000000ffff0ca224 */ /* 0x000fe400008e0602 */
[----:B------:R-:W-:Y:S02]  /*12fb0*/  @!P2 IMAD.MOV.U32 R2, RZ, RZ, R15 ;  /* 0x000000ffff02a224 */ /* 0x000fe400078e000f */
[----:B------:R-:W-:Y:S02]  /*12fc0*/  @!P2 IMAD.MOV.U32 R3, RZ, RZ, R12 ;  /* 0x000000ffff03a224 */ /* 0x000fe400078e000c */
[----:B------:R-:W-:Y:S02]  /*12fd0*/  IMAD.MOV.U32 R12, RZ, RZ, 0x5 ;  /* 0x00000005ff0c7424 */ /* 0x000fe400078e00ff */
[----:B------:R-:W-:Y:S01]  /*12fe0*/  IMAD.MOV.U32 R15, RZ, RZ, -0x1 ;  /* 0xffffffffff0f7424 */ /* 0x000fe200078e00ff */
[----:B------:R-:W-:Y:S01]  /*12ff0*/  @!PT LDS RZ, [RZ] ;  /* 0x00000000fffff984 */ /* 0x000fe20000000800 */
[----:B------:R-:W-:Y:S01]  /*13000*/  @!PT LDS RZ, [RZ] ;  /* 0x00000000fffff984 */ /* 0x000fe20000000800 */
[----:B------:R-:W-:Y:S01]  /*13010*/  @!PT LDS RZ, [RZ] ;  /* 0x00000000fffff984 */ /* 0x000fe20000000800 */
[----:B------:R0:W-:Y:S06]  /*13020*/  @!P2 LDGSTS.E.BYPASS.LTC128B.128 [R26+0x1a400], desc[UR36][R2.64], !P0 ;  /* 0x1a400000021aafae */ /* 0x0001ec000c101d64 */
[----:B0-----:R-:W-:Y:S05]  /*13030*/  WARPSYNC.COLLECTIVE R15, `(.L_x_1305) ;  /* 0x000000000f087348 */ /* 0x001fea0003c00000 */
[----:B------:R1:W2:Y:S02]  /*13040*/  SHFL.IDX P6, R14, R13, R12, R11 ;  /* 0x0000000c0d0e7389 */ /* 0x0002a400000c000b */
[----:B012---:R-:W-:Y:S01]  /*13050*/  ENDCOLLECTIVE ;  /* 0x000000000000791b */ /* 0x007fe20003800000 */
.L_x_1305:
[----:B------:R-:W-:-:S05]  /*13060*/  VIADD R2, R4, 0x50 ;  /* 0x0000005004027836 */ /* 0x000fca0000000000 */
[----:B------:R-:W-:Y:S01]  /*13070*/  ISETP.GE.AND P2, PT, R2, R6, PT ;  /* 0x000000060200720c */ /* 0x000fe20003f46270 */
[----:B------:R-:W-:Y:S02]  /*13080*/  IMAD.MOV.U32 R13, RZ, RZ, R0 ;  /* 0x000000ffff0d7224 */ /* 0x000fe400078e0000 */
[----:B------:R-:W-:-:S10]  /*13090*/  IMAD.MOV.U32 R8, RZ, RZ, R14 ;  /* 0x000000ffff087224 */ /* 0x000fd400078e000e */
[----:B------:R-:W-:Y:S05]  /*130a0*/  WARPSYNC.COLLECTIVE R15, `(.L_x_1306) ;  /* 0x000000000f087348 */ /* 0x000fea0003c00000 */
[----:B------:R0:W1:Y:S02]  /*130b0*/  SHFL.IDX P6, R14, R13, R12, R11 ;  /* 0x0000000c0d0e7389 */ /* 0x00006400000c000b */
[----:B01----:R-:W-:Y:S01]  /*130c0*/  ENDCOLLECTIVE ;  /* 0x000000000000791b */ /* 0x003fe20003800000 */
.L_x_1306:
        /* <DEDUP_REMOVED lines=8> */
.L_x_1307:
        /* <DEDUP_REMOVED lines=9> */
[----:B0-----:R-:W-:-:S07]  /*131e0*/  IMAD.MOV.U32 R2, RZ, RZ, R14 ;  /* 0x000000ffff027224 */ /* 0x001fce00078e000e */
[----:B------:R-:W-:Y:S05]  /*131f0*/  WARPSYNC.COLLECTIVE R15, `(.L_x_1308) ;  /* 0x000000000f087348 */ /* 0x000fea0003c00000 */
[----:B------:R0:W1:Y:S02]  /*13200*/  SHFL.IDX P6, R14, R13, R12, R11 ;  /* 0x0000000c0d0e7389 */ /* 0x00006400000c000b */
[----:B01----:R-:W-:Y:S01]  /*13210*/  ENDCOLLECTIVE ;  /* 0x000000000000791b */ /* 0x003fe20003800000 */
.L_x_1308:
[----:B------:R-:W-:-:S05]  /*13220*/  VIADD R3, R4, 0x60 ;  /* 0x0000006004037836 */ /* 0x000fca0000000000 */
[----:B------:R-:W-:Y:S01]  /*13230*/  ISETP.GE.AND P2, PT, R3, R6, PT ;  /* 0x000000060300720c */ /* 0x000fe20003f46270 */
[----:B------:R-:W-:Y:S02]  /*13240*/  IMAD.MOV.U32 R13, RZ, RZ, R5 ;  /* 0x000000ffff0d7224 */ /* 0x000fe400078e0005 */
[----:B------:R-:W-:-:S10]  /*13250*/  IMAD.MOV.U32 R12, RZ, RZ, 0x7 ;  /* 0x00000007ff0c7424 */ /* 0x000fd400078e00ff */
[----:B------:R-:W-:Y:S01]  /*13260*/  @P2 LOP3.LUT R23, R23, 0x40, RZ, 0xfc, !PT ;  /* 0x0000004017172812 */ /* 0x000fe200078efcff */
[----:B------:R-:W-:-:S07]  /*13270*/  IMAD.MOV.U32 R7, RZ, RZ, R14 ;  /* 0x000000ffff077224 */ /* 0x000fce00078e000e */
[----:B------:R-:W-:Y:S05]  /*13280*/  WARPSYNC.COLLECTIVE R15, `(.L_x_1309) ;  /* 0x000000000f087348 */ /* 0x000fea0003c00000 */
[----:B------:R0:W1:Y:S02]  /*13290*/  SHFL.IDX P6, R14, R13, R12, R11 ;  /* 0x0000000c0d0e7389 */ /* 0x00006400000c000b */
[----:B01----:R-:W-:Y:S01]  /*132a0*/  ENDCOLLECTIVE ;  /* 0x000000000000791b */ /* 0x003fe20003800000 */
.L_x_1309:
        /* <DEDUP_REMOVED lines=9> */
[----:B------:R-:W-:-:S07]  /*13340*/  IMAD.MOV.U32 R5, RZ, RZ, R14 ;  /* 0x000000ffff057224 */ /* 0x000fce00078e000e */
[----:B0-----:R-:W-:Y:S05]  /*13350*/  WARPSYNC.COLLECTIVE R15, `(.L_x_1310) ;  /* 0x000000000f087348 */ /* 0x001fea0003c00000 */
[----:B------:R1:W2:Y:S02]  /*13360*/  SHFL.IDX P6, R14, R13, R12, R11 ;  /* 0x0000000c0d0e7389 */ /* 0x0002a400000c000b */
[----:B012---:R-:W-:Y:S01]  /*13370*/  ENDCOLLECTIVE ;  /* 0x000000000000791b */ /* 0x007fe20003800000 */
.L_x_1310:
[----:B------:R-:W-:Y:S01]  /*13380*/  IMAD.MOV.U32 R0, RZ, RZ, R14 ;  /* 0x000000ffff007224 */ /* 0x000fe200078e000e */
[----:B------:R-:W-:Y:S06]  /*13390*/  BRA `(.L_x_1311) ;  /* 0xffffffb4001c7947 */ /* 0x000fec000383ffff */
.L_x_1221:
        /* <DEDUP_REMOVED lines=8> */
.L_x_1313:
[----:B------:R-:W-:Y:S05]  /*13420*/  BSYNC B0 ;  /* 0x0000000000007941 */ /* 0x000fea0003800000 */
.L_x_1312:
        /* <DEDUP_REMOVED lines=9> */
.L_x_1314:
[----:B------:R-:W-:Y:S02]  /*134c0*/  IMAD.MOV.U32 R13, RZ, RZ, R4 ;  /* 0x000000ffff0d7224 */ /* 0x000fe400078e0004 */
[----:B------:R-:W-:Y:S01]  /*134d0*/  IMAD.MOV.U32 R12, RZ, RZ, 0x1 ;  /* 0x00000001ff0c7424 */ /* 0x000fe200078e00ff */
[----:B------:R-:W-:-:S13]  /*134e0*/  @!P5 LEA R5, P0, R8, R14, 0x1 ;  /* 0x0000000e0805d211 */ /* 0x000fda00078008ff */
[----:B------:R-:W-:Y:S05]  /*134f0*/  WARPSYNC.COLLECTIVE R15, `(.L_x_1315) ;  /* 0x000000000f087348 */ /* 0x000fea0003c00000 */
[----:B------:R0:W1:Y:S02]  /*13500*/  SHFL.IDX P6, R14, R13, R12, R11 ;  /* 0x0000000c0d0e7389 */ /* 0x00006400000c000b */
[----:B01----:R-:W-:Y:S01]  /*13510*/  ENDCOLLECTIVE ;  /* 0x000000000000791b */ /* 0x003fe20003800000 */
.L_x_1315:
[----:B------:R-:W-:Y:S02]  /*13520*/  @!P5 IMAD.X R3, RZ, RZ, R2, P0 ;  /* 0x000000ffff03d224 */ /* 0x000fe400000e0602 */
        /* <DEDUP_REMOVED lines=14> */
.L_x_1316:
[----:B------:R-:W-:Y:S02]  /*13610*/  IMAD.MOV.U32 R13, RZ, RZ, R4 ;  /* 0x000000ffff0d7224 */ /* 0x000fe400078e0004 */
[----:B------:R-:W-:Y:S01]  /*13620*/  IMAD.MOV.U32 R12, RZ, RZ, 0x2 ;  /* 0x00000002ff0c7424 */ /* 0x000fe200078e00ff */
[----:B------:R-:W-:-:S13]  /*13630*/  LOP3.LUT P6, RZ, R23, 0x1000, RZ, 0xc0, !PT ;  /* 0x0000100017ff7812 */ /* 0x000fda00078cc0ff */
[----:B------:R-:W-:-:S05]  /*13640*/  @!P6 LEA R6, P0, R8, R14, 0x1 ;  /* 0x0000000e0806e211 */ /* 0x000fca00078008ff */
        /* <DEDUP_REMOVED lines=13> */
.L_x_1317:
[----:B------:R-:W-:Y:S02]  /*13720*/  IMAD.MOV.U32 R13, RZ, RZ, R0 ;  /* 0x000000ffff0d7224 */ /* 0x000fe400078e0000 */
[----:B------:R-:W-:-:S07]  /*13730*/  IMAD.MOV.U32 R5, RZ, RZ, R14 ;  /* 0x000000ffff057224 */ /* 0x000fce00078e000e */
[----:B------:R-:W-:Y:S05]  /*13740*/  WARPSYNC.COLLECTIVE R15, `(.L_x_1318) ;  /* 0x000000000f087348 */ /* 0x000fea0003c00000 */
[----:B------:R0:W1:Y:S02]  /*13750*/  SHFL.IDX P6, R14, R13, R12, R11 ;  /* 0x0000000c0d0e7389 */ /* 0x00006400000c000b */
[----:B01----:R-:W-:Y:S01]  /*13760*/  ENDCOLLECTIVE ;  /* 0x000000000000791b */ /* 0x003fe20003800000 */
.L_x_1318:
[----:B------:R-:W-:Y:S02]  /*13770*/  IMAD.MOV.U32 R13, RZ, RZ, R4 ;  /* 0x000000ffff0d7224 */ /* 0x000fe400078e0004 */
[----:B------:R-:W-:Y:S01]  /*13780*/  IMAD.MOV.U32 R12, RZ, RZ, 0x3 ;  /* 0x00000003ff0c7424 */ /* 0x000fe200078e00ff */
[----:B------:R-:W-:-:S13]  /*13790*/  @!P5 LEA R6, P0, R8, R14, 0x1 ;  /* 0x0000000e0806d211 */ /* 0x000fda00078008ff */
[----:B------:R-:W-:Y:S05]  /*137a0*/  WARPSYNC.COLLECTIVE R15, `(.L_x_1319) ;  /* 0x000000000f087348 */ /* 0x000fea0003c00000 */
[----:B------:R0:W1:Y:S02]  /*137b0*/  SHFL.IDX P6, R14, R13, R12, R11 ;  /* 0x0000000c0d0e7389 */ /* 0x00006400000c000b */
[----:B01----:R-:W-:Y:S01]  /*137c0*/  ENDCOLLECTIVE ;  /* 0x000000000000791b */ /* 0x003fe20003800000 */
.L_x_1319:
[----:B------:R-:W-:Y:S02]  /*137d0*/  @!P5 IMAD.X R7, RZ, RZ, R5, P0 ;  /* 0x000000ffff07d224 */ /* 0x000fe400000e0605 */
[----:B------:R-:W-:Y:S02]  /*137e0*/  @!P5 IMAD.MOV.U32 R2, RZ, RZ, R6 ;  /* 0x000000ffff02d224 */ /* 0x000fe400078e0006 */
[----:B------:R-:W-:-:S05]  /*137f0*/  @!P5 IMAD.MOV.U32 R3, RZ, RZ, R7 ;  /* 0x000000ffff03d224 */ /* 0x000fca00078e0007 */
[----:B------:R-:W-:Y:S01]  /*13800*/  @!PT LDS RZ, [RZ] ;  /* 0x00000000fffff984 */ /* 0x000fe20000000800 */
[----:B------:R-:W-:Y:S01]  /*13810*/  @!PT LDS RZ, [RZ] ;  /* 0x00000000fffff984 */ /* 0x000fe20000000800 */
[----:B------:R-:W-:Y:S01]  /*13820*/  @!PT LDS RZ, [RZ] ;  /* 0x00000000fffff984 */ /* 0x000fe20000000800 */
[----:B------:R0:W-:Y:S01]  /*13830*/  @!P5 LDGSTS.E.BYPASS.LTC128B.128 [R26+0x23400], desc[UR36][R2.64], !P4 ;  /* 0x23400000021adfae */ /* 0x0001e2000e101d64 */
[----:B------:R-:W-:-:S03]  /*13840*/  IMAD.MOV.U32 R13, RZ, RZ, R0 ;  /* 0x000000ffff0d7224 */ /* 0x000fc600078e0000 */
[----:B------:R0:W-:Y:S04]  /*13850*/  @!P5 LDGSTS.E.BYPASS.LTC128B.128 [R26+0x27400], desc[UR36][R2.64+0x80], !P3 ;  /* 0x27400080021adfae */ /* 0x0001e8000d901d64 */
[----:B------:R0:W-:Y:S01]  /*13860*/  @!P5 LDGSTS.E.BYPASS.LTC128B.128 [R26+0x2b400], desc[UR36][R2.64+0x100], !P2 ;  /* 0x2b400100021adfae */ /* 0x0001e2000d101d64 */
[----:B------:R-:W-:-:S03]  /*13870*/  IMAD.MOV.U32 R5, RZ, RZ, R14 ;  /* 0x000000ffff057224 */ /* 0x000fc600078e000e */
[----:B------:R0:W-:Y:S01]  /*13880*/  @!P5 LDGSTS.E.BYPASS.LTC128B.128 [R26+0x2f400], desc[UR36][R2.64+0x180], !P1 ;  /* 0x2f400180021adfae */ /* 0x0001e2000c901d64 */
[----:B------:R-:W-:-:S13]  /*13890*/  LOP3.LUT P5, RZ, R23, 0x100, RZ, 0xc0, !PT ;  /* 0x0000010017ff7812 */ /* 0x000fda00078ac0ff */
[----:B0-----:R-:W-:Y:S05]  /*138a0*/  WARPSYNC.COLLECTIVE R15, `(.L_x_1320) ;  /* 0x000000000f087348 */ /* 0x001fea0003c00000 */
[----:B------:R1:W2:Y:S02]  /*138b0*/  SHFL.IDX P6, R14, R13, R12, R11 ;  /* 0x0000000c0d0e7389 */ /* 0x0002a400000c000b */
[----:B012---:R-:W-:Y:S01]  /*138c0*/  ENDCOLLECTIVE ;  /* 0x000000000000791b */ /* 0x007fe20003800000 */
.L_x_1320:
        /* <DEDUP_REMOVED lines=17> */
.L_x_1321:
[----:B------:R-:W-:Y:S02]  /*139e0*/  IMAD.MOV.U32 R13, RZ, RZ, R0 ;  /* 0x000000ffff0d7224 */ /* 0x000fe400078e0000 */
[----:B------:R-:W-:-:S07]  /*139f0*/  IMAD.MOV.U32 R5, RZ, RZ, R14 ;  /* 0x000000ffff057224 */ /* 0x000fce00078e000e */
[----:B------:R-:W-:Y:S05]  /*13a00*/  WARPSYNC.COLLECTIVE R15, `(.L_x_1322) ;  /* 0x000000000f087348 */ /* 0x000fea0003c00000 */
[----:B------:R0:W1:Y:S02]  /*13a10*/  SHFL.IDX P6, R14, R13, R12, R11 ;  /* 0x0000000c0d0e7389 */ /* 0x00006400000c000b */
[----:B01----:R-:W-:Y:S01]  /*13a20*/  ENDCOLLECTIVE ;  /* 0x000000000000791b */ /* 0x003fe20003800000 */
.L_x_1322:
[----:B------:R-:W-:Y:S02]  /*13a30*/  IMAD.MOV.U32 R13, RZ, RZ, R4 ;  /* 0x000000ffff0d7224 */ /* 0x000fe400078e0004 */
[----:B------:R-:W-:Y:S01]  /*13a40*/  IMAD.MOV.U32 R12, RZ, RZ, 0x5 ;  /* 0x00000005ff0c7424 */ /* 0x000fe200078e00ff */
[----:B------:R-:W-:-:S13]  /*13a50*/  @!P5 LEA R6, P0, R8, R14, 0x1 ;  /* 0x0000000e0806d211 */ /* 0x000fda00078008ff */
[----:B------:R-:W-:Y:S05]  /*13a60*/  WARPSYNC.COLLECTIVE R15, `(.L_x_1323) ;  /* 0x000000000f087348 */ /* 0x000fea0003c00000 */
[----:B------:R0:W1:Y:S02]  /*13a70*/  SHFL.IDX P6, R14, R13, R12, R11 ;  /* 0x0000000c0d0e7389 */ /* 0x00006400000c000b */
[----:B01----:R-:W-:Y:S01]  /*13a80*/  ENDCOLLECTIVE ;  /* 0x000000000000791b */ /* 0x003fe20003800000 */
.L_x_1323:
        /* <DEDUP_REMOVED lines=16> */
.L_x_1324:
        /* <DEDUP_REMOVED lines=17> */
.L_x_1325:
[----:B------:R-:W-:Y:S02]  /*13ca0*/  IMAD.MOV.U32 R13, RZ, RZ, R0 ;  /* 0x000000ffff0d7224 */ /* 0x000fe400078e0000 */
[----:B------:R-:W-:-:S07]  /*13cb0*/  IMAD.MOV.U32 R5, RZ, RZ, R14 ;  /* 0x000000ffff057224 */ /* 0x000fce00078e000e */
[----:B------:R-:W-:Y:S05]  /*13cc0*/  WARPSYNC.COLLECTIVE R15, `(.L_x_1326) ;  /* 0x000000000f087348 */ /* 0x000fea0003c00000 */
[----:B------:R0:W1:Y:S02]  /*13cd0*/  SHFL.IDX P6, R14, R13, R12, R11 ;  /* 0x0000000c0d0e7389 */ /* 0x00006400000c000b */
[----:B01----:R-:W-:Y:S01]  /*13ce0*/  ENDCOLLECTIVE ;  /* 0x000000000000791b */ /* 0x003fe20003800000 */
.L_x_1326:
[----:B------:R-:W-:Y:S02]  /*13cf0*/  IMAD.MOV.U32 R13, RZ, RZ, R4 ;  /* 0x000000ffff0d7224 */ /* 0x000fe400078e0004 */
[----:B------:R-:W-:Y:S01]  /*13d00*/  IMAD.MOV.U32 R12, RZ, RZ, 0x7 ;  /* 0x00000007ff0c7424 */ /* 0x000fe200078e00ff */
[----:B------:R-:W-:-:S13]  /*13d10*/  @!P5 LEA R6, P0, R8, R14, 0x1 ;  /* 0x0000000e0806d211 */ /* 0x000fda00078008ff */
[----:B------:R-:W-:Y:S05]  /*13d20*/  WARPSYNC.COLLECTIVE R15, `(.L_x_1327) ;  /* 0x000000000f087348 */ /* 0x000fea0003c00000 */
[----:B------:R0:W1:Y:S02]  /*13d30*/  SHFL.IDX P6, R14, R13, R12, R11 ;  /* 0x0000000c0d0e7389 */ /* 0x00006400000c000b */
[----:B01----:R-:W-:Y:S01]  /*13d40*/  ENDCOLLECTIVE ;  /* 0x000000000000791b */ /* 0x003fe20003800000 */
.L_x_1327:
        /* <DEDUP_REMOVED lines=11> */
[----:B------:R0:W-:Y:S04]  /*13e00*/  @!P5 LDGSTS.E.BYPASS.LTC128B.128 [R26+0x31400], desc[UR36][R2.64+0x180], !P1 ;  /* 0x31400180021adfae */ /* 0x0001e8000c901d64 */
[----:B0-----:R-:W-:Y:S05]  /*13e10*/  WARPSYNC.COLLECTIVE R15, `(.L_x_1328) ;  /* 0x000000000f087348 */ /* 0x001fea0003c00000 */
[----:B------:R1:W2:Y:S02]  /*13e20*/  SHFL.IDX P6, R14, R13, R12, R11 ;  /* 0x0000000c0d0e7389 */ /* 0x0002a400000c000b */
[----:B012---:R-:W-:Y:S01]  /*13e30*/  ENDCOLLECTIVE ;  /* 0x000000000000791b */ /* 0x007fe20003800000 */
.L_x_1328:
[----:B------:R-:W-:Y:S05]  /*13e40*/  BRA `(.L_x_1329) ;  /* 0xffffffb400507947 */ /* 0x000fea000383ffff */
.L_x_1226:
[----:B0-----:R0:W1:Y:S02]  /*13e50*/  SYNCS.PHASECHK.TRANS64.TRYWAIT P0, [R22+URZ+0x32420], R3 ;  /* 0x03242003160075a7 */ /* 0x001064000800017f */
[----:B-1----:R-:W-:Y:S05]  /*13e60*/  @!P0 NANOSLEEP.SYNCS 0x989680 ;  /* 0x009896800000895d */ /* 0x002fea0003900000 */
[----:B------:R-:W1:Y:S02]  /*13e70*/  @!P0 SYNCS.PHASECHK.TRANS64 P0, [R22+URZ+0x32420], R3 ;  /* 0x03242003160085a7 */ /* 0x000e64000800007f */
[----:B-1----:R-:W-:Y:S05]  /*13e80*/  @!P0 BRA `(.L_x_1226) ;  /* 0xfffffffc00f08947 */ /* 0x002fea000383ffff */
[----:B------:R-:W-:Y:S05]  /*13e90*/  BRA `(.L_x_1330) ;  /* 0xffffffb400c07947 */ /* 0x000fea000383ffff */
.L_x_1229:
[----:B-1----:R1:W2:Y:S02]  /*13ea0*/  SYNCS.PHASECHK.TRANS64.TRYWAIT P0, [R25+URZ+0x32460], R0 ;  /* 0x03246000190075a7 */ /* 0x0022a4000800017f */
[----:B--2---:R-:W-:Y:S05]  /*13eb0*/  @!P0 NANOSLEEP.SYNCS 0x989680 ;  /* 0x009896800000895d */ /* 0x004fea0003900000 */
[----:B------:R-:W2:Y:S02]  /*13ec0*/  @!P0 SYNCS.PHASECHK.TRANS64 P0, [R25+URZ+0x32460], R0 ;  /* 0x03246000190085a7 */ /* 0x000ea4000800007f */
[----:B--2---:R-:W-:Y:S05]  /*13ed0*/  @!P0 BRA `(.L_x_1229) ;  /* 0xfffffffc00f08947 */ /* 0x004fea000383ffff */
[----:B------:R-:W-:Y:S05]  /*13ee0*/  BRA `(.L_x_1331) ;  /* 0xffffffb400cc7947 */ /* 0x000fea000383ffff */
.L_x_1230:
        /* <DEDUP_REMOVED lines=8> */
.L_x_1333:
[----:B------:R-:W-:Y:S05]  /*13f70*/  BSYNC B0 ;  /* 0x0000000000007941 */ /* 0x000fea0003800000 */
.L_x_1332:
        /* <DEDUP_REMOVED lines=13> */
.L_x_1334:
[----:B------:R-:W-:Y:S02]  /*14050*/  IMAD.MOV.U32 R13, RZ, RZ, R6 ;  /* 0x000000ffff0d7224 */ /* 0x000fe400078e0006 */
[----:B------:R-:W-:Y:S02]  /*14060*/  IMAD.MOV.U32 R12, RZ, RZ, 0x1 ;  /* 0x00000001ff0c7424 */ /* 0x000fe400078e00ff */
[----:B------:R-:W-:-:S05]  /*14070*/  IMAD.SHL.U32 R8, R8, 0x8, RZ ;  /* 0x0000000808087824 */ /* 0x000fca00078e00ff */
[----:B------:R-:W-:-:S05]  /*14080*/  LOP3.LUT R8, R8, 0x38, RZ, 0xc0, !PT ;  /* 0x0000003808087812 */ /* 0x000fca00078ec0ff */
[----:B------:R-:W-:-:S05]  /*14090*/  IMAD.SHL.U32 R0, R8, 0x2, RZ ;  /* 0x0000000208007824 */ /* 0x000fca00078e00ff */
[----:B------:R-:W-:-:S13]  /*140a0*/  IADD3 R2, P0, R14, R0, RZ ;  /* 0x000000000e027210 */ /* 0x000fda0007f1e0ff */
[----:B------:R-:W-:Y:S05]  /*140b0*/  WARPSYNC.COLLECTIVE R15, `(.L_x_1335) ;  /* 0x000000000f087348 */ /* 0x000fea0003c00000 */
[----:B------:R0:W1:Y:S02]  /*140c0*/  SHFL.IDX P6, R14, R13, R12, R11 ;  /* 0x0000000c0d0e7389 */ /* 0x00006400000c000b */
[----:B01----:R-:W-:Y:S01]  /*140d0*/  ENDCOLLECTIVE ;  /* 0x000000000000791b */ /* 0x003fe20003800000 */
.L_x_1335:
        /* <DEDUP_REMOVED lines=17> */
.L_x_1336:
[----:B------:R-:W-:Y:S02]  /*141f0*/  IMAD.MOV.U32 R13, RZ, RZ, R6 ;  /* 0x000000ffff0d7224 */ /* 0x000fe400078e0006 */
[----:B------:R-:W-:Y:S01]  /*14200*/  IMAD.MOV.U32 R12, RZ, RZ, 0x2 ;  /* 0x00000002ff0c7424 */ /* 0x000fe200078e00ff */
[----:B------:R-:W-:-:S13]  /*14210*/  IADD3 R2, P3, R14, R0, RZ ;  /* 0x000000000e027210 */ /* 0x000fda0007f7e0ff */
[----:B------:R-:W-:Y:S05]  /*14220*/  WARPSYNC.COLLECTIVE R15, `(.L_x_1337) ;  /* 0x000000000f087348 */ /* 0x000fea0003c00000 */
[----:B------:R0:W1:Y:S02]  /*14230*/  SHFL.IDX P6, R14, R13, R12, R11 ;  /* 0x0000000c0d0e7389 */ /* 0x00006400000c000b */
[----:B01----:R-:W-:Y:S01]  /*14240*/  ENDCOLLECTIVE ;  /* 0x000000000000791b */ /* 0x003fe20003800000 */
.L_x_1337:
        /* <DEDUP_REMOVED lines=17> */
.L_x_1338:
[----:B------:R-:W-:Y:S02]  /*14360*/  IMAD.MOV.U32 R13, RZ, RZ, R6 ;  /* 0x000000ffff0d7224 */ /* 0x000fe400078e0006 */
[----:B------:R-:W-:Y:S01]  /*14370*/  IMAD.MOV.U32 R12, RZ, RZ, 0x3 ;  /* 0x00000003ff0c7424 */ /* 0x000fe200078e00ff */
[----:B------:R-:W-:-:S13]  /*14380*/  IADD3 R2, P3, R14, R0, RZ ;  /* 0x000000000e027210 */ /* 0x000fda0007f7e0ff */
[----:B------:R-:W-:Y:S05]  /*14390*/  WARPSYNC.COLLECTIVE R15, `(.L_x_1339) ;  /* 0x000000000f087348 */ /* 0x000fea0003c00000 */
[----:B------:R0:W1:Y:S02]  /*143a0*/  SHFL.IDX P6, R14, R13, R12, R11 ;  /* 0x0000000c0d0e7389 */ /* 0x00006400000c000b */
[----:B01----:R-:W-:Y:S01]  /*143b0*/  ENDCOLLECTIVE ;  /* 0x000000000000791b */ /* 0x003fe20003800000 */
.L_x_1339:
        /* <DEDUP_REMOVED lines=17> */
.L_x_1340:
[----:B------:R-:W-:Y:S02]  /*144d0*/  IMAD.MOV.U32 R13, RZ, RZ, R6 ;  /* 0x000000ffff0d7224 */ /* 0x000fe400078e0006 */
[----:B------:R-:W-:Y:S01]  /*144e0*/  IMAD.MOV.U32 R12, RZ, RZ, 0x4 ;  /* 0x00000004ff0c7424 */ /* 0x000fe200078e00ff */
[----:B------:R-:W-:-:S13]  /*144f0*/  IADD3 R2, P3, R14, R0, RZ ;  /* 0x000000000e027210 */ /* 0x000fda0007f7e0ff */
[----:B------:R-:W-:Y:S05]  /*14500*/  WARPSYNC.COLLECTIVE R15, `(.L_x_1341) ;  /* 0x000000000f087348 */ /* 0x000fea0003c00000 */
[----:B------:R0:W1:Y:S02]  /*14510*/  SHFL.IDX P6, R14, R13, R12, R11 ;  /* 0x0000000c0d0e7389 */ /* 0x00006400000c000b */
[----:B01----:R-:W-:Y:S01]  /*14520*/  ENDCOLLECTIVE ;  /* 0x000000000000791b */ /* 0x003fe20003800000 */
.L_x_1341:
        /* <DEDUP_REMOVED lines=17> */
.L_x_1342:
[----:B------:R-:W-:Y:S02]  /*14640*/  IMAD.MOV.U32 R13, RZ, RZ, R6 ;  /* 0x000000ffff0d7224 */ /* 0x000fe400078e0006 */
[----:B------:R-:W-:Y:S01]  /*14650*/  IMAD.MOV.U32 R12, RZ, RZ, 0x5 ;  /* 0x00000005ff0c7424 */ /* 0x000fe200078e00ff */
[----:B------:R-:W-:-:S13]  /*14660*/  IADD3 R2, P3, R14, R0, RZ ;  /* 0x000000000e027210 */ /* 0x000fda0007f7e0ff */
[----:B------:R-:W-:Y:S05]  /*14670*/  WARPSYNC.COLLECTIVE R15, `(.L_x_1343) ;  /* 0x000000000f087348 */ /* 0x000fea0003c00000 */
[----:B------:R0:W1:Y:S02]  /*14680*/  SHFL.IDX P6, R14, R13, R12, R11 ;  /* 0x0000000c0d0e7389 */ /* 0x00006400000c000b */
[----:B01----:R-:W-:Y:S01]  /*14690*/  ENDCOLLECTIVE ;  /* 0x000000000000791b */ /* 0x003fe20003800000 */
.L_x_1343:
        /* <DEDUP_REMOVED lines=12> */
.L_x_1344:
        /* <DEDUP_REMOVED lines=9> */
.L_x_1237:
[----:B-1----:R1:W2:Y:S02]  /*147f0*/  SYNCS.PHASECHK.TRANS64.TRYWAIT P0, [R10+URZ+0x32440], R20 ;  /* 0x032440140a0075a7 */ /* 0x0022a4000800017f */
[----:B--2---:R-:W-:Y:S05]  /*14800*/  @!P0 NANOSLEEP.SYNCS 0x989680 ;  /* 0x009896800000895d */ /* 0x004fea0003900000 */
[----:B------:R-:W2:Y:S02]  /*14810*/  @!P0 SYNCS.PHASECHK.TRANS64 P0, [R10+URZ+0x32440], R20 ;  /* 0x032440140a0085a7 */ /* 0x000ea4000800007f */
[----:B--2---:R-:W-:Y:S05]  /*14820*/  @!P0 BRA `(.L_x_1237) ;  /* 0xfffffffc00f08947 */ /* 0x004fea000383ffff */
[----:B------:R-:W-:Y:S05]  /*14830*/  BRA `(.L_x_1346) ;  /* 0xffffffb800507947 */ /* 0x000fea000383ffff */
.L_x_1238:
        /* <DEDUP_REMOVED lines=8> */
.L_x_1348:
[----:B------:R-:W-:Y:S05]  /*148c0*/  BSYNC B1 ;  /* 0x0000000000017941 */ /* 0x000fea0003800000 */
.L_x_1347:
        /* <DEDUP_REMOVED lines=9> */
.L_x_1349:
[----:B------:R-:W-:Y:S02]  /*14960*/  IMAD.MOV.U32 R13, RZ, RZ, R8 ;  /* 0x000000ffff0d7224 */ /* 0x000fe400078e0008 */
[----:B------:R-:W-:Y:S02]  /*14970*/  IMAD.MOV.U32 R12, RZ, RZ, 0x1 ;  /* 0x00000001ff0c7424 */ /* 0x000fe400078e00ff */
[----:B------:R-:W-:-:S07]  /*14980*/  IMAD.MOV.U32 R2, RZ, RZ, R14 ;  /* 0x000000ffff027224 */ /* 0x000fce00078e000e */
[----:B------:R-:W-:Y:S05]  /*14990*/  WARPSYNC.COLLECTIVE R15, `(.L_x_1350) ;  /* 0x000000000f087348 */ /* 0x000fea0003c00000 */
[----:B------:R0:W1:Y:S02]  /*149a0*/  SHFL.IDX P6, R14, R13, R12, R11 ;  /* 0x0000000c0d0e7389 */ /* 0x00006400000c000b */
[----:B01----:R-:W-:Y:S01]  /*149b0*/  ENDCOLLECTIVE ;  /* 0x000000000000791b */ /* 0x003fe20003800000 */
.L_x_1350:
        /* <DEDUP_REMOVED lines=11> */
.L_x_1351:
[----:B------:R-:W-:Y:S02]  /*14a70*/  IMAD.MOV.U32 R13, RZ, RZ, R8 ;  /* 0x000000ffff0d7224 */ /* 0x000fe400078e0008 */
[----:B------:R-:W-:Y:S02]  /*14a80*/  IMAD.MOV.U32 R12, RZ, RZ, 0x2 ;  /* 0x00000002ff0c7424 */ /* 0x000fe400078e00ff */
[----:B------:R-:W-:-:S07]  /*14a90*/  IMAD.MOV.U32 R2, RZ, RZ, R14 ;  /* 0x000000ffff027224 */ /* 0x000fce00078e000e */
[----:B------:R-:W-:Y:S05]  /*14aa0*/  WARPSYNC.COLLECTIVE R15, `(.L_x_1352) ;  /* 0x000000000f087348 */ /* 0x000fea0003c00000 */
[----:B------:R0:W1:Y:S02]  /*14ab0*/  SHFL.IDX P6, R14, R13, R12, R11 ;  /* 0x0000000c0d0e7389 */ /* 0x00006400000c000b */
[----:B01----:R-:W-:Y:S01]  /*14ac0*/  ENDCOLLECTIVE ;  /* 0x000000000000791b */ /* 0x003fe20003800000 */
.L_x_1352:
        /* <DEDUP_REMOVED lines=11> */
.L_x_1353:
[----:B------:R-:W-:Y:S02]  /*14b80*/  IMAD.MOV.U32 R13, RZ, RZ, R8 ;  /* 0x000000ffff0d7224 */ /* 0x000fe400078e0008 */
[----:B------:R-:W-:Y:S02]  /*14b90*/  IMAD.MOV.U32 R12, RZ, RZ, 0x3 ;  /* 0x00000003ff0c7424 */ /* 0x000fe400078e00ff */
[----:B------:R-:W-:-:S07]  /*14ba0*/  IMAD.MOV.U32 R2, RZ, RZ, R14 ;  /* 0x000000ffff027224 */ /* 0x000fce00078e000e */
[----:B------:R-:W-:Y:S05]  /*14bb0*/  WARPSYNC.COLLECTIVE R15, `(.L_x_1354) ;  /* 0x000000000f087348 */ /* 0x000fea0003c00000 */
[----:B------:R0:W1:Y:S02]  /*14bc0*/  SHFL.IDX P6, R14, R13, R12, R11 ;  /* 0x0000000c0d0e7389 */ /* 0x00006400000c000b */
[----:B01----:R-:W-:Y:S01]  /*14bd0*/  ENDCOLLECTIVE ;  /* 0x000000000000791b */ /* 0x003fe20003800000 */
.L_x_1354:
        /* <DEDUP_REMOVED lines=11> */
.L_x_1355:
[----:B------:R-:W-:Y:S02]  /*14c90*/  IMAD.MOV.U32 R13, RZ, RZ, R8 ;  /* 0x000000ffff0d7224 */ /* 0x000fe400078e0008 */
[----:B------:R-:W-:Y:S02]  /*14ca0*/  IMAD.MOV.U32 R12, RZ, RZ, 0x4 ;  /* 0x00000004ff0c7424 */ /* 0x000fe400078e00ff */
[----:B------:R-:W-:-:S07]  /*14cb0*/  IMAD.MOV.U32 R2, RZ, RZ, R14 ;  /* 0x000000ffff027224 */ /* 0x000fce00078e000e */
[----:B------:R-:W-:Y:S05]  /*14cc0*/  WARPSYNC.COLLECTIVE R15, `(.L_x_1356) ;  /* 0x000000000f087348 */ /* 0x000fea0003c00000 */
[----:B------:R0:W1:Y:S02]  /*14cd0*/  SHFL.IDX P6, R14, R13, R12, R11 ;  /* 0x0000000c0d0e7389 */ /* 0x00006400000c000b */
[----:B01----:R-:W-:Y:S01]  /*14ce0*/  ENDCOLLECTIVE ;  /* 0x000000000000791b */ /* 0x003fe20003800000 */
.L_x_1356:
        /* <DEDUP_REMOVED lines=11> */
.L_x_1357:
[----:B------:R-:W-:Y:S02]  /*14da0*/  IMAD.MOV.U32 R13, RZ, RZ, R8 ;  /* 0x000000ffff0d7224 */ /* 0x000fe400078e0008 */
[----:B------:R-:W-:Y:S02]  /*14db0*/  IMAD.MOV.U32 R12, RZ, RZ, 0x5 ;  /* 0x00000005ff0c7424 */ /* 0x000fe400078e00ff */
[----:B------:R-:W-:-:S07]  /*14dc0*/  IMAD.MOV.U32 R2, RZ, RZ, R14 ;  /* 0x000000ffff027224 */ /* 0x000fce00078e000e */
[----:B------:R-:W-:Y:S05]  /*14dd0*/  WARPSYNC.COLLECTIVE R15, `(.L_x_1358) ;  /* 0x000000000f087348 */ /* 0x000fea0003c00000 */
[----:B------:R0:W1:Y:S02]  /*14de0*/  SHFL.IDX P6, R14, R13, R12, R11 ;  /* 0x0000000c0d0e7389 */ /* 0x00006400000c000b */
[----:B01----:R-:W-:Y:S01]  /*14df0*/  ENDCOLLECTIVE ;  /* 0x000000000000791b */ /* 0x003fe20003800000 */
.L_x_1358:
        /* <DEDUP_REMOVED lines=11> */
.L_x_1359:
[----:B------:R-:W-:Y:S05]  /*14eb0*/  BRA `(.L_x_1360) ;  /* 0xffffffb400787947 */ /* 0x000fea000383ffff */
.L_x_1243:
[----:B---3--:R3:W4:Y:S02]  /*14ec0*/  SYNCS.PHASECHK.TRANS64.TRYWAIT P0, [R10+URZ+0x32460], R20 ;  /* 0x032460140a0075a7 */ /* 0x008724000800017f */
[----:B----4-:R-:W-:Y:S05]  /*14ed0*/  @!P0 NANOSLEEP.SYNCS 0x989680 ;  /* 0x009896800000895d */ /* 0x010fea0003900000 */
[----:B------:R-:W4:Y:S02]  /*14ee0*/  @!P0 SYNCS.PHASECHK.TRANS64 P0, [R10+URZ+0x32460], R20 ;  /* 0x032460140a0085a7 */ /* 0x000f24000800007f */
[----:B----4-:R-:W-:Y:S05]  /*14ef0*/  @!P0 BRA `(.L_x_1243) ;  /* 0xfffffffc00f08947 */ /* 0x010fea000383ffff */
[----:B------:R-:W-:Y:S05]  /*14f00*/  BRA `(.L_x_1361) ;  /* 0xffffffb400c47947 */ /* 0x000fea000383ffff */
.L_x_1244:
[----:B------:R-:W-:Y:S01]  /*14f10*/  BSSY B1, `(.L_x_1362) ;  /* 0x0000008000017945 */ /* 0x000fe20003800000 */
[----:B------:R-:W-:Y:S02]  /*14f20*/  IMAD.MOV.U32 R13, RZ, RZ, R25 ;  /* 0x000000ffff0d7224 */ /* 0x000fe400078e0019 */
[----:B------:R-:W-:Y:S02]  /*14f30*/  IMAD.MOV.U32 R12, RZ, RZ, RZ ;  /* 0x000000ffff0c7224 */ /* 0x000fe400078e00ff */
[----:B------:R-:W-:Y:S02]  /*14f40*/  IMAD.MOV.U32 R11, RZ, RZ, 0x181f ;  /* 0x0000181fff0b7424 */ /* 0x000fe400078e00ff */
[----:B------:R-:W-:-:S07]  /*14f50*/  IMAD.MOV.U32 R15, RZ, RZ, -0x1 ;  /* 0xffffffffff0f7424 */ /* 0x000fce00078e00ff */
[----:B--2---:R-:W-:Y:S05]  /*14f60*/  WARPSYNC.COLLECTIVE R15, `(.L_x_1363) ;  /* 0x000000000f087348 */ /* 0x004fea0003c00000 */
[----:B------:R0:W1:Y:S02]  /*14f70*/  SHFL.IDX P6, R14, R13, R12, R11 ;  /* 0x0000000c0d0e7389 */ /* 0x00006400000c000b */
[----:B012---:R-:W-:Y:S01]  /*14f80*/  ENDCOLLECTIVE ;  /* 0x000000000000791b */ /* 0x007fe20003800000 */
.L_x_1363:
[----:B------:R-:W-:Y:S05]  /*14f90*/  BSYNC B1 ;  /* 0x0000000000017941 */ /* 0x000fea0003800000 */
.L_x_1362:
        /* <DEDUP_REMOVED lines=9> */
.L_x_1364:
[----:B------:R-:W-:Y:S02]  /*15030*/  IMAD.MOV.U32 R13, RZ, RZ, R25 ;  /* 0x000000ffff0d7224 */ /* 0x000fe400078e0019 */
[----:B------:R-:W-:Y:S01]  /*15040*/  IMAD.MOV.U32 R12, RZ, RZ, 0x1 ;  /* 0x00000001ff0c7424 */ /* 0x000fe200078e00ff */
[----:B------:R-:W-:-:S13]  /*15050*/  IADD3 R2, P0, R14, R0, RZ ;  /* 0x000000000e027210 */ /* 0x000fda0007f1e0ff */
[----:B------:R-:W-:Y:S05]  /*15060*/  WARPSYNC.COLLECTIVE R15, `(.L_x_1365) ;  /* 0x000000000f087348 */ /* 0x000fea0003c00000 */
[----:B------:R0:W1:Y:S02]  /*15070*/  SHFL.IDX P6, R14, R13, R12, R11 ;  /* 0x0000000c0d0e7389 */ /* 0x00006400000c000b */
[----:B01----:R-:W-:Y:S01]  /*15080*/  ENDCOLLECTIVE ;  /* 0x000000000000791b */ /* 0x003fe20003800000 */
.L_x_1365:
        /* <DEDUP_REMOVED lines=13> */
.L_x_1366:
[----:B------:R-:W-:Y:S02]  /*15160*/  IMAD.MOV.U32 R13, RZ, RZ, R25 ;  /* 0x000000ffff0d7224 */ /* 0x000fe400078e0019 */
[----:B------:R-:W-:Y:S01]  /*15170*/  IMAD.MOV.U32 R12, RZ, RZ, 0x2 ;  /* 0x00000002ff0c7424 */ /* 0x000fe200078e00ff */
[----:B------:R-:W-:-:S13]  /*15180*/  IADD3 R2, P0, R14, R0, RZ ;  /* 0x000000000e027210 */ /* 0x000fda0007f1e0ff */
[----:B------:R-:W-:Y:S05]  /*15190*/  WARPSYNC.COLLECTIVE R15, `(.L_x_1367) ;  /* 0x000000000f087348 */ /* 0x000fea0003c00000 */
[----:B------:R0:W1:Y:S02]  /*151a0*/  SHFL.IDX P6, R14, R13, R12, R11 ;  /* 0x0000000c0d0e7389 */ /* 0x00006400000c000b */
[----:B01----:R-:W-:Y:S01]  /*151b0*/  ENDCOLLECTIVE ;  /* 0x000000000000791b */ /* 0x003fe20003800000 */
.L_x_1367:
        /* <DEDUP_REMOVED lines=13> */
.L_x_1368:
[----:B------:R-:W-:Y:S02]  /*15290*/  IMAD.MOV.U32 R13, RZ, RZ, R25 ;  /* 0x000000ffff0d7224 */ /* 0x000fe400078e0019 */
[----:B------:R-:W-:Y:S02]  /*152a0*/  IMAD.MOV.U32 R12, RZ, RZ, 0x3 ;  /* 0x00000003ff0c7424 */ /* 0x000fe400078e00ff */
[----:B------:R-:W-:-:S07]  /*152b0*/  IMAD.MOV.U32 R8, RZ, RZ, R14 ;  /* 0x000000ffff087224 */ /* 0x000fce00078e000e */
[----:B------:R-:W-:Y:S05]  /*152c0*/  WARPSYNC.COLLECTIVE R15, `(.L_x_1369) ;  /* 0x000000000f087348 */ /* 0x000fea0003c00000 */
[----:B------:R0:W1:Y:S02]  /*152d0*/  SHFL.IDX P6, R14, R13, R12, R11 ;  /* 0x0000000c0d0e7389 */ /* 0x00006400000c000b */
[----:B01----:R-:W-:Y:S01]  /*152e0*/  ENDCOLLECTIVE ;  /* 0x000000000000791b */ /* 0x003fe20003800000 */
.L_x_1369:
        /* <DEDUP_REMOVED lines=14> */
.L_x_1370:
[----:B------:R-:W-:Y:S02]  /*153d0*/  IMAD.MOV.U32 R13, RZ, RZ, R25 ;  /* 0x000000ffff0d7224 */ /* 0x000fe400078e0019 */
[----:B------:R-:W-:Y:S01]  /*153e0*/  IMAD.MOV.U32 R12, RZ, RZ, 0x4 ;  /* 0x00000004ff0c7424 */ /* 0x000fe200078e00ff */
[----:B------:R-:W-:-:S13]  /*153f0*/  IADD3 R2, P0, R14, R0, RZ ;  /* 0x000000000e027210 */ /* 0x000fda0007f1e0ff */
[----:B------:R-:W-:Y:S05]  /*15400*/  WARPSYNC.COLLECTIVE R15, `(.L_x_1371) ;  /* 0x000000000f087348 */ /* 0x000fea0003c00000 */
[----:B------:R0:W1:Y:S02]  /*15410*/  SHFL.IDX P6, R14, R13, R12, R11 ;  /* 0x0000000c0d0e7389 */ /* 0x00006400000c000b */
[----:B01----:R-:W-:Y:S01]  /*15420*/  ENDCOLLECTIVE ;  /* 0x000000000000791b */ /* 0x003fe20003800000 */
.L_x_1371:
        /* <DEDUP_REMOVED lines=13> */
.L_x_1372:
[----:B------:R-:W-:Y:S02]  /*15500*/  IMAD.MOV.U32 R13, RZ, RZ, R25 ;  /* 0x000000ffff0d7224 */ /* 0x000fe400078e0019 */
[----:B------:R-:W-:Y:S01]  /*15510*/  IMAD.MOV.U32 R12, RZ, RZ, 0x5 ;  /* 0x00000005ff0c7424 */ /* 0x000fe200078e00ff */
[----:B------:R-:W-:-:S13]  /*15520*/  IADD3 R2, P0, R14, R0, RZ ;  /* 0x000000000e027210 */ /* 0x000fda0007f1e0ff */
[----:B------:R-:W-:Y:S05]  /*15530*/  WARPSYNC.COLLECTIVE R15, `(.L_x_1373) ;  /* 0x000000000f087348 */ /* 0x000fea0003c00000 */
[----:B------:R0:W1:Y:S02]  /*15540*/  SHFL.IDX P6, R14, R13, R12, R11 ;  /* 0x0000000c0d0e7389 */ /* 0x00006400000c000b */
[----:B01----:R-:W-:Y:S01]  /*15550*/  ENDCOLLECTIVE ;  /* 0x000000000000791b */ /* 0x003fe20003800000 */
.L_x_1373:
        /* <DEDUP_REMOVED lines=13> */
.L_x_1374:
[----:B------:R-:W-:Y:S05]  /*15630*/  BRA `(.L_x_1375) ;  /* 0xffffffb400047947 */ /* 0x000fea000383ffff */
.L_x_1252:
[----:B------:R-:W-:Y:S01]  /*15640*/  BSSY B0, `(.L_x_1376) ;  /* 0x0000008000007945 */ /* 0x000fe20003800000 */
[----:B------:R-:W-:Y:S02]  /*15650*/  IMAD.MOV.U32 R13, RZ, RZ, R16 ;  /* 0x000000ffff0d7224 */ /* 0x000fe400078e0010 */
[----:B------:R-:W-:Y:S02]  /*15660*/  IMAD.MOV.U32 R12, RZ, RZ, RZ ;  /* 0x000000ffff0c7224 */ /* 0x000fe400078e00ff */
[----:B------:R-:W-:Y:S02]  /*15670*/  IMAD.MOV.U32 R11, RZ, RZ, 0x1f ;  /* 0x0000001fff0b7424 */ /* 0x000fe400078e00ff */
[----:B------:R-:W-:-:S07]  /*15680*/  IMAD.MOV.U32 R15, RZ, RZ, -0x1 ;  /* 0xffffffffff0f7424 */ /* 0x000fce00078e00ff */
[----:B-12---:R-:W-:Y:S05]  /*15690*/  WARPSYNC.COLLECTIVE R15, `(.L_x_1377) ;  /* 0x000000000f087348 */ /* 0x006fea0003c00000 */
[----:B------:R0:W3:Y:S02]  /*156a0*/  SHFL.IDX P6, R14, R13, R12, R11 ;  /* 0x0000000c0d0e7389 */ /* 0x0000e400000c000b */
[----:B0123--:R-:W-:Y:S01]  /*156b0*/  ENDCOLLECTIVE ;  /* 0x000000000000791b */ /* 0x00ffe20003800000 */
.L_x_1377:
[----:B------:R-:W-:Y:S05]  /*156c0*/  BSYNC B0 ;  /* 0x0000000000007941 */ /* 0x000fea0003800000 */
.L_x_1376:
        /* <DEDUP_REMOVED lines=9> */
.L_x_1378:
        /* <DEDUP_REMOVED lines=24> */
.L_x_1379:
[----:B------:R-:W-:Y:S01]  /*158e0*/  IMAD.MOV.U32 R12, RZ, RZ, 0x2 ;  /* 0x00000002ff0c7424 */ /* 0x000fe200078e00ff */
[----:B------:R-:W-:-:S05]  /*158f0*/  SEL R14, R14, RZ, P1 ;  /* 0x000000ff0e0e7207 */ /* 0x000fca0000800000 */
[----:B------:R-:W-:-:S04]  /*15900*/  IMAD.IADD R5, R13, 0x1, R14 ;  /* 0x000000010d057824 */ /* 0x000fc800078e020e */
[----:B------:R-:W-:-:S07]  /*15910*/  IMAD.MOV.U32 R13, RZ, RZ, R5 ;  /* 0x000000ffff0d7224 */ /* 0x000fce00078e0005 */
[----:B------:R-:W-:Y:S05]  /*15920*/  WARPSYNC.COLLECTIVE R15, `(.L_x_1380) ;  /* 0x000000000f087348 */ /* 0x000fea0003c00000 */
[----:B------:R0:W1:Y:S02]  /*15930*/  SHFL.UP P6, R14, R13, R12, R11 ;  /* 0x0400000c0d0e7389 */ /* 0x00006400000c000b */
[----:B01----:R-:W-:Y:S01]  /*15940*/  ENDCOLLECTIVE ;  /* 0x000000000000791b */ /* 0x003fe20003800000 */
.L_x_1380:
[----:B------:R-:W-:Y:S01]  /*15950*/  IMAD.MOV.U32 R12, RZ, RZ, 0x4 ;  /* 0x00000004ff0c7424 */ /* 0x000fe200078e00ff */
[----:B------:R-:W-:-:S05]  /*15960*/  SEL R2, R14, RZ, P2 ;  /* 0x000000ff0e027207 */ /* 0x000fca0001000000 */
[----:B------:R-:W-:-:S04]  /*15970*/  IMAD.IADD R2, R5, 0x1, R2 ;  /* 0x0000000105027824 */ /* 0x000fc800078e0202 */
[----:B------:R-:W-:-:S07]  /*15980*/  IMAD.MOV.U32 R13, RZ, RZ, R2 ;  /* 0x000000ffff0d7224 */ /* 0x000fce00078e0002 */
[----:B------:R-:W-:Y:S05]  /*15990*/  WARPSYNC.COLLECTIVE R15, `(.L_x_1381) ;  /* 0x000000000f087348 */ /* 0x000fea0003c00000 */
[----:B------:R0:W1:Y:S02]  /*159a0*/  SHFL.UP P6, R14, R13, R12, R11 ;  /* 0x0400000c0d0e7389 */ /* 0x00006400000c000b */
[----:B01----:R-:W-:Y:S01]  /*159b0*/  ENDCOLLECTIVE ;  /* 0x000000000000791b */ /* 0x003fe20003800000 */
.L_x_1381:
[----:B------:R-:W-:Y:S01]  /*159c0*/  IMAD.MOV.U32 R12, RZ, RZ, 0x8 ;  /* 0x00000008ff0c7424 */ /* 0x000fe200078e00ff */
[----:B------:R-:W-:-:S05]  /*159d0*/  SEL R3, R14, RZ, P3 ;  /* 0x000000ff0e037207 */ /* 0x000fca0001800000 */
[----:B------:R-:W-:-:S04]  /*159e0*/  IMAD.IADD R3, R2, 0x1, R3 ;  /* 0x0000000102037824 */ /* 0x000fc800078e0203 */
[----:B------:R-:W-:-:S07]  /*159f0*/  IMAD.MOV.U32 R13, RZ, RZ, R3 ;  /* 0x000000ffff0d7224 */ /* 0x000fce00078e0003 */
[----:B------:R-:W-:Y:S05]  /*15a00*/  WARPSYNC.COLLECTIVE R15, `(.L_x_1382) ;  /* 0x000000000f087348 */ /* 0x000fea0003c00000 */
[----:B------:R0:W1:Y:S02]  /*15a10*/  SHFL.UP P6, R14, R13, R12, R11 ;  /* 0x0400000c0d0e7389 */ /* 0x00006400000c000b */
[----:B01----:R-:W-:Y:S01]  /*15a20*/  ENDCOLLECTIVE ;  /* 0x000000000000791b */ /* 0x003fe20003800000 */
.L_x_1382:
[----:B------:R-:W-:Y:S01]  /*15a30*/  IMAD.MOV.U32 R12, RZ, RZ, 0x10 ;  /* 0x00000010ff0c7424 */ /* 0x000fe200078e00ff */
[----:B------:R-:W-:-:S05]  /*15a40*/  SEL R14, R14, RZ, P4 ;  /* 0x000000ff0e0e7207 */ /* 0x000fca0002000000 */
[----:B------:R-:W-:-:S04]  /*15a50*/  IMAD.IADD R5, R3, 0x1, R14 ;  /* 0x0000000103057824 */ /* 0x000fc800078e020e */
[----:B------:R-:W-:-:S07]  /*15a60*/  IMAD.MOV.U32 R13, RZ, RZ, R5 ;  /* 0x000000ffff0d7224 */ /* 0x000fce00078e0005 */
[----:B------:R-:W-:Y:S05]  /*15a70*/  WARPSYNC.COLLECTIVE R15, `(.L_x_1383) ;  /* 0x000000000f087348 */ /* 0x000fea0003c00000 */
[----:B------:R0:W1:Y:S02]  /*15a80*/  SHFL.UP P6, R14, R13, R12, R11 ;  /* 0x0400000c0d0e7389 */ /* 0x00006400000c000b */
[----:B01----:R-:W-:Y:S01]  /*15a90*/  ENDCOLLECTIVE ;  /* 0x000000000000791b */ /* 0x003fe20003800000 */
.L_x_1383:
        /* <DEDUP_REMOVED lines=8> */
.L_x_1384:
[----:B------:R-:W-:Y:S05]  /*15b20*/  BRA `(.L_x_1385) ;  /* 0xffffffb400607947 */ /* 0x000fea000383ffff */
.L_x_1255:
[----:B------:R-:W-:Y:S01]  /*15b30*/  BSSY B0, `(.L_x_1386) ;  /* 0x0000007000007945 */ /* 0x000fe20003800000 */
[----:B------:R-:W-:Y:S02]  /*15b40*/  IMAD.MOV.U32 R12, RZ, RZ, 0x1 ;  /* 0x00000001ff0c7424 */ /* 0x000fe400078e00ff */
[----:B------:R-:W-:Y:S02]  /*15b50*/  IMAD.MOV.U32 R11, RZ, RZ, RZ ;  /* 0x000000ffff0b7224 */ /* 0x000fe400078e00ff */
[----:B------:R-:W-:-:S07]  /*15b60*/  IMAD.MOV.U32 R15, RZ, RZ, -0x1 ;  /* 0xffffffffff0f7424 */ /* 0x000fce00078e00ff */
[----:B-12---:R-:W-:Y:S05]  /*15b70*/  WARPSYNC.COLLECTIVE R15, `(.L_x_1387) ;  /* 0x000000000f087348 */ /* 0x006fea0003c00000 */
[----:B------:R0:W3:Y:S02]  /*15b80*/  SHFL.UP P6, R14, R13, R12, R11 ;  /* 0x0400000c0d0e7389 */ /* 0x0000e400000c000b */
[----:B0123--:R-:W-:Y:S01]  /*15b90*/  ENDCOLLECTIVE ;  /* 0x000000000000791b */ /* 0x00ffe20003800000 */
.L_x_1387:
[----:B------:R-:W-:Y:S05]  /*15ba0*/  BSYNC B0 ;  /* 0x0000000000007941 */ /* 0x000fea0003800000 */
.L_x_1386:
        /* <DEDUP_REMOVED lines=8> */
.L_x_1388:
[----:B------:R-:W-:Y:S01]  /*15c30*/  IMAD.MOV.U32 R12, RZ, RZ, 0x4 ;  /* 0x00000004ff0c7424 */ /* 0x000fe200078e00ff */
[----:B------:R-:W-:-:S05]  /*15c40*/  SEL R2, R14, RZ, P2 ;  /* 0x000000ff0e027207 */ /* 0x000fca0001000000 */
[----:B------:R-:W-:-:S04]  /*15c50*/  IMAD.IADD R2, R13, 0x1, R2 ;  /* 0x000000010d027824 */ /* 0x000fc800078e0202 */
[----:B------:R-:W-:-:S07]  /*15c60*/  IMAD.MOV.U32 R13, RZ, RZ, R2 ;  /* 0x000000ffff0d7224 */ /* 0x000fce00078e0002 */
[----:B------:R-:W-:Y:S05]  /*15c70*/  WARPSYNC.COLLECTIVE R15, `(.L_x_1389) ;  /* 0x000000000f087348 */ /* 0x000fea0003c00000 */
[----:B------:R0:W1:Y:S02]  /*15c80*/  SHFL.UP P6, R14, R13, R12, R11 ;  /* 0x0400000c0d0e7389 */ /* 0x00006400000c000b */
[----:B01----:R-:W-:Y:S01]  /*15c90*/  ENDCOLLECTIVE ;  /* 0x000000000000791b */ /* 0x003fe20003800000 */
.L_x_1389:
[----:B------:R-:W-:Y:S01]  /*15ca0*/  IMAD.MOV.U32 R12, RZ, RZ, 0x8 ;  /* 0x00000008ff0c7424 */ /* 0x000fe200078e00ff */
[----:B------:R-:W-:-:S05]  /*15cb0*/  SEL R3, R14, RZ, P3 ;  /* 0x000000ff0e037207 */ /* 0x000fca0001800000 */
[----:B------:R-:W-:-:S04]  /*15cc0*/  IMAD.IADD R3, R2, 0x1, R3 ;  /* 0x0000000102037824 */ /* 0x000fc800078e0203 */
[----:B------:R-:W-:-:S07]  /*15cd0*/  IMAD.MOV.U32 R13, RZ, RZ, R3 ;  /* 0x000000ffff0d7224 */ /* 0x000fce00078e0003 */
[----:B------:R-:W-:Y:S05]  /*15ce0*/  WARPSYNC.COLLECTIVE R15, `(.L_x_1390) ;  /* 0x000000000f087348 */ /* 0x000fea0003c00000 */
[----:B------:R0:W1:Y:S02]  /*15cf0*/  SHFL.UP P6, R14, R13, R12, R11 ;  /* 0x0400000c0d0e7389 */ /* 0x00006400000c000b */
[----:B01----:R-:W-:Y:S01]  /*15d00*/  ENDCOLLECTIVE ;  /* 0x000000000000791b */ /* 0x003fe20003800000 */
.L_x_1390:
[----:B------:R-:W-:Y:S01]  /*15d10*/  IMAD.MOV.U32 R12, RZ, RZ, 0x10 ;  /* 0x00000010ff0c7424 */ /* 0x000fe200078e00ff */
[----:B------:R-:W-:-:S05]  /*15d20*/  SEL R14, R14, RZ, P4 ;  /* 0x000000ff0e0e7207 */ /* 0x000fca0002000000 */
[----:B------:R-:W-:-:S04]  /*15d30*/  IMAD.IADD R5, R3, 0x1, R14 ;  /* 0x0000000103057824 */ /* 0x000fc800078e020e */
[----:B------:R-:W-:-:S07]  /*15d40*/  IMAD.MOV.U32 R13, RZ, RZ, R5 ;  /* 0x000000ffff0d7224 */ /* 0x000fce00078e0005 */
[----:B------:R-:W-:Y:S05]  /*15d50*/  WARPSYNC.COLLECTIVE R15, `(.L_x_1391) ;  /* 0x000000000f087348 */ /* 0x000fea0003c00000 */
[----:B------:R0:W1:Y:S02]  /*15d60*/  SHFL.UP P6, R14, R13, R12, R11 ;  /* 0x0400000c0d0e7389 */ /* 0x00006400000c000b */
[----:B01----:R-:W-:Y:S01]  /*15d70*/  ENDCOLLECTIVE ;  /* 0x000000000000791b */ /* 0x003fe20003800000 */
.L_x_1391:
        /* <DEDUP_REMOVED lines=8> */
.L_x_1392:
[----:B------:R-:W-:Y:S05]  /*15e00*/  BRA `(.L_x_1393) ;  /* 0xffffffb4004c7947 */ /* 0x000fea000383ffff */
.L_x_1257:
[----:B------:R-:W-:Y:S01]  /*15e10*/  BSSY B0, `(.L_x_1394) ;  /* 0x0000006000007945 */ /* 0x000fe20003800000 */
[----:B------:R-:W-:Y:S01]  /*15e20*/  PLOP3.LUT P6, PT, P6, PT, PT, 0x8, 0x0 ;  /* 0x000000000000781c */ /* 0x000fe200037ce170 */
[----:B------:R-:W-:-:S12]  /*15e30*/  IMAD.MOV.U32 R15, RZ, RZ, -0x1 ;  /* 0xffffffffff0f7424 */ /* 0x000fd800078e00ff */
[----:B012---:R-:W-:Y:S05]  /*15e40*/  WARPSYNC.COLLECTIVE R15, `(.L_x_1395) ;  /* 0x000000000f087348 */ /* 0x007fea0003c00000 */
[----:B------:R-:W-:Y:S01]  /*15e50*/  VOTE.ANY R14, PT, P6 ;  /* 0x00000000000e7806 */ /* 0x000fe200030e0100 */
[----:B012---:R-:W-:Y:S06]  /*15e60*/  ENDCOLLECTIVE ;  /* 0x000000000000791b */ /* 0x007fec0003800000 */
.L_x_1395:
[----:B------:R-:W-:Y:S05]  /*15e70*/  BSYNC B0 ;  /* 0x0000000000007941 */ /* 0x000fea0003800000 */
.L_x_1394:
        /* <DEDUP_REMOVED lines=9> */
.L_x_1396:
[----:B------:R-:W-:Y:S02]  /*15f10*/  IMAD.MOV.U32 R13, RZ, RZ, R4 ;  /* 0x000000ffff0d7224 */ /* 0x000fe400078e0004 */
[----:B------:R-:W-:-:S07]  /*15f20*/  IMAD.MOV.U32 R7, RZ, RZ, R14 ;  /* 0x000000ffff077224 */ /* 0x000fce00078e000e */
[----:B------:R-:W-:Y:S05]  /*15f30*/  WARPSYNC.COLLECTIVE R15, `(.L_x_1397) ;  /* 0x000000000f087348 */ /* 0x000fea0003c00000 */
[----:B------:R0:W1:Y:S02]  /*15f40*/  SHFL.IDX P6, R14, R13, R12, R11 ;  /* 0x0000000c0d0e7389 */ /* 0x00006400000c000b */
[----:B01----:R-:W-:Y:S01]  /*15f50*/  ENDCOLLECTIVE ;  /* 0x000000000000791b */ /* 0x003fe20003800000 */
.L_x_1397:
[----:B------:R-:W-:Y:S01]  /*15f60*/  IMAD.MOV.U32 R4, RZ, RZ, R14 ;  /* 0x000000ffff047224 */ /* 0x000fe200078e000e */
[----:B------:R-:W-:Y:S06]  /*15f70*/  BRA `(.L_x_1398) ;  /* 0xffffffb4002c7947 */ /* 0x000fec000383ffff */
.L_x_1259:
[----:B------:R-:W-:Y:S01]  /*15f80*/  BSSY B0, `(.L_x_1399) ;  /* 0x0000007000007945 */ /* 0x000fe20003800000 */
[----:B------:R-:W-:Y:S02]  /*15f90*/  IMAD.MOV.U32 R13, RZ, RZ, R2 ;  /* 0x000000ffff0d7224 */ /* 0x000fe400078e0002 */
[----:B------:R-:W-:Y:S02]  /*15fa0*/  IMAD.MOV.U32 R11, RZ, RZ, 0x1f ;  /* 0x0000001fff0b7424 */ /* 0x000fe400078e00ff */
[----:B------:R-:W-:-:S07]  /*15fb0*/  IMAD.MOV.U32 R15, RZ, RZ, -0x1 ;  /* 0xffffffffff0f7424 */ /* 0x000fce00078e00ff */
[----:B01234-:R-:W-:Y:S05]  /*15fc0*/  WARPSYNC.COLLECTIVE R15, `(.L_x_1400) ;  /* 0x000000000f087348 */ /* 0x01ffea0003c00000 */
[----:B------:R0:W0:Y:S02]  /*15fd0*/  SHFL.IDX P6, R14, R13, R12, R11 ;  /* 0x0000000c0d0e7389 */ /* 0x00002400000c000b */
[----:B01234-:R-:W-:Y:S01]  /*15fe0*/  ENDCOLLECTIVE ;  /* 0x000000000000791b */ /* 0x01ffe20003800000 */
.L_x_1400:
[----:B------:R-:W-:Y:S05]  /*15ff0*/  BSYNC B0 ;  /* 0x0000000000007941 */ /* 0x000fea0003800000 */
.L_x_1399:
[----:B------:R-:W-:Y:S01]  /*16000*/  IMAD.MOV.U32 R6, RZ, RZ, R14 ;  /* 0x000000ffff067224 */ /* 0x000fe200078e000e */
[----:B------:R-:W-:Y:S06]  /*16010*/  BRA `(.L_x_1258) ;  /* 0xffffffb4001c7947 */ /* 0x000fec000383ffff */
.L_x_1263:
[----:B-1----:R1:W3:Y:S02]  /*16020*/  SYNCS.PHASECHK.TRANS64.TRYWAIT P0, [R5+URZ+0x32420], R0 ;  /* 0x03242000050075a7 */ /* 0x0022e4000800017f */
[----:B---3--:R-:W-:Y:S05]  /*16030*/  @!P0 NANOSLEEP.SYNCS 0x989680 ;  /* 0x009896800000895d */ /* 0x008fea0003900000 */
[----:B------:R-:W3:Y:S02]  /*16040*/  @!P0 SYNCS.PHASECHK.TRANS64 P0, [R5+URZ+0x32420], R0 ;  /* 0x03242000050085a7 */ /* 0x000ee4000800007f */
[----:B---3--:R-:W-:Y:S05]  /*16050*/  @!P0 BRA `(.L_x_1263) ;  /* 0xfffffffc00f08947 */ /* 0x008fea000383ffff */
[----:B------:R-:W-:Y:S05]  /*16060*/  BRA `(.L_x_1401) ;  /* 0xffffffb800747947 */ /* 0x000fea000383ffff */
.L_x_1264:
[----:B------:R-:W3:Y:S01]  /*16070*/  S2R R2, SR_TID.X ;  /* 0x0000000000027919 */ /* 0x000ee20000002100 */
[----:B------:R-:W-:Y:S01]  /*16080*/  BSSY B0, `(.L_x_1402) ;  /* 0x000000a000007945 */ /* 0x000fe20003800000 */
[----:B------:R-:W-:Y:S02]  /*16090*/  IMAD.MOV.U32 R12, RZ, RZ, RZ ;  /* 0x000000ffff0c7224 */ /* 0x000fe400078e00ff */
[----:B------:R-:W-:Y:S02]  /*160a0*/  IMAD.MOV.U32 R11, RZ, RZ, 0x1f ;  /* 0x0000001fff0b7424 */ /* 0x000fe400078e00ff */
[----:B------:R-:W-:Y:S01]  /*160b0*/  IMAD.MOV.U32 R15, RZ, RZ, -0x1 ;  /* 0xffffffffff0f7424 */ /* 0x000fe200078e00ff */
[----:B---3--:R-:W-:-:S04]  /*160c0*/  SHF.R.U32.HI R2, RZ, 0x5, R2 ;  /* 0x00000005ff027819 */ /* 0x008fc80000011602 */
[----:B------:R-:W-:-:S05]  /*160d0*/  LOP3.LUT R2, R2, 0x3, RZ, 0xc0, !PT ;  /* 0x0000000302027812 */ /* 0x000fca00078ec0ff */
[----:B------:R-:W-:-:S07]  /*160e0*/  IMAD.MOV.U32 R13, RZ, RZ, R2 ;  /* 0x000000ffff0d7224 */ /* 0x000fce00078e0002 */
[----:B012-4-:R-:W-:Y:S05]  /*160f0*/  WARPSYNC.COLLECTIVE R15, `(.L_x_1403) ;  /* 0x000000000f087348 */ /* 0x017fea0003c00000 */
[----:B------:R3:W0:Y:S02]  /*16100*/  SHFL.IDX P6, R14, R13, R12, R11 ;  /* 0x0000000c0d0e7389 */ /* 0x00062400000c000b */
[----:B01234-:R-:W-:Y:S01]  /*16110*/  ENDCOLLECTIVE ;  /* 0x000000000000791b */ /* 0x01ffe20003800000 */
.L_x_1403:
[----:B------:R-:W-:Y:S05]  /*16120*/  BSYNC B0 ;  /* 0x0000000000007941 */ /* 0x000fea0003800000 */
.L_x_1402:
[----:B------:R-:W-:Y:S05]  /*16130*/  BRA `(.L_x_1404) ;  /* 0xffffffb8005c7947 */ /* 0x000fea000383ffff */
.L_x_1267:
[----:B------:R-:W-:Y:S01]  /*16140*/  BSSY B1, `(.L_x_1405) ;  /* 0x0000006000017945 */ /* 0x000fe20003800000 */
[----:B------:R-:W-:-:S07]  /*16150*/  IMAD.MOV.U32 R15, RZ, RZ, -0x1 ;  /* 0xffffffffff0f7424 */ /* 0x000fce00078e00ff */
[----:B012-4-:R-:W-:Y:S05]  /*16160*/  WARPSYNC.COLLECTIVE R15, `(.L_x_1406) ;  /* 0x000000000f0c7348 */ /* 0x017fea0003c00000 */
[----:B------:R-:W-:Y:S02]  /*16170*/  ELECT P6, UR62, PT ;  /* 0x00000000003e782f */ /* 0x000fe400038c0000 */
[----:B------:R-:W-:Y:S01]  /*16180*/  MOV R14, UR62 ;  /* 0x0000003e000e7c02 */ /* 0x000fe20008000f00 */
[----:B012-4-:R-:W-:Y:S10]  /*16190*/  ENDCOLLECTIVE ;  /* 0x000000000000791b */ /* 0x017ff40003800000 */
.L_x_1406:
[----:B------:R-:W-:Y:S05]  /*161a0*/  BSYNC B1 ;  /* 0x0000000000017941 */ /* 0x000fea0003800000 */
.L_x_1405:
[----:B------:R-:W-:Y:S05]  /*161b0*/  BRA `(.L_x_1407) ;  /* 0xffffffb800547947 */ /* 0x000fea000383ffff */
.L_x_1269:
[----:B-1----:R1:W3:Y:S02]  /*161c0*/  SYNCS.PHASECHK.TRANS64.TRYWAIT P1, [R3+URZ+0x32440], R2 ;  /* 0x03244002030075a7 */ /* 0x0022e4000802017f */
[----:B---3--:R-:W-:Y:S05]  /*161d0*/  @!P1 NANOSLEEP.SYNCS 0x989680 ;  /* 0x009896800000995d */ /* 0x008fea0003900000 */
[----:B------:R-:W3:Y:S02]  /*161e0*/  @!P1 SYNCS.PHASECHK.TRANS64 P1, [R3+URZ+0x32440], R2 ;  /* 0x03244002030095a7 */ /* 0x000ee4000802007f */
[----:B---3--:R-:W-:Y:S05]  /*161f0*/  @!P1 BRA `(.L_x_1269) ;  /* 0xfffffffc00f09947 */ /* 0x008fea000383ffff */
[----:B------:R-:W-:Y:S05]  /*16200*/  BRA `(.L_x_1408) ;  /* 0xffffffb8007c7947 */ /* 0x000fea000383ffff */
.L_x_1271:
[----:B---3--:R3:W0:Y:S02]  /*16210*/  SYNCS.PHASECHK.TRANS64.TRYWAIT P1, [R5+URZ+0x32440], R0 ;  /* 0x03244000050075a7 */ /* 0x008624000802017f */
[----:B0-----:R-:W-:Y:S05]  /*16220*/  @!P1 NANOSLEEP.SYNCS 0x989680 ;  /* 0x009896800000995d */ /* 0x001fea0003900000 */
[----:B------:R-:W0:Y:S02]  /*16230*/  @!P1 SYNCS.PHASECHK.TRANS64 P1, [R5+URZ+0x32440], R0 ;  /* 0x03244000050095a7 */ /* 0x000e24000802007f */
[----:B0-----:R-:W-:Y:S05]  /*16240*/  @!P1 BRA `(.L_x_1271) ;  /* 0xfffffffc00f09947 */ /* 0x001fea000383ffff */
[----:B------:R-:W-:Y:S05]  /*16250*/  BRA `(.L_x_1409) ;  /* 0xffffffb800887947 */ /* 0x000fea000383ffff */
.L_x_1273:
[----:B------:R0:W0:Y:S02]  /*16260*/  SYNCS.PHASECHK.TRANS64.TRYWAIT P1, [R3+URZ+0x32460], R2 ;  /* 0x03246002030075a7 */ /* 0x000024000802017f */
[----:B0-----:R-:W-:Y:S05]  /*16270*/  @!P1 NANOSLEEP.SYNCS 0x989680 ;  /* 0x009896800000995d */ /* 0x001fea0003900000 */
[----:B------:R-:W0:Y:S02]  /*16280*/  @!P1 SYNCS.PHASECHK.TRANS64 P1, [R3+URZ+0x32460], R2 ;  /* 0x03246002030095a7 */ /* 0x000e24000802007f */
[----:B0-----:R-:W-:Y:S05]  /*16290*/  @!P1 BRA `(.L_x_1273) ;  /* 0xfffffffc00f09947 */ /* 0x001fea000383ffff */
[----:B------:R-:W-:Y:S05]  /*162a0*/  BRA `(.L_x_1410) ;  /* 0xffffffb800847947 */ /* 0x000fea000383ffff */
.L_x_1411:
        /* <DEDUP_REMOVED lines=13> */
.L_x_6560:


//--------------------- .text._ZN7cutlass13device_kernelIN5flash11enable_sm90INS1_16FlashAttnFwdSm90INS1_25CollectiveMainloopFwdSm90ILi2EN4cute5tupleIJNS5_1CILi1EEES8_S8_EEENS6_IJNS7_ILi128EEENS7_ILi96EEENS7_ILi64EEEEEELi256ENS_6half_tEfNS_4arch4Sm90ELb0ELb0ELb0ELb1ELb1ELb1ELb1ELb1ELb0ELb1ELb1ELb0EEENS1_21CollectiveEpilogueFwdINS6_IJSA_NS7_ILi256EEESB_EEES9_SE_SG_Li256ELb1ELb1ELb1ELb0EEENS1_36VarlenDynamicPersistentTileSchedulerILi128ELi96ELi256ELi128ELb1ELb1ELb1ELb0ELb1ELb1EEEEEEEEEvNT_6ParamsE --------------------------
	.section	.text._ZN7cutlass13device_kernelIN5flash11enable_sm90INS1_16FlashAttnFwdSm90INS1_25CollectiveMainloopFwdSm90ILi2EN4cute5tupleIJNS5_1CILi1EEES8_S8_EEENS6_IJNS7_ILi128EEENS7_ILi96EEENS7_ILi64EEEEEELi256ENS_6half_tEfNS_4arch4Sm90ELb0ELb0ELb0ELb1ELb1ELb1ELb1ELb1ELb0ELb1ELb1ELb0EEENS1_21CollectiveEpilogueFwdINS6_IJSA_NS7_ILi256EEESB_EEES9_SE_SG_Li256ELb1ELb1ELb1ELb0EEENS1_36VarlenDynamicPersistentTileSchedulerILi128ELi96ELi256ELi128ELb1ELb1ELb1ELb0ELb1ELb1EEEEEEEEEvNT_6ParamsE,"ax",@progbits
	.align	128
.text._ZN7cutlass13device_kernelIN5flash11enable_sm90INS1_16FlashAttnFwdSm90INS1_25CollectiveMainloopFwdSm90ILi2EN4cute5tupleIJNS5_1CILi1EEES8_S8_EEENS6_IJNS7_ILi128EEENS7_ILi96EEENS7_ILi64EEEEEELi256ENS_6half_tEfNS_4arch4Sm90ELb0ELb0ELb0ELb1ELb1ELb1ELb1ELb1ELb0ELb1ELb1ELb0EEENS1_21CollectiveEpilogueFwdINS6_IJSA_NS7_ILi256EEESB_EEES9_SE_SG_Li256ELb1ELb1ELb1ELb0EEENS1_36VarlenDynamicPersistentTileSchedulerILi128ELi96ELi256ELi128ELb1ELb1ELb1ELb0ELb1ELb1EEEEEEEEEvNT_6ParamsE:
        .type           _ZN7cutlass13device_kernelIN5flash11enable_sm90INS1_16FlashAttnFwdSm90INS1_25CollectiveMainloopFwdSm90ILi2EN4cute5tupleIJNS5_1CILi1EEES8_S8_EEENS6_IJNS7_ILi128EEENS7_ILi96EEENS7_ILi64EEEEEELi256ENS_6half_tEfNS_4arch4Sm90ELb0ELb0ELb0ELb1ELb1ELb1ELb1ELb1ELb0ELb1ELb1ELb0EEENS1_21CollectiveEpilogueFwdINS6_IJSA_NS7_ILi256EEESB_EEES9_SE_SG_Li256ELb1ELb1ELb1ELb0EEENS1_36VarlenDynamicPersistentTileSchedulerILi128ELi96ELi256ELi128ELb1ELb1ELb1ELb0ELb1ELb1EEEEEEEEEvNT_6ParamsE,@function
        .size           _ZN7cutlass13device_kernelIN5flash11enable_sm90INS1_16FlashAttnFwdSm90INS1_25CollectiveMainloopFwdSm90ILi2EN4cute5tupleIJNS5_1CILi1EEES8_S8_EEENS6_IJNS7_ILi128EEENS7_ILi96EEENS7_ILi64EEEEEELi256ENS_6half_tEfNS_4arch4Sm90ELb0ELb0ELb0ELb1ELb1ELb1ELb1ELb1ELb0ELb1ELb1ELb0EEENS1_21CollectiveEpilogueFwdINS6_IJSA_NS7_ILi256EEESB_EEES9_SE_SG_Li256ELb1ELb1ELb1ELb0EEENS1_36VarlenDynamicPersistentTileSchedulerILi128ELi96ELi256ELi128ELb1ELb1ELb1ELb0ELb1ELb1EEEEEEEEEvNT_6ParamsE,(.L_x_6561 - _ZN7cutlass13device_kernelIN5flash11enable_sm90INS1_16FlashAttnFwdSm90INS1_25CollectiveMainloopFwdSm90ILi2EN4cute5tupleIJNS5_1CILi1EEES8_S8_EEENS6_IJNS7_ILi128EEENS7_ILi96EEENS7_ILi64EEEEEELi256ENS_6half_tEfNS_4arch4Sm90ELb0ELb0ELb0ELb1ELb1ELb1ELb1ELb1ELb0ELb1ELb1ELb0EEENS1_21CollectiveEpilogueFwdINS6_IJSA_NS7_ILi256EEESB_EEES9_SE_SG_Li256ELb1ELb1ELb1ELb0EEENS1_36VarlenDynamicPersistentTileSchedulerILi128ELi96ELi256ELi128ELb1ELb1ELb1ELb0ELb1ELb1EEEEEEEEEvNT_6ParamsE)
        .other          _ZN7cutlass13device_kernelIN5flash11enable_sm90INS1_16FlashAttnFwdSm90INS1_25CollectiveMainloopFwdSm90ILi2EN4cute5tupleIJNS5_1CILi1EEES8_S8_EEENS6_IJNS7_ILi128EEENS7_ILi96EEENS7_ILi64EEEEEELi256ENS_6half_tEfNS_4arch4Sm90ELb0ELb0ELb0ELb1ELb1ELb1ELb1ELb1ELb0ELb1ELb1ELb0EEENS1_21CollectiveEpilogueFwdINS6_IJSA_NS7_ILi256EEESB_EEES9_SE_SG_Li256ELb1ELb1ELb1ELb0EEENS1_36VarlenDynamicPersistentTileSchedulerILi128ELi96ELi256ELi128ELb1ELb1ELb1ELb0ELb1ELb1EEEEEEEEEvNT_6ParamsE,@"STO_CUDA_ENTRY STV_DEFAULT"
_ZN7cutlass13device_kernelIN5flash11enable_sm90INS1_16FlashAttnFwdSm90INS1_25CollectiveMainloopFwdSm90ILi2EN4cute5tupleIJNS5_1CILi1EEES8_S8_EEENS6_IJNS7_ILi128EEENS7_ILi96EEENS7_ILi64EEEEEELi256ENS_6half_tEfNS_4arch4Sm90ELb0ELb0ELb0ELb1ELb1ELb1ELb1ELb1ELb0ELb1ELb1ELb0EEENS1_21CollectiveEpilogueFwdINS6_IJSA_NS7_ILi256EEESB_EEES9_SE_SG_Li256ELb1ELb1ELb1ELb0EEENS1_36VarlenDynamicPersistentTileSchedulerILi128ELi96ELi256ELi128ELb1ELb1ELb1ELb0ELb1ELb1EEEEEEEEEvNT_6ParamsE:
        /* <DEDUP_REMOVED lines=17> */
.L_x_1413:
[----:B------:R-:W-:Y:S05]  /*0110*/  BSYNC B0 ;  /* 0x0000000000007941 */ /* 0x000fea0003800000 */
.L_x_1412:
[----:B------:R-:W-:Y:S01]  /*0120*/  VOTEU.ANY UP0, P0 ;  /* 0x00000000003f7886 */ /* 0x000fe20000000100 */
[----:B------:R-:W0:Y:S01]  /*0130*/  SHFL.IDX PT, R3, R2, RZ, 0x1f ;  /* 0x00001fff02037589 */ /* 0x000e2200000e0000 */
[----:B------:R-:W-:Y:S01]  /*0140*/  UMOV UR4, 0x80 ;  /* 0x0000008000047882 */ /* 0x000fe20000000000 */
[----:B------:R-:W-:Y:S01]  /*0150*/  UMOV UR7, 0x100 ;  /* 0x0000010000077882 */ /* 0x000fe20000000000 */
[----:B------:R-:W-:Y:S01]  /*0160*/  VOTEU.ANY UP1, P0 ;  /* 0x00000000003f7886 */ /* 0x000fe20000020100 */
[----:B------:R-:W1:Y:S01]  /*0170*/  @UP0 S2UR UR8, SR_CgaCtaId ;  /* 0x00000000000809c3 */ /* 0x000e620000008800 */
[----:B------:R-:W-:Y:S01]  /*0180*/  @UP0 UMOV UR6, 0x400 ;  /* 0x0000040000060882 */ /* 0x000fe20000000000 */
[----:B------:R-:W-:-:S04]  /*0190*/  @UP0 UIADD3 UR4, -UR4, 0x100000, URZ ;  /* 0x0010000004040890 */ /* 0x000fc8000fffe13f */
[----:B------:R-:W-:Y:S02]  /*01a0*/  @UP0 USHF.L.U32 UR5, UR4, 0xb, URZ ;  /* 0x0000000b04050899 */ /* 0x000fe4000800063f */
[----:B------:R-:W-:Y:S01]  /*01b0*/  @UP0 USHF.L.U32 UR4, UR4, 0x1, URZ ;  /* 0x0000000104040899 */ /* 0x000fe2000800063f */
[----:B------:R-:W-:Y:S01]  /*01c0*/  SHF.R.U32.HI R4, RZ, 0x7, R0 ;  /* 0x00000007ff047819 */ /* 0x000fe20000011600 */
[----:B------:R-:W-:Y:S01]  /*01d0*/  VOTEU.ANY UP2, P0 ;  /* 0x00000000003f7886 */ /* 0x000fe20000040100 */
[----:B0-----:R-:W-:-:S03]  /*01e0*/  ISETP.NE.AND P1, PT, R3, RZ, PT ;  /* 0x000000ff0300720c */ /* 0x001fc60003f25270 */
[----:B------:R0:W2:Y:S01]  /*01f0*/  SHFL.IDX PT, R3, R4, RZ, 0x1f ;  /* 0x00001fff04037589 */ /* 0x0000a200000e0000 */
[----:B-1----:R-:W-:Y:S02]  /*0200*/  @UP0 ULEA UR8, UR8, UR6, 0x18 ;  /* 0x0000000608080291 */ /* 0x002fe4000f8ec03f */
[----:B------:R-:W-:-:S04]  /*0210*/  @UP0 UIADD3 UR6, -UR7, 0x100000, URZ ;  /* 0x0010000007060890 */ /* 0x000fc8000fffe13f */
[----:B------:R-:W-:Y:S02]  /*0220*/  @UP0 USHF.L.U32 UR7, UR6, 0xb, URZ ;  /* 0x0000000b06070899 */ /* 0x000fe4000800063f */
[----:B------:R-:W-:Y:S01]  /*0230*/  @UP0 USHF.L.U32 UR6, UR6, 0x1, URZ ;  /* 0x0000000106060899 */ /* 0x000fe2000800063f */
[----:B------:R-:W-:Y:S01]  /*0240*/  VOTEU.ANY UP0, P0 ;  /* 0x00000000003f7886 */ /* 0x000fe20000000100 */
[----:B------:R-:W1:Y:S04]  /*0250*/  FENCE.VIEW.ASYNC.S ;  /* 0x00000000000073c6 */ /* 0x000e680000000000 */
[----:B-1----:R0:W1:Y:S01]  /*0260*/  @UP0 SYNCS.EXCH.64 URZ, [UR8+0x32400], UR4 ;  /* 0x03240004083f05b2 */ /* 0x0020620008000100 */
[----:B------:R0:W3:Y:S05]  /*0270*/  @UP1 SYNCS.EXCH.64 URZ, [UR8+0x32410], UR4 ;  /* 0x03241004083f15b2 */ /* 0x0000ea0008000100 */
[----:B------:R0:W4:Y:S02]  /*0280*/  @UP2 SYNCS.EXCH.64 URZ, [UR8+0x32420], UR6 ;  /* 0x03242006083f25b2 */ /* 0x0001240008000100 */
        /* <DEDUP_REMOVED lines=19> */
.L_x_1414:
        /* <DEDUP_REMOVED lines=22> */
.L_x_1415:
        /* <DEDUP_REMOVED lines=18> */
.L_x_1416:
        /* <DEDUP_REMOVED lines=22> */
.L_x_1417:
        /* <DEDUP_REMOVED lines=22> */
.L_x_1418:
[----:B--2---:R-:W-:Y:S01]  /*0900*/  ISETP.NE.AND P0, PT, R3, RZ, PT ;  /* 0x000000ff0300720c */ /* 0x004fe20003f05270 */
[----:B------:R-:W-:Y:S01]  /*0910*/  IMAD.MOV.U32 R3, RZ, RZ, 0x1 ;  /* 0x00000001ff037424 */ /* 0x000fe200078e00ff */
[----:B------:R-:W-:Y:S01]  /*0920*/  NOP ;  /* 0x0000000000007918 */ /* 0x000fe20000000000 */
[----:B------:R-:W-:Y:S01]  /*0930*/  ULDC.64 UR60, c[0x0][0x208] ;  /* 0x00008200003c7ab9 */ /* 0x000fe20000000a00 */
[----:B------:R-:W-:Y:S02]  /*0940*/  BSSY B9, `(.L_x_1419) ;  /* 0x0001b6b000097945 */ /* 0x000fe40003800000 */
[----:B------:R-:W-:-:S05]  /*0950*/  SEL R3, R3, 0x2, !P0 ;  /* 0x0000000203037807 */ /* 0x000fca0004000000 */
[----:B------:R2:W-:Y:S01]  /*0960*/  STL [R1+0x8], R3 ;  /* 0x0000080301007387 */ /* 0x0005e20000100800 */
[----:B01-34-:R-:W-:Y:S06]  /*0970*/  BAR.SYNC.DEFER_BLOCKING 0x0 ;  /* 0x0000000000007b1d */ /* 0x01bfec0000010000 */
[----:B------:R-:W-:Y:S05]  /*0980*/  @!P0 BRA `(.L_x_1420) ;  /* 0x0000013800a88947 */ /* 0x000fea0003800000 */
.L_x_1421:
[----:B------:R-:W-:-:S08]  /*0990*/  NOP ;  /* 0x0000000000007918 */ /* 0x000fd00000000000 */
[----:B------:R-:W0:Y:S02]  /*09a0*/  USETMAXREG.TRY_ALLOC.CTAPOOL UP0, 0xe8 ;  /* 0x000000e8000079c8 */ /* 0x000e240008000600 */
[----:B0-----:R-:W-:-:S13]  /*09b0*/  PLOP3.LUT P0, PT, PT, PT, UP0, 0x80, 0x0 ;  /* 0x000000000000781c */ /* 0x001fda0003f0f008 */
[----:B------:R-:W-:Y:S05]  /*09c0*/  @!P0 BRA `(.L_x_1421) ;  /* 0xfffffffc00f08947 */ /* 0x000fea000383ffff */
[----:B------:R-:W3:Y:S01]  /*09d0*/  LDL.LU R2, [R1] ;  /* 0x0000000001027983 */ /* 0x000ee20000300800 */
[----:B------:R-:W-:Y:S01]  /*09e0*/  SHF.R.U32.HI R4, RZ, 0x7, R0 ;  /* 0x00000007ff047819 */ /* 0x000fe20000011600 */
[----:B------:R-:W-:Y:S01]  /*09f0*/  ULDC UR4, c[0x0][0xd3c] ;  /* 0x00034f0000047ab9 */ /* 0x000fe20000000800 */
[----:B--2---:R-:W0:Y:S01]  /*0a00*/  S2R R3, SR_CgaCtaId ;  /* 0x0000000000037919 */ /* 0x004e220000008800 */
        /* <DEDUP_REMOVED lines=8> */
[----:B---3--:R-:W-:-:S04]  /*0a90*/  LOP3.LUT R2, R2, 0xfffffffb, RZ, 0xc0, !PT ;  /* 0xfffffffb02027812 */ /* 0x008fc800078ec0ff */
[----:B------:R-:W-:-:S05]  /*0aa0*/  @P0 LOP3.LUT R2, R2, 0x4, RZ, 0xfc, !PT ;  /* 0x0000000402020812 */ /* 0x000fca00078efcff */
[----:B------:R1:W-:Y:S01]  /*0ab0*/  STL [R1], R2 ;  /* 0x0000000201007387 */ /* 0x0003e20000100800 */
[----:B0-----:R-:W-:-:S13]  /*0ac0*/  ISETP.GE.AND P0, PT, R51, UR4, PT ;  /* 0x0000000433007c0c */ /* 0x001fda000bf06270 */
[----:B-1----:R-:W-:Y:S05]  /*0ad0*/  @P0 BRA `(.L_x_1422) ;  /* 0x000001b400440947 */ /* 0x002fea0003800000 */
[----:B------:R-:W2:Y:S01]  /*0ae0*/  LDL.LU R14, [R1+0x8] ;  /* 0x00000800010e7983 */ /* 0x000ea20000300800 */
[----:B------:R-:W-:Y:S02]  /*0af0*/  VIADD R0, R0, 0xffffff80 ;  /* 0xffffff8000007836 */ /* 0x000fe40000000000 */
[----:B------:R-:W-:Y:S02]  /*0b00*/  IMAD.MOV.U32 R18, RZ, RZ, RZ ;  /* 0x000000ffff127224 */ /* 0x000fe400078e00ff */
[----:B------:R-:W-:Y:S01]  /*0b10*/  IMAD.MOV.U32 R208, RZ, RZ, RZ ;  /* 0x000000ffffd07224 */ /* 0x000fe200078e00ff */
[----:B------:R-:W-:Y:S01]  /*0b20*/  SHF.R.S32.HI R3, RZ, 0x1f, R0 ;  /* 0x0000001fff037819 */ /* 0x000fe20000011400 */
[----:B------:R-:W-:Y:S02]  /*0b30*/  IMAD.MOV.U32 R218, RZ, RZ, RZ ;  /* 0x000000ffffda7224 */ /* 0x000fe400078e00ff */
[----:B------:R-:W-:Y:S01]  /*0b40*/  IMAD.MOV.U32 R206, RZ, RZ, RZ ;  /* 0x000000ffffce7224 */ /* 0x000fe200078e00ff */
[----:B------:R-:W-:-:S02]  /*0b50*/  LEA.HI R2, R3, R0, RZ, 0x7 ;  /* 0x0000000003027211 */ /* 0x000fc400078f38ff */
[CC--:B------:R-:W-:Y:S02]  /*0b60*/  LEA.HI R4, R3.reuse, R0.reuse, RZ, 0x4 ;  /* 0x0000000003047211 */ /* 0x0c0fe400078f20ff */
[----:B------:R-:W-:Y:S02]  /*0b70*/  LOP3.LUT R5, R2, 0xffffff80, RZ, 0xc0, !PT ;  /* 0xffffff8002057812 */ /* 0x000fe400078ec0ff */
[----:B------:R-:W-:Y:S02]  /*0b80*/  SHF.R.S32.HI R7, RZ, 0x4, R4 ;  /* 0x00000004ff077819 */ /* 0x000fe40000011404 */
[----:B------:R-:W-:Y:S01]  /*0b90*/  LEA.HI R204, R3, R0, RZ, 0x2 ;  /* 0x0000000003cc7211 */ /* 0x000fe200078f10ff */
[----:B------:R-:W-:Y:S01]  /*0ba0*/  IMAD.IADD R13, R0, 0x1, -R5 ;  /* 0x00000001000d7824 */ /* 0x000fe200078e0a05 */
[----:B------:R-:W-:Y:S02]  /*0bb0*/  SHF.R.S32.HI R5, RZ, 0x7, R2 ;  /* 0x00000007ff057819 */ /* 0x000fe40000011402 */
[----:B------:R-:W-:-:S02]  /*0bc0*/  LEA.HI R6, R4, R7, RZ, 0x1 ;  /* 0x0000000704067211 */ /* 0x000fc400078f08ff */
[----:B------:R-:W-:Y:S01]  /*0bd0*/  SHF.R.S32.HI R9, RZ, 0x1f, R13 ;  /* 0x0000001fff097819 */ /* 0x000fe2000001140d */
[----:B------:R-:W-:Y:S01]  /*0be0*/  STL [R1+0x118], R13 ;  /* 0x0001180d01007387 */ /* 0x000fe20000100800 */
[----:B------:R-:W-:Y:S02]  /*0bf0*/  LEA.HI R2, R2, R5, RZ, 0x1 ;  /* 0x0000000502027211 */ /* 0x000fe400078f08ff */
[----:B------:R-:W-:Y:S02]  /*0c00*/  LEA.HI R10, R9, R13, RZ, 0x2 ;  /* 0x0000000d090a7211 */ /* 0x000fe400078f10ff */
[----:B------:R-:W-:Y:S02]  /*0c10*/  LOP3.LUT R2, R2, 0x3fffffe, RZ, 0xc0, !PT ;  /* 0x03fffffe02027812 */ /* 0x000fe400078ec0ff */
[--C-:B------:R-:W-:Y:S02]  /*0c20*/  SHF.R.S32.HI R11, RZ, 0x2, R10.reuse ;  /* 0x00000002ff0b7819 */ /* 0x100fe4000001140a */
[----:B------:R-:W-:-:S02]  /*0c30*/  SHF.R.S32.HI R8, RZ, 0x1f, R10 ;  /* 0x0000001fff087819 */ /* 0x000fc4000001140a */
[----:B------:R-:W-:Y:S02]  /*0c40*/  LOP3.LUT R6, R6, 0x1ffffffe, RZ, 0xc0, !PT ;  /* 0x1ffffffe06067812 */ /* 0x000fe400078ec0ff */
[----:B------:R-:W-:Y:S02]  /*0c50*/  LEA.HI R8, R8, R11, RZ, 0x3 ;  /* 0x0000000b08087211 */ /* 0x000fe400078f18ff */
[----:B------:R-:W-:Y:S01]  /*0c60*/  LEA.HI R9, R9, R13, RZ, 0x5 ;  /* 0x0000000d09097211 */ /* 0x000fe200078f28ff */
[----:B------:R-:W-:Y:S01]  /*0c70*/  IMAD.IADD R6, R7, 0x1, -R6 ;  /* 0x0000000107067824 */ /* 0x000fe200078e0a06 */
[----:B------:R-:W-:Y:S01]  /*0c80*/  LOP3.LUT R12, R8, 0xfffffff8, RZ, 0xc0, !PT ;  /* 0xfffffff8080c7812 */ /* 0x000fe200078ec0ff */
[----:B------:R-:W-:Y:S01]  /*0c90*/  IMAD.IADD R8, R5, 0x1, -R2 ;  /* 0x0000000105087824 */ /* 0x000fe200078e0a02 */
[-C--:B------:R-:W-:Y:S02]  /*0ca0*/  LEA.HI R2, R3, R0.reuse, RZ, 0x5 ;  /* 0x0000000003027211 */ /* 0x080fe400078f28ff */
[----:B------:R-:W-:Y:S01]  /*0cb0*/  LOP3.LUT R5, R4, 0x3fffff0, RZ, 0xc0, !PT ;  /* 0x03fffff004057812 */ /* 0x000fe200078ec0ff */
[----:B------:R-:W-:Y:S01]  /*0cc0*/  IMAD.IADD R12, R11, 0x1, -R12 ;  /* 0x000000010b0c7824 */ /* 0x000fe200078e0a0c */
[----:B------:R-:W-:-:S02]  /*0cd0*/  LEA.HI R3, R3, R0, RZ, 0x3 ;  /* 0x0000000003037211 */ /* 0x000fc400078f18ff */
[----:B------:R-:W-:Y:S01]  /*0ce0*/  SHF.R.S32.HI R15, RZ, 0x5, R2 ;  /* 0x00000005ff0f7819 */ /* 0x000fe20000011402 */
[----:B------:R-:W-:Y:S01]  /*0cf0*/  IMAD.IADD R5, R0, 0x1, -R5 ;  /* 0x0000000100057824 */ /* 0x000fe200078e0a05 */
[----:B------:R-:W-:Y:S02]  /*0d00*/  LOP3.LUT R7, R3, 0xfffffff8, RZ, 0xc0, !PT ;  /* 0xfffffff803077812 */ /* 0x000fe400078ec0ff */
[----:B------:R-:W-:Y:S01]  /*0d10*/  LOP3.LUT R3, R204, 0xfffffffc, RZ, 0xc0, !PT ;  /* 0xfffffffccc037812 */ /* 0x000fe200078ec0ff */
[----:B------:R-:W-:Y:S01]  /*0d20*/  IMAD R5, R15, 0x10, R5 ;  /* 0x000000100f057824 */ /* 0x000fe200078e0205 */
[----:B------:R-:W-:Y:S01]  /*0d30*/  SHF.R.S32.HI R204, RZ, 0x2, R204 ;  /* 0x00000002ffcc7819 */ /* 0x000fe200000114cc */
[C---:B------:R-:W-:Y:S01]  /*0d40*/  IMAD.IADD R7, R0.reuse, 0x1, -R7 ;  /* 0x0000000100077824 */ /* 0x040fe200078e0a07 */
[----:B------:R-:W-:Y:S01]  /*0d50*/  SHF.R.S32.HI R9, RZ, 0x5, R9 ;  /* 0x00000005ff097819 */ /* 0x000fe20000011409 */
[----:B------:R-:W-:Y:S01]  /*0d60*/  IMAD.IADD R3, R0, 0x1, -R3 ;  /* 0x0000000100037824 */ /* 0x000fe200078e0a03 */
[----:B------:R-:W-:Y:S01]  /*0d70*/  LEA R5, R5, R6, 0x3 ;  /* 0x0000000605057211 */ /* 0x000fe200078e18ff */
[----:B------:R-:W-:Y:S01]  /*0d80*/  VIADD R6, R204, 0x40 ;  /* 0x00000040cc067836 */ /* 0x000fe20000000000 */
[----:B------:R0:W-:Y:S01]  /*0d90*/  STL [R1+0x70], R15 ;  /* 0x0000700f01007387 */ /* 0x0001e20000100800 */
[C---:B------:R-:W-:Y:S01]  /*0da0*/  IMAD.SHL.U32 R16, R3.reuse, 0x8, RZ ;  /* 0x0000000803107824 */ /* 0x040fe200078e00ff */
[----:B------:R-:W-:Y:S01]  /*0db0*/  LEA.HI R0, R3, R3, RZ, 0x1 ;  /* 0x0000000303007211 */ /* 0x000fe200078f08ff */
[----:B------:R-:W-:Y:S01]  /*0dc0*/  IMAD R9, R9, 0x10, R12 ;  /* 0x0000001009097824 */ /* 0x000fe200078e020c */
[----:B------:R-:W-:Y:S01]  /*0dd0*/  SHF.R.S32.HI R4, RZ, 0x1f, R6 ;  /* 0x0000001fff047819 */ /* 0x000fe20000011406 */
[----:B------:R-:W-:Y:S01]  /*0de0*/  IMAD.SHL.U32 R2, R6, 0x40, RZ ;  /* 0x0000004006027824 */ /* 0x000fe200078e00ff */
[----:B------:R-:W-:Y:S01]  /*0df0*/  LOP3.LUT R0, R0, 0x1ffffffe, RZ, 0xc0, !PT ;  /* 0x1ffffffe00007812 */ /* 0x000fe200078ec0ff */
[----:B------:R-:W-:Y:S01]  /*0e00*/  VIADD R214, R16, 0x60 ;  /* 0x0000006010d67836 */ /* 0x000fe20000000000 */
[----:B------:R-:W-:Y:S01]  /*0e10*/  LEA.HI R4, R4, R6, RZ, 0x3 ;  /* 0x0000000604047211 */ /* 0x000fe200078f18ff */
[C---:B------:R-:W-:Y:S01]  /*0e20*/  VIADD R213, R16.reuse, 0x80 ;  /* 0x0000008010d57836 */ /* 0x040fe20000000000 */
[----:B------:R-:W-:Y:S01]  /*0e30*/  IADD3 R215, R16, 0x40, RZ ;  /* 0x0000004010d77810 */ /* 0x000fe20007ffe0ff */
[----:B------:R-:W-:Y:S01]  /*0e40*/  IMAD R8, R8, 0x40, R9 ;  /* 0x0000004008087824 */ /* 0x000fe200078e0209 */
[----:B------:R-:W-:Y:S01]  /*0e50*/  LOP3.LUT R10, R10, 0x7ffffffc, RZ, 0xc0, !PT ;  /* 0x7ffffffc0a0a7812 */ /* 0x000fe200078ec0ff */
[----:B------:R-:W-:Y:S01]  /*0e60*/  IMAD.SHL.U32 R4, R4, 0x40, RZ ;  /* 0x0000004004047824 */ /* 0x000fe200078e00ff */
[----:B0-----:R-:W-:Y:S01]  /*0e70*/  SHF.R.S32.HI R15, RZ, 0x1f, R215 ;  /* 0x0000001fff0f7819 */ /* 0x001fe200000114d7 */
[C---:B------:R-:W-:Y:S01]  /*0e80*/  IMAD.IADD R0, R3.reuse, 0x1, -R0 ;  /* 0x0000000103007824 */ /* 0x040fe200078e0a00 */
[----:B------:R-:W-:Y:S01]  /*0e90*/  SHF.R.S32.HI R12, RZ, 0x1f, R213 ;  /* 0x0000001fff0c7819 */ /* 0x000fe200000114d5 */
[----:B------:R-:W-:Y:S01]  /*0ea0*/  IMAD.SHL.U32 R22, R3, 0x4, RZ ;  /* 0x0000000403167824 */ /* 0x000fe200078e00ff */
[----:B------:R-:W-:Y:S01]  /*0eb0*/  LOP3.LUT R3, R2, 0x1c0, RZ, 0xc0, !PT ;  /* 0x000001c002037812 */ /* 0x000fe200078ec0ff */
[----:B------:R-:W-:Y:S01]  /*0ec0*/  STL [R1+0x19c], R8 ;  /* 0x00019c0801007387 */ /* 0x000fe20000100800 */
[----:B------:R-:W-:Y:S01]  /*0ed0*/  IMAD.SHL.U32 R211, R7, 0x8, RZ ;  /* 0x0000000807d37824 */ /* 0x000fe200078e00ff */
[----:B------:R-:W-:Y:S01]  /*0ee0*/  LOP3.LUT R4, R4, 0xfffffe00, RZ, 0xc0, !PT ;  /* 0xfffffe0004047812 */ /* 0x000fe200078ec0ff */
[----:B------:R-:W-:Y:S01]  /*0ef0*/  IMAD.IADD R10, R13, 0x1, -R10 ;  /* 0x000000010d0a7824 */ /* 0x000fe200078e0a0a */
[----:B------:R-:W-:Y:S01]  /*0f00*/  STL [R1+0x88], RZ ;  /* 0x000088ff01007387 */ /* 0x000fe20000100800 */
[----:B------:R-:W-:Y:S01]  /*0f10*/  SHF.R.U32.HI R7, RZ, 0x3, R3 ;  /* 0x00000003ff077819 */ /* 0x000fe20000011603 */
[----:B------:R-:W-:Y:S01]  /*0f20*/  VIADD R11, R211, 0x40 ;  /* 0x00000040d30b7836 */ /* 0x000fe20000000000 */
[--C-:B------:R-:W-:Y:S01]  /*0f30*/  LOP3.LUT R3, R3, 0x38, R16.reuse, 0xf8, !PT ;  /* 0x0000003803037812 */ /* 0x100fe200078ef810 */
[----:B------:R0:W-:Y:S01]  /*0f40*/  STL [R1+0xc], R15 ;  /* 0x00000c0f01007387 */ /* 0x0001e20000100800 */
[----:B------:R-:W-:Y:S01]  /*0f50*/  IMAD.SHL.U32 R42, R10, 0x2, RZ ;  /* 0x000000020a2a7824 */ /* 0x000fe200078e00ff */
[----:B------:R-:W-:Y:S01]  /*0f60*/  SHF.L.U32 R5, R5, 0x3, RZ ;  /* 0x0000000305057819 */ /* 0x000fe200000006ff */
[----:B------:R-:W-:Y:S01]  /*0f70*/  VIADD R9, R211, 0x80 ;  /* 0x00000080d3097836 */ /* 0x000fe20000000000 */
[----:B------:R-:W-:Y:S01]  /*0f80*/  SHF.R.S32.HI R6, RZ, 0x1f, R211 ;  /* 0x0000001fff067819 */ /* 0x000fe200000114d3 */
[C---:B------:R-:W-:Y:S01]  /*0f90*/  VIADD R41, R42.reuse, 0x8 ;  /* 0x000000082a297836 */ /* 0x040fe20000000000 */
[C---:B------:R-:W-:Y:S01]  /*0fa0*/  IADD3 R30, R42.reuse, 0x60, RZ ;  /* 0x000000602a1e7810 */ /* 0x040fe20007ffe0ff */
[C---:B------:R-:W-:Y:S01]  /*0fb0*/  VIADD R40, R42.reuse, 0x10 ;  /* 0x000000102a287836 */ /* 0x040fe20000000000 */
[----:B------:R-:W-:Y:S01]  /*0fc0*/  SHF.R.S32.HI R11, RZ, 0x1f, R11 ;  /* 0x0000001fff0b7819 */ /* 0x000fe2000001140b */
[C---:B------:R-:W-:Y:S01]  /*0fd0*/  VIADD R39, R42.reuse, 0x18 ;  /* 0x000000182a277836 */ /* 0x040fe20000000000 */
[C---:B------:R-:W-:Y:S01]  /*0fe0*/  IADD3 R11, R42.reuse, 0xc8, RZ ;  /* 0x000000c82a0b7810 */ /* 0x040fe20007ffe0ff */
[C---:B------:R-:W-:Y:S01]  /*0ff0*/  VIADD R38, R42.reuse, 0x20 ;  /* 0x000000202a267836 */ /* 0x040fe20000000000 */
[----:B------:R-:W-:Y:S01]  /*1000*/  SHF.R.S32.HI R9, RZ, 0x1f, R9 ;  /* 0x0000001fff097819 */ /* 0x000fe20000011409 */
[C---:B------:R-:W-:Y:S01]  /*1010*/  VIADD R37, R42.reuse, 0x28 ;  /* 0x000000282a257836 */ /* 0x040fe20000000000 */
[----:B------:R-:W-:Y:S01]  /*1020*/  SHF.R.S32.HI R17, RZ, 0x1f, R16 ;  /* 0x0000001fff117819 */ /* 0x000fe20000011410 */
[----:B------:R-:W-:-:S02]  /*1030*/  VIADD R36, R42, 0x30 ;  /* 0x000000302a247836 */ /* 0x000fc40000000000 */
[C---:B------:R-:W-:Y:S02]  /*1040*/  VIADD R35, R42.reuse, 0x38 ;  /* 0x000000382a237836 */ /* 0x040fe40000000000 */
[C---:B------:R-:W-:Y:S02]  /*1050*/  VIADD R34, R42.reuse, 0x40 ;  /* 0x000000402a227836 */ /* 0x040fe40000000000 */
[C---:B------:R-:W-:Y:S02]  /*1060*/  VIADD R33, R42.reuse, 0x48 ;  /* 0x000000482a217836 */ /* 0x040fe40000000000 */
[C---:B------:R-:W-:Y:S02]  /*1070*/  VIADD R32, R42.reuse, 0x50 ;  /* 0x000000502a207836 */ /* 0x040fe40000000000 */
[C---:B------:R-:W-:Y:S02]  /*1080*/  VIADD R31, R42.reuse, 0x58 ;  /* 0x000000582a1f7836 */ /* 0x040fe40000000000 */
        /* <DEDUP_REMOVED lines=8> */
[C---:B0-----:R-:W-:Y:S02]  /*1110*/  VIADD R15, R42.reuse, 0xa8 ;  /* 0x000000a82a0f7836 */ /* 0x041fe40000000000 */
[----:B------:R-:W-:Y:S02]  /*1120*/  VIADD R6, R211, 0xc0 ;  /* 0x000000c0d3067836 */ /* 0x000fe40000000000 */
[C---:B------:R-:W-:Y:S02]  /*1130*/  VIADD R13, R42.reuse, 0xb8 ;  /* 0x000000b82a0d7836 */ /* 0x040fe40000000000 */
[C---:B------:R-:W-:Y:S01]  /*1140*/  VIADD R10, R42.reuse, 0xd0 ;  /* 0x000000d02a0a7836 */ /* 0x040fe20000000000 */
[----:B------:R-:W-:Y:S01]  /*1150*/  SHF.R.S32.HI R6, RZ, 0x1f, R6 ;  /* 0x0000001fff067819 */ /* 0x000fe20000011406 */
[----:B------:R-:W-:-:S02]  /*1160*/  VIADD R9, R42, 0xd8 ;  /* 0x000000d82a097836 */ /* 0x000fc40000000000 */
[----:B------:R-:W-:Y:S02]  /*1170*/  VIADD R6, R42, 0xe8 ;  /* 0x000000e82a067836 */ /* 0x000fe40000000000 */
[----:B------:R-:W-:Y:S02]  /*1180*/  IMAD R0, R0, 0x8, R8 ;  /* 0x0000000800007824 */ /* 0x000fe400078e0208 */
[C---:B------:R-:W-:Y:S02]  /*1190*/  VIADD R2, R16.reuse, 0x20 ;  /* 0x0000002010027836 */ /* 0x040fe40000000000 */
[C---:B------:R-:W-:Y:S02]  /*11a0*/  VIADD R212, R16.reuse, 0xa0 ;  /* 0x000000a010d47836 */ /* 0x040fe40000000000 */
[C---:B------:R-:W-:Y:S01]  /*11b0*/  VIADD R217, R16.reuse, 0xc0 ;  /* 0x000000c010d97836 */ /* 0x040fe20000000000 */
[----:B------:R-:W-:Y:S01]  /*11c0*/  SHF.R.S32.HI R207, RZ, 0x1f, R2 ;  /* 0x0000001fffcf7819 */ /* 0x000fe20000011402 */
[----:B------:R-:W-:Y:S01]  /*11d0*/  VIADD R216, R16, 0xe0 ;  /* 0x000000e010d87836 */ /* 0x000fe20000000000 */
[----:B------:R-:W-:Y:S01]  /*11e0*/  SHF.R.S32.HI R229, RZ, 0x1f, R212 ;  /* 0x0000001fffe57819 */ /* 0x000fe200000114d4 */
[----:B------:R-:W-:Y:S01]  /*11f0*/  VIADD R209, R22, 0x10 ;  /* 0x0000001016d17836 */ /* 0x000fe20000000000 */
[----:B------:R-:W-:-:S02]  /*1200*/  SHF.R.S32.HI R228, RZ, 0x1f, R217 ;  /* 0x0000001fffe47819 */ /* 0x000fc400000114d9 */
[----:B------:R-:W-:Y:S02]  /*1210*/  SHF.R.S32.HI R227, RZ, 0x1f, R216 ;  /* 0x0000001fffe37819 */ /* 0x000fe400000114d8 */
[----:B--2---:R-:W-:Y:S02]  /*1220*/  LOP3.LUT R210, R14, 0x1, RZ, 0xfc, !PT ;  /* 0x000000010ed27812 */ /* 0x004fe400078efcff */
[----:B------:R-:W-:-:S05]  /*1230*/  SHF.R.S32.HI R14, RZ, 0x1f, R214 ;  /* 0x0000001fff0e7819 */ /* 0x000fca00000114d6 */
[----:B------:R0:W-:Y:S04]  /*1240*/  STL [R1+0x8], R14 ;  /* 0x0000080e01007387 */ /* 0x0001e80000100800 */
[----:B------:R1:W-:Y:S04]  /*1250*/  STL [R1+0x4], R12 ;  /* 0x0000040c01007387 */ /* 0x0003e80000100800 */
[----:B------:R2:W-:Y:S01]  /*1260*/  STL [R1+0x74], R4 ;  /* 0x0000740401007387 */ /* 0x0005e20000100800 */
[----:B0-----:R-:W-:-:S03]  /*1270*/  VIADD R14, R42, 0xb0 ;  /* 0x000000b02a0e7836 */ /* 0x001fc60000000000 */
[----:B------:R-:W-:Y:S01]  /*1280*/  STL [R1+0x94], R42 ;  /* 0x0000942a01007387 */ /* 0x000fe20000100800 */
[----:B-1----:R-:W-:-:S03]  /*1290*/  VIADD R12, R42, 0xc0 ;  /* 0x000000c02a0c7836 */ /* 0x002fc60000000000 */
[----:B------:R0:W-:Y:S01]  /*12a0*/  STL [R1+0x1a4], R5 ;  /* 0x0001a40501007387 */ /* 0x0001e20000100800 */
[----:B--2---:R-:W-:Y:S01]  /*12b0*/  LOP3.LUT R4, R4, R3, R7, 0xf6, !PT ;  /* 0x0000000304047212 */ /* 0x004fe200078ef607 */
[----:B------:R-:W-:-:S04]  /*12c0*/  VIADD R7, R42, 0xe0 ;  /* 0x000000e02a077836 */ /* 0x000fc80000000000 */
[----:B------:R-:W-:Y:S01]  /*12d0*/  IMAD R3, R4, 0x2, R19 ;  /* 0x0000000204037824 */ /* 0x000fe200078e0213 */
[----:B------:R-:W-:Y:S01]  /*12e0*/  SHF.R.S32.HI R4, RZ, 0x1f, R41 ;  /* 0x0000001fff047819 */ /* 0x000fe20000011429 */
[----:B0-----:R-:W-:-:S03]  /*12f0*/  VIADD R5, R42, 0xf0 ;  /* 0x000000f02a057836 */ /* 0x001fc60000000000 */
[----:B------:R0:W-:Y:S04]  /*1300*/  STL [R1+0x198], R3 ;  /* 0x0001980301007387 */ /* 0x0001e80000100800 */
[----:B------:R-:W-:Y:S04]  /*1310*/  STL [R1+0x110], R41 ;  /* 0x0001102901007387 */ /* 0x000fe80000100800 */
[----:B------:R1:W-:Y:S01]  /*1320*/  STL [R1+0x10c], R40 ;  /* 0x00010c2801007387 */ /* 0x0003e20000100800 */
[----:B0-----:R-:W-:-:S03]  /*1330*/  VIADD R3, R42, 0xf8 ;  /* 0x000000f82a037836 */ /* 0x001fc60000000000 */
[----:B------:R-:W-:Y:S04]  /*1340*/  STL [R1+0x108], R39 ;  /* 0x0001082701007387 */ /* 0x000fe80000100800 */
[----:B------:R0:W-:Y:S01]  /*1350*/  STL [R1+0x104], R38 ;  /* 0x0001042601007387 */ /* 0x0001e20000100800 */
[----:B-1----:R-:W-:-:S03]  /*1360*/  SHF.R.S32.HI R40, RZ, 0x1f, R40 ;  /* 0x0000001fff287819 */ /* 0x002fc60000011428 */
[----:B------:R1:W-:Y:S04]  /*1370*/  STL [R1+0x100], R37 ;  /* 0x0001002501007387 */ /* 0x0003e80000100800 */
[----:B------:R-:W-:Y:S01]  /*1380*/  STL [R1+0xfc], R36 ;  /* 0x0000fc2401007387 */ /* 0x000fe20000100800 */
[----:B0-----:R-:W-:-:S03]  /*1390*/  SHF.R.S32.HI R38, RZ, 0x1f, R38 ;  /* 0x0000001fff267819 */ /* 0x001fc60000011426 */
        /* <DEDUP_REMOVED lines=38> */
[----:B------:R2:W-:Y:S01]  /*1600*/  STL [R1+0x194], R4 ;  /* 0x0001940401007387 */ /* 0x0005e20000100800 */
[----:B0-----:R-:W-:-:S03]  /*1610*/  SHF.R.S32.HI R7, RZ, 0x1f, R7 ;  /* 0x0000001fff077819 */ /* 0x001fc60000011407 */
[----:B------:R-:W-:Y:S01]  /*1620*/  STL [R1+0x9c], R5 ;  /* 0x00009c0501007387 */ /* 0x000fe20000100800 */
[----:B-1----:R-:W-:-:S03]  /*1630*/  SHF.R.S32.HI R6, RZ, 0x1f, R6 ;  /* 0x0000001fff067819 */ /* 0x002fc60000011406 */
        /* <DEDUP_REMOVED lines=43> */
.L_x_1578:
[----:B012-4-:R-:W0:Y:S02]  /*18f0*/  LDC.64 R4, c[0x0][0xd88] ;  /* 0x00036200ff047b82 */ /* 0x017e240000000a00 */
        /* <DEDUP_REMOVED lines=40> */
[----:B------:R-:W-:Y:S01]  /*1b80*/  IMAD.U32 R24, RZ, RZ, UR5 ;  /* 0x00000005ff187e24 */ /* 0x000fe2000f8e00ff */
[----:B------:R-:W-:Y:S01]  /*1b90*/  MOV R31, UR4 ;  /* 0x00000004001f7c02 */ /* 0x000fe20008000f00 */
[----:B0-----:R-:W-:Y:S06]  /*1ba0*/  @P2 BRA `(.L_x_1423) ;  /* 0x0000000000242947 */ /* 0x001fec0003800000 */
        /* <DEDUP_REMOVED lines=9> */
.L_x_1423:
        /* <DEDUP_REMOVED lines=14> */
.L_x_1424:
[----:B------:R-:W-:Y:S05]  /*1d20*/  @!P0 BRA `(.L_x_1425) ;  /* 0x00000000000c8947 */ /* 0x000fea0003800000 */
[----:B------:R-:W2:Y:S04]  /*1d30*/  LDG.E R0, desc[UR60][R4.64] ;  /* 0x0000003c04007981 */ /* 0x000ea8000c1e1900 */
[----:B------:R-:W2:Y:S02]  /*1d40*/  LDG.E R31, desc[UR60][R4.64+0x4] ;  /* 0x0000043c041f7981 */ /* 0x000ea4000c1e1900 */
[----:B--2---:R-:W-:-:S07]  /*1d50*/  IMAD.IADD R31, R31, 0x1, -R0 ;  /* 0x000000011f1f7824 */ /* 0x004fce00078e0a00 */
.L_x_1425:
        /* <DEDUP_REMOVED lines=21> */
[----:B---3--:R-:W-:-:S04]  /*1eb0*/  @P0 IMAD.IADD R24, R3, 0x1, -R0 ;  /* 0x0000000103180824 */ /* 0x008fc800078e0a00 */
[----:B------:R-:W-:-:S04]  /*1ec0*/  IMAD.IADD R155, R9, 0x1, R24 ;  /* 0x00000001099b7824 */ /* 0x000fc800078e0218 */
[C---:B------:R-:W-:Y:S01]  /*1ed0*/  VIADD R0, R155.reuse, 0x5f ;  /* 0x0000005f9b007836 */ /* 0x040fe20000000000 */
[----:B------:R-:W-:-:S03]  /*1ee0*/  ISETP.GE.AND P3, PT, R155, 0x1, PT ;  /* 0x000000019b00780c */ /* 0x000fc60003f66270 */
[----:B------:R-:W-:-:S05]  /*1ef0*/  IMAD.HI R0, R0, 0x2aaaaaab, RZ ;  /* 0x2aaaaaab00007827 */ /* 0x000fca00078e02ff */
[----:B------:R-:W-:-:S04]  /*1f00*/  SHF.R.U32.HI R3, RZ, 0x1f, R0 ;  /* 0x0000001fff037819 */ /* 0x000fc80000011600 */
[----:B------:R-:W-:Y:S01]  /*1f10*/  LEA.HI.SX32 R86, R0, R3, 0x1c ;  /* 0x0000000300567211 */ /* 0x000fe200078fe2ff */
[----:B------:R-:W-:Y:S01]  /*1f20*/  IMAD.MOV.U32 R3, RZ, RZ, RZ ;  /* 0x000000ffff037224 */ /* 0x000fe200078e00ff */
[----:B------:R-:W-:-:S05]  /*1f30*/  @P3 LOP3.LUT R30, R30, 0x8, RZ, 0xfc, !PT ;  /* 0x000000081e1e3812 */ /* 0x000fca00078efcff */
        /* <DEDUP_REMOVED lines=24> */
[-C--:B------:R-:W-:Y:S01]  /*20c0*/  @!P1 IADD3 R3, R3, -R6.reuse, RZ ;  /* 0x8000000603039210 */ /* 0x080fe20007ffe0ff */
[----:B------:R-:W-:Y:S01]  /*20d0*/  @!P1 VIADD R5, R5, 0x1 ;  /* 0x0000000105059836 */ /* 0x000fe20000000000 */
[----:B------:R-:W-:Y:S02]  /*20e0*/  ISETP.NE.AND P1, PT, R11, RZ, PT ;  /* 0x000000ff0b00720c */ /* 0x000fe40003f25270 */
[----:B------:R-:W-:-:S13]  /*20f0*/  ISETP.GE.U32.AND P0, PT, R3, R6, PT ;  /* 0x000000060300720c */ /* 0x000fda0003f06070 */
[----:B------:R-:W-:-:S04]  /*2100*/  @P0 VIADD R5, R5, 0x1 ;  /* 0x0000000105050836 */ /* 0x000fc80000000000 */
[----:B------:R-:W-:-:S04]  /*2110*/  IMAD.MOV.U32 R3, RZ, RZ, R5 ;  /* 0x000000ffff037224 */ /* 0x000fc800078e0005 */
[----:B------:R-:W-:Y:S01]  /*2120*/  @!P2 IMAD.MOV R3, RZ, RZ, -R3 ;  /* 0x000000ffff03a224 */ /* 0x000fe200078e0a03 */
[----:B------:R-:W-:-:S07]  /*2130*/  @!P1 LOP3.LUT R3, RZ, R11, RZ, 0x33, !PT ;  /* 0x0000000bff039212 */ /* 0x000fce00078e33ff */
.L_x_1427:
[----:B------:R-:W-:Y:S05]  /*2140*/  BSYNC B0 ;  /* 0x0000000000007941 */ /* 0x000fea0003800000 */
.L_x_1426:
        /* <DEDUP_REMOVED lines=8> */
[----:B------:R-:W-:-:S05]  /*21d0*/  SHF.R.U32.HI R28, RZ, 0x6, R29 ;  /* 0x00000006ff1c7819 */ /* 0x000fca000001161d */
[----:B------:R-:W-:-:S06]  /*21e0*/  IMAD.MOV.U32 R27, RZ, RZ, R28 ;  /* 0x000000ffff1b7224 */ /* 0x000fcc00078e001c */
        /* <DEDUP_REMOVED lines=16> */
[----:B------:R-:W-:Y:S01]  /*22f0*/  IMAD.U32 R5, RZ, RZ, UR5 ;  /* 0x00000005ff057e24 */ /* 0x000fe2000f8e00ff */
[----:B------:R-:W0:Y:S01]  /*2300*/  LDC.64 R14, c[0x4][R14] ;  /* 0x010000000e0e7b82 */ /* 0x000e220000000a00 */
[----:B------:R-:W-:Y:S01]  /*2310*/  ULDC.64 UR4, c[0x4][0xa0] ;  /* 0x0100280000047ab9 */ /* 0x000fe20000000a00 */
        /* <DEDUP_REMOVED lines=8> */
.L_x_1430:
[----:B------:R-:W-:Y:S05]  /*23a0*/  BSYNC B6 ;  /* 0x0000000000067941 */ /* 0x000fea0003800000 */
.L_x_1429:
        /* <DEDUP_REMOVED lines=8> */
[----:B------:R-:W-:Y:S01]  /*2430*/  MOV R13, RZ ;  /* 0x000000ff000d7202 */ /* 0x000fe20000000f00 */
        /* <DEDUP_REMOVED lines=8> */
[----:B------:R-:W-:-:S07]  /*24c0*/  IMAD.MOV.U32 R12, RZ, RZ, 0x1 ;  /* 0x00000001ff0c7424 */ /* 0x000fce00078e00ff */
[----:B------:R-:W-:-:S07]  /*24d0*/  LEPC R20, `(.L_x_1432) ;  /* 0x000000001014794e */ /* 0x000fce0000000000 */
[----:B0----5:R-:W-:Y:S05]  /*24e0*/  CALL.ABS.NOINC R14 ;  /* 0x000000000e007343 */ /* 0x021fea0003c00000 */
.L_x_1432:
[----:B------:R-:W-:Y:S05]  /*24f0*/  BSYNC B6 ;  /* 0x0000000000067941 */ /* 0x000fea0003800000 */
.L_x_1431:
[----:B------:R-:W-:Y:S01]  /*2500*/  ULDC.64 UR4, c[0x0][0xaf0] ;  /* 0x0002bc0000047ab9 */ /* 0x000fe20000000a00 */
[----:B------:R-:W1:Y:S01]  /*2510*/  S2R R6, SR_TID.X ;  /* 0x0000000000067919 */ /* 0x000e620000002100 */
[----:B------:R-:W-:Y:S01]  /*2520*/  ISETP.NE.U32.AND P0, PT, RZ, UR4, PT ;  /* 0x00000004ff007c0c */ /* 0x000fe2000bf05070 */
[----:B------:R-:W-:Y:S01]  /*2530*/  IMAD.MOV.U32 R85, RZ, RZ, R32 ;  /* 0x000000ffff557224 */ /* 0x000fe200078e0020 */
[----:B------:R-:W2:Y:S01]  /*2540*/  LDC R11, c[0x0][0x3f4] ;  /* 0x0000fd00ff0b7b82 */ /* 0x000ea20000000800 */
[----:B------:R-:W3:Y:S01]  /*2550*/  LDL R10, [R1+0x74] ;  /* 0x00007400010a7983 */ /* 0x000ee20000100800 */
[----:B------:R-:W-:Y:S01]  /*2560*/  ISETP.NE.AND.EX P0, PT, RZ, UR5, PT, P0 ;  /* 0x00000005ff007c0c */ /* 0x000fe2000bf05300 */
[----:B------:R-:W-:-:S05]  /*2570*/  IMAD.MOV.U32 R29, RZ, RZ, R30 ;  /* 0x000000ffff1d7224 */ /* 0x000fca00078e001e */
[----:B------:R-:W4:Y:S07]  /*2580*/  LDC.64 R50, c[0x0][0x3f8] ;  /* 0x0000fe00ff327b82 */ /* 0x000f2e0000000a00 */
[----:B0-----:R-:W-:Y:S01]  /*2590*/  @P0 IADD3 R4, P1, R34, UR4, RZ ;  /* 0x0000000422040c10 */ /* 0x001fe2000ff3e0ff */
[----:B------:R-:W-:Y:S01]  /*25a0*/  ULDC UR4, c[0x0][0x320] ;  /* 0x0000c80000047ab9 */ /* 0x000fe20000000800 */
[----:B------:R-:W0:Y:S02]  /*25b0*/  LDC.64 R60, c[0x0][0x408] ;  /* 0x00010200ff3c7b82 */ /* 0x000e240000000a00 */
[----:B------:R-:W-:-:S02]  /*25c0*/  @P0 IADD3.X R5, R33, UR5, RZ, P1, !PT ;  /* 0x0000000521050c10 */ /* 0x000fc40008ffe4ff */
[----:B------:R-:W-:-:S03]  /*25d0*/  ISETP.GE.AND P1, PT, R2, UR4, PT ;  /* 0x0000000402007c0c */ /* 0x000fc6000bf26270 */
[----:B------:R1:W3:Y:S01]  /*25e0*/  @P0 LDG.E R85, desc[UR60][R4.64] ;  /* 0x0000003c04550981 */ /* 0x0002e2000c1e1900 */
[----:B------:R-:W-:Y:S02]  /*25f0*/  SEL R3, RZ, 0xffffffff, P1 ;  /* 0xffffffffff037807 */ /* 0x000fe40000800000 */
[----:B------:R-:W-:-:S03]  /*2600*/  ISETP.GE.AND P0, PT, R16, UR4, PT ;  /* 0x0000000410007c0c */ /* 0x000fc6000bf06270 */
[----:B------:R-:W-:Y:S01]  /*2610*/  IMAD.SHL.U32 R3, R3, 0x2, RZ ;  /* 0x0000000203037824 */ /* 0x000fe200078e00ff */
[----:B------:R-:W-:Y:S02]  /*2620*/  SEL R0, RZ, 0x1, P0 ;  /* 0x00000001ff007807 */ /* 0x000fe40000000000 */
[----:B------:R-:W-:Y:S02]  /*2630*/  ISETP.GE.AND P0, PT, R215, UR4, PT ;  /* 0x00000004d7007c0c */ /* 0x000fe4000bf06270 */
[----:B------:R-:W-:Y:S02]  /*2640*/  ISETP.GE.AND P1, PT, R214, UR4, PT ;  /* 0x00000004d6007c0c */ /* 0x000fe4000bf26270 */
[----:B------:R-:W-:Y:S02]  /*2650*/  LOP3.LUT R0, R3, 0x2, R0, 0xe2, !PT ;  /* 0x0000000203007812 */ /* 0x000fe400078ee200 */
[----:B------:R-:W-:Y:S02]  /*2660*/  SEL R3, RZ, 0x4, P0 ;  /* 0x00000004ff037807 */ /* 0x000fe40000000000 */
[----:B-1----:R-:W-:-:S02]  /*2670*/  SEL R4, RZ, 0x8, P1 ;  /* 0x00000008ff047807 */ /* 0x002fc40000800000 */
[----:B------:R-:W-:Y:S02]  /*2680*/  ISETP.GE.AND P0, PT, R213, UR4, PT ;  /* 0x00000004d5007c0c */ /* 0x000fe4000bf06270 */
[----:B------:R-:W-:Y:S01]  /*2690*/  ISETP.GE.AND P1, PT, R212, UR4, PT ;  /* 0x00000004d4007c0c */ /* 0x000fe2000bf26270 */
[----:B------:R-:W-:Y:S01]  /*26a0*/  VIADD R6, R6, 0xffffff80 ;  /* 0xffffff8006067836 */ /* 0x000fe20000000000 */
[----:B------:R-:W-:Y:S02]  /*26b0*/  LOP3.LUT R0, R4, R0, R3, 0xfe, !PT ;  /* 0x0000000004007212 */ /* 0x000fe400078efe03 */
[----:B------:R-:W-:Y:S02]  /*26c0*/  SEL R3, RZ, 0x10, P0 ;  /* 0x00000010ff037807 */ /* 0x000fe40000000000 */
[----:B------:R-:W-:Y:S02]  /*26d0*/  SEL R4, RZ, 0x20, P1 ;  /* 0x00000020ff047807 */ /* 0x000fe40000800000 */
[----:B------:R-:W-:-:S02]  /*26e0*/  ISETP.GE.AND P0, PT, R217, UR4, PT ;  /* 0x00000004d9007c0c */ /* 0x000fc4000bf06270 */
[----:B------:R-:W-:Y:S02]  /*26f0*/  LOP3.LUT R0, R4, R0, R3, 0xfe, !PT ;  /* 0x0000000004007212 */ /* 0x000fe400078efe03 */
[----:B------:R-:W-:Y:S02]  /*2700*/  SHF.R.S32.HI R3, RZ, 0x1f, R6 ;  /* 0x0000001fff037819 */ /* 0x000fe40000011406 */
[----:B------:R-:W-:Y:S02]  /*2710*/  ISETP.GE.AND P1, PT, R216, UR4, PT ;  /* 0x00000004d8007c0c */ /* 0x000fe4000bf26270 */
[----:B------:R-:W-:Y:S02]  /*2720*/  LEA.HI R8, R3, R6, RZ, 0x2 ;  /* 0x0000000603087211 */ /* 0x000fe400078f10ff */
[----:B------:R-:W-:Y:S02]  /*2730*/  SEL R83, RZ, 0x40, P0 ;  /* 0x00000040ff537807 */ /* 0x000fe40000000000 */
[----:B------:R-:W-:-:S02]  /*2740*/  SEL R3, RZ, 0x7fff80, P1 ;  /* 0x007fff80ff037807 */ /* 0x000fc40000800000 */
[----:B--2---:R-:W-:Y:S01]  /*2750*/  ISETP.GE.AND P0, PT, R16, R11, PT ;  /* 0x0000000b1000720c */ /* 0x004fe20003f06270 */
[----:B------:R-:W-:Y:S01]  /*2760*/  IMAD.SHL.U32 R78, R11, 0x2, RZ ;  /* 0x000000020b4e7824 */ /* 0x000fe200078e00ff */
[----:B------:R-:W-:Y:S02]  /*2770*/  LOP3.LUT R83, R3, R0, R83, 0xfe, !PT ;  /* 0x0000000003537212 */ /* 0x000fe400078efe53 */
[----:B------:R-:W-:Y:S02]  /*2780*/  SEL R3, R11, RZ, P0 ;  /* 0x000000ff0b037207 */ /* 0x000fe40000000000 */
[----:B------:R-:W2:Y:S01]  /*2790*/  LDL R11, [R1+0x70] ;  /* 0x00007000010b7983 */ /* 0x000ea20000100800 */
[----:B------:R-:W1:Y:S01]  /*27a0*/  S2R R12, SR_TID.X ;  /* 0x00000000000c7919 */ /* 0x000e620000002100 */
[----:B------:R-:W-:Y:S02]  /*27b0*/  SHF.R.S32.HI R5, RZ, 0x1f, R204 ;  /* 0x0000001fff057819 */ /* 0x000fe400000114cc */
[----:B------:R-:W-:Y:S01]  /*27c0*/  LOP3.LUT R9, R8, 0xfffffffc, RZ, 0xc0, !PT ;  /* 0xfffffffc08097812 */ /* 0x000fe200078ec0ff */
[----:B------:R-:W-:Y:S01]  /*27d0*/  IMAD.IADD R3, R16, 0x1, R3 ;  /* 0x0000000110037824 */ /* 0x000fe200078e0203 */
[----:B------:R-:W-:Y:S01]  /*27e0*/  SHF.R.S32.HI R23, RZ, 0x1f, R22 ;  /* 0x0000001fff177819 */ /* 0x000fe20000011416 */
[----:B----4-:R-:W-:-:S02]  /*27f0*/  IMAD R4, R5, R50, RZ ;  /* 0x0000003205047224 */ /* 0x010fc400078e02ff */
[----:B0-----:R-:W-:Y:S02]  /*2800*/  IMAD R5, R5, R60, RZ ;  /* 0x0000003c05057224 */ /* 0x001fe400078e02ff */
[----:B------:R-:W-:Y:S02]  /*2810*/  IMAD.IADD R84, R84, 0x1, R31 ;  /* 0x0000000154547824 */ /* 0x000fe400078e021f */
[----:B------:R-:W-:Y:S01]  /*2820*/  IMAD.IADD R75, R6, 0x1, -R9 ;  /* 0x00000001064b7824 */ /* 0x000fe200078e0a09 */
[----:B------:R-:W-:Y:S01]  /*2830*/  SHF.R.S32.HI R0, RZ, 0x1f, R3 ;  /* 0x0000001fff007819 */ /* 0x000fe20000011403 */
[C---:B------:R-:W-:Y:S02]  /*2840*/  IMAD R7, R204.reuse, R51, R4 ;  /* 0x00000033cc077224 */ /* 0x040fe400078e0204 */
[----:B------:R-:W-:-:S04]  /*2850*/  IMAD.WIDE.U32 R20, R204, R50, R22 ;  /* 0x00000032cc147225 */ /* 0x000fc800078e0016 */
[----:B------:R-:W-:-:S04]  /*2860*/  IMAD.WIDE.U32 R30, R204, R50, R16 ;  /* 0x00000032cc1e7225 */ /* 0x000fc800078e0010 */
[----:B------:R-:W-:Y:S01]  /*2870*/  IMAD R9, R204, R61, R5 ;  /* 0x0000003dcc097224 */ /* 0x000fe200078e0205 */
[----:B-1----:R-:W-:-:S04]  /*2880*/  SHF.R.U32.HI R12, RZ, 0x7, R12 ;  /* 0x00000007ff0c7819 */ /* 0x002fc8000001160c */
[C---:B------:R-:W-:Y:S01]  /*2890*/  ISETP.NE.AND P6, PT, R12.reuse, 0x1, PT ;  /* 0x000000010c00780c */ /* 0x040fe20003fc5270 */
[----:B------:R-:W-:Y:S02]  /*28a0*/  VIADD R87, R12, 0x8 ;  /* 0x000000080c577836 */ /* 0x000fe40000000000 */
[----:B------:R-:W-:Y:S01]  /*28b0*/  VIADD R12, R204, 0x40 ;  /* 0x00000040cc0c7836 */ /* 0x000fe20000000000 */
[----:B-----5:R-:W-:Y:S01]  /*28c0*/  SHF.R.S32.HI R5, RZ, 0x1f, R48 ;  /* 0x0000001fff057819 */ /* 0x020fe20000011430 */
[----:B------:R-:W-:Y:S02]  /*28d0*/  IMAD.IADD R21, R21, 0x1, R7 ;  /* 0x0000000115157824 */ /* 0x000fe400078e0207 */
[----:B------:R-:W-:Y:S01]  /*28e0*/  IMAD.SHL.U32 R12, R12, 0x40, RZ ;  /* 0x000000400c0c7824 */ /* 0x000fe200078e00ff */
[----:B------:R-:W-:Y:S01]  /*28f0*/  LEA.HI R3, R0, R3, RZ, 0x3 ;  /* 0x0000000300037211 */ /* 0x000fe200078f18ff */
[----:B------:R-:W-:Y:S01]  /*2900*/  IMAD.IADD R31, R7, 0x1, R31 ;  /* 0x00000001071f7824 */ /* 0x000fe200078e021f */
[----:B------:R-:W-:Y:S01]  /*2910*/  SHF.R.S32.HI R7, RZ, 0x1f, R8 ;  /* 0x0000001fff077819 */ /* 0x000fe20000011408 */
[----:B------:R-:W-:Y:S01]  /*2920*/  IMAD R0, R5, R60, RZ ;  /* 0x0000003c05007224 */ /* 0x000fe200078e02ff */
[----:B------:R-:W-:-:S02]  /*2930*/  LOP3.LUT R12, R12, 0x1c0, RZ, 0xc0, !PT ;  /* 0x000001c00c0c7812 */ /* 0x000fc400078ec0ff */
[----:B------:R-:W-:Y:S01]  /*2940*/  LEA.HI R7, R7, R204, RZ, 0x3 ;  /* 0x000000cc07077211 */ /* 0x000fe200078f18ff */
[----:B------:R-:W-:Y:S01]  /*2950*/  IMAD R71, R48, R61, R0 ;  /* 0x0000003d30477224 */ /* 0x000fe200078e0200 */
[----:B------:R-:W-:Y:S01]  /*2960*/  LOP3.LUT R0, R12, 0x38, R3, 0xf8, !PT ;  /* 0x000000380c007812 */ /* 0x000fe200078ef803 */
[----:B------:R-:W-:Y:S01]  /*2970*/  VIADD R12, R204, 0x40 ;  /* 0x00000040cc0c7836 */ /* 0x000fe20000000000 */
[----:B------:R-:W-:Y:S01]  /*2980*/  LOP3.LUT R7, R7, 0xfffffff8, RZ, 0xc0, !PT ;  /* 0xfffffff807077812 */ /* 0x000fe200078ec0ff */
[----:B------:R-:W-:Y:S05]  /*2990*/  @!P6 WARPSYNC.ALL ;  /* 0x000000000000e948 */ /* 0x000fea0003800000 */
[----:B------:R-:W-:Y:S01]  /*29a0*/  IMAD.SHL.U32 R12, R12, 0x40, RZ ;  /* 0x000000400c0c7824 */ /* 0x000fe200078e00ff */
[C---:B------:R-:W-:Y:S01]  /*29b0*/  IADD3 R7, R204.reuse, -R7, RZ ;  /* 0x80000007cc077210 */ /* 0x040fe20007ffe0ff */
[----:B------:R-:W-:Y:S01]  /*29c0*/  ULDC UR4, c[0x0][0x2f4] ;  /* 0x0000bd0000047ab9 */ /* 0x000fe20000000800 */
[----:B------:R-:W-:Y:S01]  /*29d0*/  IMAD.WIDE.U32 R56, R204, R60, R22 ;  /* 0x0000003ccc387225 */ /* 0x000fe200078e0016 */
[----:B------:R-:W-:-:S02]  /*29e0*/  ISETP.GE.AND P2, PT, R2, UR4, PT ;  /* 0x0000000402007c0c */ /* 0x000fc4000bf46270 */
[----:B------:R-:W-:Y:S01]  /*29f0*/  LOP3.LUT R12, R12, 0x1c0, RZ, 0xc0, !PT ;  /* 0x000001c00c0c7812 */ /* 0x000fe200078ec0ff */
[----:B------:R-:W-:-:S04]  /*2a00*/  IMAD.WIDE.U32 R58, R204, R60, R16 ;  /* 0x0000003ccc3a7225 */ /* 0x000fc800078e0010 */
[----:B------:R-:W-:Y:S01]  /*2a10*/  IMAD.SHL.U32 R66, R7, 0x40, RZ ;  /* 0x0000004007427824 */ /* 0x000fe200078e00ff */
[----:B------:R-:W-:Y:S01]  /*2a20*/  SHF.R.U32.HI R12, RZ, 0x3, R12 ;  /* 0x00000003ff0c7819 */ /* 0x000fe2000001160c */
[----:B------:R-:W-:Y:S02]  /*2a30*/  IMAD.IADD R57, R57, 0x1, R9 ;  /* 0x0000000139397824 */ /* 0x000fe400078e0209 */
[----:B------:R-:W-:Y:S01]  /*2a40*/  IMAD.IADD R59, R9, 0x1, R59 ;  /* 0x00000001093b7824 */ /* 0x000fe200078e023b */
[----:B------:R-:W-:Y:S01]  /*2a50*/  LOP3.LUT R66, R66, 0x1c0, RZ, 0xc0, !PT ;  /* 0x000001c042427812 */ /* 0x000fe200078ec0ff */
[----:B------:R-:W-:Y:S01]  /*2a60*/  IMAD R4, R5, R50, RZ ;  /* 0x0000003205047224 */ /* 0x000fe200078e02ff */
[C---:B------:R-:W-:Y:S01]  /*2a70*/  SHF.L.U64.HI R80, R60.reuse, 0x6, R61 ;  /* 0x000000063c507819 */ /* 0x040fe2000001023d */
[----:B------:R-:W-:Y:S01]  /*2a80*/  IMAD R5, R61, 0x60, RZ ;  /* 0x000000603d057824 */ /* 0x000fe200078e02ff */
[----:B------:R-:W-:Y:S01]  /*2a90*/  SHF.L.U32 R79, R60, 0x6, RZ ;  /* 0x000000063c4f7819 */ /* 0x000fe200000006ff */
[----:B------:R-:W-:Y:S01]  /*2aa0*/  IMAD.WIDE.U32 R56, R48, R60, R56 ;  /* 0x0000003c30387225 */ /* 0x000fe200078e0038 */
[----:B------:R-:W-:-:S02]  /*2ab0*/  LOP3.LUT R0, R0, R12, RZ, 0x3c, !PT ;  /* 0x0000000c00007212 */ /* 0x000fc400078e3cff */
[----:B------:R-:W-:Y:S01]  /*2ac0*/  LOP3.LUT R29, R29, 0xfffffffe, RZ, 0xc0, !PT ;  /* 0xfffffffe1d1d7812 */ /* 0x000fe200078ec0ff */
[----:B------:R-:W-:Y:S01]  /*2ad0*/  IMAD.WIDE.U32 R58, R48, R60, R58 ;  /* 0x0000003c303a7225 */ /* 0x000fe200078e003a */
[----:B------:R-:W-:-:S03]  /*2ae0*/  SHF.R.U32.HI R63, RZ, 0x3, R66 ;  /* 0x00000003ff3f7819 */ /* 0x000fc60000011642 */
[----:B------:R-:W-:Y:S01]  /*2af0*/  IMAD R73, R48, R51, R4 ;  /* 0x0000003330497224 */ /* 0x000fe200078e0204 */
[----:B------:R-:W-:Y:S01]  /*2b00*/  LOP3.LUT R4, R66, 0x18, R16, 0xf8, !PT ;  /* 0x0000001842047812 */ /* 0x000fe200078ef810 */
[----:B------:R-:W-:Y:S01]  /*2b10*/  IMAD.WIDE.U32 R60, R60, 0x60, RZ ;  /* 0x000000603c3c7825 */ /* 0x000fe200078e00ff */
[----:B------:R-:W-:Y:S02]  /*2b20*/  @P2 LOP3.LUT R29, R29, 0x1, RZ, 0xfc, !PT ;  /* 0x000000011d1d2812 */ /* 0x000fe400078efcff */
[----:B------:R-:W-:Y:S01]  /*2b30*/  LOP3.LUT P2, RZ, R7, 0x4, RZ, 0xc0, !PT ;  /* 0x0000000407ff7812 */ /* 0x000fe2000784c0ff */
[----:B------:R-:W-:Y:S01]  /*2b40*/  IMAD.MOV.U32 R64, RZ, RZ, 0x20 ;  /* 0x00000020ff407424 */ /* 0x000fe200078e00ff */
[----:B------:R-:W-:Y:S01]  /*2b50*/  LOP3.LUT R4, R4, R63, RZ, 0x3c, !PT ;  /* 0x0000003f04047212 */ /* 0x000fe200078e3cff */
[----:B------:R-:W-:Y:S01]  /*2b60*/  IMAD.IADD R76, R61, 0x1, R5 ;  /* 0x000000013d4c7824 */ /* 0x000fe200078e0205 */
[----:B------:R-:W-:Y:S01]  /*2b70*/  PRMT R5, R83, 0x8880, RZ ;  /* 0x0000888053057816 */ /* 0x000fe200000000ff */
[----:B------:R-:W-:Y:S01]  /*2b80*/  IMAD R77, R51, 0x60, RZ ;  /* 0x00000060334d7824 */ /* 0x000fe200078e02ff */
[C---:B------:R-:W-:Y:S01]  /*2b90*/  SHF.L.U64.HI R82, R50.reuse, 0x6, R51 ;  /* 0x0000000632527819 */ /* 0x040fe20000010233 */
[----:B------:R-:W-:Y:S01]  /*2ba0*/  IMAD.SHL.U32 R81, R50, 0x40, RZ ;  /* 0x0000004032517824 */ /* 0x000fe200078e00ff */
[----:B------:R-:W-:Y:S01]  /*2bb0*/  PRMT R5, R5, 0x7710, RZ ;  /* 0x0000771005057816 */ /* 0x000fe200000000ff */
[----:B------:R-:W-:Y:S01]  /*2bc0*/  IMAD.WIDE.U32 R20, R48, R50, R20 ;  /* 0x0000003230147225 */ /* 0x000fe200078e0014 */
[----:B------:R-:W-:-:S02]  /*2bd0*/  SEL R64, R64, 0xffffffe0, !P2 ;  /* 0xffffffe040407807 */ /* 0x000fc40005000000 */
[----:B------:R-:W-:Y:S01]  /*2be0*/  LOP3.LUT R69, R3, 0xfffffff8, RZ, 0xc0, !PT ;  /* 0xfffffff803457812 */ /* 0x000fe200078ec0ff */
[----:B------:R-:W-:Y:S01]  /*2bf0*/  IMAD.WIDE.U32 R30, R48, R50, R30 ;  /* 0x00000032301e7225 */ /* 0x000fe200078e001e */
[----:B------:R0:W-:Y:S03]  /*2c00*/  STL [R1], R29 ;  /* 0x0000001d01007387 */ /* 0x0001e60000100800 */
[----:B------:R-:W-:Y:S01]  /*2c10*/  IMAD.WIDE.U32 R50, R50, 0x60, RZ ;  /* 0x0000006032327825 */ /* 0x000fe200078e00ff */
[----:B------:R-:W-:Y:S02]  /*2c20*/  SHF.R.S32.HI R70, RZ, 0x3, R3 ;  /* 0x00000003ff467819 */ /* 0x000fe40000011403 */
[----:B------:R-:W-:Y:S01]  /*2c30*/  LOP3.LUT R62, R5, 0x1, RZ, 0xc0, !PT ;  /* 0x00000001053e7812 */ /* 0x000fe200078ec0ff */
[----:B------:R-:W-:Y:S01]  /*2c40*/  IMAD.IADD R74, R21, 0x1, R73 ;  /* 0x00000001154a7824 */ /* 0x000fe200078e0249 */
[----:B------:R-:W-:Y:S01]  /*2c50*/  LOP3.LUT R9, R5, 0x8, RZ, 0xc0, !PT ;  /* 0x0000000805097812 */ /* 0x000fe200078ec0ff */
[----:B------:R-:W-:Y:S01]  /*2c60*/  IMAD.IADD R72, R57, 0x1, R71 ;  /* 0x0000000139487824 */ /* 0x000fe200078e0247 */
[----:B0-----:R-:W-:Y:S01]  /*2c70*/  LOP3.LUT R29, R5, 0x2, RZ, 0xc0, !PT ;  /* 0x00000002051d7812 */ /* 0x001fe200078ec0ff */
[----:B------:R-:W-:Y:S01]  /*2c80*/  IMAD.IADD R77, R51, 0x1, R77 ;  /* 0x00000001334d7824 */ /* 0x000fe200078e024d */
[----:B------:R-:W-:Y:S01]  /*2c90*/  LOP3.LUT R8, R5, 0x10, RZ, 0xc0, !PT ;  /* 0x0000001005087812 */ /* 0x000fe200078ec0ff */
[----:B------:R-:W-:Y:S01]  /*2ca0*/  IMAD R75, R75, 0x40, R204 ;  /* 0x000000404b4b7824 */ /* 0x000fe200078e02cc */
[----:B------:R-:W-:Y:S01]  /*2cb0*/  LOP3.LUT R6, R5, 0x20, RZ, 0xc0, !PT ;  /* 0x0000002005067812 */ /* 0x000fe200078ec0ff */
[----:B------:R-:W-:Y:S01]  /*2cc0*/  IMAD.IADD R73, R73, 0x1, R31 ;  /* 0x0000000149497824 */ /* 0x000fe200078e021f */
[----:B------:R-:W-:Y:S01]  /*2cd0*/  @!P6 BAR.SYNC.DEFER_BLOCKING 0x9, 0x100 ;  /* 0x024400000000eb1d */ /* 0x000fe20000010000 */
[----:B------:R-:W-:Y:S01]  /*2ce0*/  IMAD.IADD R71, R71, 0x1, R59 ;  /* 0x0000000147477824 */ /* 0x000fe200078e023b */
[----:B------:R-:W-:-:S02]  /*2cf0*/  ISETP.GE.AND P1, PT, R16, UR4, PT ;  /* 0x0000000410007c0c */ /* 0x000fc4000bf26270 */
[----:B------:R-:W-:Y:S01]  /*2d00*/  SHF.R.S32.HI R67, RZ, 0x1f, R69 ;  /* 0x0000001fff437819 */ /* 0x000fe20000011445 */
[----:B---3--:R-:W-:Y:S01]  /*2d10*/  IMAD.IADD R65, R10, 0x1, R0 ;  /* 0x000000010a417824 */ /* 0x008fe200078e0200 */
[----:B------:R-:W-:-:S04]  /*2d20*/  LOP3.LUT R0, R66, 0x38, R3, 0xf8, !PT ;  /* 0x0000003842007812 */ /* 0x000fc800078ef803 */
[----:B------:R-:W-:Y:S02]  /*2d30*/  LOP3.LUT R0, R0, R63, RZ, 0x3c, !PT ;  /* 0x0000003f00007212 */ /* 0x000fe400078e3cff */
[C---:B------:R-:W-:Y:S02]  /*2d40*/  LOP3.LUT R10, R5.reuse, 0x4, RZ, 0xc0, !PT ;  /* 0x00000004050a7812 */ /* 0x040fe400078ec0ff */
[----:B------:R-:W-:Y:S02]  /*2d50*/  LOP3.LUT R5, R5, 0x40, RZ, 0xc0, !PT ;  /* 0x0000004005057812 */ /* 0x000fe400078ec0ff */
[----:B------:R-:W-:Y:S01]  /*2d60*/  SHF.R.S32.HI R68, RZ, 0x1f, R85 ;  /* 0x0000001fff447819 */ /* 0x000fe20000011455 */
[C---:B--2---:R-:W-:Y:S02]  /*2d70*/  IMAD R7, R11.reuse, 0x200, R4 ;  /* 0x000002000b077824 */ /* 0x044fe400078e0204 */
[----:B------:R-:W-:Y:S02]  /*2d80*/  IMAD R4, R11, 0x200, R0 ;  /* 0x000002000b047824 */ /* 0x000fe400078e0200 */
[----:B------:R-:W-:-:S07]  /*2d90*/  IMAD.IADD R3, R64, 0x1, R7 ;  /* 0x0000000140037824 */ /* 0x000fce00078e0207 */
.L_x_1486:
[----:B0---4-:R-:W2:Y:S01]  /*2da0*/  LDL.LU R34, [R1] ;  /* 0x0000000001227983 */ /* 0x011ea20000300800 */
        /* <DEDUP_REMOVED lines=11> */
[----:B---3--:R-:W3:Y:S08]  /*2e60*/  @!P2 LDC.64 R12, c[0x0][0x418] ;  /* 0x00010600ff0cab82 */ /* 0x008ef00000000a00 */
[----:B------:R-:W4:Y:S08]  /*2e70*/  @P3 LDC R0, c[0x0][0x434] ;  /* 0x00010d00ff003b82 */ /* 0x000f300000000800 */
[----:B------:R-:W1:Y:S01]  /*2e80*/  @P3 LDC R11, c[0x0][0x438] ;  /* 0x00010e00ff0b3b82 */ /* 0x000e620000000800 */
[----:B----4-:R-:W-:-:S05]  /*2e90*/  @P3 IMAD.HI.U32 R0, R35, R0, RZ ;  /* 0x0000000023003227 */ /* 0x010fca00078e00ff */
[----:B-1----:R-:W-:Y:S01]  /*2ea0*/  @P3 SHF.R.U32.HI R32, RZ, R11, R0 ;  /* 0x0000000bff203219 */ /* 0x002fe20000011600 */
[----:B0-----:R-:W-:-:S03]  /*2eb0*/  @!P2 IMAD R0, R68, R14, RZ ;  /* 0x0000000e4400a224 */ /* 0x001fc600078e02ff */
[----:B------:R-:W-:Y:S01]  /*2ec0*/  @!P2 SHF.R.S32.HI R33, RZ, 0x1f, R32 ;  /* 0x0000001fff21a819 */ /* 0x000fe20000011420 */
[C---:B------:R-:W-:Y:S02]  /*2ed0*/  @!P2 IMAD R11, R85.reuse, R15, R0 ;  /* 0x0000000f550ba224 */ /* 0x040fe400078e0200 */
[----:B------:R-:W-:-:S04]  /*2ee0*/  @!P2 IMAD.WIDE.U32 R14, R85, R14, R32 ;  /* 0x0000000e550ea225 */ /* 0x000fc800078e0020 */
[----:B------:R-:W-:Y:S01]  /*2ef0*/  @!P2 IMAD.IADD R0, R15, 0x1, R11 ;  /* 0x000000010f00a824 */ /* 0x000fe200078e020b */
[----:B---3--:R-:W-:-:S04]  /*2f00*/  @!P2 LEA R12, P3, R14, R12, 0x2 ;  /* 0x0000000c0e0ca211 */ /* 0x008fc800078610ff */
[----:B------:R-:W-:Y:S02]  /*2f10*/  @!P2 LEA.HI.X R13, R14, R13, R0, 0x2, P3 ;  /* 0x0000000d0e0da211 */ /* 0x000fe400018f1400 */
[----:B------:R-:W-:-:S03]  /*2f20*/  ISETP.GT.AND P3, PT, R27, R28, PT ;  /* 0x0000001c1b00720c */ /* 0x000fc60003f64270 */
[----:B-----5:R0:W5:Y:S01]  /*2f30*/  @!P2 LDG.E R88, desc[UR60][R12.64] ;  /* 0x0000003c0c58a981 */ /* 0x020162000c1e1900 */
[----:B------:R-:W-:Y:S01]  /*2f40*/  ISETP.GE.AND P2, PT, R95, 0x1, PT ;  /* 0x000000015f00780c */ /* 0x000fe20003f46270 */
[----:B------:R-:W-:Y:S01]  /*2f50*/  IMAD R11, R18, 0x1800, R7 ;  /* 0x00001800120b7824 */ /* 0x000fe200078e0207 */
[----:B------:R-:W-:Y:S01]  /*2f60*/  IADD3 R0, -R32, RZ, RZ ;  /* 0x000000ff20007210 */ /* 0x000fe20007ffe1ff */
[----:B------:R-:W-:Y:S01]  /*2f70*/  IMAD R15, R18, 0x1800, R3 ;  /* 0x00001800120f7824 */ /* 0x000fe200078e0203 */
[----:B------:R-:W-:Y:S05]  /*2f80*/  YIELD ;  /* 0x0000000000007946 */ /* 0x000fea0003800000 */
[----:B------:R-:W-:Y:S01]  /*2f90*/  BSSY B0, `(.L_x_1433) ;  /* 0x00002f1000007945 */ /* 0x000fe20003800000 */
[----:B------:R-:W-:-:S02]  /*2fa0*/  IMAD R89, R89, R0, R35 ;  /* 0x0000000059597224 */ /* 0x000fc400078e0223 */
        /* <DEDUP_REMOVED lines=28> */
[----:B------:R-:W-:Y:S01]  /*3170*/  LEA R94, P2, R12, UR4, 0x1 ;  /* 0x000000040c5e7c11 */ /* 0x000fe2000f8408ff */
[----:B------:R-:W-:Y:S01]  /*3180*/  ULDC.U8 UR4, c[0x0][0x410] ;  /* 0x0001040000047ab9 */ /* 0x000fe20000000000 */
[----:B------:R-:W-:Y:S02]  /*3190*/  IMAD.WIDE.U32 R14, R60, R27, RZ ;  /* 0x0000001b3c0e7225 */ /* 0x000fe400078e00ff */
[----:B------:R-:W-:Y:S02]  /*31a0*/  LEA.HI.X R97, R12, UR5, R97, 0x1, P2 ;  /* 0x000000050c617c11 */ /* 0x000fe400090f0c61 */
[----:B------:R-:W-:Y:S01]  /*31b0*/  ISETP.NE.AND P2, PT, RZ, UR4, PT ;  /* 0x00000004ff007c0c */ /* 0x000fe2000bf45270 */
[----:B------:R-:W-:-:S02]  /*31c0*/  IMAD R11, R11, R60, R13 ;  /* 0x0000003c0b0b7224 */ /* 0x000fc400078e020d */
[----:B------:R-:W-:-:S04]  /*31d0*/  IMAD.WIDE.U32 R12, R50, R27, RZ ;  /* 0x0000001b320c7225 */ /* 0x000fc800078e00ff */
[----:B------:R-:W-:Y:S02]  /*31e0*/  IMAD.IADD R93, R13, 0x1, R93 ;  /* 0x000000010d5d7824 */ /* 0x000fe400078e025d */
[----:B------:R-:W-:-:S04]  /*31f0*/  IMAD.IADD R0, R15, 0x1, R11 ;  /* 0x000000010f007824 */ /* 0x000fc800078e020b */
        /* <DEDUP_REMOVED lines=32> */
.L_x_1437:
[----:B------:R-:W-:Y:S05]  /*3400*/  BSYNC B1 ;  /* 0x0000000000017941 */ /* 0x000fea0003800000 */
.L_x_1436:
        /* <DEDUP_REMOVED lines=26> */
.L_x_1439:
[----:B------:R-:W-:Y:S05]  /*35b0*/  BSYNC B1 ;  /* 0x0000000000017941 */ /* 0x000fea0003800000 */
.L_x_1438:
[----:B------:R-:W-:Y:S01]  /*35c0*/  IMAD.MOV.U32 R0, RZ, RZ, R44 ;  /* 0x000000ffff007224 */ /* 0x000fe200078e002c */
[----:B0-----:R-:W-:Y:S01]  /*35d0*/  MOV R12, R45 ;  /* 0x0000002d000c7202 */ /* 0x001fe20000000f00 */
[----:B------:R-:W-:Y:S01]  /*35e0*/  IMAD.MOV.U32 R13, RZ, RZ, R43 ;  /* 0x000000ffff0d7224 */ /* 0x000fe200078e002b */
[----:B------:R-:W-:Y:S02]  /*35f0*/  PRMT R105, R52, 0x7610, R105 ;  /* 0x0000761034697816 */ /* 0x000fe40000000069 */
[----:B------:R-:W-:Y:S01]  /*3600*/  PRMT R106, R11, 0x5410, R12 ;  /* 0x000054100b6a7816 */ /* 0x000fe2000000000c */
[----:B------:R-:W-:Y:S01]  /*3610*/  IMAD.MOV.U32 R12, RZ, RZ, R42 ;  /* 0x000000ffff0c7224 */ /* 0x000fe200078e002a */
[----:B------:R-:W-:Y:S01]  /*3620*/  PRMT R100, R0, 0x7610, R100 ;  /* 0x0000761000647816 */ /* 0x000fe20000000064 */
[----:B------:R-:W-:Y:S01]  /*3630*/  IMAD.MOV.U32 R0, RZ, RZ, R46 ;  /* 0x000000ffff007224 */ /* 0x000fe200078e002e */
[----:B------:R-:W-:Y:S01]  /*3640*/  ISETP.NE.AND P3, PT, R210, 0x3, PT ;  /* 0x00000003d200780c */ /* 0x000fe20003f65270 */
[----:B------:R-:W-:Y:S01]  /*3650*/  IMAD.MOV.U32 R11, RZ, RZ, R47 ;  /* 0x000000ffff0b7224 */ /* 0x000fe200078e002f */
[----:B------:R-:W-:Y:S01]  /*3660*/  PRMT R105, R105, 0x5410, R13 ;  /* 0x0000541069697816 */ /* 0x000fe2000000000d */
[----:B-----5:R-:W-:Y:S01]  /*3670*/  IMAD.MOV.U32 R13, RZ, RZ, R32 ;  /* 0x000000ffff0d7224 */ /* 0x020fe200078e0020 */
[----:B------:R-:W-:Y:S01]  /*3680*/  PRMT R100, R100, 0x5410, R0 ;  /* 0x0000541064647816 */ /* 0x000fe20000000000 */
[----:B------:R-:W-:Y:S01]  /*3690*/  IMAD.MOV.U32 R0, RZ, RZ, R37 ;  /* 0x000000ffff007224 */ /* 0x000fe200078e0025 */
[----:B------:R-:W-:Y:S01]  /*36a0*/  PRMT R107, R12, 0x5410, R11 ;  /* 0x000054100c6b7816 */ /* 0x000fe2000000000b */
[----:B------:R-:W-:-:S02]  /*36b0*/  IMAD.MOV.U32 R12, RZ, RZ, R33 ;  /* 0x000000ffff0c7224 */ /* 0x000fc400078e0021 */
[----:B------:R-:W-:-:S03]  /*36c0*/  IMAD.MOV.U32 R11, RZ, RZ, R36 ;  /* 0x000000ffff0b7224 */ /* 0x000fc600078e0024 */
[----:B------:R-:W-:Y:S01]  /*36d0*/  PRMT R101, R13, 0x5410, R12 ;  /* 0x000054100d657816 */ /* 0x000fe2000000000c */
[----:B------:R-:W-:Y:S01]  /*36e0*/  IMAD.MOV.U32 R12, RZ, RZ, R38 ;  /* 0x000000ffff0c7224 */ /* 0x000fe200078e0026 */
        /* <DEDUP_REMOVED lines=8> */
.L_x_1440:
[----:B------:R-:W-:Y:S01]  /*3770*/  LEA R0, R18, R19, 0x3 ;  /* 0x0000001312007211 */ /* 0x000fe200078e18ff */
[----:B------:R-:W-:Y:S01]  /*3780*/  BSSY B1, `(.L_x_1441) ;  /* 0x0000004000017945 */ /* 0x000fe20003800000 */
[----:B------:R-:W-:-:S04]  /*3790*/  SHF.L.U32 R93, R208, 0x1f, RZ ;  /* 0x0000001fd05d7819 */ /* 0x000fc800000006ff */
[----:B------:R-:W0:Y:S02]  /*37a0*/  SYNCS.PHASECHK.TRANS64.TRYWAIT P5, [R0+URZ+0x32490], R93 ;  /* 0x0324905d000075a7 */ /* 0x000e2400080a017f */
[----:B0-----:R-:W-:Y:S05]  /*37b0*/  @!P5 BRA `(.L_x_1442) ;  /* 0x000001880014d947 */ /* 0x001fea0003800000 */
.L_x_1705:
[----:B------:R-:W-:Y:S05]  /*37c0*/  BSYNC B1 ;  /* 0x0000000000017941 */ /* 0x000fea0003800000 */
.L_x_1441:
[----:B------:R-:W-:-:S03]  /*37d0*/  UMOV UR4, 0xffffffff ;  /* 0xffffffff00047882 */ /* 0x000fc60000000000 */
[----:B------:R-:W-:Y:S05]  /*37e0*/  BRA.DIV UR4, `(.L_x_1443) ;  /* 0x0000018a041c7947 */ /* 0x000fea000b800000 */
[----:B------:R1:W2:Y:S04]  /*37f0*/  SHFL.IDX PT, R54, R97, RZ, 0x1c1f ;  /* 0x001c1fff61367589 */ /* 0x0002a800000e0000 */
[----:B------:R1:W3:Y:S02]  /*3800*/  SHFL.IDX PT, R11, R94, RZ, 0x1c1f ;  /* 0x001c1fff5e0b7589 */ /* 0x0002e400000e0000 */
.L_x_1709:
        /* <DEDUP_REMOVED lines=11> */
[----:B0-----:R-:W-:Y:S01]  /*38c0*/  IMAD.MOV.U32 R46, RZ, RZ, R13 ;  /* 0x000000ffff2e7224 */ /* 0x001fe200078e000d */
[----:B------:R-:W-:-:S03]  /*38d0*/  SHF.R.U64 R44, R44, 0x10, R45 ;  /* 0x000000102c2c7819 */ /* 0x000fc6000000122d */
[----:B------:R-:W-:Y:S02]  /*38e0*/  HADD2.F32 R99, -RZ, R99.H0_H0 ;  /* 0x20000063ff637230 */ /* 0x000fe40000004100 */
[--C-:B------:R-:W-:Y:S02]  /*38f0*/  HADD2.F32 R13, -RZ, R46.reuse.H1_H1 ;  /* 0x3000002eff0d7230 */ /* 0x100fe40000004100 */
[----:B------:R-:W-:Y:S02]  /*3900*/  HADD2.F32 R46, -RZ, R46.H0_H0 ;  /* 0x2000002eff2e7230 */ /* 0x000fe40000004100 */
[----:B------:R-:W-:Y:S02]  /*3910*/  HADD2.F32 R44, -RZ, R44.H0_H0 ;  /* 0x2000002cff2c7230 */ /* 0x000fe40000004100 */
[-C--:B------:R-:W-:Y:S01]  /*3920*/  FMUL.FTZ R55, R13, R99.reuse ;  /* 0x000000630d377220 */ /* 0x080fe20000410000 */
[----:B------:R-:W-:-:S03]  /*3930*/  FMUL.FTZ R99, R46, R99 ;  /* 0x000000632e637220 */ /* 0x000fc60000410000 */
[-C--:B------:R-:W-:Y:S01]  /*3940*/  FFMA.FTZ R55, R46, R44.reuse, -R55 ;  /* 0x0000002c2e377223 */ /* 0x080fe20000010837 */
[----:B------:R-:W-:Y:S01]  /*3950*/  FFMA.FTZ R99, R13, R44, R99 ;  /* 0x0000002c0d637223 */ /* 0x000fe20000010063 */
[----:B------:R-:W-:Y:S01]  /*3960*/  SHF.R.U32.HI R44, RZ, 0x10, R45 ;  /* 0x00000010ff2c7819 */ /* 0x000fe2000001162d */
[--C-:B------:R-:W-:Y:S01]  /*3970*/  HADD2.F32 R13, -RZ, R15.reuse.H1_H1 ;  /* 0x3000000fff0d7230 */ /* 0x100fe20000004100 */
[----:B------:R-:W-:Y:S01]  /*3980*/  SHF.R.U32.HI R45, RZ, 0x10, R47 ;  /* 0x00000010ff2d7819 */ /* 0x000fe2000001162f */
[----:B------:R-:W-:Y:S01]  /*3990*/  HADD2.F32 R15, -RZ, R15.H0_H0 ;  /* 0x2000000fff0f7230 */ /* 0x000fe20000004100 */
[----:B------:R-:W-:Y:S01]  /*39a0*/  F2FP.F16.F32.PACK_AB R55, R99, R55 ;  /* 0x000000376337723e */ /* 0x000fe200000000ff */
[----:B------:R-:W-:Y:S02]  /*39b0*/  HADD2.F32 R44, -RZ, R44.H0_H0 ;  /* 0x2000002cff2c7230 */ /* 0x000fe40000004100 */
[----:B------:R-:W-:-:S05]  /*39c0*/  HADD2.F32 R45, -RZ, R45.H0_H0 ;  /* 0x2000002dff2d7230 */ /* 0x000fca0000004100 */
[-C--:B------:R-:W-:Y:S01]  /*39d0*/  FMUL.FTZ R46, R13, R45.reuse ;  /* 0x0000002d0d2e7220 */ /* 0x080fe20000410000 */
[----:B------:R-:W-:-:S03]  /*39e0*/  FMUL.FTZ R45, R15, R45 ;  /* 0x0000002d0f2d7220 */ /* 0x000fc60000410000 */
[-C--:B------:R-:W-:Y:S01]  /*39f0*/  FFMA.FTZ R46, R15, R44.reuse, -R46 ;  /* 0x0000002c0f2e7223 */ /* 0x080fe2000001082e */
[----:B------:R-:W-:Y:S01]  /*3a00*/  FFMA.FTZ R45, R13, R44, R45 ;  /* 0x0000002c0d2d7223 */ /* 0x000fe2000001002d */
[--C-:B------:R-:W-:Y:S02]  /*3a10*/  HADD2.F32 R13, -RZ, R12.reuse.H0_H0 ;  /* 0x2000000cff0d7230 */ /* 0x100fe40000004100 */
[----:B------:R-:W-:Y:S02]  /*3a20*/  HADD2.F32 R12, -RZ, R12.H1_H1 ;  /* 0x3000000cff0c7230 */ /* 0x000fe40000004100 */
[--C-:B------:R-:W-:Y:S01]  /*3a30*/  HADD2.F32 R44, -RZ, R100.reuse.H1_H1 ;  /* 0x30000064ff2c7230 */ /* 0x100fe20000004100 */
[----:B------:R-:W-:Y:S01]  /*3a40*/  F2FP.F16.F32.PACK_AB R45, R45, R46 ;  /* 0x0000002e2d2d723e */ /* 0x000fe200000000ff */
[----:B------:R-:W-:Y:S02]  /*3a50*/  HADD2.F32 R15, -RZ, R100.H0_H0 ;  /* 0x20000064ff0f7230 */ /* 0x000fe40000004100 */
[----:B------:R-:W-:-:S02]  /*3a60*/  HADD2.F32 R100, -RZ, R107.H1_H1 ;  /* 0x3000006bff647230 */ /* 0x000fc40000004100 */
        /* <DEDUP_REMOVED lines=8> */
[----:B------:R-:W-:Y:S02]  /*3af0*/  IMAD.MOV.U32 R13, RZ, RZ, R55 ;  /* 0x000000ffff0d7224 */ /* 0x000fe400078e0037 */
[-C--:B------:R-:W-:Y:S01]  /*3b00*/  FMUL.FTZ R47, R14, R100.reuse ;  /* 0x000000640e2f7220 */ /* 0x080fe20000410000 */
[----:B------:R-:W-:-:S03]  /*3b10*/  FMUL.FTZ R100, R44, R100 ;  /* 0x000000642c647220 */ /* 0x000fc60000410000 */
[-C--:B------:R-:W-:Y:S01]  /*3b20*/  FFMA.FTZ R47, R44, R15.reuse, -R47 ;  /* 0x0000000f2c2f7223 */ /* 0x080fe2000001082f */
[----:B------:R-:W-:Y:S01]  /*3b30*/  FFMA.FTZ R100, R14, R15, R100 ;  /* 0x0000000f0e647223 */ /* 0x000fe20000010064 */
[----:B------:R-:W-:-:S04]  /*3b40*/  IMAD.MOV.U32 R15, RZ, RZ, R45 ;  /* 0x000000ffff0f7224 */ /* 0x000fc800078e002d */
[----:B------:R-:W-:-:S05]  /*3b50*/  F2FP.F16.F32.PACK_AB R47, R100, R47 ;  /* 0x0000002f642f723e */ /* 0x000fca00000000ff */
[----:B------:R-:W-:-:S07]  /*3b60*/  IMAD.MOV.U32 R14, RZ, RZ, R47 ;  /* 0x000000ffff0e7224 */ /* 0x000fce00078e002f */
.L_x_1449:
[----:B------:R-:W-:Y:S05]  /*3b70*/  BSYNC B3 ;  /* 0x0000000000037941 */ /* 0x000fea0003800000 */
.L_x_1448:
[----:B0-----:R4:W-:Y:S02]  /*3b80*/  ST.E.128 desc[UR60][R52.64], R12 ;  /* 0x0000000c34007985 */ /* 0x0019e4000c101d3c */
.L_x_1447:
[----:B------:R-:W-:Y:S05]  /*3b90*/  BSYNC B2 ;  /* 0x0000000000027941 */ /* 0x000fea0003800000 */
.L_x_1446:
        /* <DEDUP_REMOVED lines=11> */
[--C-:B------:R-:W-:Y:S01]  /*3c50*/  SHF.R.U64 R13, R40, 0x10, R41.reuse ;  /* 0x00000010280d7819 */ /* 0x100fe20000001229 */
[----:B------:R-:W-:Y:S01]  /*3c60*/  HADD2.F32 R47, -RZ, R14.H0_H0 ;  /* 0x2000000eff2f7230 */ /* 0x000fe20000004100 */
[----:B------:R-:W-:Y:S01]  /*3c70*/  SHF.R.U32.HI R41, RZ, 0x10, R41 ;  /* 0x00000010ff297819 */ /* 0x000fe20000011629 */
[----:B------:R-:W-:Y:S02]  /*3c80*/  HADD2.F32 R46, -RZ, R46.H0_H0 ;  /* 0x2000002eff2e7230 */ /* 0x000fe40000004100 */
[--C-:B------:R-:W-:Y:S02]  /*3c90*/  HADD2.F32 R11, -RZ, R42.reuse.H1_H1 ;  /* 0x3000002aff0b7230 */ /* 0x100fe40000004100 */
[----:B------:R-:W-:Y:S02]  /*3ca0*/  HADD2.F32 R40, -RZ, R42.H0_H0 ;  /* 0x2000002aff287230 */ /* 0x000fe40000004100 */
[----:B------:R-:W-:-:S02]  /*3cb0*/  HADD2.F32 R13, -RZ, R13.H0_H0 ;  /* 0x2000000dff0d7230 */ /* 0x000fc40000004100 */
[-C--:B------:R-:W-:Y:S01]  /*3cc0*/  FMUL.FTZ R42, R11, R46.reuse ;  /* 0x0000002e0b2a7220 */ /* 0x080fe20000410000 */
[----:B------:R-:W-:-:S03]  /*3cd0*/  FMUL.FTZ R46, R40, R46 ;  /* 0x0000002e282e7220 */ /* 0x000fc60000410000 */
[-C--:B------:R-:W-:Y:S01]  /*3ce0*/  FFMA.FTZ R42, R40, R13.reuse, -R42 ;  /* 0x0000000d282a7223 */ /* 0x080fe2000001082a */
[----:B------:R-:W-:Y:S01]  /*3cf0*/  SHF.R.U32.HI R40, RZ, 0x10, R43 ;  /* 0x00000010ff287819 */ /* 0x000fe2000001162b */
[----:B------:R-:W-:Y:S01]  /*3d00*/  FFMA.FTZ R11, R11, R13, R46 ;  /* 0x0000000d0b0b7223 */ /* 0x000fe2000001002e */
[--C-:B------:R-:W-:Y:S02]  /*3d10*/  HADD2.F32 R13, -RZ, R15.reuse.H1_H1 ;  /* 0x3000000fff0d7230 */ /* 0x100fe40000004100 */
[----:B------:R-:W-:Y:S02]  /*3d20*/  HADD2.F32 R15, -RZ, R15.H0_H0 ;  /* 0x2000000fff0f7230 */ /* 0x000fe40000004100 */
[----:B------:R-:W-:Y:S02]  /*3d30*/  HADD2.F32 R40, -RZ, R40.H0_H0 ;  /* 0x20000028ff287230 */ /* 0x000fe40000004100 */
[----:B------:R-:W-:Y:S02]  /*3d40*/  HADD2.F32 R46, -RZ, R41.H0_H0 ;  /* 0x20000029ff2e7230 */ /* 0x000fe40000004100 */
[----:B------:R-:W-:-:S02]  /*3d50*/  HADD2.F32 R41, -RZ, R12.H0_H0 ;  /* 0x2000000cff297230 */ /* 0x000fc40000004100 */
[-C--:B------:R-:W-:Y:S01]  /*3d60*/  FMUL.FTZ R52, R13, R40.reuse ;  /* 0x000000280d347220 */ /* 0x080fe20000410000 */
[C---:B------:R-:W-:Y:S01]  /*3d70*/  FMUL.FTZ R40, R15.reuse, R40 ;  /* 0x000000280f287220 */ /* 0x040fe20000410000 */
[----:B------:R-:W-:Y:S02]  /*3d80*/  HADD2.F32 R43, -RZ, R14.H1_H1 ;  /* 0x3000000eff2b7230 */ /* 0x000fe40000004100 */
[-C--:B------:R-:W-:Y:S01]  /*3d90*/  FFMA.FTZ R15, R15, R46.reuse, -R52 ;  /* 0x0000002e0f0f7223 */ /* 0x080fe20000010834 */
[----:B------:R-:W-:Y:S01]  /*3da0*/  FFMA.FTZ R40, R13, R46, R40 ;  /* 0x0000002e0d287223 */ /* 0x000fe20000010028 */
[----:B------:R-:W-:Y:S02]  /*3db0*/  HADD2.F32 R52, -RZ, R107.H0_H0 ;  /* 0x2000006bff347230 */ /* 0x000fe40000004100 */
[----:B------:R-:W-:Y:S02]  /*3dc0*/  HADD2.F32 R13, -RZ, R12.H1_H1 ;  /* 0x3000000cff0d7230 */ /* 0x000fe40000004100 */
[----:B------:R-:W-:Y:S01]  /*3dd0*/  HADD2.F32 R46, -RZ, R106.H0_H0 ;  /* 0x2000006aff2e7230 */ /* 0x000fe20000004100 */
[----:B------:R-:W-:Y:S01]  /*3de0*/  F2FP.F16.F32.PACK_AB R15, R40, R15 ;  /* 0x0000000f280f723e */ /* 0x000fe200000000ff */
[----:B------:R-:W-:-:S02]  /*3df0*/  HADD2.F32 R14, -RZ, R105.H0_H0 ;  /* 0x20000069ff0e7230 */ /* 0x000fc40000004100 */
[-C--:B------:R-:W-:Y:S01]  /*3e00*/  FMUL.FTZ R12, R13, R52.reuse ;  /* 0x000000340d0c7220 */ /* 0x080fe20000410000 */
[----:B------:R-:W-:-:S03]  /*3e10*/  FMUL.FTZ R52, R41, R52 ;  /* 0x0000003429347220 */ /* 0x000fc60000410000 */
[-C--:B------:R-:W-:Y:S01]  /*3e20*/  FFMA.FTZ R41, R41, R46.reuse, -R12 ;  /* 0x0000002e29297223 */ /* 0x080fe2000001080c */
[----:B------:R-:W-:Y:S02]  /*3e30*/  HADD2.F32 R12, -RZ, R105.H1_H1 ;  /* 0x30000069ff0c7230 */ /* 0x000fe40000004100 */
[----:B------:R-:W-:Y:S01]  /*3e40*/  FFMA.FTZ R52, R13, R46, R52 ;  /* 0x0000002e0d347223 */ /* 0x000fe20000010034 */
[----:B------:R-:W-:Y:S02]  /*3e50*/  F2FP.F16.F32.PACK_AB R13, R11, R42 ;  /* 0x0000002a0b0d723e */ /* 0x000fe400000000ff */
[-C--:B------:R-:W-:Y:S01]  /*3e60*/  FMUL.FTZ R46, R43, R12.reuse ;  /* 0x0000000c2b2e7220 */ /* 0x080fe20000410000 */
[----:B------:R-:W-:-:S03]  /*3e70*/  FMUL.FTZ R12, R47, R12 ;  /* 0x0000000c2f0c7220 */ /* 0x000fc60000410000 */
[-C--:B------:R-:W-:Y:S01]  /*3e80*/  FFMA.FTZ R46, R47, R14.reuse, -R46 ;  /* 0x0000000e2f2e7223 */ /* 0x080fe2000001082e */
[----:B------:R-:W-:Y:S01]  /*3e90*/  FFMA.FTZ R43, R43, R14, R12 ;  /* 0x0000000e2b2b7223 */ /* 0x000fe2000001000c */
[----:B------:R-:W-:-:S04]  /*3ea0*/  F2FP.F16.F32.PACK_AB R12, R52, R41 ;  /* 0x00000029340c723e */ /* 0x000fc800000000ff */
[----:B------:R-:W-:-:S07]  /*3eb0*/  F2FP.F16.F32.PACK_AB R14, R43, R46 ;  /* 0x0000002e2b0e723e */ /* 0x000fce00000000ff */
.L_x_1451:
[----:B------:R-:W-:Y:S05]  /*3ec0*/  BSYNC B2 ;  /* 0x0000000000027941 */ /* 0x000fea0003800000 */
.L_x_1450:
[----:B0-----:R4:W-:Y:S02]  /*3ed0*/  ST.E.128 desc[UR60][R44.64], R12 ;  /* 0x0000000c2c007985 */ /* 0x0019e4000c101d3c */
.L_x_1445:
[----:B------:R-:W-:Y:S05]  /*3ee0*/  BSYNC B1 ;  /* 0x0000000000017941 */ /* 0x000fea0003800000 */
.L_x_1444:
[----:B------:R-:W-:-:S03]  /*3ef0*/  UMOV UR4, 0xffffffff ;  /* 0xffffffff00047882 */ /* 0x000fc60000000000 */
[----:B------:R-:W-:Y:S05]  /*3f00*/  BRA.DIV UR4, `(.L_x_1452) ;  /* 0x0000018204a07947 */ /* 0x000fea000b800000 */
[----:B-1----:R-:W1:Y:S04]  /*3f10*/  SHFL.IDX PT, R97, R97, 0x1, 0x1c1f ;  /* 0x003c1f0061617f89 */ /* 0x002e6800000e0000 */
[----:B------:R0:W0:Y:S02]  /*3f20*/  SHFL.IDX PT, R43, R94, 0x1, 0x1c1f ;  /* 0x003c1f005e2b7f89 */ /* 0x00002400000e0000 */
.L_x_1713:
        /* <DEDUP_REMOVED lines=9> */
[--C-:B---3--:R-:W-:Y:S01]  /*3fc0*/  SHF.R.U64 R11, R36, 0x10, R37.reuse ;  /* 0x00000010240b7819 */ /* 0x108fe20000001225 */
[--C-:B--2---:R-:W-:Y:S01]  /*3fd0*/  HADD2.F32 R42, -RZ, R13.reuse.H1_H1 ;  /* 0x3000000dff2a7230 */ /* 0x104fe20000004100 */
[----:B------:R-:W-:Y:S01]  /*3fe0*/  SHF.R.U32.HI R36, RZ, 0x10, R37 ;  /* 0x00000010ff247819 */ /* 0x000fe20000011625 */
[----:B------:R-:W-:Y:S01]  /*3ff0*/  HADD2.F32 R44, -RZ, R13.H0_H0 ;  /* 0x2000000dff2c7230 */ /* 0x000fe20000004100 */
[--C-:B------:R-:W-:Y:S01]  /*4000*/  SHF.R.U64 R37, R38, 0x10, R39.reuse ;  /* 0x0000001026257819 */ /* 0x100fe20000001227 */
[--C-:B------:R-:W-:Y:S01]  /*4010*/  HADD2.F32 R13, -RZ, R15.reuse.H1_H1 ;  /* 0x3000000fff0d7230 */ /* 0x100fe20000004100 */
        /* <DEDUP_REMOVED lines=8> */
[C---:B------:R-:W-:Y:S01]  /*40a0*/  FMUL.FTZ R38, R15.reuse, R38 ;  /* 0x000000260f267220 */ /* 0x040fe20000410000 */
[----:B------:R-:W-:Y:S01]  /*40b0*/  FMUL.FTZ R37, R44, R37 ;  /* 0x000000252c257220 */ /* 0x000fe20000410000 */
[----:B------:R-:W-:Y:S02]  /*40c0*/  HADD2.F32 R45, -RZ, R102.H1_H1 ;  /* 0x30000066ff2d7230 */ /* 0x000fe40000004100 */
[-C--:B------:R-:W-:Y:S01]  /*40d0*/  FFMA.FTZ R46, R15, R36.reuse, -R46 ;  /* 0x000000240f2e7223 */ /* 0x080fe2000001082e */
[----:B------:R-:W-:Y:S01]  /*40e0*/  FFMA.FTZ R13, R13, R36, R38 ;  /* 0x000000240d0d7223 */ /* 0x000fe20000010026 */
[----:B------:R-:W-:Y:S01]  /*40f0*/  FFMA.FTZ R42, R42, R11, R37 ;  /* 0x0000000b2a2a7223 */ /* 0x000fe20000010025 */
[----:B------:R-:W-:-:S02]  /*4100*/  HADD2.F32 R38, -RZ, R104.H0_H0 ;  /* 0x20000068ff267230 */ /* 0x000fc40000004100 */
[----:B------:R-:W-:Y:S01]  /*4110*/  FFMA.FTZ R39, R44, R11, -R39 ;  /* 0x0000000b2c277223 */ /* 0x000fe20000010827 */
[--C-:B------:R-:W-:Y:S01]  /*4120*/  HADD2.F32 R15, -RZ, R12.reuse.H1_H1 ;  /* 0x3000000cff0f7230 */ /* 0x100fe20000004100 */
[----:B------:R-:W-:Y:S01]  /*4130*/  F2FP.F16.F32.PACK_AB R46, R13, R46 ;  /* 0x0000002e0d2e723e */ /* 0x000fe200000000ff */
[----:B------:R-:W-:Y:S02]  /*4140*/  HADD2.F32 R37, -RZ, R12.H0_H0 ;  /* 0x2000000cff257230 */ /* 0x000fe40000004100 */
[----:B------:R-:W-:Y:S02]  /*4150*/  HADD2.F32 R11, -RZ, R104.H1_H1 ;  /* 0x30000068ff0b7230 */ /* 0x000fe40000004100 */
[-C--:B------:R-:W-:Y:S01]  /*4160*/  FMUL.FTZ R44, R15, R38.reuse ;  /* 0x000000260f2c7220 */ /* 0x080fe20000410000 */
[----:B------:R-:W-:Y:S02]  /*4170*/  HADD2.F32 R12, -RZ, R14.H1_H1 ;  /* 0x3000000eff0c7230 */ /* 0x000fe40000004100 */
[----:B------:R-:W-:Y:S01]  /*4180*/  FMUL.FTZ R38, R37, R38 ;  /* 0x0000002625267220 */ /* 0x000fe20000410000 */
[----:B------:R-:W-:Y:S01]  /*4190*/  HADD2.F32 R36, -RZ, R102.H0_H0 ;  /* 0x20000066ff247230 */ /* 0x000fe20000004100 */
[----:B------:R-:W-:Y:S01]  /*41a0*/  F2FP.F16.F32.PACK_AB R39, R42, R39 ;  /* 0x000000272a27723e */ /* 0x000fe200000000ff */
[----:B------:R-:W-:-:S02]  /*41b0*/  HADD2.F32 R14, -RZ, R14.H0_H0 ;  /* 0x2000000eff0e7230 */ /* 0x000fc40000004100 */
[-C--:B------:R-:W-:Y:S01]  /*41c0*/  FMUL.FTZ R47, R12, R11.reuse ;  /* 0x0000000b0c2f7220 */ /* 0x080fe20000410000 */
[-C--:B------:R-:W-:Y:S01]  /*41d0*/  FFMA.FTZ R44, R37, R36.reuse, -R44 ;  /* 0x00000024252c7223 */ /* 0x080fe2000001082c */
[----:B------:R-:W-:Y:S01]  /*41e0*/  FFMA.FTZ R15, R15, R36, R38 ;  /* 0x000000240f0f7223 */ /* 0x000fe20000010026 */
[C---:B------:R-:W-:Y:S01]  /*41f0*/  FMUL.FTZ R11, R14.reuse, R11 ;  /* 0x0000000b0e0b7220 */ /* 0x040fe20000410000 */
[-C--:B------:R-:W-:Y:S01]  /*4200*/  FFMA.FTZ R47, R14, R45.reuse, -R47 ;  /* 0x0000002d0e2f7223 */ /* 0x080fe2000001082f */
[----:B------:R-:W-:Y:S02]  /*4210*/  IMAD.MOV.U32 R13, RZ, RZ, R39 ;  /* 0x000000ffff0d7224 */ /* 0x000fe400078e0027 */
[----:B------:R-:W-:Y:S01]  /*4220*/  FFMA.FTZ R12, R12, R45, R11 ;  /* 0x0000002d0c0c7223 */ /* 0x000fe2000001000b */
[----:B------:R-:W-:Y:S01]  /*4230*/  F2FP.F16.F32.PACK_AB R38, R15, R44 ;  /* 0x0000002c0f26723e */ /* 0x000fe200000000ff */
[----:B------:R-:W-:-:S03]  /*4240*/  IMAD.MOV.U32 R15, RZ, RZ, R46 ;  /* 0x000000ffff0f7224 */ /* 0x000fc600078e002e */
[----:B------:R-:W-:Y:S01]  /*4250*/  F2FP.F16.F32.PACK_AB R14, R12, R47 ;  /* 0x0000002f0c0e723e */ /* 0x000fe200000000ff */
[----:B------:R-:W-:-:S07]  /*4260*/  IMAD.MOV.U32 R12, RZ, RZ, R38 ;  /* 0x000000ffff0c7224 */ /* 0x000fce00078e0026 */
.L_x_1457:
[----:B------:R-:W-:Y:S05]  /*4270*/  BSYNC B2 ;  /* 0x0000000000027941 */ /* 0x000fea0003800000 */
.L_x_1456:
[----:B--2---:R0:W-:Y:S02]  /*4280*/  ST.E.128 desc[UR60][R40.64], R12 ;  /* 0x0000000c28007985 */ /* 0x0041e4000c101d3c */
.L_x_1455:
[----:B------:R-:W-:Y:S05]  /*4290*/  BSYNC B1 ;  /* 0x0000000000017941 */ /* 0x000fea0003800000 */
.L_x_1454:
[----:B---3--:R-:W3:Y:S02]  /*42a0*/  LDL R11, [R1] ;  /* 0x00000000010b7983 */ /* 0x008ee40000100800 */
[----:B---3--:R-:W-:-:S13]  /*42b0*/  LOP3.LUT P2, RZ, R11, 0x1, RZ, 0xc0, !PT ;  /* 0x000000010bff7812 */ /* 0x008fda000784c0ff */
[----:B------:R-:W-:Y:S05]  /*42c0*/  @P2 BRA `(.L_x_1453) ;  /* 0x0000001800f42947 */ /* 0x000fea0003800000 */
[----:B0---4-:R0:W3:Y:S01]  /*42d0*/  LDS.128 R12, [R96+0x2000] ;  /* 0x00200000600c7984 */ /* 0x0110e20000000c00 */
[C---:B------:R-:W-:Y:S01]  /*42e0*/  LEA R36, P2, R2.reuse, R43, 0x1 ;  /* 0x0000002b02247211 */ /* 0x040fe200078408ff */
[----:B------:R-:W-:Y:S03]  /*42f0*/  BSSY B1, `(.L_x_1458) ;  /* 0x000002e000017945 */ /* 0x000fe60003800000 */
[----:B-1----:R-:W-:Y:S02]  /*4300*/  LEA.HI.X R37, R2, R97, R207, 0x1, P2 ;  /* 0x0000006102257211 */ /* 0x002fe400010f0ccf */
[----:B------:R-:W-:-:S13]  /*4310*/  ISETP.GE.AND P2, PT, R209, R95, PT ;  /* 0x0000005fd100720c */ /* 0x000fda0003f46270 */
[----:B0-----:R-:W-:Y:S05]  /*4320*/  @P2 BRA `(.L_x_1459) ;  /* 0x0000000000a82947 */ /* 0x001fea0003800000 */
[--C-:B------:R-:W-:Y:S01]  /*4330*/  SHF.R.U64 R38, R32, 0x10, R33.reuse ;  /* 0x0000001020267819 */ /* 0x100fe20000001221 */
[--C-:B---3--:R-:W-:Y:S01]  /*4340*/  HADD2.F32 R11, -RZ, R13.reuse.H0_H0 ;  /* 0x2000000dff0b7230 */ /* 0x108fe20000004100 */
[----:B------:R-:W-:Y:S01]  /*4350*/  SHF.R.U32.HI R32, RZ, 0x10, R33 ;  /* 0x00000010ff207819 */ /* 0x000fe20000011621 */
[----:B------:R-:W-:Y:S01]  /*4360*/  IMAD.MOV.U32 R33, RZ, RZ, R15 ;  /* 0x000000ffff217224 */ /* 0x000fe200078e000f */
[--C-:B------:R-:W-:Y:S01]  /*4370*/  SHF.R.U64 R40, R34, 0x10, R35.reuse ;  /* 0x0000001022287819 */ /* 0x100fe20000001223 */
[----:B------:R-:W-:Y:S01]  /*4380*/  HADD2.F32 R15, -RZ, R13.H1_H1 ;  /* 0x3000000dff0f7230 */ /* 0x000fe20000004100 */
[----:B------:R-:W-:Y:S01]  /*4390*/  SHF.R.U32.HI R35, RZ, 0x10, R35 ;  /* 0x00000010ff237819 */ /* 0x000fe20000011623 */
[----:B------:R-:W-:Y:S02]  /*43a0*/  HADD2.F32 R38, -RZ, R38.H0_H0 ;  /* 0x20000026ff267230 */ /* 0x000fe40000004100 */
[----:B------:R-:W-:Y:S02]  /*43b0*/  HADD2.F32 R40, -RZ, R40.H0_H0 ;  /* 0x20000028ff287230 */ /* 0x000fe40000004100 */
[----:B------:R-:W-:-:S02]  /*43c0*/  HADD2.F32 R35, -RZ, R35.H0_H0 ;  /* 0x20000023ff237230 */ /* 0x000fc40000004100 */
[--C-:B------:R-:W-:Y:S02]  /*43d0*/  HADD2.F32 R34, -RZ, R33.reuse.H1_H1 ;  /* 0x30000021ff227230 */ /* 0x100fe40000004100 */
[----:B------:R-:W-:Y:S02]  /*43e0*/  HADD2.F32 R13, -RZ, R33.H0_H0 ;  /* 0x20000021ff0d7230 */ /* 0x000fe40000004100 */
[----:B------:R-:W-:Y:S02]  /*43f0*/  HADD2.F32 R33, -RZ, R32.H0_H0 ;  /* 0x20000020ff217230 */ /* 0x000fe40000004100 */
[-C--:B------:R-:W-:Y:S01]  /*4400*/  FMUL.FTZ R32, R15, R40.reuse ;  /* 0x000000280f207220 */ /* 0x080fe20000410000 */
[CC--:B------:R-:W-:Y:S01]  /*4410*/  FMUL.FTZ R42, R34.reuse, R35.reuse ;  /* 0x00000023222a7220 */ /* 0x0c0fe20000410000 */
[----:B------:R-:W-:Y:S01]  /*4420*/  FMUL.FTZ R40, R11, R40 ;  /* 0x000000280b287220 */ /* 0x000fe20000410000 */
[----:B------:R-:W-:Y:S01]  /*4430*/  FMUL.FTZ R35, R13, R35 ;  /* 0x000000230d237220 */ /* 0x000fe20000410000 */
[-C--:B------:R-:W-:Y:S01]  /*4440*/  FFMA.FTZ R11, R11, R38.reuse, -R32 ;  /* 0x000000260b0b7223 */ /* 0x080fe20000010820 */
[-C--:B------:R-:W-:Y:S01]  /*4450*/  FFMA.FTZ R13, R13, R33.reuse, -R42 ;  /* 0x000000210d0d7223 */ /* 0x080fe2000001082a */
[----:B------:R-:W-:Y:S01]  /*4460*/  FFMA.FTZ R32, R15, R38, R40 ;  /* 0x000000260f207223 */ /* 0x000fe20000010028 */
[----:B------:R-:W-:Y:S01]  /*4470*/  FFMA.FTZ R34, R34, R33, R35 ;  /* 0x0000002122227223 */ /* 0x000fe20000010023 */
[----:B------:R-:W-:-:S02]  /*4480*/  HADD2.F32 R38, -RZ, R103.H0_H0 ;  /* 0x20000067ff267230 */ /* 0x000fc40000004100 */
[----:B------:R-:W-:Y:S01]  /*4490*/  HADD2.F32 R15, -RZ, R12.H1_H1 ;  /* 0x3000000cff0f7230 */ /* 0x000fe20000004100 */
[----:B------:R-:W-:Y:S01]  /*44a0*/  F2FP.F16.F32.PACK_AB R11, R32, R11 ;  /* 0x0000000b200b723e */ /* 0x000fe200000000ff */
[----:B------:R-:W-:Y:S02]  /*44b0*/  HADD2.F32 R33, -RZ, R14.H1_H1 ;  /* 0x3000000eff217230 */ /* 0x000fe40000004100 */
[----:B------:R-:W-:Y:S02]  /*44c0*/  HADD2.F32 R103, -RZ, R103.H1_H1 ;  /* 0x30000067ff677230 */ /* 0x000fe40000004100 */
[----:B------:R-:W-:Y:S01]  /*44d0*/  FMUL.FTZ R39, R15, R38 ;  /* 0x000000260f277220 */ /* 0x000fe20000410000 */
[----:B------:R-:W-:Y:S02]  /*44e0*/  HADD2.F32 R12, -RZ, R12.H0_H0 ;  /* 0x2000000cff0c7230 */ /* 0x000fe40000004100 */
[----:B------:R-:W-:Y:S02]  /*44f0*/  HADD2.F32 R14, -RZ, R14.H0_H0 ;  /* 0x2000000eff0e7230 */ /* 0x000fe40000004100 */
[----:B------:R-:W-:Y:S01]  /*4500*/  FMUL.FTZ R41, R33, R103 ;  /* 0x0000006721297220 */ /* 0x000fe20000410000 */
[----:B------:R-:W-:-:S02]  /*4510*/  HADD2.F32 R35, -RZ, R101.H0_H0 ;  /* 0x20000065ff237230 */ /* 0x000fc40000004100 */
[----:B------:R-:W-:Y:S01]  /*4520*/  FMUL.FTZ R38, R12, R38 ;  /* 0x000000260c267220 */ /* 0x000fe20000410000 */
[----:B------:R-:W-:Y:S02]  /*4530*/  HADD2.F32 R101, -RZ, R101.H1_H1 ;  /* 0x30000065ff657230 */ /* 0x000fe40000004100 */
[----:B------:R-:W-:Y:S01]  /*4540*/  FMUL.FTZ R40, R14, R103 ;  /* 0x000000670e287220 */ /* 0x000fe20000410000 */
[-C--:B------:R-:W-:Y:S01]  /*4550*/  FFMA.FTZ R39, R12, R35.reuse, -R39 ;  /* 0x000000230c277223 */ /* 0x080fe20000010827 */
[----:B------:R-:W-:Y:S01]  /*4560*/  FFMA.FTZ R38, R15, R35, R38 ;  /* 0x000000230f267223 */ /* 0x000fe20000010026 */
[-C--:B------:R-:W-:Y:S01]  /*4570*/  FFMA.FTZ R41, R14, R101.reuse, -R41 ;  /* 0x000000650e297223 */ /* 0x080fe20000010829 */
[----:B------:R-:W-:Y:S01]  /*4580*/  FFMA.FTZ R40, R33, R101, R40 ;  /* 0x0000006521287223 */ /* 0x000fe20000010028 */
[----:B------:R-:W-:Y:S01]  /*4590*/  F2FP.F16.F32.PACK_AB R15, R34, R13 ;  /* 0x0000000d220f723e */ /* 0x000fe200000000ff */
[----:B------:R-:W-:Y:S01]  /*45a0*/  IMAD.MOV.U32 R13, RZ, RZ, R11 ;  /* 0x000000ffff0d7224 */ /* 0x000fe200078e000b */
[----:B------:R-:W-:-:S02]  /*45b0*/  F2FP.F16.F32.PACK_AB R12, R38, R39 ;  /* 0x00000027260c723e */ /* 0x000fc400000000ff */
[----:B------:R-:W-:-:S07]  /*45c0*/  F2FP.F16.F32.PACK_AB R14, R40, R41 ;  /* 0x00000029280e723e */ /* 0x000fce00000000ff */
.L_x_1459:
[----:B------:R-:W-:Y:S05]  /*45d0*/  BSYNC B1 ;  /* 0x0000000000017941 */ /* 0x000fea0003800000 */
.L_x_1458:
[----:B---3--:R0:W-:Y:S01]  /*45e0*/  ST.E.128 desc[UR60][R36.64], R12 ;  /* 0x0000000c24007985 */ /* 0x0081e2000c101d3c */
[----:B------:R-:W-:Y:S05]  /*45f0*/  BRA `(.L_x_1453) ;  /* 0x0000001800287947 */ /* 0x000fea0003800000 */
.L_x_1435:
[----:B------:R-:W-:Y:S01]  /*4600*/  VIADD R11, R204, 0x40 ;  /* 0x00000040cc0b7836 */ /* 0x000fe20000000000 */
[----:B------:R-:W-:Y:S02]  /*4610*/  CS2R R38, SRZ ;  /* 0x0000000000267805 */ /* 0x000fe4000001ff00 */
[----:B------:R-:W-:Y:S02]  /*4620*/  CS2R R36, SRZ ;  /* 0x0000000000247805 */ /* 0x000fe4000001ff00 */
[----:B------:R-:W-:-:S04]  /*4630*/  ISETP.GE.AND P2, PT, R11, R92, PT ;  /* 0x0000005c0b00720c */ /* 0x000fc80003f46270 */
[----:B------:R-:W-:-:S13]  /*4640*/  ISETP.GE.OR P2, PT, R16, R95, P2 ;  /* 0x0000005f1000720c */ /* 0x000fda0001746670 */
[----:B------:R-:W-:-:S04]  /*4650*/  @!P2 IADD3 R33, P3, P4, R30, R12, R81 ;  /* 0x0000000c1e21a210 */ /* 0x000fc80007c7e051 */
[----:B------:R-:W-:Y:S02]  /*4660*/  @!P2 IADD3.X R32, R73, R93, R82, P3, P4 ;  /* 0x0000005d4920a210 */ /* 0x000fe40001fe8452 */
[----:B------:R-:W-:-:S04]  /*4670*/  @!P2 IADD3 R11, P3, P4, R58, R14, R79 ;  /* 0x0000000e3a0ba210 */ /* 0x000fc80007c7e04f */
[----:B------:R-:W-:Y:S02]  /*4680*/  @!P2 IADD3.X R42, R71, R0, R80, P3, P4 ;  /* 0x00000000472aa210 */ /* 0x000fe40001fe8450 */
[----:B------:R-:W-:-:S04]  /*4690*/  ISETP.GE.AND P3, PT, R204, R92, PT ;  /* 0x0000005ccc00720c */ /* 0x000fc80003f66270 */
[----:B------:R-:W-:-:S13]  /*46a0*/  ISETP.GE.OR P3, PT, R16, R95, P3 ;  /* 0x0000005f1000720c */ /* 0x000fda0001f66670 */
[----:B------:R-:W-:Y:S01]  /*46b0*/  @!P3 IADD3 R15, P4, R30, R12, RZ ;  /* 0x0000000c1e0fb210 */ /* 0x000fe20007f9e0ff */
[----:B------:R-:W0:Y:S04]  /*46c0*/  @!P3 LDC.64 R40, c[0x0][0x400] ;  /* 0x00010000ff28bb82 */ /* 0x000e280000000a00 */
[----:B------:R-:W-:-:S04]  /*46d0*/  @!P3 IMAD.X R34, R93, 0x1, R73, P4 ;  /* 0x000000015d22b824 */ /* 0x000fc800020e0649 */
[----:B------:R-:W1:Y:S02]  /*46e0*/  @!P3 LDC.64 R12, c[0x0][0x3e8] ;  /* 0x0000fa00ff0cbb82 */ /* 0x000e640000000a00 */
[----:B-1----:R-:W-:-:S04]  /*46f0*/  @!P3 LEA R12, P4, R15, R12, 0x1 ;  /* 0x0000000c0f0cb211 */ /* 0x002fc800078808ff */
[----:B------:R-:W-:Y:S02]  /*4700*/  @!P3 LEA.HI.X R13, R15, R13, R34, 0x1, P4 ;  /* 0x0000000d0f0db211 */ /* 0x000fe400020f0c22 */
[----:B------:R-:W-:Y:S02]  /*4710*/  CS2R R34, SRZ ;  /* 0x0000000000227805 */ /* 0x000fe4000001ff00 */
[----:B------:R-:W-:-:S04]  /*4720*/  @!P3 IADD3 R14, P4, R58, R14, RZ ;  /* 0x0000000e3a0eb210 */ /* 0x000fc80007f9e0ff */
[----:B------:R-:W-:Y:S02]  /*4730*/  @!P3 IADD3.X R0, R0, R71, RZ, P4, !PT ;  /* 0x000000470000b210 */ /* 0x000fe400027fe4ff */
[----:B0-----:R-:W-:-:S04]  /*4740*/  @!P3 LEA R40, P4, R14, R40, 0x1 ;  /* 0x000000280e28b211 */ /* 0x001fc800078808ff */
[----:B------:R-:W-:Y:S02]  /*4750*/  @!P3 LEA.HI.X R41, R14, R41, R0, 0x1, P4 ;  /* 0x000000290e29b211 */ /* 0x000fe400020f0c00 */
[----:B------:R-:W0:Y:S03]  /*4760*/  @!P2 LDC.64 R14, c[0x0][0x3e8] ;  /* 0x0000fa00ff0eab82 */ /* 0x000e260000000a00 */
[----:B------:R-:W2:Y:S01]  /*4770*/  @!P3 LDG.E.128 R36, desc[UR60][R40.64] ;  /* 0x0000003c2824b981 */ /* 0x000ea2000c1e1d00 */
[----:B0-----:R-:W-:-:S04]  /*4780*/  @!P2 LEA R14, P4, R33, R14, 0x1 ;  /* 0x0000000e210ea211 */ /* 0x001fc800078808ff */
[----:B------:R-:W-:Y:S02]  /*4790*/  @!P2 LEA.HI.X R15, R33, R15, R32, 0x1, P4 ;  /* 0x0000000f210fa211 */ /* 0x000fe400020f0c20 */
[----:B------:R-:W-:-:S06]  /*47a0*/  CS2R R32, SRZ ;  /* 0x0000000000207805 */ /* 0x000fcc000001ff00 */
[----:B------:R0:W3:Y:S02]  /*47b0*/  @!P3 LDG.E.128 R32, desc[UR60][R12.64] ;  /* 0x0000003c0c20b981 */ /* 0x0000e4000c1e1d00 */
[----:B0-----:R-:W0:Y:S01]  /*47c0*/  @!P2 LDC.64 R12, c[0x0][0x400] ;  /* 0x00010000ff0cab82 */ /* 0x001e220000000a00 */
[----:B------:R-:W-:Y:S02]  /*47d0*/  CS2R R40, SRZ ;  /* 0x0000000000287805 */ /* 0x000fe4000001ff00 */
[----:B------:R-:W-:Y:S02]  /*47e0*/  CS2R R46, SRZ ;  /* 0x00000000002e7805 */ /* 0x000fe4000001ff00 */
[----:B------:R-:W-:Y:S02]  /*47f0*/  CS2R R44, SRZ ;  /* 0x00000000002c7805 */ /* 0x000fe4000001ff00 */
[----:B0-----:R-:W-:-:S04]  /*4800*/  @!P2 LEA R12, P3, R11, R12, 0x1 ;  /* 0x0000000c0b0ca211 */ /* 0x001fc800078608ff */
[----:B------:R-:W-:Y:S02]  /*4810*/  @!P2 LEA.HI.X R13, R11, R13, R42, 0x1, P3 ;  /* 0x0000000d0b0da211 */ /* 0x000fe400018f0c2a */
[----:B------:R-:W-:-:S03]  /*4820*/  CS2R R42, SRZ ;  /* 0x00000000002a7805 */ /* 0x000fc6000001ff00 */
[----:B------:R2:W4:Y:S04]  /*4830*/  @!P2 LDG.E.128 R44, desc[UR60][R12.64] ;  /* 0x0000003c0c2ca981 */ /* 0x000528000c1e1d00 */
[----:B------:R-:W5:Y:S01]  /*4840*/  @!P2 LDG.E.128 R40, desc[UR60][R14.64] ;  /* 0x0000003c0e28a981 */ /* 0x000f62000c1e1d00 */
[----:B------:R-:W-:Y:S02]  /*4850*/  ISETP.NE.AND P3, PT, R210, 0x3, PT ;  /* 0x00000003d200780c */ /* 0x000fe40003f65270 */
[----:B------:R-:W-:Y:S01]  /*4860*/  ISETP.GE.AND P2, PT, R16, R95, PT ;  /* 0x0000005f1000720c */ /* 0x000fe20003f46270 */
[----:B--2---:R-:W-:Y:S02]  /*4870*/  IMAD.MOV.U32 R12, RZ, RZ, R39 ;  /* 0x000000ffff0c7224 */ /* 0x004fe400078e0027 */
[----:B------:R-:W-:-:S02]  /*4880*/  IMAD.MOV.U32 R13, RZ, RZ, R36 ;  /* 0x000000ffff0d7224 */ /* 0x000fc400078e0024 */
[----:B---3--:R-:W-:Y:S02]  /*4890*/  IMAD.MOV.U32 R0, RZ, RZ, R34 ;  /* 0x000000ffff007224 */ /* 0x008fe400078e0022 */
[----:B------:R-:W-:Y:S02]  /*48a0*/  IMAD.MOV.U32 R11, RZ, RZ, R35 ;  /* 0x000000ffff0b7224 */ /* 0x000fe400078e0023 */
[----:B------:R-:W-:Y:S01]  /*48b0*/  IMAD.MOV.U32 R52, RZ, RZ, R32 ;  /* 0x000000ffff347224 */ /* 0x000fe200078e0020 */
[----:B------:R-:W-:Y:S01]  /*48c0*/  PRMT R110, R0, 0x7610, R110 ;  /* 0x00007610006e7816 */ /* 0x000fe2000000006e */
[----:B------:R-:W-:Y:S01]  /*48d0*/  IMAD.MOV.U32 R0, RZ, RZ, R37 ;  /* 0x000000ffff007224 */ /* 0x000fe200078e0025 */
[----:B------:R-:W-:Y:S01]  /*48e0*/  PRMT R105, R11, 0x7610, R105 ;  /* 0x000076100b697816 */ /* 0x000fe20000000069 */
[----:B------:R-:W-:Y:S01]  /*48f0*/  IMAD.MOV.U32 R11, RZ, RZ, R38 ;  /* 0x000000ffff0b7224 */ /* 0x000fe200078e0026 */
[----:B------:R-:W-:Y:S02]  /*4900*/  PRMT R111, R52, 0x7610, R111 ;  /* 0x00007610346f7816 */ /* 0x000fe4000000006f */
[----:B------:R-:W-:-:S02]  /*4910*/  PRMT R105, R105, 0x5410, R12 ;  /* 0x0000541069697816 */ /* 0x000fc4000000000c */
[----:B------:R-:W-:Y:S02]  /*4920*/  PRMT R110, R110, 0x5410, R11 ;  /* 0x000054106e6e7816 */ /* 0x000fe4000000000b */
[----:B------:R-:W-:Y:S02]  /*4930*/  PRMT R111, R111, 0x5410, R13 ;  /* 0x000054106f6f7816 */ /* 0x000fe4000000000d */
[----:B------:R-:W-:Y:S01]  /*4940*/  PRMT R103, R0, 0x7610, R103 ;  /* 0x0000761000677816 */ /* 0x000fe20000000067 */
[----:B------:R-:W-:-:S05]  /*4950*/  IMAD.MOV.U32 R53, RZ, RZ, R33 ;  /* 0x000000ffff357224 */ /* 0x000fca00078e0021 */
[----:B------:R-:W-:Y:S01]  /*4960*/  PRMT R104, R53, 0x7610, R104 ;  /* 0x0000761035687816 */ /* 0x000fe20000000068 */
[----:B-----5:R-:W-:Y:S02]  /*4970*/  IMAD.MOV.U32 R13, RZ, RZ, R42 ;  /* 0x000000ffff0d7224 */ /* 0x020fe400078e002a */
[----:B------:R-:W-:Y:S02]  /*4980*/  IMAD.MOV.U32 R12, RZ, RZ, R43 ;  /* 0x000000ffff0c7224 */ /* 0x000fe400078e002b */
[----:B------:R-:W-:Y:S02]  /*4990*/  IMAD.MOV.U32 R11, RZ, RZ, R40 ;  /* 0x000000ffff0b7224 */ /* 0x000fe400078e0028 */
[----:B------:R-:W-:Y:S01]  /*49a0*/  IMAD.MOV.U32 R0, RZ, RZ, R41 ;  /* 0x000000ffff007224 */ /* 0x000fe200078e0029 */
[----:B------:R-:W-:Y:S01]  /*49b0*/  PRMT R106, R13, 0x5410, R12 ;  /* 0x000054100d6a7816 */ /* 0x000fe2000000000c */
[----:B----4-:R-:W-:Y:S01]  /*49c0*/  IMAD.MOV.U32 R12, RZ, RZ, R47 ;  /* 0x000000ffff0c7224 */ /* 0x010fe200078e002f */
[----:B------:R-:W-:-:S02]  /*49d0*/  MOV R13, R46 ;  /* 0x0000002e000d7202 */ /* 0x000fc40000000f00 */
[----:B------:R-:W-:Y:S01]  /*49e0*/  PRMT R107, R11, 0x5410, R0 ;  /* 0x000054100b6b7816 */ /* 0x000fe20000000000 */
[----:B------:R-:W-:Y:S02]  /*49f0*/  IMAD.MOV.U32 R11, RZ, RZ, R44 ;  /* 0x000000ffff0b7224 */ /* 0x000fe400078e002c */
[----:B------:R-:W-:Y:S01]  /*4a00*/  IMAD.MOV.U32 R0, RZ, RZ, R45 ;  /* 0x000000ffff007224 */ /* 0x000fe200078e002d */
[----:B------:R-:W-:-:S04]  /*4a10*/  PRMT R108, R13, 0x5410, R12 ;  /* 0x000054100d6c7816 */ /* 0x000fc8000000000c */
[----:B------:R-:W-:Y:S01]  /*4a20*/  PRMT R109, R11, 0x5410, R0 ;  /* 0x000054100b6d7816 */ /* 0x000fe20000000000 */
[----:B------:R-:W-:Y:S06]  /*4a30*/  @!P3 BRA `(.L_x_1460) ;  /* 0x000000000004b947 */ /* 0x000fec0003800000 */
[----:B------:R-:W-:Y:S01]  /*4a40*/  BPT.TRAP 0x1 ;  /* 0x000000040000795c */ /* 0x000fe20000300000 */
.L_x_1460:
[----:B------:R-:W-:Y:S01]  /*4a50*/  IMAD R0, R18, 0x8, R19 ;  /* 0x0000000812007824 */ /* 0x000fe200078e0213 */
[----:B------:R-:W-:Y:S01]  /*4a60*/  SHF.L.U32 R93, R208, 0x1f, RZ ;  /* 0x0000001fd05d7819 */ /* 0x000fe200000006ff */
[----:B------:R-:W0:Y:S01]  /*4a70*/  LDC R95, c[0x0][0x2f4] ;  /* 0x0000bd00ff5f7b82 */ /* 0x000e220000000800 */
[----:B------:R-:W-:Y:S02]  /*4a80*/  BSSY B1, `(.L_x_1461) ;  /* 0x0000003000017945 */ /* 0x000fe40003800000 */
[----:B------:R-:W1:Y:S02]  /*4a90*/  SYNCS.PHASECHK.TRANS64.TRYWAIT P4, [R0+URZ+0x32490], R93 ;  /* 0x0324905d000075a7 */ /* 0x000e64000808017f */
[----:B-1----:R-:W-:Y:S05]  /*4aa0*/  @!P4 BRA `(.L_x_1462) ;  /* 0x000001780004c947 */ /* 0x002fea0003800000 */
.L_x_1714:
[----:B------:R-:W-:Y:S05]  /*4ab0*/  BSYNC B1 ;  /* 0x0000000000017941 */ /* 0x000fea0003800000 */
.L_x_1461:
[----:B------:R-:W-:Y:S01]  /*4ac0*/  UMOV UR4, 0xffffffff ;  /* 0xffffffff00047882 */ /* 0x000fe20000000000 */
[----:B0-----:R-:W-:Y:S02]  /*4ad0*/  IMAD.IADD R96, R95, 0x1, -R78 ;  /* 0x000000015f607824 */ /* 0x001fe400078e0a4e */
[----:B------:R-:W-:Y:S05]  /*4ae0*/  BRA.DIV UR4, `(.L_x_1463) ;  /* 0x0000017a04087947 */ /* 0x000fea000b800000 */
[----:B------:R0:W2:Y:S04]  /*4af0*/  SHFL.IDX PT, R98, R97, RZ, 0x1c1f ;  /* 0x001c1fff61627589 */ /* 0x0000a800000e0000 */
[----:B------:R0:W3:Y:S02]  /*4b00*/  SHFL.IDX PT, R11, R94, RZ, 0x1c1f ;  /* 0x001c1fff5e0b7589 */ /* 0x0000e400000e0000 */
.L_x_1718:
        /* <DEDUP_REMOVED lines=8> */
[----:B------:R-:W-:-:S05]  /*4b90*/  LEA.HI.SX32 R13, R13, R70, 0x1c ;  /* 0x000000460d0d7211 */ /* 0x000fca00078fe2ff */
[----:B------:R-:W-:-:S05]  /*4ba0*/  IMAD.SHL.U32 R99, R13, 0x8, RZ ;  /* 0x000000080d637824 */ /* 0x000fca00078e00ff */
[----:B------:R-:W-:-:S04]  /*4bb0*/  LOP3.LUT R12, R66, 0x38, R99, 0xf8, !PT ;  /* 0x00000038420c7812 */ /* 0x000fc800078ef863 */
[----:B------:R-:W-:-:S05]  /*4bc0*/  LOP3.LUT R12, R12, R63, RZ, 0x3c, !PT ;  /* 0x0000003f0c0c7212 */ /* 0x000fca00078e3cff */
[----:B----4-:R-:W-:Y:S02]  /*4bd0*/  IMAD R13, R14, 0x200, R12 ;  /* 0x000002000e0d7824 */ /* 0x010fe400078e020c */
[C---:B------:R-:W-:Y:S02]  /*4be0*/  IMAD R12, R18.reuse, 0x1800, R4 ;  /* 0x00001800120c7824 */ /* 0x040fe400078e0204 */
[----:B------:R-:W-:Y:S02]  /*4bf0*/  IMAD R52, R18, 0x1800, R13 ;  /* 0x0000180012347824 */ /* 0x000fe400078e020d */
[--C-:B------:R-:W-:Y:S02]  /*4c00*/  IMAD R12, R12, 0x2, R19.reuse ;  /* 0x000000020c0c7824 */ /* 0x100fe400078e0213 */
[----:B------:R-:W-:-:S04]  /*4c10*/  IMAD R52, R52, 0x2, R19 ;  /* 0x0000000234347824 */ /* 0x000fc800078e0213 */
[----:B------:R-:W4:Y:S04]  /*4c20*/  LDS.128 R12, [R12+0x1c400] ;  /* 0x01c400000c0c7984 */ /* 0x000f280000000c00 */
[----:B------:R-:W0:Y:S01]  /*4c30*/  LDS.128 R52, [R52+0x1c400] ;  /* 0x01c4000034347984 */ /* 0x000e220000000c00 */
[----:B------:R-:W-:Y:S05]  /*4c40*/  @P2 BRA `(.L_x_1467) ;  /* 0x0000000400682947 */ /* 0x000fea0003800000 */
[----:B0-----:R-:W-:Y:S01]  /*4c50*/  IMAD.MOV.U32 R102, RZ, RZ, R53 ;  /* 0x000000ffff667224 */ /* 0x001fe200078e0035 */
[----:B------:R-:W-:Y:S01]  /*4c60*/  SHF.R.U64 R32, R32, 0x10, R33 ;  /* 0x0000001020207819 */ /* 0x000fe20000001221 */
[----:B----4-:R-:W-:Y:S01]  /*4c70*/  IMAD.MOV.U32 R53, RZ, RZ, R13 ;  /* 0x000000ffff357224 */ /* 0x010fe200078e000d */
[----:B------:R-:W-:Y:S01]  /*4c80*/  SHF.R.U64 R36, R36, 0x10, R37 ;  /* 0x0000001024247819 */ /* 0x000fe20000001225 */
[----:B------:R-:W-:Y:S01]  /*4c90*/  HADD2.F32 R103, -RZ, R103.H0_H0 ;  /* 0x20000067ff677230 */ /* 0x000fe20000004100 */
[----:B------:R-:W-:Y:S01]  /*4ca0*/  SHF.R.U64 R38, R38, 0x10, R39 ;  /* 0x0000001026267819 */ /* 0x000fe20000001227 */
[----:B------:R-:W-:Y:S01]  /*4cb0*/  HADD2.F32 R100, -RZ, R102.H0_H0 ;  /* 0x20000066ff647230 */ /* 0x000fe20000004100 */
[----:B------:R-:W-:Y:S01]  /*4cc0*/  SHF.R.U64 R34, R34, 0x10, R35 ;  /* 0x0000001022227819 */ /* 0x000fe20000001223 */
[----:B------:R-:W-:Y:S02]  /*4cd0*/  HADD2.F32 R101, -RZ, R53.H0_H0 ;  /* 0x20000035ff657230 */ /* 0x000fe40000004100 */
[----:B------:R-:W-:-:S02]  /*4ce0*/  HADD2.F32 R13, -RZ, R104.H0_H0 ;  /* 0x20000068ff0d7230 */ /* 0x000fc40000004100 */
[CC--:B------:R-:W-:Y:S01]  /*4cf0*/  FMUL.FTZ R104, R100.reuse, R103.reuse ;  /* 0x0000006764687220 */ /* 0x0c0fe20000410000 */
[----:B------:R-:W-:Y:S02]  /*4d00*/  HADD2.F32 R53, -RZ, R53.H1_H1 ;  /* 0x30000035ff357230 */ /* 0x000fe40000004100 */
[C---:B------:R-:W-:Y:S01]  /*4d10*/  FMUL.FTZ R103, R101.reuse, R103 ;  /* 0x0000006765677220 */ /* 0x040fe20000410000 */
[----:B------:R-:W-:Y:S02]  /*4d20*/  HADD2.F32 R36, -RZ, R36.H0_H0 ;  /* 0x20000024ff247230 */ /* 0x000fe40000004100 */
[-C--:B------:R-:W-:Y:S01]  /*4d30*/  FFMA.FTZ R101, R101, R13.reuse, -R104 ;  /* 0x0000000d65657223 */ /* 0x080fe20000010868 */
[----:B------:R-:W-:Y:S02]  /*4d40*/  HADD2.F32 R32, -RZ, R32.H0_H0 ;  /* 0x20000020ff207230 */ /* 0x000fe40000004100 */
[----:B------:R-:W-:Y:S01]  /*4d50*/  FFMA.FTZ R100, R100, R13, R103 ;  /* 0x0000000d64647223 */ /* 0x000fe20000010067 */
[----:B------:R-:W-:Y:S01]  /*4d60*/  SHF.R.U32.HI R103, RZ, 0x10, R37 ;  /* 0x00000010ff677819 */ /* 0x000fe20000011625 */
[----:B------:R-:W-:Y:S01]  /*4d70*/  HADD2.F32 R13, -RZ, R102.H1_H1 ;  /* 0x30000066ff0d7230 */ /* 0x000fe20000004100 */
[----:B------:R-:W-:Y:S01]  /*4d80*/  SHF.R.U32.HI R102, RZ, 0x10, R33 ;  /* 0x00000010ff667819 */ /* 0x000fe20000011621 */
[----:B------:R-:W-:-:S02]  /*4d90*/  IMAD.MOV.U32 R33, RZ, RZ, R55 ;  /* 0x000000ffff217224 */ /* 0x000fc400078e0037 */
[----:B------:R-:W-:Y:S02]  /*4da0*/  HADD2.F32 R103, -RZ, R103.H0_H0 ;  /* 0x20000067ff677230 */ /* 0x000fe40000004100 */
[----:B------:R-:W-:Y:S02]  /*4db0*/  HADD2.F32 R102, -RZ, R102.H0_H0 ;  /* 0x20000066ff667230 */ /* 0x000fe40000004100 */
[----:B------:R-:W-:Y:S02]  /*4dc0*/  HADD2.F32 R37, -RZ, R33.H0_H0 ;  /* 0x20000021ff257230 */ /* 0x000fe40000004100 */
[-C--:B------:R-:W-:Y:S01]  /*4dd0*/  FMUL.FTZ R104, R13, R103.reuse ;  /* 0x000000670d687220 */ /* 0x080fe20000410000 */
[C---:B------:R-:W-:Y:S01]  /*4de0*/  FMUL.FTZ R103, R53.reuse, R103 ;  /* 0x0000006735677220 */ /* 0x040fe20000410000 */
[--C-:B------:R-:W-:Y:S02]  /*4df0*/  HADD2.F32 R55, -RZ, R105.reuse.H0_H0 ;  /* 0x20000069ff377230 */ /* 0x100fe40000004100 */
[-C--:B------:R-:W-:Y:S01]  /*4e00*/  FFMA.FTZ R53, R53, R102.reuse, -R104 ;  /* 0x0000006635357223 */ /* 0x080fe20000010868 */
[----:B------:R-:W-:Y:S01]  /*4e10*/  FFMA.FTZ R13, R13, R102, R103 ;  /* 0x000000660d0d7223 */ /* 0x000fe20000010067 */
[----:B------:R-:W-:-:S02]  /*4e20*/  HADD2.F32 R103, -RZ, R105.H1_H1 ;  /* 0x30000069ff677230 */ /* 0x000fc40000004100 */
[----:B------:R-:W-:Y:S01]  /*4e30*/  HADD2.F32 R102, -RZ, R15.H0_H0 ;  /* 0x2000000fff667230 */ /* 0x000fe20000004100 */
[----:B------:R-:W-:Y:S01]  /*4e40*/  F2FP.F16.F32.PACK_AB R53, R53, R101 ;  /* 0x000000653535723e */ /* 0x000fe200000000ff */
[----:B------:R-:W-:Y:S02]  /*4e50*/  HADD2.F32 R105, -RZ, R111.H1_H1 ;  /* 0x3000006fff697230 */ /* 0x000fe40000004100 */
[----:B------:R-:W-:Y:S01]  /*4e60*/  FMUL.FTZ R104, R37, R103 ;  /* 0x0000006725687220 */ /* 0x000fe20000410000 */
[----:B------:R-:W-:Y:S01]  /*4e70*/  HADD2.F32 R38, -RZ, R38.H0_H0 ;  /* 0x20000026ff267230 */ /* 0x000fe20000004100 */
[----:B------:R-:W-:Y:S01]  /*4e80*/  F2FP.F16.F32.PACK_AB R100, R13, R100 ;  /* 0x000000640d64723e */ /* 0x000fe200000000ff */
[----:B------:R-:W-:Y:S02]  /*4e90*/  HADD2.F32 R34, -RZ, R34.H0_H0 ;  /* 0x20000022ff227230 */ /* 0x000fe40000004100 */
[C---:B------:R-:W-:Y:S01]  /*4ea0*/  FFMA.FTZ R104, R102.reuse, R55, -R104 ;  /* 0x0000003766687223 */ /* 0x040fe20000010868 */
[----:B------:R-:W-:Y:S01]  /*4eb0*/  FMUL.FTZ R102, R102, R103 ;  /* 0x0000006766667220 */ /* 0x000fe20000410000 */
[----:B------:R-:W-:Y:S01]  /*4ec0*/  MOV R13, R53 ;  /* 0x00000035000d7202 */ /* 0x000fe20000000f00 */
[----:B------:R-:W-:-:S02]  /*4ed0*/  IMAD.MOV.U32 R53, RZ, RZ, R100 ;  /* 0x000000ffff357224 */ /* 0x000fc400078e0064 */
[----:B------:R-:W-:Y:S01]  /*4ee0*/  FFMA.FTZ R102, R37, R55, R102 ;  /* 0x0000003725667223 */ /* 0x000fe20000010066 */
[----:B------:R-:W-:Y:S01]  /*4ef0*/  SHF.R.U32.HI R37, RZ, 0x10, R39 ;  /* 0x00000010ff257819 */ /* 0x000fe20000011627 */
[----:B------:R-:W-:Y:S01]  /*4f00*/  HADD2.F32 R39, -RZ, R33.H1_H1 ;  /* 0x30000021ff277230 */ /* 0x000fe20000004100 */
[----:B------:R-:W-:Y:S01]  /*4f10*/  SHF.R.U32.HI R55, RZ, 0x10, R35 ;  /* 0x00000010ff377819 */ /* 0x000fe20000011623 */
[----:B------:R-:W-:Y:S02]  /*4f20*/  HADD2.F32 R33, -RZ, R15.H1_H1 ;  /* 0x3000000fff217230 */ /* 0x000fe40000004100 */
[----:B------:R-:W-:Y:S02]  /*4f30*/  HADD2.F32 R37, -RZ, R37.H0_H0 ;  /* 0x20000025ff257230 */ /* 0x000fe40000004100 */
[----:B------:R-:W-:-:S03]  /*4f40*/  HADD2.F32 R15, -RZ, R55.H0_H0 ;  /* 0x20000037ff0f7230 */ /* 0x000fc60000004100 */
[-C--:B------:R-:W-:Y:S01]  /*4f50*/  FMUL.FTZ R55, R39, R37.reuse ;  /* 0x0000002527377220 */ /* 0x080fe20000410000 */
[----:B------:R-:W-:-:S03]  /*4f60*/  FMUL.FTZ R37, R33, R37 ;  /* 0x0000002521257220 */ /* 0x000fc60000410000 */
[-C--:B------:R-:W-:Y:S01]  /*4f70*/  FFMA.FTZ R33, R33, R15.reuse, -R55 ;  /* 0x0000000f21217223 */ /* 0x080fe20000010837 */
[----:B------:R-:W-:Y:S01]  /*4f80*/  FFMA.FTZ R15, R39, R15, R37 ;  /* 0x0000000f270f7223 */ /* 0x000fe20000010025 */
[----:B------:R-:W-:Y:S02]  /*4f90*/  HADD2.F32 R37, -RZ, R52.H0_H0 ;  /* 0x20000034ff257230 */ /* 0x000fe40000004100 */
[----:B------:R-:W-:Y:S01]  /*4fa0*/  HADD2.F32 R55, -RZ, R12.H0_H0 ;  /* 0x2000000cff377230 */ /* 0x000fe20000004100 */
[----:B------:R-:W-:Y:S01]  /*4fb0*/  F2FP.F16.F32.PACK_AB R33, R33, R104 ;  /* 0x000000682121723e */ /* 0x000fe200000000ff */
[----:B------:R-:W-:Y:S02]  /*4fc0*/  HADD2.F32 R39, -RZ, R111.H0_H0 ;  /* 0x2000006fff277230 */ /* 0x000fe40000004100 */
[-C--:B------:R-:W-:Y:S01]  /*4fd0*/  FMUL.FTZ R103, R37, R105.reuse ;  /* 0x0000006925677220 */ /* 0x080fe20000410000 */
[----:B------:R-:W-:Y:S02]  /*4fe0*/  HADD2.F32 R52, -RZ, R52.H1_H1 ;  /* 0x30000034ff347230 */ /* 0x000fe40000004100 */
[----:B------:R-:W-:Y:S01]  /*4ff0*/  FMUL.FTZ R105, R55, R105 ;  /* 0x0000006937697220 */ /* 0x000fe20000410000 */
[----:B------:R-:W-:-:S02]  /*5000*/  HADD2.F32 R12, -RZ, R12.H1_H1 ;  /* 0x3000000cff0c7230 */ /* 0x000fc40000004100 */
[-C--:B------:R-:W-:Y:S01]  /*5010*/  FFMA.FTZ R103, R55, R39.reuse, -R103 ;  /* 0x0000002737677223 */ /* 0x080fe20000010867 */
[----:B------:R-:W-:Y:S02]  /*5020*/  HADD2.F32 R55, -RZ, R110.H1_H1 ;  /* 0x3000006eff377230 */ /* 0x000fe40000004100 */
[----:B------:R-:W-:Y:S01]  /*5030*/  FFMA.FTZ R105, R37, R39, R105 ;  /* 0x0000002725697223 */ /* 0x000fe20000010069 */
[-C--:B------:R-:W-:Y:S01]  /*5040*/  FMUL.FTZ R37, R52, R36.reuse ;  /* 0x0000002434257220 */ /* 0x080fe20000410000 */
[C---:B------:R-:W-:Y:S01]  /*5050*/  FMUL.FTZ R36, R12.reuse, R36 ;  /* 0x000000240c247220 */ /* 0x040fe20000410000 */
[----:B------:R-:W-:Y:S01]  /*5060*/  HADD2.F32 R39, -RZ, R14.H0_H0 ;  /* 0x2000000eff277230 */ /* 0x000fe20000004100 */
[----:B------:R-:W-:Y:S01]  /*5070*/  F2FP.F16.F32.PACK_AB R102, R15, R102 ;  /* 0x000000660f66723e */ /* 0x000fe200000000ff */
[-C--:B------:R-:W-:Y:S01]  /*5080*/  FFMA.FTZ R12, R12, R32.reuse, -R37 ;  /* 0x000000200c0c7223 */ /* 0x080fe20000010825 */
[----:B------:R-:W-:Y:S01]  /*5090*/  FFMA.FTZ R32, R52, R32, R36 ;  /* 0x0000002034207223 */ /* 0x000fe20000010024 */
[----:B------:R-:W-:-:S02]  /*50a0*/  HADD2.F32 R36, -RZ, R54.H0_H0 ;  /* 0x20000036ff247230 */ /* 0x000fc40000004100 */
[----:B------:R-:W-:Y:S01]  /*50b0*/  HADD2.F32 R54, -RZ, R54.H1_H1 ;  /* 0x30000036ff367230 */ /* 0x000fe20000004100 */
[----:B------:R-:W-:Y:S01]  /*50c0*/  F2FP.F16.F32.PACK_AB R12, R12, R103 ;  /* 0x000000670c0c723e */ /* 0x000fe200000000ff */
[----:B------:R-:W-:Y:S02]  /*50d0*/  HADD2.F32 R14, -RZ, R14.H1_H1 ;  /* 0x3000000eff0e7230 */ /* 0x000fe40000004100 */
[-C--:B------:R-:W-:Y:S01]  /*50e0*/  FMUL.FTZ R52, R36, R55.reuse ;  /* 0x0000003724347220 */ /* 0x080fe20000410000 */
[----:B------:R-:W-:Y:S02]  /*50f0*/  HADD2.F32 R37, -RZ, R110.H0_H0 ;  /* 0x2000006eff257230 */ /* 0x000fe40000004100 */
[-C--:B------:R-:W-:Y:S01]  /*5100*/  FMUL.FTZ R35, R54, R38.reuse ;  /* 0x0000002636237220 */ /* 0x080fe20000410000 */
[C---:B------:R-:W-:Y:S01]  /*5110*/  FMUL.FTZ R55, R39.reuse, R55 ;  /* 0x0000003727377220 */ /* 0x040fe20000410000 */
[----:B------:R-:W-:Y:S01]  /*5120*/  FMUL.FTZ R38, R14, R38 ;  /* 0x000000260e267220 */ /* 0x000fe20000410000 */
[----:B------:R-:W-:Y:S01]  /*5130*/  F2FP.F16.F32.PACK_AB R32, R32, R105 ;  /* 0x000000692020723e */ /* 0x000fe200000000ff */
[-C--:B------:R-:W-:Y:S01]  /*5140*/  FFMA.FTZ R52, R39, R37.reuse, -R52 ;  /* 0x0000002527347223 */ /* 0x080fe20000010834 */
[----:B------:R-:W-:Y:S01]  /*5150*/  FFMA.FTZ R55, R36, R37, R55 ;  /* 0x0000002524377223 */ /* 0x000fe20000010037 */
[-C--:B------:R-:W-:Y:S01]  /*5160*/  FFMA.FTZ R38, R54, R34.reuse, R38 ;  /* 0x0000002236267223 */ /* 0x080fe20000010026 */
[----:B------:R-:W-:Y:S01]  /*5170*/  FFMA.FTZ R35, R14, R34, -R35 ;  /* 0x000000220e237223 */ /* 0x000fe20000010823 */
[----:B------:R-:W-:-:S03]  /*5180*/  IMAD.MOV.U32 R15, RZ, RZ, R33 ;  /* 0x000000ffff0f7224 */ /* 0x000fc600078e0021 */
[----:B------:R-:W-:Y:S02]  /*5190*/  F2FP.F16.F32.PACK_AB R55, R38, R55 ;  /* 0x000000372637723e */ /* 0x000fe400000000ff */
[----:B------:R-:W-:Y:S01]  /*51a0*/  F2FP.F16.F32.PACK_AB R35, R35, R52 ;  /* 0x000000342323723e */ /* 0x000fe200000000ff */
[----:B------:R-:W-:Y:S02]  /*51b0*/  IMAD.MOV.U32 R52, RZ, RZ, R32 ;  /* 0x000000ffff347224 */ /* 0x000fe400078e0020 */
[----:B------:R-:W-:Y:S02]  /*51c0*/  IMAD.MOV.U32 R54, RZ, RZ, R55 ;  /* 0x000000ffff367224 */ /* 0x000fe400078e0037 */
[----:B------:R-:W-:Y:S02]  /*51d0*/  IMAD.MOV.U32 R14, RZ, RZ, R35 ;  /* 0x000000ffff0e7224 */ /* 0x000fe400078e0023 */
[----:B------:R-:W-:-:S07]  /*51e0*/  IMAD.MOV.U32 R55, RZ, RZ, R102 ;  /* 0x000000ffff377224 */ /* 0x000fce00078e0066 */
.L_x_1467:
[----:B------:R-:W-:Y:S05]  /*51f0*/  BSYNC B2 ;  /* 0x0000000000027941 */ /* 0x000fea0003800000 */
.L_x_1466:
        /* <DEDUP_REMOVED lines=8> */
.L_x_1465:
[----:B------:R-:W-:Y:S05]  /*5280*/  BSYNC B1 ;  /* 0x0000000000017941 */ /* 0x000fea0003800000 */
.L_x_1464:
[----:B------:R-:W-:-:S03]  /*5290*/  UMOV UR4, 0xffffffff ;  /* 0xffffffff00047882 */ /* 0x000fc60000000000 */
[----:B------:R-:W-:Y:S05]  /*52a0*/  BRA.DIV UR4, `(.L_x_1468) ;  /* 0x0000017204647947 */ /* 0x000fea000b800000 */
[----:B0-----:R-:W0:Y:S04]  /*52b0*/  SHFL.IDX PT, R97, R97, 0x1, 0x1c1f ;  /* 0x003c1f0061617f89 */ /* 0x001e2800000e0000 */
[----:B------:R-:W0:Y:S02]  /*52c0*/  SHFL.IDX PT, R94, R94, 0x1, 0x1c1f ;  /* 0x003c1f005e5e7f89 */ /* 0x000e2400000e0000 */
.L_x_1722:
[----:B---3--:R-:W-:-:S05]  /*52d0*/  VIADD R11, R204, 0x40 ;  /* 0x00000040cc0b7836 */ /* 0x008fca0000000000 */
[----:B------:R-:W-:-:S13]  /*52e0*/  ISETP.GE.OR P4, PT, R11, R92, P1 ;  /* 0x0000005c0b00720c */ /* 0x000fda0000f86670 */
[----:B------:R-:W-:Y:S05]  /*52f0*/  @P4 BRA `(.L_x_1453) ;  /* 0x0000000800e84947 */ /* 0x000fea0003800000 */
[----:B----4-:R-:W3:Y:S01]  /*5300*/  LDL R13, [R1+0x74] ;  /* 0x00007400010d7983 */ /* 0x010ee20000100800 */
[----:B------:R-:W-:Y:S01]  /*5310*/  SEL R96, R78, R96, !P0 ;  /* 0x000000604e607207 */ /* 0x000fe20004000000 */
[C---:B------:R-:W-:Y:S01]  /*5320*/  VIADD R14, R204.reuse, 0x40 ;  /* 0x00000040cc0e7836 */ /* 0x040fe20000000000 */
[C---:B0-----:R-:W-:Y:S01]  /*5330*/  LEA R36, P4, R69.reuse, R94, 0x1 ;  /* 0x0000005e45247211 */ /* 0x041fe200078808ff */
[----:B------:R-:W-:Y:S01]  /*5340*/  VIADD R12, R204, 0x40 ;  /* 0x00000040cc0c7836 */ /* 0x000fe20000000000 */
[----:B------:R-:W-:Y:S01]  /*5350*/  SHF.R.S32.HI R11, RZ, 0x1f, R96 ;  /* 0x0000001fff0b7819 */ /* 0x000fe20000011460 */
[----:B------:R-:W-:Y:S01]  /*5360*/  IMAD.SHL.U32 R14, R14, 0x40, RZ ;  /* 0x000000400e0e7824 */ /* 0x000fe200078e00ff */
[----:B------:R-:W-:Y:S01]  /*5370*/  BSSY B1, `(.L_x_1469) ;  /* 0x0000068000017945 */ /* 0x000fe20003800000 */
[----:B------:R-:W-:Y:S02]  /*5380*/  LEA.HI.X R37, R69, R97, R67, 0x1, P4 ;  /* 0x0000006145257211 */ /* 0x000fe400020f0c43 */
[----:B------:R-:W-:-:S02]  /*5390*/  LEA.HI R11, R11, R96, RZ, 0x4 ;  /* 0x000000600b0b7211 */ /* 0x000fc400078f20ff */
[----:B------:R-:W-:Y:S02]  /*53a0*/  SHF.L.U32 R12, R12, 0x6, RZ ;  /* 0x000000060c0c7819 */ /* 0x000fe400000006ff */
[----:B------:R-:W-:Y:S02]  /*53b0*/  LEA.HI.SX32 R11, R11, R70, 0x1c ;  /* 0x000000460b0b7211 */ /* 0x000fe400078fe2ff */
[----:B------:R-:W-:Y:S02]  /*53c0*/  LOP3.LUT R14, R14, 0x1c0, RZ, 0xc0, !PT ;  /* 0x000001c00e0e7812 */ /* 0x000fe400078ec0ff */
[----:B------:R-:W-:Y:S01]  /*53d0*/  LOP3.LUT R12, R12, 0x1c0, RZ, 0xc0, !PT ;  /* 0x000001c00c0c7812 */ /* 0x000fe200078ec0ff */
[----:B------:R-:W-:Y:S01]  /*53e0*/  IMAD.SHL.U32 R11, R11, 0x8, RZ ;  /* 0x000000080b0b7824 */ /* 0x000fe200078e00ff */
[----:B------:R-:W-:-:S04]  /*53f0*/  SHF.R.U32.HI R14, RZ, 0x3, R14 ;  /* 0x00000003ff0e7819 */ /* 0x000fc8000001160e */
[----:B------:R-:W-:-:S04]  /*5400*/  LOP3.LUT R12, R12, 0x38, R11, 0xf8, !PT ;  /* 0x000000380c0c7812 */ /* 0x000fc800078ef80b */
[----:B------:R-:W-:-:S05]  /*5410*/  LOP3.LUT R12, R12, R14, RZ, 0x3c, !PT ;  /* 0x0000000e0c0c7212 */ /* 0x000fca00078e3cff */
[----:B---3--:R-:W-:Y:S02]  /*5420*/  IMAD.IADD R13, R13, 0x1, R12 ;  /* 0x000000010d0d7824 */ /* 0x008fe400078e020c */
[C---:B------:R-:W-:Y:S02]  /*5430*/  IMAD R12, R18.reuse, 0x1800, R65 ;  /* 0x00001800120c7824 */ /* 0x040fe400078e0241 */
[----:B------:R-:W-:Y:S02]  /*5440*/  IMAD R32, R18, 0x1800, R13 ;  /* 0x0000180012207824 */ /* 0x000fe400078e020d */
[--C-:B------:R-:W-:Y:S02]  /*5450*/  IMAD R12, R12, 0x2, R19.reuse ;  /* 0x000000020c0c7824 */ /* 0x100fe400078e0213 */
[----:B------:R-:W-:-:S04]  /*5460*/  IMAD R32, R32, 0x2, R19 ;  /* 0x0000000220207824 */ /* 0x000fc800078e0213 */
[----:B------:R-:W0:Y:S04]  /*5470*/  LDS.128 R12, [R12+0x1c400] ;  /* 0x01c400000c0c7984 */ /* 0x000e280000000c00 */
[----:B------:R-:W3:Y:S01]  /*5480*/  LDS.128 R32, [R32+0x1c400] ;  /* 0x01c4000020207984 */ /* 0x000ee20000000c00 */
[----:B------:R-:W-:Y:S05]  /*5490*/  @P2 BRA `(.L_x_1470) ;  /* 0x0000000400542947 */ /* 0x000fea0003800000 */
[--C-:B------:R-:W-:Y:S01]  /*54a0*/  SHF.R.U64 R38, R40, 0x10, R41.reuse ;  /* 0x0000001028267819 */ /* 0x100fe20000001229 */
[----:B------:R-:W-:Y:S01]  /*54b0*/  HADD2.F32 R52, -RZ, R107.H1_H1 ;  /* 0x3000006bff347230 */ /* 0x000fe20000004100 */
[----:B------:R-:W-:Y:S01]  /*54c0*/  SHF.R.U32.HI R40, RZ, 0x10, R41 ;  /* 0x00000010ff287819 */ /* 0x000fe20000011629 */
[----:B0-----:R-:W-:Y:S01]  /*54d0*/  HADD2.F32 R53, -RZ, R13.H0_H0 ;  /* 0x2000000dff357230 */ /* 0x001fe20000004100 */
[--C-:B------:R-:W-:Y:S01]  /*54e0*/  SHF.R.U64 R41, R42, 0x10, R43.reuse ;  /* 0x000000102a297819 */ /* 0x100fe2000000122b */
[----:B---3--:R-:W-:Y:S01]  /*54f0*/  HADD2.F32 R54, -RZ, R33.H1_H1 ;  /* 0x30000021ff367230 */ /* 0x008fe20000004100 */
[----:B------:R-:W-:Y:S01]  /*5500*/  SHF.R.U32.HI R42, RZ, 0x10, R43 ;  /* 0x00000010ff2a7819 */ /* 0x000fe2000001162b */
[----:B------:R-:W-:Y:S01]  /*5510*/  HADD2.F32 R13, -RZ, R13.H1_H1 ;  /* 0x3000000dff0d7230 */ /* 0x000fe20000004100 */
[----:B------:R-:W-:Y:S01]  /*5520*/  SHF.R.U64 R39, R44, 0x10, R45 ;  /* 0x000000102c277819 */ /* 0x000fe2000000122d */
[----:B------:R-:W-:Y:S01]  /*5530*/  HADD2.F32 R40, -RZ, R40.H0_H0 ;  /* 0x20000028ff287230 */ /* 0x000fe20000004100 */
[----:B------:R-:W-:-:S02]  /*5540*/  SHF.R.U64 R43, R46, 0x10, R47 ;  /* 0x000000102e2b7819 */ /* 0x000fc4000000122f */
[----:B------:R-:W-:Y:S01]  /*5550*/  SHF.R.U32.HI R44, RZ, 0x10, R45 ;  /* 0x00000010ff2c7819 */ /* 0x000fe2000001162d */
[----:B------:R-:W-:Y:S01]  /*5560*/  HADD2.F32 R45, -RZ, R109.H1_H1 ;  /* 0x3000006dff2d7230 */ /* 0x000fe20000004100 */
[----:B------:R-:W-:Y:S01]  /*5570*/  SHF.R.U32.HI R46, RZ, 0x10, R47 ;  /* 0x00000010ff2e7819 */ /* 0x000fe2000001162f */
[----:B------:R-:W-:Y:S02]  /*5580*/  HADD2.F32 R47, -RZ, R33.H0_H0 ;  /* 0x20000021ff2f7230 */ /* 0x000fe40000004100 */
[----:B------:R-:W-:Y:S02]  /*5590*/  HADD2.F32 R44, -RZ, R44.H0_H0 ;  /* 0x2000002cff2c7230 */ /* 0x000fe40000004100 */
[----:B------:R-:W-:Y:S02]  /*55a0*/  HADD2.F32 R46, -RZ, R46.H0_H0 ;  /* 0x2000002eff2e7230 */ /* 0x000fe40000004100 */
[-C--:B------:R-:W-:Y:S01]  /*55b0*/  FMUL.FTZ R33, R47, R45.reuse ;  /* 0x0000002d2f217220 */ /* 0x080fe20000410000 */
[----:B------:R-:W-:Y:S01]  /*55c0*/  FMUL.FTZ R45, R53, R45 ;  /* 0x0000002d352d7220 */ /* 0x000fe20000410000 */
[----:B------:R-:W-:-:S02]  /*55d0*/  HADD2.F32 R39, -RZ, R39.H0_H0 ;  /* 0x20000027ff277230 */ /* 0x000fc40000004100 */
[----:B------:R-:W-:Y:S01]  /*55e0*/  FFMA.FTZ R33, R53, R52, -R33 ;  /* 0x0000003435217223 */ /* 0x000fe20000010821 */
[C---:B------:R-:W-:Y:S01]  /*55f0*/  FMUL.FTZ R53, R54.reuse, R44 ;  /* 0x0000002c36357220 */ /* 0x040fe20000410000 */
[----:B------:R-:W-:Y:S01]  /*5600*/  FFMA.FTZ R45, R47, R52, R45 ;  /* 0x000000342f2d7223 */ /* 0x000fe2000001002d */
[C---:B------:R-:W-:Y:S01]  /*5610*/  FMUL.FTZ R44, R13.reuse, R44 ;  /* 0x0000002c0d2c7220 */ /* 0x040fe20000410000 */
[--C-:B------:R-:W-:Y:S02]  /*5620*/  HADD2.F32 R47, -RZ, R35.reuse.H0_H0 ;  /* 0x20000023ff2f7230 */ /* 0x100fe40000004100 */
[-C--:B------:R-:W-:Y:S01]  /*5630*/  FFMA.FTZ R53, R13, R40.reuse, -R53 ;  /* 0x000000280d357223 */ /* 0x080fe20000010835 */
[----:B------:R-:W-:Y:S02]  /*5640*/  HADD2.F32 R52, -RZ, R35.H1_H1 ;  /* 0x30000023ff347230 */ /* 0x000fe40000004100 */
[----:B------:R-:W-:Y:S01]  /*5650*/  FFMA.FTZ R44, R54, R40, R44 ;  /* 0x00000028362c7223 */ /* 0x000fe2000001002c */
[----:B------:R-:W-:-:S02]  /*5660*/  HADD2.F32 R13, -RZ, R108.H1_H1 ;  /* 0x3000006cff0d7230 */ /* 0x000fc40000004100 */
[--C-:B------:R-:W-:Y:S01]  /*5670*/  HADD2.F32 R35, -RZ, R15.reuse.H0_H0 ;  /* 0x2000000fff237230 */ /* 0x100fe20000004100 */
[----:B------:R-:W-:Y:S01]  /*5680*/  F2FP.F16.F32.PACK_AB R33, R53, R33 ;  /* 0x000000213521723e */ /* 0x000fe200000000ff */
[----:B------:R-:W-:Y:S02]  /*5690*/  HADD2.F32 R54, -RZ, R42.H0_H0 ;  /* 0x2000002aff367230 */ /* 0x000fe40000004100 */
[-C--:B------:R-:W-:Y:S01]  /*56a0*/  FMUL.FTZ R42, R47, R13.reuse ;  /* 0x0000000d2f2a7220 */ /* 0x080fe20000410000 */
[----:B------:R-:W-:Y:S02]  /*56b0*/  HADD2.F32 R40, -RZ, R106.H1_H1 ;  /* 0x3000006aff287230 */ /* 0x000fe40000004100 */
[----:B------:R-:W-:Y:S01]  /*56c0*/  FMUL.FTZ R55, R35, R13 ;  /* 0x0000000d23377220 */ /* 0x000fe20000410000 */
[----:B------:R-:W-:Y:S02]  /*56d0*/  HADD2.F32 R15, -RZ, R15.H1_H1 ;  /* 0x3000000fff0f7230 */ /* 0x000fe40000004100 */
[----:B------:R-:W-:Y:S01]  /*56e0*/  FMUL.FTZ R13, R52, R46 ;  /* 0x0000002e340d7220 */ /* 0x000fe20000410000 */
[----:B------:R-:W-:-:S02]  /*56f0*/  HADD2.F32 R43, -RZ, R43.H0_H0 ;  /* 0x2000002bff2b7230 */ /* 0x000fc40000004100 */
[-C--:B------:R-:W-:Y:S01]  /*5700*/  FFMA.FTZ R42, R35, R40.reuse, -R42 ;  /* 0x00000028232a7223 */ /* 0x080fe2000001082a */
[----:B------:R-:W-:Y:S01]  /*5710*/  FFMA.FTZ R55, R47, R40, R55 ;  /* 0x000000282f377223 */ /* 0x000fe20000010037 */
[C---:B------:R-:W-:Y:S01]  /*5720*/  FMUL.FTZ R46, R15.reuse, R46 ;  /* 0x0000002e0f2e7220 */ /* 0x040fe20000410000 */
[-C--:B------:R-:W-:Y:S01]  /*5730*/  FFMA.FTZ R13, R15, R54.reuse, -R13 ;  /* 0x000000360f0d7223 */ /* 0x080fe2000001080d */
[----:B------:R-:W-:Y:S01]  /*5740*/  HADD2.F32 R15, -RZ, R109.H0_H0 ;  /* 0x2000006dff0f7230 */ /* 0x000fe20000004100 */
[----:B------:R-:W-:Y:S01]  /*5750*/  F2FP.F16.F32.PACK_AB R44, R44, R45 ;  /* 0x0000002d2c2c723e */ /* 0x000fe200000000ff */
[----:B------:R-:W-:Y:S02]  /*5760*/  HADD2.F32 R47, -RZ, R32.H0_H0 ;  /* 0x20000020ff2f7230 */ /* 0x000fe40000004100 */
[----:B------:R-:W-:Y:S01]  /*5770*/  FFMA.FTZ R46, R52, R54, R46 ;  /* 0x00000036342e7223 */ /* 0x000fe2000001002e */
[----:B------:R-:W-:Y:S01]  /*5780*/  HADD2.F32 R40, -RZ, R12.H0_H0 ;  /* 0x2000000cff287230 */ /* 0x000fe20000004100 */
[----:B------:R-:W-:Y:S01]  /*5790*/  F2FP.F16.F32.PACK_AB R42, R13, R42 ;  /* 0x0000002a0d2a723e */ /* 0x000fe200000000ff */
[----:B------:R-:W-:-:S02]  /*57a0*/  HADD2.F32 R32, -RZ, R32.H1_H1 ;  /* 0x30000020ff207230 */ /* 0x000fc40000004100 */
[----:B------:R-:W-:Y:S02]  /*57b0*/  HADD2.F32 R52, -RZ, R38.H0_H0 ;  /* 0x20000026ff347230 */ /* 0x000fe40000004100 */
[CC--:B------:R-:W-:Y:S01]  /*57c0*/  FMUL.FTZ R38, R47.reuse, R15.reuse ;  /* 0x0000000f2f267220 */ /* 0x0c0fe20000410000 */
[----:B------:R-:W-:Y:S02]  /*57d0*/  HADD2.F32 R35, -RZ, R107.H0_H0 ;  /* 0x2000006bff237230 */ /* 0x000fe40000004100 */
[----:B------:R-:W-:Y:S01]  /*57e0*/  FMUL.FTZ R54, R40, R15 ;  /* 0x0000000f28367220 */ /* 0x000fe20000410000 */
[----:B------:R-:W-:Y:S02]  /*57f0*/  HADD2.F32 R12, -RZ, R12.H1_H1 ;  /* 0x3000000cff0c7230 */ /* 0x000fe40000004100 */
[----:B------:R-:W-:Y:S01]  /*5800*/  FMUL.FTZ R15, R32, R39 ;  /* 0x00000027200f7220 */ /* 0x000fe20000410000 */
[----:B------:R-:W-:Y:S02]  /*5810*/  IMAD.MOV.U32 R13, RZ, RZ, R33 ;  /* 0x000000ffff0d7224 */ /* 0x000fe400078e0021 */
[-C--:B------:R-:W-:Y:S01]  /*5820*/  FFMA.FTZ R38, R40, R35.reuse, -R38 ;  /* 0x0000002328267223 */ /* 0x080fe20000010826 */
[----:B------:R-:W-:Y:S01]  /*5830*/  FFMA.FTZ R54, R47, R35, R54 ;  /* 0x000000232f367223 */ /* 0x000fe20000010036 */
[C---:B------:R-:W-:Y:S01]  /*5840*/  FMUL.FTZ R39, R12.reuse, R39 ;  /* 0x000000270c277220 */ /* 0x040fe20000410000 */
[----:B------:R-:W-:Y:S01]  /*5850*/  FFMA.FTZ R15, R12, R52, -R15 ;  /* 0x000000340c0f7223 */ /* 0x000fe2000001080f */
[----:B------:R-:W-:-:S02]  /*5860*/  HADD2.F32 R12, -RZ, R108.H0_H0 ;  /* 0x2000006cff0c7230 */ /* 0x000fc40000004100 */
[----:B------:R-:W-:Y:S02]  /*5870*/  HADD2.F32 R40, -RZ, R34.H0_H0 ;  /* 0x20000022ff287230 */ /* 0x000fe40000004100 */
[----:B------:R-:W-:Y:S01]  /*5880*/  FFMA.FTZ R39, R32, R52, R39 ;  /* 0x0000003420277223 */ /* 0x000fe20000010027 */
[----:B------:R-:W-:Y:S02]  /*5890*/  HADD2.F32 R35, -RZ, R14.H0_H0 ;  /* 0x2000000eff237230 */ /* 0x000fe40000004100 */
[----:B------:R-:W-:Y:S02]  /*58a0*/  HADD2.F32 R34, -RZ, R34.H1_H1 ;  /* 0x30000022ff227230 */ /* 0x000fe40000004100 */
[----:B------:R-:W-:Y:S02]  /*58b0*/  HADD2.F32 R14, -RZ, R14.H1_H1 ;  /* 0x3000000eff0e7230 */ /* 0x000fe40000004100 */
[----:B------:R-:W-:Y:S01]  /*58c0*/  FMUL.FTZ R52, R35, R12 ;  /* 0x0000000c23347220 */ /* 0x000fe20000410000 */
[----:B------:R-:W-:-:S02]  /*58d0*/  HADD2.F32 R47, -RZ, R41.H0_H0 ;  /* 0x20000029ff2f7230 */ /* 0x000fc40000004100 */
[----:B------:R-:W-:Y:S01]  /*58e0*/  FMUL.FTZ R41, R40, R12 ;  /* 0x0000000c28297220 */ /* 0x000fe20000410000 */
[----:B------:R-:W-:Y:S02]  /*58f0*/  HADD2.F32 R32, -RZ, R106.H0_H0 ;  /* 0x2000006aff207230 */ /* 0x000fe40000004100 */
[-C--:B------:R-:W-:Y:S01]  /*5900*/  FMUL.FTZ R12, R34, R43.reuse ;  /* 0x0000002b220c7220 */ /* 0x080fe20000410000 */
[----:B------:R-:W-:Y:S01]  /*5910*/  FMUL.FTZ R43, R14, R43 ;  /* 0x0000002b0e2b7220 */ /* 0x000fe20000410000 */
[----:B------:R-:W-:Y:S01]  /*5920*/  F2FP.F16.F32.PACK_AB R39, R39, R54 ;  /* 0x000000362727723e */ /* 0x000fe200000000ff */
[----:B------:R-:W-:Y:S02]  /*5930*/  IMAD.MOV.U32 R33, RZ, RZ, R44 ;  /* 0x000000ffff217224 */ /* 0x000fe400078e002c */
[-C--:B------:R-:W-:Y:S01]  /*5940*/  FFMA.FTZ R41, R35, R32.reuse, -R41 ;  /* 0x0000002023297223 */ /* 0x080fe20000010829 */
[----:B------:R-:W-:Y:S01]  /*5950*/  FFMA.FTZ R52, R40, R32, R52 ;  /* 0x0000002028347223 */ /* 0x000fe20000010034 */
[-C--:B------:R-:W-:Y:S01]  /*5960*/  FFMA.FTZ R12, R14, R47.reuse, -R12 ;  /* 0x0000002f0e0c7223 */ /* 0x080fe2000001080c */
[----:B------:R-:W-:Y:S01]  /*5970*/  F2FP.F16.F32.PACK_AB R32, R15, R38 ;  /* 0x000000260f20723e */ /* 0x000fe200000000ff */
[----:B------:R-:W-:Y:S01]  /*5980*/  FFMA.FTZ R43, R34, R47, R43 ;  /* 0x0000002f222b7223 */ /* 0x000fe2000001002b */
[----:B------:R-:W-:Y:S01]  /*5990*/  F2FP.F16.F32.PACK_AB R35, R46, R55 ;  /* 0x000000372e23723e */ /* 0x000fe200000000ff */
[----:B------:R-:W-:Y:S01]  /*59a0*/  IMAD.MOV.U32 R15, RZ, RZ, R42 ;  /* 0x000000ffff0f7224 */ /* 0x000fe200078e002a */
[----:B------:R-:W-:Y:S01]  /*59b0*/  F2FP.F16.F32.PACK_AB R14, R12, R41 ;  /* 0x000000290c0e723e */ /* 0x000fe200000000ff */
[----:B------:R-:W-:Y:S01]  /*59c0*/  IMAD.MOV.U32 R12, RZ, RZ, R32 ;  /* 0x000000ffff0c7224 */ /* 0x000fe200078e0020 */
[----:B------:R-:W-:Y:S01]  /*59d0*/  F2FP.F16.F32.PACK_AB R34, R43, R52 ;  /* 0x000000342b22723e */ /* 0x000fe200000000ff */
[----:B------:R-:W-:-:S07]  /*59e0*/  IMAD.MOV.U32 R32, RZ, RZ, R39 ;  /* 0x000000ffff207224 */ /* 0x000fce00078e0027 */
.L_x_1470:
[----:B------:R-:W-:Y:S05]  /*59f0*/  BSYNC B1 ;  /* 0x0000000000017941 */ /* 0x000fea0003800000 */
.L_x_1469:
[----:B------:R-:W-:Y:S01]  /*5a00*/  ISETP.GE.AND P2, PT, R11, R95, PT ;  /* 0x0000005f0b00720c */ /* 0x000fe20003f46270 */
[----:B0-----:R0:W-:Y:S02]  /*5a10*/  ST.E.128 desc[UR60][R36.64], R12 ;  /* 0x0000000c24007985 */ /* 0x0011e4000c101d3c */
[----:B0-----:R-:W-:Y:S02]  /*5a20*/  IMAD.MOV.U32 R12, RZ, RZ, R94 ;  /* 0x000000ffff0c7224 */ /* 0x001fe400078e005e */
[----:B------:R-:W-:-:S08]  /*5a30*/  IMAD.MOV.U32 R13, RZ, RZ, R97 ;  /* 0x000000ffff0d7224 */ /* 0x000fd000078e0061 */
[----:B------:R-:W-:Y:S05]  /*5a40*/  @P2 BRA `(.L_x_1453) ;  /* 0x0000000400142947 */ /* 0x000fea0003800000 */
[----:B------:R-:W-:-:S05]  /*5a50*/  IMAD.WIDE R12, R11, 0x2, R12 ;  /* 0x000000020b0c7825 */ /* 0x000fca00078e020c */
[----:B---3--:R0:W-:Y:S01]  /*5a60*/  ST.E.128 desc[UR60][R12.64], R32 ;  /* 0x000000200c007985 */ /* 0x0081e2000c101d3c */
[----:B------:R-:W-:Y:S05]  /*5a70*/  BRA `(.L_x_1453) ;  /* 0x0000000400087947 */ /* 0x000fea0003800000 */
.L_x_1434:
[----:B------:R-:W-:-:S13]  /*5a80*/  ISETP.NE.AND P3, PT, R210, 0x3, PT ;  /* 0x00000003d200780c */ /* 0x000fda0003f65270 */
[----:B------:R-:W-:Y:S05]  /*5a90*/  @!P3 BRA `(.L_x_1471) ;  /* 0x000000000004b947 */ /* 0x000fea0003800000 */
[----:B------:R-:W-:Y:S01]  /*5aa0*/  BPT.TRAP 0x1 ;  /* 0x000000040000795c */ /* 0x000fe20000300000 */
.L_x_1471:
[----:B------:R-:W-:Y:S01]  /*5ab0*/  IMAD R0, R18, 0x8, R19 ;  /* 0x0000000812007824 */ /* 0x000fe200078e0213 */
[----:B------:R-:W-:Y:S01]  /*5ac0*/  SHF.L.U32 R93, R208, 0x1f, RZ ;  /* 0x0000001fd05d7819 */ /* 0x000fe200000006ff */
[----:B------:R-:W-:Y:S01]  /*5ad0*/  BSSY B1, `(.L_x_1472) ;  /* 0x0000004000017945 */ /* 0x000fe20003800000 */
[----:B------:R-:W-:Y:S02]  /*5ae0*/  SHF.R.S32.HI R90, RZ, 0x1f, R89 ;  /* 0x0000001fff5a7819 */ /* 0x000fe40000011459 */
[----:B------:R-:W1:Y:S02]  /*5af0*/  SYNCS.PHASECHK.TRANS64.TRYWAIT P2, [R0+URZ+0x32490], R93 ;  /* 0x0324905d000075a7 */ /* 0x000e64000804017f */
[----:B-1----:R-:W-:Y:S05]  /*5b00*/  @!P2 BRA `(.L_x_1473) ;  /* 0x000001680098a947 */ /* 0x002fea0003800000 */
.L_x_1723:
[----:B------:R-:W-:Y:S05]  /*5b10*/  BSYNC B1 ;  /* 0x0000000000017941 */ /* 0x000fea0003800000 */
.L_x_1472:
        /* <DEDUP_REMOVED lines=25> */
.L_x_1727:
[----:B------:R-:W-:Y:S04]  /*5cb0*/  BSSY B1, `(.L_x_1475) ;  /* 0x000000d000017945 */ /* 0x000fe80003800000 */
[----:B------:R-:W-:Y:S05]  /*5cc0*/  @!P2 BRA `(.L_x_1476) ;  /* 0x00000000002ca947 */ /* 0x000fea0003800000 */
[----:B------:R-:W-:Y:S02]  /*5cd0*/  ULDC UR4, c[0x0][0x2f4] ;  /* 0x0000bd0000047ab9 */ /* 0x000fe40000000800 */
[----:B------:R-:W-:-:S13]  /*5ce0*/  ISETP.GE.AND P2, PT, R16, UR4, PT ;  /* 0x0000000410007c0c */ /* 0x000fda000bf46270 */
[----:B---3--:R-:W-:-:S04]  /*5cf0*/  @!P2 LEA R34, P4, R16, R14, 0x1 ;  /* 0x0000000e1022a211 */ /* 0x008fc800078808ff */
[----:B--2---:R-:W-:Y:S02]  /*5d00*/  @!P2 LEA.HI.X R35, R16, R33, R17, 0x1, P4 ;  /* 0x000000211023a211 */ /* 0x004fe400020f0c11 */
[----:B------:R-:W-:-:S13]  /*5d10*/  ISETP.GE.AND P4, PT, R2, UR4, PT ;  /* 0x0000000402007c0c */ /* 0x000fda000bf86270 */
[C---:B------:R-:W-:Y:S02]  /*5d20*/  @!P4 LEA R32, P5, R2.reuse, R14, 0x1 ;  /* 0x0000000e0220c211 */ /* 0x040fe400078a08ff */
[----:B------:R-:W2:Y:S02]  /*5d30*/  @!P2 LDS.128 R12, [R98] ;  /* 0x00000000620ca984 */ /* 0x000ea40000000c00 */
[----:B------:R-:W-:Y:S02]  /*5d40*/  @!P4 LEA.HI.X R33, R2, R33, R207, 0x1, P5 ;  /* 0x000000210221c211 */ /* 0x000fe400028f0ccf */
[----:B--2---:R-:W-:Y:S04]  /*5d50*/  @!P2 ST.E.128 desc[UR60][R34.64], R12 ;  /* 0x0000000c2200a985 */ /* 0x004fe8000c101d3c */
[----:B------:R-:W2:Y:S04]  /*5d60*/  @!P4 LDS.128 R12, [R96] ;  /* 0x00000000600cc984 */ /* 0x000ea80000000c00 */
[----:B--2---:R4:W-:Y:S02]  /*5d70*/  @!P4 ST.E.128 desc[UR60][R32.64], R12 ;  /* 0x0000000c2000c985 */ /* 0x0049e4000c101d3c */
.L_x_1476:
[----:B------:R-:W-:Y:S05]  /*5d80*/  BSYNC B1 ;  /* 0x0000000000017941 */ /* 0x000fea0003800000 */
.L_x_1475:
[----:B------:R-:W-:-:S03]  /*5d90*/  UMOV UR4, 0xffffffff ;  /* 0xffffffff00047882 */ /* 0x000fc60000000000 */
[----:B------:R-:W-:Y:S05]  /*5da0*/  BRA.DIV UR4, `(.L_x_1477) ;  /* 0x0000016a044c7947 */ /* 0x000fea000b800000 */
[----:B--2-4-:R2:W4:Y:S04]  /*5db0*/  SHFL.IDX PT, R33, R37, 0x1, 0x1c1f ;  /* 0x003c1f0025217f89 */ /* 0x01452800000e0000 */
[----:B---3--:R2:W3:Y:S02]  /*5dc0*/  SHFL.IDX PT, R14, R36, 0x1, 0x1c1f ;  /* 0x003c1f00240e7f89 */ /* 0x0084e400000e0000 */
.L_x_1731:
[----:B------:R-:W-:-:S13]  /*5dd0*/  ISETP.GE.AND P2, PT, R38, 0x41, PT ;  /* 0x000000412600780c */ /* 0x000fda0003f46270 */
[----:B------:R-:W-:Y:S05]  /*5de0*/  @!P2 BRA `(.L_x_1453) ;  /* 0x00000000002ca947 */ /* 0x000fea0003800000 */
[----:B------:R-:W-:Y:S02]  /*5df0*/  ULDC UR4, c[0x0][0x2f4] ;  /* 0x0000bd0000047ab9 */ /* 0x000fe40000000800 */
[----:B------:R-:W-:-:S13]  /*5e00*/  ISETP.GE.AND P2, PT, R16, UR4, PT ;  /* 0x0000000410007c0c */ /* 0x000fda000bf46270 */
[----:B---3--:R-:W-:-:S04]  /*5e10*/  @!P2 LEA R34, P4, R16, R14, 0x1 ;  /* 0x0000000e1022a211 */ /* 0x008fc800078808ff */
[----:B----4-:R-:W-:Y:S02]  /*5e20*/  @!P2 LEA.HI.X R35, R16, R33, R17, 0x1, P4 ;  /* 0x000000211023a211 */ /* 0x010fe400020f0c11 */
[----:B------:R-:W-:-:S13]  /*5e30*/  ISETP.GE.AND P4, PT, R2, UR4, PT ;  /* 0x0000000402007c0c */ /* 0x000fda000bf86270 */
[C---:B------:R-:W-:Y:S02]  /*5e40*/  @!P4 LEA R32, P5, R2.reuse, R14, 0x1 ;  /* 0x0000000e0220c211 */ /* 0x040fe400078a08ff */
[----:B------:R-:W3:Y:S02]  /*5e50*/  @!P2 LDS.128 R12, [R98+0x2000] ;  /* 0x00200000620ca984 */ /* 0x000ee40000000c00 */
[----:B------:R-:W-:Y:S02]  /*5e60*/  @!P4 LEA.HI.X R33, R2, R33, R207, 0x1, P5 ;  /* 0x000000210221c211 */ /* 0x000fe400028f0ccf */
[----:B---3--:R-:W-:Y:S04]  /*5e70*/  @!P2 ST.E.128 desc[UR60][R34.64], R12 ;  /* 0x0000000c2200a985 */ /* 0x008fe8000c101d3c */
[----:B------:R-:W3:Y:S04]  /*5e80*/  @!P4 LDS.128 R12, [R96+0x2000] ;  /* 0x00200000600cc984 */ /* 0x000ee80000000c00 */
[----:B---3--:R3:W-:Y:S02]  /*5e90*/  @!P4 ST.E.128 desc[UR60][R32.64], R12 ;  /* 0x0000000c2000c985 */ /* 0x0087e4000c101d3c */
.L_x_1453:
[----:B------:R-:W-:Y:S05]  /*5ea0*/  BSYNC B0 ;  /* 0x0000000000007941 */ /* 0x000fea0003800000 */
.L_x_1433:
[----:B---3--:R-:W3:Y:S01]  /*5eb0*/  S2R R11, SR_TID.X ;  /* 0x00000000000b7919 */ /* 0x008ee20000002100 */
[----:B------:R-:W-:Y:S01]  /*5ec0*/  @!PT LDS RZ, [RZ] ;  /* 0x00000000fffff984 */ /* 0x000fe20000000800 */
[----:B------:R-:W-:Y:S01]  /*5ed0*/  @!PT LDS RZ, [RZ] ;  /* 0x00000000fffff984 */ /* 0x000fe20000000800 */
[----:B------:R-:W-:Y:S01]  /*5ee0*/  @!PT LDS RZ, [RZ] ;  /* 0x00000000fffff984 */ /* 0x000fe20000000800 */
[----:B------:R-:W-:Y:S01]  /*5ef0*/  @!PT LDS RZ, [RZ] ;  /* 0x00000000fffff984 */ /* 0x000fe20000000800 */
[----:B------:R5:W-:Y:S06]  /*5f00*/  MEMBAR.ALL.CTA ;  /* 0x0000000000007992 */ /* 0x000bec0000008000 */
[----:B-----5:R-:W5:Y:S01]  /*5f10*/  FENCE.VIEW.ASYNC.S ;  /* 0x00000000000073c6 */ /* 0x020f620000000000 */
[----:B------:R-:W-:Y:S05]  /*5f20*/  WARPSYNC.ALL ;  /* 0x0000000000007948 */ /* 0x000fea0003800000 */
[----:B------:R-:W-:Y:S01]  /*5f30*/  BSSY B0, `(.L_x_1478) ;  /* 0x0000009000007945 */ /* 0x000fe20003800000 */
[----:B---3--:R-:W-:Y:S01]  /*5f40*/  LOP3.LUT R11, R11, 0x7f, RZ, 0xc0, !PT ;  /* 0x0000007f0b0b7812 */ /* 0x008fe200078ec0ff */
[----:B-----5:R3:W-:Y:S03]  /*5f50*/  BAR.SYNC.DEFER_BLOCKING R87, 0x80 ;  /* 0x000200570000751d */ /* 0x0207e60000010000 */
[----:B------:R-:W-:-:S13]  /*5f60*/  ISETP.NE.AND P2, PT, R11, RZ, PT ;  /* 0x000000ff0b00720c */ /* 0x000fda0003f45270 */
[----:B------:R-:W-:-:S05]  /*5f70*/  @!P2 VIADD R11, R0, 0x324a0 ;  /* 0x000324a0000ba836 */ /* 0x000fca0000000000 */
[----:B------:R-:W-:-:S04]  /*5f80*/  @!P2 PRMT R11, RZ, 0x654, R11 ;  /* 0x00000654ff0ba816 */ /* 0x000fc8000000000b */
[----:B------:R3:W-:Y:S01]  /*5f90*/  @!P2 SYNCS.ARRIVE.TRANS64.RED.A1T0 RZ, [R11+URZ], RZ ;  /* 0x000000ff0bffa9a7 */ /* 0x0007e2000810043f */
[----:B------:R-:W-:Y:S05]  /*5fa0*/  @!P3 BRA `(.L_x_1479) ;  /* 0x000000000004b947 */ /* 0x000fea0003800000 */
[----:B------:R-:W-:Y:S01]  /*5fb0*/  BPT.TRAP 0x1 ;  /* 0x000000040000795c */ /* 0x000fe20000300000 */
.L_x_1479:
[----:B------:R-:W-:Y:S05]  /*5fc0*/  BSYNC B0 ;  /* 0x0000000000007941 */ /* 0x000fea0003800000 */
.L_x_1478:
[----:B------:R-:W5:Y:S01]  /*5fd0*/  SYNCS.PHASECHK.TRANS64.TRYWAIT P3, [R0+URZ+0x324b0], R93 ;  /* 0x0324b05d000075a7 */ /* 0x000f62000806017f */
[----:B------:R-:W-:Y:S04]  /*5fe0*/  BSSY B0, `(.L_x_1480) ;  /* 0x0000002000007945 */ /* 0x000fe80003800000 */
[----:B-----5:R-:W-:Y:S05]  /*5ff0*/  @!P3 BRA `(.L_x_1481) ;  /* 0x000001680000b947 */ /* 0x020fea0003800000 */
.L_x_1732:
[----:B------:R-:W-:Y:S05]  /*6000*/  BSYNC B0 ;  /* 0x0000000000007941 */ /* 0x000fea0003800000 */
.L_x_1480:
[----:B------:R0:W5:Y:S01]  /*6010*/  LDL R46, [R1+0xc] ;  /* 0x00000c00012e7983 */ /* 0x0001620000100800 */
[----:B------:R-:W-:Y:S01]  /*6020*/  ULDC.64 UR4, c[0x0][0x328] ;  /* 0x0000ca0000047ab9 */ /* 0x000fe20000000a00 */
[----:B------:R-:W-:Y:S02]  /*6030*/  ULDC.64 UR6, c[0x0][0x318] ;  /* 0x0000c60000067ab9 */ /* 0x000fe40000000a00 */
[----:B----4-:R4:W5:Y:S04]  /*6040*/  LDL R45, [R1+0x8] ;  /* 0x00000800012d7983 */ /* 0x0109680000100800 */
[----:B------:R4:W5:Y:S01]  /*6050*/  LDL R44, [R1+0x4] ;  /* 0x00000400012c7983 */ /* 0x0009620000100800 */
        /* <DEDUP_REMOVED lines=14> */
[----:B---3--:R-:W-:Y:S01]  /*6140*/  IMAD R11, R205, UR5, R13 ;  /* 0x00000005cd0b7c24 */ /* 0x008fe2000f8e020d */
[----:B------:R-:W-:-:S04]  /*6150*/  LEA R39, P3, R12, UR6, 0x1 ;  /* 0x000000060c277c11 */ /* 0x000fc8000f8608ff */
[----:B------:R-:W-:Y:S01]  /*6160*/  LEA.HI.X R40, R12, UR7, R11, 0x1, P3 ;  /* 0x000000070c287c11 */ /* 0x000fe200098f0c0b */
[----:B------:R-:W-:Y:S01]  /*6170*/  IMAD.IADD R12, R64, 0x1, R38 ;  /* 0x00000001400c7824 */ /* 0x000fe200078e0226 */
[----:B------:R-:W-:Y:S01]  /*6180*/  ISETP.GE.AND P3, PT, R92, 0x1, PT ;  /* 0x000000015c00780c */ /* 0x000fe20003f66270 */
[----:B------:R4:W0:Y:S01]  /*6190*/  SHFL.IDX PT, R42, R39, RZ, 0x1c1f ;  /* 0x001c1fff272a7589 */ /* 0x00082200000e0000 */
[--C-:B------:R-:W-:Y:S02]  /*61a0*/  IMAD R38, R38, 0x2, R25.reuse ;  /* 0x0000000226267824 */ /* 0x100fe400078e0219 */
[----:B------:R-:W-:Y:S01]  /*61b0*/  IMAD R11, R12, 0x2, R25 ;  /* 0x000000020c0b7824 */ /* 0x000fe200078e0219 */
[----:B------:R4:W3:Y:S08]  /*61c0*/  SHFL.IDX PT, R41, R40, RZ, 0x1c1f ;  /* 0x001c1fff28297589 */ /* 0x0008f000000e0000 */
[----:B----4-:R-:W-:Y:S05]  /*61d0*/  @!P3 BRA `(.L_x_1483) ;  /* 0x0000000000a4b947 */ /* 0x010fea0003800000 */
[----:B------:R-:W-:Y:S02]  /*61e0*/  ISETP.NE.AND P5, PT, R62, RZ, PT ;  /* 0x000000ff3e00720c */ /* 0x000fe40003fa5270 */
[----:B------:R-:W-:Y:S02]  /*61f0*/  ISETP.NE.AND P4, PT, R29, RZ, PT ;  /* 0x000000ff1d00720c */ /* 0x000fe40003f85270 */
[----:B------:R-:W-:-:S09]  /*6200*/  PRMT R43, R83, 0x8880, RZ ;  /* 0x00008880532b7816 */ /* 0x000fd200000000ff */
[----:B------:R-:W4:Y:S01]  /*6210*/  @P5 LDS.128 R12, [R38] ;  /* 0x00000000260c5984 */ /* 0x000f220000000c00 */
[----:B0-2---:R-:W-:-:S04]  /*6220*/  @P5 LEA R36, P3, R16, R42, 0x1 ;  /* 0x0000002a10245211 */ /* 0x005fc800078608ff */
[----:B---3--:R-:W-:Y:S02]  /*6230*/  @P5 LEA.HI.X R37, R16, R41, R17, 0x1, P3 ;  /* 0x0000002910255211 */ /* 0x008fe400018f0c11 */
[----:B------:R-:W-:-:S04]  /*6240*/  @P4 LEA R34, P3, R2, R42, 0x1 ;  /* 0x0000002a02224211 */ /* 0x000fc800078608ff */
[----:B------:R-:W-:Y:S02]  /*6250*/  @P4 LEA.HI.X R35, R2, R41, R207, 0x1, P3 ;  /* 0x0000002902234211 */ /* 0x000fe400018f0ccf */
[----:B------:R-:W-:-:S13]  /*6260*/  ISETP.NE.AND P3, PT, R10, RZ, PT ;  /* 0x000000ff0a00720c */ /* 0x000fda0003f65270 */
[----:B------:R-:W-:-:S04]  /*6270*/  @P3 LEA R32, P6, R215, R42, 0x1 ;  /* 0x0000002ad7203211 */ /* 0x000fc800078c08ff */
[----:B-----5:R-:W-:Y:S01]  /*6280*/  @P3 LEA.HI.X R33, R215, R41, R46, 0x1, P6 ;  /* 0x00000029d7213211 */ /* 0x020fe200030f0c2e */
[----:B----4-:R0:W-:Y:S01]  /*6290*/  @P5 ST.E.128 desc[UR60][R36.64], R12 ;  /* 0x0000000c24005985 */ /* 0x0101e2000c101d3c */
        /* <DEDUP_REMOVED lines=29> */
.L_x_1483:
[----:B------:R-:W-:Y:S05]  /*6470*/  BSYNC B0 ;  /* 0x0000000000007941 */ /* 0x000fea0003800000 */
.L_x_1482:
[----:B------:R-:W-:Y:S01]  /*6480*/  ISETP.GE.AND P3, PT, R92, 0x41, PT ;  /* 0x000000415c00780c */ /* 0x000fe20003f66270 */
[----:B------:R-:W0:Y:S01]  /*6490*/  SHFL.IDX PT, R40, R40, 0x1, 0x1c1f ;  /* 0x003c1f0028287f89 */ /* 0x000e2200000e0000 */
[----:B------:R-:W-:Y:S03]  /*64a0*/  BSSY B0, `(.L_x_1484) ;  /* 0x000002c000007945 */ /* 0x000fe60003800000 */
[----:B------:R-:W0:Y:S08]  /*64b0*/  SHFL.IDX PT, R39, R39, 0x1, 0x1c1f ;  /* 0x003c1f0027277f89 */ /* 0x000e3000000e0000 */
[----:B------:R-:W-:Y:S05]  /*64c0*/  @!P3 BRA `(.L_x_1485) ;  /* 0x0000000000a4b947 */ /* 0x000fea0003800000 */
[----:B------:R-:W-:Y:S02]  /*64d0*/  ISETP.NE.AND P5, PT, R62, RZ, PT ;  /* 0x000000ff3e00720c */ /* 0x000fe40003fa5270 */
[----:B------:R-:W-:Y:S02]  /*64e0*/  ISETP.NE.AND P4, PT, R29, RZ, PT ;  /* 0x000000ff1d00720c */ /* 0x000fe40003f85270 */
[----:B---3--:R-:W-:-:S09]  /*64f0*/  PRMT R41, R83, 0x8880, RZ ;  /* 0x0000888053297816 */ /* 0x008fd200000000ff */
[----:B----4-:R-:W3:Y:S01]  /*6500*/  @P5 LDS.128 R12, [R38+0x2000] ;  /* 0x00200000260c5984 */ /* 0x010ee20000000c00 */
[----:B0-2---:R-:W-:-:S04]  /*6510*/  @P5 LEA R36, P3, R16, R39, 0x1 ;  /* 0x0000002710245211 */ /* 0x005fc800078608ff */
[----:B------:R-:W-:Y:S02]  /*6520*/  @P5 LEA.HI.X R37, R16, R40, R17, 0x1, P3 ;  /* 0x0000002810255211 */ /* 0x000fe400018f0c11 */
[----:B------:R-:W-:-:S04]  /*6530*/  @P4 LEA R34, P3, R2, R39, 0x1 ;  /* 0x0000002702224211 */ /* 0x000fc800078608ff */
[----:B------:R-:W-:Y:S02]  /*6540*/  @P4 LEA.HI.X R35, R2, R40, R207, 0x1, P3 ;  /* 0x0000002802234211 */ /* 0x000fe400018f0ccf */
[----:B------:R-:W-:-:S13]  /*6550*/  ISETP.NE.AND P3, PT, R10, RZ, PT ;  /* 0x000000ff0a00720c */ /* 0x000fda0003f65270 */
[----:B------:R-:W-:-:S04]  /*6560*/  @P3 LEA R32, P6, R215, R39, 0x1 ;  /* 0x00000027d7203211 */ /* 0x000fc800078c08ff */
[----:B-----5:R-:W-:Y:S01]  /*6570*/  @P3 LEA.HI.X R33, R215, R40, R46, 0x1, P6 ;  /* 0x00000028d7213211 */ /* 0x020fe200030f0c2e */
[----:B---3--:R0:W-:Y:S01]  /*6580*/  @P5 ST.E.128 desc[UR60][R36.64], R12 ;  /* 0x0000000c24005985 */ /* 0x0081e2000c101d3c */
        /* <DEDUP_REMOVED lines=29> */
.L_x_1485:
[----:B------:R-:W-:Y:S05]  /*6760*/  BSYNC B0 ;  /* 0x0000000000007941 */ /* 0x000fea0003800000 */
.L_x_1484:
[----:B------:R-:W2:Y:S01]  /*6770*/  LDL R11, [R1] ;  /* 0x00000000010b7983 */ /* 0x000ea20000100800 */
[----:B-1----:R-:W-:Y:S02]  /*6780*/  @!P2 VIADD R0, R0, 0x324c0 ;  /* 0x000324c00000a836 */ /* 0x002fe40000000000 */
[----:B------:R-:W-:Y:S01]  /*6790*/  VIADD R18, R18, 0x1 ;  /* 0x0000000112127836 */ /* 0x000fe20000000000 */
[----:B------:R-:W-:Y:S01]  /*67a0*/  @!PT LDS RZ, [RZ] ;  /* 0x00000000fffff984 */ /* 0x000fe20000000800 */
[----:B------:R-:W-:Y:S01]  /*67b0*/  @!PT LDS RZ, [RZ] ;  /* 0x00000000fffff984 */ /* 0x000fe20000000800 */
[----:B------:R-:W-:Y:S01]  /*67c0*/  @!PT LDS RZ, [RZ] ;  /* 0x00000000fffff984 */ /* 0x000fe20000000800 */
[----:B------:R-:W-:Y:S01]  /*67d0*/  @!PT LDS RZ, [RZ] ;  /* 0x00000000fffff984 */ /* 0x000fe20000000800 */
[----:B------:R1:W-:Y:S06]  /*67e0*/  MEMBAR.ALL.CTA ;  /* 0x0000000000007992 */ /* 0x0003ec0000008000 */
[----:B-1----:R-:W1:Y:S01]  /*67f0*/  FENCE.VIEW.ASYNC.S ;  /* 0x00000000000073c6 */ /* 0x002e620000000000 */
[----:B------:R-:W-:Y:S01]  /*6800*/  @!P2 PRMT R0, RZ, 0x654, R0 ;  /* 0x00000654ff00a816 */ /* 0x000fe20000000000 */
[----:B-1----:R1:W-:Y:S06]  /*6810*/  BAR.SYNC.DEFER_BLOCKING R87, 0x80 ;  /* 0x000200570000751d */ /* 0x0023ec0000010000 */
[----:B------:R1:W-:Y:S01]  /*6820*/  @!P2 SYNCS.ARRIVE.TRANS64.RED.A1T0 RZ, [R0+URZ], RZ ;  /* 0x000000ff00ffa9a7 */ /* 0x0003e2000810043f */
[----:B------:R-:W-:-:S04]  /*6830*/  ISETP.NE.AND P2, PT, R18, 0x2, PT ;  /* 0x000000021200780c */ /* 0x000fc80003f45270 */
[----:B------:R-:W-:Y:S02]  /*6840*/  SEL R18, R18, RZ, P2 ;  /* 0x000000ff12127207 */ /* 0x000fe40001000000 */
[----:B--2---:R-:W-:Y:S02]  /*6850*/  LOP3.LUT P3, RZ, R11, 0x2, RZ, 0xc0, !PT ;  /* 0x000000020bff7812 */ /* 0x004fe4000786c0ff */
[----:B------:R-:W-:-:S04]  /*6860*/  SEL R11, RZ, 0x1, P2 ;  /* 0x00000001ff0b7807 */ /* 0x000fc80001000000 */
[----:B------:R-:W-:-:S07]  /*6870*/  LOP3.LUT R208, R208, R11, RZ, 0x3c, !PT ;  /* 0x0000000bd0d07212 */ /* 0x000fce00078e3cff */
[----:B-1----:R-:W-:Y:S05]  /*6880*/  @P3 BRA `(.L_x_1486) ;  /* 0xffffffc400443947 */ /* 0x002fea000383ffff */
[----:B0---4-:R-:W0:Y:S01]  /*6890*/  S2R R12, SR_TID.X ;  /* 0x00000000000c7919 */ /* 0x011e220000002100 */
[----:B------:R-:W-:Y:S02]  /*68a0*/  PLOP3.LUT P0, PT, PT, PT, PT, 0x8, 0x0 ;  /* 0x000000000000781c */ /* 0x000fe40003f0e170 */
[----:B0-----:R-:W-:-:S04]  /*68b0*/  SHF.R.U32.HI R12, RZ, 0x7, R12 ;  /* 0x00000007ff0c7819 */ /* 0x001fc8000001160c */
[----:B------:R-:W-:-:S13]  /*68c0*/  ISETP.NE.AND P3, PT, R12, 0x1, PT ;  /* 0x000000010c00780c */ /* 0x000fda0003f65270 */
[----:B------:R-:W-:Y:S05]  /*68d0*/  @!P3 WARPSYNC.ALL ;  /* 0x000000000000b948 */ /* 0x000fea0003800000 */
[----:B------:R-:W-:Y:S06]  /*68e0*/  @!P3 BAR.ARV 0x9, 0x100 ;  /* 0x024400000000bb1d */ /* 0x000fec0000002000 */
.L_x_1428:
[----:B------:R-:W-:Y:S01]  /*68f0*/  IMAD.MOV.U32 R3, RZ, RZ, RZ ;  /* 0x000000ffff037224 */ /* 0x000fe200078e00ff */
[----:B------:R-:W-:Y:S06]  /*6900*/  @P0 BRA `(.L_x_1487) ;  /* 0x00000000000c0947 */ /* 0x000fec0003800000 */
[----:B------:R-:W1:Y:S01]  /*6910*/  FENCE.VIEW.ASYNC.G ;  /* 0x00000000000073c6 */ /* 0x000e620000000100 */
[----:B------:R-:W-:Y:S05]  /*6920*/  WARPSYNC.ALL ;  /* 0x0000000000007948 */ /* 0x000fea0003800000 */
[----:B-1----:R-:W-:Y:S06]  /*6930*/  BAR.ARV 0xc, 0x180 ;  /* 0x0306000000007b1d */ /* 0x002fec0000002000 */
.L_x_1487:
[----:B------:R-:W2:Y:S01]  /*6940*/  LDL R0, [R1] ;  /* 0x0000000001007983 */ /* 0x000ea20000100800 */
[----:B------:R-:W-:Y:S01]  /*6950*/  BSSY B0, `(.L_x_1488) ;  /* 0x0000021000007945 */ /* 0x000fe20003800000 */
[----:B--2---:R-:W-:-:S13]  /*6960*/  LOP3.LUT P0, RZ, R0, 0x8, RZ, 0xc0, !PT ;  /* 0x0000000800ff7812 */ /* 0x004fda000780c0ff */
[----:B------:R-:W-:Y:S05]  /*6970*/  @!P0 BRA `(.L_x_1489) ;  /* 0x0000000000788947 */ /* 0x000fea0003800000 */
[----:B------:R-:W2:Y:S01]  /*6980*/  LDL R0, [R1+0x78] ;  /* 0x0000780001007983 */ /* 0x000ea20000100800 */
[----:B------:R-:W-:Y:S01]  /*6990*/  ULDC UR4, c[0x0][0xae8] ;  /* 0x0002ba0000047ab9 */ /* 0x000fe20000000800 */
[----:B--2---:R-:W-:-:S04]  /*69a0*/  ISETP.NE.AND P0, PT, R0, RZ, PT ;  /* 0x000000ff0000720c */ /* 0x004fc80003f05270 */
        /* <DEDUP_REMOVED lines=27> */
.L_x_1489:
[----:B------:R-:W-:Y:S05]  /*6b60*/  BSYNC B0 ;  /* 0x0000000000007941 */ /* 0x000fea0003800000 */
.L_x_1488:
[----:B------:R-:W2:Y:S01]  /*6b70*/  LDL R0, [R1+0x90] ;  /* 0x0000900001007983 */ /* 0x000ea20000100800 */
[----:B------:R-:W-:Y:S02]  /*6b80*/  PLOP3.LUT P0, PT, PT, PT, PT, 0x80, 0x0 ;  /* 0x000000000000781c */ /* 0x000fe40003f0f070 */
        /* <DEDUP_REMOVED lines=52> */
[----:B-----5:R-:W-:-:S02]  /*6ed0*/  CS2R R46, SRZ ;  /* 0x00000000002e7805 */ /* 0x020fc4000001ff00 */
[----:B------:R-:W-:Y:S02]  /*6ee0*/  CS2R R44, SRZ ;  /* 0x00000000002c7805 */ /* 0x000fe4000001ff00 */
[----:B------:R-:W-:Y:S02]  /*6ef0*/  CS2R R42, SRZ ;  /* 0x00000000002a7805 */ /* 0x000fe4000001ff00 */
[----:B---3--:R-:W-:Y:S02]  /*6f00*/  CS2R R40, SRZ ;  /* 0x0000000000287805 */ /* 0x008fe4000001ff00 */
        /* <DEDUP_REMOVED lines=8> */
[----:B--2---:R-:W-:-:S05]  /*6f90*/  IMAD R0, R0, R3, RZ ;  /* 0x0000000300007224 */ /* 0x004fca00078e02ff */
[----:B------:R0:W-:Y:S01]  /*6fa0*/  STL [R1+0x54], R0 ;  /* 0x0000540001007387 */ /* 0x0001e20000100800 */
[----:B------:R-:W-:Y:S02]  /*6fb0*/  VIADDMNMX R172, R0, R3, R86, PT ;  /* 0x0000000300ac7246 */ /* 0x000fe40003800156 */
[----:B------:R-:W-:Y:S02]  /*6fc0*/  CS2R R86, SRZ ;  /* 0x0000000000567805 */ /* 0x000fe4000001ff00 */
        /* <DEDUP_REMOVED lines=10> */
.L_x_1735:
[----:B-1----:R-:W-:Y:S01]  /*7070*/  LEA.HI R0, R14, R14, RZ, 0x1 ;  /* 0x0000000e0e007211 */ /* 0x002fe200078f08ff */
[----:B------:R-:W-:Y:S01]  /*7080*/  VIADD R25, R19, 0x18400 ;  /* 0x0001840013197836 */ /* 0x000fe20000000000 */
[----:B------:R-:W-:Y:S02]  /*7090*/  BSSY B6, `(.L_x_1492) ;  /* 0x0000018000067945 */ /* 0x000fe40003800000 */
[----:B------:R-:W-:Y:S02]  /*70a0*/  LOP3.LUT R3, R0, 0xfffffffe, RZ, 0xc0, !PT ;  /* 0xfffffffe00037812 */ /* 0x000fe400078ec0ff */
[----:B------:R-:W-:-:S03]  /*70b0*/  LOP3.LUT P0, RZ, R25, 0x1bf, RZ, 0xc0, !PT ;  /* 0x000001bf19ff7812 */ /* 0x000fc6000780c0ff */
[----:B------:R-:W-:-:S04]  /*70c0*/  IMAD.IADD R72, R14, 0x1, -R3 ;  /* 0x000000010e487824 */ /* 0x000fc800078e0a03 */
[----:B------:R-:W-:-:S05]  /*70d0*/  IMAD R0, R72, 0x2000, R25 ;  /* 0x0000200048007824 */ /* 0x000fca00078e0219 */
[----:B------:R-:W-:-:S04]  /*70e0*/  SHF.R.U32.HI R0, RZ, 0x4, R0 ;  /* 0x00000004ff007819 */ /* 0x000fc80000011600 */
[----:B------:R-:W-:Y:S01]  /*70f0*/  LOP3.LUT R24, R0, 0x3fff, RZ, 0xc0, !PT ;  /* 0x00003fff00187812 */ /* 0x000fe200078ec0ff */
[----:B------:R-:W-:Y:S06]  /*7100*/  @!P0 BRA `(.L_x_1493) ;  /* 0x0000000000408947 */ /* 0x000fec0003800000 */
[----:B------:R-:W-:Y:S01]  /*7110*/  MOV R14, 0x0 ;  /* 0x00000000000e7802 */ /* 0x000fe20000000f00 */
[----:B------:R-:W-:Y:S01]  /*7120*/  ULDC.64 UR4, c[0x4][0x98] ;  /* 0x0100260000047ab9 */ /* 0x000fe20000000a00 */
[----:B------:R-:W-:Y:S01]  /*7130*/  ULDC.64 UR6, c[0x4][0xa0] ;  /* 0x0100280000067ab9 */ /* 0x000fe20000000a00 */
[----:B------:R-:W-:Y:S01]  /*7140*/  MOV R4, UR4 ;  /* 0x0000000400047c02 */ /* 0x000fe20008000f00 */
[----:B------:R-:W-:Y:S01]  /*7150*/  IMAD.U32 R5, RZ, RZ, UR5 ;  /* 0x00000005ff057e24 */ /* 0x000fe2000f8e00ff */
[----:B------:R-:W-:Y:S01]  /*7160*/  ULDC.64 UR4, c[0x4][0x38] ;  /* 0x01000e0000047ab9 */ /* 0x000fe20000000a00 */
[----:B------:R-:W1:Y:S01]  /*7170*/  LDC.64 R14, c[0x4][R14] ;  /* 0x010000000e0e7b82 */ /* 0x000e620000000a00 */
        /* <DEDUP_REMOVED lines=9> */
.L_x_1493:
[----:B------:R-:W-:Y:S05]  /*7210*/  BSYNC B6 ;  /* 0x0000000000067941 */ /* 0x000fea0003800000 */
.L_x_1492:
        /* <DEDUP_REMOVED lines=13> */
.L_x_1497:
[----:B--2---:R2:W3:Y:S02]  /*72f0*/  SYNCS.PHASECHK.TRANS64.TRYWAIT P0, [R19+URZ+0x32400], R4 ;  /* 0x03240004130075a7 */ /* 0x0044e4000800017f */
[----:B---3--:R-:W-:Y:S05]  /*7300*/  @!P0 NANOSLEEP.SYNCS 0x989680 ;  /* 0x009896800000895d */ /* 0x008fea0003900000 */
[----:B------:R-:W3:Y:S02]  /*7310*/  @!P0 SYNCS.PHASECHK.TRANS64 P0, [R19+URZ+0x32400], R4 ;  /* 0x03240004130085a7 */ /* 0x000ee4000800007f */
[----:B---3--:R-:W-:Y:S05]  /*7320*/  @!P0 BRA `(.L_x_1497) ;  /* 0xfffffffc00f08947 */ /* 0x008fea000383ffff */
.L_x_1496:
[----:B------:R-:W-:Y:S05]  /*7330*/  BSYNC B0 ;  /* 0x0000000000007941 */ /* 0x000fea0003800000 */
.L_x_1495:
[----:B------:R-:W-:Y:S05]  /*7340*/  BRA `(.L_x_1498) ;  /* 0x0000002000d87947 */ /* 0x000fea0003800000 */
.L_x_1494:
[----:B------:R-:W-:Y:S01]  /*7350*/  SHF.R.S32.HI R0, RZ, 0x1f, R48 ;  /* 0x0000001fff007819 */ /* 0x000fe20000011430 */
        /* <DEDUP_REMOVED lines=14> */
[----:B------:R-:W-:Y:S01]  /*7440*/  LEA R26, P2, R6, UR6, 0x1 ;  /* 0x00000006061a7c11 */ /* 0x000fe2000f8408ff */
[----:B------:R-:W-:-:S03]  /*7450*/  IMAD.IADD R25, R9, 0x1, R7 ;  /* 0x0000000109197824 */ /* 0x000fc600078e0207 */
[----:B------:R-:W-:Y:S02]  /*7460*/  LEA.HI.X R28, R4, UR5, R3, 0x1, P1 ;  /* 0x00000005041c7c11 */ /* 0x000fe400088f0c03 */
[----:B------:R-:W-:Y:S01]  /*7470*/  LEA.HI.X R25, R6, UR7, R25, 0x1, P2 ;  /* 0x0000000706197c11 */ /* 0x000fe200090f0c19 */
[----:B------:R-:W-:Y:S06]  /*7480*/  @!P0 BRA `(.L_x_1500) ;  /* 0x0000000000408947 */ /* 0x000fec0003800000 */
[----:B------:R-:W-:Y:S01]  /*7490*/  MOV R14, 0x0 ;  /* 0x00000000000e7802 */ /* 0x000fe20000000f00 */
[----:B------:R-:W-:Y:S01]  /*74a0*/  ULDC.64 UR4, c[0x4][0x98] ;  /* 0x0100260000047ab9 */ /* 0x000fe20000000a00 */
[----:B------:R-:W-:Y:S01]  /*74b0*/  ULDC.64 UR6, c[0x4][0xa0] ;  /* 0x0100280000067ab9 */ /* 0x000fe20000000a00 */
[----:B------:R-:W-:Y:S01]  /*74c0*/  IMAD.U32 R4, RZ, RZ, UR4 ;  /* 0x00000004ff047e24 */ /* 0x000fe2000f8e00ff */
[----:B------:R-:W-:Y:S01]  /*74d0*/  MOV R5, UR5 ;  /* 0x0000000500057c02 */ /* 0x000fe20008000f00 */
        /* <DEDUP_REMOVED lines=11> */
.L_x_1500:
[----:B------:R-:W-:Y:S05]  /*7590*/  BSYNC B6 ;  /* 0x0000000000067941 */ /* 0x000fea0003800000 */
.L_x_1499:
[----:B------:R-:W-:Y:S01]  /*75a0*/  LEA.HI R29, R30, R29, RZ, 0x2 ;  /* 0x0000001d1e1d7211 */ /* 0x000fe200078f10ff */
[----:B------:R-:W-:Y:S01]  /*75b0*/  ULDC.U8 UR4, c[0x0][0x410] ;  /* 0x0001040000047ab9 */ /* 0x000fe20000000000 */
[----:B------:R-:W-:Y:S01]  /*75c0*/  BSSY B0, `(.L_x_1501) ;  /* 0x0000206000007945 */ /* 0x000fe20003800000 */
[----:B------:R-:W-:Y:S01]  /*75d0*/  ISETP.NE.AND P0, PT, RZ, UR4, PT ;  /* 0x00000004ff007c0c */ /* 0x000fe2000bf05270 */
[----:B------:R-:W-:Y:S01]  /*75e0*/  IMAD R0, R49, 0x80, R204 ;  /* 0x0000008031007824 */ /* 0x000fe200078e02cc */
[----:B------:R-:W-:-:S04]  /*75f0*/  SHF.R.S32.HI R29, RZ, 0x1f, R29 ;  /* 0x0000001fff1d7819 */ /* 0x000fc8000001141d */
[----:B------:R-:W-:-:S04]  /*7600*/  LEA.HI R29, R29, R204, RZ, 0x3 ;  /* 0x000000cc1d1d7211 */ /* 0x000fc800078f18ff */
[----:B------:R-:W-:-:S05]  /*7610*/  LOP3.LUT R29, R29, 0xfffffff8, RZ, 0xc0, !PT ;  /* 0xfffffff81d1d7812 */ /* 0x000fca00078ec0ff */
[----:B------:R-:W-:Y:S01]  /*7620*/  IMAD.IADD R29, R204, 0x1, -R29 ;  /* 0x00000001cc1d7824 */ /* 0x000fe200078e0a1d */
[----:B------:R-:W-:Y:S06]  /*7630*/  @!P0 BRA `(.L_x_1502) ;  /* 0x0000001000148947 */ /* 0x000fec0003800000 */
[----:B------:R-:W-:-:S03]  /*7640*/  UMOV UR4, 0xffffffff ;  /* 0xffffffff00047882 */ /* 0x000fc60000000000 */
[----:B------:R-:W-:Y:S05]  /*7650*/  BRA.DIV UR4, `(.L_x_1503) ;  /* 0x0000015204a07947 */ /* 0x000fea000b800000 */
[----:B------:R1:W2:Y:S04]  /*7660*/  SHFL.IDX PT, R3, R28, RZ, 0x1c1f ;  /* 0x001c1fff1c037589 */ /* 0x0002a800000e0000 */
[----:B------:R1:W3:Y:S04]  /*7670*/  SHFL.IDX PT, R20, R27, RZ, 0x1c1f ;  /* 0x001c1fff1b147589 */ /* 0x0002e800000e0000 */
[----:B------:R-:W4:Y:S04]  /*7680*/  SHFL.IDX PT, R25, R25, RZ, 0x1c1f ;  /* 0x001c1fff19197589 */ /* 0x000f2800000e0000 */
[----:B-1----:R-:W0:Y:S02]  /*7690*/  SHFL.IDX PT, R26, R26, RZ, 0x1c1f ;  /* 0x001c1fff1a1a7589 */ /* 0x002e2400000e0000 */
.L_x_1741:
[----:B------:R-:W5:Y:S01]  /*76a0*/  LDL R7, [R1+0x88] ;  /* 0x0000880001077983 */ /* 0x000f620000100800 */
[----:B------:R-:W-:Y:S01]  /*76b0*/  ULDC UR4, c[0x0][0x448] ;  /* 0x0001120000047ab9 */ /* 0x000fe20000000800 */
[C---:B------:R-:W-:Y:S01]  /*76c0*/  IMAD.SHL.U32 R4, R29.reuse, 0x40, RZ ;  /* 0x000000401d047824 */ /* 0x040fe200078e00ff */
[----:B------:R-:W-:Y:S01]  /*76d0*/  BSSY B1, `(.L_x_1504) ;  /* 0x000002a000017945 */ /* 0x000fe20003800000 */
[----:B------:R-:W-:Y:S01]  /*76e0*/  IMAD R27, R154, UR4, RZ ;  /* 0x000000049a1b7c24 */ /* 0x000fe2000f8e02ff */
[----:B------:R-:W-:Y:S02]  /*76f0*/  LOP3.LUT P0, RZ, R29, 0x4, RZ, 0xc0, !PT ;  /* 0x000000041dff7812 */ /* 0x000fe4000780c0ff */
[----:B------:R-:W-:Y:S02]  /*7700*/  CS2R R8, SRZ ;  /* 0x0000000000087805 */ /* 0x000fe4000001ff00 */
[----:B------:R-:W-:Y:S02]  /*7710*/  LOP3.LUT R5, R4, 0x1c0, RZ, 0xc0, !PT ;  /* 0x000001c004057812 */ /* 0x000fe400078ec0ff */
[----:B------:R-:W-:-:S02]  /*7720*/  CS2R R10, SRZ ;  /* 0x00000000000a7805 */ /* 0x000fc4000001ff00 */
[----:B------:R-:W-:Y:S01]  /*7730*/  ISETP.GE.AND P1, PT, R0, R27, PT ;  /* 0x0000001b0000720c */ /* 0x000fe20003f26270 */
[----:B------:R-:W-:Y:S01]  /*7740*/  IMAD R27, R49, -0x80, R27 ;  /* 0xffffff80311b7824 */ /* 0x000fe200078e021b */
[----:B------:R-:W-:Y:S02]  /*7750*/  LOP3.LUT R6, R5, 0x18, R16, 0xf8, !PT ;  /* 0x0000001805067812 */ /* 0x000fe400078ef810 */
[----:B------:R-:W-:-:S04]  /*7760*/  SHF.R.U32.HI R5, RZ, 0x3, R5 ;  /* 0x00000003ff057819 */ /* 0x000fc80000011605 */
[----:B------:R-:W-:Y:S02]  /*7770*/  LOP3.LUT R29, R6, R5, RZ, 0x3c, !PT ;  /* 0x00000005061d7212 */ /* 0x000fe400078e3cff */
[----:B-----5:R-:W-:-:S04]  /*7780*/  LEA.HI R4, R7, R7, RZ, 0x1 ;  /* 0x0000000707047211 */ /* 0x020fc800078f08ff */
[----:B------:R-:W-:-:S05]  /*7790*/  LOP3.LUT R4, R4, 0xfffffffe, RZ, 0xc0, !PT ;  /* 0xfffffffe04047812 */ /* 0x000fca00078ec0ff */
[----:B------:R-:W-:Y:S01]  /*77a0*/  IMAD.IADD R0, R7, 0x1, -R4 ;  /* 0x0000000107007824 */ /* 0x000fe200078e0a04 */
[----:B------:R-:W-:Y:S02]  /*77b0*/  CS2R R4, SRZ ;  /* 0x0000000000047805 */ /* 0x000fe4000001ff00 */
[----:B------:R-:W-:Y:S02]  /*77c0*/  CS2R R6, SRZ ;  /* 0x0000000000067805 */ /* 0x000fe4000001ff00 */
[----:B------:R-:W-:Y:S01]  /*77d0*/  SHF.L.U32 R28, R0, 0x1f, RZ ;  /* 0x0000001f001c7819 */ /* 0x000fe200000006ff */
[----:B------:R-:W-:Y:S06]  /*77e0*/  @P1 BRA `(.L_x_1505) ;  /* 0x0000000000601947 */ /* 0x000fec0003800000 */
[----:B------:R-:W-:Y:S01]  /*77f0*/  ULDC UR4, c[0x0][0x3f4] ;  /* 0x0000fd0000047ab9 */ /* 0x000fe20000000800 */
[----:B---3--:R-:W-:Y:S01]  /*7800*/  MOV R4, R20 ;  /* 0x0000001400047202 */ /* 0x008fe20000000f00 */
[----:B--2---:R-:W-:Y:S01]  /*7810*/  IMAD.MOV.U32 R5, RZ, RZ, R3 ;  /* 0x000000ffff057224 */ /* 0x004fe200078e0003 */
[----:B------:R-:W-:Y:S01]  /*7820*/  ISETP.GE.AND P3, PT, R22, UR4, PT ;  /* 0x0000000416007c0c */ /* 0x000fe2000bf66270 */
[C---:B------:R-:W-:Y:S01]  /*7830*/  IMAD.SHL.U32 R15, R209.reuse, 0x2, RZ ;  /* 0x00000002d10f7824 */ /* 0x040fe200078e00ff */
        /* <DEDUP_REMOVED lines=19> */
.L_x_1505:
[----:B------:R-:W-:Y:S05]  /*7970*/  BSYNC B1 ;  /* 0x0000000000017941 */ /* 0x000fea0003800000 */
.L_x_1504:
[----:B--2---:R-:W2:Y:S01]  /*7980*/  LDL R3, [R1+0x70] ;  /* 0x0000700001037983 */ /* 0x004ea20000100800 */
[----:B------:R-:W3:Y:S01]  /*7990*/  SYNCS.PHASECHK.TRANS64.TRYWAIT P1, [R19+URZ+0x32400], R28 ;  /* 0x0324001c130075a7 */ /* 0x000ee2000802017f */
[----:B-----5:R-:W-:Y:S01]  /*79a0*/  IMAD.MOV.U32 R32, RZ, RZ, R8 ;  /* 0x000000ffff207224 */ /* 0x020fe200078e0008 */
[--C-:B------:R-:W-:Y:S01]  /*79b0*/  SHF.R.U64 R34, R8, 0x10, R9.reuse ;  /* 0x0000001008227819 */ /* 0x100fe20000001209 */
[--C-:B-1----:R-:W-:Y:S01]  /*79c0*/  IMAD.MOV.U32 R12, RZ, RZ, R9.reuse ;  /* 0x000000ffff0c7224 */ /* 0x102fe200078e0009 */
[----:B------:R-:W-:Y:S01]  /*79d0*/  SHF.R.U32.HI R9, RZ, 0x10, R9 ;  /* 0x00000010ff097819 */ /* 0x000fe20000011609 */
[----:B------:R-:W-:Y:S01]  /*79e0*/  IMAD.MOV.U32 R33, RZ, RZ, R10 ;  /* 0x000000ffff217224 */ /* 0x000fe200078e000a */
[----:B------:R-:W-:Y:S01]  /*79f0*/  SHF.R.U64 R35, R10, 0x10, R11 ;  /* 0x000000100a237819 */ /* 0x000fe2000000120b */
[--C-:B------:R-:W-:Y:S01]  /*7a00*/  IMAD.MOV.U32 R10, RZ, RZ, R5.reuse ;  /* 0x000000ffff0a7224 */ /* 0x100fe200078e0005 */
[----:B------:R-:W-:Y:S01]  /*7a10*/  SHF.R.U64 R36, R4, 0x10, R5 ;  /* 0x0000001004247819 */ /* 0x000fe20000001205 */
[----:B0-----:R-:W-:Y:S01]  /*7a20*/  IMAD.MOV.U32 R13, RZ, RZ, R11 ;  /* 0x000000ffff0d7224 */ /* 0x001fe200078e000b */
[----:B------:R-:W-:Y:S01]  /*7a30*/  SHF.R.U32.HI R14, RZ, 0x10, R5 ;  /* 0x00000010ff0e7819 */ /* 0x000fe20000011605 */
[----:B------:R-:W-:Y:S01]  /*7a40*/  IMAD.MOV.U32 R31, RZ, RZ, R6 ;  /* 0x000000ffff1f7224 */ /* 0x000fe200078e0006 */
[----:B------:R-:W-:Y:S01]  /*7a50*/  PRMT R34, R34, 0x5410, R9 ;  /* 0x0000541022227816 */ /* 0x000fe20000000009 */
[----:B------:R-:W-:Y:S01]  /*7a60*/  IMAD.MOV.U32 R5, RZ, RZ, R7 ;  /* 0x000000ffff057224 */ /* 0x000fe200078e0007 */
[----:B------:R-:W-:Y:S01]  /*7a70*/  SHF.R.U32.HI R11, RZ, 0x10, R11 ;  /* 0x00000010ff0b7819 */ /* 0x000fe2000001160b */
[----:B------:R-:W-:Y:S01]  /*7a80*/  BSSY B1, `(.L_x_1506) ;  /* 0x0000012000017945 */ /* 0x000fe20003800000 */
[----:B------:R-:W-:-:S02]  /*7a90*/  VIMNMX R9, R27, 0x80, PT ;  /* 0x000000801b097848 */ /* 0x000fc40003fe0100 */
[--C-:B------:R-:W-:Y:S02]  /*7aa0*/  SHF.R.U64 R37, R6, 0x10, R7.reuse ;  /* 0x0000001006257819 */ /* 0x100fe40000001207 */
[----:B------:R-:W-:Y:S02]  /*7ab0*/  SHF.R.U32.HI R6, RZ, 0x10, R7 ;  /* 0x00000010ff067819 */ /* 0x000fe40000011607 */
[----:B------:R-:W-:Y:S02]  /*7ac0*/  PRMT R32, R32, 0x5410, R12 ;  /* 0x0000541020207816 */ /* 0x000fe4000000000c */
[----:B------:R-:W-:Y:S02]  /*7ad0*/  PRMT R33, R33, 0x5410, R13 ;  /* 0x0000541021217816 */ /* 0x000fe4000000000d */
[----:B------:R-:W-:Y:S02]  /*7ae0*/  PRMT R35, R35, 0x5410, R11 ;  /* 0x0000541023237816 */ /* 0x000fe4000000000b */
[----:B------:R-:W-:-:S02]  /*7af0*/  ISETP.GE.AND P2, PT, R204, R9, PT ;  /* 0x00000009cc00720c */ /* 0x000fc40003f46270 */
[----:B------:R-:W-:Y:S02]  /*7b00*/  PRMT R36, R36, 0x5410, R14 ;  /* 0x0000541024247816 */ /* 0x000fe4000000000e */
[----:B------:R-:W-:Y:S01]  /*7b10*/  PRMT R31, R31, 0x5410, R5 ;  /* 0x000054101f1f7816 */ /* 0x000fe20000000005 */
[----:B--2---:R-:W-:Y:S01]  /*7b20*/  IMAD R8, R3, 0x200, R29 ;  /* 0x0000020003087824 */ /* 0x004fe200078e021d */
[----:B------:R-:W-:-:S03]  /*7b30*/  MOV R29, R4 ;  /* 0x00000004001d7202 */ /* 0x000fc60000000f00 */
[----:B------:R-:W-:Y:S01]  /*7b40*/  IMAD R8, R8, 0x2, R19 ;  /* 0x0000000208087824 */ /* 0x000fe200078e0213 */
[----:B------:R-:W-:-:S03]  /*7b50*/  PRMT R29, R29, 0x5410, R10 ;  /* 0x000054101d1d7816 */ /* 0x000fc6000000000a */
[C---:B------:R-:W-:Y:S02]  /*7b60*/  VIADD R4, R8.reuse, 0x18400 ;  /* 0x0001840008047836 */ /* 0x040fe40000000000 */
[----:B------:R-:W-:Y:S02]  /*7b70*/  VIADD R3, R8, 0x18440 ;  /* 0x0001844008037836 */ /* 0x000fe40000000000 */
[----:B------:R-:W-:Y:S01]  /*7b80*/  @P0 VIADD R3, R4, 0xffffffc0 ;  /* 0xffffffc004030836 */ /* 0x000fe20000000000 */
[----:B---3--:R-:W-:Y:S06]  /*7b90*/  @!P1 BRA `(.L_x_1507) ;  /* 0x0000014c00c49947 */ /* 0x008fec0003800000 */
.L_x_1742:
[----:B------:R-:W-:Y:S05]  /*7ba0*/  BSYNC B1 ;  /* 0x0000000000017941 */ /* 0x000fea0003800000 */
.L_x_1506:
[----:B------:R-:W-:Y:S01]  /*7bb0*/  BSSY B1, `(.L_x_1508) ;  /* 0x0000056000017945 */ /* 0x000fe20003800000 */
[----:B------:R-:W-:-:S03]  /*7bc0*/  PRMT R37, R37, 0x5410, R6 ;  /* 0x0000541025257816 */ /* 0x000fc60000000006 */
[----:B------:R-:W-:Y:S05]  /*7bd0*/  @P2 BRA `(.L_x_1509) ;  /* 0x00000004004c2947 */ /* 0x000fea0003800000 */
[----:B------:R-:W1:Y:S01]  /*7be0*/  LDC R4, c[0x0][0x3f4] ;  /* 0x0000fd00ff047b82 */ /* 0x000e620000000800 */
[----:B------:R-:W-:Y:S01]  /*7bf0*/  BSSY B2, `(.L_x_1510) ;  /* 0x000002a000027945 */ /* 0x000fe20003800000 */
[-C--:B-1----:R-:W-:Y:S02]  /*7c00*/  ISETP.GE.AND P0, PT, R22, R4.reuse, PT ;  /* 0x000000041600720c */ /* 0x082fe40003f06270 */
[----:B------:R-:W-:-:S11]  /*7c10*/  ISETP.GE.AND P1, PT, R209, R4, PT ;  /* 0x00000004d100720c */ /* 0x000fd60003f26270 */
[----:B------:R-:W-:Y:S05]  /*7c20*/  @P0 BRA `(.L_x_1511) ;  /* 0x0000000000980947 */ /* 0x000fea0003800000 */
[----:B------:R-:W1:Y:S01]  /*7c30*/  LDS.128 R4, [R8+0x18400] ;  /* 0x0184000008047984 */ /* 0x000e620000000c00 */
[----:B------:R-:W-:Y:S02]  /*7c40*/  HADD2.F32 R21, -RZ, R29.H0_H0 ;  /* 0x2000001dff157230 */ /* 0x000fe40000004100 */
[----:B------:R-:W-:Y:S02]  /*7c50*/  HADD2.F32 R15, -RZ, R32.H0_H0 ;  /* 0x20000020ff0f7230 */ /* 0x000fe40000004100 */
[----:B------:R-:W-:Y:S02]  /*7c60*/  HADD2.F32 R14, -RZ, R34.H0_H0 ;  /* 0x20000022ff0e7230 */ /* 0x000fe40000004100 */
[----:B------:R-:W-:Y:S02]  /*7c70*/  HADD2.F32 R20, -RZ, R36.H0_H0 ;  /* 0x20000024ff147230 */ /* 0x000fe40000004100 */
[--C-:B-1----:R-:W-:Y:S02]  /*7c80*/  HADD2.F32 R10, -RZ, R4.reuse.H0_H0 ;  /* 0x20000004ff0a7230 */ /* 0x102fe40000004100 */
[----:B------:R-:W-:-:S02]  /*7c90*/  HADD2.F32 R4, -RZ, R4.H1_H1 ;  /* 0x30000004ff047230 */ /* 0x000fc40000004100 */
[--C-:B------:R-:W-:Y:S02]  /*7ca0*/  HADD2.F32 R11, -RZ, R5.reuse.H0_H0 ;  /* 0x20000005ff0b7230 */ /* 0x100fe40000004100 */
[----:B------:R-:W-:Y:S02]  /*7cb0*/  HADD2.F32 R5, -RZ, R5.H1_H1 ;  /* 0x30000005ff057230 */ /* 0x000fe40000004100 */
[C---:B----4-:R-:W-:Y:S01]  /*7cc0*/  FMUL.FTZ R25, R4.reuse, R21 ;  /* 0x0000001504197220 */ /* 0x050fe20000410000 */
[-C--:B------:R-:W-:Y:S01]  /*7cd0*/  FMUL.FTZ R4, R4, R15.reuse ;  /* 0x0000000f04047220 */ /* 0x080fe20000410000 */
[--C-:B------:R-:W-:Y:S02]  /*7ce0*/  HADD2.F32 R12, -RZ, R6.reuse.H0_H0 ;  /* 0x20000006ff0c7230 */ /* 0x100fe40000004100 */
[----:B------:R-:W-:Y:S02]  /*7cf0*/  HADD2.F32 R13, -RZ, R7.H0_H0 ;  /* 0x20000007ff0d7230 */ /* 0x000fe40000004100 */
[C---:B0-----:R-:W-:Y:S01]  /*7d00*/  FMUL.FTZ R28, R5.reuse, R20 ;  /* 0x00000014051c7220 */ /* 0x041fe20000410000 */
[C---:B------:R-:W-:Y:S01]  /*7d10*/  FFMA.FTZ R25, R10.reuse, R15, -R25 ;  /* 0x0000000f0a197223 */ /* 0x040fe20000010819 */
[----:B------:R-:W-:Y:S01]  /*7d20*/  FFMA.FTZ R26, R10, R21, R4 ;  /* 0x000000150a1a7223 */ /* 0x000fe20000010004 */
        /* <DEDUP_REMOVED lines=11> */
[C---:B------:R-:W-:Y:S01]  /*7de0*/  FMUL.FTZ R20, R7.reuse, R10 ;  /* 0x0000000a07147220 */ /* 0x040fe20000410000 */
[C---:B------:R-:W-:Y:S01]  /*7df0*/  FFMA.FTZ R6, R12.reuse, R5, -R21 ;  /* 0x000000050c067223 */ /* 0x040fe20000010815 */
[-C--:B------:R-:W-:Y:S01]  /*7e00*/  FMUL.FTZ R27, R7, R4.reuse ;  /* 0x00000004071b7220 */ /* 0x080fe20000410000 */
[----:B------:R-:W-:Y:S01]  /*7e10*/  FFMA.FTZ R15, R12, R15, R14 ;  /* 0x0000000f0c0f7223 */ /* 0x000fe2000001000e */
[C---:B------:R-:W-:Y:S01]  /*7e20*/  FFMA.FTZ R7, R13.reuse, R4, -R20 ;  /* 0x000000040d077223 */ /* 0x040fe20000010814 */
[----:B------:R-:W-:Y:S01]  /*7e30*/  F2FP.F16.F32.PACK_AB R4, R26, R25 ;  /* 0x000000191a04723e */ /* 0x000fe200000000ff */
[----:B------:R-:W-:Y:S01]  /*7e40*/  FFMA.FTZ R10, R13, R10, R27 ;  /* 0x0000000a0d0a7223 */ /* 0x000fe2000001001b */
[----:B------:R-:W-:Y:S02]  /*7e50*/  F2FP.F16.F32.PACK_AB R5, R11, R28 ;  /* 0x0000001c0b05723e */ /* 0x000fe400000000ff */
[----:B------:R-:W-:-:S02]  /*7e60*/  F2FP.F16.F32.PACK_AB R6, R15, R6 ;  /* 0x000000060f06723e */ /* 0x000fc400000000ff */
[----:B------:R-:W-:-:S05]  /*7e70*/  F2FP.F16.F32.PACK_AB R7, R10, R7 ;  /* 0x000000070a07723e */ /* 0x000fca00000000ff */
[----:B------:R1:W-:Y:S02]  /*7e80*/  STS.128 [R8+0x18400], R4 ;  /* 0x0184000408007388 */ /* 0x0003e40000000c00 */
.L_x_1511:
[----:B------:R-:W-:Y:S05]  /*7e90*/  BSYNC B2 ;  /* 0x0000000000027941 */ /* 0x000fea0003800000 */
.L_x_1510:
[----:B------:R-:W-:Y:S05]  /*7ea0*/  @P1 BRA `(.L_x_1509) ;  /* 0x0000000000981947 */ /* 0x000fea0003800000 */
[----:B-1----:R-:W1:Y:S01]  /*7eb0*/  LDS.128 R4, [R3] ;  /* 0x0000000003047984 */ /* 0x002e620000000c00 */
        /* <DEDUP_REMOVED lines=36> */
[----:B------:R2:W-:Y:S02]  /*8100*/  STS.128 [R3], R4 ;  /* 0x0000000403007388 */ /* 0x0005e40000000c00 */
.L_x_1509:
[----:B------:R-:W-:Y:S05]  /*8110*/  BSYNC B1 ;  /* 0x0000000000017941 */ /* 0x000fea0003800000 */
.L_x_1508:
        /* <DEDUP_REMOVED lines=8> */
[----:B------:R-:W1:Y:S01]  /*81a0*/  LDS.128 R4, [R8+0x1a400] ;  /* 0x01a4000008047984 */ /* 0x000e620000000c00 */
[--C-:B------:R-:W-:Y:S02]  /*81b0*/  HADD2.F32 R21, -RZ, R29.reuse.H0_H0 ;  /* 0x2000001dff157230 */ /* 0x100fe40000004100 */
[----:B------:R-:W-:Y:S02]  /*81c0*/  HADD2.F32 R15, -RZ, R32.H0_H0 ;  /* 0x20000020ff0f7230 */ /* 0x000fe40000004100 */
[----:B0-----:R-:W-:Y:S02]  /*81d0*/  HADD2.F32 R28, -RZ, R36.H0_H0 ;  /* 0x20000024ff1c7230 */ /* 0x001fe40000004100 */
[----:B------:R-:W-:Y:S02]  /*81e0*/  HADD2.F32 R26, -RZ, R34.H0_H0 ;  /* 0x20000022ff1a7230 */ /* 0x000fe40000004100 */
[----:B----4-:R-:W-:Y:S02]  /*81f0*/  HADD2.F32 R25, -RZ, R29.H1_H1 ;  /* 0x3000001dff197230 */ /* 0x010fe40000004100 */
[----:B------:R-:W-:-:S02]  /*8200*/  HADD2.F32 R30, -RZ, R36.H1_H1 ;  /* 0x30000024ff1e7230 */ /* 0x000fc40000004100 */
[--C-:B-1----:R-:W-:Y:S02]  /*8210*/  HADD2.F32 R9, -RZ, R4.reuse.H0_H0 ;  /* 0x20000004ff097230 */ /* 0x102fe40000004100 */
[----:B------:R-:W-:Y:S02]  /*8220*/  HADD2.F32 R4, -RZ, R4.H1_H1 ;  /* 0x30000004ff047230 */ /* 0x000fe40000004100 */
[--C-:B------:R-:W-:Y:S02]  /*8230*/  HADD2.F32 R10, -RZ, R5.reuse.H0_H0 ;  /* 0x20000005ff0a7230 */ /* 0x100fe40000004100 */
        /* <DEDUP_REMOVED lines=27> */
[----:B------:R1:W-:Y:S02]  /*83f0*/  STS.128 [R8+0x1a400], R4 ;  /* 0x01a4000408007388 */ /* 0x0003e40000000c00 */
.L_x_1514:
[----:B------:R-:W-:Y:S05]  /*8400*/  BSYNC B1 ;  /* 0x0000000000017941 */ /* 0x000fea0003800000 */
.L_x_1513:
[----:B------:R-:W-:Y:S05]  /*8410*/  @P1 BRA `(.L_x_1512) ;  /* 0x0000001000801947 */ /* 0x000fea0003800000 */
[----:B-1----:R-:W1:Y:S01]  /*8420*/  LDS.128 R4, [R3+0x2000] ;  /* 0x0020000003047984 */ /* 0x002e620000000c00 */
[----:B------:R-:W-:Y:S02]  /*8430*/  HADD2.F32 R14, -RZ, R33.H0_H0 ;  /* 0x20000021ff0e7230 */ /* 0x000fe40000004100 */
[----:B------:R-:W-:Y:S02]  /*8440*/  HADD2.F32 R20, -RZ, R31.H0_H0 ;  /* 0x2000001fff147230 */ /* 0x000fe40000004100 */
[----:B----4-:R-:W-:Y:S02]  /*8450*/  HADD2.F32 R25, -RZ, R37.H0_H0 ;  /* 0x20000025ff197230 */ /* 0x010fe40000004100 */
[----:B------:R-:W-:Y:S02]  /*8460*/  HADD2.F32 R21, -RZ, R35.H0_H0 ;  /* 0x20000023ff157230 */ /* 0x000fe40000004100 */
[----:B------:R-:W-:Y:S02]  /*8470*/  HADD2.F32 R26, -RZ, R31.H1_H1 ;  /* 0x3000001fff1a7230 */ /* 0x000fe40000004100 */
        /* <DEDUP_REMOVED lines=31> */
[----:B------:R2:W-:Y:S01]  /*8670*/  STS.128 [R3+0x2000], R4 ;  /* 0x0020000403007388 */ /* 0x0005e20000000c00 */
[----:B------:R-:W-:Y:S05]  /*8680*/  BRA `(.L_x_1512) ;  /* 0x0000000c00e47947 */ /* 0x000fea0003800000 */
.L_x_1502:
[----:B------:R-:W-:-:S03]  /*8690*/  UMOV UR4, 0xffffffff ;  /* 0xffffffff00047882 */ /* 0x000fc60000000000 */
[----:B------:R-:W-:Y:S05]  /*86a0*/  BRA.DIV UR4, `(.L_x_1515) ;  /* 0x0000014604147947 */ /* 0x000fea000b800000 */
[----:B------:R1:W2:Y:S04]  /*86b0*/  SHFL.IDX PT, R3, R28, RZ, 0x1c1f ;  /* 0x001c1fff1c037589 */ /* 0x0002a800000e0000 */
[----:B------:R1:W3:Y:S04]  /*86c0*/  SHFL.IDX PT, R20, R27, RZ, 0x1c1f ;  /* 0x001c1fff1b147589 */ /* 0x0002e800000e0000 */
[----:B------:R1:W4:Y:S04]  /*86d0*/  SHFL.IDX PT, R21, R25, RZ, 0x1c1f ;  /* 0x001c1fff19157589 */ /* 0x00032800000e0000 */
[----:B------:R1:W0:Y:S02]  /*86e0*/  SHFL.IDX PT, R14, R26, RZ, 0x1c1f ;  /* 0x001c1fff1a0e7589 */ /* 0x00022400000e0000 */
.L_x_1748:
[----:B------:R-:W5:Y:S01]  /*86f0*/  LDL R5, [R1+0x88] ;  /* 0x0000880001057983 */ /* 0x000f620000100800 */
[----:B------:R-:W-:Y:S01]  /*8700*/  ULDC UR4, c[0x0][0x448] ;  /* 0x0001120000047ab9 */ /* 0x000fe20000000800 */
[----:B------:R-:W-:Y:S01]  /*8710*/  BSSY B1, `(.L_x_1516) ;  /* 0x0000019000017945 */ /* 0x000fe20003800000 */
[----:B-1----:R-:W-:Y:S01]  /*8720*/  IMAD R25, R154, UR4, RZ ;  /* 0x000000049a197c24 */ /* 0x002fe2000f8e02ff */
[----:B------:R-:W-:Y:S02]  /*8730*/  CS2R R6, SRZ ;  /* 0x0000000000067805 */ /* 0x000fe4000001ff00 */
[----:B------:R-:W-:Y:S02]  /*8740*/  CS2R R10, SRZ ;  /* 0x00000000000a7805 */ /* 0x000fe4000001ff00 */
[----:B------:R-:W-:Y:S02]  /*8750*/  CS2R R8, SRZ ;  /* 0x0000000000087805 */ /* 0x000fe4000001ff00 */
[----:B------:R-:W-:Y:S01]  /*8760*/  ISETP.GE.AND P0, PT, R0, R25, PT ;  /* 0x000000190000720c */ /* 0x000fe20003f06270 */
[----:B------:R-:W-:Y:S01]  /*8770*/  IMAD R25, R49, -0x80, R25 ;  /* 0xffffff8031197824 */ /* 0x000fe200078e0219 */
[----:B-----5:R-:W-:-:S04]  /*8780*/  LEA.HI R4, R5, R5, RZ, 0x1 ;  /* 0x0000000505047211 */ /* 0x020fc800078f08ff */
[----:B------:R-:W-:-:S05]  /*8790*/  LOP3.LUT R4, R4, 0xfffffffe, RZ, 0xc0, !PT ;  /* 0xfffffffe04047812 */ /* 0x000fca00078ec0ff */
[----:B------:R-:W-:Y:S01]  /*87a0*/  IMAD.IADD R0, R5, 0x1, -R4 ;  /* 0x0000000105007824 */ /* 0x000fe200078e0a04 */
[----:B------:R-:W-:-:S04]  /*87b0*/  CS2R R4, SRZ ;  /* 0x0000000000047805 */ /* 0x000fc8000001ff00 */
        /* <DEDUP_REMOVED lines=14> */
.L_x_1517:
[----:B------:R-:W-:Y:S05]  /*88a0*/  BSYNC B1 ;  /* 0x0000000000017941 */ /* 0x000fea0003800000 */
.L_x_1516:
[----:B------:R-:W3:Y:S01]  /*88b0*/  SYNCS.PHASECHK.TRANS64.TRYWAIT P1, [R19+URZ+0x32400], R26 ;  /* 0x0324001a130075a7 */ /* 0x000ee2000802017f */
[----:B-----5:R-:W-:Y:S01]  /*88c0*/  MOV R42, R8 ;  /* 0x00000008002a7202 */ /* 0x020fe20000000f00 */
[--C-:B-1----:R-:W-:Y:S01]  /*88d0*/  IMAD.MOV.U32 R12, RZ, RZ, R9.reuse ;  /* 0x000000ffff0c7224 */ /* 0x102fe200078e0009 */
[--C-:B------:R-:W-:Y:S01]  /*88e0*/  SHF.R.U64 R43, R8, 0x10, R9.reuse ;  /* 0x00000010082b7819 */ /* 0x100fe20000001209 */
[----:B------:R-:W-:Y:S01]  /*88f0*/  IMAD.MOV.U32 R40, RZ, RZ, R4 ;  /* 0x000000ffff287224 */ /* 0x000fe200078e0004 */
[----:B0-----:R-:W-:Y:S01]  /*8900*/  SHF.R.U32.HI R13, RZ, 0x10, R9 ;  /* 0x00000010ff0d7819 */ /* 0x001fe20000011609 */
[----:B------:R-:W-:Y:S01]  /*8910*/  IMAD.MOV.U32 R41, RZ, RZ, R10 ;  /* 0x000000ffff297224 */ /* 0x000fe200078e000a */
[----:B------:R-:W-:Y:S01]  /*8920*/  SHF.R.U64 R45, R4, 0x10, R5 ;  /* 0x00000010042d7819 */ /* 0x000fe20000001205 */
[--C-:B------:R-:W-:Y:S01]  /*8930*/  IMAD.MOV.U32 R9, RZ, RZ, R11.reuse ;  /* 0x000000ffff097224 */ /* 0x100fe200078e000b */
[----:B------:R-:W-:Y:S01]  /*8940*/  SHF.R.U64 R44, R10, 0x10, R11 ;  /* 0x000000100a2c7819 */ /* 0x000fe2000000120b */
[----:B------:R-:W-:Y:S01]  /*8950*/  IMAD.MOV.U32 R8, RZ, RZ, R5 ;  /* 0x000000ffff087224 */ /* 0x000fe200078e0005 */
[--C-:B------:R-:W-:Y:S01]  /*8960*/  SHF.R.U64 R46, R6, 0x10, R7.reuse ;  /* 0x00000010062e7819 */ /* 0x100fe20000001207 */
[----:B------:R-:W-:Y:S01]  /*8970*/  IMAD.MOV.U32 R39, RZ, RZ, R6 ;  /* 0x000000ffff277224 */ /* 0x000fe200078e0006 */
[----:B------:R-:W-:Y:S01]  /*8980*/  VIMNMX R25, R25, 0x80, PT ;  /* 0x0000008019197848 */ /* 0x000fe20003fe0100 */
[----:B------:R-:W-:Y:S01]  /*8990*/  IMAD.MOV.U32 R4, RZ, RZ, R7 ;  /* 0x000000ffff047224 */ /* 0x000fe200078e0007 */
[----:B------:R-:W-:Y:S01]  /*89a0*/  SHF.R.U32.HI R10, RZ, 0x10, R11 ;  /* 0x00000010ff0a7819 */ /* 0x000fe2000001160b */
[----:B--2---:R-:W0:Y:S01]  /*89b0*/  LDC R3, c[0x0][0x3f4] ;  /* 0x0000fd00ff037b82 */ /* 0x004e220000000800 */
[----:B------:R-:W-:Y:S01]  /*89c0*/  VIADD R14, R204, 0x40 ;  /* 0x00000040cc0e7836 */ /* 0x000fe20000000000 */
[----:B------:R-:W-:Y:S01]  /*89d0*/  SHF.R.U32.HI R5, RZ, 0x10, R5 ;  /* 0x00000010ff057819 */ /* 0x000fe20000011605 */
        /* <DEDUP_REMOVED lines=14> */
[----:B---3--:R-:W-:-:S12]  /*8ac0*/  @!P1 BRA `(.L_x_1519) ;  /* 0x00000140007c9947 */ /* 0x008fd80003800000 */
.L_x_1749:
[----:B------:R-:W-:Y:S05]  /*8ad0*/  BSYNC B1 ;  /* 0x0000000000017941 */ /* 0x000fea0003800000 */
.L_x_1518:
[----:B------:R-:W-:Y:S01]  /*8ae0*/  BSSY B1, `(.L_x_1520) ;  /* 0x000005a000017945 */ /* 0x000fe20003800000 */
[----:B------:R-:W-:-:S03]  /*8af0*/  LOP3.LUT R3, R3, 0x38, RZ, 0xc0, !PT ;  /* 0x0000003803037812 */ /* 0x000fc600078ec0ff */
[----:B------:R-:W-:Y:S05]  /*8b00*/  @P2 BRA `(.L_x_1521) ;  /* 0x00000004005c2947 */ /* 0x000fea0003800000 */
[----:B------:R-:W2:Y:S01]  /*8b10*/  LDL R9, [R1+0x70] ;  /* 0x0000700001097983 */ /* 0x000ea20000100800 */
[----:B------:R-:W-:Y:S02]  /*8b20*/  IMAD.SHL.U32 R4, R29, 0x40, RZ ;  /* 0x000000401d047824 */ /* 0x000fe400078e00ff */
[----:B------:R-:W-:Y:S02]  /*8b30*/  HADD2.F32 R29, -RZ, R40.H0_H0 ;  /* 0x20000028ff1d7230 */ /* 0x000fe40000004100 */
[----:B------:R-:W-:Y:S01]  /*8b40*/  HADD2.F32 R27, -RZ, R42.H0_H0 ;  /* 0x2000002aff1b7230 */ /* 0x000fe20000004100 */
[----:B------:R-:W-:Y:S01]  /*8b50*/  LOP3.LUT R8, R4, 0x1c0, RZ, 0xc0, !PT ;  /* 0x000001c004087812 */ /* 0x000fe200078ec0ff */
[--C-:B------:R-:W-:Y:S02]  /*8b60*/  HADD2.F32 R31, -RZ, R45.reuse.H0_H0 ;  /* 0x2000002dff1f7230 */ /* 0x100fe40000004100 */
[----:B------:R-:W-:Y:S01]  /*8b70*/  HADD2.F32 R28, -RZ, R45.H1_H1 ;  /* 0x3000002dff1c7230 */ /* 0x000fe20000004100 */
[----:B------:R-:W-:-:S02]  /*8b80*/  SHF.R.U32.HI R5, RZ, 0x3, R8 ;  /* 0x00000003ff057819 */ /* 0x000fc40000011608 */
[----:B------:R-:W-:Y:S02]  /*8b90*/  LOP3.LUT R4, R8, 0x38, R16, 0xf8, !PT ;  /* 0x0000003808047812 */ /* 0x000fe400078ef810 */
[----:B------:R-:W-:Y:S02]  /*8ba0*/  LOP3.LUT R8, R5, R3, R8, 0x1e, !PT ;  /* 0x0000000305087212 */ /* 0x000fe400078e1e08 */
[----:B------:R-:W-:-:S03]  /*8bb0*/  LOP3.LUT R4, R4, R5, RZ, 0x3c, !PT ;  /* 0x0000000504047212 */ /* 0x000fc600078e3cff */
[C---:B--2---:R-:W-:Y:S02]  /*8bc0*/  IMAD R8, R9.reuse, 0x200, R8 ;  /* 0x0000020009087824 */ /* 0x044fe400078e0208 */
[----:B------:R-:W-:Y:S02]  /*8bd0*/  IMAD R4, R9, 0x200, R4 ;  /* 0x0000020009047824 */ /* 0x000fe400078e0204 */
[----:B------:R-:W-:-:S03]  /*8be0*/  IMAD R38, R8, 0x2, R19 ;  /* 0x0000000208267824 */ /* 0x000fc600078e0213 */
[----:B------:R-:W-:Y:S02]  /*8bf0*/  LEA R36, R4, R19, 0x1 ;  /* 0x0000001304247211 */ /* 0x000fe400078e08ff */
[----:B------:R-:W1:Y:S04]  /*8c00*/  LDS.128 R8, [R38+0x18400] ;  /* 0x0184000026087984 */ /* 0x000e680000000c00 */
[----:B------:R-:W2:Y:S01]  /*8c10*/  LDS.128 R4, [R36+0x18400] ;  /* 0x0184000024047984 */ /* 0x000ea20000000c00 */
[--C-:B-1----:R-:W-:Y:S02]  /*8c20*/  HADD2.F32 R20, -RZ, R8.reuse.H0_H0 ;  /* 0x20000008ff147230 */ /* 0x102fe40000004100 */
[----:B------:R-:W-:Y:S02]  /*8c30*/  HADD2.F32 R8, -RZ, R8.H1_H1 ;  /* 0x30000008ff087230 */ /* 0x000fe40000004100 */
[----:B--2---:R-:W-:-:S02]  /*8c40*/  HADD2.F32 R12, -RZ, R4.H0_H0 ;  /* 0x20000004ff0c7230 */ /* 0x004fc40000004100 */
[C---:B------:R-:W-:Y:S01]  /*8c50*/  FMUL.FTZ R33, R20.reuse, R29 ;  /* 0x0000001d14217220 */ /* 0x040fe20000410000 */
[----:B------:R-:W-:Y:S01]  /*8c60*/  FMUL.FTZ R35, R20, R27 ;  /* 0x0000001b14237220 */ /* 0x000fe20000410000 */
[----:B----4-:R-:W-:Y:S02]  /*8c70*/  HADD2.F32 R21, -RZ, R9.H0_H0 ;  /* 0x20000009ff157230 */ /* 0x010fe40000004100 */
[----:B------:R-:W-:Y:S01]  /*8c80*/  FMUL.FTZ R37, R8, R31 ;  /* 0x0000001f08257220 */ /* 0x000fe20000410000 */
[C---:B------:R-:W-:Y:S01]  /*8c90*/  FFMA.FTZ R33, R12.reuse, R27, -R33 ;  /* 0x0000001b0c217223 */ /* 0x040fe20000010821 */
[----:B------:R-:W-:Y:S02]  /*8ca0*/  HADD2.F32 R27, -RZ, R43.H0_H0 ;  /* 0x2000002bff1b7230 */ /* 0x000fe40000004100 */
[----:B------:R-:W-:Y:S01]  /*8cb0*/  FFMA.FTZ R35, R12, R29, R35 ;  /* 0x0000001d0c237223 */ /* 0x000fe20000010023 */
[----:B------:R-:W-:Y:S02]  /*8cc0*/  HADD2.F32 R20, -RZ, R40.H1_H1 ;  /* 0x30000028ff147230 */ /* 0x000fe40000004100 */
[----:B------:R-:W-:-:S02]  /*8cd0*/  HADD2.F32 R4, -RZ, R4.H1_H1 ;  /* 0x30000004ff047230 */ /* 0x000fc40000004100 */
[-C--:B------:R-:W-:Y:S01]  /*8ce0*/  FMUL.FTZ R29, R8, R27.reuse ;  /* 0x0000001b081d7220 */ /* 0x080fe20000410000 */
[----:B------:R-:W-:Y:S02]  /*8cf0*/  HADD2.F32 R12, -RZ, R42.H1_H1 ;  /* 0x3000002aff0c7230 */ /* 0x000fe40000004100 */
[C---:B------:R-:W-:Y:S01]  /*8d00*/  FMUL.FTZ R8, R21.reuse, R20 ;  /* 0x0000001415087220 */ /* 0x040fe20000410000 */
[----:B------:R-:W-:Y:S02]  /*8d10*/  HADD2.F32 R13, -RZ, R5.H0_H0 ;  /* 0x20000005ff0d7230 */ /* 0x000fe40000004100 */
[C---:B------:R-:W-:Y:S01]  /*8d20*/  FFMA.FTZ R30, R4.reuse, R27, -R37 ;  /* 0x0000001b041e7223 */ /* 0x040fe20000010825 */
[----:B------:R-:W-:Y:S01]  /*8d30*/  FFMA.FTZ R32, R4, R31, R29 ;  /* 0x0000001f04207223 */ /* 0x000fe2000001001d */
[----:B------:R-:W-:Y:S02]  /*8d40*/  HADD2.F32 R9, -RZ, R9.H1_H1 ;  /* 0x30000009ff097230 */ /* 0x000fe40000004100 */
[----:B------:R-:W-:Y:S01]  /*8d50*/  FMUL.FTZ R27, R21, R12 ;  /* 0x0000000c151b7220 */ /* 0x000fe20000410000 */
[----:B------:R-:W-:-:S02]  /*8d60*/  HADD2.F32 R4, -RZ, R43.H1_H1 ;  /* 0x3000002bff047230 */ /* 0x000fc40000004100 */
[C---:B------:R-:W-:Y:S01]  /*8d70*/  FFMA.FTZ R21, R13.reuse, R12, -R8 ;  /* 0x0000000c0d157223 */ /* 0x040fe20000010808 */
[----:B------:R-:W-:Y:S02]  /*8d80*/  HADD2.F32 R25, -RZ, R10.H0_H0 ;  /* 0x2000000aff197230 */ /* 0x000fe40000004100 */
[----:B------:R-:W-:Y:S01]  /*8d90*/  FFMA.FTZ R27, R13, R20, R27 ;  /* 0x000000140d1b7223 */ /* 0x000fe2000001001b */
[----:B------:R-:W-:Y:S02]  /*8da0*/  HADD2.F32 R12, -RZ, R39.H0_H0 ;  /* 0x20000027ff0c7230 */ /* 0x000fe40000004100 */
[C---:B------:R-:W-:Y:S01]  /*8db0*/  FMUL.FTZ R20, R9.reuse, R28 ;  /* 0x0000001c09147220 */ /* 0x040fe20000410000 */
[----:B------:R-:W-:Y:S02]  /*8dc0*/  HADD2.F32 R5, -RZ, R5.H1_H1 ;  /* 0x30000005ff057230 */ /* 0x000fe40000004100 */
[----:B------:R-:W-:Y:S01]  /*8dd0*/  FMUL.FTZ R34, R9, R4 ;  /* 0x0000000409227220 */ /* 0x000fe20000410000 */
[----:B------:R-:W-:-:S02]  /*8de0*/  HADD2.F32 R8, -RZ, R41.H0_H0 ;  /* 0x20000029ff087230 */ /* 0x000fc40000004100 */
[----:B------:R-:W-:Y:S01]  /*8df0*/  FMUL.FTZ R29, R25, R12 ;  /* 0x0000000c191d7220 */ /* 0x000fe20000410000 */
[----:B------:R-:W-:Y:S02]  /*8e00*/  HADD2.F32 R10, -RZ, R10.H1_H1 ;  /* 0x3000000aff0a7230 */ /* 0x000fe40000004100 */
[----:B------:R-:W-:Y:S01]  /*8e10*/  FFMA.FTZ R20, R5, R4, -R20 ;  /* 0x0000000405147223 */ /* 0x000fe20000010814 */
[----:B------:R-:W-:Y:S02]  /*8e20*/  HADD2.F32 R13, -RZ, R46.H0_H0 ;  /* 0x2000002eff0d7230 */ /* 0x000fe40000004100 */
[----:B------:R-:W-:Y:S01]  /*8e30*/  FMUL.FTZ R25, R25, R8 ;  /* 0x0000000819197220 */ /* 0x000fe20000410000 */
[--C-:B------:R-:W-:Y:S02]  /*8e40*/  HADD2.F32 R14, -RZ, R6.reuse.H0_H0 ;  /* 0x20000006ff0e7230 */ /* 0x100fe40000004100 */
[----:B------:R-:W-:Y:S01]  /*8e50*/  FFMA.FTZ R34, R5, R28, R34 ;  /* 0x0000001c05227223 */ /* 0x000fe20000010022 */
[----:B------:R-:W-:-:S02]  /*8e60*/  HADD2.F32 R6, -RZ, R6.H1_H1 ;  /* 0x30000006ff067230 */ /* 0x000fc40000004100 */
[----:B------:R-:W-:Y:S01]  /*8e70*/  FMUL.FTZ R5, R10, R13 ;  /* 0x0000000d0a057220 */ /* 0x000fe20000410000 */
[----:B------:R-:W-:Y:S02]  /*8e80*/  HADD2.F32 R9, -RZ, R44.H0_H0 ;  /* 0x2000002cff097230 */ /* 0x000fe40000004100 */
[C---:B------:R-:W-:Y:S01]  /*8e90*/  FFMA.FTZ R25, R14.reuse, R12, R25 ;  /* 0x0000000c0e197223 */ /* 0x040fe20000010019 */
[--C-:B0-----:R-:W-:Y:S02]  /*8ea0*/  HADD2.F32 R26, -RZ, R11.reuse.H0_H0 ;  /* 0x2000000bff1a7230 */ /* 0x101fe40000004100 */
[----:B------:R-:W-:Y:S01]  /*8eb0*/  FFMA.FTZ R29, R14, R8, -R29 ;  /* 0x000000080e1d7223 */ /* 0x000fe2000001081d */
[----:B------:R-:W-:Y:S02]  /*8ec0*/  HADD2.F32 R11, -RZ, R11.H1_H1 ;  /* 0x3000000bff0b7230 */ /* 0x000fe40000004100 */
[-C--:B------:R-:W-:Y:S01]  /*8ed0*/  FMUL.FTZ R31, R10, R9.reuse ;  /* 0x000000090a1f7220 */ /* 0x080fe20000410000 */
[----:B------:R-:W-:Y:S01]  /*8ee0*/  FFMA.FTZ R12, R6, R9, -R5 ;  /* 0x00000009060c7223 */ /* 0x000fe20000010805 */
[----:B------:R-:W-:-:S02]  /*8ef0*/  HADD2.F32 R5, -RZ, R39.H1_H1 ;  /* 0x30000027ff057230 */ /* 0x000fc40000004100 */
[----:B------:R-:W-:Y:S02]  /*8f00*/  HADD2.F32 R10, -RZ, R46.H1_H1 ;  /* 0x3000002eff0a7230 */ /* 0x000fe40000004100 */
[----:B------:R-:W-:Y:S01]  /*8f10*/  FFMA.FTZ R14, R6, R13, R31 ;  /* 0x0000000d060e7223 */ /* 0x000fe2000001001f */
[----:B------:R-:W-:Y:S02]  /*8f20*/  HADD2.F32 R4, -RZ, R41.H1_H1 ;  /* 0x30000029ff047230 */ /* 0x000fe40000004100 */
[C---:B------:R-:W-:Y:S01]  /*8f30*/  FMUL.FTZ R6, R26.reuse, R5 ;  /* 0x000000051a067220 */ /* 0x040fe20000410000 */
[----:B------:R-:W-:Y:S02]  /*8f40*/  HADD2.F32 R8, -RZ, R44.H1_H1 ;  /* 0x3000002cff087230 */ /* 0x000fe40000004100 */
[----:B------:R-:W-:Y:S01]  /*8f50*/  FMUL.FTZ R28, R11, R10 ;  /* 0x0000000a0b1c7220 */ /* 0x000fe20000410000 */
[--C-:B------:R-:W-:Y:S02]  /*8f60*/  HADD2.F32 R15, -RZ, R7.reuse.H0_H0 ;  /* 0x20000007ff0f7230 */ /* 0x100fe40000004100 */
[----:B------:R-:W-:Y:S01]  /*8f70*/  FMUL.FTZ R26, R26, R4 ;  /* 0x000000041a1a7220 */ /* 0x000fe20000410000 */
[----:B------:R-:W-:-:S02]  /*8f80*/  HADD2.F32 R7, -RZ, R7.H1_H1 ;  /* 0x30000007ff077230 */ /* 0x000fc40000004100 */
[----:B------:R-:W-:Y:S01]  /*8f90*/  FMUL.FTZ R9, R11, R8 ;  /* 0x000000080b097220 */ /* 0x000fe20000410000 */
[C---:B------:R-:W-:Y:S01]  /*8fa0*/  FFMA.FTZ R11, R15.reuse, R4, -R6 ;  /* 0x000000040f0b7223 */ /* 0x040fe20000010806 */
[----:B------:R-:W-:Y:S01]  /*8fb0*/  FFMA.FTZ R26, R15, R5, R26 ;  /* 0x000000050f1a7223 */ /* 0x000fe2000001001a */
[C---:B------:R-:W-:Y:S01]  /*8fc0*/  FFMA.FTZ R28, R7.reuse, R8, -R28 ;  /* 0x00000008071c7223 */ /* 0x040fe2000001081c */
[----:B------:R-:W-:Y:S01]  /*8fd0*/  FFMA.FTZ R13, R7, R10, R9 ;  /* 0x0000000a070d7223 */ /* 0x000fe20000010009 */
[----:B------:R-:W-:Y:S02]  /*8fe0*/  F2FP.F16.F32.PACK_AB R4, R30, R33 ;  /* 0x000000211e04723e */ /* 0x000fe400000000ff */
[----:B------:R-:W-:Y:S02]  /*8ff0*/  F2FP.F16.F32.PACK_AB R5, R20, R21 ;  /* 0x000000151405723e */ /* 0x000fe400000000ff */
[----:B------:R-:W-:Y:S02]  /*9000*/  F2FP.F16.F32.PACK_AB R6, R12, R29 ;  /* 0x0000001d0c06723e */ /* 0x000fe400000000ff */
[----:B------:R-:W-:-:S02]  /*9010*/  F2FP.F16.F32.PACK_AB R7, R28, R11 ;  /* 0x0000000b1c07723e */ /* 0x000fc400000000ff */
[----:B------:R-:W-:Y:S02]  /*9020*/  F2FP.F16.F32.PACK_AB R8, R32, R35 ;  /* 0x000000232008723e */ /* 0x000fe400000000ff */
[----:B------:R-:W-:Y:S01]  /*9030*/  F2FP.F16.F32.PACK_AB R9, R34, R27 ;  /* 0x0000001b2209723e */ /* 0x000fe200000000ff */
[----:B------:R1:W-:Y:S01]  /*9040*/  STS.128 [R36+0x18400], R4 ;  /* 0x0184000424007388 */ /* 0x0003e20000000c00 */
[----:B------:R-:W-:Y:S02]  /*9050*/  F2FP.F16.F32.PACK_AB R10, R14, R25 ;  /* 0x000000190e0a723e */ /* 0x000fe400000000ff */
[----:B------:R-:W-:-:S05]  /*9060*/  F2FP.F16.F32.PACK_AB R11, R13, R26 ;  /* 0x0000001a0d0b723e */ /* 0x000fca00000000ff */
[----:B------:R1:W-:Y:S02]  /*9070*/  STS.128 [R38+0x18400], R8 ;  /* 0x0184000826007388 */ /* 0x0003e40000000c00 */
.L_x_1521:
[----:B------:R-:W-:Y:S05]  /*9080*/  BSYNC B1 ;  /* 0x0000000000017941 */ /* 0x000fea0003800000 */
.L_x_1520:
[----:B------:R-:W-:Y:S05]  /*9090*/  @P0 BRA `(.L_x_1512) ;  /* 0x0000000400600947 */ /* 0x000fea0003800000 */
[----:B-1----:R-:W2:Y:S01]  /*90a0*/  LDL R8, [R1+0x74] ;  /* 0x0000740001087983 */ /* 0x002ea20000100800 */
[C---:B------:R-:W-:Y:S02]  /*90b0*/  VIADD R4, R204.reuse, 0x40 ;  /* 0x00000040cc047836 */ /* 0x040fe40000000000 */
        /* <DEDUP_REMOVED lines=9> */
[--C-:B------:R-:W-:Y:S02]  /*9150*/  HADD2.F32 R30, -RZ, R40.reuse.H0_H0 ;  /* 0x20000028ff1e7230 */ /* 0x100fe40000004100 */
[----:B------:R-:W-:Y:S02]  /*9160*/  HADD2.F32 R32, -RZ, R45.H0_H0 ;  /* 0x2000002dff207230 */ /* 0x000fe40000004100 */
[----:B------:R-:W-:Y:S02]  /*9170*/  HADD2.F32 R37, -RZ, R40.H1_H1 ;  /* 0x30000028ff257230 */ /* 0x000fe40000004100 */
[----:B------:R-:W-:Y:S02]  /*9180*/  HADD2.F32 R35, -RZ, R42.H1_H1 ;  /* 0x3000002aff237230 */ /* 0x000fe40000004100 */
[----:B------:R-:W-:-:S02]  /*9190*/  HADD2.F32 R36, -RZ, R46.H0_H0 ;  /* 0x2000002eff247230 */ /* 0x000fc40000004100 */
[----:B------:R-:W-:Y:S02]  /*91a0*/  HADD2.F32 R34, -RZ, R39.H0_H0 ;  /* 0x20000027ff227230 */ /* 0x000fe40000004100 */
[----:B--2---:R-:W-:-:S04]  /*91b0*/  IMAD.IADD R8, R8, 0x1, R3 ;  /* 0x0000000108087824 */ /* 0x004fc800078e0203 */
[----:B------:R-:W-:Y:S01]  /*91c0*/  IMAD R3, R8, 0x2, R19 ;  /* 0x0000000208037824 */ /* 0x000fe200078e0213 */
[----:B---3--:R-:W-:Y:S04]  /*91d0*/  LDS.128 R4, [R38+0x18400] ;  /* 0x0184000026047984 */ /* 0x008fe80000000c00 */
[----:B------:R-:W1:Y:S02]  /*91e0*/  LDS.128 R8, [R3+0x18400] ;  /* 0x0184000003087984 */ /* 0x000e640000000c00 */
[--C-:B-1----:R-:W-:Y:S02]  /*91f0*/  HADD2.F32 R20, -RZ, R8.reuse.H0_H0 ;  /* 0x20000008ff147230 */ /* 0x102fe40000004100 */
[----:B------:R-:W-:Y:S02]  /*9200*/  HADD2.F32 R8, -RZ, R8.H1_H1 ;  /* 0x30000008ff087230 */ /* 0x000fe40000004100 */
[----:B------:R-:W-:-:S02]  /*9210*/  HADD2.F32 R12, -RZ, R4.H0_H0 ;  /* 0x20000004ff0c7230 */ /* 0x000fc40000004100 */
[-C--:B------:R-:W-:Y:S01]  /*9220*/  FMUL.FTZ R27, R30, R20.reuse ;  /* 0x000000141e1b7220 */ /* 0x080fe20000410000 */
[----:B------:R-:W-:Y:S01]  /*9230*/  FMUL.FTZ R29, R28, R20 ;  /* 0x000000141c1d7220 */ /* 0x000fe20000410000 */
[----:B------:R-:W-:Y:S02]  /*9240*/  HADD2.F32 R20, -RZ, R43.H0_H0 ;  /* 0x2000002bff147230 */ /* 0x000fe40000004100 */
[-C--:B------:R-:W-:Y:S01]  /*9250*/  FMUL.FTZ R31, R32, R8.reuse ;  /* 0x00000008201f7220 */ /* 0x080fe20000410000 */
[----:B------:R-:W-:Y:S02]  /*9260*/  HADD2.F32 R4, -RZ, R4.H1_H1 ;  /* 0x30000004ff047230 */ /* 0x000fe40000004100 */
[--C-:B----4-:R-:W-:Y:S02]  /*9270*/  HADD2.F32 R21, -RZ, R9.reuse.H0_H0 ;  /* 0x20000009ff157230 */ /* 0x110fe40000004100 */
[----:B------:R-:W-:Y:S01]  /*9280*/  FMUL.FTZ R33, R20, R8 ;  /* 0x0000000814217220 */ /* 0x000fe20000410000 */
[----:B------:R-:W-:-:S02]  /*9290*/  HADD2.F32 R9, -RZ, R9.H1_H1 ;  /* 0x30000009ff097230 */ /* 0x000fc40000004100 */
[----:B------:R-:W-:Y:S01]  /*92a0*/  FFMA.FTZ R8, R20, R4, -R31 ;  /* 0x0000000414087223 */ /* 0x000fe2000001081f */
[-C--:B------:R-:W-:Y:S01]  /*92b0*/  FFMA.FTZ R27, R28, R12.reuse, -R27 ;  /* 0x0000000c1c1b7223 */ /* 0x080fe2000001081b */
[----:B------:R-:W-:Y:S02]  /*92c0*/  HADD2.F32 R31, -RZ, R45.H1_H1 ;  /* 0x3000002dff1f7230 */ /* 0x000fe40000004100 */
[-C--:B------:R-:W-:Y:S01]  /*92d0*/  FMUL.FTZ R20, R37, R21.reuse ;  /* 0x0000001525147220 */ /* 0x080fe20000410000 */
[----:B------:R-:W-:Y:S01]  /*92e0*/  FMUL.FTZ R28, R35, R21 ;  /* 0x00000015231c7220 */ /* 0x000fe20000410000 */
[----:B------:R-:W-:Y:S02]  /*92f0*/  HADD2.F32 R21, -RZ, R43.H1_H1 ;  /* 0x3000002bff157230 */ /* 0x000fe40000004100 */
[----:B------:R-:W-:Y:S01]  /*9300*/  FFMA.FTZ R29, R30, R12, R29 ;  /* 0x0000000c1e1d7223 */ /* 0x000fe2000001001d */
[--C-:B------:R-:W-:Y:S02]  /*9310*/  HADD2.F32 R13, -RZ, R5.reuse.H0_H0 ;  /* 0x20000005ff0d7230 */ /* 0x100fe40000004100 */
[----:B------:R-:W-:Y:S01]  /*9320*/  FFMA.FTZ R12, R32, R4, R33 ;  /* 0x00000004200c7223 */ /* 0x000fe20000010021 */
[----:B------:R-:W-:-:S02]  /*9330*/  HADD2.F32 R5, -RZ, R5.H1_H1 ;  /* 0x30000005ff057230 */ /* 0x000fc40000004100 */
[-C--:B------:R-:W-:Y:S01]  /*9340*/  FMUL.FTZ R4, R31, R9.reuse ;  /* 0x000000091f047220 */ /* 0x080fe20000410000 */
[--C-:B------:R-:W-:Y:S02]  /*9350*/  HADD2.F32 R25, -RZ, R10.reuse.H0_H0 ;  /* 0x2000000aff197230 */ /* 0x100fe40000004100 */
[C---:B------:R-:W-:Y:S01]  /*9360*/  FMUL.FTZ R30, R21.reuse, R9 ;  /* 0x00000009151e7220 */ /* 0x040fe20000410000 */
[----:B------:R-:W-:Y:S02]  /*9370*/  HADD2.F32 R10, -RZ, R10.H1_H1 ;  /* 0x3000000aff0a7230 */ /* 0x000fe40000004100 */
[----:B------:R-:W-:Y:S01]  /*9380*/  FFMA.FTZ R9, R21, R5, -R4 ;  /* 0x0000000515097223 */ /* 0x000fe20000010804 */
[----:B------:R-:W-:Y:S02]  /*9390*/  HADD2.F32 R14, -RZ, R6.H0_H0 ;  /* 0x20000006ff0e7230 */ /* 0x000fe40000004100 */
[-C--:B------:R-:W-:Y:S01]  /*93a0*/  FFMA.FTZ R20, R35, R13.reuse, -R20 ;  /* 0x0000000d23147223 */ /* 0x080fe20000010814 */
[----:B------:R-:W-:Y:S01]  /*93b0*/  FFMA.FTZ R28, R37, R13, R28 ;  /* 0x0000000d251c7223 */ /* 0x000fe2000001001c */
[----:B------:R-:W-:-:S02]  /*93c0*/  HADD2.F32 R4, -RZ, R44.H0_H0 ;  /* 0x2000002cff047230 */ /* 0x000fc40000004100 */
[----:B------:R-:W-:Y:S01]  /*93d0*/  FFMA.FTZ R13, R31, R5, R30 ;  /* 0x000000051f0d7223 */ /* 0x000fe2000001001e */
[----:B------:R-:W-:Y:S02]  /*93e0*/  HADD2.F32 R6, -RZ, R6.H1_H1 ;  /* 0x30000006ff067230 */ /* 0x000fe40000004100 */
[-C--:B------:R-:W-:Y:S01]  /*93f0*/  FMUL.FTZ R5, R36, R10.reuse ;  /* 0x0000000a24057220 */ /* 0x080fe20000410000 */
[----:B------:R-:W-:Y:S02]  /*9400*/  HADD2.F32 R32, -RZ, R41.H0_H0 ;  /* 0x20000029ff207230 */ /* 0x000fe40000004100 */
[-C--:B------:R-:W-:Y:S01]  /*9410*/  FMUL.FTZ R21, R34, R25.reuse ;  /* 0x0000001922157220 */ /* 0x080fe20000410000 */
[C---:B------:R-:W-:Y:S01]  /*9420*/  FMUL.FTZ R31, R4.reuse, R10 ;  /* 0x0000000a041f7220 */ /* 0x040fe20000410000 */
[----:B0-----:R-:W-:Y:S02]  /*9430*/  HADD2.F32 R26, -RZ, R11.H0_H0 ;  /* 0x2000000bff1a7230 */ /* 0x001fe40000004100 */
[----:B------:R-:W-:Y:S01]  /*9440*/  FFMA.FTZ R10, R4, R6, -R5 ;  /* 0x00000006040a7223 */ /* 0x000fe20000010805 */
[----:B------:R-:W-:Y:S01]  /*9450*/  FMUL.FTZ R25, R32, R25 ;  /* 0x0000001920197220 */ /* 0x000fe20000410000 */
[----:B------:R-:W-:-:S02]  /*9460*/  HADD2.F32 R35, -RZ, R39.H1_H1 ;  /* 0x30000027ff237230 */ /* 0x000fc40000004100 */
[----:B------:R-:W-:Y:S02]  /*9470*/  HADD2.F32 R11, -RZ, R11.H1_H1 ;  /* 0x3000000bff0b7230 */ /* 0x000fe40000004100 */
[----:B------:R-:W-:Y:S02]  /*9480*/  HADD2.F32 R5, -RZ, R41.H1_H1 ;  /* 0x30000029ff057230 */ /* 0x000fe40000004100 */
[----:B------:R-:W-:Y:S02]  /*9490*/  HADD2.F32 R37, -RZ, R46.H1_H1 ;  /* 0x3000002eff257230 */ /* 0x000fe40000004100 */
[----:B------:R-:W-:Y:S02]  /*94a0*/  HADD2.F32 R33, -RZ, R44.H1_H1 ;  /* 0x3000002cff217230 */ /* 0x000fe40000004100 */
[-C--:B------:R-:W-:Y:S01]  /*94b0*/  FFMA.FTZ R21, R32, R14.reuse, -R21 ;  /* 0x0000000e20157223 */ /* 0x080fe20000010815 */
[--C-:B------:R-:W-:Y:S02]  /*94c0*/  HADD2.F32 R15, -RZ, R7.reuse.H0_H0 ;  /* 0x20000007ff0f7230 */ /* 0x100fe40000004100 */
[----:B------:R-:W-:Y:S01]  /*94d0*/  FFMA.FTZ R25, R34, R14, R25 ;  /* 0x0000000e22197223 */ /* 0x000fe20000010019 */
[----:B------:R-:W-:-:S02]  /*94e0*/  HADD2.F32 R7, -RZ, R7.H1_H1 ;  /* 0x30000007ff077230 */ /* 0x000fc40000004100 */
[----:B------:R-:W-:Y:S01]  /*94f0*/  FFMA.FTZ R14, R36, R6, R31 ;  /* 0x00000006240e7223 */ /* 0x000fe2000001001f */
[-C--:B------:R-:W-:Y:S01]  /*9500*/  FMUL.FTZ R4, R35, R26.reuse ;  /* 0x0000001a23047220 */ /* 0x080fe20000410000 */
[----:B------:R-:W-:Y:S01]  /*9510*/  FMUL.FTZ R26, R5, R26 ;  /* 0x0000001a051a7220 */ /* 0x000fe20000410000 */
[-C--:B------:R-:W-:Y:S01]  /*9520*/  FMUL.FTZ R6, R37, R11.reuse ;  /* 0x0000000b25067220 */ /* 0x080fe20000410000 */
[----:B------:R-:W-:Y:S01]  /*9530*/  FMUL.FTZ R32, R33, R11 ;  /* 0x0000000b21207220 */ /* 0x000fe20000410000 */
[-C--:B------:R-:W-:Y:S01]  /*9540*/  FFMA.FTZ R11, R5, R15.reuse, -R4 ;  /* 0x0000000f050b7223 */ /* 0x080fe20000010804 */
[----:B------:R-:W-:Y:S01]  /*9550*/  FFMA.FTZ R26, R35, R15, R26 ;  /* 0x0000000f231a7223 */ /* 0x000fe2000001001a */
[-C--:B------:R-:W-:Y:S01]  /*9560*/  FFMA.FTZ R30, R33, R7.reuse, -R6 ;  /* 0x00000007211e7223 */ /* 0x080fe20000010806 */
[----:B------:R-:W-:Y:S01]  /*9570*/  FFMA.FTZ R15, R37, R7, R32 ;  /* 0x00000007250f7223 */ /* 0x000fe20000010020 */
[----:B------:R-:W-:Y:S02]  /*9580*/  F2FP.F16.F32.PACK_AB R4, R8, R27 ;  /* 0x0000001b0804723e */ /* 0x000fe400000000ff */
[----:B------:R-:W-:-:S02]  /*9590*/  F2FP.F16.F32.PACK_AB R5, R9, R20 ;  /* 0x000000140905723e */ /* 0x000fc400000000ff */
[----:B------:R-:W-:Y:S02]  /*95a0*/  F2FP.F16.F32.PACK_AB R6, R10, R21 ;  /* 0x000000150a06723e */ /* 0x000fe400000000ff */
[----:B------:R-:W-:Y:S02]  /*95b0*/  F2FP.F16.F32.PACK_AB R7, R30, R11 ;  /* 0x0000000b1e07723e */ /* 0x000fe400000000ff */
[----:B------:R-:W-:Y:S02]  /*95c0*/  F2FP.F16.F32.PACK_AB R8, R12, R29 ;  /* 0x0000001d0c08723e */ /* 0x000fe400000000ff */
[----:B------:R-:W-:Y:S02]  /*95d0*/  F2FP.F16.F32.PACK_AB R9, R13, R28 ;  /* 0x0000001c0d09723e */ /* 0x000fe400000000ff */
[----:B------:R-:W-:Y:S02]  /*95e0*/  F2FP.F16.F32.PACK_AB R10, R14, R25 ;  /* 0x000000190e0a723e */ /* 0x000fe400000000ff */
[----:B------:R-:W-:Y:S01]  /*95f0*/  F2FP.F16.F32.PACK_AB R11, R15, R26 ;  /* 0x0000001a0f0b723e */ /* 0x000fe200000000ff */
[----:B------:R3:W-:Y:S04]  /*9600*/  STS.128 [R38+0x18400], R4 ;  /* 0x0184000426007388 */ /* 0x0007e80000000c00 */
[----:B------:R3:W-:Y:S02]  /*9610*/  STS.128 [R3+0x18400], R8 ;  /* 0x0184000803007388 */ /* 0x0007e40000000c00 */
.L_x_1512:
[----:B------:R-:W-:Y:S05]  /*9620*/  BSYNC B0 ;  /* 0x0000000000007941 */ /* 0x000fea0003800000 */
.L_x_1501:
[----:B------:R-:W-:Y:S01]  /*9630*/  @!PT LDS RZ, [RZ] ;  /* 0x00000000fffff984 */ /* 0x000fe20000000800 */
[----:B------:R-:W-:Y:S01]  /*9640*/  @!PT LDS RZ, [RZ] ;  /* 0x00000000fffff984 */ /* 0x000fe20000000800 */
[----:B------:R-:W-:Y:S01]  /*9650*/  @!PT LDS RZ, [RZ] ;  /* 0x00000000fffff984 */ /* 0x000fe20000000800 */
[----:B------:R-:W-:Y:S01]  /*9660*/  @!PT LDS RZ, [RZ] ;  /* 0x00000000fffff984 */ /* 0x000fe20000000800 */
[----:B------:R5:W-:Y:S06]  /*9670*/  MEMBAR.ALL.CTA ;  /* 0x0000000000007992 */ /* 0x000bec0000008000 */
[----:B-----5:R-:W5:Y:S01]  /*9680*/  FENCE.VIEW.ASYNC.S ;  /* 0x00000000000073c6 */ /* 0x020f620000000000 */
[----:B------:R-:W-:Y:S05]  /*9690*/  WARPSYNC.ALL ;  /* 0x0000000000007948 */ /* 0x000fea0003800000 */
[----:B-----5:R-:W-:Y:S06]  /*96a0*/  BAR.SYNC.DEFER_BLOCKING 0xd, 0x100 ;  /* 0x0344000000007b1d */ /* 0x020fec0000010000 */
.L_x_1498:
[----:B--23--:R-:W2:Y:S01]  /*96b0*/  S2R R3, SR_TID.X ;  /* 0x0000000000037919 */ /* 0x00cea20000002100 */
[----:B------:R-:W-:Y:S01]  /*96c0*/  ISETP.NE.AND P0, PT, R210, 0x3, PT ;  /* 0x00000003d200780c */ /* 0x000fe20003f05270 */
[----:B------:R-:W-:Y:S05]  /*96d0*/  WARPSYNC.ALL ;  /* 0x0000000000007948 */ /* 0x000fea0003800000 */
[----:B--2---:R-:W-:-:S05]  /*96e0*/  SHF.R.U32.HI R3, RZ, 0x7, R3 ;  /* 0x00000007ff037819 */ /* 0x004fca0000011603 */
[----:B-1----:R-:W-:-:S05]  /*96f0*/  VIADD R10, R3, 0x8 ;  /* 0x00000008030a7836 */ /* 0x002fca0000000000 */
[----:B------:R1:W-:Y:S06]  /*9700*/  BAR.SYNC.DEFER_BLOCKING R10, 0x100 ;  /* 0x0004000a0000751d */ /* 0x0003ec0000010000 */
[----:B------:R-:W-:Y:S05]  /*9710*/  @!P0 BRA `(.L_x_1522) ;  /* 0x0000000000048947 */ /* 0x000fea0003800000 */
[----:B------:R-:W-:Y:S01]  /*9720*/  BPT.TRAP 0x1 ;  /* 0x000000040000795c */ /* 0x000fe20000300000 */
.L_x_1522:
[----:B------:R-:W-:Y:S01]  /*9730*/  IMAD R4, R206, 0x8, R19 ;  /* 0x00000008ce047824 */ /* 0x000fe200078e0213 */
[----:B------:R-:W-:-:S04]  /*9740*/  SHF.L.U32 R5, R218, 0x1f, RZ ;  /* 0x0000001fda057819 */ /* 0x000fc800000006ff */
[----:B------:R2:W3:Y:S01]  /*9750*/  SYNCS.PHASECHK.TRANS64.TRYWAIT P1, [R4+URZ+0x32430], R5 ;  /* 0x03243005040075a7 */ /* 0x0004e2000802017f */
[----:B------:R-:W-:Y:S05]  /*9760*/  @!P0 BRA `(.L_x_1523) ;  /* 0x0000000000048947 */ /* 0x000fea0003800000 */
[----:B------:R-:W-:Y:S01]  /*9770*/  BPT.TRAP 0x1 ;  /* 0x000000040000795c */ /* 0x000fe20000300000 */
.L_x_1523:
[----:B------:R-:W-:Y:S01]  /*9780*/  VIADD R3, R19, 0x1c400 ;  /* 0x0001c40013037836 */ /* 0x000fe20000000000 */
[----:B------:R-:W-:Y:S02]  /*9790*/  LOP3.LUT R12, R24, 0x10000, RZ, 0xfc, !PT ;  /* 0x00010000180c7812 */ /* 0x000fe400078efcff */
[----:B0-----:R-:W-:Y:S02]  /*97a0*/  MOV R13, 0x40000040 ;  /* 0x40000040000d7802 */ /* 0x001fe40000000f00 */
[----:B------:R-:W-:-:S04]  /*97b0*/  SHF.R.U32.HI R3, RZ, 0x4, R3 ;  /* 0x00000004ff037819 */ /* 0x000fc80000011603 */
[----:B------:R-:W-:-:S04]  /*97c0*/  LOP3.LUT R3, R3, 0x3fff, RZ, 0xc0, !PT ;  /* 0x00003fff03037812 */ /* 0x000fc800078ec0ff */
[----:B------:R-:W-:-:S05]  /*97d0*/  LOP3.LUT R3, R3, 0x10000, RZ, 0xfc, !PT ;  /* 0x0001000003037812 */ /* 0x000fca00078efcff */
[----:B------:R0:W-:Y:S01]  /*97e0*/  STL [R1+0x4c], R3 ;  /* 0x00004c0301007387 */ /* 0x0001e20000100800 */
[----:B---3--:R-:W-:Y:S05]  /*97f0*/  @P1 BRA `(.L_x_1524) ;  /* 0x0000000000081947 */ /* 0x008fea0003800000 */
[----:B------:R-:W3:Y:S02]  /*9800*/  SYNCS.PHASECHK.TRANS64.TRYWAIT P1, [R4+URZ+0x32430], R5 ;  /* 0x03243005040075a7 */ /* 0x000ee4000802017f */
[----:B---3--:R-:W-:Y:S05]  /*9810*/  @!P1 BRA `(.L_x_1525) ;  /* 0x00000134003c9947 */ /* 0x008fea0003800000 */
.L_x_1524:
[----:B0-----:R-:W5:Y:S01]  /*9820*/  LDL R3, [R1+0x4c] ;  /* 0x00004c0001037983 */ /* 0x001f620000100800 */
[----:B------:R-:W-:Y:S01]  /*9830*/  IMAD.MOV.U32 R7, RZ, RZ, 0x40000040 ;  /* 0x40000040ff077424 */ /* 0x000fe200078e00ff */
[----:B------:R-:W-:Y:S05]  /*9840*/  WARPSYNC.ALL ;  /* 0x0000000000007948 */ /* 0x000fea0003800000 */
[C---:B------:R-:W-:Y:S01]  /*9850*/  R2UR UR4, R12.reuse ;  /* 0x000000000c0472ca */ /* 0x040fe200000e0000 */
[----:B----4-:R-:W-:Y:S01]  /*9860*/  WARPGROUP.ARRIVE ;  /* 0x00000000000079c5 */ /* 0x010fe20000000000 */
[----:B------:R-:W-:Y:S01]  /*9870*/  R2UR UR5, R13 ;  /* 0x000000000d0572ca */ /* 0x000fe200000e0000 */
[----:B------:R-:W-:Y:S01]  /*9880*/  VIADD R224, R12, 0x2 ;  /* 0x000000020ce07836 */ /* 0x000fe20000000000 */
[----:B------:R-:W-:Y:S01]  /*9890*/  R2UR UR7, R7 ;  /* 0x00000000070772ca */ /* 0x000fe200000e0000 */
[----:B------:R-:W-:Y:S01]  /*98a0*/  IMAD.MOV.U32 R225, RZ, RZ, 0x40000040 ;  /* 0x40000040ffe17424 */ /* 0x000fe200078e00ff */
[----:B------:R-:W-:Y:S01]  /*98b0*/  MOV R221, 0x40000040 ;  /* 0x4000004000dd7802 */ /* 0x000fe20000000f00 */
[----:B------:R-:W-:Y:S01]  /*98c0*/  IMAD.MOV.U32 R9, RZ, RZ, 0x40000040 ;  /* 0x40000040ff097424 */ /* 0x000fe200078e00ff */
[----:B------:R-:W-:Y:S01]  /*98d0*/  SHF.L.U32 R0, R0, 0x1f, RZ ;  /* 0x0000001f00007819 */ /* 0x000fe200000006ff */
[----:B------:R-:W-:Y:S01]  /*98e0*/  VIADD R222, R12, 0x4 ;  /* 0x000000040cde7836 */ /* 0x000fe20000000000 */
[----:B------:R-:W-:Y:S01]  /*98f0*/  BSSY B0, `(.L_x_1526) ;  /* 0x0000023000007945 */ /* 0x000fe20003800000 */
[----:B------:R-:W-:-:S02]  /*9900*/  IMAD.MOV.U32 R223, RZ, RZ, 0x40000040 ;  /* 0x40000040ffdf7424 */ /* 0x000fc400078e00ff */
[----:B------:R-:W-:Y:S02]  /*9910*/  VIADD R220, R12, 0x6 ;  /* 0x000000060cdc7836 */ /* 0x000fe40000000000 */
[----:B------:R-:W-:Y:S02]  /*9920*/  IMAD.MOV.U32 R7, RZ, RZ, 0x40000040 ;  /* 0x40000040ff077424 */ /* 0x000fe400078e00ff */
[----:B-----5:R-:W-:-:S04]  /*9930*/  IMAD R6, R206, 0x300, R3 ;  /* 0x00000300ce067824 */ /* 0x020fc800078e0203 */
        /* <DEDUP_REMOVED lines=10> */
[----:B------:R-:W-:-:S02]  /*99e0*/  WARPGROUP.DEPBAR.LE gsb0, 0x0 ;  /* 0x00008000000079c5 */ /* 0x000fc40000010000 */
[----:B------:R-:W-:-:S07]  /*99f0*/  WARPGROUP.ARRIVE ;  /* 0x00000000000079c5 */ /* 0x000fce0000000000 */
[----:B------:R-:W-:Y:S01]  /*9a00*/  HGMMA.64x96x16.F32 R24, gdesc[UR4], R24, gsb0 ;  /* 0x01600000041879f0 */ /* 0x000fe20008000818 */
[----:B------:R-:W-:Y:S02]  /*9a10*/  R2UR UR4, R222 ;  /* 0x00000000de0472ca */ /* 0x000fe400000e0000 */
[----:B------:R-:W-:Y:S02]  /*9a20*/  R2UR UR5, R223 ;  /* 0x00000000df0572ca */ /* 0x000fe400000e0000 */
[----:B------:R-:W-:Y:S02]  /*9a30*/  R2UR UR6, R8 ;  /* 0x00000000080672ca */ /* 0x000fe400000e0000 */
[----:B------:R-:W-:Y:S01]  /*9a40*/  R2UR UR7, R9 ;  /* 0x00000000090772ca */ /* 0x000fe200000e0000 */
[----:B------:R-:W-:Y:S02]  /*9a50*/  WARPGROUP.DEPBAR.LE gsb0, 0x0 ;  /* 0x00008000000079c5 */ /* 0x000fe40000010000 */
[----:B------:R-:W-:-:S10]  /*9a60*/  WARPGROUP.ARRIVE ;  /* 0x00000000000079c5 */ /* 0x000fd40000000000 */
        /* <DEDUP_REMOVED lines=9> */
[----:B------:R-:W0:Y:S02]  /*9b00*/  SYNCS.PHASECHK.TRANS64.TRYWAIT P1, [R19+URZ+0x32410], R0 ;  /* 0x03241000130075a7 */ /* 0x000e24000802017f */
[----:B0-----:R-:W-:Y:S05]  /*9b10*/  @!P1 BRA `(.L_x_1527) ;  /* 0x0000013000909947 */ /* 0x001fea0003800000 */
.L_x_1750:
[----:B------:R-:W-:Y:S05]  /*9b20*/  BSYNC B0 ;  /* 0x0000000000007941 */ /* 0x000fea0003800000 */
.L_x_1526:
[----:B------:R-:W-:Y:S05]  /*9b30*/  @!P0 BRA `(.L_x_1528) ;  /* 0x0000000000048947 */ /* 0x000fea0003800000 */
[----:B------:R-:W-:Y:S01]  /*9b40*/  BPT.TRAP 0x1 ;  /* 0x000000040000795c */ /* 0x000fe20000300000 */
.L_x_1528:
[----:B------:R4:W0:Y:S01]  /*9b50*/  SYNCS.PHASECHK.TRANS64.TRYWAIT P1, [R4+URZ+0x32450], R5 ;  /* 0x03245005040075a7 */ /* 0x000822000802017f */
[----:B------:R-:W-:Y:S05]  /*9b60*/  @!P0 BRA `(.L_x_1529) ;  /* 0x0000000000048947 */ /* 0x000fea0003800000 */
[----:B------:R-:W-:Y:S01]  /*9b70*/  BPT.TRAP 0x1 ;  /* 0x000000040000795c */ /* 0x000fe20000300000 */
.L_x_1529:
[----:B0-----:R-:W-:Y:S05]  /*9b80*/  @P1 BRA `(.L_x_1530) ;  /* 0x0000000000081947 */ /* 0x001fea0003800000 */
[----:B------:R-:W0:Y:S02]  /*9b90*/  SYNCS.PHASECHK.TRANS64.TRYWAIT P1, [R4+URZ+0x32450], R5 ;  /* 0x03245005040075a7 */ /* 0x000e24000802017f */
[----:B0-----:R-:W-:Y:S05]  /*9ba0*/  @!P1 BRA `(.L_x_1531) ;  /* 0x0000013000809947 */ /* 0x001fea0003800000 */
.L_x_1530:
[----:B------:R-:W-:Y:S05]  /*9bb0*/  WARPSYNC.ALL ;  /* 0x0000000000007948 */ /* 0x000fea0003800000 */
[----:B------:R-:W-:Y:S01]  /*9bc0*/  IMAD R72, R72, 0x2000, R19 ;  /* 0x0000200048487824 */ /* 0x000fe200078e0213 */
[----:B------:R-:W-:Y:S01]  /*9bd0*/  WARPGROUP.ARRIVE ;  /* 0x00000000000079c5 */ /* 0x000fe20000000000 */
[----:B--234-:R-:W-:Y:S01]  /*9be0*/  VIADD R5, R19, 0x400 ;  /* 0x0000040013057836 */ /* 0x01cfe20000000000 */
[----:B------:R-:W-:Y:S01]  /*9bf0*/  UMOV UR9, 0x40000040 ;  /* 0x4000004000097882 */ /* 0x000fe20000000000 */
[----:B------:R-:W-:Y:S01]  /*9c00*/  IMAD.MOV.U32 R7, RZ, RZ, 0x40000040 ;  /* 0x40000040ff077424 */ /* 0x000fe200078e00ff */
[----:B------:R-:W-:Y:S01]  /*9c10*/  R2UR UR4, R72 ;  /* 0x00000000480472ca */ /* 0x000fe200000e0000 */
[----:B------:R-:W-:Y:S01]  /*9c20*/  IMAD.MOV.U32 R9, RZ, RZ, 0x40000040 ;  /* 0x40000040ff097424 */ /* 0x000fe200078e00ff */
[----:B------:R-:W-:Y:S01]  /*9c30*/  SHF.R.U32.HI R5, RZ, 0x4, R5 ;  /* 0x00000004ff057819 */ /* 0x000fe20000011605 */
[----:B------:R-:W-:Y:S01]  /*9c40*/  IMAD.U32 R15, RZ, RZ, UR9 ;  /* 0x00000009ff0f7e24 */ /* 0x000fe2000f8e00ff */
[----:B------:R-:W-:Y:S01]  /*9c50*/  R2UR UR11, R7 ;  /* 0x00000000070b72ca */ /* 0x000fe200000e0000 */
[----:B------:R-:W-:Y:S01]  /*9c60*/  UMOV UR57, 0x40000040 ;  /* 0x4000004000397882 */ /* 0x000fe20000000000 */
[----:B------:R-:W-:Y:S01]  /*9c70*/  LOP3.LUT R5, R5, 0x3fff, RZ, 0xc0, !PT ;  /* 0x00003fff05057812 */ /* 0x000fe200078ec0ff */
[----:B------:R-:W-:Y:S01]  /*9c80*/  UMOV UR53, 0x40000040 ;  /* 0x4000004000357882 */ /* 0x000fe20000000000 */
[----:B------:R-:W-:Y:S01]  /*9c90*/  UMOV UR49, 0x40000040 ;  /* 0x4000004000317882 */ /* 0x000fe20000000000 */
[----:B------:R-:W-:Y:S01]  /*9ca0*/  UMOV UR45, 0x40000040 ;  /* 0x40000040002d7882 */ /* 0x000fe20000000000 */
[----:B------:R-:W-:Y:S01]  /*9cb0*/  LOP3.LUT R0, R5, 0x10000, RZ, 0xfc, !PT ;  /* 0x0001000005007812 */ /* 0x000fe200078efcff */
[----:B------:R-:W-:Y:S01]  /*9cc0*/  UMOV UR41, 0x40000040 ;  /* 0x4000004000297882 */ /* 0x000fe20000000000 */
[----:B------:R-:W-:Y:S01]  /*9cd0*/  IMAD.MOV.U32 R7, RZ, RZ, 0x40000040 ;  /* 0x40000040ff077424 */ /* 0x000fe200078e00ff */
[----:B------:R-:W-:-:S02]  /*9ce0*/  UIADD3 UR4, UR4, 0x22400, URZ ;  /* 0x0002240004047890 */ /* 0x000fc4000fffe03f */
[----:B------:R-:W-:Y:S01]  /*9cf0*/  IMAD R6, R206, 0xc00, R0 ;  /* 0x00000c00ce067824 */ /* 0x000fe200078e0200 */
[----:B------:R0:W-:Y:S01]  /*9d00*/  STL [R1+0x50], R0 ;  /* 0x0000500001007387 */ /* 0x0001e20000100800 */
[----:B------:R-:W-:Y:S01]  /*9d10*/  USHF.R.U32.HI UR4, URZ, 0x4, UR4 ;  /* 0x000000043f047899 */ /* 0x000fe20008011604 */
[----:B------:R-:W-:Y:S01]  /*9d20*/  R2UR UR39, R7 ;  /* 0x00000000072772ca */ /* 0x000fe200000e0000 */
[C---:B------:R-:W-:Y:S01]  /*9d30*/  VIADD R8, R6.reuse, 0x2 ;  /* 0x0000000206087836 */ /* 0x040fe20000000000 */
[----:B------:R-:W-:Y:S01]  /*9d40*/  R2UR UR10, R6 ;  /* 0x00000000060a72ca */ /* 0x000fe200000e0000 */
[----:B------:R-:W-:Y:S01]  /*9d50*/  ULOP3.LUT UR4, UR4, 0x3fff, URZ, 0xc0, !UPT ;  /* 0x00003fff04047892 */ /* 0x000fe2000f8ec03f */
[----:B------:R-:W-:-:S03]  /*9d60*/  UMOV UR37, 0x40000040 ;  /* 0x4000004000257882 */ /* 0x000fc60000000000 */
[----:B------:R-:W-:Y:S01]  /*9d70*/  ULOP3.LUT UR4, UR4, 0x10000, URZ, 0xfc, !UPT ;  /* 0x0001000004047892 */ /* 0x000fe2000f8efc3f */
[----:B0-----:R-:W0:Y:S03]  /*9d80*/  S2R R0, SR_TID.X ;  /* 0x0000000000007919 */ /* 0x001e260000002100 */
[----:B------:R-:W-:Y:S02]  /*9d90*/  UIADD3 UR5, UR4, 0x2, URZ ;  /* 0x0000000204057890 */ /* 0x000fe4000fffe03f */
[----:B------:R-:W-:Y:S02]  /*9da0*/  UIADD3 UR56, UR4, 0x804, URZ ;  /* 0x0000080404387890 */ /* 0x000fe4000fffe03f */
[----:B------:R-:W-:Y:S01]  /*9db0*/  UMOV UR8, UR4 ;  /* 0x0000000400087c82 */ /* 0x000fe20008000000 */
[----:B------:R-:W-:Y:S01]  /*9dc0*/  UIADD3 UR52, UR4, 0x806, URZ ;  /* 0x0000080604347890 */ /* 0x000fe2000fffe03f */
[----:B------:R-:W-:Y:S01]  /*9dd0*/  HGMMA.64x96x16.F32 R24, gdesc[UR8], R24, gsb0 ;  /* 0x01600000081879f0 */ /* 0x000fe20008000818 */
[----:B------:R-:W-:Y:S01]  /*9de0*/  R2UR UR10, R8 ;  /* 0x00000000080a72ca */ /* 0x000fe200000e0000 */
[----:B------:R-:W-:Y:S01]  /*9df0*/  IMAD.U32 R14, RZ, RZ, UR8 ;  /* 0x00000008ff0e7e24 */ /* 0x000fe2000f8e00ff */
[----:B------:R-:W-:Y:S01]  /*9e00*/  R2UR UR11, R9 ;  /* 0x00000000090b72ca */ /* 0x000fe200000e0000 */
[----:B------:R-:W-:Y:S01]  /*9e10*/  UMOV UR8, UR5 ;  /* 0x0000000500087c82 */ /* 0x000fe20008000000 */
[----:B------:R-:W-:Y:S01]  /*9e20*/  UMOV UR9, 0x40000040 ;  /* 0x4000004000097882 */ /* 0x000fe20000000000 */
[----:B------:R-:W-:Y:S01]  /*9e30*/  VIADD R8, R6, 0x4 ;  /* 0x0000000406087836 */ /* 0x000fe20000000000 */
[----:B------:R-:W-:Y:S01]  /*9e40*/  MOV R9, 0x40000040 ;  /* 0x4000004000097802 */ /* 0x000fe20000000f00 */
[----:B------:R-:W-:Y:S01]  /*9e50*/  UIADD3 UR5, UR4, 0x4, URZ ;  /* 0x0000000404057890 */ /* 0x000fe2000fffe03f */
[----:B------:R2:W-:Y:S01]  /*9e60*/  STL.64 [R1+0x68], R14 ;  /* 0x0000680e01007387 */ /* 0x0005e20000100a00 */
[----:B------:R-:W-:-:S02]  /*9e70*/  UIADD3 UR48, UR4, 0xc00, URZ ;  /* 0x00000c0004307890 */ /* 0x000fc4000fffe03f */
[----:B------:R-:W-:Y:S02]  /*9e80*/  UIADD3 UR44, UR4, 0xc02, URZ ;  /* 0x00000c02042c7890 */ /* 0x000fe4000fffe03f */
[----:B------:R-:W-:Y:S02]  /*9e90*/  UIADD3 UR40, UR4, 0xc04, URZ ;  /* 0x00000c0404287890 */ /* 0x000fe4000fffe03f */
[----:B------:R-:W-:Y:S01]  /*9ea0*/  UIADD3 UR36, UR4, 0xc06, URZ ;  /* 0x00000c0604247890 */ /* 0x000fe2000fffe03f */
[----:B--2---:R-:W-:Y:S02]  /*9eb0*/  IMAD.U32 R14, RZ, RZ, UR8 ;  /* 0x00000008ff0e7e24 */ /* 0x004fe4000f8e00ff */
[----:B------:R-:W-:Y:S01]  /*9ec0*/  IMAD.U32 R15, RZ, RZ, UR9 ;  /* 0x00000009ff0f7e24 */ /* 0x000fe2000f8e00ff */
[----:B0-----:R-:W-:-:S04]  /*9ed0*/  SHF.R.U32.HI R0, RZ, 0x7, R0 ;  /* 0x00000007ff007819 */ /* 0x001fc80000011600 */
[----:B------:R0:W-:Y:S01]  /*9ee0*/  STL.64 [R1+0x60], R14 ;  /* 0x0000600e01007387 */ /* 0x0001e20000100a00 */
[----:B------:R-:W-:Y:S01]  /*9ef0*/  IADD3 R20, -R0, 0xb, RZ ;  /* 0x0000000b00147810 */ /* 0x000fe20007ffe1ff */
[----:B------:R-:W-:Y:S02]  /*9f00*/  WARPGROUP.DEPBAR.LE gsb0, 0x0 ;  /* 0x00008000000079c5 */ /* 0x000fe40000010000 */
[----:B------:R-:W-:-:S06]  /*9f10*/  WARPGROUP.ARRIVE ;  /* 0x00000000000079c5 */ /* 0x000fcc0000000000 */
[----:B------:R-:W-:Y:S01]  /*9f20*/  HGMMA.64x96x16.F32 R24, gdesc[UR8], R24, gsb0 ;  /* 0x01600000081879f0 */ /* 0x000fe20008000818 */
[----:B------:R-:W-:Y:S01]  /*9f30*/  R2UR UR10, R8 ;  /* 0x00000000080a72ca */ /* 0x000fe200000e0000 */
[----:B------:R-:W-:Y:S01]  /*9f40*/  UMOV UR8, UR5 ;  /* 0x0000000500087c82 */ /* 0x000fe20008000000 */
[----:B------:R-:W-:Y:S01]  /*9f50*/  R2UR UR11, R9 ;  /* 0x00000000090b72ca */ /* 0x000fe200000e0000 */
[----:B------:R-:W-:Y:S01]  /*9f60*/  UMOV UR9, 0x40000040 ;  /* 0x4000004000097882 */ /* 0x000fe20000000000 */
[----:B------:R-:W-:Y:S01]  /*9f70*/  VIADD R8, R6, 0x6 ;  /* 0x0000000606087836 */ /* 0x000fe20000000000 */
[----:B------:R-:W-:Y:S01]  /*9f80*/  UIADD3 UR5, UR4, 0x6, URZ ;  /* 0x0000000604057890 */ /* 0x000fe2000fffe03f */
[----:B------:R-:W-:Y:S02]  /*9f90*/  IMAD.MOV.U32 R9, RZ, RZ, 0x40000040 ;  /* 0x40000040ff097424 */ /* 0x000fe400078e00ff */
[----:B0-----:R-:W-:Y:S02]  /*9fa0*/  IMAD.U32 R14, RZ, RZ, UR8 ;  /* 0x00000008ff0e7e24 */ /* 0x001fe4000f8e00ff */
[----:B------:R-:W-:-:S05]  /*9fb0*/  IMAD.U32 R15, RZ, RZ, UR9 ;  /* 0x00000009ff0f7e24 */ /* 0x000fca000f8e00ff */
[----:B------:R0:W-:Y:S01]  /*9fc0*/  STL.64 [R1+0x58], R14 ;  /* 0x0000580e01007387 */ /* 0x0001e20000100a00 */
        /* <DEDUP_REMOVED lines=21> */
[----:B------:R-:W-:Y:S01]  /*a120*/  MOV R9, 0x40000040 ;  /* 0x4000004000097802 */ /* 0x000fe20000000f00 */
[----:B------:R-:W-:Y:S01]  /*a130*/  UIADD3 UR5, UR4, 0x402, URZ ;  /* 0x0000040204057890 */ /* 0x000fe2000fffe03f */
        /* <DEDUP_REMOVED lines=62> */
[----:B------:R-:W-:Y:S02]  /*a520*/  VIADD R8, R6, 0x604 ;  /* 0x0000060406087836 */ /* 0x000fe40000000000 */
[----:B------:R-:W-:Y:S02]  /*a530*/  IMAD.MOV.U32 R9, RZ, RZ, 0x40000040 ;  /* 0x40000040ff097424 */ /* 0x000fe400078e00ff */
[----:B0-----:R-:W-:Y:S01]  /*a540*/  IMAD.U32 R14, RZ, RZ, UR8 ;  /* 0x00000008ff0e7e24 */ /* 0x001fe2000f8e00ff */
[----:B------:R-:W-:Y:S01]  /*a550*/  R2UR UR58, R8 ;  /* 0x00000000083a72ca */ /* 0x000fe200000e0000 */
[----:B------:R-:W-:Y:S01]  /*a560*/  VIADD R8, R6, 0x606 ;  /* 0x0000060606087836 */ /* 0x000fe20000000000 */
[----:B------:R-:W-:Y:S01]  /*a570*/  R2UR UR59, R9 ;  /* 0x00000000093b72ca */ /* 0x000fe200000e0000 */
[----:B------:R-:W-:-:S02]  /*a580*/  IMAD.MOV.U32 R9, RZ, RZ, 0x40000040 ;  /* 0x40000040ff097424 */ /* 0x000fc400078e00ff */
[----:B------:R-:W-:Y:S01]  /*a590*/  IMAD.U32 R15, RZ, RZ, UR9 ;  /* 0x00000009ff0f7e24 */ /* 0x000fe2000f8e00ff */
[----:B------:R-:W-:Y:S01]  /*a5a0*/  R2UR UR54, R8 ;  /* 0x00000000083672ca */ /* 0x000fe200000e0000 */
[----:B------:R-:W-:Y:S01]  /*a5b0*/  VIADD R8, R6, 0x900 ;  /* 0x0000090006087836 */ /* 0x000fe20000000000 */
[----:B------:R-:W-:Y:S02]  /*a5c0*/  R2UR UR55, R9 ;  /* 0x00000000093772ca */ /* 0x000fe400000e0000 */
[----:B------:R-:W-:Y:S01]  /*a5d0*/  MOV R9, 0x40000040 ;  /* 0x4000004000097802 */ /* 0x000fe20000000f00 */
[----:B------:R0:W-:Y:S01]  /*a5e0*/  STL.64 [R1+0x10], R14 ;  /* 0x0000100e01007387 */ /* 0x0001e20000100a00 */
[----:B------:R-:W-:Y:S01]  /*a5f0*/  R2UR UR50, R8 ;  /* 0x00000000083272ca */ /* 0x000fe200000e0000 */
[----:B------:R-:W-:Y:S01]  /*a600*/  VIADD R8, R6, 0x902 ;  /* 0x0000090206087836 */ /* 0x000fe20000000000 */
[----:B------:R-:W-:Y:S01]  /*a610*/  R2UR UR51, R9 ;  /* 0x00000000093372ca */ /* 0x000fe200000e0000 */
[----:B------:R-:W-:-:S03]  /*a620*/  IMAD.MOV.U32 R9, RZ, RZ, 0x40000040 ;  /* 0x40000040ff097424 */ /* 0x000fc600078e00ff */
[----:B------:R-:W-:Y:S01]  /*a630*/  R2UR UR46, R8 ;  /* 0x00000000082e72ca */ /* 0x000fe200000e0000 */
[C---:B------:R-:W-:Y:S01]  /*a640*/  VIADD R8, R6.reuse, 0x904 ;  /* 0x0000090406087836 */ /* 0x040fe20000000000 */
[----:B------:R-:W-:Y:S01]  /*a650*/  R2UR UR47, R9 ;  /* 0x00000000092f72ca */ /* 0x000fe200000e0000 */
[----:B------:R-:W-:Y:S02]  /*a660*/  IMAD.MOV.U32 R9, RZ, RZ, 0x40000040 ;  /* 0x40000040ff097424 */ /* 0x000fe400078e00ff */
[----:B------:R-:W-:Y:S01]  /*a670*/  VIADD R6, R6, 0x906 ;  /* 0x0000090606067836 */ /* 0x000fe20000000000 */
[----:B------:R-:W-:Y:S02]  /*a680*/  R2UR UR42, R8 ;  /* 0x00000000082a72ca */ /* 0x000fe400000e0000 */
[----:B------:R-:W-:Y:S02]  /*a690*/  R2UR UR43, R9 ;  /* 0x00000000092b72ca */ /* 0x000fe400000e0000 */
[----:B------:R-:W-:Y:S01]  /*a6a0*/  R2UR UR38, R6 ;  /* 0x00000000062672ca */ /* 0x000fe200000e0000 */
        /* <DEDUP_REMOVED lines=25> */
.L_x_1532:
[----:B------:R-:W2:Y:S01]  /*a840*/  LDL R3, [R1+0x94] ;  /* 0x0000940001037983 */ /* 0x000ea20000100800 */
[----:B------:R-:W-:Y:S01]  /*a850*/  IMAD R0, R172, -0x60, R155 ;  /* 0xffffffa0ac007824 */ /* 0x000fe200078e029b */
[----:B------:R-:W-:Y:S01]  /*a860*/  ULDC UR4, c[0x0][0xa80] ;  /* 0x0002a00000047ab9 */ /* 0x000fe20000000800 */
[----:B0-----:R-:W-:Y:S01]  /*a870*/  LOP3.LUT R14, R5, 0x3000000, RZ, 0xfc, !PT ;  /* 0x03000000050e7812 */ /* 0x001fe200078efcff */
[----:B------:R-:W0:Y:S01]  /*a880*/  S2R R173, SR_CgaCtaId ;  /* 0x0000000000ad7919 */ /* 0x000e220000008800 */
[----:B------:R-:W-:-:S03]  /*a890*/  MOV R15, 0x40000040 ;  /* 0x40000040000f7802 */ /* 0x000fc60000000f00 */
[----:B------:R-:W-:Y:S01]  /*a8a0*/  STL [R1+0x48], R14 ;  /* 0x0000480e01007387 */ /* 0x000fe20000100800 */
[C---:B------:R-:W-:Y:S02]  /*a8b0*/  R2UR UR11, R15.reuse ;  /* 0x000000000f0b72ca */ /* 0x040fe400000e0000 */
[----:B------:R-:W-:Y:S02]  /*a8c0*/  R2UR UR19, R15 ;  /* 0x000000000f1372ca */ /* 0x000fe400000e0000 */
[----:B--2---:R-:W-:-:S04]  /*a8d0*/  IADD3 R0, -R3, 0x60, R0 ;  /* 0x0000006003007810 */ /* 0x004fc80007ffe100 */
        /* <DEDUP_REMOVED lines=83> */
[----:B------:R-:W-:-:S02]  /*ae10*/  FMNMX.FTZ R6, R30, R9, !PT ;  /* 0x000000091e067209 */ /* 0x000fc40007810000 */
[----:B------:R-:W-:Y:S02]  /*ae20*/  FSEL R59, R59, -INF , P4 ;  /* 0xff8000003b3b7808 */ /* 0x000fe40002000000 */
[----:B------:R-:W-:Y:S02]  /*ae30*/  FMNMX.FTZ R9, R31, R6, !PT ;  /* 0x000000061f097209 */ /* 0x000fe40007810000 */
[----:B------:R-:W-:Y:S02]  /*ae40*/  FSEL R62, R62, -INF , P5 ;  /* 0xff8000003e3e7808 */ /* 0x000fe40002800000 */
[----:B------:R-:W-:Y:S02]  /*ae50*/  FMNMX.FTZ R6, R34, R9, !PT ;  /* 0x0000000922067209 */ /* 0x000fe40007810000 */
[----:B------:R-:W-:Y:S02]  /*ae60*/  ISETP.GT.AND P4, PT, R0, 0x58, PT ;  /* 0x000000580000780c */ /* 0x000fe40003f84270 */
[----:B------:R-:W-:-:S02]  /*ae70*/  FMNMX.FTZ R9, R35, R6, !PT ;  /* 0x0000000623097209 */ /* 0x000fc40007810000 */
[----:B------:R-:W-:Y:S02]  /*ae80*/  FSEL R63, R63, -INF , P1 ;  /* 0xff8000003f3f7808 */ /* 0x000fe40000800000 */
[----:B------:R-:W-:Y:S02]  /*ae90*/  FMNMX.FTZ R6, R38, R9, !PT ;  /* 0x0000000926067209 */ /* 0x000fe40007810000 */
        /* <DEDUP_REMOVED lines=8> */
[----:B------:R-:W-:Y:S02]  /*af20*/  FMNMX.FTZ R0, R68, R3, !PT ;  /* 0x0000000344007209 */ /* 0x000fe40007810000 */
[----:B------:R-:W-:-:S02]  /*af30*/  FMNMX.FTZ R9, R47, R6, !PT ;  /* 0x000000062f097209 */ /* 0x000fc40007810000 */
[----:B------:R-:W-:Y:S02]  /*af40*/  FSEL R67, R67, -INF , P3 ;  /* 0xff80000043437808 */ /* 0x000fe40001800000 */
[----:B------:R-:W-:Y:S02]  /*af50*/  FMNMX.FTZ R6, R50, R9, !PT ;  /* 0x0000000932067209 */ /* 0x000fe40007810000 */
[----:B------:R-:W-:Y:S02]  /*af60*/  FMNMX.FTZ R8, R69, R0, !PT ;  /* 0x0000000045087209 */ /* 0x000fe40007810000 */
[----:B------:R-:W-:Y:S02]  /*af70*/  FMNMX.FTZ R9, R51, R6, !PT ;  /* 0x0000000633097209 */ /* 0x000fe40007810000 */
[----:B------:R-:W-:Y:S01]  /*af80*/  FSEL R70, R70, -INF , P4 ;  /* 0xff80000046467808 */ /* 0x000fe20002000000 */
[----:B------:R-:W2:Y:S01]  /*af90*/  SHFL.BFLY PT, R3, R8, 0x2, 0x1f ;  /* 0x0c401f0008037f89 */ /* 0x000ea200000e0000 */
[----:B------:R-:W-:-:S02]  /*afa0*/  FMNMX.FTZ R6, R54, R9, !PT ;  /* 0x0000000936067209 */ /* 0x000fc40007810000 */
[----:B------:R-:W-:Y:S02]  /*afb0*/  FSEL R71, R71, -INF , P5 ;  /* 0xff80000047477808 */ /* 0x000fe40002800000 */
[----:B------:R-:W-:-:S04]  /*afc0*/  FMNMX.FTZ R9, R55, R6, !PT ;  /* 0x0000000637097209 */ /* 0x000fc80007810000 */
[----:B------:R-:W-:-:S04]  /*afd0*/  FMNMX.FTZ R6, R58, R9, !PT ;  /* 0x000000093a067209 */ /* 0x000fc80007810000 */
[----:B------:R-:W-:-:S04]  /*afe0*/  FMNMX.FTZ R9, R59, R6, !PT ;  /* 0x000000063b097209 */ /* 0x000fc80007810000 */
[----:B------:R-:W-:-:S04]  /*aff0*/  FMNMX.FTZ R6, R62, R9, !PT ;  /* 0x000000093e067209 */ /* 0x000fc80007810000 */
[----:B------:R-:W-:Y:S02]  /*b000*/  FMNMX.FTZ R9, R63, R6, !PT ;  /* 0x000000063f097209 */ /* 0x000fe40007810000 */
[----:B--2---:R-:W-:Y:S02]  /*b010*/  FMNMX.FTZ R11, R8, R3, !PT ;  /* 0x00000003080b7209 */ /* 0x004fe40007810000 */
[----:B------:R-:W-:-:S03]  /*b020*/  FMNMX.FTZ R6, R66, R9, !PT ;  /* 0x0000000942067209 */ /* 0x000fc60007810000 */
[----:B------:R-:W2:Y:S01]  /*b030*/  SHFL.BFLY PT, R0, R11, 0x1, 0x1f ;  /* 0x0c201f000b007f89 */ /* 0x000ea200000e0000 */
[----:B------:R-:W-:-:S04]  /*b040*/  FMNMX.FTZ R9, R67, R6, !PT ;  /* 0x0000000643097209 */ /* 0x000fc80007810000 */
[----:B------:R-:W-:-:S04]  /*b050*/  FMNMX.FTZ R6, R70, R9, !PT ;  /* 0x0000000946067209 */ /* 0x000fc80007810000 */
[----:B------:R-:W-:-:S05]  /*b060*/  FMNMX.FTZ R6, R71, R6, !PT ;  /* 0x0000000647067209 */ /* 0x000fca0007810000 */
[----:B------:R-:W3:Y:S01]  /*b070*/  SHFL.BFLY PT, R9, R6, 0x2, 0x1f ;  /* 0x0c401f0006097f89 */ /* 0x000ee200000e0000 */
[----:B--2---:R-:W-:Y:S01]  /*b080*/  FMNMX.FTZ R3, R11, R0, !PT ;  /* 0x000000000b037209 */ /* 0x004fe20007810000 */
[----:B------:R-:W-:-:S03]  /*b090*/  IMAD.U32 R0, RZ, RZ, UR4 ;  /* 0x00000004ff007e24 */ /* 0x000fc6000f8e00ff */
[C---:B------:R-:W-:Y:S01]  /*b0a0*/  FSETP.NEU.FTZ.AND P6, PT, R3.reuse, -INF , PT ;  /* 0xff8000000300780b */ /* 0x040fe20003fdd000 */
[----:B------:R-:W-:-:S05]  /*b0b0*/  FMUL.FTZ R7, R3, R0 ;  /* 0x0000000003077220 */ /* 0x000fca0000410000 */
[----:B------:R-:W-:Y:S02]  /*b0c0*/  FSEL R7, R7, RZ, P6 ;  /* 0x000000ff07077208 */ /* 0x000fe40003000000 */
[----:B---3--:R-:W-:-:S03]  /*b0d0*/  FMNMX.FTZ R9, R6, R9, !PT ;  /* 0x0000000906097209 */ /* 0x008fc60007810000 */
[-CC-:B------:R-:W-:Y:S01]  /*b0e0*/  FFMA.FTZ R202, R28, R0.reuse, -R7.reuse ;  /* 0x000000001cca7223 */ /* 0x180fe20000010807 */
[-CC-:B------:R-:W-:Y:S01]  /*b0f0*/  FFMA.FTZ R28, R29, R0.reuse, -R7.reuse ;  /* 0x000000001d1c7223 */ /* 0x180fe20000010807 */
[-CC-:B------:R-:W-:Y:S01]  /*b100*/  FFMA.FTZ R152, R32, R0.reuse, -R7.reuse ;  /* 0x0000000020987223 */ /* 0x180fe20000010807 */
[-CC-:B------:R-:W-:Y:S01]  /*b110*/  FFMA.FTZ R154, R36, R0.reuse, -R7.reuse ;  /* 0x00000000249a7223 */ /* 0x180fe20000010807 */
[----:B------:R-:W2:Y:S01]  /*b120*/  SHFL.BFLY PT, R8, R9, 0x1, 0x1f ;  /* 0x0c201f0009087f89 */ /* 0x000ea200000e0000 */
[-CC-:B------:R-:W-:Y:S01]  /*b130*/  FFMA.FTZ R200, R24, R0.reuse, -R7.reuse ;  /* 0x0000000018c87223 */ /* 0x180fe20000010807 */
        /* <DEDUP_REMOVED lines=17> */
[--C-:B------:R-:W-:Y:S01]  /*b250*/  FFMA.FTZ R170, R68, R0, -R7.reuse ;  /* 0x0000000044aa7223 */ /* 0x100fe20000010807 */
[----:B------:R-:W-:Y:S01]  /*b260*/  MUFU.EX2 R200, R200 ;  /* 0x000000c800c87308 */ /* 0x000fe20000000800 */
[----:B--2---:R-:W-:Y:S01]  /*b270*/  FMNMX.FTZ R8, R9, R8, !PT ;  /* 0x0000000809087209 */ /* 0x004fe20007810000 */
[----:B------:R-:W-:-:S03]  /*b280*/  FFMA.FTZ R9, R69, R0, -R7 ;  /* 0x0000000045097223 */ /* 0x000fc60000010807 */
[C---:B------:R-:W-:Y:S01]  /*b290*/  FSETP.NEU.FTZ.AND P1, PT, R8.reuse, -INF , PT ;  /* 0xff8000000800780b */ /* 0x040fe20003f3d000 */
[----:B------:R-:W-:Y:S02]  /*b2a0*/  FMUL.FTZ R6, R8, R0 ;  /* 0x0000000008067220 */ /* 0x000fe40000410000 */
[----:B------:R-:W2:Y:S03]  /*b2b0*/  MUFU.EX2 R25, R25 ;  /* 0x0000001900197308 */ /* 0x000ea60000000800 */
[----:B------:R-:W-:Y:S01]  /*b2c0*/  FSEL R7, R6, RZ, P1 ;  /* 0x000000ff06077208 */ /* 0x000fe20000800000 */
[----:B------:R-:W-:-:S04]  /*b2d0*/  VIADD R6, R4, 0x32440 ;  /* 0x0003244004067836 */ /* 0x000fc80000000000 */
        /* <DEDUP_REMOVED lines=27> */
[----:B------:R-:W-:Y:S01]  /*b490*/  FFMA.FTZ R71, R71, R0, -R7 ;  /* 0x0000000047477223 */ /* 0x000fe20000010807 */
[----:B------:R-:W-:Y:S01]  /*b4a0*/  IMAD.MOV.U32 R7, RZ, RZ, 0x40000040 ;  /* 0x40000040ff077424 */ /* 0x000fe200078e00ff */
[----:B0-----:R-:W-:Y:S01]  /*b4b0*/  PRMT R11, R173, 0x654, R6 ;  /* 0x00000654ad0b7816 */ /* 0x001fe20000000006 */
[----:B------:R-:W-:-:S02]  /*b4c0*/  IMAD R6, R206, 0xc00, R14 ;  /* 0x00000c00ce067824 */ /* 0x000fc400078e020e */
[----:B------:R-:W0:Y:S01]  /*b4d0*/  MUFU.EX2 R28, R28 ;  /* 0x0000001c001c7308 */ /* 0x000e220000000800 */
[----:B------:R-:W-:Y:S01]  /*b4e0*/  R2UR UR7, R7 ;  /* 0x00000000070772ca */ /* 0x000fe200000e0000 */
[----:B--2---:R-:W-:Y:S01]  /*b4f0*/  FADD.FTZ R7, R200, R25 ;  /* 0x00000019c8077221 */ /* 0x004fe20000010000 */
[----:B---3--:R-:W-:Y:S01]  /*b500*/  FADD.FTZ R44, R201, R26 ;  /* 0x0000001ac92c7221 */ /* 0x008fe20000010000 */
[----:B------:R2:W-:Y:S01]  /*b510*/  SYNCS.ARRIVE.TRANS64.RED.A1T0 RZ, [R11+URZ], RZ ;  /* 0x000000ff0bff79a7 */ /* 0x0005e2000810043f */
[----:B------:R-:W-:Y:S02]  /*b520*/  VIADD R14, R6, 0x80 ;  /* 0x00000080060e7836 */ /* 0x000fe40000000000 */
[----:B------:R-:W-:Y:S01]  /*b530*/  FADD.FTZ R7, R202, R7 ;  /* 0x00000007ca077221 */ /* 0x000fe20000010000 */
[----:B------:R1:W-:Y:S01]  /*b540*/  BAR.SYNC.DEFER_BLOCKING R10, 0x100 ;  /* 0x0004000a0000751d */ /* 0x0003e20000010000 */
[----:B------:R-:W-:Y:S01]  /*b550*/  R2UR UR6, R6 ;  /* 0x00000000060672ca */ /* 0x000fe200000e0000 */
[----:B----4-:R-:W-:Y:S01]  /*b560*/  FADD.FTZ R44, R203, R44 ;  /* 0x0000002ccb2c7221 */ /* 0x010fe20000010000 */
[----:B------:R-:W-:Y:S01]  /*b570*/  R2UR UR10, R14 ;  /* 0x000000000e0a72ca */ /* 0x000fe200000e0000 */
[----:B------:R-:W-:Y:S01]  /*b580*/  VIADD R14, R6, 0x180 ;  /* 0x00000180060e7836 */ /* 0x000fe20000000000 */
[----:B------:R-:W-:Y:S01]  /*b590*/  F2FP.F16.F32.PACK_AB R201, R26, R201 ;  /* 0x000000c91ac9723e */ /* 0x000fe200000000ff */
[----:B------:R-:W3:Y:S01]  /*b5a0*/  MUFU.EX2 R27, R27 ;  /* 0x0000001b001b7308 */ /* 0x000ee20000000800 */
[----:B--2---:R-:W-:Y:S01]  /*b5b0*/  IMAD.MOV.U32 R11, RZ, RZ, 0x40000040 ;  /* 0x40000040ff0b7424 */ /* 0x004fe200078e00ff */
[----:B------:R-:W-:Y:S01]  /*b5c0*/  F2FP.F16.F32.PACK_AB R200, R25, R200 ;  /* 0x000000c819c8723e */ /* 0x000fe200000000ff */
[----:B-1----:R-:W-:-:S02]  /*b5d0*/  VIADD R10, R6, 0x100 ;  /* 0x00000100060a7836 */ /* 0x002fc40000000000 */
[----:B0-----:R-:W-:Y:S01]  /*b5e0*/  FADD.FTZ R7, R28, R7 ;  /* 0x000000071c077221 */ /* 0x001fe20000010000 */
[----:B------:R-:W-:Y:S02]  /*b5f0*/  R2UR UR18, R14 ;  /* 0x000000000e1272ca */ /* 0x000fe400000e0000 */
[----:B------:R-:W-:Y:S01]  /*b600*/  R2UR UR15, R11 ;  /* 0x000000000b0f72ca */ /* 0x000fe200000e0000 */
[----:B------:R-:W0:Y:S01]  /*b610*/  MUFU.EX2 R152, R152 ;  /* 0x0000009800987308 */ /* 0x000e220000000800 */
[----:B------:R-:W-:Y:S01]  /*b620*/  R2UR UR14, R10 ;  /* 0x000000000a0e72ca */ /* 0x000fe200000e0000 */
[----:B------:R-:W-:Y:S01]  /*b630*/  VIADD R10, R6, 0x200 ;  /* 0x00000200060a7836 */ /* 0x000fe20000000000 */
[----:B------:R-:W-:Y:S01]  /*b640*/  F2FP.F16.F32.PACK_AB R202, R28, R202 ;  /* 0x000000ca1cca723e */ /* 0x000fe200000000ff */
[----:B------:R-:W-:-:S03]  /*b650*/  VIADD R6, R6, 0x280 ;  /* 0x0000028006067836 */ /* 0x000fc60000000000 */
[----:B------:R-:W-:Y:S01]  /*b660*/  R2UR UR22, R10 ;  /* 0x000000000a1672ca */ /* 0x000fe200000e0000 */
[----:B------:R-:W1:Y:S01]  /*b670*/  MUFU.EX2 R153, R153 ;  /* 0x0000009900997308 */ /* 0x000e620000000800 */
[C---:B---3--:R-:W-:Y:S01]  /*b680*/  FADD.FTZ R44, R27.reuse, R44 ;  /* 0x0000002c1b2c7221 */ /* 0x048fe20000010000 */
[----:B------:R-:W-:Y:S02]  /*b690*/  R2UR UR26, R6 ;  /* 0x00000000061a72ca */ /* 0x000fe400000e0000 */
[----:B------:R-:W-:-:S04]  /*b6a0*/  F2FP.F16.F32.PACK_AB R203, R27, R203 ;  /* 0x000000cb1bcb723e */ /* 0x000fc800000000ff */
        /* <DEDUP_REMOVED lines=9> */
[----:B------:R-:W-:Y:S01]  /*b740*/  IMAD.MOV.U32 R11, RZ, RZ, 0x40000040 ;  /* 0x40000040ff0b7424 */ /* 0x000fe200078e00ff */
[----:B------:R-:W-:-:S04]  /*b750*/  F2FP.F16.F32.PACK_AB R153, R34, R153 ;  /* 0x000000992299723e */ /* 0x000fc800000000ff */
[----:B------:R-:W-:Y:S01]  /*b760*/  R2UR UR23, R11 ;  /* 0x000000000b1772ca */ /* 0x000fe200000e0000 */
        /* <DEDUP_REMOVED lines=9> */
[----:B------:R-:W-:Y:S01]  /*b800*/  IMAD.MOV.U32 R7, RZ, RZ, 0x40000040 ;  /* 0x40000040ff077424 */ /* 0x000fe200078e00ff */
[----:B------:R-:W-:-:S04]  /*b810*/  F2FP.F16.F32.PACK_AB R155, R30, R155 ;  /* 0x0000009b1e9b723e */ /* 0x000fc800000000ff */
[----:B------:R-:W-:Y:S01]  /*b820*/  R2UR UR27, R7 ;  /* 0x00000000071b72ca */ /* 0x000fe200000e0000 */
        /* <DEDUP_REMOVED lines=69> */
[----:B------:R-:W-:Y:S02]  /*bc80*/  F2FP.F16.F32.PACK_AB R171, R71, R70 ;  /* 0x0000004647ab723e */ /* 0x000fe400000000ff */
[----:B------:R-:W-:-:S04]  /*bc90*/  WARPGROUP.ARRIVE ;  /* 0x00000000000079c5 */ /* 0x000fc80000000000 */
[----:B------:R-:W2:Y:S01]  /*bca0*/  MUFU.EX2 R170, R170 ;  /* 0x000000aa00aa7308 */ /* 0x000ea20000000800 */
[----:B0-----:R-:W-:Y:S01]  /*bcb0*/  FADD.FTZ R10, R168, R5 ;  /* 0x00000005a80a7221 */ /* 0x001fe20000010000 */
[----:B------:R-:W-:Y:S06]  /*bcc0*/  HGMMA.64x256x16.F32 R24, R200, gdesc[UR4].tnspB, RZ, !UPT, gsb0 ;  /* 0x43e00004c8187df0 */ /* 0x000fec000c0008ff */
[----:B------:R-:W0:Y:S01]  /*bcd0*/  MUFU.EX2 R9, R9 ;  /* 0x0000000900097308 */ /* 0x000e220000000800 */
[C---:B-1----:R-:W-:Y:S01]  /*bce0*/  FADD.FTZ R5, R21.reuse, R10 ;  /* 0x0000000a15057221 */ /* 0x042fe20000010000 */
[----:B------:R-:W-:-:S03]  /*bcf0*/  F2FP.F16.F32.PACK_AB R168, R21, R168 ;  /* 0x000000a815a8723e */ /* 0x000fc600000000ff */
[----:B--2---:R-:W-:Y:S01]  /*bd00*/  FADD.FTZ R6, R170, R5 ;  /* 0x00000005aa067221 */ /* 0x004fe20000010000 */
[----:B0-----:R-:W-:-:S03]  /*bd10*/  F2FP.F16.F32.PACK_AB R170, R9, R170 ;  /* 0x000000aa09aa723e */ /* 0x001fc600000000ff */
[----:B------:R-:W-:Y:S01]  /*bd20*/  FADD.FTZ R15, R9, R6 ;  /* 0x00000006090f7221 */ /* 0x000fe20000010000 */
[----:B------:R-:W-:Y:S02]  /*bd30*/  WARPGROUP.DEPBAR.LE gsb0, 0x0 ;  /* 0x00008000000079c5 */ /* 0x000fe40000010000 */
[----:B------:R-:W-:-:S10]  /*bd40*/  WARPGROUP.ARRIVE ;  /* 0x00000000000079c5 */ /* 0x000fd40000000000 */
        /* <DEDUP_REMOVED lines=18> */
[----:B------:R-:W-:Y:S05]  /*be70*/  @!P0 BRA `(.L_x_1533) ;  /* 0x0000000000048947 */ /* 0x000fea0003800000 */
[----:B------:R-:W-:Y:S01]  /*be80*/  BPT.TRAP 0x1 ;  /* 0x000000040000795c */ /* 0x000fe20000300000 */
.L_x_1533:
[----:B------:R-:W2:Y:S01]  /*be90*/  LDL R6, [R1+0x54] ;  /* 0x0000540001067983 */ /* 0x000ea20000100800 */
[----:B------:R-:W-:Y:S02]  /*bea0*/  VIADD R5, R172, 0xfffffffe ;  /* 0xfffffffeac057836 */ /* 0x000fe40000000000 */
[----:B------:R-:W-:-:S05]  /*beb0*/  VIADD R4, R4, 0x32460 ;  /* 0x0003246004047836 */ /* 0x000fca0000000000 */
[----:B------:R-:W-:-:S04]  /*bec0*/  PRMT R4, R173, 0x654, R4 ;  /* 0x00000654ad047816 */ /* 0x000fc80000000004 */
[----:B------:R0:W-:Y:S01]  /*bed0*/  SYNCS.ARRIVE.TRANS64.RED.A1T0 RZ, [R4+URZ], RZ ;  /* 0x000000ff04ff79a7 */ /* 0x0001e2000810043f */
[----:B--2---:R-:W-:-:S13]  /*bee0*/  ISETP.GE.AND P1, PT, R5, R6, PT ;  /* 0x000000060500720c */ /* 0x004fda0003f26270 */
[----:B0-----:R-:W-:Y:S05]  /*bef0*/  @!P1 BRA `(.L_x_1534) ;  /* 0x0000002400f89947 */ /* 0x001fea0003800000 */
[----:B------:R-:W-:Y:S02]  /*bf00*/  IMAD.MOV.U32 R6, RZ, RZ, R8 ;  /* 0x000000ffff067224 */ /* 0x000fe400078e0008 */
[----:B------:R-:W-:-:S07]  /*bf10*/  IMAD.MOV.U32 R7, RZ, RZ, R3 ;  /* 0x000000ffff077224 */ /* 0x000fce00078e0003 */
.L_x_1545:
[----:B--2---:R-:W2:Y:S01]  /*bf20*/  LDL R3, [R1+0x54] ;  /* 0x0000540001037983 */ /* 0x004ea20000100800 */
[----:B------:R-:W-:Y:S01]  /*bf30*/  VIADD R206, R206, 0x1 ;  /* 0x00000001cece7836 */ /* 0x000fe20000000000 */
[----:B------:R-:W-:Y:S01]  /*bf40*/  MOV R0, R5 ;  /* 0x0000000500007202 */ /* 0x000fe20000000f00 */
[----:B------:R-:W-:Y:S05]  /*bf50*/  YIELD ;  /* 0x0000000000007946 */ /* 0x000fea0003800000 */
        /* <DEDUP_REMOVED lines=8> */
.L_x_1535:
[----:B------:R-:W-:Y:S01]  /*bfe0*/  IMAD R4, R206, 0x8, R19 ;  /* 0x00000008ce047824 */ /* 0x000fe200078e0213 */
[----:B------:R-:W-:-:S04]  /*bff0*/  SHF.L.U32 R0, R218, 0x1f, RZ ;  /* 0x0000001fda007819 */ /* 0x000fc800000006ff */
[----:B------:R0:W1:Y:S01]  /*c000*/  SYNCS.PHASECHK.TRANS64.TRYWAIT P2, [R4+URZ+0x32430], R0 ;  /* 0x03243000040075a7 */ /* 0x000062000804017f */
[----:B------:R-:W-:Y:S05]  /*c010*/  @!P0 BRA `(.L_x_1536) ;  /* 0x0000000000048947 */ /* 0x000fea0003800000 */
[----:B------:R-:W-:Y:S01]  /*c020*/  BPT.TRAP 0x1 ;  /* 0x000000040000795c */ /* 0x000fe20000300000 */
.L_x_1536:
[----:B------:R-:W2:Y:S01]  /*c030*/  LDL R3, [R1+0x4c] ;  /* 0x00004c0001037983 */ /* 0x000ea20000100800 */
[----:B------:R-:W-:Y:S02]  /*c040*/  IMAD.MOV.U32 R21, RZ, RZ, 0x40000040 ;  /* 0x40000040ff157424 */ /* 0x000fe400078e00ff */
[----:B--2---:R-:W-:Y:S01]  /*c050*/  IMAD R20, R206, 0x300, R3 ;  /* 0x00000300ce147824 */ /* 0x004fe200078e0203 */
[----:B-1----:R-:W-:Y:S06]  /*c060*/  @P2 BRA `(.L_x_1537) ;  /* 0x0000000000082947 */ /* 0x002fec0003800000 */
[----:B------:R-:W1:Y:S02]  /*c070*/  SYNCS.PHASECHK.TRANS64.TRYWAIT P2, [R4+URZ+0x32430], R0 ;  /* 0x03243000040075a7 */ /* 0x000e64000804017f */
[----:B-1----:R-:W-:Y:S05]  /*c080*/  @!P2 BRA `(.L_x_1538) ;  /* 0x0000010c005ca947 */ /* 0x002fea0003800000 */
.L_x_1537:
[----:B------:R-:W-:Y:S05]  /*c090*/  WARPSYNC.ALL ;  /* 0x0000000000007948 */ /* 0x000fea0003800000 */
[C---:B------:R-:W-:Y:S01]  /*c0a0*/  R2UR UR18, R20.reuse ;  /* 0x00000000141272ca */ /* 0x040fe200000e0000 */
[----:B------:R-:W-:Y:S01]  /*c0b0*/  WARPGROUP.ARRIVE ;  /* 0x00000000000079c5 */ /* 0x000fe20000000000 */
[----:B------:R-:W-:Y:S01]  /*c0c0*/  R2UR UR19, R21 ;  /* 0x00000000151372ca */ /* 0x000fe200000e0000 */
[----:B------:R-:W-:Y:S01]  /*c0d0*/  VIADD R10, R20, 0x2 ;  /* 0x00000002140a7836 */ /* 0x000fe20000000000 */
[----:B------:R-:W-:Y:S01]  /*c0e0*/  R2UR UR16, R12 ;  /* 0x000000000c1072ca */ /* 0x000fe200000e0000 */
[----:B------:R-:W-:Y:S01]  /*c0f0*/  IMAD.MOV.U32 R11, RZ, RZ, 0x40000040 ;  /* 0x40000040ff0b7424 */ /* 0x000fe200078e00ff */
        /* <DEDUP_REMOVED lines=8> */
[----:B------:R-:W-:-:S02]  /*c180*/  R2UR UR13, R225 ;  /* 0x00000000e10d72ca */ /* 0x000fc400000e0000 */
[----:B------:R-:W-:Y:S02]  /*c190*/  R2UR UR10, R8 ;  /* 0x00000000080a72ca */ /* 0x000fe400000e0000 */
[----:B------:R-:W-:Y:S01]  /*c1a0*/  R2UR UR11, R9 ;  /* 0x00000000090b72ca */ /* 0x000fe200000e0000 */
[----:B------:R-:W-:Y:S01]  /*c1b0*/  HGMMA.64x96x16.F32 R152, gdesc[UR16], RZ, !UPT, gsb0 ;  /* 0x01600000109879f0 */ /* 0x000fe2000c0008ff */
[----:B------:R-:W-:Y:S02]  /*c1c0*/  R2UR UR8, R222 ;  /* 0x00000000de0872ca */ /* 0x000fe400000e0000 */
[----:B------:R-:W-:Y:S02]  /*c1d0*/  R2UR UR9, R223 ;  /* 0x00000000df0972ca */ /* 0x000fe400000e0000 */
[----:B------:R-:W-:Y:S02]  /*c1e0*/  R2UR UR6, R20 ;  /* 0x00000000140672ca */ /* 0x000fe400000e0000 */
[----:B------:R-:W-:-:S02]  /*c1f0*/  R2UR UR7, R21 ;  /* 0x00000000150772ca */ /* 0x000fc400000e0000 */
[----:B------:R-:W-:Y:S02]  /*c200*/  R2UR UR4, R220 ;  /* 0x00000000dc0472ca */ /* 0x000fe400000e0000 */
[----:B------:R-:W-:Y:S01]  /*c210*/  R2UR UR5, R221 ;  /* 0x00000000dd0572ca */ /* 0x000fe200000e0000 */
        /* <DEDUP_REMOVED lines=10> */
[----:B------:R-:W-:Y:S05]  /*c2c0*/  @!P0 BRA `(.L_x_1539) ;  /* 0x0000000000048947 */ /* 0x000fea0003800000 */
[----:B------:R-:W-:Y:S01]  /*c2d0*/  BPT.TRAP 0x1 ;  /* 0x000000040000795c */ /* 0x000fe20000300000 */
.L_x_1539:
[----:B------:R2:W3:Y:S01]  /*c2e0*/  SYNCS.PHASECHK.TRANS64.TRYWAIT P2, [R4+URZ+0x32450], R0 ;  /* 0x03245000040075a7 */ /* 0x0004e2000804017f */
[----:B------:R-:W-:Y:S05]  /*c2f0*/  @!P0 BRA `(.L_x_1540) ;  /* 0x0000000000048947 */ /* 0x000fea0003800000 */
[----:B------:R-:W-:Y:S01]  /*c300*/  BPT.TRAP 0x1 ;  /* 0x000000040000795c */ /* 0x000fe20000300000 */
.L_x_1540:
[----:B---3--:R-:W-:Y:S05]  /*c310*/  @P2 BRA `(.L_x_1541) ;  /* 0x0000000000082947 */ /* 0x008fea0003800000 */
[----:B------:R-:W3:Y:S02]  /*c320*/  SYNCS.PHASECHK.TRANS64.TRYWAIT P2, [R4+URZ+0x32450], R0 ;  /* 0x03245000040075a7 */ /* 0x000ee4000804017f */
[----:B---3--:R-:W-:Y:S05]  /*c330*/  @!P2 BRA `(.L_x_1542) ;  /* 0x0000010800c4a947 */ /* 0x008fea0003800000 */
.L_x_1541:
[----:B------:R-:W4:Y:S04]  /*c340*/  LDL.64 R20, [R1+0x68] ;  /* 0x0000680001147983 */ /* 0x000f280000100a00 */
[----:B------:R-:W5:Y:S04]  /*c350*/  LDL R3, [R1+0x50] ;  /* 0x0000500001037983 */ /* 0x000f680000100800 */
[----:B------:R-:W2:Y:S04]  /*c360*/  LDL.64 R202, [R1+0x60] ;  /* 0x0000600001ca7983 */ /* 0x000ea80000100a00 */
[----:B------:R-:W3:Y:S01]  /*c370*/  LDL.64 R200, [R1+0x58] ;  /* 0x0000580001c87983 */ /* 0x000ee20000100a00 */
[----:B------:R-:W-:Y:S05]  /*c380*/  WARPSYNC.ALL ;  /* 0x0000000000007948 */ /* 0x000fea0003800000 */
[----:B------:R-:W-:-:S05]  /*c390*/  IMAD.MOV.U32 R9, RZ, RZ, 0x40000040 ;  /* 0x40000040ff097424 */ /* 0x000fca00078e00ff */
[----:B------:R-:W-:Y:S01]  /*c3a0*/  R2UR UR7, R9 ;  /* 0x00000000090772ca */ /* 0x000fe200000e0000 */
[----:B------:R-:W-:Y:S01]  /*c3b0*/  WARPGROUP.ARRIVE ;  /* 0x00000000000079c5 */ /* 0x000fe20000000000 */
[----:B------:R-:W-:Y:S02]  /*c3c0*/  MOV R11, 0x40000040 ;  /* 0x40000040000b7802 */ /* 0x000fe40000000f00 */
[----:B----4-:R-:W-:Y:S02]  /*c3d0*/  R2UR UR4, R20 ;  /* 0x00000000140472ca */ /* 0x010fe400000e0000 */
[----:B------:R-:W-:Y:S02]  /*c3e0*/  R2UR UR5, R21 ;  /* 0x00000000150572ca */ /* 0x000fe400000e0000 */
[----:B------:R-:W4:Y:S01]  /*c3f0*/  LDL.64 R20, [R1+0x40] ;  /* 0x0000400001147983 */ /* 0x000f220000100a00 */
[----:B-----5:R-:W-:-:S05]  /*c400*/  IMAD R8, R206, 0xc00, R3 ;  /* 0x00000c00ce087824 */ /* 0x020fca00078e0203 */
[----:B------:R-:W-:-:S13]  /*c410*/  R2UR UR6, R8 ;  /* 0x00000000080672ca */ /* 0x000fda00000e0000 */
[----:B------:R-:W-:Y:S01]  /*c420*/  HGMMA.64x96x16.F32 R152, gdesc[UR4], R152, gsb0 ;  /* 0x01600000049879f0 */ /* 0x000fe20008000898 */
[----:B--2---:R-:W-:Y:S02]  /*c430*/  R2UR UR4, R202 ;  /* 0x00000000ca0472ca */ /* 0x004fe400000e0000 */
[----:B------:R-:W-:Y:S02]  /*c440*/  R2UR UR5, R203 ;  /* 0x00000000cb0572ca */ /* 0x000fe400000e0000 */
[----:B------:R-:W2:Y:S01]  /*c450*/  LDL.64 R202, [R1+0x38] ;  /* 0x0000380001ca7983 */ /* 0x000ea20000100a00 */
[----:B------:R-:W-:Y:S01]  /*c460*/  VIADD R10, R8, 0x2 ;  /* 0x00000002080a7836 */ /* 0x000fe20000000000 */
[----:B------:R-:W-:-:S04]  /*c470*/  R2UR UR7, R11 ;  /* 0x000000000b0772ca */ /* 0x000fc800000e0000 */
[----:B------:R-:W-:Y:S01]  /*c480*/  R2UR UR6, R10 ;  /* 0x000000000a0672ca */ /* 0x000fe200000e0000 */
[----:B------:R-:W-:Y:S02]  /*c490*/  VIADD R10, R8, 0x4 ;  /* 0x00000004080a7836 */ /* 0x000fe40000000000 */
[----:B------:R-:W-:Y:S01]  /*c4a0*/  IMAD.MOV.U32 R11, RZ, RZ, 0x40000040 ;  /* 0x40000040ff0b7424 */ /* 0x000fe200078e00ff */
[----:B------:R-:W-:Y:S02]  /*c4b0*/  WARPGROUP.DEPBAR.LE gsb0, 0x0 ;  /* 0x00008000000079c5 */ /* 0x000fe40000010000 */
[----:B------:R-:W-:-:S07]  /*c4c0*/  WARPGROUP.ARRIVE ;  /* 0x00000000000079c5 */ /* 0x000fce0000000000 */
[----:B------:R-:W-:Y:S01]  /*c4d0*/  HGMMA.64x96x16.F32 R152, gdesc[UR4], R152, gsb0 ;  /* 0x01600000049879f0 */ /* 0x000fe20008000898 */
[----:B---3--:R-:W-:Y:S02]  /*c4e0*/  R2UR UR4, R200 ;  /* 0x00000000c80472ca */ /* 0x008fe400000e0000 */
[----:B------:R-:W-:Y:S02]  /*c4f0*/  R2UR UR5, R201 ;  /* 0x00000000c90572ca */ /* 0x000fe400000e0000 */
[----:B------:R-:W3:Y:S01]  /*c500*/  LDL.64 R200, [R1+0x30] ;  /* 0x0000300001c87983 */ /* 0x000ee20000100a00 */
[----:B------:R-:W-:Y:S02]  /*c510*/  R2UR UR6, R10 ;  /* 0x000000000a0672ca */ /* 0x000fe400000e0000 */
[----:B------:R-:W-:Y:S01]  /*c520*/  R2UR UR7, R11 ;  /* 0x000000000b0772ca */ /* 0x000fe200000e0000 */
[----:B------:R-:W-:Y:S02]  /*c530*/  VIADD R10, R8, 0x6 ;  /* 0x00000006080a7836 */ /* 0x000fe40000000000 */
[----:B------:R-:W-:Y:S01]  /*c540*/  IMAD.MOV.U32 R11, RZ, RZ, 0x40000040 ;  /* 0x40000040ff0b7424 */ /* 0x000fe200078e00ff */
[----:B------:R-:W-:-:S02]  /*c550*/  WARPGROUP.DEPBAR.LE gsb0, 0x0 ;  /* 0x00008000000079c5 */ /* 0x000fc40000010000 */
[----:B------:R-:W-:-:S07]  /*c560*/  WARPGROUP.ARRIVE ;  /* 0x00000000000079c5 */ /* 0x000fce0000000000 */
[----:B------:R-:W-:Y:S01]  /*c570*/  HGMMA.64x96x16.F32 R152, gdesc[UR4], R152, gsb0 ;  /* 0x01600000049879f0 */ /* 0x000fe20008000898 */
[----:B------:R-:W-:Y:S02]  /*c580*/  R2UR UR6, R10 ;  /* 0x000000000a0672ca */ /* 0x000fe400000e0000 */
[----:B------:R-:W-:Y:S02]  /*c590*/  R2UR UR7, R11 ;  /* 0x000000000b0772ca */ /* 0x000fe400000e0000 */
[----:B----4-:R-:W-:Y:S02]  /*c5a0*/  R2UR UR4, R20 ;  /* 0x00000000140472ca */ /* 0x010fe400000e0000 */
[----:B------:R-:W-:Y:S02]  /*c5b0*/  R2UR UR5, R21 ;  /* 0x00000000150572ca */ /* 0x000fe400000e0000 */
[----:B------:R-:W4:Y:S01]  /*c5c0*/  LDL.64 R20, [R1+0x28] ;  /* 0x0000280001147983 */ /* 0x000f220000100a00 */
[----:B------:R-:W-:-:S02]  /*c5d0*/  WARPGROUP.DEPBAR.LE gsb0, 0x0 ;  /* 0x00008000000079c5 */ /* 0x000fc40000010000 */
[----:B------:R-:W-:-:S08]  /*c5e0*/  WARPGROUP.ARRIVE ;  /* 0x00000000000079c5 */ /* 0x000fd00000000000 */
[----:B------:R-:W-:Y:S01]  /*c5f0*/  HGMMA.64x96x16.F32 R152, gdesc[UR4], R152, gsb0 ;  /* 0x01600000049879f0 */ /* 0x000fe20008000898 */
[----:B------:R-:W-:Y:S01]  /*c600*/  VIADD R10, R8, 0x300 ;  /* 0x00000300080a7836 */ /* 0x000fe20000000000 */
[----:B--2---:R-:W-:Y:S01]  /*c610*/  R2UR UR4, R202 ;  /* 0x00000000ca0472ca */ /* 0x004fe200000e0000 */
[----:B------:R-:W-:Y:S01]  /*c620*/  IMAD.MOV.U32 R11, RZ, RZ, 0x40000040 ;  /* 0x40000040ff0b7424 */ /* 0x000fe200078e00ff */
[----:B------:R-:W-:Y:S02]  /*c630*/  R2UR UR5, R203 ;  /* 0x00000000cb0572ca */ /* 0x000fe400000e0000 */
[----:B------:R-:W2:Y:S01]  /*c640*/  LDL.64 R202, [R1+0x20] ;  /* 0x0000200001ca7983 */ /* 0x000ea20000100a00 */
[----:B------:R-:W-:Y:S02]  /*c650*/  R2UR UR6, R10 ;  /* 0x000000000a0672ca */ /* 0x000fe400000e0000 */
[----:B------:R-:W-:Y:S01]  /*c660*/  R2UR UR7, R11 ;  /* 0x000000000b0772ca */ /* 0x000fe200000e0000 */
[----:B------:R-:W-:-:S02]  /*c670*/  VIADD R10, R8, 0x302 ;  /* 0x00000302080a7836 */ /* 0x000fc40000000000 */
        /* <DEDUP_REMOVED lines=23> */
[----:B------:R-:W-:Y:S02]  /*c7f0*/  MOV R11, 0x40000040 ;  /* 0x40000040000b7802 */ /* 0x000fe40000000f00 */
[----:B--2---:R-:W-:Y:S02]  /*c800*/  R2UR UR4, R202 ;  /* 0x00000000ca0472ca */ /* 0x004fe400000e0000 */
[----:B------:R-:W-:Y:S02]  /*c810*/  R2UR UR6, R10 ;  /* 0x000000000a0672ca */ /* 0x000fe400000e0000 */
[----:B------:R-:W-:Y:S02]  /*c820*/  R2UR UR7, R11 ;  /* 0x000000000b0772ca */ /* 0x000fe400000e0000 */
[----:B------:R-:W-:Y:S01]  /*c830*/  R2UR UR5, R203 ;  /* 0x00000000cb0572ca */ /* 0x000fe200000e0000 */
[----:B------:R-:W-:-:S02]  /*c840*/  VIADD R10, R8, 0x600 ;  /* 0x00000600080a7836 */ /* 0x000fc40000000000 */
[----:B------:R-:W-:Y:S01]  /*c850*/  IMAD.MOV.U32 R11, RZ, RZ, 0x40000040 ;  /* 0x40000040ff0b7424 */ /* 0x000fe200078e00ff */
[----:B------:R-:W-:Y:S02]  /*c860*/  WARPGROUP.DEPBAR.LE gsb0, 0x0 ;  /* 0x00008000000079c5 */ /* 0x000fe40000010000 */
[----:B------:R-:W-:-:S07]  /*c870*/  WARPGROUP.ARRIVE ;  /* 0x00000000000079c5 */ /* 0x000fce0000000000 */
[----:B------:R-:W-:Y:S01]  /*c880*/  HGMMA.64x96x16.F32 R152, gdesc[UR4], R152, gsb0 ;  /* 0x01600000049879f0 */ /* 0x000fe20008000898 */
[----:B------:R-:W-:Y:S02]  /*c890*/  R2UR UR6, R10 ;  /* 0x000000000a0672ca */ /* 0x000fe400000e0000 */
[----:B------:R-:W-:Y:S02]  /*c8a0*/  R2UR UR7, R11 ;  /* 0x000000000b0772ca */ /* 0x000fe400000e0000 */
[----:B---3--:R-:W-:Y:S02]  /*c8b0*/  R2UR UR4, R200 ;  /* 0x00000000c80472ca */ /* 0x008fe400000e0000 */
        /* <DEDUP_REMOVED lines=9> */
[----:B------:R-:W-:Y:S01]  /*c950*/  R2UR UR5, R21 ;  /* 0x00000000150572ca */ /* 0x000fe200000e0000 */
[----:B------:R-:W-:Y:S02]  /*c960*/  VIADD R10, R8, 0x604 ;  /* 0x00000604080a7836 */ /* 0x000fe40000000000 */
[----:B------:R-:W-:Y:S01]  /*c970*/  IMAD.MOV.U32 R11, RZ, RZ, 0x40000040 ;  /* 0x40000040ff0b7424 */ /* 0x000fe200078e00ff */
[----:B------:R-:W-:-:S02]  /*c980*/  WARPGROUP.DEPBAR.LE gsb0, 0x0 ;  /* 0x00008000000079c5 */ /* 0x000fc40000010000 */
[----:B------:R-:W-:-:S07]  /*c990*/  WARPGROUP.ARRIVE ;  /* 0x00000000000079c5 */ /* 0x000fce0000000000 */
[----:B------:R-:W-:Y:S01]  /*c9a0*/  HGMMA.64x96x16.F32 R152, gdesc[UR4], R152, gsb0 ;  /* 0x01600000049879f0 */ /* 0x000fe20008000898 */
[----:B------:R-:W-:Y:S02]  /*c9b0*/  R2UR UR58, R10 ;  /* 0x000000000a3a72ca */ /* 0x000fe400000e0000 */
[----:B------:R-:W-:Y:S01]  /*c9c0*/  R2UR UR59, R11 ;  /* 0x000000000b3b72ca */ /* 0x000fe200000e0000 */
[----:B------:R-:W-:Y:S02]  /*c9d0*/  VIADD R10, R8, 0x606 ;  /* 0x00000606080a7836 */ /* 0x000fe40000000000 */
[----:B------:R-:W-:-:S03]  /*c9e0*/  IMAD.MOV.U32 R11, RZ, RZ, 0x40000040 ;  /* 0x40000040ff0b7424 */ /* 0x000fc600078e00ff */
[----:B------:R-:W-:Y:S01]  /*c9f0*/  R2UR UR54, R10 ;  /* 0x000000000a3672ca */ /* 0x000fe200000e0000 */
[----:B------:R-:W-:Y:S02]  /*ca00*/  WARPGROUP.DEPBAR.LE gsb0, 0x0 ;  /* 0x00008000000079c5 */ /* 0x000fe40000010000 */
[----:B------:R-:W-:-:S06]  /*ca10*/  WARPGROUP.ARRIVE ;  /* 0x00000000000079c5 */ /* 0x000fcc0000000000 */
[----:B------:R-:W-:Y:S01]  /*ca20*/  HGMMA.64x96x16.F32 R152, gdesc[UR56], R152, gsb0 ;  /* 0x01600000389879f0 */ /* 0x000fe20008000898 */
[----:B------:R-:W-:Y:S01]  /*ca30*/  R2UR UR55, R11 ;  /* 0x000000000b3772ca */ /* 0x000fe200000e0000 */
[----:B------:R-:W-:Y:S02]  /*ca40*/  VIADD R10, R8, 0x900 ;  /* 0x00000900080a7836 */ /* 0x000fe40000000000 */
[----:B------:R-:W-:-:S03]  /*ca50*/  IMAD.MOV.U32 R11, RZ, RZ, 0x40000040 ;  /* 0x40000040ff0b7424 */ /* 0x000fc600078e00ff */
[----:B------:R-:W-:Y:S02]  /*ca60*/  R2UR UR50, R10 ;  /* 0x000000000a3272ca */ /* 0x000fe400000e0000 */
[----:B------:R-:W-:Y:S01]  /*ca70*/  R2UR UR51, R11 ;  /* 0x000000000b3372ca */ /* 0x000fe200000e0000 */
[----:B------:R-:W-:Y:S02]  /*ca80*/  WARPGROUP.DEPBAR.LE gsb0, 0x0 ;  /* 0x00008000000079c5 */ /* 0x000fe40000010000 */
[----:B------:R-:W-:-:S06]  /*ca90*/  WARPGROUP.ARRIVE ;  /* 0x00000000000079c5 */ /* 0x000fcc0000000000 */
[----:B------:R-:W-:Y:S01]  /*caa0*/  HGMMA.64x96x16.F32 R152, gdesc[UR52], R152, gsb0 ;  /* 0x01600000349879f0 */ /* 0x000fe20008000898 */
[----:B------:R-:W-:Y:S01]  /*cab0*/  VIADD R10, R8, 0x902 ;  /* 0x00000902080a7836 */ /* 0x000fe20000000000 */
[----:B------:R-:W-:-:S04]  /*cac0*/  MOV R11, 0x40000040 ;  /* 0x40000040000b7802 */ /* 0x000fc80000000f00 */
[----:B------:R-:W-:Y:S02]  /*cad0*/  R2UR UR46, R10 ;  /* 0x000000000a2e72ca */ /* 0x000fe400000e0000 */
[----:B------:R-:W-:Y:S01]  /*cae0*/  R2UR UR47, R11 ;  /* 0x000000000b2f72ca */ /* 0x000fe200000e0000 */
[----:B------:R-:W-:Y:S02]  /*caf0*/  WARPGROUP.DEPBAR.LE gsb0, 0x0 ;  /* 0x00008000000079c5 */ /* 0x000fe40000010000 */
[----:B------:R-:W-:-:S06]  /*cb00*/  WARPGROUP.ARRIVE ;  /* 0x00000000000079c5 */ /* 0x000fcc0000000000 */
[----:B------:R-:W-:Y:S01]  /*cb10*/  HGMMA.64x96x16.F32 R152, gdesc[UR48], R152, gsb0 ;  /* 0x01600000309879f0 */ /* 0x000fe20008000898 */
[----:B------:R-:W-:Y:S02]  /*cb20*/  VIADD R10, R8, 0x904 ;  /* 0x00000904080a7836 */ /* 0x000fe40000000000 */
[----:B------:R-:W-:-:S03]  /*cb30*/  IMAD.MOV.U32 R11, RZ, RZ, 0x40000040 ;  /* 0x40000040ff0b7424 */ /* 0x000fc600078e00ff */
        /* <DEDUP_REMOVED lines=11> */
[----:B------:R-:W-:Y:S03]  /*cbf0*/  HGMMA.64x96x16.F32 R152, gdesc[UR40], R152, gsb0 ;  /* 0x01600000289879f0 */ /* 0x000fe60008000898 */
[----:B------:R-:W2:Y:S01]  /*cc00*/  S2R R203, SR_TID.X ;  /* 0x0000000000cb7919 */ /* 0x000ea20000002100 */
[----:B------:R-:W-:Y:S02]  /*cc10*/  WARPGROUP.DEPBAR.LE gsb0, 0x0 ;  /* 0x00008000000079c5 */ /* 0x000fe40000010000 */
[----:B------:R-:W-:-:S06]  /*cc20*/  WARPGROUP.ARRIVE ;  /* 0x00000000000079c5 */ /* 0x000fcc0000000000 */
[----:B------:R-:W-:Y:S01]  /*cc30*/  HGMMA.64x96x16.F32 R152, gdesc[UR36], R152, gsb0 ;  /* 0x01600000249879f0 */ /* 0x000fe20008000898 */
[----:B--2---:R-:W-:-:S04]  /*cc40*/  SHF.R.U32.HI R203, RZ, 0x7, R203 ;  /* 0x00000007ffcb7819 */ /* 0x004fc800000116cb */
[----:B------:R-:W-:Y:S01]  /*cc50*/  IADD3 R20, -R203, 0xb, RZ ;  /* 0x0000000bcb147810 */ /* 0x000fe20007ffe1ff */
[----:B------:R-:W-:-:S04]  /*cc60*/  WARPGROUP.DEPBAR.LE gsb0, 0x0 ;  /* 0x00008000000079c5 */ /* 0x000fc80000010000 */
[----:B------:R2:W-:Y:S06]  /*cc70*/  BAR.ARV R20, 0x100 ;  /* 0x000400140000751d */ /* 0x0005ec0000002000 */
[----:B------:R-:W-:Y:S05]  /*cc80*/  @!P0 BRA `(.L_x_1543) ;  /* 0x0000000000048947 */ /* 0x000fea0003800000 */
[----:B------:R-:W-:Y:S01]  /*cc90*/  BPT.TRAP 0x1 ;  /* 0x000000040000795c */ /* 0x000fe20000300000 */
.L_x_1543:
[----:B01----:R-:W-:Y:S01]  /*cca0*/  FMNMX.FTZ R0, R152, R7, !PT ;  /* 0x0000000798007209 */ /* 0x003fe20007810000 */
[----:B------:R-:W3:Y:S03]  /*ccb0*/  LDL R219, [R1+0x48] ;  /* 0x0000480001db7983 */ /* 0x000ee60000100800 */
        /* <DEDUP_REMOVED lines=23> */
[----:B------:R-:W0:Y:S02]  /*ce30*/  SHFL.BFLY PT, R3, R0, 0x2, 0x1f ;  /* 0x0c401f0000037f89 */ /* 0x000e2400000e0000 */
[----:B0-----:R-:W-:-:S05]  /*ce40*/  FMNMX.FTZ R3, R0, R3, !PT ;  /* 0x0000000300037209 */ /* 0x001fca0007810000 */
[----:B------:R-:W0:Y:S02]  /*ce50*/  SHFL.BFLY PT, R0, R3, 0x1, 0x1f ;  /* 0x0c201f0003007f89 */ /* 0x000e2400000e0000 */
[----:B0-----:R-:W-:Y:S02]  /*ce60*/  FMNMX.FTZ R3, R3, R0, !PT ;  /* 0x0000000003037209 */ /* 0x001fe40007810000 */
[----:B------:R-:W0:Y:S03]  /*ce70*/  LDC R0, c[0x0][0xa80] ;  /* 0x0002a000ff007b82 */ /* 0x000e260000000800 */
[C---:B------:R-:W-:Y:S01]  /*ce80*/  FADD.FTZ R7, -R3.reuse, R7 ;  /* 0x0000000703077221 */ /* 0x040fe20000010100 */
[----:B0-----:R-:W-:-:S03]  /*ce90*/  FMUL.FTZ R9, R3, R0 ;  /* 0x0000000003097220 */ /* 0x001fc60000410000 */
[-C--:B------:R-:W-:Y:S01]  /*cea0*/  FMUL.FTZ R7, R7, R0.reuse ;  /* 0x0000000007077220 */ /* 0x080fe20000410000 */
[-CC-:B------:R-:W-:Y:S01]  /*ceb0*/  FFMA.FTZ R152, R152, R0.reuse, -R9.reuse ;  /* 0x0000000098987223 */ /* 0x180fe20000010809 */
[-CC-:B------:R-:W-:Y:S02]  /*cec0*/  FFMA.FTZ R153, R153, R0.reuse, -R9.reuse ;  /* 0x0000000099997223 */ /* 0x180fe40000010809 */
[----:B------:R-:W0:Y:S01]  /*ced0*/  MUFU.EX2 R10, R7 ;  /* 0x00000007000a7308 */ /* 0x000e220000000800 */
[-CC-:B------:R-:W-:Y:S01]  /*cee0*/  FFMA.FTZ R156, R156, R0.reuse, -R9.reuse ;  /* 0x000000009c9c7223 */ /* 0x180fe20000010809 */
[-CC-:B------:R-:W-:Y:S01]  /*cef0*/  FFMA.FTZ R157, R157, R0.reuse, -R9.reuse ;  /* 0x000000009d9d7223 */ /* 0x180fe20000010809 */
[-CC-:B------:R-:W-:Y:S01]  /*cf00*/  FFMA.FTZ R160, R160, R0.reuse, -R9.reuse ;  /* 0x00000000a0a07223 */ /* 0x180fe20000010809 */
[-CC-:B------:R-:W-:Y:S01]  /*cf10*/  FFMA.FTZ R161, R161, R0.reuse, -R9.reuse ;  /* 0x00000000a1a17223 */ /* 0x180fe20000010809 */
[-CC-:B------:R-:W-:Y:S01]  /*cf20*/  FFMA.FTZ R165, R165, R0.reuse, -R9.reuse ;  /* 0x00000000a5a57223 */ /* 0x180fe20000010809 */
[-CC-:B------:R-:W-:Y:S01]  /*cf30*/  FFMA.FTZ R164, R164, R0.reuse, -R9.reuse ;  /* 0x00000000a4a47223 */ /* 0x180fe20000010809 */
[-CC-:B------:R-:W-:Y:S01]  /*cf40*/  FFMA.FTZ R168, R168, R0.reuse, -R9.reuse ;  /* 0x00000000a8a87223 */ /* 0x180fe20000010809 */
[----:B------:R-:W1:Y:S01]  /*cf50*/  MUFU.EX2 R152, R152 ;  /* 0x0000009800987308 */ /* 0x000e620000000800 */
[-CC-:B------:R-:W-:Y:S01]  /*cf60*/  FFMA.FTZ R169, R169, R0.reuse, -R9.reuse ;  /* 0x00000000a9a97223 */ /* 0x180fe20000010809 */
[-CC-:B------:R-:W-:Y:S01]  /*cf70*/  FFMA.FTZ R172, R172, R0.reuse, -R9.reuse ;  /* 0x00000000acac7223 */ /* 0x180fe20000010809 */
[-CC-:B------:R-:W-:Y:S01]  /*cf80*/  FFMA.FTZ R173, R173, R0.reuse, -R9.reuse ;  /* 0x00000000adad7223 */ /* 0x180fe20000010809 */
[-CC-:B------:R-:W-:Y:S01]  /*cf90*/  FFMA.FTZ R176, R176, R0.reuse, -R9.reuse ;  /* 0x00000000b0b07223 */ /* 0x180fe20000010809 */
[-CC-:B------:R-:W-:Y:S01]  /*cfa0*/  FFMA.FTZ R177, R177, R0.reuse, -R9.reuse ;  /* 0x00000000b1b17223 */ /* 0x180fe20000010809 */
[-CC-:B------:R-:W-:Y:S01]  /*cfb0*/  FFMA.FTZ R180, R180, R0.reuse, -R9.reuse ;  /* 0x00000000b4b47223 */ /* 0x180fe20000010809 */
[----:B------:R-:W-:Y:S01]  /*cfc0*/  FFMA.FTZ R181, R181, R0, -R9 ;  /* 0x00000000b5b57223 */ /* 0x000fe20000010809 */
[----:B------:R-:W4:Y:S01]  /*cfd0*/  MUFU.EX2 R153, R153 ;  /* 0x0000009900997308 */ /* 0x000f220000000800 */
[-C--:B0-----:R-:W-:Y:S01]  /*cfe0*/  FMUL.FTZ R24, R24, R10.reuse ;  /* 0x0000000a18187220 */ /* 0x081fe20000410000 */
[-C--:B------:R-:W-:Y:S01]  /*cff0*/  FMUL.FTZ R25, R25, R10.reuse ;  /* 0x0000000a19197220 */ /* 0x080fe20000410000 */
[-C--:B------:R-:W-:Y:S01]  /*d000*/  FMUL.FTZ R28, R28, R10.reuse ;  /* 0x0000000a1c1c7220 */ /* 0x080fe20000410000 */
[-C--:B------:R-:W-:Y:S01]  /*d010*/  FMUL.FTZ R29, R29, R10.reuse ;  /* 0x0000000a1d1d7220 */ /* 0x080fe20000410000 */
[-C--:B------:R-:W-:Y:S01]  /*d020*/  FMUL.FTZ R32, R32, R10.reuse ;  /* 0x0000000a20207220 */ /* 0x080fe20000410000 */
[-C--:B------:R-:W-:Y:S01]  /*d030*/  FMUL.FTZ R33, R33, R10.reuse ;  /* 0x0000000a21217220 */ /* 0x080fe20000410000 */
[-C--:B------:R-:W-:Y:S01]  /*d040*/  FMUL.FTZ R36, R36, R10.reuse ;  /* 0x0000000a24247220 */ /* 0x080fe20000410000 */
[----:B------:R-:W0:Y:S01]  /*d050*/  MUFU.EX2 R156, R156 ;  /* 0x0000009c009c7308 */ /* 0x000e220000000800 */
[----:B-1----:R-:W-:Y:S01]  /*d060*/  FFMA.FTZ R7, R10, R15, R152 ;  /* 0x0000000f0a077223 */ /* 0x002fe20000010098 */
[-C--:B------:R-:W-:Y:S01]  /*d070*/  FMUL.FTZ R37, R37, R10.reuse ;  /* 0x0000000a25257220 */ /* 0x080fe20000410000 */
        /* <DEDUP_REMOVED lines=19> */
[-C--:B------:R-:W-:Y:S01]  /*d1b0*/  FMUL.FTZ R72, R72, R10.reuse ;  /* 0x0000000a48487220 */ /* 0x080fe20000410000 */
[-C--:B------:R-:W-:Y:S01]  /*d1c0*/  FMUL.FTZ R73, R73, R10.reuse ;  /* 0x0000000a49497220 */ /* 0x080fe20000410000 */
[----:B------:R-:W-:Y:S01]  /*d1d0*/  FMUL.FTZ R76, R76, R10 ;  /* 0x0000000a4c4c7220 */ /* 0x000fe20000410000 */
[----:B-1----:R-:W-:Y:S01]  /*d1e0*/  FADD.FTZ R11, R157, R7 ;  /* 0x000000079d0b7221 */ /* 0x002fe20000010000 */
        /* <DEDUP_REMOVED lines=49> */
[----:B------:R-:W-:Y:S01]  /*d500*/  FMUL.FTZ R149, R149, R10 ;  /* 0x0000000a95957220 */ /* 0x000fe20000410000 */
[----:B------:R-:W-:Y:S01]  /*d510*/  F2FP.F16.F32.PACK_AB R200, R153, R152 ;  /* 0x0000009899c8723e */ /* 0x000fe200000000ff */
[----:B------:R-:W-:Y:S01]  /*d520*/  MUFU.EX2 R161, R161 ;  /* 0x000000a100a17308 */ /* 0x000fe20000000800 */
[----:B------:R-:W-:Y:S01]  /*d530*/  FMNMX.FTZ R7, R179, R7, !PT ;  /* 0x00000007b3077209 */ /* 0x000fe20007810000 */
[--C-:B------:R-:W-:Y:S01]  /*d540*/  FFMA.FTZ R184, R184, R0, -R9.reuse ;  /* 0x00000000b8b87223 */ /* 0x100fe20000010809 */
[----:B------:R-:W-:Y:S01]  /*d550*/  F2FP.F16.F32.PACK_AB R202, R157, R156 ;  /* 0x0000009c9dca723e */ /* 0x000fe200000000ff */
[-CC-:B------:R-:W-:Y:S01]  /*d560*/  FFMA.FTZ R185, R185, R0.reuse, -R9.reuse ;  /* 0x00000000b9b97223 */ /* 0x180fe20000010809 */
[----:B------:R-:W-:Y:S01]  /*d570*/  FMNMX.FTZ R7, R182, R7, !PT ;  /* 0x00000007b6077209 */ /* 0x000fe20007810000 */
[-CC-:B------:R-:W-:Y:S01]  /*d580*/  FFMA.FTZ R188, R188, R0.reuse, -R9.reuse ;  /* 0x00000000bcbc7223 */ /* 0x180fe20000010809 */
[-CC-:B------:R-:W-:Y:S01]  /*d590*/  FFMA.FTZ R189, R189, R0.reuse, -R9.reuse ;  /* 0x00000000bdbd7223 */ /* 0x180fe20000010809 */
[----:B------:R-:W0:Y:S01]  /*d5a0*/  MUFU.EX2 R152, R160 ;  /* 0x000000a000987308 */ /* 0x000e220000000800 */
[----:B------:R-:W-:Y:S01]  /*d5b0*/  FMNMX.FTZ R7, R183, R7, !PT ;  /* 0x00000007b7077209 */ /* 0x000fe20007810000 */
[-CC-:B------:R-:W-:Y:S01]  /*d5c0*/  FFMA.FTZ R192, R192, R0.reuse, -R9.reuse ;  /* 0x00000000c0c07223 */ /* 0x180fe20000010809 */
[-CC-:B------:R-:W-:Y:S01]  /*d5d0*/  FFMA.FTZ R193, R193, R0.reuse, -R9.reuse ;  /* 0x00000000c1c17223 */ /* 0x180fe20000010809 */
[-CC-:B------:R-:W-:Y:S01]  /*d5e0*/  FFMA.FTZ R196, R196, R0.reuse, -R9.reuse ;  /* 0x00000000c4c47223 */ /* 0x180fe20000010809 */
[----:B------:R-:W-:Y:S01]  /*d5f0*/  FMNMX.FTZ R7, R186, R7, !PT ;  /* 0x00000007ba077209 */ /* 0x000fe20007810000 */
[----:B------:R-:W-:-:S02]  /*d600*/  FFMA.FTZ R9, R197, R0, -R9 ;  /* 0x00000000c5097223 */ /* 0x000fc40000010809 */
[----:B------:R-:W-:Y:S01]  /*d610*/  MUFU.EX2 R165, R165 ;  /* 0x000000a500a57308 */ /* 0x000fe20000000800 */
[----:B------:R-:W-:-:S04]  /*d620*/  FMNMX.FTZ R7, R187, R7, !PT ;  /* 0x00000007bb077209 */ /* 0x000fc80007810000 */
[----:B------:R-:W-:-:S03]  /*d630*/  FMNMX.FTZ R7, R190, R7, !PT ;  /* 0x00000007be077209 */ /* 0x000fc60007810000 */
[----:B------:R-:W-:Y:S01]  /*d640*/  MUFU.EX2 R156, R168 ;  /* 0x000000a8009c7308 */ /* 0x000fe20000000800 */
[----:B------:R-:W-:Y:S01]  /*d650*/  FMNMX.FTZ R7, R191, R7, !PT ;  /* 0x00000007bf077209 */ /* 0x000fe20007810000 */
[----:B0-----:R-:W-:Y:S01]  /*d660*/  FADD.FTZ R11, R152, R11 ;  /* 0x0000000b980b7221 */ /* 0x001fe20000010000 */
[C---:B------:R-:W-:Y:S02]  /*d670*/  F2FP.F16.F32.PACK_AB R152, R161.reuse, R152 ;  /* 0x00000098a198723e */ /* 0x040fe400000000ff */
[----:B------:R-:W-:Y:S01]  /*d680*/  FMNMX.FTZ R7, R194, R7, !PT ;  /* 0x00000007c2077209 */ /* 0x000fe20007810000 */
[----:B------:R-:W-:Y:S02]  /*d690*/  FADD.FTZ R11, R161, R11 ;  /* 0x0000000ba10b7221 */ /* 0x000fe40000010000 */
[----:B------:R-:W-:Y:S01]  /*d6a0*/  MUFU.EX2 R169, R169 ;  /* 0x000000a900a97308 */ /* 0x000fe20000000800 */
[----:B------:R-:W-:-:S04]  /*d6b0*/  FMNMX.FTZ R7, R195, R7, !PT ;  /* 0x00000007c3077209 */ /* 0x000fc80007810000 */
[----:B------:R-:W-:-:S03]  /*d6c0*/  FMNMX.FTZ R7, R198, R7, !PT ;  /* 0x00000007c6077209 */ /* 0x000fc60007810000 */
[----:B------:R-:W-:Y:S01]  /*d6d0*/  MUFU.EX2 R173, R173 ;  /* 0x000000ad00ad7308 */ /* 0x000fe20000000800 */
[----:B------:R-:W-:-:S05]  /*d6e0*/  FMNMX.FTZ R7, R199, R7, !PT ;  /* 0x00000007c7077209 */ /* 0x000fca0007810000 */
[----:B------:R-:W0:Y:S02]  /*d6f0*/  SHFL.BFLY PT, R8, R7, 0x2, 0x1f ;  /* 0x0c401f0007087f89 */ /* 0x000e2400000e0000 */
[----:B------:R-:W-:Y:S08]  /*d700*/  MUFU.EX2 R160, R176 ;  /* 0x000000b000a07308 */ /* 0x000ff00000000800 */
[----:B------:R-:W-:Y:S08]  /*d710*/  MUFU.EX2 R177, R177 ;  /* 0x000000b100b17308 */ /* 0x000ff00000000800 */
[----:B------:R-:W-:Y:S01]  /*d720*/  MUFU.EX2 R181, R181 ;  /* 0x000000b500b57308 */ /* 0x000fe20000000800 */
[----:B0-----:R-:W-:-:S07]  /*d730*/  FMNMX.FTZ R8, R7, R8, !PT ;  /* 0x0000000807087209 */ /* 0x001fce0007810000 */
[----:B------:R-:W-:Y:S01]  /*d740*/  MUFU.EX2 R185, R185 ;  /* 0x000000b900b97308 */ /* 0x000fe20000000800 */
[----:B------:R-:W0:Y:S07]  /*d750*/  SHFL.BFLY PT, R7, R8, 0x1, 0x1f ;  /* 0x0c201f0008077f89 */ /* 0x000e2e00000e0000 */
[----:B------:R-:W-:Y:S08]  /*d760*/  MUFU.EX2 R189, R189 ;  /* 0x000000bd00bd7308 */ /* 0x000ff00000000800 */
[----:B------:R-:W-:Y:S08]  /*d770*/  MUFU.EX2 R168, R192 ;  /* 0x000000c000a87308 */ /* 0x000ff00000000800 */
[----:B------:R-:W-:Y:S01]  /*d780*/  MUFU.EX2 R193, R193 ;  /* 0x000000c100c17308 */ /* 0x000fe20000000800 */
[----:B0-----:R-:W-:-:S05]  /*d790*/  FMNMX.FTZ R8, R8, R7, !PT ;  /* 0x0000000708087209 */ /* 0x001fca0007810000 */
[C---:B------:R-:W-:Y:S01]  /*d7a0*/  FADD.FTZ R6, -R8.reuse, R6 ;  /* 0x0000000608067221 */ /* 0x040fe20000010100 */
[-C--:B------:R-:W-:Y:S01]  /*d7b0*/  FMUL.FTZ R7, R8, R0.reuse ;  /* 0x0000000008077220 */ /* 0x080fe20000410000 */
[----:B------:R-:W-:Y:S02]  /*d7c0*/  MUFU.EX2 R9, R9 ;  /* 0x0000000900097308 */ /* 0x000fe40000000800 */
[-C--:B------:R-:W-:Y:S01]  /*d7d0*/  FMUL.FTZ R6, R6, R0.reuse ;  /* 0x0000000006067220 */ /* 0x080fe20000410000 */
[-CC-:B------:R-:W-:Y:S01]  /*d7e0*/  FFMA.FTZ R154, R154, R0.reuse, -R7.reuse ;  /* 0x000000009a9a7223 */ /* 0x180fe20000010807 */
[-CC-:B------:R-:W-:Y:S01]  /*d7f0*/  FFMA.FTZ R155, R155, R0.reuse, -R7.reuse ;  /* 0x000000009b9b7223 */ /* 0x180fe20000010807 */
[-CC-:B------:R-:W-:Y:S01]  /*d800*/  FFMA.FTZ R158, R158, R0.reuse, -R7.reuse ;  /* 0x000000009e9e7223 */ /* 0x180fe20000010807 */
[-CC-:B------:R-:W-:Y:S01]  /*d810*/  FFMA.FTZ R159, R159, R0.reuse, -R7.reuse ;  /* 0x000000009f9f7223 */ /* 0x180fe20000010807 */
[-CC-:B------:R-:W-:Y:S01]  /*d820*/  FFMA.FTZ R162, R162, R0.reuse, -R7.reuse ;  /* 0x00000000a2a27223 */ /* 0x180fe20000010807 */
[----:B------:R3:W0:Y:S01]  /*d830*/  MUFU.EX2 R15, R6 ;  /* 0x00000006000f7308 */ /* 0x0006220000000800 */
[-CC-:B------:R-:W-:Y:S01]  /*d840*/  FFMA.FTZ R163, R163, R0.reuse, -R7.reuse ;  /* 0x00000000a3a37223 */ /* 0x180fe20000010807 */
[-CC-:B------:R-:W-:Y:S01]  /*d850*/  FFMA.FTZ R166, R166, R0.reuse, -R7.reuse ;  /* 0x00000000a6a67223 */ /* 0x180fe20000010807 */
[-CC-:B------:R-:W-:Y:S01]  /*d860*/  FFMA.FTZ R167, R167, R0.reuse, -R7.reuse ;  /* 0x00000000a7a77223 */ /* 0x180fe20000010807 */
[-CC-:B------:R-:W-:Y:S01]  /*d870*/  FFMA.FTZ R170, R170, R0.reuse, -R7.reuse ;  /* 0x00000000aaaa7223 */ /* 0x180fe20000010807 */
[-CC-:B------:R-:W-:Y:S01]  /*d880*/  FFMA.FTZ R171, R171, R0.reuse, -R7.reuse ;  /* 0x00000000abab7223 */ /* 0x180fe20000010807 */
[-CC-:B------:R-:W-:Y:S01]  /*d890*/  FFMA.FTZ R174, R174, R0.reuse, -R7.reuse ;  /* 0x00000000aeae7223 */ /* 0x180fe20000010807 */
[-CC-:B------:R-:W-:Y:S01]  /*d8a0*/  FFMA.FTZ R175, R175, R0.reuse, -R7.reuse ;  /* 0x00000000afaf7223 */ /* 0x180fe20000010807 */
[----:B------:R-:W-:Y:S01]  /*d8b0*/  FFMA.FTZ R178, R178, R0, -R7 ;  /* 0x00000000b2b27223 */ /* 0x000fe20000010807 */
[----:B---3--:R-:W-:-:S02]  /*d8c0*/  IMAD R6, R206, 0xc00, R219 ;  /* 0x00000c00ce067824 */ /* 0x008fc400078e02db */
[-CC-:B------:R-:W-:Y:S01]  /*d8d0*/  FFMA.FTZ R179, R179, R0.reuse, -R7.reuse ;  /* 0x00000000b3b37223 */ /* 0x180fe20000010807 */
[----:B------:R-:W1:Y:S01]  /*d8e0*/  S2R R219, SR_CgaCtaId ;  /* 0x0000000000db7919 */ /* 0x000e620000008800 */
        /* <DEDUP_REMOVED lines=10> */
[----:B------:R-:W-:Y:S01]  /*d990*/  IMAD.MOV.U32 R7, RZ, RZ, 0x40000040 ;  /* 0x40000040ff077424 */ /* 0x000fe200078e00ff */
[----:B------:R-:W-:Y:S01]  /*d9a0*/  MUFU.EX2 R154, R154 ;  /* 0x0000009a009a7308 */ /* 0x000fe20000000800 */
[----:B------:R-:W-:Y:S01]  /*d9b0*/  R2UR UR6, R6 ;  /* 0x00000000060672ca */ /* 0x000fe200000e0000 */
[-C--:B0-----:R-:W-:Y:S01]  /*d9c0*/  FMUL.FTZ R26, R26, R15.reuse ;  /* 0x0000000f1a1a7220 */ /* 0x081fe20000410000 */
[----:B------:R-:W-:Y:S01]  /*d9d0*/  FMUL.FTZ R27, R27, R15 ;  /* 0x0000000f1b1b7220 */ /* 0x000fe20000410000 */
[----:B------:R-:W-:Y:S01]  /*d9e0*/  R2UR UR7, R7 ;  /* 0x00000000070772ca */ /* 0x000fe200000e0000 */
[----:B------:R-:W-:-:S02]  /*d9f0*/  VIADD R7, R4, 0x32440 ;  /* 0x0003244004077836 */ /* 0x000fc40000000000 */
[-C--:B------:R-:W-:Y:S01]  /*da00*/  FMUL.FTZ R30, R30, R15.reuse ;  /* 0x0000000f1e1e7220 */ /* 0x080fe20000410000 */
[-C--:B------:R-:W-:Y:S01]  /*da10*/  FMUL.FTZ R31, R31, R15.reuse ;  /* 0x0000000f1f1f7220 */ /* 0x080fe20000410000 */
[----:B------:R-:W0:Y:S01]  /*da20*/  MUFU.EX2 R155, R155 ;  /* 0x0000009b009b7308 */ /* 0x000e220000000800 */
        /* <DEDUP_REMOVED lines=11> */
[----:B-1----:R-:W-:Y:S01]  /*dae0*/  PRMT R7, R219, 0x654, R7 ;  /* 0x00000654db077816 */ /* 0x002fe20000000007 */
[-C--:B------:R-:W-:Y:S01]  /*daf0*/  FMUL.FTZ R54, R54, R15.reuse ;  /* 0x0000000f36367220 */ /* 0x080fe20000410000 */
[-C--:B------:R-:W-:Y:S01]  /*db00*/  FMUL.FTZ R55, R55, R15.reuse ;  /* 0x0000000f37377220 */ /* 0x080fe20000410000 */
[-C--:B------:R-:W-:Y:S01]  /*db10*/  FMUL.FTZ R58, R58, R15.reuse ;  /* 0x0000000f3a3a7220 */ /* 0x080fe20000410000 */
[----:B------:R1:W-:Y:S01]  /*db20*/  SYNCS.ARRIVE.TRANS64.RED.A1T0 RZ, [R7+URZ], RZ ;  /* 0x000000ff07ff79a7 */ /* 0x0003e2000810043f */
[----:B------:R-:W3:Y:S01]  /*db30*/  MUFU.EX2 R219, R158 ;  /* 0x0000009e00db7308 */ /* 0x000ee20000000800 */
[-C--:B------:R-:W-:Y:S01]  /*db40*/  FMUL.FTZ R59, R59, R15.reuse ;  /* 0x0000000f3b3b7220 */ /* 0x080fe20000410000 */
[-C--:B------:R-:W-:Y:S01]  /*db50*/  FMUL.FTZ R62, R62, R15.reuse ;  /* 0x0000000f3e3e7220 */ /* 0x080fe20000410000 */
[-C--:B------:R-:W-:Y:S01]  /*db60*/  FMUL.FTZ R63, R63, R15.reuse ;  /* 0x0000000f3f3f7220 */ /* 0x080fe20000410000 */
[-C--:B------:R-:W-:Y:S01]  /*db70*/  FMUL.FTZ R66, R66, R15.reuse ;  /* 0x0000000f42427220 */ /* 0x080fe20000410000 */
[-C--:B------:R-:W-:Y:S01]  /*db80*/  FMUL.FTZ R67, R67, R15.reuse ;  /* 0x0000000f43437220 */ /* 0x080fe20000410000 */
[----:B------:R-:W-:Y:S01]  /*db90*/  FMUL.FTZ R70, R70, R15 ;  /* 0x0000000f46467220 */ /* 0x000fe20000410000 */
[----:B-1----:R-:W-:-:S02]  /*dba0*/  VIADD R7, R203, 0x8 ;  /* 0x00000008cb077836 */ /* 0x002fc40000000000 */
[-C--:B------:R-:W-:Y:S01]  /*dbb0*/  FMUL.FTZ R71, R71, R15.reuse ;  /* 0x0000000f47477220 */ /* 0x080fe20000410000 */
[-C--:B------:R-:W-:Y:S01]  /*dbc0*/  FMUL.FTZ R74, R74, R15.reuse ;  /* 0x0000000f4a4a7220 */ /* 0x080fe20000410000 */
[-C--:B------:R-:W-:Y:S01]  /*dbd0*/  FMUL.FTZ R75, R75, R15.reuse ;  /* 0x0000000f4b4b7220 */ /* 0x080fe20000410000 */
[-C--:B------:R-:W-:Y:S01]  /*dbe0*/  FMUL.FTZ R78, R78, R15.reuse ;  /* 0x0000000f4e4e7220 */ /* 0x080fe20000410000 */
[----:B------:R1:W-:Y:S01]  /*dbf0*/  BAR.SYNC.DEFER_BLOCKING R7, 0x100 ;  /* 0x000400070000751d */ /* 0x0003e20000010000 */
        /* <DEDUP_REMOVED lines=37> */
[----:B0-----:R-:W-:Y:S01]  /*de50*/  F2FP.F16.F32.PACK_AB R201, R155, R154 ;  /* 0x0000009a9bc9723e */ /* 0x001fe200000000ff */
[----:B------:R-:W-:Y:S01]  /*de60*/  FFMA.FTZ R21, R15, R14, R154 ;  /* 0x0000000e0f157223 */ /* 0x000fe2000001009a */
[----:B---3--:R-:W-:Y:S01]  /*de70*/  F2FP.F16.F32.PACK_AB R203, R226, R219 ;  /* 0x000000dbe2cb723e */ /* 0x008fe200000000ff */
[C---:B------:R-:W-:Y:S01]  /*de80*/  VIADD R14, R6.reuse, 0x80 ;  /* 0x00000080060e7836 */ /* 0x040fe20000000000 */
[----:B------:R-:W0:Y:S01]  /*de90*/  MUFU.EX2 R154, R164 ;  /* 0x000000a4009a7308 */ /* 0x000e220000000800 */
[----:B------:R-:W-:Y:S01]  /*dea0*/  IMAD.MOV.U32 R15, RZ, RZ, 0x40000040 ;  /* 0x40000040ff0f7424 */ /* 0x000fe200078e00ff */
[----:B------:R-:W-:Y:S01]  /*deb0*/  WARPGROUP.ARRIVE ;  /* 0x00000000000079c5 */ /* 0x000fe20000000000 */
[----:B------:R-:W-:Y:S01]  /*dec0*/  FADD.FTZ R21, R155, R21 ;  /* 0x000000159b157221 */ /* 0x000fe20000010000 */
[----:B------:R-:W-:-:S03]  /*ded0*/  VIADD R10, R6, 0x100 ;  /* 0x00000100060a7836 */ /* 0x000fc60000000000 */
[----:B------:R-:W-:Y:S01]  /*dee0*/  FADD.FTZ R21, R219, R21 ;  /* 0x00000015db157221 */ /* 0x000fe20000010000 */
[----:B------:R-:W-:Y:S01]  /*def0*/  HGMMA.64x256x16.F32 R24, R200, gdesc[UR4].tnspB, R24, gsb0 ;  /* 0x43e00004c8187df0 */ /* 0x000fe20008000818 */
[----:B------:R-:W-:Y:S01]  /*df00*/  R2UR UR6, R14 ;  /* 0x000000000e0672ca */ /* 0x000fe200000e0000 */
[----:B------:R-:W-:Y:S01]  /*df10*/  MUFU.EX2 R197, R163 ;  /* 0x000000a300c57308 */ /* 0x000fe20000000800 */
[----:B------:R-:W-:Y:S01]  /*df20*/  R2UR UR7, R15 ;  /* 0x000000000f0772ca */ /* 0x000fe200000e0000 */
[----:B------:R-:W-:Y:S01]  /*df30*/  FADD.FTZ R21, R226, R21 ;  /* 0x00000015e2157221 */ /* 0x000fe20000010000 */
[----:B0-----:R-:W-:-:S05]  /*df40*/  FADD.FTZ R15, R154, R11 ;  /* 0x0000000b9a0f7221 */ /* 0x001fca0000010000 */
[----:B-1----:R-:W-:Y:S01]  /*df50*/  MUFU.EX2 R7, R166 ;  /* 0x000000a600077308 */ /* 0x002fe20000000800 */
[C---:B------:R-:W-:Y:S01]  /*df60*/  F2FP.F16.F32.PACK_AB R154, R165.reuse, R154 ;  /* 0x0000009aa59a723e */ /* 0x040fe200000000ff */
[----:B------:R-:W-:Y:S02]  /*df70*/  IMAD.MOV.U32 R11, RZ, RZ, 0x40000040 ;  /* 0x40000040ff0b7424 */ /* 0x000fe400078e00ff */
[----:B------:R-:W-:-:S04]  /*df80*/  FADD.FTZ R15, R165, R15 ;  /* 0x0000000fa50f7221 */ /* 0x000fc80000010000 */
[----:B------:R-:W-:Y:S01]  /*df90*/  FADD.FTZ R15, R156, R15 ;  /* 0x0000000f9c0f7221 */ /* 0x000fe20000010000 */
[----:B------:R-:W0:Y:S01]  /*dfa0*/  MUFU.EX2 R14, R167 ;  /* 0x000000a7000e7308 */ /* 0x000e220000000800 */
[C---:B------:R-:W-:Y:S02]  /*dfb0*/  F2FP.F16.F32.PACK_AB R156, R169.reuse, R156 ;  /* 0x0000009ca99c723e */ /* 0x040fe400000000ff */
[----:B------:R-:W-:-:S05]  /*dfc0*/  FADD.FTZ R15, R169, R15 ;  /* 0x0000000fa90f7221 */ /* 0x000fca0000010000 */
[----:B------:R-:W1:Y:S08]  /*dfd0*/  MUFU.EX2 R158, R172 ;  /* 0x000000ac009e7308 */ /* 0x000e700000000800 */
[----:B------:R-:W-:Y:S01]  /*dfe0*/  MUFU.EX2 R174, R174 ;  /* 0x000000ae00ae7308 */ /* 0x000fe20000000800 */
[----:B0-----:R-:W-:-:S07]  /*dff0*/  F2FP.F16.F32.PACK_AB R155, R14, R7 ;  /* 0x000000070e9b723e */ /* 0x001fce00000000ff */
[----:B------:R-:W0:Y:S01]  /*e000*/  MUFU.EX2 R175, R175 ;  /* 0x000000af00af7308 */ /* 0x000e220000000800 */
[----:B-1----:R-:W-:Y:S01]  /*e010*/  FADD.FTZ R15, R158, R15 ;  /* 0x0000000f9e0f7221 */ /* 0x002fe20000010000 */
[----:B------:R-:W-:-:S03]  /*e020*/  F2FP.F16.F32.PACK_AB R158, R173, R158 ;  /* 0x0000009ead9e723e */ /* 0x000fc600000000ff */
[----:B------:R-:W-:-:S03]  /*e030*/  FADD.FTZ R15, R173, R15 ;  /* 0x0000000fad0f7221 */ /* 0x000fc60000010000 */
[----:B------:R-:W-:Y:S01]  /*e040*/  MUFU.EX2 R178, R178 ;  /* 0x000000b200b27308 */ /* 0x000fe20000000800 */
[----:B------:R-:W-:Y:S01]  /*e050*/  FADD.FTZ R15, R160, R15 ;  /* 0x0000000fa00f7221 */ /* 0x000fe20000010000 */
[----:B------:R-:W-:-:S03]  /*e060*/  F2FP.F16.F32.PACK_AB R160, R177, R160 ;  /* 0x000000a0b1a0723e */ /* 0x000fc600000000ff */
[----:B------:R-:W-:-:S03]  /*e070*/  FADD.FTZ R15, R177, R15 ;  /* 0x0000000fb10f7221 */ /* 0x000fc60000010000 */
[----:B------:R-:W1:Y:S01]  /*e080*/  MUFU.EX2 R179, R179 ;  /* 0x000000b300b37308 */ /* 0x000e620000000800 */
[----:B0-----:R-:W-:-:S07]  /*e090*/  F2FP.F16.F32.PACK_AB R159, R175, R174 ;  /* 0x000000aeaf9f723e */ /* 0x001fce00000000ff */
[----:B------:R-:W-:Y:S08]  /*e0a0*/  MUFU.EX2 R182, R182 ;  /* 0x000000b600b67308 */ /* 0x000ff00000000800 */
[----:B------:R-:W0:Y:S01]  /*e0b0*/  MUFU.EX2 R183, R183 ;  /* 0x000000b700b77308 */ /* 0x000e220000000800 */
[----:B-1----:R-:W-:-:S07]  /*e0c0*/  F2FP.F16.F32.PACK_AB R161, R179, R178 ;  /* 0x000000b2b3a1723e */ /* 0x002fce00000000ff */
[----:B------:R-:W-:Y:S08]  /*e0d0*/  MUFU.EX2 R164, R184 ;  /* 0x000000b800a47308 */ /* 0x000ff00000000800 */
[----:B------:R-:W-:Y:S01]  /*e0e0*/  MUFU.EX2 R166, R188 ;  /* 0x000000bc00a67308 */ /* 0x000fe20000000800 */
[----:B0-----:R-:W-:-:S07]  /*e0f0*/  F2FP.F16.F32.PACK_AB R163, R183, R182 ;  /* 0x000000b6b7a3723e */ /* 0x001fce00000000ff */
[----:B------:R-:W-:Y:S08]  /*e100*/  MUFU.EX2 R186, R186 ;  /* 0x000000ba00ba7308 */ /* 0x000ff00000000800 */
[----:B------:R-:W0:Y:S08]  /*e110*/  MUFU.EX2 R187, R187 ;  /* 0x000000bb00bb7308 */ /* 0x000e300000000800 */
[----:B------:R-:W-:Y:S08]  /*e120*/  MUFU.EX2 R190, R190 ;  /* 0x000000be00be7308 */ /* 0x000ff00000000800 */
[----:B------:R-:W1:Y:S01]  /*e130*/  MUFU.EX2 R191, R191 ;  /* 0x000000bf00bf7308 */ /* 0x000e620000000800 */
[----:B0-----:R-:W-:-:S07]  /*e140*/  F2FP.F16.F32.PACK_AB R165, R187, R186 ;  /* 0x000000babba5723e */ /* 0x001fce00000000ff */
[----:B------:R-:W-:Y:S08]  /*e150*/  MUFU.EX2 R194, R194 ;  /* 0x000000c200c27308 */ /* 0x000ff00000000800 */
[----:B------:R-:W0:Y:S01]  /*e160*/  MUFU.EX2 R195, R195 ;  /* 0x000000c300c37308 */ /* 0x000e220000000800 */
[----:B-1----:R-:W-:-:S07]  /*e170*/  F2FP.F16.F32.PACK_AB R167, R191, R190 ;  /* 0x000000bebfa7723e */ /* 0x002fce00000000ff */
[----:B------:R-:W-:Y:S08]  /*e180*/  MUFU.EX2 R198, R198 ;  /* 0x000000c600c67308 */ /* 0x000ff00000000800 */
[----:B------:R-:W-:Y:S01]  /*e190*/  MUFU.EX2 R199, R199 ;  /* 0x000000c700c77308 */ /* 0x000fe20000000800 */
[----:B0-----:R-:W-:Y:S01]  /*e1a0*/  F2FP.F16.F32.PACK_AB R169, R195, R194 ;  /* 0x000000c2c3a9723e */ /* 0x001fe200000000ff */
[----:B------:R-:W-:-:S06]  /*e1b0*/  WARPGROUP.DEPBAR.LE gsb0, 0x0 ;  /* 0x00008000000079c5 */ /* 0x000fcc0000010000 */
[----:B------:R-:W0:Y:S08]  /*e1c0*/  MUFU.EX2 R200, R162 ;  /* 0x000000a200c87308 */ /* 0x000e300000000800 */
[----:B------:R-:W1:Y:S01]  /*e1d0*/  MUFU.EX2 R162, R180 ;  /* 0x000000b400a27308 */ /* 0x000e620000000800 */
[----:B0-----:R-:W-:Y:S01]  /*e1e0*/  F2FP.F16.F32.PACK_AB R153, R197, R200 ;  /* 0x000000c8c599723e */ /* 0x001fe200000000ff */
[----:B------:R-:W-:-:S03]  /*e1f0*/  FADD.FTZ R21, R200, R21 ;  /* 0x00000015c8157221 */ /* 0x000fc60000010000 */
[----:B------:R-:W-:Y:S01]  /*e200*/  WARPGROUP.ARRIVE ;  /* 0x00000000000079c5 */ /* 0x000fe20000000000 */
[----:B------:R-:W-:Y:S01]  /*e210*/  FADD.FTZ R21, R197, R21 ;  /* 0x00000015c5157221 */ /* 0x000fe20000010000 */
[----:B-1----:R-:W-:Y:S01]  /*e220*/  FADD.FTZ R15, R162, R15 ;  /* 0x0000000fa20f7221 */ /* 0x002fe20000010000 */
[----:B------:R-:W-:-:S03]  /*e230*/  F2FP.F16.F32.PACK_AB R162, R181, R162 ;  /* 0x000000a2b5a2723e */ /* 0x000fc600000000ff */
[----:B------:R-:W-:Y:S01]  /*e240*/  HGMMA.64x256x16.F32 R24, R152, gdesc[UR4].tnspB, R24, gsb0 ;  /* 0x43e0000498187df0 */ /* 0x000fe20008000818 */
[----:B------:R-:W-:Y:S01]  /*e250*/  R2UR UR6, R10 ;  /* 0x000000000a0672ca */ /* 0x000fe200000e0000 */
[----:B------:R-:W-:Y:S01]  /*e260*/  FADD.FTZ R15, R181, R15 ;  /* 0x0000000fb50f7221 */ /* 0x000fe20000010000 */
[----:B------:R-:W-:Y:S01]  /*e270*/  R2UR UR7, R11 ;  /* 0x000000000b0772ca */ /* 0x000fe200000e0000 */
[----:B------:R-:W-:Y:S01]  /*e280*/  IMAD.MOV.U32 R11, RZ, RZ, 0x40000040 ;  /* 0x40000040ff0b7424 */ /* 0x000fe200078e00ff */
[----:B------:R-:W-:Y:S01]  /*e290*/  IADD3 R10, R6, 0x180, RZ ;  /* 0x00000180060a7810 */ /* 0x000fe20007ffe0ff */
[----:B------:R-:W-:Y:S01]  /*e2a0*/  FADD.FTZ R15, R164, R15 ;  /* 0x0000000fa40f7221 */ /* 0x000fe20000010000 */
[----:B------:R-:W-:Y:S01]  /*e2b0*/  F2FP.F16.F32.PACK_AB R164, R185, R164 ;  /* 0x000000a4b9a4723e */ /* 0x000fe200000000ff */
[----:B------:R-:W-:-:S04]  /*e2c0*/  FADD.FTZ R21, R7, R21 ;  /* 0x0000001507157221 */ /* 0x000fc80000010000 */
[----:B------:R-:W-:Y:S01]  /*e2d0*/  FADD.FTZ R21, R14, R21 ;  /* 0x000000150e157221 */ /* 0x000fe20000010000 */
[----:B------:R-:W-:Y:S02]  /*e2e0*/  WARPGROUP.DEPBAR.LE gsb0, 0x0 ;  /* 0x00008000000079c5 */ /* 0x000fe40000010000 */
[----:B------:R-:W0:Y:S08]  /*e2f0*/  MUFU.EX2 R152, R170 ;  /* 0x000000aa00987308 */ /* 0x000e300000000800 */
[----:B------:R1:W3:Y:S08]  /*e300*/  MUFU.EX2 R153, R171 ;  /* 0x000000ab00997308 */ /* 0x0002f00000000800 */
[----:B------:R-:W4:Y:S01]  /*e310*/  MUFU.EX2 R170, R196 ;  /* 0x000000c400aa7308 */ /* 0x000f220000000800 */
[----:B-1----:R-:W-:Y:S01]  /*e320*/  F2FP.F16.F32.PACK_AB R171, R199, R198 ;  /* 0x000000c6c7ab723e */ /* 0x002fe200000000ff */
[----:B0-----:R-:W-:Y:S01]  /*e330*/  FADD.FTZ R21, R152, R21 ;  /* 0x0000001598157221 */ /* 0x001fe20000010000 */
[----:B---3--:R-:W-:-:S03]  /*e340*/  F2FP.F16.F32.PACK_AB R157, R153, R152 ;  /* 0x00000098999d723e */ /* 0x008fc600000000ff */
[----:B------:R-:W-:Y:S01]  /*e350*/  FADD.FTZ R21, R153, R21 ;  /* 0x0000001599157221 */ /* 0x000fe20000010000 */
[----:B------:R-:W-:-:S03]  /*e360*/  WARPGROUP.ARRIVE ;  /* 0x00000000000079c5 */ /* 0x000fc60000000000 */
[----:B------:R-:W-:-:S04]  /*e370*/  FADD.FTZ R21, R174, R21 ;  /* 0x00000015ae157221 */ /* 0x000fc80000010000 */
[----:B------:R-:W-:Y:S01]  /*e380*/  FADD.FTZ R21, R175, R21 ;  /* 0x00000015af157221 */ /* 0x000fe20000010000 */
[----:B------:R-:W-:Y:S01]  /*e390*/  HGMMA.64x256x16.F32 R24, R156, gdesc[UR4].tnspB, R24, gsb0 ;  /* 0x43e000049c187df0 */ /* 0x000fe20008000818 */
[----:B------:R-:W-:Y:S01]  /*e3a0*/  R2UR UR6, R10 ;  /* 0x000000000a0672ca */ /* 0x000fe200000e0000 */
[----:B------:R-:W-:Y:S01]  /*e3b0*/  VIADD R10, R6, 0x200 ;  /* 0x00000200060a7836 */ /* 0x000fe20000000000 */
[----:B------:R-:W-:Y:S01]  /*e3c0*/  R2UR UR7, R11 ;  /* 0x000000000b0772ca */ /* 0x000fe200000e0000 */
[----:B------:R-:W-:Y:S02]  /*e3d0*/  IMAD.MOV.U32 R11, RZ, RZ, 0x40000040 ;  /* 0x40000040ff0b7424 */ /* 0x000fe400078e00ff */
[----:B------:R-:W-:-:S04]  /*e3e0*/  FADD.FTZ R21, R178, R21 ;  /* 0x00000015b2157221 */ /* 0x000fc80000010000 */
        /* <DEDUP_REMOVED lines=10> */
[----:B------:R-:W-:Y:S01]  /*e490*/  FADD.FTZ R14, R199, R21 ;  /* 0x00000015c70e7221 */ /* 0x000fe20000010000 */
[----:B------:R-:W-:Y:S02]  /*e4a0*/  WARPGROUP.DEPBAR.LE gsb0, 0x0 ;  /* 0x00008000000079c5 */ /* 0x000fe40000010000 */
[----:B------:R-:W-:-:S06]  /*e4b0*/  WARPGROUP.ARRIVE ;  /* 0x00000000000079c5 */ /* 0x000fcc0000000000 */
[----:B------:R-:W-:Y:S01]  /*e4c0*/  HGMMA.64x256x16.F32 R24, R160, gdesc[UR4].tnspB, R24, gsb0 ;  /* 0x43e00004a0187df0 */ /* 0x000fe20008000818 */
[----:B------:R-:W-:Y:S01]  /*e4d0*/  R2UR UR7, R11 ;  /* 0x000000000b0772ca */ /* 0x000fe200000e0000 */
[----:B------:R-:W-:Y:S01]  /*e4e0*/  FADD.FTZ R11, R185, R15 ;  /* 0x0000000fb90b7221 */ /* 0x000fe20000010000 */
[----:B------:R-:W-:Y:S01]  /*e4f0*/  R2UR UR6, R10 ;  /* 0x000000000a0672ca */ /* 0x000fe200000e0000 */
[----:B------:R-:W-:Y:S02]  /*e500*/  VIADD R10, R6, 0x280 ;  /* 0x00000280060a7836 */ /* 0x000fe40000000000 */
[----:B------:R-:W-:Y:S01]  /*e510*/  FADD.FTZ R11, R166, R11 ;  /* 0x0000000ba60b7221 */ /* 0x000fe20000010000 */
[----:B------:R-:W-:-:S03]  /*e520*/  F2FP.F16.F32.PACK_AB R166, R189, R166 ;  /* 0x000000a6bda6723e */ /* 0x000fc600000000ff */
[----:B------:R-:W-:-:S04]  /*e530*/  FADD.FTZ R11, R189, R11 ;  /* 0x0000000bbd0b7221 */ /* 0x000fc80000010000 */
[----:B------:R-:W-:Y:S01]  /*e540*/  FADD.FTZ R6, R168, R11 ;  /* 0x0000000ba8067221 */ /* 0x000fe20000010000 */
[----:B------:R-:W-:Y:S01]  /*e550*/  IMAD.MOV.U32 R11, RZ, RZ, 0x40000040 ;  /* 0x40000040ff0b7424 */ /* 0x000fe200078e00ff */
[C---:B------:R-:W-:Y:S02]  /*e560*/  F2FP.F16.F32.PACK_AB R168, R193.reuse, R168 ;  /* 0x000000a8c1a8723e */ /* 0x040fe400000000ff */
[----:B------:R-:W-:-:S04]  /*e570*/  FADD.FTZ R6, R193, R6 ;  /* 0x00000006c1067221 */ /* 0x000fc80000010000 */
[----:B----4-:R-:W-:Y:S01]  /*e580*/  FADD.FTZ R15, R170, R6 ;  /* 0x00000006aa0f7221 */ /* 0x010fe20000010000 */
[----:B------:R-:W-:-:S03]  /*e590*/  F2FP.F16.F32.PACK_AB R170, R9, R170 ;  /* 0x000000aa09aa723e */ /* 0x000fc600000000ff */
[----:B------:R-:W-:Y:S01]  /*e5a0*/  FADD.FTZ R15, R9, R15 ;  /* 0x0000000f090f7221 */ /* 0x000fe20000010000 */
[----:B------:R-:W-:Y:S02]  /*e5b0*/  WARPGROUP.DEPBAR.LE gsb0, 0x0 ;  /* 0x00008000000079c5 */ /* 0x000fe40000010000 */
[----:B------:R-:W-:-:S06]  /*e5c0*/  WARPGROUP.ARRIVE ;  /* 0x00000000000079c5 */ /* 0x000fcc0000000000 */
        /* <DEDUP_REMOVED lines=8> */
[----:B------:R-:W-:Y:S05]  /*e650*/  @!P0 BRA `(.L_x_1544) ;  /* 0x0000000000048947 */ /* 0x000fea0003800000 */
[----:B------:R-:W-:Y:S01]  /*e660*/  BPT.TRAP 0x1 ;  /* 0x000000040000795c */ /* 0x000fe20000300000 */
.L_x_1544:
[----:B------:R-:W0:Y:S01]  /*e670*/  S2R R6, SR_CgaCtaId ;  /* 0x0000000000067919 */ /* 0x000e220000008800 */
[----:B------:R-:W-:Y:S02]  /*e680*/  VIADD R4, R4, 0x32460 ;  /* 0x0003246004047836 */ /* 0x000fe40000000000 */
[----:B------:R-:W-:-:S03]  /*e690*/  IMAD.MOV.U32 R7, RZ, RZ, R3 ;  /* 0x000000ffff077224 */ /* 0x000fc600078e0003 */
[----:B0-----:R-:W-:Y:S01]  /*e6a0*/  PRMT R4, R6, 0x654, R4 ;  /* 0x0000065406047816 */ /* 0x001fe20000000004 */
[----:B------:R-:W-:-:S03]  /*e6b0*/  IMAD.MOV.U32 R6, RZ, RZ, R8 ;  /* 0x000000ffff067224 */ /* 0x000fc600078e0008 */
[----:B------:R0:W-:Y:S01]  /*e6c0*/  SYNCS.ARRIVE.TRANS64.RED.A1T0 RZ, [R4+URZ], RZ ;  /* 0x000000ff04ff79a7 */ /* 0x0001e2000810043f */
[----:B------:R-:W-:Y:S05]  /*e6d0*/  @P1 BRA `(.L_x_1545) ;  /* 0xffffffd800101947 */ /* 0x000fea000383ffff */
.L_x_1534:
[----:B------:R-:W3:Y:S01]  /*e6e0*/  LDL.LU R9, [R1+0x88] ;  /* 0x0000880001097983 */ /* 0x000ee20000300800 */
[----:B------:R-:W-:Y:S05]  /*e6f0*/  WARPSYNC.ALL ;  /* 0x0000000000007948 */ /* 0x000fea0003800000 */
[----:B0-----:R-:W0:Y:S01]  /*e700*/  SHFL.BFLY PT, R4, R15, 0x2, 0x1f ;  /* 0x0c401f000f047f89 */ /* 0x001e2200000e0000 */
[----:B------:R-:W-:Y:S01]  /*e710*/  IMAD.MOV.U32 R157, RZ, RZ, -0x800000 ;  /* 0xff800000ff9d7424 */ /* 0x000fe200078e00ff */
[----:B------:R-:W-:Y:S01]  /*e720*/  MOV R156, 0xff800000 ;  /* 0xff800000009c7802 */ /* 0x000fe20000000f00 */
[----:B------:R-:W-:Y:S01]  /*e730*/  VIADD R206, R206, 0x1 ;  /* 0x00000001cece7836 */ /* 0x000fe20000000000 */
[----:B------:R1:W-:Y:S08]  /*e740*/  BAR.ARV R20, 0x100 ;  /* 0x000400140000751d */ /* 0x0003f00000002000 */
[----:B------:R-:W-:Y:S06]  /*e750*/  BAR.ARV 0x8, 0x180 ;  /* 0x0206000000007b1d */ /* 0x000fec0000002000 */
[----:B------:R-:W-:-:S04]  /*e760*/  ISETP.NE.AND P1, PT, R206, 0x2, PT ;  /* 0x00000002ce00780c */ /* 0x000fc80003f25270 */
[----:B------:R-:W-:Y:S01]  /*e770*/  SEL R206, R206, RZ, P1 ;  /* 0x000000ffcece7207 */ /* 0x000fe20000800000 */
[----:B0-----:R-:W-:-:S05]  /*e780*/  FADD.FTZ R4, R4, R15 ;  /* 0x0000000f04047221 */ /* 0x001fca0000010000 */
[----:B------:R-:W0:Y:S02]  /*e790*/  SHFL.BFLY PT, R5, R4, 0x1, 0x1f ;  /* 0x0c201f0004057f89 */ /* 0x000e2400000e0000 */
[----:B0-----:R-:W-:Y:S01]  /*e7a0*/  FADD.FTZ R5, R4, R5 ;  /* 0x0000000504057221 */ /* 0x001fe20000010000 */
[----:B------:R-:W-:-:S04]  /*e7b0*/  IMAD.MOV.U32 R4, RZ, RZ, RZ ;  /* 0x000000ffff047224 */ /* 0x000fc800078e00ff */
[----:B------:R-:W-:-:S13]  /*e7c0*/  FSETP.NE.FTZ.AND P0, PT, R5, RZ, PT ;  /* 0x000000ff0500720b */ /* 0x000fda0003f15000 */
[----:B------:R-:W0:Y:S01]  /*e7d0*/  @P0 MUFU.RCP R4, R5 ;  /* 0x0000000500040308 */ /* 0x000e220000001000 */
[----:B------:R-:W-:-:S07]  /*e7e0*/  @P0 FMUL.FTZ R6, R0, 0.69314718246459960938 ;  /* 0x3f31721800060820 */ /* 0x000fce0000410000 */
[----:B------:R-:W4:Y:S01]  /*e7f0*/  @P0 MUFU.LG2 R5, R5 ;  /* 0x0000000500050308 */ /* 0x000f220000000c00 */
        /* <DEDUP_REMOVED lines=8> */
[----:B----4-:R-:W-:Y:S01]  /*e880*/  @P0 FMUL.FTZ R5, R5, 0.69314718246459960938 ;  /* 0x3f31721805050820 */ /* 0x010fe20000410000 */
[-C--:B------:R-:W-:Y:S01]  /*e890*/  FMUL.FTZ R40, R40, R4.reuse ;  /* 0x0000000428287220 */ /* 0x080fe20000410000 */
[-C--:B------:R-:W-:Y:S01]  /*e8a0*/  FMUL.FTZ R41, R41, R4.reuse ;  /* 0x0000000429297220 */ /* 0x080fe20000410000 */
[-C--:B------:R-:W-:Y:S01]  /*e8b0*/  FMUL.FTZ R44, R44, R4.reuse ;  /* 0x000000042c2c7220 */ /* 0x080fe20000410000 */
        /* <DEDUP_REMOVED lines=76> */
[----:B------:R-:W-:Y:S01]  /*ed80*/  SEL R0, RZ, 0x1, P1 ;  /* 0x00000001ff007807 */ /* 0x000fe20000800000 */
        /* <DEDUP_REMOVED lines=53> */
[----:B------:R-:W-:-:S02]  /*f0e0*/  PLOP3.LUT P0, PT, PT, PT, PT, 0x8, 0x0 ;  /* 0x000000000000781c */ /* 0x000fc40003f0e170 */
[----:B------:R-:W-:Y:S01]  /*f0f0*/  LOP3.LUT R218, R218, R0, RZ, 0x3c, !PT ;  /* 0x00000000dada7212 */ /* 0x000fe200078e3cff */
[----:B---3--:R-:W-:-:S05]  /*f100*/  VIADD R9, R9, 0x1 ;  /* 0x0000000109097836 */ /* 0x008fca0000000000 */
[----:B------:R1:W-:Y:S05]  /*f110*/  STL [R1+0x88], R9 ;  /* 0x0000880901007387 */ /* 0x0003ea0000100800 */
.L_x_1490:
[----:B------:R-:W-:Y:S05]  /*f120*/  WARPSYNC.ALL ;  /* 0x0000000000007948 */ /* 0x000fea0003800000 */
[----:B------:R-:W0:Y:S01]  /*f130*/  S2R R0, SR_CgaCtaId ;  /* 0x0000000000007919 */ /* 0x000e220000008800 */
[----:B------:R-:W-:Y:S01]  /*f140*/  MOV R19, 0x400 ;  /* 0x0000040000137802 */ /* 0x000fe20000000f00 */
[----:B------:R-:W-:Y:S01]  /*f150*/  BSSY B0, `(.L_x_1546) ;  /* 0x0000529000007945 */ /* 0x000fe20003800000 */
[----:B------:R-:W-:Y:S02]  /*f160*/  BAR.SYNC.DEFER_BLOCKING 0x5, 0x180 ;  /* 0x0146000000007b1d */ /* 0x000fe40000010000 */
[----:B0-----:R-:W-:-:S05]  /*f170*/  LEA R19, R0, R19, 0x18 ;  /* 0x0000001300137211 */ /* 0x001fca00078ec0ff */
[----:B------:R0:W3:Y:S01]  /*f180*/  LDS.128 R48, [R19+0x324d0] ;  /* 0x0324d00013307984 */ /* 0x0000e20000000c00 */
[----:B------:R-:W-:Y:S06]  /*f190*/  BAR.ARV 0x4, 0x180 ;  /* 0x0106000000007b1d */ /* 0x000fec0000002000 */
[----:B------:R-:W-:Y:S05]  /*f1a0*/  @P0 BRA `(.L_x_1547) ;  /* 0x0000004000300947 */ /* 0x000fea0003800000 */
[----:B------:R-:W4:Y:S01]  /*f1b0*/  LDL R3, [R1+0x1a4] ;  /* 0x0001a40001037983 */ /* 0x000f220000100800 */
[----:B------:R-:W-:-:S03]  /*f1c0*/  ULDC UR4, c[0x0][0xbd4] ;  /* 0x0002f50000047ab9 */ /* 0x000fc60000000800 */
[----:B------:R-:W4:Y:S01]  /*f1d0*/  LDL.LU R10, [R1+0x78] ;  /* 0x00007800010a7983 */ /* 0x000f220000300800 */
[----:B------:R-:W0:Y:S01]  /*f1e0*/  S2R R0, SR_SWINHI ;  /* 0x0000000000007919 */ /* 0x000e220000002f00 */
[----:B------:R-:W-:Y:S02]  /*f1f0*/  F2FP.F16.F32.PACK_AB R11, R31, R30 ;  /* 0x0000001e1f0b723e */ /* 0x000fe400000000ff */
[----:B------:R-:W-:Y:S01]  /*f200*/  F2FP.F16.F32.PACK_AB R12, R33, R32 ;  /* 0x00000020210c723e */ /* 0x000fe200000000ff */
[----:B------:R-:W4:Y:S01]  /*f210*/  LDL.LU R154, [R1+0x80] ;  /* 0x00008000019a7983 */ /* 0x000f220000300800 */
[----:B------:R-:W-:Y:S02]  /*f220*/  F2FP.F16.F32.PACK_AB R13, R35, R34 ;  /* 0x00000022230d723e */ /* 0x000fe400000000ff */
[----:B------:R-:W-:Y:S01]  /*f230*/  F2FP.F16.F32.PACK_AB R14, R37, R36 ;  /* 0x00000024250e723e */ /* 0x000fe200000000ff */
[----:B---3--:R-:W3:Y:S01]  /*f240*/  LDL.LU R48, [R1+0x84] ;  /* 0x0000840001307983 */ /* 0x008ee20000300800 */
[----:B-12---:R-:W-:-:S02]  /*f250*/  MOV R20, R19 ;  /* 0x0000001300147202 */ /* 0x006fc40000000f00 */
[----:B0-----:R-:W-:Y:S02]  /*f260*/  MOV R21, R0 ;  /* 0x0000000000157202 */ /* 0x001fe40000000f00 */
[----:B------:R-:W-:Y:S01]  /*f270*/  F2FP.F16.F32.PACK_AB R15, R39, R38 ;  /* 0x00000026270f723e */ /* 0x000fe200000000ff */
[----:B----4-:R-:W-:Y:S01]  /*f280*/  IMAD.WIDE R6, R3, 0x2, R20 ;  /* 0x0000000203067825 */ /* 0x010fe200078e0214 */
        /* <DEDUP_REMOVED lines=179> */
[----:B------:R-:W-:Y:S01]  /*fdc0*/  IADD3 R8, P0, R154, UR4, RZ ;  /* 0x000000049a087c10 */ /* 0x000fe2000ff1e0ff */
[----:B------:R-:W-:-:S03]  /*fdd0*/  IMAD.MOV.U32 R3, RZ, RZ, RZ ;  /* 0x000000ffff037224 */ /* 0x000fc600078e00ff */
[----:B---3--:R-:W-:-:S07]  /*fde0*/  IADD3.X R9, R48, UR5, RZ, P0, !PT ;  /* 0x0000000530097c10 */ /* 0x008fce00087fe4ff */
        /* <DEDUP_REMOVED lines=18> */
.L_x_1548:
        /* <DEDUP_REMOVED lines=9> */
[----:B------:R-:W-:-:S02]  /*ffa0*/  ISETP.NE.U32.AND P0, PT, RZ, UR4, PT ;  /* 0x00000004ff007c0c */ /* 0x000fc4000bf05070 */
[----:B----4-:R-:W-:Y:S02]  /*ffb0*/  ISETP.NE.AND P1, PT, R155, 0x1, PT ;  /* 0x000000019b00780c */ /* 0x010fe40003f25270 */
[----:B------:R-:W-:Y:S01]  /*ffc0*/  ISETP.NE.AND.EX P0, PT, RZ, UR5, PT, P0 ;  /* 0x00000005ff007c0c */ /* 0x000fe2000bf05300 */
[-C--:B0-----:R-:W-:Y:S02]  /*ffd0*/  IMAD R15, R7, R205.reuse, RZ ;  /* 0x000000cd070f7224 */ /* 0x081fe400078e02ff */
[----:B------:R-:W-:-:S05]  /*ffe0*/  IMAD.WIDE.U32 R6, R6, R205, RZ ;  /* 0x000000cd06067225 */ /* 0x000fca00078e00ff */
[----:B------:R-:W-:-:S03]  /*fff0*/  IADD3 R15, R7, R15, RZ ;  /* 0x0000000f070f7210 */ /* 0x000fc60007ffe0ff */
[----:B------:R-:W0:Y:S01]  /*10000*/  @P1 LDC R7, c[0x0][0xcec] ;  /* 0x00033b00ff071b82 */ /* 0x000e220000000800 */
[----:B---3--:R-:W-:Y:S02]  /*10010*/  SEL R8, R8, RZ, !P0 ;  /* 0x000000ff08087207 */ /* 0x008fe40004000000 */
[----:B--2---:R-:W-:-:S03]  /*10020*/  SEL R9, R9, RZ, !P0 ;  /* 0x000000ff09097207 */ /* 0x004fc60004000000 */
[----:B------:R-:W-:-:S04]  /*10030*/  IMAD R13, R13, R8, RZ ;  /* 0x000000080d0d7224 */ /* 0x000fc800078e02ff */
[C---:B------:R-:W-:Y:S02]  /*10040*/  IMAD R9, R12.reuse, R9, R13 ;  /* 0x000000090c097224 */ /* 0x040fe400078e020d */
[----:B------:R-:W-:-:S03]  /*10050*/  IMAD.WIDE.U32 R12, R12, R8, RZ ;  /* 0x000000080c0c7225 */ /* 0x000fc600078e00ff */
[----:B-----5:R-:W-:Y:S02]  /*10060*/  IADD3 R12, P0, P3, R12, R6, R3 ;  /* 0x000000060c0c7210 */ /* 0x020fe40007b1e003 */
[----:B------:R-:W2:Y:S01]  /*10070*/  @P1 LDC R6, c[0x0][0xcf0] ;  /* 0x00033c00ff061b82 */ /* 0x000ea20000000800 */
[----:B------:R-:W-:Y:S01]  /*10080*/  IMAD.IADD R13, R13, 0x1, R9 ;  /* 0x000000010d0d7824 */ /* 0x000fe200078e0209 */
[----:B------:R-:W-:-:S05]  /*10090*/  SEL R9, R158, RZ, P2 ;  /* 0x000000ff9e097207 */ /* 0x000fca0001000000 */
[-C--:B-1----:R-:W-:Y:S02]  /*100a0*/  IMAD R48, R11, R9.reuse, RZ ;  /* 0x000000090b307224 */ /* 0x082fe400078e02ff */
[----:B------:R-:W-:Y:S01]  /*100b0*/  IMAD.WIDE.U32 R10, R10, R9, RZ ;  /* 0x000000090a0a7225 */ /* 0x000fe200078e00ff */
[----:B------:R-:W-:-:S04]  /*100c0*/  SHF.R.S32.HI R9, RZ, 0x1f, R3 ;  /* 0x0000001fff097819 */ /* 0x000fc80000011403 */
[----:B------:R-:W-:Y:S01]  /*100d0*/  IADD3.X R13, R13, R15, R9, P0, P3 ;  /* 0x0000000f0d0d7210 */ /* 0x000fe200007e6409 */
[----:B------:R-:W-:-:S04]  /*100e0*/  IMAD R15, R159, 0x80, R154 ;  /* 0x000000809f0f7824 */ /* 0x000fc800078e029a */
[----:B0-----:R-:W-:-:S04]  /*100f0*/  @P1 IMAD.HI.U32 R7, R15, R7, RZ ;  /* 0x000000070f071227 */ /* 0x001fc800078e00ff */
[----:B------:R-:W-:Y:S01]  /*10100*/  IMAD.MOV.U32 R154, RZ, RZ, R15 ;  /* 0x000000ffff9a7224 */ /* 0x000fe200078e000f */
[----:B--2---:R-:W-:Y:S02]  /*10110*/  @P1 SHF.R.U32.HI R154, RZ, R6, R7 ;  /* 0x00000006ff9a1219 */ /* 0x004fe40000011607 */
        /* <DEDUP_REMOVED lines=23> */
[----:B------:R-:W-:-:S02]  /*10290*/  VIADD R154, R48, 0x8 ;  /* 0x00000008309a7836 */ /* 0x000fc40000000000 */
[----:B-1----:R-:W-:-:S05]  /*102a0*/  IMAD R0, R14, R155, RZ ;  /* 0x0000009b0e007224 */ /* 0x002fca00078e02ff */
[-C--:B------:R-:W-:Y:S02]  /*102b0*/  ISETP.GE.OR P3, PT, R48, R0.reuse, P0 ;  /* 0x000000003000720c */ /* 0x080fe40000766670 */
[----:B------:R-:W-:-:S11]  /*102c0*/  ISETP.GE.OR P0, PT, R154, R0, P0 ;  /* 0x000000009a00720c */ /* 0x000fd60000706670 */
[----:B0-----:R0:W-:Y:S04]  /*102d0*/  @!P3 ST.E desc[UR60][R6.64], R157 ;  /* 0x0000009d0600b985 */ /* 0x0011e8000c10193c */
[----:B--2---:R0:W-:Y:S01]  /*102e0*/  @!P0 ST.E desc[UR60][R10.64], R156 ;  /* 0x0000009c0a008985 */ /* 0x0041e2000c10193c */
[----:B------:R-:W-:Y:S05]  /*102f0*/  @P2 BRA `(.L_x_1549) ;  /* 0x00000010009c2947 */ /* 0x000fea0003800000 */
[----:B------:R-:W1:Y:S01]  /*10300*/  S2R R13, SR_TID.X ;  /* 0x00000000000d7919 */ /* 0x000e620000002100 */
[----:B------:R-:W2:Y:S01]  /*10310*/  @P1 LDC R15, c[0x0][0xcec] ;  /* 0x00033b00ff0f1b82 */ /* 0x000ea20000000800 */
[----:B------:R-:W-:Y:S01]  /*10320*/  ULDC.64 UR4, c[0x0][0xba0] ;  /* 0x0002e80000047ab9 */ /* 0x000fe20000000a00 */
[----:B-1----:R-:W-:-:S05]  /*10330*/  VIADD R13, R13, 0xffffff80 ;  /* 0xffffff800d0d7836 */ /* 0x002fca0000000000 */
[----:B------:R-:W-:-:S04]  /*10340*/  SHF.R.S32.HI R12, RZ, 0x1f, R13 ;  /* 0x0000001fff0c7819 */ /* 0x000fc8000001140d */
[----:B------:R-:W-:-:S04]  /*10350*/  LEA.HI R12, R12, R13, RZ, 0x3 ;  /* 0x0000000d0c0c7211 */ /* 0x000fc800078f18ff */
[----:B------:R-:W-:-:S05]  /*10360*/  SHF.R.S32.HI R48, RZ, 0x3, R12 ;  /* 0x00000003ff307819 */ /* 0x000fca000001140c */
[----:B------:R-:W-:-:S04]  /*10370*/  IMAD R5, R48, 0x40, R211 ;  /* 0x0000004030057824 */ /* 0x000fc800078e02d3 */
[----:B------:R-:W-:-:S03]  /*10380*/  IMAD.WIDE R20, R5, 0x2, R20 ;  /* 0x0000000205147825 */ /* 0x000fc600078e0214 */
[C---:B------:R-:W-:Y:S02]  /*10390*/  IADD3 R25, P0, R20.reuse, 0x1000, RZ ;  /* 0x0000100014197810 */ /* 0x040fe40007f1e0ff */
[C---:B------:R-:W-:Y:S02]  /*103a0*/  IADD3 R29, P2, R20.reuse, 0x2000, RZ ;  /* 0x00002000141d7810 */ /* 0x040fe40007f5e0ff */
[C---:B------:R-:W-:Y:S02]  /*103b0*/  IADD3 R33, P3, R20.reuse, 0x3000, RZ ;  /* 0x0000300014217810 */ /* 0x040fe40007f7e0ff */
[C---:B------:R-:W-:Y:S02]  /*103c0*/  IADD3 R37, P4, R20.reuse, 0x4000, RZ ;  /* 0x0000400014257810 */ /* 0x040fe40007f9e0ff */
[----:B------:R-:W-:Y:S02]  /*103d0*/  IADD3 R41, P5, R20, 0x5000, RZ ;  /* 0x0000500014297810 */ /* 0x000fe40007fbe0ff */
[----:B------:R-:W-:-:S02]  /*103e0*/  LOP3.LUT R24, R25, 0x380, RZ, 0xc0, !PT ;  /* 0x0000038019187812 */ /* 0x000fc400078ec0ff */
[----:B------:R-:W-:Y:S02]  /*103f0*/  LOP3.LUT R28, R29, 0x380, RZ, 0xc0, !PT ;  /* 0x000003801d1c7812 */ /* 0x000fe400078ec0ff */
[----:B------:R-:W-:Y:S02]  /*10400*/  LOP3.LUT R32, R33, 0x380, RZ, 0xc0, !PT ;  /* 0x0000038021207812 */ /* 0x000fe400078ec0ff */
[----:B------:R-:W-:Y:S02]  /*10410*/  LOP3.LUT R36, R37, 0x380, RZ, 0xc0, !PT ;  /* 0x0000038025247812 */ /* 0x000fe400078ec0ff */
[----:B------:R-:W-:Y:S02]  /*10420*/  LOP3.LUT R40, R41, 0x380, RZ, 0xc0, !PT ;  /* 0x0000038029287812 */ /* 0x000fe400078ec0ff */
[----:B------:R-:W-:Y:S02]  /*10430*/  SHF.R.U64 R24, R24, 0x3, RZ ;  /* 0x0000000318187819 */ /* 0x000fe400000012ff */
[----:B------:R-:W-:-:S02]  /*10440*/  SHF.R.U64 R28, R28, 0x3, RZ ;  /* 0x000000031c1c7819 */ /* 0x000fc400000012ff */
[----:B------:R-:W-:Y:S02]  /*10450*/  SHF.R.U64 R32, R32, 0x3, RZ ;  /* 0x0000000320207819 */ /* 0x000fe400000012ff */
[----:B------:R-:W-:Y:S02]  /*10460*/  SHF.R.U64 R36, R36, 0x3, RZ ;  /* 0x0000000324247819 */ /* 0x000fe400000012ff */
[----:B------:R-:W-:Y:S02]  /*10470*/  SHF.R.U64 R40, R40, 0x3, RZ ;  /* 0x0000000328287819 */ /* 0x000fe400000012ff */
[----:B------:R-:W-:Y:S01]  /*10480*/  LOP3.LUT R24, R24, R25, RZ, 0x3c, !PT ;  /* 0x0000001918187212 */ /* 0x000fe200078e3cff */
[--C-:B------:R-:W-:Y:S01]  /*10490*/  IMAD.X R25, RZ, RZ, R21.reuse, P0 ;  /* 0x000000ffff197224 */ /* 0x100fe200000e0615 */
[----:B------:R-:W-:Y:S01]  /*104a0*/  LOP3.LUT R28, R28, R29, RZ, 0x3c, !PT ;  /* 0x0000001d1c1c7212 */ /* 0x000fe200078e3cff */
[----:B------:R-:W-:Y:S01]  /*104b0*/  IMAD.X R29, RZ, RZ, R21, P2 ;  /* 0x000000ffff1d7224 */ /* 0x000fe200010e0615 */
[----:B------:R-:W-:-:S02]  /*104c0*/  LOP3.LUT R32, R32, R33, RZ, 0x3c, !PT ;  /* 0x0000002120207212 */ /* 0x000fc400078e3cff */
[----:B------:R-:W-:Y:S01]  /*104d0*/  LOP3.LUT R36, R36, R37, RZ, 0x3c, !PT ;  /* 0x0000002524247212 */ /* 0x000fe200078e3cff */
[--C-:B------:R-:W-:Y:S01]  /*104e0*/  IMAD.X R37, RZ, RZ, R21.reuse, P4 ;  /* 0x000000ffff257224 */ /* 0x100fe200020e0615 */
[----:B------:R-:W-:Y:S01]  /*104f0*/  LOP3.LUT R40, R40, R41, RZ, 0x3c, !PT ;  /* 0x0000002928287212 */ /* 0x000fe200078e3cff */
[----:B------:R-:W-:Y:S01]  /*10500*/  IMAD.X R41, RZ, RZ, R21, P5 ;  /* 0x000000ffff297224 */ /* 0x000fe200028e0615 */
[----:B------:R-:W-:Y:S01]  /*10510*/  IADD3.X R33, RZ, R21, RZ, P3, !PT ;  /* 0x00000015ff217210 */ /* 0x000fe20001ffe4ff */
[----:B0-----:R-:W-:Y:S01]  /*10520*/  IMAD R10, R9, UR4, RZ ;  /* 0x00000004090a7c24 */ /* 0x001fe2000f8e02ff */
[C---:B------:R-:W-:Y:S01]  /*10530*/  IADD3 R45, P0, R20.reuse, 0x6000, RZ ;  /* 0x00006000142d7810 */ /* 0x040fe20007f1e0ff */
[----:B------:R-:W5:Y:S01]  /*10540*/  LD.E.128 R24, desc[UR60][R24.64] ;  /* 0x0000003c18187980 */ /* 0x000f62000c101d00 */
[C---:B------:R-:W-:Y:S02]  /*10550*/  IADD3 R53, P2, R20.reuse, 0x7000, RZ ;  /* 0x0000700014357810 */ /* 0x040fe40007f5e0ff */
[C---:B------:R-:W-:Y:S01]  /*10560*/  IADD3 R57, P3, R20.reuse, 0x8000, RZ ;  /* 0x0000800014397810 */ /* 0x040fe20007f7e0ff */
[----:B------:R-:W5:Y:S01]  /*10570*/  LD.E.128 R28, desc[UR60][R28.64] ;  /* 0x0000003c1c1c7980 */ /* 0x000f62000c101d00 */
[----:B------:R-:W-:-:S02]  /*10580*/  IADD3 R61, P4, R20, 0x9000, RZ ;  /* 0x00009000143d7810 */ /* 0x000fc40007f9e0ff */
[----:B------:R-:W-:Y:S01]  /*10590*/  IADD3 R65, P5, R20, 0xa000, RZ ;  /* 0x0000a00014417810 */ /* 0x000fe20007fbe0ff */
        /* <DEDUP_REMOVED lines=8> */
[----:B------:R-:W-:Y:S02]  /*10620*/  LOP3.LUT R5, R20, 0x380, RZ, 0xc0, !PT ;  /* 0x0000038014057812 */ /* 0x000fe400078ec0ff */
[----:B------:R-:W-:Y:S02]  /*10630*/  SHF.R.U64 R44, R44, 0x3, RZ ;  /* 0x000000032c2c7819 */ /* 0x000fe400000012ff */
[----:B------:R-:W-:Y:S02]  /*10640*/  SHF.R.U64 R52, R52, 0x3, RZ ;  /* 0x0000000334347819 */ /* 0x000fe400000012ff */
[----:B------:R-:W-:Y:S02]  /*10650*/  SHF.R.U64 R56, R56, 0x3, RZ ;  /* 0x0000000338387819 */ /* 0x000fe400000012ff */
[----:B------:R-:W-:Y:S02]  /*10660*/  SHF.R.U64 R60, R60, 0x3, RZ ;  /* 0x000000033c3c7819 */ /* 0x000fe400000012ff */
[----:B------:R-:W-:-:S02]  /*10670*/  SHF.R.U64 R64, R64, 0x3, RZ ;  /* 0x0000000340407819 */ /* 0x000fc400000012ff */
[----:B------:R-:W-:Y:S02]  /*10680*/  SHF.R.U64 R5, R5, 0x3, RZ ;  /* 0x0000000305057819 */ /* 0x000fe400000012ff */
        /* <DEDUP_REMOVED lines=11> */
[----:B------:R-:W-:Y:S01]  /*10740*/  LOP3.LUT R12, R12, 0xfffffff8, RZ, 0xc0, !PT ;  /* 0xfffffff80c0c7812 */ /* 0x000fe200078ec0ff */
[----:B------:R-:W-:Y:S01]  /*10750*/  IMAD R9, R3, UR5, R10 ;  /* 0x0000000503097c24 */ /* 0x000fe2000f8e020a */
[C---:B------:R-:W-:Y:S01]  /*10760*/  IADD3 R73, P2, R20.reuse, 0xc000, RZ ;  /* 0x0000c00014497810 */ /* 0x040fe20007f5e0ff */
[----:B------:R-:W5:Y:S01]  /*10770*/  LD.E.128 R44, desc[UR60][R44.64] ;  /* 0x0000003c2c2c7980 */ /* 0x000f62000c101d00 */
[C---:B------:R-:W-:Y:S02]  /*10780*/  IADD3 R77, P3, R20.reuse, 0xd000, RZ ;  /* 0x0000d000144d7810 */ /* 0x040fe40007f7e0ff */
[C---:B------:R-:W-:Y:S01]  /*10790*/  IADD3 R81, P4, R20.reuse, 0xe000, RZ ;  /* 0x0000e00014517810 */ /* 0x040fe20007f9e0ff */
[----:B------:R-:W5:Y:S01]  /*107a0*/  LD.E.128 R52, desc[UR60][R52.64] ;  /* 0x0000003c34347980 */ /* 0x000f62000c101d00 */
[----:B------:R-:W-:Y:S02]  /*107b0*/  IADD3 R7, P5, R20, 0xf000, RZ ;  /* 0x0000f00014077810 */ /* 0x000fe40007fbe0ff */
[----:B------:R-:W-:Y:S01]  /*107c0*/  LOP3.LUT R4, R5, R20, RZ, 0x3c, !PT ;  /* 0x0000001405047212 */ /* 0x000fe200078e3cff */
[----:B------:R-:W-:Y:S01]  /*107d0*/  IMAD.WIDE.U32 R10, R3, UR4, RZ ;  /* 0x00000004030a7c25 */ /* 0x000fe2000f8e00ff */
[----:B------:R-:W0:Y:S01]  /*107e0*/  @P1 LDC R20, c[0x0][0xcf0] ;  /* 0x00033c00ff141b82 */ /* 0x000e220000000800 */
[----:B------:R-:W-:Y:S01]  /*107f0*/  LOP3.LUT R68, R69, 0x380, RZ, 0xc0, !PT ;  /* 0x0000038045447812 */ /* 0x000fe200078ec0ff */
[----:B------:R-:W-:Y:S01]  /*10800*/  ULDC.64 UR4, c[0x0][0xbe8] ;  /* 0x0002fa0000047ab9 */ /* 0x000fe20000000a00 */
[----:B------:R-:W-:Y:S01]  /*10810*/  IMAD.IADD R3, R13, 0x1, -R12 ;  /* 0x000000010d037824 */ /* 0x000fe200078e0a0c */
[----:B------:R-:W-:Y:S01]  /*10820*/  LOP3.LUT R72, R73, 0x380, RZ, 0xc0, !PT ;  /* 0x0000038049487812 */ /* 0x000fe200078ec0ff */
[----:B------:R-:W-:Y:S01]  /*10830*/  IMAD.IADD R11, R11, 0x1, R9 ;  /* 0x000000010b0b7824 */ /* 0x000fe200078e0209 */
[----:B------:R-:W-:Y:S01]  /*10840*/  LOP3.LUT R76, R77, 0x380, RZ, 0xc0, !PT ;  /* 0x000003804d4c7812 */ /* 0x000fe200078ec0ff */
[----:B------:R-:W-:Y:S01]  /*10850*/  IMAD R3, R3, 0x20, R48 ;  /* 0x0000002003037824 */ /* 0x000fe200078e0230 */
[----:B------:R-:W-:Y:S01]  /*10860*/  LOP3.LUT R80, R81, 0x380, RZ, 0xc0, !PT ;  /* 0x0000038051507812 */ /* 0x000fe200078ec0ff */
[----:B------:R-:W5:Y:S01]  /*10870*/  LD.E.128 R56, desc[UR60][R56.64] ;  /* 0x0000003c38387980 */ /* 0x000f62000c101d00 */
[----:B------:R-:W-:Y:S01]  /*10880*/  LOP3.LUT R6, R7, 0x380, RZ, 0xc0, !PT ;  /* 0x0000038007067812 */ /* 0x000fe200078ec0ff */
[----:B------:R-:W-:Y:S01]  /*10890*/  IMAD R14, R159, 0x80, R3 ;  /* 0x000000809f0e7824 */ /* 0x000fe200078e0203 */
[----:B------:R-:W-:Y:S01]  /*108a0*/  SHF.R.U64 R68, R68, 0x3, RZ ;  /* 0x0000000344447819 */ /* 0x000fe200000012ff */
[----:B------:R-:W-:Y:S01]  /*108b0*/  IMAD.WIDE.U32 R10, R205, UR4, R10 ;  /* 0x00000004cd0a7c25 */ /* 0x000fe2000f8e000a */
[----:B------:R-:W-:Y:S01]  /*108c0*/  SHF.R.U64 R72, R72, 0x3, RZ ;  /* 0x0000000348487819 */ /* 0x000fe200000012ff */
[----:B------:R-:W5:Y:S01]  /*108d0*/  LD.E.128 R60, desc[UR60][R60.64] ;  /* 0x0000003c3c3c7980 */ /* 0x000f62000c101d00 */
[----:B------:R-:W-:Y:S01]  /*108e0*/  SHF.R.U64 R76, R76, 0x3, RZ ;  /* 0x000000034c4c7819 */ /* 0x000fe200000012ff */
[----:B------:R-:W-:Y:S01]  /*108f0*/  IMAD.MOV.U32 R5, RZ, RZ, R21 ;  /* 0x000000ffff057224 */ /* 0x000fe200078e0015 */
[----:B------:R-:W-:Y:S01]  /*10900*/  SHF.R.U64 R80, R80, 0x3, RZ ;  /* 0x0000000350507819 */ /* 0x000fe200000012ff */
[----:B------:R-:W5:Y:S01]  /*10910*/  LD.E.128 R64, desc[UR60][R64.64] ;  /* 0x0000003c40407980 */ /* 0x000f62000c101d00 */
[----:B------:R-:W-:Y:S01]  /*10920*/  SHF.R.U64 R6, R6, 0x3, RZ ;  /* 0x0000000306067819 */ /* 0x000fe200000012ff */
[----:B--2---:R-:W-:Y:S01]  /*10930*/  @P1 IMAD.HI.U32 R3, R14, R15, RZ ;  /* 0x0000000f0e031227 */ /* 0x004fe200078e00ff */
[----:B------:R-:W-:-:S02]  /*10940*/  SHF.R.S32.HI R9, RZ, 0x1f, R8 ;  /* 0x0000001fff097819 */ /* 0x000fc40000011408 */
        /* <DEDUP_REMOVED lines=8> */
[----:B------:R-:W-:Y:S01]  /*109d0*/  IADD3.X R85, RZ, R21, RZ, P5, !PT ;  /* 0x00000015ff557210 */ /* 0x000fe20002ffe4ff */
[----:B------:R-:W-:Y:S01]  /*109e0*/  IMAD R11, R205, UR5, R11 ;  /* 0x00000005cd0b7c24 */ /* 0x000fe2000f8e020b */
[----:B------:R-:W-:Y:S01]  /*109f0*/  LOP3.LUT R84, R6, R7, RZ, 0x3c, !PT ;  /* 0x0000000706547212 */ /* 0x000fe200078e3cff */
[----:B------:R-:W-:Y:S01]  /*10a00*/  ULDC.64 UR4, c[0x0][0xbf0] ;  /* 0x0002fc0000047ab9 */ /* 0x000fe20000000a00 */
[----:B------:R-:W-:Y:S01]  /*10a10*/  IMAD.MOV.U32 R13, RZ, RZ, R14 ;  /* 0x000000ffff0d7224 */ /* 0x000fe200078e000e */
[----:B0-----:R-:W-:Y:S01]  /*10a20*/  @P1 SHF.R.U32.HI R13, RZ, R20, R3 ;  /* 0x00000014ff0d1219 */ /* 0x001fe20000011603 */
[----:B------:R-:W-:Y:S01]  /*10a30*/  IMAD R9, R9, UR4, RZ ;  /* 0x0000000409097c24 */ /* 0x000fe2000f8e02ff */
[----:B------:R-:W5:Y:S02]  /*10a40*/  LD.E.128 R4, desc[UR60][R4.64] ;  /* 0x0000003c04047980 */ /* 0x000f64000c101d00 */
[----:B------:R-:W-:Y:S01]  /*10a50*/  SHF.R.S32.HI R3, RZ, 0x1f, R13 ;  /* 0x0000001fff037819 */ /* 0x000fe2000001140d */
[C---:B------:R-:W-:Y:S01]  /*10a60*/  IMAD R15, R8.reuse, UR5, R9 ;  /* 0x00000005080f7c24 */ /* 0x040fe2000f8e0209 */
[----:B------:R-:W5:Y:S01]  /*10a70*/  LD.E.128 R68, desc[UR60][R68.64] ;  /* 0x0000003c44447980 */ /* 0x000f62000c101d00 */
[----:B------:R-:W-:Y:S01]  /*10a80*/  IMAD.WIDE.U32 R8, R8, UR4, R10 ;  /* 0x0000000408087c25 */ /* 0x000fe2000f8e000a */
[----:B------:R-:W-:-:S02]  /*10a90*/  ULDC.64 UR4, c[0x0][0xbe0] ;  /* 0x0002f80000047ab9 */ /* 0x000fc40000000a00 */
[----:B------:R-:W5:Y:S01]  /*10aa0*/  LD.E.128 R72, desc[UR60][R72.64] ;  /* 0x0000003c48487980 */ /* 0x000f62000c101d00 */
[----:B------:R-:W-:-:S03]  /*10ab0*/  IMAD.MOV R12, RZ, RZ, -R13 ;  /* 0x000000ffff0c7224 */ /* 0x000fc600078e0a0d */
        /* <DEDUP_REMOVED lines=9> */
[----:B------:R-:W-:-:S02]  /*10b50*/  IMAD.IADD R9, R9, 0x1, R15 ;  /* 0x0000000109097824 */ /* 0x000fc400078e020f */
[----:B------:R-:W-:Y:S02]  /*10b60*/  IMAD R10, R3, UR4, RZ ;  /* 0x00000004030a7c24 */ /* 0x000fe4000f8e02ff */
[----:B------:R-:W-:Y:S02]  /*10b70*/  IMAD R155, R155, R12, R14 ;  /* 0x0000000c9b9b7224 */ /* 0x000fe400078e020e */
[----:B------:R-:W-:-:S04]  /*10b80*/  IMAD.WIDE.U32 R8, R13, UR4, R8 ;  /* 0x000000040d087c25 */ /* 0x000fc8000f8e0008 */
[----:B------:R-:W-:Y:S01]  /*10b90*/  IMAD R13, R13, UR5, R10 ;  /* 0x000000050d0d7c24 */ /* 0x000fe2000f8e020a */
[----:B------:R-:W-:Y:S01]  /*10ba0*/  SHF.R.S32.HI R10, RZ, 0x1f, R155 ;  /* 0x0000001fff0a7819 */ /* 0x000fe2000001149b */
[----:B------:R-:W-:Y:S01]  /*10bb0*/  ULDC.64 UR4, c[0x0][0xbd8] ;  /* 0x0002f60000047ab9 */ /* 0x000fe20000000a00 */
[----:B------:R-:W-:Y:S02]  /*10bc0*/  VIADD R3, R19, 0x32420 ;  /* 0x0003242013037836 */ /* 0x000fe40000000000 */
[----:B------:R-:W-:Y:S02]  /*10bd0*/  IMAD.IADD R9, R9, 0x1, R13 ;  /* 0x0000000109097824 */ /* 0x000fe400078e020d */
[----:B------:R-:W-:Y:S01]  /*10be0*/  IMAD R10, R10, UR4, RZ ;  /* 0x000000040a0a7c24 */ /* 0x000fe2000f8e02ff */
        /* <DEDUP_REMOVED lines=12> */
.L_x_1753:
[----:B------:R-:W-:Y:S01]  /*10cb0*/  LEA R48, R159, R48, 0x7 ;  /* 0x000000309f307211 */ /* 0x000fe200078e38ff */
[----:B------:R-:W-:Y:S03]  /*10cc0*/  BSSY B1, `(.L_x_1551) ;  /* 0x000001e000017945 */ /* 0x000fe60003800000 */
        /* <DEDUP_REMOVED lines=10> */
[----:B------:R-:W-:Y:S01]  /*10d70*/  VIADD R91, R211, 0x80 ;  /* 0x00000080d35b7836 */ /* 0x000fe20000000000 */
        /* <DEDUP_REMOVED lines=12> */
[C---:B------:R-:W-:Y:S01]  /*10e40*/  @!P0 LEA R14, P4, R21.reuse, R14, 0x1 ;  /* 0x0000000e150e8211 */ /* 0x040fe200078808ff */
[----:B------:R3:W-:Y:S01]  /*10e50*/  @!P2 ST.E.128 desc[UR60][R10.64], R36 ;  /* 0x000000240a00a985 */ /* 0x0007e2000c101d3c */
[-C--:B------:R-:W-:Y:S02]  /*10e60*/  @!P1 LEA.HI.X R13, R90, R88.reuse, R91, 0x1, P5 ;  /* 0x000000585a0d9211 */ /* 0x080fe400028f0c5b */
[----:B------:R-:W-:-:S03]  /*10e70*/  @!P0 LEA.HI.X R15, R21, R88, R89, 0x1, P4 ;  /* 0x00000058150f8211 */ /* 0x000fc600020f0c59 */
[----:B------:R3:W-:Y:S04]  /*10e80*/  @!P1 ST.E.128 desc[UR60][R12.64], R56 ;  /* 0x000000380c009985 */ /* 0x0007e8000c101d3c */
[----:B------:R3:W-:Y:S02]  /*10e90*/  @!P0 ST.E.128 desc[UR60][R14.64], R72 ;  /* 0x000000480e008985 */ /* 0x0007e4000c101d3c */
.L_x_1552:
[----:B------:R-:W-:Y:S05]  /*10ea0*/  BSYNC B1 ;  /* 0x0000000000017941 */ /* 0x000fea0003800000 */
.L_x_1551:
[----:B------:R-:W-:-:S03]  /*10eb0*/  UMOV UR4, 0xffffffff ;  /* 0xffffffff00047882 */ /* 0x000fc60000000000 */
[----:B------:R-:W-:Y:S05]  /*10ec0*/  BRA.DIV UR4, `(.L_x_1553) ;  /* 0x000000c204287947 */ /* 0x000fea000b800000 */
[----:B---3-5:R3:W4:Y:S04]  /*10ed0*/  SHFL.IDX PT, R36, R20, 0x1, 0x181f ;  /* 0x00381f0014247f89 */ /* 0x02872800000e0000 */
[----:B--2---:R3:W2:Y:S02]  /*10ee0*/  SHFL.IDX PT, R14, R3, 0x1, 0x181f ;  /* 0x00381f00030e7f89 */ /* 0x0046a400000e0000 */
.L_x_1757:
        /* <DEDUP_REMOVED lines=13> */
[----:B------:R-:W-:Y:S02]  /*10fc0*/  ISETP.GE.AND P0, PT, R12, UR4, PT ;  /* 0x000000040c007c0c */ /* 0x000fe4000bf06270 */
[----:B------:R-:W-:-:S02]  /*10fd0*/  IADD3 R11, R211, 0x40, RZ ;  /* 0x00000040d30b7810 */ /* 0x000fc40007ffe0ff */
[----:B------:R-:W-:Y:S02]  /*10fe0*/  SHF.R.S32.HI R8, RZ, 0x1f, R211 ;  /* 0x0000001fff087819 */ /* 0x000fe400000114d3 */
[----:B------:R-:W-:Y:S02]  /*10ff0*/  SHF.R.S32.HI R11, RZ, 0x1f, R11 ;  /* 0x0000001fff0b7819 */ /* 0x000fe4000001140b */
        /* <DEDUP_REMOVED lines=14> */
.L_x_1555:
[----:B------:R-:W-:Y:S05]  /*110e0*/  BSYNC B1 ;  /* 0x0000000000017941 */ /* 0x000fea0003800000 */
.L_x_1554:
[----:B------:R-:W-:-:S03]  /*110f0*/  UMOV UR4, 0xffffffff ;  /* 0xffffffff00047882 */ /* 0x000fc60000000000 */
[----:B------:R-:W-:Y:S05]  /*11100*/  BRA.DIV UR4, `(.L_x_1556) ;  /* 0x000000be04e07947 */ /* 0x000fea000b800000 */
[----:B--2---:R2:W0:Y:S04]  /*11110*/  SHFL.IDX PT, R24, R20, 0x2, 0x181f ;  /* 0x00581f0014187f89 */ /* 0x00442800000e0000 */
[----:B------:R2:W0:Y:S02]  /*11120*/  SHFL.IDX PT, R14, R3, 0x2, 0x181f ;  /* 0x00581f00030e7f89 */ /* 0x00042400000e0000 */
.L_x_1761:
        /* <DEDUP_REMOVED lines=31> */
.L_x_1558:
[----:B------:R-:W-:Y:S05]  /*11320*/  BSYNC B1 ;  /* 0x0000000000017941 */ /* 0x000fea0003800000 */
.L_x_1557:
[----:B------:R-:W-:-:S03]  /*11330*/  UMOV UR4, 0xffffffff ;  /* 0xffffffff00047882 */ /* 0x000fc60000000000 */
[----:B------:R-:W-:Y:S05]  /*11340*/  BRA.DIV UR4, `(.L_x_1559) ;  /* 0x000000be04987947 */ /* 0x000fea000b800000 */
[----:B0-23--:R-:W0:Y:S04]  /*11350*/  SHFL.IDX PT, R20, R20, 0x3, 0x181f ;  /* 0x00781f0014147f89 */ /* 0x00de2800000e0000 */
[----:B------:R2:W3:Y:S02]  /*11360*/  SHFL.IDX PT, R14, R3, 0x3, 0x181f ;  /* 0x00781f00030e7f89 */ /* 0x0004e400000e0000 */
.L_x_1765:
[----:B--2---:R-:W-:-:S05]  /*11370*/  VIADD R3, R48, 0x60 ;  /* 0x0000006030037836 */ /* 0x004fca0000000000 */
[----:B------:R-:W-:-:S13]  /*11380*/  ISETP.GE.AND P0, PT, R3, R0, PT ;  /* 0x000000000300720c */ /* 0x000fda0003f06270 */
[----:B------:R-:W-:Y:S05]  /*11390*/  @P0 BRA `(.L_x_1560) ;  /* 0x0000003000100947 */ /* 0x000fea0003800000 */
[C---:B------:R-:W-:Y:S01]  /*113a0*/  VIADD R12, R211.reuse, 0x40 ;  /* 0x00000040d30c7836 */ /* 0x040fe20000000000 */
[----:B------:R-:W-:Y:S01]  /*113b0*/  ULDC UR4, c[0x0][0xbc8] ;  /* 0x0002f20000047ab9 */ /* 0x000fe20000000800 */
[C---:B------:R-:W-:Y:S01]  /*113c0*/  VIADD R10, R211.reuse, 0x80 ;  /* 0x00000080d30a7836 */ /* 0x040fe20000000000 */
[C---:B------:R-:W-:Y:S01]  /*113d0*/  ISETP.GE.AND P3, PT, R211.reuse, UR4, PT ;  /* 0x00000004d3007c0c */ /* 0x040fe2000bf66270 */
[C---:B------:R-:W-:Y:S01]  /*113e0*/  VIADD R13, R211.reuse, 0x40 ;  /* 0x00000040d30d7836 */ /* 0x040fe20000000000 */
[----:B------:R-:W-:Y:S02]  /*113f0*/  ISETP.GE.AND P4, PT, R12, UR4, PT ;  /* 0x000000040c007c0c */ /* 0x000fe4000bf86270 */
[----:B------:R-:W-:Y:S02]  /*11400*/  ISETP.GE.AND P5, PT, R10, UR4, PT ;  /* 0x000000040a007c0c */ /* 0x000fe4000bfa6270 */
[----:B------:R-:W-:Y:S02]  /*11410*/  IADD3 R11, R211, 0x80, RZ ;  /* 0x00000080d30b7810 */ /* 0x000fe40007ffe0ff */
[----:B------:R-:W-:-:S02]  /*11420*/  SHF.R.S32.HI R15, RZ, 0x1f, R211 ;  /* 0x0000001fff0f7819 */ /* 0x000fc400000114d3 */
[----:B------:R-:W-:Y:S02]  /*11430*/  SHF.R.S32.HI R13, RZ, 0x1f, R13 ;  /* 0x0000001fff0d7819 */ /* 0x000fe4000001140d */
[----:B------:R-:W-:Y:S02]  /*11440*/  SHF.R.S32.HI R11, RZ, 0x1f, R11 ;  /* 0x0000001fff0b7819 */ /* 0x000fe4000001140b */
[CC--:B---3--:R-:W-:Y:S02]  /*11450*/  @!P3 LEA R4, P0, R211.reuse, R14.reuse, 0x1 ;  /* 0x0000000ed304b211 */ /* 0x0c8fe400078008ff */
[-C--:B------:R-:W-:Y:S02]  /*11460*/  @!P4 LEA R6, P1, R12, R14.reuse, 0x1 ;  /* 0x0000000e0c06c211 */ /* 0x080fe400078208ff */
[----:B------:R-:W-:Y:S02]  /*11470*/  @!P5 LEA R8, P2, R10, R14, 0x1 ;  /* 0x0000000e0a08d211 */ /* 0x000fe400078408ff */
[----:B0-----:R-:W-:-:S02]  /*11480*/  @!P3 LEA.HI.X R5, R211, R20, R15, 0x1, P0 ;  /* 0x00000014d305b211 */ /* 0x001fc400000f0c0f */
        /* <DEDUP_REMOVED lines=14> */
.L_x_1549:
[----:B0-----:R-:W0:Y:S01]  /*11570*/  @P1 LDC R7, c[0x0][0xcec] ;  /* 0x00033b00ff071b82 */ /* 0x001e220000000800 */
[----:B------:R-:W-:Y:S01]  /*11580*/  ULDC.64 UR4, c[0x0][0xc08] ;  /* 0x0003020000047ab9 */ /* 0x000fe20000000a00 */
[----:B------:R-:W-:Y:S02]  /*11590*/  IMAD.MOV.U32 R10, RZ, RZ, R15 ;  /* 0x000000ffff0a7224 */ /* 0x000fe400078e000f */
[----:B------:R-:W-:-:S04]  /*115a0*/  IMAD R9, R9, UR4, RZ ;  /* 0x0000000409097c24 */ /* 0x000fc8000f8e02ff */
[----:B------:R-:W1:Y:S01]  /*115b0*/  @P1 LDC R6, c[0x0][0xcf0] ;  /* 0x00033c00ff061b82 */ /* 0x000e620000000800 */
[----:B------:R-:W-:Y:S02]  /*115c0*/  IMAD R9, R3, UR5, R9 ;  /* 0x0000000503097c24 */ /* 0x000fe4000f8e0209 */
[----:B0-----:R-:W-:-:S05]  /*115d0*/  @P1 IMAD.HI.U32 R7, R15, R7, RZ ;  /* 0x000000070f071227 */ /* 0x001fca00078e00ff */
[----:B-1----:R-:W-:Y:S01]  /*115e0*/  @P1 SHF.R.U32.HI R10, RZ, R6, R7 ;  /* 0x00000006ff0a1219 */ /* 0x002fe20000011607 */
[----:B------:R-:W-:Y:S01]  /*115f0*/  IMAD.WIDE.U32 R6, R3, UR4, RZ ;  /* 0x0000000403067c25 */ /* 0x000fe2000f8e00ff */
[----:B------:R-:W-:Y:S01]  /*11600*/  ULDC.64 UR4, c[0x0][0xc38] ;  /* 0x00030e0000047ab9 */ /* 0x000fe20000000a00 */
[----:B------:R-:W-:Y:S02]  /*11610*/  SHF.R.S32.HI R3, RZ, 0x1f, R8 ;  /* 0x0000001fff037819 */ /* 0x000fe40000011408 */
[----:B------:R-:W-:Y:S02]  /*11620*/  IMAD.IADD R7, R7, 0x1, R9 ;  /* 0x0000000107077824 */ /* 0x000fe400078e0209 */
[----:B------:R-:W-:Y:S02]  /*11630*/  VIADD R9, R19, 0x32420 ;  /* 0x0003242013097836 */ /* 0x000fe40000000000 */
[----:B------:R-:W-:-:S03]  /*11640*/  IMAD.WIDE.U32 R6, R205, UR4, R6 ;  /* 0x00000004cd067c25 */ /* 0x000fc6000f8e0006 */
[----:B------:R-:W-:Y:S01]  /*11650*/  PRMT R9, RZ, 0x654, R9 ;  /* 0x00000654ff097816 */ /* 0x000fe20000000009 */
[----:B------:R-:W-:Y:S01]  /*11660*/  IMAD R7, R205, UR5, R7 ;  /* 0x00000005cd077c24 */ /* 0x000fe2000f8e0207 */
[----:B------:R-:W-:Y:S02]  /*11670*/  ULDC.64 UR4, c[0x0][0xc40] ;  /* 0x0003100000047ab9 */ /* 0x000fe40000000a00 */
[----:B------:R-:W-:Y:S01]  /*11680*/  IMAD R3, R3, UR4, RZ ;  /* 0x0000000403037c24 */ /* 0x000fe2000f8e02ff */
[----:B------:R0:W-:Y:S01]  /*11690*/  SYNCS.ARRIVE.TRANS64.RED.A1T0 RZ, [R9+URZ], RZ ;  /* 0x000000ff09ff79a7 */ /* 0x0001e2000810043f */
[----:B------:R-:W-:-:S04]  /*116a0*/  IMAD.WIDE.U32 R6, R8, UR4, R6 ;  /* 0x0000000408067c25 */ /* 0x000fc8000f8e0006 */
[----:B------:R-:W-:Y:S01]  /*116b0*/  IMAD R3, R8, UR5, R3 ;  /* 0x0000000508037c24 */ /* 0x000fe2000f8e0203 */
[----:B------:R-:W-:Y:S01]  /*116c0*/  ULDC.64 UR4, c[0x0][0xc48] ;  /* 0x0003120000047ab9 */ /* 0x000fe20000000a00 */
[--C-:B------:R-:W-:Y:S02]  /*116d0*/  SHF.R.S32.HI R8, RZ, 0x1f, R10.reuse ;  /* 0x0000001fff087819 */ /* 0x100fe4000001140a */
[----:B------:R-:W-:Y:S02]  /*116e0*/  IMAD.IADD R7, R7, 0x1, R3 ;  /* 0x0000000107077824 */ /* 0x000fe400078e0203 */
[----:B------:R-:W-:Y:S02]  /*116f0*/  IMAD.MOV R3, RZ, RZ, -R10 ;  /* 0x000000ffff037224 */ /* 0x000fe400078e0a0a */
[----:B------:R-:W-:-:S04]  /*11700*/  IMAD.WIDE.U32 R6, R158, UR4, R6 ;  /* 0x000000049e067c25 */ /* 0x000fc8000f8e0006 */
[----:B------:R-:W-:Y:S01]  /*11710*/  IMAD R7, R158, UR5, R7 ;  /* 0x000000059e077c24 */ /* 0x000fe2000f8e0207 */
[----:B------:R-:W-:Y:S01]  /*11720*/  ULDC.64 UR4, c[0x0][0xc30] ;  /* 0x00030c0000047ab9 */ /* 0x000fe20000000a00 */
[----:B------:R-:W-:Y:S02]  /*11730*/  IMAD R3, R155, R3, R15 ;  /* 0x000000039b037224 */ /* 0x000fe400078e020f */
[----:B------:R-:W-:Y:S02]  /*11740*/  IMAD R8, R8, UR4, RZ ;  /* 0x0000000408087c24 */ /* 0x000fe4000f8e02ff */
[----:B------:R-:W-:-:S04]  /*11750*/  IMAD.WIDE.U32 R6, R10, UR4, R6 ;  /* 0x000000040a067c25 */ /* 0x000fc8000f8e0006 */
[----:B------:R-:W-:Y:S01]  /*11760*/  IMAD R8, R10, UR5, R8 ;  /* 0x000000050a087c24 */ /* 0x000fe2000f8e0208 */
[----:B------:R-:W-:-:S03]  /*11770*/  ULDC.64 UR4, c[0x0][0xc28] ;  /* 0x00030a0000047ab9 */ /* 0x000fc60000000a00 */
[----:B------:R-:W-:Y:S01]  /*11780*/  IMAD.IADD R7, R7, 0x1, R8 ;  /* 0x0000000107077824 */ /* 0x000fe200078e0208 */
[----:B------:R-:W-:Y:S01]  /*11790*/  SHF.R.S32.HI R8, RZ, 0x1f, R3 ;  /* 0x0000001fff087819 */ /* 0x000fe20000011403 */
[----:B------:R-:W-:-:S04]  /*117a0*/  IMAD.WIDE.U32 R6, R3, UR4, R6 ;  /* 0x0000000403067c25 */ /* 0x000fc8000f8e0006 */
[----:B------:R-:W-:-:S04]  /*117b0*/  IMAD R8, R8, UR4, RZ ;  /* 0x0000000408087c24 */ /* 0x000fc8000f8e02ff */
[----:B------:R-:W-:Y:S01]  /*117c0*/  IMAD R8, R3, UR5, R8 ;  /* 0x0000000503087c24 */ /* 0x000fe2000f8e0208 */
[----:B------:R-:W-:Y:S02]  /*117d0*/  ULDC.64 UR4, c[0x0][0xc00] ;  /* 0x0003000000047ab9 */ /* 0x000fe40000000a00 */
[----:B------:R-:W-:Y:S01]  /*117e0*/  LEA R3, P0, R6, UR4, 0x2 ;  /* 0x0000000406037c11 */ /* 0x000fe2000f8010ff */
[----:B------:R-:W-:Y:S01]  /*117f0*/  IMAD.IADD R8, R7, 0x1, R8 ;  /* 0x0000000107087824 */ /* 0x000fe200078e0208 */
[----:B------:R-:W-:-:S04]  /*11800*/  UMOV UR4, 0xffffffff ;  /* 0xffffffff00047882 */ /* 0x000fc80000000000 */
[----:B------:R-:W-:Y:S01]  /*11810*/  LEA.HI.X R8, R6, UR5, R8, 0x2, P0 ;  /* 0x0000000506087c11 */ /* 0x000fe200080f1408 */
[----:B0-----:R-:W-:Y:S06]  /*11820*/  BRA.DIV UR4, `(.L_x_1561) ;  /* 0x000000ba04a87947 */ /* 0x001fec000b800000 */
[----:B------:R0:W1:Y:S04]  /*11830*/  SHFL.IDX PT, R9, R8, RZ, 0x1c1f ;  /* 0x001c1fff08097589 */ /* 0x00006800000e0000 */
[----:B------:R0:W2:Y:S02]  /*11840*/  SHFL.IDX PT, R12, R3, RZ, 0x1c1f ;  /* 0x001c1fff030c7589 */ /* 0x0000a400000e0000 */
.L_x_1768:
        /* <DEDUP_REMOVED lines=18> */
[----:B-1----:R-:W-:Y:S01]  /*11970*/  @!P0 MOV R7, R9 ;  /* 0x0000000900078202 */ /* 0x002fe20000000f00 */
[----:B--2---:R-:W-:-:S04]  /*11980*/  @!P0 IMAD.MOV.U32 R6, RZ, RZ, R12 ;  /* 0x000000ffff068224 */ /* 0x004fc800078e000c */
[----:B------:R-:W-:Y:S02]  /*11990*/  @!P0 IMAD.WIDE R6, R20, 0x4, R6 ;  /* 0x0000000414068825 */ /* 0x000fe400078e0206 */
[----:B------:R-:W2:Y:S04]  /*119a0*/  LDL R20, [R1+0xf8] ;  /* 0x0000f80001147983 */ /* 0x000ea80000100800 */
[----:B------:R1:W-:Y:S04]  /*119b0*/  @!P0 ST.E.64 desc[UR60][R6.64], R152 ;  /* 0x0000009806008985 */ /* 0x0003e8000c101b3c */
[----:B-1----:R-:W3:Y:S01]  /*119c0*/  LDL R153, [R1+0x180] ;  /* 0x0001800001997983 */ /* 0x002ee20000100800 */
[----:B----4-:R-:W-:-:S03]  /*119d0*/  ISETP.GE.AND P0, PT, R13, UR4, PT ;  /* 0x000000040d007c0c */ /* 0x010fc6000bf06270 */
[----:B------:R-:W4:Y:S10]  /*119e0*/  LDL R152, [R1+0x17c] ;  /* 0x00017c0001987983 */ /* 0x000f340000100800 */
[----:B------:R-:W-:-:S04]  /*119f0*/  @!P0 LEA R6, P1, R13, R12, 0x2 ;  /* 0x0000000c0d068211 */ /* 0x000fc800078210ff */
[----:B-----5:R-:W-:Y:S02]  /*11a00*/  @!P0 LEA.HI.X R7, R13, R9, R159, 0x2, P1 ;  /* 0x000000090d078211 */ /* 0x020fe400008f149f */
[----:B------:R-:W5:Y:S04]  /*11a10*/  LDL R13, [R1+0xf4] ;  /* 0x0000f400010d7983 */ /* 0x000f680000100800 */
[----:B------:R1:W-:Y:S01]  /*11a20*/  @!P0 ST.E.64 desc[UR60][R6.64], R28 ;  /* 0x0000001c06008985 */ /* 0x0003e2000c101b3c */
[----:B------:R-:W-:Y:S02]  /*11a30*/  ISETP.GE.AND P0, PT, R10, UR4, PT ;  /* 0x000000040a007c0c */ /* 0x000fe4000bf06270 */
[----:B------:R-:W-:-:S11]  /*11a40*/  ISETP.GE.AND P1, PT, R14, UR4, PT ;  /* 0x000000040e007c0c */ /* 0x000fd6000bf26270 */
        /* <DEDUP_REMOVED lines=27> */
[----:B------:R1:W-:Y:S02]  /*11c00*/  @!P1 ST.E.64 desc[UR60][R6.64], R44 ;  /* 0x0000002c06009985 */ /* 0x0003e4000c101b3c */
[C---:B-1----:R-:W-:Y:S02]  /*11c10*/  @!P0 LEA R6, P2, R155.reuse, R12, 0x2 ;  /* 0x0000000c9b068211 */ /* 0x042fe400078410ff */
[----:B------:R-:W4:Y:S04]  /*11c20*/  LDL R45, [R1+0xb8] ;  /* 0x0000b800012d7983 */ /* 0x000f280000100800 */
[----:B------:R-:W4:Y:S01]  /*11c30*/  LDL R44, [R1+0x134] ;  /* 0x00013400012c7983 */ /* 0x000f220000100800 */
[----:B---3--:R-:W-:-:S05]  /*11c40*/  @!P0 LEA.HI.X R7, R155, R9, R153, 0x2, P2 ;  /* 0x000000099b078211 */ /* 0x008fca00010f1499 */
[----:B------:R1:W-:Y:S04]  /*11c50*/  @!P0 ST.E.64 desc[UR60][R6.64], R24 ;  /* 0x0000001806008985 */ /* 0x0003e8000c101b3c */
[----:B-1----:R-:W3:Y:S04]  /*11c60*/  LDL R24, [R1+0x164] ;  /* 0x0001640001187983 */ /* 0x002ee80000100800 */
[----:B------:R-:W3:Y:S01]  /*11c70*/  LDL R25, [R1+0x15c] ;  /* 0x00015c0001197983 */ /* 0x000ee20000100800 */
[----:B--2---:R-:W-:Y:S02]  /*11c80*/  ISETP.GE.AND P1, PT, R20, UR4, PT ;  /* 0x0000000414007c0c */ /* 0x004fe4000bf26270 */
[----:B-----5:R-:W-:-:S11]  /*11c90*/  ISETP.GE.AND P0, PT, R13, UR4, PT ;  /* 0x000000040d007c0c */ /* 0x020fd6000bf06270 */
[----:B------:R-:W-:-:S04]  /*11ca0*/  @!P1 LEA R6, P2, R20, R12, 0x2 ;  /* 0x0000000c14069211 */ /* 0x000fc800078410ff */
[-C--:B----4-:R-:W-:Y:S02]  /*11cb0*/  @!P1 LEA.HI.X R7, R20, R9.reuse, R152, 0x2, P2 ;  /* 0x0000000914079211 */ /* 0x090fe400010f1498 */
[----:B------:R-:W-:Y:S01]  /*11cc0*/  ISETP.GE.AND P3, PT, R29, UR4, PT ;  /* 0x000000041d007c0c */ /* 0x000fe2000bf66270 */
[----:B------:R-:W2:Y:S04]  /*11cd0*/  LDL R20, [R1+0xcc] ;  /* 0x0000cc0001147983 */ /* 0x000ea80000100800 */
[----:B------:R1:W-:Y:S01]  /*11ce0*/  @!P1 ST.E.64 desc[UR60][R6.64], R52 ;  /* 0x0000003406009985 */ /* 0x0003e2000c101b3c */
[----:B------:R-:W-:Y:S02]  /*11cf0*/  ISETP.GE.AND P1, PT, R10, UR4, PT ;  /* 0x000000040a007c0c */ /* 0x000fe4000bf26270 */
[C---:B-1----:R-:W-:Y:S01]  /*11d00*/  @!P0 LEA R6, P2, R13.reuse, R12, 0x2 ;  /* 0x0000000c0d068211 */ /* 0x042fe200078410ff */
[----:B------:R-:W4:Y:S04]  /*11d10*/  LDL R52, [R1+0xbc] ;  /* 0x0000bc0001347983 */ /* 0x000f280000100800 */
[----:B------:R-:W5:Y:S01]  /*11d20*/  LDL R53, [R1+0x140] ;  /* 0x0001400001357983 */ /* 0x000f620000100800 */
[----:B------:R-:W-:-:S03]  /*11d30*/  @!P0 LEA.HI.X R7, R13, R9, R14, 0x2, P2 ;  /* 0x000000090d078211 */ /* 0x000fc600010f140e */
[----:B------:R-:W2:Y:S04]  /*11d40*/  LDL R14, [R1+0xd0] ;  /* 0x0000d000010e7983 */ /* 0x000ea80000100800 */
[----:B------:R1:W-:Y:S01]  /*11d50*/  @!P0 ST.E.64 desc[UR60][R6.64], R56 ;  /* 0x0000003806008985 */ /* 0x0003e2000c101b3c */
[----:B------:R-:W-:-:S03]  /*11d60*/  ISETP.GE.AND P2, PT, R21, UR4, PT ;  /* 0x0000000415007c0c */ /* 0x000fc6000bf46270 */
[----:B------:R-:W4:Y:S01]  /*11d70*/  LDL R13, [R1+0xc8] ;  /* 0x0000c800010d7983 */ /* 0x000f220000100800 */
[----:B-1----:R-:W-:-:S04]  /*11d80*/  @!P1 LEA R6, P0, R10, R12, 0x2 ;  /* 0x0000000c0a069211 */ /* 0x002fc800078010ff */
[----:B------:R-:W-:-:S05]  /*11d90*/  @!P1 LEA.HI.X R7, R10, R9, R11, 0x2, P0 ;  /* 0x000000090a079211 */ /* 0x000fca00000f140b */
[----:B------:R1:W-:Y:S01]  /*11da0*/  @!P1 ST.E.64 desc[UR60][R6.64], R60 ;  /* 0x0000003c06009985 */ /* 0x0003e2000c101b3c */
[----:B------:R-:W-:Y:S02]  /*11db0*/  ISETP.GE.AND P1, PT, R15, UR4, PT ;  /* 0x000000040f007c0c */ /* 0x000fe4000bf26270 */
[-C--:B------:R-:W-:Y:S02]  /*11dc0*/  @!P2 LEA R10, P5, R21, R12.reuse, 0x2 ;  /* 0x0000000c150aa211 */ /* 0x080fe400078a10ff */
[----:B-1----:R-:W-:-:S04]  /*11dd0*/  @!P3 LEA R6, P4, R29, R12, 0x2 ;  /* 0x0000000c1d06b211 */ /* 0x002fc800078810ff */
[-C--:B------:R-:W-:Y:S02]  /*11de0*/  @!P3 LEA.HI.X R7, R29, R9.reuse, R36, 0x2, P4 ;  /* 0x000000091d07b211 */ /* 0x080fe400020f1424 */
[----:B------:R-:W5:Y:S01]  /*11df0*/  LDL R29, [R1+0x154] ;  /* 0x00015400011d7983 */ /* 0x000f620000100800 */
[----:B------:R-:W-:-:S03]  /*11e00*/  @!P2 LEA.HI.X R11, R21, R9, R28, 0x2, P5 ;  /* 0x00000009150ba211 */ /* 0x000fc600028f141c */
[----:B------:R-:W5:Y:S01]  /*11e10*/  LDL R36, [R1+0x158] ;  /* 0x0001580001247983 */ /* 0x000f620000100800 */
[----:B------:R-:W-:-:S03]  /*11e20*/  ISETP.GE.AND P0, PT, R48, UR4, PT ;  /* 0x0000000430007c0c */ /* 0x000fc6000bf06270 */
[----:B------:R-:W-:Y:S04]  /*11e30*/  @!P3 ST.E.64 desc[UR60][R6.64], R64 ;  /* 0x000000400600b985 */ /* 0x000fe8000c101b3c */
[----:B------:R1:W-:Y:S01]  /*11e40*/  @!P2 ST.E.64 desc[UR60][R10.64], R68 ;  /* 0x000000440a00a985 */ /* 0x0003e2000c101b3c */
[----:B------:R-:W-:-:S03]  /*11e50*/  ISETP.GE.AND P2, PT, R32, UR4, PT ;  /* 0x0000000420007c0c */ /* 0x000fc6000bf46270 */
[----:B------:R-:W5:Y:S04]  /*11e60*/  LDL R28, [R1+0xc4] ;  /* 0x0000c400011c7983 */ /* 0x000f680000100800 */
[----:B------:R-:W5:Y:S01]  /*11e70*/  LDL R21, [R1+0xc0] ;  /* 0x0000c00001157983 */ /* 0x000f620000100800 */
[-C--:B-1----:R-:W-:Y:S02]  /*11e80*/  @!P1 LEA R10, P5, R15, R12.reuse, 0x2 ;  /* 0x0000000c0f0a9211 */ /* 0x082fe400078a10ff */
[----:B------:R-:W-:-:S04]  /*11e90*/  @!P0 LEA R6, P4, R48, R12, 0x2 ;  /* 0x0000000c30068211 */ /* 0x000fc800078810ff */
[-C--:B------:R-:W-:Y:S02]  /*11ea0*/  @!P0 LEA.HI.X R7, R48, R9.reuse, R41, 0x2, P4 ;  /* 0x0000000930078211 */ /* 0x080fe400020f1429 */
[----:B------:R-:W-:Y:S01]  /*11eb0*/  ISETP.GE.AND P3, PT, R37, UR4, PT ;  /* 0x0000000425007c0c */ /* 0x000fe2000bf66270 */
[----:B------:R-:W5:Y:S04]  /*11ec0*/  LDL R41, [R1+0xb0] ;  /* 0x0000b00001297983 */ /* 0x000f680000100800 */
[----:B------:R-:W-:Y:S01]  /*11ed0*/  @!P0 ST.E.64 desc[UR60][R6.64], R72 ;  /* 0x0000004806008985 */ /* 0x000fe2000c101b3c */
[----:B---3--:R-:W-:-:S03]  /*11ee0*/  @!P1 LEA.HI.X R11, R15, R9, R24, 0x2, P5 ;  /* 0x000000090f0b9211 */ /* 0x008fc600028f1418 */
[----:B------:R-:W3:Y:S04]  /*11ef0*/  LDL R48, [R1+0x13c] ;  /* 0x00013c0001307983 */ /* 0x000ee80000100800 */
[----:B------:R-:W3:Y:S04]  /*11f00*/  LDL R15, [R1+0x14c] ;  /* 0x00014c00010f7983 */ /* 0x000ee80000100800 */
[----:B------:R-:W3:Y:S04]  /*11f10*/  LDL R24, [R1+0x150] ;  /* 0x0001500001187983 */ /* 0x000ee80000100800 */
[----:B------:R1:W-:Y:S02]  /*11f20*/  @!P1 ST.E.64 desc[UR60][R10.64], R76 ;  /* 0x0000004c0a009985 */ /* 0x0003e4000c101b3c */
[----:B-1----:R-:W-:-:S04]  /*11f30*/  @!P2 LEA R10, P5, R32, R12, 0x2 ;  /* 0x0000000c200aa211 */ /* 0x002fc800078a10ff */
[-C--:B------:R-:W-:Y:S02]  /*11f40*/  @!P2 LEA.HI.X R11, R32, R9.reuse, R25, 0x2, P5 ;  /* 0x00000009200ba211 */ /* 0x080fe400028f1419 */
[----:B------:R-:W3:Y:S04]  /*11f50*/  LDL R32, [R1+0x148] ;  /* 0x0001480001207983 */ /* 0x000ee80000100800 */
[----:B------:R-:W3:Y:S01]  /*11f60*/  LDL R25, [R1+0x144] ;  /* 0x0001440001197983 */ /* 0x000ee20000100800 */
[----:B------:R-:W-:Y:S02]  /*11f70*/  @!P3 LEA R6, P4, R37, R12, 0x2 ;  /* 0x0000000c2506b211 */ /* 0x000fe400078810ff */
[----:B------:R-:W-:Y:S02]  /*11f80*/  ISETP.GE.AND P0, PT, R33, UR4, PT ;  /* 0x0000000421007c0c */ /* 0x000fe4000bf06270 */
[----:B------:R-:W-:-:S02]  /*11f90*/  @!P3 LEA.HI.X R7, R37, R9, R40, 0x2, P4 ;  /* 0x000000092507b211 */ /* 0x000fc400020f1428 */
[----:B------:R-:W3:Y:S01]  /*11fa0*/  LDL R37, [R1+0xac] ;  /* 0x0000ac0001257983 */ /* 0x000ee20000100800 */
[----:B--2---:R-:W-:-:S03]  /*11fb0*/  ISETP.GE.AND P1, PT, R14, UR4, PT ;  /* 0x000000040e007c0c */ /* 0x004fc6000bf26270 */
[----:B------:R-:W-:Y:S04]  /*11fc0*/  @!P3 ST.E.64 desc[UR60][R6.64], R80 ;  /* 0x000000500600b985 */ /* 0x000fe8000c101b3c */
[----:B------:R1:W-:Y:S01]  /*11fd0*/  @!P2 ST.E.64 desc[UR60][R10.64], R84 ;  /* 0x000000540a00a985 */ /* 0x0003e2000c101b3c */
[----:B----4-:R-:W-:-:S03]  /*11fe0*/  ISETP.GE.AND P2, PT, R13, UR4, PT ;  /* 0x000000040d007c0c */ /* 0x010fc6000bf46270 */
[----:B------:R-:W2:Y:S02]  /*11ff0*/  LDL R40, [R1+0x130] ;  /* 0x0001300001287983 */ /* 0x000ea40000100800 */
[-C--:B-1----:R-:W-:Y:S02]  /*12000*/  @!P1 LEA R10, P5, R14, R12.reuse, 0x2 ;  /* 0x0000000c0e0a9211 */ /* 0x082fe400078a10ff */
[C---:B------:R-:W-:Y:S02]  /*12010*/  @!P0 LEA R6, P4, R33.reuse, R12, 0x2 ;  /* 0x0000000c21068211 */ /* 0x040fe400078810ff */
[----:B------:R-:W-:Y:S02]  /*12020*/  ISETP.GE.AND P3, PT, R20, UR4, PT ;  /* 0x0000000414007c0c */ /* 0x000fe4000bf66270 */
[-C--:B-----5:R-:W-:Y:S02]  /*12030*/  @!P1 LEA.HI.X R11, R14, R9.reuse, R29, 0x2, P5 ;  /* 0x000000090e0b9211 */ /* 0x0a0fe400028f141d */
[----:B------:R-:W4:Y:S01]  /*12040*/  LDL R14, [R1+0xb4] ;  /* 0x0000b400010e7983 */ /* 0x000f220000100800 */
[----:B------:R-:W-:-:S03]  /*12050*/  @!P0 LEA.HI.X R7, R33, R9, R36, 0x2, P4 ;  /* 0x0000000921078211 */ /* 0x000fc600020f1424 */
[----:B------:R-:W5:Y:S04]  /*12060*/  LDL R33, [R1+0xa8] ;  /* 0x0000a80001217983 */ /* 0x000f680000100800 */
[----:B------:R-:W-:Y:S04]  /*12070*/  @!P0 ST.E.64 desc[UR60][R6.64], R88 ;  /* 0x0000005806008985 */ /* 0x000fe8000c101b3c */
[----:B------:R1:W-:Y:S01]  /*12080*/  @!P1 ST.E.64 desc[UR60][R10.64], R92 ;  /* 0x0000005c0a009985 */ /* 0x0003e2000c101b3c */
[----:B------:R-:W-:-:S03]  /*12090*/  ISETP.GE.AND P0, PT, R28, UR4, PT ;  /* 0x000000041c007c0c */ /* 0x000fc6000bf06270 */
[----:B------:R-:W2:Y:S04]  /*120a0*/  LDL R29, [R1+0xa4] ;  /* 0x0000a400011d7983 */ /* 0x000ea80000100800 */
[----:B------:R-:W2:Y:S01]  /*120b0*/  LDL R36, [R1+0x12c] ;  /* 0x00012c0001247983 */ /* 0x000ea20000100800 */
[-C--:B-1----:R-:W-:Y:S02]  /*120c0*/  @!P2 LEA R10, P5, R13, R12.reuse, 0x2 ;  /* 0x0000000c0d0aa211 */ /* 0x082fe400078a10ff */
[----:B------:R-:W-:Y:S02]  /*120d0*/  @!P3 LEA R6, P4, R20, R12, 0x2 ;  /* 0x0000000c1406b211 */ /* 0x000fe400078810ff */
[----:B------:R-:W-:Y:S02]  /*120e0*/  ISETP.GE.AND P1, PT, R21, UR4, PT ;  /* 0x0000000415007c0c */ /* 0x000fe4000bf26270 */
[----:B---3--:R-:W-:-:S02]  /*120f0*/  @!P2 LEA.HI.X R11, R13, R9, R15, 0x2, P5 ;  /* 0x000000090d0ba211 */ /* 0x008fc400028f140f */
[----:B------:R-:W3:Y:S04]  /*12100*/  LDL R15, [R1+0x138] ;  /* 0x00013800010f7983 */ /* 0x000ee80000100800 */
[----:B------:R-:W2:Y:S01]  /*12110*/  LDL R13, [R1+0xa0] ;  /* 0x0000a000010d7983 */ /* 0x000ea20000100800 */
[----:B------:R-:W-:-:S03]  /*12120*/  @!P3 LEA.HI.X R7, R20, R9, R24, 0x2, P4 ;  /* 0x000000091407b211 */ /* 0x000fc600020f1418 */
[----:B------:R-:W2:Y:S04]  /*12130*/  LDL R24, [R1+0x9c] ;  /* 0x00009c0001187983 */ /* 0x000ea80000100800 */
[----:B------:R-:W2:Y:S04]  /*12140*/  LDL R20, [R1+0x98] ;  /* 0x0000980001147983 */ /* 0x000ea80000100800 */
[----:B------:R1:W-:Y:S04]  /*12150*/  @!P3 ST.E.64 desc[UR60][R6.64], R96 ;  /* 0x000000600600b985 */ /* 0x0003e8000c101b3c */
[----:B------:R0:W-:Y:S01]  /*12160*/  @!P2 ST.E.64 desc[UR60][R10.64], R100 ;  /* 0x000000640a00a985 */ /* 0x0001e2000c101b3c */
[----:B-1----:R-:W-:-:S04]  /*12170*/  @!P0 LEA R6, P5, R28, R12, 0x2 ;  /* 0x0000000c1c068211 */ /* 0x002fc800078a10ff */
[-C--:B------:R-:W-:Y:S02]  /*12180*/  @!P0 LEA.HI.X R7, R28, R9.reuse, R32, 0x2, P5 ;  /* 0x000000091c078211 */ /* 0x080fe400028f1420 */
[C---:B0-----:R-:W-:Y:S01]  /*12190*/  @!P1 LEA R10, P2, R21.reuse, R12, 0x2 ;  /* 0x0000000c150a9211 */ /* 0x041fe200078410ff */
[----:B------:R-:W2:Y:S04]  /*121a0*/  LDL R32, [R1+0x128] ;  /* 0x0001280001207983 */ /* 0x000ea80000100800 */
[----:B------:R-:W2:Y:S01]  /*121b0*/  LDL R28, [R1+0x124] ;  /* 0x00012400011c7983 */ /* 0x000ea20000100800 */
[----:B------:R-:W-:-:S03]  /*121c0*/  @!P1 LEA.HI.X R11, R21, R9, R25, 0x2, P2 ;  /* 0x00000009150b9211 */ /* 0x000fc600010f1419 */
[----:B------:R-:W2:Y:S04]  /*121d0*/  LDL R25, [R1+0x120] ;  /* 0x0001200001197983 */ /* 0x000ea80000100800 */
[----:B------:R-:W2:Y:S01]  /*121e0*/  LDL R21, [R1+0x11c] ;  /* 0x00011c0001157983 */ /* 0x000ea20000100800 */
[----:B------:R-:W-:Y:S02]  /*121f0*/  ISETP.GE.AND P3, PT, R52, UR4, PT ;  /* 0x0000000434007c0c */ /* 0x000fe4000bf66270 */
[----:B------:R-:W-:Y:S01]  /*12200*/  ISETP.GE.AND P4, PT, R45, UR4, PT ;  /* 0x000000042d007c0c */ /* 0x000fe2000bf86270 */
[----:B------:R0:W-:Y:S04]  /*12210*/  @!P0 ST.E.64 desc[UR60][R6.64], R104 ;  /* 0x0000006806008985 */ /* 0x0001e8000c101b3c */
[----:B------:R1:W-:Y:S01]  /*12220*/  @!P1 ST.E.64 desc[UR60][R10.64], R108 ;  /* 0x0000006c0a009985 */ /* 0x0003e2000c101b3c */
[----:B------:R-:W-:-:S05]  /*12230*/  ISETP.GE.AND P1, PT, R41, UR4, PT ;  /* 0x0000000429007c0c */ /* 0x000fca000bf26270 */
[CC--:B0-----:R-:W-:Y:S02]  /*12240*/  @!P3 LEA R6, P0, R52.reuse, R12.reuse, 0x2 ;  /* 0x0000000c3406b211 */ /* 0x0c1fe400078010ff */
[----:B-1----:R-:W-:Y:S02]  /*12250*/  @!P4 LEA R10, P5, R45, R12, 0x2 ;  /* 0x0000000c2d0ac211 */ /* 0x002fe400078a10ff */
[-C--:B------:R-:W-:Y:S02]  /*12260*/  @!P3 LEA.HI.X R7, R52, R9.reuse, R53, 0x2, P0 ;  /* 0x000000093407b211 */ /* 0x080fe400000f1435 */
[----:B------:R-:W-:Y:S02]  /*12270*/  ISETP.GE.AND P0, PT, R37, UR4, PT ;  /* 0x0000000425007c0c */ /* 0x000fe4000bf06270 */
[----:B------:R-:W-:Y:S01]  /*12280*/  @!P4 LEA.HI.X R11, R45, R9, R48, 0x2, P5 ;  /* 0x000000092d0bc211 */ /* 0x000fe200028f1430 */
[----:B------:R-:W-:Y:S04]  /*12290*/  @!P3 ST.E.64 desc[UR60][R6.64], R112 ;  /* 0x000000700600b985 */ /* 0x000fe8000c101b3c */
[----:B------:R0:W-:Y:S01]  /*122a0*/  @!P4 ST.E.64 desc[UR60][R10.64], R116 ;  /* 0x000000740a00c985 */ /* 0x0001e2000c101b3c */
[----:B----4-:R-:W-:-:S02]  /*122b0*/  ISETP.GE.AND P2, PT, R14, UR4, PT ;  /* 0x000000040e007c0c */ /* 0x010fc4000bf46270 */
[----:B-----5:R-:W-:Y:S02]  /*122c0*/  ISETP.GE.AND P4, PT, R33, UR4, PT ;  /* 0x0000000421007c0c */ /* 0x020fe4000bf86270 */
[----:B0-----:R-:W-:-:S09]  /*122d0*/  @!P1 LEA R10, P5, R41, R12, 0x2 ;  /* 0x0000000c290a9211 */ /* 0x001fd200078a10ff */
[CC--:B------:R-:W-:Y:S02]  /*122e0*/  @!P2 LEA R6, P3, R14.reuse, R12.reuse, 0x2 ;  /* 0x0000000c0e06a211 */ /* 0x0c0fe400078610ff */
[-C--:B------:R-:W-:Y:S02]  /*122f0*/  @!P1 LEA.HI.X R11, R41, R9.reuse, R44, 0x2, P5 ;  /* 0x00000009290b9211 */ /* 0x080fe400028f142c */
[----:B---3--:R-:W-:Y:S02]  /*12300*/  @!P2 LEA.HI.X R7, R14, R9, R15, 0x2, P3 ;  /* 0x000000090e07a211 */ /* 0x008fe400018f140f */
[----:B------:R-:W-:-:S03]  /*12310*/  @!P0 LEA R14, P3, R37, R12, 0x2 ;  /* 0x0000000c250e8211 */ /* 0x000fc600078610ff */
[----:B------:R0:W-:Y:S01]  /*12320*/  @!P2 ST.E.64 desc[UR60][R6.64], R120 ;  /* 0x000000780600a985 */ /* 0x0001e2000c101b3c */
[----:B--2---:R-:W-:Y:S02]  /*12330*/  ISETP.GE.AND P2, PT, R29, UR4, PT ;  /* 0x000000041d007c0c */ /* 0x004fe4000bf46270 */
        /* <DEDUP_REMOVED lines=10> */
[-C--:B--2---:R-:W-:Y:S02]  /*123e0*/  @!P3 LEA R14, P4, R13, R12.reuse, 0x2 ;  /* 0x0000000c0d0eb211 */ /* 0x084fe400078810ff */
[-C--:B------:R-:W-:Y:S02]  /*123f0*/  @!P2 LEA.HI.X R11, R29, R9.reuse, R32, 0x2, P5 ;  /* 0x000000091d0ba211 */ /* 0x080fe400028f1420 */
[-C--:B------:R-:W-:Y:S02]  /*12400*/  @!P3 LEA.HI.X R15, R13, R9.reuse, R28, 0x2, P4 ;  /* 0x000000090d0fb211 */ /* 0x080fe400020f141c */
[-C--:B0-----:R-:W-:Y:S02]  /*12410*/  @!P1 LEA R6, P5, R24, R12.reuse, 0x2 ;  /* 0x0000000c18069211 */ /* 0x081fe400078a10ff */
[----:B------:R-:W-:Y:S02]  /*12420*/  @!P0 LEA R12, P4, R20, R12, 0x2 ;  /* 0x0000000c140c8211 */ /* 0x000fe400078810ff */
[----:B------:R-:W-:-:S02]  /*12430*/  @!P1 LEA.HI.X R7, R24, R9, R25, 0x2, P5 ;  /* 0x0000000918079211 */ /* 0x000fc400028f1419 */
[----:B------:R-:W-:Y:S01]  /*12440*/  @!P0 LEA.HI.X R13, R20, R9, R21, 0x2, P4 ;  /* 0x00000009140d8211 */ /* 0x000fe200020f1415 */
[----:B------:R3:W-:Y:S04]  /*12450*/  @!P2 ST.E.64 desc[UR60][R10.64], R136 ;  /* 0x000000880a00a985 */ /* 0x0007e8000c101b3c */
[----:B------:R3:W-:Y:S04]  /*12460*/  @!P3 ST.E.64 desc[UR60][R14.64], R140 ;  /* 0x0000008c0e00b985 */ /* 0x0007e8000c101b3c */
[----:B------:R3:W-:Y:S04]  /*12470*/  @!P1 ST.E.64 desc[UR60][R6.64], R144 ;  /* 0x0000009006009985 */ /* 0x0007e8000c101b3c */
[----:B------:R3:W-:Y:S02]  /*12480*/  @!P0 ST.E.64 desc[UR60][R12.64], R148 ;  /* 0x000000940c008985 */ /* 0x0007e4000c101b3c */
.L_x_1563:
[----:B------:R-:W-:Y:S05]  /*12490*/  BSYNC B1 ;  /* 0x0000000000017941 */ /* 0x000fea0003800000 */
.L_x_1562:
[----:B------:R-:W-:-:S03]  /*124a0*/  UMOV UR4, 0xffffffff ;  /* 0xffffffff00047882 */ /* 0x000fc60000000000 */
[----:B------:R-:W-:Y:S05]  /*124b0*/  BRA.DIV UR4, `(.L_x_1564) ;  /* 0x000000ae04bc7947 */ /* 0x000fea000b800000 */
[----:B---3--:R3:W4:Y:S04]  /*124c0*/  SHFL.IDX PT, R10, R8, 0x1, 0x1c1f ;  /* 0x003c1f00080a7f89 */ /* 0x00872800000e0000 */
[----:B0-----:R-:W0:Y:S02]  /*124d0*/  SHFL.IDX PT, R3, R3, 0x1, 0x1c1f ;  /* 0x003c1f0003037f89 */ /* 0x001e2400000e0000 */
.L_x_1772:
        /* <DEDUP_REMOVED lines=8> */
[----:B------:R-:W4:Y:S04]  /*12560*/  LDL R48, [R1+0x144] ;  /* 0x0001440001307983 */ /* 0x000f280000100800 */
[----:B------:R-:W4:Y:S04]  /*12570*/  LDL R44, [R1+0xc4] ;  /* 0x0000c400012c7983 */ /* 0x000f280000100800 */
[----:B------:R-:W4:Y:S04]  /*12580*/  LDL R41, [R1+0x150] ;  /* 0x0001500001297983 */ /* 0x000f280000100800 */
[----:B-1----:R-:W4:Y:S04]  /*12590*/  LDL R9, [R1+0x13c] ;  /* 0x00013c0001097983 */ /* 0x002f280000100800 */
        /* <DEDUP_REMOVED lines=24> */
[----:B--2---:R-:W2:Y:S04]  /*12720*/  LDL R12, [R1+0xa4] ;  /* 0x0000a400010c7983 */ /* 0x004ea80000100800 */
[----:B------:R-:W2:Y:S04]  /*12730*/  LDL R20, [R1+0xa0] ;  /* 0x0000a00001147983 */ /* 0x000ea80000100800 */
[----:B------:R-:W2:Y:S04]  /*12740*/  LDL R14, [R1+0x9c] ;  /* 0x00009c00010e7983 */ /* 0x000ea80000100800 */
[----:B------:R-:W2:Y:S04]  /*12750*/  LDL R29, [R1+0x130] ;  /* 0x00013000011d7983 */ /* 0x000ea80000100800 */
[----:B------:R-:W2:Y:S04]  /*12760*/  LDL R25, [R1+0x12c] ;  /* 0x00012c0001197983 */ /* 0x000ea80000100800 */
[----:B------:R-:W2:Y:S04]  /*12770*/  LDL R13, [R1+0x128] ;  /* 0x00012800010d7983 */ /* 0x000ea80000100800 */
[----:B------:R-:W2:Y:S04]  /*12780*/  LDL R21, [R1+0x124] ;  /* 0x0001240001157983 */ /* 0x000ea80000100800 */
[----:B------:R-:W2:Y:S04]  /*12790*/  LDL R15, [R1+0x120] ;  /* 0x00012000010f7983 */ /* 0x000ea80000100800 */
[----:B------:R-:W2:Y:S01]  /*127a0*/  LDL R11, [R1+0x98] ;  /* 0x00009800010b7983 */ /* 0x000ea20000100800 */
[----:B-----5:R-:W-:Y:S01]  /*127b0*/  ISETP.GE.AND P2, PT, R65, UR4, PT ;  /* 0x0000000441007c0c */ /* 0x020fe2000bf46270 */
[----:B----4-:R-:W-:-:S02]  /*127c0*/  IMAD.MOV.U32 R57, RZ, RZ, R56 ;  /* 0x000000ffff397224 */ /* 0x010fc400078e0038 */
[----:B------:R-:W-:Y:S01]  /*127d0*/  IMAD.MOV.U32 R56, RZ, RZ, R53 ;  /* 0x000000ffff387224 */ /* 0x000fe200078e0035 */
[----:B------:R-:W-:Y:S01]  /*127e0*/  ISETP.GE.AND P3, PT, R81, UR4, PT ;  /* 0x0000000451007c0c */ /* 0x000fe2000bf66270 */
[----:B------:R-:W-:Y:S02]  /*127f0*/  IMAD.MOV.U32 R53, RZ, RZ, R52 ;  /* 0x000000ffff357224 */ /* 0x000fe400078e0034 */
[----:B------:R-:W-:Y:S02]  /*12800*/  IMAD.MOV.U32 R52, RZ, RZ, R48 ;  /* 0x000000ffff347224 */ /* 0x000fe400078e0030 */
[----:B------:R-:W-:Y:S02]  /*12810*/  IMAD.MOV.U32 R48, RZ, RZ, R44 ;  /* 0x000000ffff307224 */ /* 0x000fe400078e002c */
[----:B------:R-:W-:Y:S02]  /*12820*/  IMAD.MOV.U32 R44, RZ, RZ, R41 ;  /* 0x000000ffff2c7224 */ /* 0x000fe400078e0029 */
[----:B------:R-:W-:-:S02]  /*12830*/  IMAD.MOV.U32 R41, RZ, RZ, R9 ;  /* 0x000000ffff297224 */ /* 0x000fc400078e0009 */
[----:B---3--:R-:W-:Y:S02]  /*12840*/  IMAD.MOV.U32 R9, RZ, RZ, R8 ;  /* 0x000000ffff097224 */ /* 0x008fe400078e0008 */
[----:B------:R-:W-:Y:S01]  /*12850*/  IMAD.MOV.U32 R8, RZ, RZ, R7 ;  /* 0x000000ffff087224 */ /* 0x000fe200078e0007 */
[----:B------:R-:W-:Y:S01]  /*12860*/  @!P2 MOV R7, R10 ;  /* 0x0000000a0007a202 */ /* 0x000fe20000000f00 */
[----:B------:R-:W-:Y:S02]  /*12870*/  IMAD.MOV.U32 R60, RZ, RZ, R6 ;  /* 0x000000ffff3c7224 */ /* 0x000fe400078e0006 */
[----:B0-----:R-:W-:Y:S02]  /*12880*/  @!P2 IMAD.MOV.U32 R6, RZ, RZ, R3 ;  /* 0x000000ffff06a224 */ /* 0x001fe400078e0003 */
[----:B------:R-:W-:Y:S02]  /*12890*/  IMAD.MOV.U32 R69, RZ, RZ, R61 ;  /* 0x000000ffff457224 */ /* 0x000fe400078e003d */
[----:B------:R-:W-:-:S02]  /*128a0*/  IMAD.MOV.U32 R61, RZ, RZ, R57 ;  /* 0x000000ffff3d7224 */ /* 0x000fc400078e0039 */
[----:B------:R-:W-:Y:S02]  /*128b0*/  IMAD.MOV.U32 R57, RZ, RZ, R53 ;  /* 0x000000ffff397224 */ /* 0x000fe400078e0035 */
[----:B------:R-:W-:Y:S02]  /*128c0*/  IMAD.MOV.U32 R53, RZ, RZ, R48 ;  /* 0x000000ffff357224 */ /* 0x000fe400078e0030 */
[----:B------:R-:W-:Y:S01]  /*128d0*/  IMAD.MOV.U32 R48, RZ, RZ, R8 ;  /* 0x000000ffff307224 */ /* 0x000fe200078e0008 */
[----:B------:R-:W-:Y:S01]  /*128e0*/  @!P3 LEA R8, P4, R81, R3, 0x2 ;  /* 0x000000035108b211 */ /* 0x000fe200078810ff */
[----:B------:R-:W-:-:S04]  /*128f0*/  @!P2 IMAD.WIDE R6, R65, 0x4, R6 ;  /* 0x000000044106a825 */ /* 0x000fc800078e0206 */
[----:B------:R-:W-:Y:S02]  /*12900*/  IMAD.MOV.U32 R65, RZ, RZ, R64 ;  /* 0x000000ffff417224 */ /* 0x000fe400078e0040 */
[----:B------:R-:W-:Y:S02]  /*12910*/  IMAD.MOV.U32 R64, RZ, RZ, R44 ;  /* 0x000000ffff407224 */ /* 0x000fe400078e002c */
[----:B------:R-:W-:Y:S01]  /*12920*/  IMAD.MOV.U32 R44, RZ, RZ, R9 ;  /* 0x000000ffff2c7224 */ /* 0x000fe200078e0009 */
[----:B------:R-:W-:Y:S02]  /*12930*/  @!P3 LEA.HI.X R9, R81, R10, R92, 0x2, P4 ;  /* 0x0000000a5109b211 */ /* 0x000fe400020f145c */
[----:B------:R-:W3:Y:S01]  /*12940*/  LDL R92, [R1+0x18c] ;  /* 0x00018c00015c7983 */ /* 0x000ee20000100800 */
[C---:B------:R-:W-:Y:S02]  /*12950*/  ISETP.GE.AND P1, PT, R76.reuse, UR4, PT ;  /* 0x000000044c007c0c */ /* 0x040fe4000bf26270 */
[----:B------:R-:W-:Y:S01]  /*12960*/  ISETP.GE.AND P0, PT, R85, UR4, PT ;  /* 0x0000000455007c0c */ /* 0x000fe2000bf06270 */
[----:B------:R0:W-:Y:S04]  /*12970*/  @!P2 ST.E.64 desc[UR60][R6.64], R26 ;  /* 0x0000001a0600a985 */ /* 0x0001e8000c101b3c */
[----:B------:R1:W-:Y:S04]  /*12980*/  @!P3 ST.E.64 desc[UR60][R8.64], R30 ;  /* 0x0000001e0800b985 */ /* 0x0003e8000c101b3c */
[----:B------:R-:W4:Y:S02]  /*12990*/  LDL R81, [R1+0xe8] ;  /* 0x0000e80001517983 */ /* 0x000f240000100800 */
[----:B0-----:R-:W-:-:S04]  /*129a0*/  @!P1 LEA R6, P5, R76, R3, 0x2 ;  /* 0x000000034c069211 */ /* 0x001fc800078a10ff */
[-C--:B------:R-:W-:Y:S02]  /*129b0*/  @!P1 LEA.HI.X R7, R76, R10.reuse, R77, 0x2, P5 ;  /* 0x0000000a4c079211 */ /* 0x080fe400028f144d */
[----:B------:R-:W5:Y:S01]  /*129c0*/  LDL R77, [R1+0x188] ;  /* 0x00018800014d7983 */ /* 0x000f620000100800 */
[C---:B-1----:R-:W-:Y:S02]  /*129d0*/  @!P0 LEA R8, P4, R85.reuse, R3, 0x2 ;  /* 0x0000000355088211 */ /* 0x042fe400078810ff */
[----:B------:R-:W-:Y:S01]  /*129e0*/  ISETP.GE.AND P2, PT, R72, UR4, PT ;  /* 0x0000000448007c0c */ /* 0x000fe2000bf46270 */
[----:B------:R-:W2:Y:S01]  /*129f0*/  LDL R76, [R1+0xe4] ;  /* 0x0000e400014c7983 */ /* 0x000ea20000100800 */
[----:B---3--:R-:W-:-:S03]  /*12a00*/  @!P0 LEA.HI.X R9, R85, R10, R92, 0x2, P4 ;  /* 0x0000000a55098211 */ /* 0x008fc600020f145c */
[----:B------:R-:W3:Y:S04]  /*12a10*/  LDL R85, [R1+0x180] ;  /* 0x0001800001557983 */ /* 0x000ee80000100800 */
[----:B------:R0:W-:Y:S01]  /*12a20*/  @!P1 ST.E.64 desc[UR60][R6.64], R34 ;  /* 0x0000002206009985 */ /* 0x0001e2000c101b3c */
[----:B------:R-:W-:-:S03]  /*12a30*/  ISETP.GE.AND P1, PT, R73, UR4, PT ;  /* 0x0000000449007c0c */ /* 0x000fc6000bf26270 */
[----:B------:R-:W4:Y:S01]  /*12a40*/  LDL R92, [R1+0x184] ;  /* 0x00018400015c7983 */ /* 0x000f220000100800 */
[----:B0-----:R-:W-:-:S04]  /*12a50*/  @!P2 LEA R6, P5, R72, R3, 0x2 ;  /* 0x000000034806a211 */ /* 0x001fc800078a10ff */
[----:B-----5:R-:W-:Y:S01]  /*12a60*/  @!P2 LEA.HI.X R7, R72, R10, R77, 0x2, P5 ;  /* 0x0000000a4807a211 */ /* 0x020fe200028f144d */
[----:B------:R-:W-:Y:S04]  /*12a70*/  @!P0 ST.E.64 desc[UR60][R8.64], R38 ;  /* 0x0000002608008985 */ /* 0x000fe8000c101b3c */
[----:B------:R0:W-:Y:S01]  /*12a80*/  @!P2 ST.E.64 desc[UR60][R6.64], R42 ;  /* 0x0000002a0600a985 */ /* 0x0001e2000c101b3c */
[----:B------:R-:W-:-:S03]  /*12a90*/  ISETP.GE.AND P3, PT, R89, UR4, PT ;  /* 0x0000000459007c0c */ /* 0x000fc6000bf66270 */
[----:B------:R-:W5:Y:S04]  /*12aa0*/  LDL R72, [R1+0xdc] ;  /* 0x0000dc0001487983 */ /* 0x000f680000100800 */
[----:B------:R-:W5:Y:S01]  /*12ab0*/  LDL R77, [R1+0xe0] ;  /* 0x0000e000014d7983 */ /* 0x000f620000100800 */
[----:B0-----:R-:W-:-:S04]  /*12ac0*/  @!P1 LEA R6, P5, R73, R3, 0x2 ;  /* 0x0000000349069211 */ /* 0x001fc800078a10ff */
[-C--:B---3--:R-:W-:Y:S02]  /*12ad0*/  @!P1 LEA.HI.X R7, R73, R10.reuse, R85, 0x2, P5 ;  /* 0x0000000a49079211 */ /* 0x088fe400028f1455 */
[----:B------:R-:W3:Y:S01]  /*12ae0*/  LDL R85, [R1+0x178] ;  /* 0x0001780001557983 */ /* 0x000ee20000100800 */
[C---:B------:R-:W-:Y:S02]  /*12af0*/  ISETP.GE.AND P2, PT, R80.reuse, UR4, PT ;  /* 0x0000000450007c0c */ /* 0x040fe4000bf46270 */
[CC--:B------:R-:W-:Y:S01]  /*12b00*/  @!P3 LEA R8, P4, R89.reuse, R3.reuse, 0x2 ;  /* 0x000000035908b211 */ /* 0x0c0fe200078810ff */
[----:B------:R-:W5:Y:S03]  /*12b10*/  LDL R73, [R1+0xd8] ;  /* 0x0000d80001497983 */ /* 0x000f660000100800 */
[----:B----4-:R-:W-:Y:S02]  /*12b20*/  @!P3 LEA.HI.X R9, R89, R10, R92, 0x2, P4 ;  /* 0x0000000a5909b211 */ /* 0x010fe400020f145c */
[----:B------:R-:W4:Y:S04]  /*12b30*/  LDL R89, [R1+0x17c] ;  /* 0x00017c0001597983 */ /* 0x000f280000100800 */
[----:B------:R-:W-:Y:S04]  /*12b40*/  @!P3 ST.E.64 desc[UR60][R8.64], R46 ;  /* 0x0000002e0800b985 */ /* 0x000fe8000c101b3c */
[----:B------:R0:W-:Y:S02]  /*12b50*/  @!P1 ST.E.64 desc[UR60][R6.64], R4 ;  /* 0x0000000406009985 */ /* 0x0001e4000c101b3c */
[----:B0-----:R-:W-:-:S04]  /*12b60*/  @!P2 LEA R4, P5, R80, R3, 0x2 ;  /* 0x000000035004a211 */ /* 0x001fc800078a10ff */
[----:B---3--:R-:W-:Y:S02]  /*12b70*/  @!P2 LEA.HI.X R5, R80, R10, R85, 0x2, P5 ;  /* 0x0000000a5005a211 */ /* 0x008fe400028f1455 */
[----:B------:R-:W3:Y:S01]  /*12b80*/  LDL R80, [R1+0x170] ;  /* 0x0001700001507983 */ /* 0x000ee20000100800 */
[----:B------:R-:W-:Y:S02]  /*12b90*/  ISETP.GE.AND P0, PT, R88, UR4, PT ;  /* 0x0000000458007c0c */ /* 0x000fe4000bf06270 */
[----:B------:R-:W-:Y:S01]  /*12ba0*/  ISETP.GE.AND P1, PT, R68, UR4, PT ;  /* 0x0000000444007c0c */ /* 0x000fe2000bf26270 */
[----:B------:R-:W5:Y:S10]  /*12bb0*/  LDL R85, [R1+0x174] ;  /* 0x0001740001557983 */ /* 0x000f740000100800 */
[----:B------:R-:W-:-:S04]  /*12bc0*/  @!P0 LEA R8, P4, R88, R3, 0x2 ;  /* 0x0000000358088211 */ /* 0x000fc800078810ff */
[----:B----4-:R-:W-:-:S05]  /*12bd0*/  @!P0 LEA.HI.X R9, R88, R10, R89, 0x2, P4 ;  /* 0x0000000a58098211 */ /* 0x010fca00020f1459 */
[----:B------:R-:W-:Y:S04]  /*12be0*/  @!P0 ST.E.64 desc[UR60][R8.64], R54 ;  /* 0x0000003608008985 */ /* 0x000fe8000c101b3c */
[----:B------:R0:W-:Y:S02]  /*12bf0*/  @!P2 ST.E.64 desc[UR60][R4.64], R58 ;  /* 0x0000003a0400a985 */ /* 0x0001e4000c101b3c */
[----:B0-----:R-:W-:-:S04]  /*12c00*/  @!P1 LEA R4, P5, R68, R3, 0x2 ;  /* 0x0000000344049211 */ /* 0x001fc800078a10ff */
[----:B---3--:R-:W-:Y:S02]  /*12c10*/  @!P1 LEA.HI.X R5, R68, R10, R80, 0x2, P5 ;  /* 0x0000000a44059211 */ /* 0x008fe400028f1450 */
[----:B------:R-:W3:Y:S01]  /*12c20*/  LDL R80, [R1+0x168] ;  /* 0x0001680001507983 */ /* 0x000ee20000100800 */
[----:B------:R-:W-:Y:S02]  /*12c30*/  ISETP.GE.AND P3, PT, R84, UR4, PT ;  /* 0x0000000454007c0c */ /* 0x000fe4000bf66270 */
[----:B--2---:R-:W-:-:S11]  /*12c40*/  ISETP.GE.AND P2, PT, R76, UR4, PT ;  /* 0x000000044c007c0c */ /* 0x004fd6000bf46270 */
[----:B------:R-:W-:-:S04]  /*12c50*/  @!P3 LEA R6, P4, R84, R3, 0x2 ;  /* 0x000000035406b211 */ /* 0x000fc800078810ff */
[----:B-----5:R-:W-:Y:S02]  /*12c60*/  @!P3 LEA.HI.X R7, R84, R10, R85, 0x2, P4 ;  /* 0x0000000a5407b211 */ /* 0x020fe400020f1455 */
[----:B------:R-:W2:Y:S04]  /*12c70*/  LDL R84, [R1+0x16c] ;  /* 0x00016c0001547983 */ /* 0x000ea80000100800 */
[----:B------:R-:W-:Y:S04]  /*12c80*/  @!P3 ST.E.64 desc[UR60][R6.64], R62 ;  /* 0x0000003e0600b985 */ /* 0x000fe8000c101b3c */
[----:B------:R0:W-:Y:S02]  /*12c90*/  @!P1 ST.E.64 desc[UR60][R4.64], R66 ;  /* 0x0000004204009985 */ /* 0x0001e4000c101b3c */
[----:B0-----:R-:W-:-:S04]  /*12ca0*/  @!P2 LEA R4, P5, R76, R3, 0x2 ;  /* 0x000000034c04a211 */ /* 0x001fc800078a10ff */
[----:B---3--:R-:W-:Y:S02]  /*12cb0*/  @!P2 LEA.HI.X R5, R76, R10, R80, 0x2, P5 ;  /* 0x0000000a4c05a211 */ /* 0x008fe400028f1450 */
[----:B------:R-:W3:Y:S01]  /*12cc0*/  LDL R76, [R1+0x160] ;  /* 0x00016000014c7983 */ /* 0x000ee20000100800 */
[C---:B------:R-:W-:Y:S02]  /*12cd0*/  ISETP.GE.AND P0, PT, R81.reuse, UR4, PT ;  /* 0x0000000451007c0c */ /* 0x040fe4000bf06270 */
[----:B------:R-:W-:Y:S01]  /*12ce0*/  ISETP.GE.AND P1, PT, R72, UR4, PT ;  /* 0x0000000448007c0c */ /* 0x000fe2000bf26270 */
[----:B------:R-:W4:Y:S10]  /*12cf0*/  LDL R80, [R1+0x164] ;  /* 0x0001640001507983 */ /* 0x000f340000100800 */
[----:B------:R-:W-:-:S04]  /*12d00*/  @!P0 LEA R6, P4, R81, R3, 0x2 ;  /* 0x0000000351068211 */ /* 0x000fc800078810ff */
[----:B--2---:R-:W-:Y:S01]  /*12d10*/  @!P0 LEA.HI.X R7, R81, R10, R84, 0x2, P4 ;  /* 0x0000000a51078211 */ /* 0x004fe200020f1454 */
[----:B------:R-:W-:Y:S02]  /*12d20*/  IMAD.MOV.U32 R68, RZ, RZ, R65 ;  /* 0x000000ffff447224 */ /* 0x000fe400078e0041 */
[----:B------:R-:W2:Y:S04]  /*12d30*/  LDL R65, [R1+0xd0] ;  /* 0x0000d00001417983 */ /* 0x000ea80000100800 */
[----:B------:R-:W-:Y:S04]  /*12d40*/  @!P0 ST.E.64 desc[UR60][R6.64], R70 ;  /* 0x0000004606008985 */ /* 0x000fe8000c101b3c */
[----:B------:R0:W-:Y:S02]  /*12d50*/  @!P2 ST.E.64 desc[UR60][R4.64], R74 ;  /* 0x0000004a0400a985 */ /* 0x0001e4000c101b3c */
[----:B0-----:R-:W-:-:S04]  /*12d60*/  @!P1 LEA R4, P5, R72, R3, 0x2 ;  /* 0x0000000348049211 */ /* 0x001fc800078a10ff */
[----:B---3--:R-:W-:Y:S02]  /*12d70*/  @!P1 LEA.HI.X R5, R72, R10, R76, 0x2, P5 ;  /* 0x0000000a48059211 */ /* 0x008fe400028f144c */
[----:B------:R-:W3:Y:S01]  /*12d80*/  LDL R76, [R1+0x15c] ;  /* 0x00015c00014c7983 */ /* 0x000ee20000100800 */
[----:B------:R-:W-:-:S03]  /*12d90*/  IMAD.MOV.U32 R72, RZ, RZ, R68 ;  /* 0x000000ffff487224 */ /* 0x000fc600078e0044 */
[----:B------:R-:W5:Y:S01]  /*12da0*/  LDL R68, [R1+0x154] ;  /* 0x0001540001447983 */ /* 0x000f620000100800 */
[----:B------:R-:W-:Y:S02]  /*12db0*/  ISETP.GE.AND P3, PT, R77, UR4, PT ;  /* 0x000000044d007c0c */ /* 0x000fe4000bf66270 */
[----:B------:R-:W-:Y:S02]  /*12dc0*/  ISETP.GE.AND P0, PT, R73, UR4, PT ;  /* 0x0000000449007c0c */ /* 0x000fe4000bf06270 */
[----:B------:R-:W-:-:S09]  /*12dd0*/  ISETP.GE.AND P2, PT, R69, UR4, PT ;  /* 0x0000000445007c0c */ /* 0x000fd2000bf46270 */
[----:B------:R-:W-:-:S04]  /*12de0*/  @!P3 LEA R6, P4, R77, R3, 0x2 ;  /* 0x000000034d06b211 */ /* 0x000fc800078810ff */
[----:B----4-:R-:W-:-:S05]  /*12df0*/  @!P3 LEA.HI.X R7, R77, R10, R80, 0x2, P4 ;  /* 0x0000000a4d07b211 */ /* 0x010fca00020f1450 */
[----:B------:R0:W-:Y:S01]  /*12e00*/  @!P3 ST.E.64 desc[UR60][R6.64], R78 ;  /* 0x0000004e0600b985 */ /* 0x0001e2000c101b3c */
[----:B--2---:R-:W-:-:S03]  /*12e10*/  ISETP.GE.AND P3, PT, R65, UR4, PT ;  /* 0x0000000441007c0c */ /* 0x004fc6000bf66270 */
[----:B------:R1:W-:Y:S01]  /*12e20*/  @!P1 ST.E.64 desc[UR60][R4.64], R82 ;  /* 0x0000005204009985 */ /* 0x0003e2000c101b3c */
[----:B------:R-:W-:Y:S02]  /*12e30*/  ISETP.GE.AND P1, PT, R61, UR4, PT ;  /* 0x000000043d007c0c */ /* 0x000fe4000bf26270 */
[-C--:B0-----:R-:W-:Y:S02]  /*12e40*/  @!P0 LEA R6, P4, R73, R3.reuse, 0x2 ;  /* 0x0000000349068211 */ /* 0x081fe400078810ff */
[----:B-1----:R-:W-:-:S04]  /*12e50*/  @!P2 LEA R4, P5, R69, R3, 0x2 ;  /* 0x000000034504a211 */ /* 0x002fc800078a10ff */
[-C--:B------:R-:W-:Y:S02]  /*12e60*/  @!P2 LEA.HI.X R5, R69, R10.reuse, R72, 0x2, P5 ;  /* 0x0000000a4505a211 */ /* 0x080fe400028f1448 */
[----:B---3--:R-:W-:-:S05]  /*12e70*/  @!P0 LEA.HI.X R7, R73, R10, R76, 0x2, P4 ;  /* 0x0000000a49078211 */ /* 0x008fca00020f144c */
[----:B------:R0:W-:Y:S01]  /*12e80*/  @!P0 ST.E.64 desc[UR60][R6.64], R86 ;  /* 0x0000005606008985 */ /* 0x0001e2000c101b3c */
[----:B------:R-:W-:-:S03]  /*12e90*/  ISETP.GE.AND P0, PT, R57, UR4, PT ;  /* 0x0000000439007c0c */ /* 0x000fc6000bf06270 */
[----:B------:R1:W-:Y:S01]  /*12ea0*/  @!P2 ST.E.64 desc[UR60][R4.64], R90 ;  /* 0x0000005a0400a985 */ /* 0x0003e2000c101b3c */
[----:B------:R-:W-:Y:S02]  /*12eb0*/  ISETP.GE.AND P2, PT, R53, UR4, PT ;  /* 0x0000000435007c0c */ /* 0x000fe4000bf46270 */
[-C--:B0-----:R-:W-:Y:S02]  /*12ec0*/  @!P3 LEA R6, P4, R65, R3.reuse, 0x2 ;  /* 0x000000034106b211 */ /* 0x081fe400078810ff */
[----:B-1----:R-:W-:Y:S02]  /*12ed0*/  @!P1 LEA R4, P5, R61, R3, 0x2 ;  /* 0x000000033d049211 */ /* 0x002fe400078a10ff */
[-C--:B-----5:R-:W-:Y:S02]  /*12ee0*/  @!P3 LEA.HI.X R7, R65, R10.reuse, R68, 0x2, P4 ;  /* 0x0000000a4107b211 */ /* 0x0a0fe400020f1444 */
[----:B------:R-:W-:Y:S02]  /*12ef0*/  @!P1 LEA.HI.X R5, R61, R10, R64, 0x2, P5 ;  /* 0x0000000a3d059211 */ /* 0x000fe400028f1440 */
[----:B------:R-:W-:Y:S01]  /*12f00*/  ISETP.GE.AND P4, PT, R48, UR4, PT ;  /* 0x0000000430007c0c */ /* 0x000fe2000bf86270 */
[----:B------:R0:W-:Y:S01]  /*12f10*/  @!P3 ST.E.64 desc[UR60][R6.64], R94 ;  /* 0x0000005e0600b985 */ /* 0x0001e2000c101b3c */
[----:B------:R-:W-:-:S03]  /*12f20*/  ISETP.GE.AND P3, PT, R44, UR4, PT ;  /* 0x000000042c007c0c */ /* 0x000fc6000bf66270 */
[----:B------:R1:W-:Y:S01]  /*12f30*/  @!P1 ST.E.64 desc[UR60][R4.64], R98 ;  /* 0x0000006204009985 */ /* 0x0003e2000c101b3c */
[-C--:B0-----:R-:W-:Y:S02]  /*12f40*/  @!P0 LEA R6, P5, R57, R3.reuse, 0x2 ;  /* 0x0000000339068211 */ /* 0x081fe400078a10ff */
[----:B-1----:R-:W-:Y:S02]  /*12f50*/  @!P2 LEA R4, P1, R53, R3, 0x2 ;  /* 0x000000033504a211 */ /* 0x002fe400078210ff */
[-C--:B------:R-:W-:Y:S02]  /*12f60*/  @!P0 LEA.HI.X R7, R57, R10.reuse, R60, 0x2, P5 ;  /* 0x0000000a39078211 */ /* 0x080fe400028f143c */
[----:B------:R-:W-:Y:S02]  /*12f70*/  @!P2 LEA.HI.X R5, R53, R10, R56, 0x2, P1 ;  /* 0x0000000a3505a211 */ /* 0x000fe400008f1438 */
[----:B------:R-:W-:Y:S01]  /*12f80*/  ISETP.GE.AND P1, PT, R40, UR4, PT ;  /* 0x0000000428007c0c */ /* 0x000fe2000bf26270 */
[----:B------:R0:W-:Y:S04]  /*12f90*/  @!P0 ST.E.64 desc[UR60][R6.64], R102 ;  /* 0x0000006606008985 */ /* 0x0001e8000c101b3c */
[----:B------:R1:W-:Y:S01]  /*12fa0*/  @!P2 ST.E.64 desc[UR60][R4.64], R106 ;  /* 0x0000006a0400a985 */ /* 0x0003e2000c101b3c */
[----:B------:R-:W-:-:S02]  /*12fb0*/  ISETP.GE.AND P2, PT, R36, UR4, PT ;  /* 0x0000000424007c0c */ /* 0x000fc4000bf46270 */
[-C--:B0-----:R-:W-:Y:S02]  /*12fc0*/  @!P4 LEA R6, P0, R48, R3.reuse, 0x2 ;  /* 0x000000033006c211 */ /* 0x081fe400078010ff */
[----:B-1----:R-:W-:Y:S02]  /*12fd0*/  @!P3 LEA R4, P5, R44, R3, 0x2 ;  /* 0x000000032c04b211 */ /* 0x002fe400078a10ff */
[-C--:B------:R-:W-:Y:S02]  /*12fe0*/  @!P4 LEA.HI.X R7, R48, R10.reuse, R52, 0x2, P0 ;  /* 0x0000000a3007c211 */ /* 0x080fe400000f1434 */
[----:B------:R-:W-:Y:S02]  /*12ff0*/  ISETP.GE.AND P0, PT, R32, UR4, PT ;  /* 0x0000000420007c0c */ /* 0x000fe4000bf06270 */
[----:B------:R-:W-:Y:S01]  /*13000*/  @!P3 LEA.HI.X R5, R44, R10, R45, 0x2, P5 ;  /* 0x0000000a2c05b211 */ /* 0x000fe200028f142d */
[----:B------:R0:W-:Y:S04]  /*13010*/  @!P4 ST.E.64 desc[UR60][R6.64], R110 ;  /* 0x0000006e0600c985 */ /* 0x0001e8000c101b3c */
[----:B------:R1:W-:Y:S01]  /*13020*/  @!P3 ST.E.64 desc[UR60][R4.64], R114 ;  /* 0x000000720400b985 */ /* 0x0003e2000c101b3c */
[----:B------:R-:W-:-:S02]  /*13030*/  ISETP.GE.AND P3, PT, R28, UR4, PT ;  /* 0x000000041c007c0c */ /* 0x000fc4000bf66270 */
[-C--:B0-----:R-:W-:Y:S02]  /*13040*/  @!P1 LEA R6, P4, R40, R3.reuse, 0x2 ;  /* 0x0000000328069211 */ /* 0x081fe400078810ff */
[-C--:B-1----:R-:W-:Y:S02]  /*13050*/  @!P2 LEA R4, P5, R36, R3.reuse, 0x2 ;  /* 0x000000032404a211 */ /* 0x082fe400078a10ff */
[-C--:B------:R-:W-:Y:S02]  /*13060*/  @!P1 LEA.HI.X R7, R40, R10.reuse, R41, 0x2, P4 ;  /* 0x0000000a28079211 */ /* 0x080fe400020f1429 */
[----:B------:R-:W-:Y:S02]  /*13070*/  @!P0 LEA R8, P4, R32, R3, 0x2 ;  /* 0x0000000320088211 */ /* 0x000fe400078810ff */
[----:B------:R-:W-:Y:S01]  /*13080*/  @!P2 LEA.HI.X R5, R36, R10, R37, 0x2, P5 ;  /* 0x0000000a2405a211 */ /* 0x000fe200028f1425 */
[----:B------:R-:W-:Y:S01]  /*13090*/  @!P1 ST.E.64 desc[UR60][R6.64], R118 ;  /* 0x0000007606009985 */ /* 0x000fe2000c101b3c */
[----:B------:R-:W-:-:S02]  /*130a0*/  ISETP.GE.AND P1, PT, R24, UR4, PT ;  /* 0x0000000418007c0c */ /* 0x000fc4000bf26270 */
        /* <DEDUP_REMOVED lines=14> */
[----:B------:R-:W-:Y:S02]  /*13190*/  @!P0 LEA R12, P3, R14, R3, 0x2 ;  /* 0x000000030e0c8211 */ /* 0x000fe400078610ff */
        /* <DEDUP_REMOVED lines=13> */
.L_x_1547:
[----:B------:R-:W4:Y:S01]  /*13270*/  LDL.LU R6, [R1+0x80] ;  /* 0x0000800001067983 */ /* 0x000f220000300800 */
[----:B------:R-:W-:Y:S01]  /*13280*/  ULDC.64 UR6, c[0x0][0xd08] ;  /* 0x0003420000067ab9 */ /* 0x000fe20000000a00 */
[----:B------:R-:W-:Y:S02]  /*13290*/  ULDC.64 UR4, c[0x0][0xd00] ;  /* 0x0003400000047ab9 */ /* 0x000fe40000000a00 */
[----:B------:R-:W2:Y:S04]  /*132a0*/  LDL.LU R0, [R1+0x84] ;  /* 0x0000840001007983 */ /* 0x000ea80000300800 */
[----:B------:R-:W3:Y:S01]  /*132b0*/  LDL R8, [R1+0x78] ;  /* 0x0000780001087983 */ /* 0x000ee20000100800 */
[----:B------:R-:W-:Y:S01]  /*132c0*/  ISETP.NE.U32.AND P1, PT, RZ, UR6, PT ;  /* 0x00000006ff007c0c */ /* 0x000fe2000bf25070 */
[----:B------:R-:W-:Y:S01]  /*132d0*/  IMAD.MOV.U32 R3, RZ, RZ, RZ ;  /* 0x000000ffff037224 */ /* 0x000fe200078e00ff */
[----:B------:R-:W-:-:S02]  /*132e0*/  ISETP.NE.U32.AND P0, PT, RZ, UR4, PT ;  /* 0x00000004ff007c0c */ /* 0x000fc4000bf05070 */
[----:B------:R-:W-:Y:S02]  /*132f0*/  ISETP.NE.AND.EX P1, PT, RZ, UR7, PT, P1 ;  /* 0x00000007ff007c0c */ /* 0x000fe4000bf25310 */
[----:B------:R-:W-:Y:S02]  /*13300*/  ISETP.NE.AND.EX P0, PT, RZ, UR5, PT, P0 ;  /* 0x00000005ff007c0c */ /* 0x000fe4000bf05300 */
[----:B----4-:R-:W-:Y:S01]  /*13310*/  IADD3 R4, P2, R6, UR4, RZ ;  /* 0x0000000406047c10 */ /* 0x010fe2000ff5e0ff */
[----:B------:R-:W-:-:S03]  /*13320*/  ULDC UR4, c[0x0][0xb88] ;  /* 0x0002e20000047ab9 */ /* 0x000fc60000000800 */
[----:B--2---:R-:W-:-:S05]  /*13330*/  IADD3.X R5, R0, UR5, RZ, P2, !PT ;  /* 0x0000000500057c10 */ /* 0x004fca00097fe4ff */
[----:B------:R-:W-:Y:S02]  /*13340*/  @P1 IADD3 R6, P2, R6, UR6, RZ ;  /* 0x0000000606061c10 */ /* 0x000fe4000ff5e0ff */
[----:B------:R-:W-:Y:S01]  /*13350*/  MOV R21, UR4 ;  /* 0x0000000400157c02 */ /* 0x000fe20008000f00 */
[----:B------:R2:W5:Y:S01]  /*13360*/  @P0 LDG.E R3, desc[UR60][R4.64] ;  /* 0x0000003c04030981 */ /* 0x000562000c1e1900 */
[----:B------:R-:W-:-:S05]  /*13370*/  @P1 IADD3.X R7, R0, UR7, RZ, P2, !PT ;  /* 0x0000000700071c10 */ /* 0x000fca00097fe4ff */
[----:B------:R2:W5:Y:S01]  /*13380*/  @P1 LDG.E R21, desc[UR60][R6.64] ;  /* 0x0000003c06151981 */ /* 0x000562000c1e1900 */
[----:B---3--:R-:W-:Y:S01]  /*13390*/  ISETP.NE.AND P2, PT, R8, RZ, PT ;  /* 0x000000ff0800720c */ /* 0x008fe20003f45270 */
        /* <DEDUP_REMOVED lines=11> */
.L_x_1565:
        /* <DEDUP_REMOVED lines=16> */
[----:B-1----:R-:W-:Y:S01]  /*13550*/  IMAD.MOV.U32 R20, RZ, RZ, 0xab8 ;  /* 0x00000ab8ff147424 */ /* 0x002fe200078e00ff */
[----:B------:R-:W-:Y:S01]  /*13560*/  ISETP.GT.AND P0, PT, R8, 0x1, PT ;  /* 0x000000010800780c */ /* 0x000fe20003f04270 */
[----:B------:R-:W1:Y:S01]  /*13570*/  LDC.64 R10, c[0x0][0xca8] ;  /* 0x00032a00ff0a7b82 */ /* 0x000e620000000a00 */
[----:B------:R-:W-:Y:S01]  /*13580*/  ISETP.NE.AND P1, PT, R28, 0x1, PT ;  /* 0x000000011c00780c */ /* 0x000fe20003f25270 */
[----:B------:R-:W-:Y:S01]  /*13590*/  IMAD.MOV.U32 R25, RZ, RZ, R33 ;  /* 0x000000ffff197224 */ /* 0x000fe200078e0021 */
[----:B------:R-:W-:-:S05]  /*135a0*/  SEL R20, R20, 0xa78, P0 ;  /* 0x00000a7814147807 */ /* 0x000fca0000000000 */
[----:B------:R-:W3:Y:S08]  /*135b0*/  LDC.64 R4, c[0x0][R20+0x220] ;  /* 0x0000880014047b82 */ /* 0x000ef00000000a00 */
[----:B------:R-:W4:Y:S08]  /*135c0*/  LDC.64 R12, c[0x0][R20+0x218] ;  /* 0x00008600140c7b82 */ /* 0x000f300000000a00 */
[----:B------:R-:W5:Y:S08]  /*135d0*/  LDC.64 R6, c[0x0][R20+0x228] ;  /* 0x00008a0014067b82 */ /* 0x000f700000000a00 */
[----:B------:R-:W0:Y:S08]  /*135e0*/  @P1 LDC R0, c[0x0][0xcec] ;  /* 0x00033b00ff001b82 */ /* 0x000e300000000800 */
[----:B------:R-:W5:Y:S08]  /*135f0*/  LDC.64 R8, c[0x0][R20+0x210] ;  /* 0x0000840014087b82 */ /* 0x000f700000000a00 */
[----:B------:R-:W5:Y:S01]  /*13600*/  @P1 LDC R29, c[0x0][0xcf0] ;  /* 0x00033c00ff1d1b82 */ /* 0x000f620000000800 */
[----:B0-----:R-:W-:-:S07]  /*13610*/  @P1 IMAD.HI.U32 R0, R33, R0, RZ ;  /* 0x0000000021001227 */ /* 0x001fce00078e00ff */
[----:B-1----:R-:W0:Y:S01]  /*13620*/  @!P0 LDC R10, c[0x0][0xc50] ;  /* 0x00031400ff0a8b82 */ /* 0x002e220000000800 */
[-C--:B---3--:R-:W-:Y:S02]  /*13630*/  IMAD R5, R5, R31.reuse, RZ ;  /* 0x0000001f05057224 */ /* 0x088fe400078e02ff */
[----:B------:R-:W-:-:S05]  /*13640*/  IMAD.WIDE.U32 R14, R4, R31, RZ ;  /* 0x0000001f040e7225 */ /* 0x000fca00078e00ff */
[----:B------:R-:W1:Y:S01]  /*13650*/  @!P0 LDC R11, c[0x0][0xc54] ;  /* 0x00031500ff0b8b82 */ /* 0x000e620000000800 */
[-C--:B----4-:R-:W-:Y:S02]  /*13660*/  IMAD R27, R13, R205.reuse, RZ ;  /* 0x000000cd0d1b7224 */ /* 0x090fe400078e02ff */
[----:B------:R-:W-:Y:S01]  /*13670*/  IMAD.WIDE.U32 R12, R12, R205, RZ ;  /* 0x000000cd0c0c7225 */ /* 0x000fe200078e00ff */
[----:B-----5:R-:W-:-:S03]  /*13680*/  @P1 SHF.R.U32.HI R25, RZ, R29, R0 ;  /* 0x0000001dff191219 */ /* 0x020fc60000011600 */
        /* <DEDUP_REMOVED lines=16> */
[----:B------:R-:W-:Y:S01]  /*13790*/  IMAD.WIDE.U32 R6, R8, R5, R6 ;  /* 0x0000000508067225 */ /* 0x000fe200078e0006 */
[----:B------:R-:W-:-:S03]  /*137a0*/  MOV R5, 0xff800000 ;  /* 0xff80000000057802 */ /* 0x000fc60000000f00 */
[----:B------:R-:W-:Y:S01]  /*137b0*/  IMAD R13, R8, R13, R0 ;  /* 0x0000000d080d7224 */ /* 0x000fe200078e0200 */
[----:B0-----:R-:W-:-:S03]  /*137c0*/  LEA R10, P0, R6, R10, 0x2 ;  /* 0x0000000a060a7211 */ /* 0x001fc600078010ff */
[----:B------:R-:W-:-:S05]  /*137d0*/  IMAD.IADD R0, R7, 0x1, R13 ;  /* 0x0000000107007824 */ /* 0x000fca00078e020d */
[----:B-1----:R-:W-:-:S05]  /*137e0*/  LEA.HI.X R11, R6, R11, R0, 0x2, P0 ;  /* 0x0000000b060b7211 */ /* 0x002fca00000f1400 */
[----:B------:R2:W-:Y:S02]  /*137f0*/  STG.E desc[UR60][R10.64], R5 ;  /* 0x000000050a007986 */ /* 0x0005e4000c10193c */
.L_x_1567:
[----:B------:R-:W-:Y:S05]  /*13800*/  BSYNC B1 ;  /* 0x0000000000017941 */ /* 0x000fea0003800000 */
.L_x_1566:
        /* <DEDUP_REMOVED lines=9> */
[----:B-1----:R-:W-:Y:S01]  /*138a0*/  LOP3.LUT R9, R6, 0xfffffff8, RZ, 0xc0, !PT ;  /* 0xfffffff806097812 */ /* 0x002fe200078ec0ff */
        /* <DEDUP_REMOVED lines=14> */
[----:B------:R-:W1:Y:S08]  /*13990*/  @P0 LDC R10, c[0x0][0xcec] ;  /* 0x00033b00ff0a0b82 */ /* 0x000e700000000800 */
[----:B------:R-:W2:Y:S01]  /*139a0*/  @P0 LDC R11, c[0x0][0xcf0] ;  /* 0x00033c00ff0b0b82 */ /* 0x000ea20000000800 */
[----:B---3--:R-:W-:-:S04]  /*139b0*/  IMAD R9, R27, 0x80, R0 ;  /* 0x000000801b097824 */ /* 0x008fc800078e0200 */
[----:B-1----:R-:W-:-:S04]  /*139c0*/  @P0 IMAD.HI.U32 R0, R9, R10, RZ ;  /* 0x0000000a09000227 */ /* 0x002fc800078e00ff */
[----:B------:R-:W-:Y:S01]  /*139d0*/  IMAD.MOV.U32 R3, RZ, RZ, R9 ;  /* 0x000000ffff037224 */ /* 0x000fe200078e0009 */
[----:B--2---:R-:W-:-:S04]  /*139e0*/  @P0 SHF.R.U32.HI R3, RZ, R11, R0 ;  /* 0x0000000bff030219 */ /* 0x004fc80000011600 */
        /* <DEDUP_REMOVED lines=18> */
[----:B------:R1:W2:Y:S04]  /*13b10*/  SHFL.IDX PT, R0, R20, RZ, 0x181f ;  /* 0x00181fff14007589 */ /* 0x0002a800000e0000 */
[----:B------:R1:W3:Y:S02]  /*13b20*/  SHFL.IDX PT, R14, R3, RZ, 0x181f ;  /* 0x00181fff030e7589 */ /* 0x0002e400000e0000 */
.L_x_1775:
        /* <DEDUP_REMOVED lines=19> */
[CC--:B---3--:R-:W-:Y:S02]  /*13c60*/  @!P3 LEA R4, P5, R211.reuse, R14.reuse, 0x1 ;  /* 0x0000000ed304b211 */ /* 0x0c8fe400078a08ff */
[----:B------:R-:W-:Y:S02]  /*13c70*/  @!P2 LEA R6, P4, R10, R14, 0x1 ;  /* 0x0000000e0a06a211 */ /* 0x000fe400078808ff */
[----:B--2---:R-:W-:-:S02]  /*13c80*/  @!P3 LEA.HI.X R5, R211, R0, R9, 0x1, P5 ;  /* 0x00000000d305b211 */ /* 0x004fc400028f0c09 */
        /* <DEDUP_REMOVED lines=10> */
.L_x_1570:
[----:B------:R-:W-:Y:S05]  /*13d30*/  BSYNC B1 ;  /* 0x0000000000017941 */ /* 0x000fea0003800000 */
.L_x_1569:
[----:B------:R-:W-:-:S03]  /*13d40*/  UMOV UR4, 0xffffffff ;  /* 0xffffffff00047882 */ /* 0x000fc60000000000 */
[----:B------:R-:W-:Y:S05]  /*13d50*/  BRA.DIV UR4, `(.L_x_1571) ;  /* 0x0000009a04147947 */ /* 0x000fea000b800000 */
[----:B--2---:R2:W0:Y:S04]  /*13d60*/  SHFL.IDX PT, R0, R20, 0x1, 0x181f ;  /* 0x00381f0014007f89 */ /* 0x00442800000e0000 */
[----:B---3--:R2:W3:Y:S02]  /*13d70*/  SHFL.IDX PT, R14, R3, 0x1, 0x181f ;  /* 0x00381f00030e7f89 */ /* 0x0084e400000e0000 */
.L_x_1779:
[----:B----4-:R-:W-:Y:S01]  /*13d80*/  VIADD R4, R24, 0x20 ;  /* 0x0000002018047836 */ /* 0x010fe20000000000 */
        /* <DEDUP_REMOVED lines=17> */
[CC--:B---3--:R-:W-:Y:S02]  /*13ea0*/  @!P3 LEA R4, P5, R211.reuse, R14.reuse, 0x1 ;  /* 0x0000000ed304b211 */ /* 0x0c8fe400078a08ff */
        /* <DEDUP_REMOVED lines=12> */
.L_x_1573:
[----:B------:R-:W-:Y:S05]  /*13f70*/  BSYNC B1 ;  /* 0x0000000000017941 */ /* 0x000fea0003800000 */
.L_x_1572:
[----:B------:R-:W-:-:S03]  /*13f80*/  UMOV UR4, 0xffffffff ;  /* 0xffffffff00047882 */ /* 0x000fc60000000000 */
[----:B------:R-:W-:Y:S05]  /*13f90*/  BRA.DIV UR4, `(.L_x_1574) ;  /* 0x0000009604cc7947 */ /* 0x000fea000b800000 */
[----:B0-----:R0:W0:Y:S04]  /*13fa0*/  SHFL.IDX PT, R0, R20, 0x2, 0x181f ;  /* 0x00581f0014007f89 */ /* 0x00102800000e0000 */
[----:B---3--:R3:W0:Y:S02]  /*13fb0*/  SHFL.IDX PT, R14, R3, 0x2, 0x181f ;  /* 0x00581f00030e7f89 */ /* 0x00862400000e0000 */
.L_x_1783:
[----:B----4-:R-:W-:Y:S01]  /*13fc0*/  IADD3 R4, R24, 0x40, RZ ;  /* 0x0000004018047810 */ /* 0x010fe20007ffe0ff */
[----:B------:R-:W-:Y:S03]  /*13fd0*/  BSSY B1, `(.L_x_1575) ;  /* 0x000001e000017945 */ /* 0x000fe60003800000 */
        /* <DEDUP_REMOVED lines=29> */
.L_x_1576:
[----:B------:R-:W-:Y:S05]  /*141b0*/  BSYNC B1 ;  /* 0x0000000000017941 */ /* 0x000fea0003800000 */
.L_x_1575:
[----:B------:R-:W-:-:S03]  /*141c0*/  UMOV UR4, 0xffffffff ;  /* 0xffffffff00047882 */ /* 0x000fc60000000000 */
[----:B------:R-:W-:Y:S05]  /*141d0*/  BRA.DIV UR4, `(.L_x_1577) ;  /* 0x0000009604847947 */ /* 0x000fea000b800000 */
[----:B0-----:R0:W0:Y:S04]  /*141e0*/  SHFL.IDX PT, R0, R20, 0x3, 0x181f ;  /* 0x00781f0014007f89 */ /* 0x00102800000e0000 */
[----:B------:R0:W0:Y:S02]  /*141f0*/  SHFL.IDX PT, R14, R3, 0x3, 0x181f ;  /* 0x00781f00030e7f89 */ /* 0x00002400000e0000 */
.L_x_1787:
[----:B0123--:R-:W-:-:S05]  /*14200*/  VIADD R3, R24, 0x60 ;  /* 0x0000006018037836 */ /* 0x00ffca0000000000 */
[----:B------:R-:W-:-:S13]  /*14210*/  ISETP.GE.AND P0, PT, R3, R21, PT ;  /* 0x000000150300720c */ /* 0x000fda0003f06270 */
[----:B------:R-:W-:Y:S05]  /*14220*/  @P0 BRA `(.L_x_1560) ;  /* 0x00000000006c0947 */ /* 0x000fea0003800000 */
[C---:B----4-:R-:W-:Y:S01]  /*14230*/  VIADD R10, R211.reuse, 0x40 ;  /* 0x00000040d30a7836 */ /* 0x050fe20000000000 */
        /* <DEDUP_REMOVED lines=12> */
[CC--:B------:R-:W-:Y:S02]  /*14300*/  @!P3 LEA R4, P5, R211.reuse, R14.reuse, 0x1 ;  /* 0x0000000ed304b211 */ /* 0x0c0fe400078a08ff */
[----:B------:R-:W-:Y:S02]  /*14310*/  @!P2 LEA R6, P4, R10, R14, 0x1 ;  /* 0x0000000e0a06a211 */ /* 0x000fe400078808ff */
[----:B------:R-:W-:Y:S02]  /*14320*/  @!P3 LEA.HI.X R5, R211, R0, R8, 0x1, P5 ;  /* 0x00000000d305b211 */ /* 0x000fe400028f0c08 */
[----:B------:R-:W-:-:S02]  /*14330*/  @!P1 LEA R8, P5, R15, R14, 0x1 ;  /* 0x0000000e0f089211 */ /* 0x000fc400078a08ff */
[----:B------:R-:W-:Y:S01]  /*14340*/  SHF.R.S32.HI R20, RZ, 0x1f, R20 ;  /* 0x0000001fff147819 */ /* 0x000fe20000011414 */
[----:B------:R0:W-:Y:S01]  /*14350*/  @!P3 ST.E.128 desc[UR60][R4.64], RZ ;  /* 0x000000ff0400b985 */ /* 0x0001e2000c101d3c */
[----:B------:R-:W-:Y:S02]  /*14360*/  @!P2 LEA.HI.X R7, R10, R0, R11, 0x1, P4 ;  /* 0x000000000a07a211 */ /* 0x000fe400020f0c0b */
[----:B------:R-:W-:Y:S02]  /*14370*/  SHF.R.S32.HI R13, RZ, 0x1f, R13 ;  /* 0x0000001fff0d7819 */ /* 0x000fe4000001140d */
[C---:B------:R-:W-:Y:S01]  /*14380*/  @!P0 LEA R10, P4, R12.reuse, R14, 0x1 ;  /* 0x0000000e0c0a8211 */ /* 0x040fe200078808ff */
[----:B------:R0:W-:Y:S01]  /*14390*/  @!P2 ST.E.128 desc[UR60][R6.64], RZ ;  /* 0x000000ff0600a985 */ /* 0x0001e2000c101d3c */
[-C--:B------:R-:W-:Y:S02]  /*143a0*/  @!P1 LEA.HI.X R9, R15, R0.reuse, R20, 0x1, P5 ;  /* 0x000000000f099211 */ /* 0x080fe400028f0c14 */
[----:B------:R-:W-:-:S03]  /*143b0*/  @!P0 LEA.HI.X R11, R12, R0, R13, 0x1, P4 ;  /* 0x000000000c0b8211 */ /* 0x000fc600020f0c0d */
[----:B------:R0:W-:Y:S04]  /*143c0*/  @!P1 ST.E.128 desc[UR60][R8.64], RZ ;  /* 0x000000ff08009985 */ /* 0x0001e8000c101d3c */
[----:B------:R0:W-:Y:S02]  /*143d0*/  @!P0 ST.E.128 desc[UR60][R10.64], RZ ;  /* 0x000000ff0a008985 */ /* 0x0001e4000c101d3c */
.L_x_1560:
[----:B------:R-:W-:Y:S05]  /*143e0*/  BSYNC B0 ;  /* 0x0000000000007941 */ /* 0x000fea0003800000 */
.L_x_1546:
[----:B------:R-:W-:Y:S02]  /*143f0*/  ULDC UR4, c[0x0][0xd3c] ;  /* 0x00034f0000047ab9 */ /* 0x000fe40000000800 */
[----:B------:R-:W-:-:S13]  /*14400*/  ISETP.GE.AND P0, PT, R51, UR4, PT ;  /* 0x0000000433007c0c */ /* 0x000fda000bf06270 */
[----:B------:R-:W-:Y:S05]  /*14410*/  @!P0 BRA `(.L_x_1578) ;  /* 0xfffffed400348947 */ /* 0x000fea000383ffff */
[----:B------:R-:W-:Y:S05]  /*14420*/  BRA `(.L_x_1422) ;  /* 0x0000007800f07947 */ /* 0x000fea0003800000 */
.L_x_1420:
[----:B------:R-:W-:-:S08]  /*14430*/  NOP ;  /* 0x0000000000007918 */ /* 0x000fd00000000000 */
[----:B--2---:R-:W0:-:S00]  /*14440*/  USETMAXREG.DEALLOC.CTAPOOL 0x28 ;  /* 0x00000028000079c8 */ /* 0x004e0000080e0500 */
[----:B0-----:R-:W2:Y:S01]  /*14450*/  LDL.LU R3, [R1] ;  /* 0x0000000001037983 */ /* 0x001ea20000300800 */
[----:B------:R-:W-:Y:S01]  /*14460*/  LOP3.LUT R2, R2, 0x3, RZ, 0xc0, !PT ;  /* 0x0000000302027812 */ /* 0x000fe200078ec0ff */
[----:B------:R-:W-:-:S05]  /*14470*/  IMAD.MOV.U32 R6, RZ, RZ, RZ ;  /* 0x000000ffff067224 */ /* 0x000fca00078e00ff */
        /* <DEDUP_REMOVED lines=13> */
.L_x_1579:
        /* <DEDUP_REMOVED lines=43> */
.L_x_1583:
[----:B------:R-:W0:Y:S01]  /*14800*/  LDC R2, c[0x0][0xd3c] ;  /* 0x00034f00ff027b82 */ /* 0x000e220000000800 */
[----:B------:R-:W-:Y:S01]  /*14810*/  UIADD3 UR4, UR4, 0x1f, URZ ;  /* 0x0000001f04047890 */ /* 0x000fe2000fffe03f */
[----:B------:R-:W-:Y:S02]  /*14820*/  ULDC UR7, c[0x0][0xd3c] ;  /* 0x00034f0000077ab9 */ /* 0x000fe40000000800 */
[----:B------:R-:W-:-:S03]  /*14830*/  IMAD.U32 R19, RZ, RZ, UR7 ;  /* 0x00000007ff137e24 */ /* 0x000fc6000f8e00ff */
[----:B0-----:R-:W-:-:S13]  /*14840*/  ISETP.LE.AND P6, PT, R2, UR4, PT ;  /* 0x0000000402007c0c */ /* 0x001fda000bfc3270 */
[----:B------:R-:W-:Y:S05]  /*14850*/  @P6 BRA `(.L_x_1582) ;  /* 0x0000000400ac6947 */ /* 0x000fea0003800000 */
[----:B------:R-:W-:Y:S01]  /*14860*/  IADD3 R9, R7, UR4, RZ ;  /* 0x0000000407097c10 */ /* 0x000fe2000fffe0ff */
        /* <DEDUP_REMOVED lines=30> */
.L_x_1581:
[----:B------:R-:W-:Y:S01]  /*14a50*/  IMAD.IADD R11, R8, 0x1, -R3 ;  /* 0x00000001080b7824 */ /* 0x000fe200078e0a03 */
[----:B------:R-:W-:-:S03]  /*14a60*/  MOV R16, RZ ;  /* 0x000000ff00107202 */ /* 0x000fc60000000f00 */
        /* <DEDUP_REMOVED lines=16> */
.L_x_1584:
        /* <DEDUP_REMOVED lines=22> */
[----:B------:R0:W1:Y:S01]  /*14cd0*/  F2I.FTZ.U32.TRUNC.NTZ R3, R10 ;  /* 0x0000000a00037305 */ /* 0x000062000021f000 */
[----:B------:R-:W-:Y:S02]  /*14ce0*/  LOP3.LUT R4, R17, R6, RZ, 0x3c, !PT ;  /* 0x0000000611047212 */ /* 0x000fe400078e3cff */
[----:B------:R-:W-:-:S02]  /*14cf0*/  ISETP.NE.AND P1, PT, R6, RZ, PT ;  /* 0x000000ff0600720c */ /* 0x000fc40003f25270 */
[----:B------:R-:W-:Y:S02]  /*14d00*/  ISETP.GE.AND P2, PT, R4, RZ, PT ;  /* 0x000000ff0400720c */ /* 0x000fe40003f46270 */
[----:B0-----:R-:W-:-:S04]  /*14d10*/  IABS R10, R9 ;  /* 0x00000009000a7213 */ /* 0x001fc80000000000 */
[----:B------:R-:W-:Y:S02]  /*14d20*/  @P0 VIADD R2, R2, 0x1 ;  /* 0x0000000102020836 */ /* 0x000fe40000000000 */
[----:B------:R-:W-:Y:S02]  /*14d30*/  IMAD.MOV R10, RZ, RZ, -R10 ;  /* 0x000000ffff0a7224 */ /* 0x000fe400078e0a0a */
[----:B------:R-:W-:Y:S01]  /*14d40*/  IMAD.MOV.U32 R8, RZ, RZ, R2 ;  /* 0x000000ffff087224 */ /* 0x000fe200078e0002 */
[----:B-1----:R-:W-:-:S03]  /*14d50*/  IADD3 R2, RZ, -R3, RZ ;  /* 0x80000003ff027210 */ /* 0x002fc60007ffe0ff */
[----:B------:R-:W-:Y:S01]  /*14d60*/  @!P2 IMAD.MOV R8, RZ, RZ, -R8 ;  /* 0x000000ffff08a224 */ /* 0x000fe200078e0a08 */
[----:B------:R-:W-:Y:S01]  /*14d70*/  @!P1 LOP3.LUT R8, RZ, R6, RZ, 0x33, !PT ;  /* 0x00000006ff089212 */ /* 0x000fe200078e33ff */
[----:B------:R-:W-:Y:S02]  /*14d80*/  IMAD R11, R2, R5, RZ ;  /* 0x00000005020b7224 */ /* 0x000fe400078e02ff */
[----:B------:R-:W-:Y:S01]  /*14d90*/  IMAD.MOV.U32 R2, RZ, RZ, RZ ;  /* 0x000000ffff027224 */ /* 0x000fe200078e00ff */
[-C--:B------:R-:W-:Y:S01]  /*14da0*/  IABS R4, R8.reuse ;  /* 0x0000000800047213 */ /* 0x080fe20000000000 */
[----:B------:R-:W-:Y:S02]  /*14db0*/  IMAD R6, R6, R8, RZ ;  /* 0x0000000806067224 */ /* 0x000fe400078e02ff */
[----:B------:R-:W-:-:S03]  /*14dc0*/  IMAD.HI.U32 R2, R3, R11, R2 ;  /* 0x0000000b03027227 */ /* 0x000fc600078e0002 */
[----:B------:R-:W-:Y:S01]  /*14dd0*/  IADD3 R17, R17, -R6, RZ ;  /* 0x8000000611117210 */ /* 0x000fe20007ffe0ff */
[----:B------:R-:W-:Y:S02]  /*14de0*/  IMAD.MOV.U32 R3, RZ, RZ, R4 ;  /* 0x000000ffff037224 */ /* 0x000fe400078e0004 */
[----:B------:R-:W-:Y:S02]  /*14df0*/  IMAD.MOV.U32 R4, RZ, RZ, R10 ;  /* 0x000000ffff047224 */ /* 0x000fe400078e000a */
[----:B------:R-:W-:-:S04]  /*14e00*/  IMAD.HI.U32 R2, R2, R3, RZ ;  /* 0x0000000302027227 */ /* 0x000fc800078e00ff */
[----:B------:R-:W-:Y:S01]  /*14e10*/  IMAD R4, R2, R4, R3 ;  /* 0x0000000402047224 */ /* 0x000fe200078e0203 */
[----:B------:R-:W-:-:S04]  /*14e20*/  LOP3.LUT R3, R8, R9, RZ, 0x3c, !PT ;  /* 0x0000000908037212 */ /* 0x000fc800078e3cff */
        /* <DEDUP_REMOVED lines=14> */
.L_x_1582:
[----:B------:R-:W-:Y:S02]  /*14f10*/  IMAD.MOV.U32 R17, RZ, RZ, RZ ;  /* 0x000000ffff117224 */ /* 0x000fe400078e00ff */
[----:B------:R-:W-:Y:S02]  /*14f20*/  IMAD.U32 R16, RZ, RZ, UR6 ;  /* 0x00000006ff107e24 */ /* 0x000fe4000f8e00ff */
[----:B------:R-:W-:-:S07]  /*14f30*/  IMAD.MOV.U32 R18, RZ, RZ, RZ ;  /* 0x000000ffff127224 */ /* 0x000fce00078e00ff */
.L_x_1585:
[----:B------:R-:W-:-:S13]  /*14f40*/  ISETP.NE.AND P0, PT, R7, RZ, PT ;  /* 0x000000ff0700720c */ /* 0x000fda0003f05270 */
[----:B------:R-:W0:Y:S01]  /*14f50*/  @!P0 S2R R3, SR_CgaCtaId ;  /* 0x0000000000038919 */ /* 0x000e220000008800 */
[----:B------:R-:W-:-:S04]  /*14f60*/  @!P0 MOV R2, 0x400 ;  /* 0x0000040000028802 */ /* 0x000fc80000000f00 */
[----:B0-----:R-:W-:-:S05]  /*14f70*/  @!P0 LEA R2, R3, R2, 0x18 ;  /* 0x0000000203028211 */ /* 0x001fca00078ec0ff */
[----:B------:R2:W-:Y:S01]  /*14f80*/  @!P0 STS.128 [R2+0x324d0], R16 ;  /* 0x0324d01002008388 */ /* 0x0005e20000000c00 */
[----:B------:R-:W-:Y:S06]  /*14f90*/  BAR.ARV 0x5, 0x180 ;  /* 0x0146000000007b1d */ /* 0x000fec0000002000 */
.L_x_1580:
[----:B------:R3:W-:Y:S01]  /*14fa0*/  STL [R1+0x40], RZ ;  /* 0x000040ff01007387 */ /* 0x0007e20000100800 */
[----:B------:R-:W-:Y:S01]  /*14fb0*/  ULDC UR4, c[0x0][0xd3c] ;  /* 0x00034f0000047ab9 */ /* 0x000fe20000000800 */
[----:B------:R-:W-:Y:S01]  /*14fc0*/  IMAD.MOV.U32 R26, RZ, RZ, 0x1 ;  /* 0x00000001ff1a7424 */ /* 0x000fe200078e00ff */
[----:B-1----:R-:W-:Y:S01]  /*14fd0*/  ISETP.GE.AND P0, PT, R19, UR4, PT ;  /* 0x0000000413007c0c */ /* 0x002fe2000bf06270 */
[----:B------:R-:W-:-:S12]  /*14fe0*/  IMAD.MOV.U32 R24, RZ, RZ, RZ ;  /* 0x000000ffff187224 */ /* 0x000fd800078e00ff */
[----:B---3--:R-:W-:Y:S05]  /*14ff0*/  @P0 BRA `(.L_x_1586) ;  /* 0x0000006c00200947 */ /* 0x008fea0003800000 */
[----:B------:R-:W3:Y:S01]  /*15000*/  LDL R5, [R1+0x8] ;  /* 0x0000080001057983 */ /* 0x000ee20000100800 */
[C---:B--2---:R-:W-:Y:S01]  /*15010*/  IMAD.SHL.U32 R2, R0.reuse, 0x8, RZ ;  /* 0x0000000800027824 */ /* 0x044fe200078e00ff */
[----:B------:R-:W-:Y:S01]  /*15020*/  LOP3.LUT R6, R0, 0x7f, RZ, 0xc0, !PT ;  /* 0x0000007f00067812 */ /* 0x000fe200078ec0ff */
[----:B------:R-:W1:Y:S01]  /*15030*/  S2UR UR5, SR_CgaCtaId ;  /* 0x00000000000579c3 */ /* 0x000e620000008800 */
[----:B------:R-:W-:Y:S01]  /*15040*/  UMOV UR4, 0x400 ;  /* 0x0000040000047882 */ /* 0x000fe20000000000 */
[----:B------:R-:W-:Y:S01]  /*15050*/  BSSY B8, `(.L_x_1586) ;  /* 0x00006c2000087945 */ /* 0x000fe20003800000 */
[----:B0-----:R-:W-:Y:S01]  /*15060*/  LOP3.LUT R3, R2, 0x1f8, RZ, 0xc0, !PT ;  /* 0x000001f802037812 */ /* 0x001fe200078ec0ff */
[----:B------:R-:W-:Y:S01]  /*15070*/  IMAD.SHL.U32 R31, R6, 0x8, RZ ;  /* 0x00000008061f7824 */ /* 0x000fe200078e00ff */
[----:B------:R-:W-:Y:S01]  /*15080*/  LOP3.LUT R2, R2, 0x38, RZ, 0xc0, !PT ;  /* 0x0000003802027812 */ /* 0x000fe200078ec0ff */
[----:B------:R-:W-:Y:S01]  /*15090*/  IMAD.MOV.U32 R27, RZ, RZ, 0x1 ;  /* 0x00000001ff1b7424 */ /* 0x000fe200078e00ff */
[----:B------:R-:W-:Y:S01]  /*150a0*/  LOP3.LUT R4, R3, 0x38, R0, 0x78, !PT ;  /* 0x0000003803047812 */ /* 0x000fe200078e7800 */
[----:B------:R-:W-:Y:S01]  /*150b0*/  IMAD.SHL.U32 R0, R0, 0x10, RZ ;  /* 0x0000001000007824 */ /* 0x000fe200078e00ff */
[----:B------:R-:W-:Y:S01]  /*150c0*/  SHF.R.U32.HI R3, RZ, 0x3, R6 ;  /* 0x00000003ff037819 */ /* 0x000fe20000011606 */
[----:B------:R-:W-:Y:S01]  /*150d0*/  IMAD.MOV.U32 R24, RZ, RZ, RZ ;  /* 0x000000ffff187224 */ /* 0x000fe200078e00ff */
[----:B------:R-:W-:Y:S01]  /*150e0*/  LOP3.LUT R31, R4, 0x200, R31, 0xf8, !PT ;  /* 0x00000200041f7812 */ /* 0x000fe200078ef81f */
[----:B------:R-:W-:Y:S01]  /*150f0*/  IMAD.MOV.U32 R26, RZ, RZ, 0x1 ;  /* 0x00000001ff1a7424 */ /* 0x000fe200078e00ff */
[----:B------:R-:W-:Y:S01]  /*15100*/  LOP3.LUT R0, R3, 0x70, R0, 0xf8, !PT ;  /* 0x0000007003007812 */ /* 0x000fe200078ef800 */
[----:B------:R-:W-:Y:S01]  /*15110*/  ULDC.64 UR38, c[0x0][0x198] ;  /* 0x0000660000267ab9 */ /* 0x000fe20000000a00 */
[----:B------:R-:W-:Y:S01]  /*15120*/  MOV R23, RZ ;  /* 0x000000ff00177202 */ /* 0x000fe20000000f00 */
[----:B------:R-:W-:Y:S01]  /*15130*/  ULDC UR36, c[0x0][0xc] ;  /* 0x0000030000247ab9 */ /* 0x000fe20000000800 */
[----:B------:R-:W-:-:S02]  /*15140*/  LOP3.LUT R3, R2, 0x80, RZ, 0xfc, !PT ;  /* 0x0000008002037812 */ /* 0x000fc400078efcff */
[----:B------:R-:W-:Y:S01]  /*15150*/  LOP3.LUT R0, R2, 0xc0, RZ, 0xfc, !PT ;  /* 0x000000c002007812 */ /* 0x000fe200078efcff */
[----:B-1----:R-:W-:-:S06]  /*15160*/  ULEA UR4, UR5, UR4, 0x18 ;  /* 0x0000000405047291 */ /* 0x002fcc000f8ec03f */
[----:B------:R-:W-:-:S04]  /*15170*/  IMAD.U32 R22, RZ, RZ, UR4 ;  /* 0x00000004ff167e24 */ /* 0x000fc8000f8e00ff */
[----:B------:R-:W-:Y:S01]  /*15180*/  IMAD R25, R31, 0x2, R22 ;  /* 0x000000021f197824 */ /* 0x000fe200078e0216 */
[----:B---3--:R-:W-:-:S05]  /*15190*/  LOP3.LUT R4, R5, 0x2, RZ, 0xfc, !PT ;  /* 0x0000000205047812 */ /* 0x008fca00078efcff */
[----:B------:R0:W-:Y:S04]  /*151a0*/  STL [R1+0x68], R4 ;  /* 0x0000680401007387 */ /* 0x0001e80000100800 */
[----:B------:R1:W-:Y:S01]  /*151b0*/  STL [R1+0x40], RZ ;  /* 0x000040ff01007387 */ /* 0x0003e20000100800 */
[----:B0-----:R-:W-:-:S07]  /*151c0*/  LOP3.LUT R4, R2, 0x40, RZ, 0xfc, !PT ;  /* 0x0000004002047812 */ /* 0x001fce00078efcff */
.L_x_1693:
[----:B0-----:R-:W0:Y:S02]  /*151d0*/  LDC.64 R2, c[0x0][0xd88] ;  /* 0x00036200ff027b82 */ /* 0x001e240000000a00 */
[----:B0-----:R-:W-:-:S05]  /*151e0*/  IMAD.WIDE R2, R19, 0x4, R2 ;  /* 0x0000000413027825 */ /* 0x001fca00078e0202 */
[----:B--2---:R-:W2:Y:S01]  /*151f0*/  LDG.E R35, desc[UR60][R2.64] ;  /* 0x0000003c02237981 */ /* 0x004ea2000c1e1900 */
[----:B------:R-:W-:Y:S05]  /*15200*/  YIELD ;  /* 0x0000000000007946 */ /* 0x000fea0003800000 */
[----:B------:R-:W-:Y:S01]  /*15210*/  ULDC.64 UR4, c[0x0][0xb20] ;  /* 0x0002c80000047ab9 */ /* 0x000fe20000000a00 */
[----:B------:R-:W-:Y:S01]  /*15220*/  ULDC.64 UR8, c[0x0][0xb10] ;  /* 0x0002c40000087ab9 */ /* 0x000fe20000000a00 */
[----:B------:R-:W-:Y:S01]  /*15230*/  ISETP.NE.U32.AND P0, PT, RZ, UR4, PT ;  /* 0x00000004ff007c0c */ /* 0x000fe2000bf05070 */
[----:B------:R-:W-:Y:S01]  /*15240*/  IMAD.MOV.U32 R33, RZ, RZ, RZ ;  /* 0x000000ffff217224 */ /* 0x000fe200078e00ff */
[----:B------:R-:W-:-:S02]  /*15250*/  ULDC.64 UR6, c[0x0][0xb08] ;  /* 0x0002c20000067ab9 */ /* 0x000fc40000000a00 */
[----:B------:R-:W-:Y:S02]  /*15260*/  ISETP.NE.AND.EX P0, PT, RZ, UR5, PT, P0 ;  /* 0x00000005ff007c0c */ /* 0x000fe4000bf05300 */
[----:B------:R-:W-:-:S04]  /*15270*/  ISETP.NE.U32.AND P2, PT, RZ, UR6, PT ;  /* 0x00000006ff007c0c */ /* 0x000fc8000bf45070 */
[----:B------:R-:W-:Y:S01]  /*15280*/  ISETP.NE.AND.EX P2, PT, RZ, UR7, PT, P2 ;  /* 0x00000007ff007c0c */ /* 0x000fe2000bf45320 */
[----:B------:R-:W-:Y:S01]  /*15290*/  IMAD.MOV.U32 R36, RZ, RZ, RZ ;  /* 0x000000ffff247224 */ /* 0x000fe200078e00ff */
[----:B--2---:R-:W-:-:S05]  /*152a0*/  SHF.R.S32.HI R0, RZ, 0x1f, R35 ;  /* 0x0000001fff007819 */ /* 0x004fca0000011423 */
[C---:B------:R-:W-:Y:S01]  /*152b0*/  @P0 LEA R2, P1, R35.reuse, UR4, 0x2 ;  /* 0x0000000423020c11 */ /* 0x040fe2000f8210ff */
[C---:B------:R-:W-:Y:S01]  /*152c0*/  IMAD.SHL.U32 R29, R35.reuse, 0x4, RZ ;  /* 0x00000004231d7824 */ /* 0x040fe200078e00ff */
[C-C-:B------:R-:W-:Y:S01]  /*152d0*/  SHF.L.U64.HI R30, R35.reuse, 0x2, R0.reuse ;  /* 0x00000002231e7819 */ /* 0x140fe20000010200 */
[----:B------:R0:W-:Y:S01]  /*152e0*/  STL [R1+0x1c], R0 ;  /* 0x00001c0001007387 */ /* 0x0001e20000100800 */
[----:B------:R-:W-:Y:S01]  /*152f0*/  @P0 LEA.HI.X R3, R35, UR5, R0, 0x2, P1 ;  /* 0x0000000523030c11 */ /* 0x000fe200088f1400 */
[----:B------:R-:W-:Y:S01]  /*15300*/  ULDC.64 UR4, c[0x0][0xaf8] ;  /* 0x0002be0000047ab9 */ /* 0x000fe20000000a00 */
[----:B------:R-:W-:-:S03]  /*15310*/  ISETP.NE.U32.AND P1, PT, RZ, UR8, PT ;  /* 0x00000008ff007c0c */ /* 0x000fc6000bf25070 */
[----:B------:R2:W5:Y:S01]  /*15320*/  @P0 LDG.E R33, desc[UR60][R2.64] ;  /* 0x0000003c02210981 */ /* 0x000562000c1e1900 */
[----:B------:R-:W-:Y:S02]  /*15330*/  ISETP.NE.AND.EX P1, PT, RZ, UR9, PT, P1 ;  /* 0x00000009ff007c0c */ /* 0x000fe4000bf25310 */
[----:B------:R-:W-:Y:S01]  /*15340*/  ISETP.NE.U32.AND P0, PT, RZ, UR4, PT ;  /* 0x00000004ff007c0c */ /* 0x000fe2000bf05070 */
[----:B0-----:R-:W-:Y:S01]  /*15350*/  IMAD.MOV.U32 R0, RZ, RZ, RZ ;  /* 0x000000ffff007224 */ /* 0x001fe200078e00ff */
[C---:B---3--:R-:W-:Y:S02]  /*15360*/  IADD3 R4, P4, R29.reuse, UR6, RZ ;  /* 0x000000061d047c10 */ /* 0x048fe4000ff9e0ff */
[----:B------:R-:W-:Y:S02]  /*15370*/  ISETP.NE.AND.EX P0, PT, RZ, UR5, PT, P0 ;  /* 0x00000005ff007c0c */ /* 0x000fe4000bf05300 */
[----:B------:R-:W-:Y:S02]  /*15380*/  IADD3.X R5, R30, UR7, RZ, P4, !PT ;  /* 0x000000071e057c10 */ /* 0x000fe4000a7fe4ff */
[----:B--2---:R-:W-:Y:S01]  /*15390*/  IADD3 R2, P3, R29, UR4, RZ ;  /* 0x000000041d027c10 */ /* 0x004fe2000ff7e0ff */
[----:B------:R-:W-:-:S02]  /*153a0*/  ULDC UR4, c[0x0][0x288] ;  /* 0x0000a20000047ab9 */ /* 0x000fc40000000800 */
[----:B------:R-:W5:Y:S01]  /*153b0*/  @P2 LDG.E R0, desc[UR60][R4.64] ;  /* 0x0000003c04002981 */ /* 0x000f62000c1e1900 */
[C---:B------:R-:W-:Y:S02]  /*153c0*/  IADD3.X R3, R30.reuse, UR5, RZ, P3, !PT ;  /* 0x000000051e037c10 */ /* 0x040fe40009ffe4ff */
[----:B------:R-:W-:Y:S01]  /*153d0*/  @P1 IADD3 R6, P3, R29, UR8, RZ ;  /* 0x000000081d061c10 */ /* 0x000fe2000ff7e0ff */
[----:B------:R-:W-:Y:S01]  /*153e0*/  IMAD.U32 R8, RZ, RZ, UR4 ;  /* 0x00000004ff087e24 */ /* 0x000fe2000f8e00ff */
[----:B------:R-:W-:Y:S01]  /*153f0*/  ULDC.64 UR4, c[0x0][0x418] ;  /* 0x0001060000047ab9 */ /* 0x000fe20000000a00 */
[----:B------:R-:W5:Y:S01]  /*15400*/  @P0 LDG.E R36, desc[UR60][R2.64] ;  /* 0x0000003c02240981 */ /* 0x000f62000c1e1900 */
        /* <DEDUP_REMOVED lines=12> */
[----:B------:R-:W-:Y:S06]  /*154d0*/  @P1 BRA `(.L_x_1587) ;  /* 0x0000000000141947 */ /* 0x000fec0003800000 */
[----:B------:R-:W-:Y:S05]  /*154e0*/  @!P0 BRA `(.L_x_1587) ;  /* 0x0000000000108947 */ /* 0x000fea0003800000 */
[----:B------:R-:W2:Y:S04]  /*154f0*/  LDG.E R7, desc[UR60][R2.64] ;  /* 0x0000003c02077981 */ /* 0x000ea8000c1e1900 */
[----:B------:R-:W2:Y:S02]  /*15500*/  LDG.E R10, desc[UR60][R2.64+0x4] ;  /* 0x0000043c020a7981 */ /* 0x000ea4000c1e1900 */
[----:B--2---:R-:W-:-:S05]  /*15510*/  IADD3 R2, -R7, R10, RZ ;  /* 0x0000000a07027210 */ /* 0x004fca0007ffe1ff */
[----:B------:R0:W-:Y:S02]  /*15520*/  STL [R1+0x14], R2 ;  /* 0x0000140201007387 */ /* 0x0001e40000100800 */
.L_x_1587:
        /* <DEDUP_REMOVED lines=14> */
.L_x_1588:
        /* <DEDUP_REMOVED lines=9> */
.L_x_1589:
        /* <DEDUP_REMOVED lines=23> */
[----:B0-----:R-:W-:-:S06]  /*15810*/  VIADD R2, R2, 0xffffffe ;  /* 0x0ffffffe02027836 */ /* 0x001fcc0000000000 */
[----:B------:R0:W2:Y:S02]  /*15820*/  F2I.FTZ.U32.TRUNC.NTZ R3, R2 ;  /* 0x0000000200037305 */ /* 0x0000a4000021f000 */
[----:B0-----:R-:W-:-:S04]  /*15830*/  LOP3.LUT R2, R9, R7, RZ, 0x3c, !PT ;  /* 0x0000000709027212 */ /* 0x001fc800078e3cff */
[----:B------:R-:W-:Y:S01]  /*15840*/  ISETP.GE.AND P4, PT, R2, RZ, PT ;  /* 0x000000ff0200720c */ /* 0x000fe20003f86270 */
[----:B--2---:R-:W-:-:S04]  /*15850*/  IMAD.MOV R2, RZ, RZ, -R3 ;  /* 0x000000ffff027224 */ /* 0x004fc800078e0a03 */
        /* <DEDUP_REMOVED lines=17> */
.L_x_1591:
[----:B------:R-:W-:Y:S05]  /*15970*/  BSYNC B0 ;  /* 0x0000000000007941 */ /* 0x000fea0003800000 */
.L_x_1590:
        /* <DEDUP_REMOVED lines=24> */
[----:B------:R0:W2:Y:S02]  /*15b00*/  SHFL.IDX PT, R14, R7, RZ, 0x1f ;  /* 0x00001fff070e7589 */ /* 0x0000a400000e0000 */
.L_x_1790:
[----:B--2---:R-:W-:Y:S02]  /*15b10*/  ISETP.NE.AND P0, PT, R14, RZ, PT ;  /* 0x000000ff0e00720c */ /* 0x004fe40003f05270 */
[----:B------:R-:W-:-:S11]  /*15b20*/  PLOP3.LUT P6, PT, PT, PT, PT, 0x8, 0x0 ;  /* 0x000000000000781c */ /* 0x000fd60003fce170 */
[----:B------:R-:W-:Y:S05]  /*15b30*/  @P0 BRA `(.L_x_1595) ;  /* 0x00000000000c0947 */ /* 0x000fea0003800000 */
[----:B------:R-:W-:-:S03]  /*15b40*/  UMOV UR4, 0xffffffff ;  /* 0xffffffff00047882 */ /* 0x000fc60000000000 */
[----:B------:R-:W-:Y:S05]  /*15b50*/  BRA.DIV UR4, `(.L_x_1596) ;  /* 0x0000007e04a07947 */ /* 0x000fea000b800000 */
[----:B------:R-:W-:-:S13]  /*15b60*/  ELECT P6, URZ, PT ;  /* 0x00000000003f782f */ /* 0x000fda00038c0000 */
.L_x_1595:
        /* <DEDUP_REMOVED lines=9> */
.L_x_1793:
[----:B------:R-:W-:Y:S05]  /*15c00*/  BSYNC B1 ;  /* 0x0000000000017941 */ /* 0x000fea0003800000 */
.L_x_1597:
[----:B------:R-:W-:Y:S04]  /*15c10*/  BSSY B1, `(.L_x_1599) ;  /* 0x000007b000017945 */ /* 0x000fe80003800000 */
[----:B------:R-:W-:Y:S05]  /*15c20*/  @!P6 BRA `(.L_x_1600) ;  /* 0x0000000400e4e947 */ /* 0x000fea0003800000 */
[----:B0-----:R-:W-:Y:S01]  /*15c30*/  IMAD R7, R23, 0x8, R22 ;  /* 0x0000000817077824 */ /* 0x001fe200078e0216 */
[----:B------:R-:W-:Y:S01]  /*15c40*/  SHF.L.U32 R8, R27, 0x1f, RZ ;  /* 0x0000001f1b087819 */ /* 0x000fe200000006ff */
[----:B------:R-:W0:Y:S01]  /*15c50*/  S2R R9, SR_TID.X ;  /* 0x0000000000097919 */ /* 0x000e220000002100 */
[----:B------:R-:W-:Y:S02]  /*15c60*/  BSSY B2, `(.L_x_1601) ;  /* 0x0000005000027945 */ /* 0x000fe40003800000 */
[----:B------:R-:W2:Y:S01]  /*15c70*/  SYNCS.PHASECHK.TRANS64.TRYWAIT P0, [R7+URZ+0x324a0], R8 ;  /* 0x0324a008070075a7 */ /* 0x000ea2000800017f */
[----:B0-----:R-:W-:-:S04]  /*15c80*/  LOP3.LUT R9, R9, 0x7f, RZ, 0xc0, !PT ;  /* 0x0000007f09097812 */ /* 0x001fc800078ec0ff */
[----:B------:R-:W-:Y:S01]  /*15c90*/  ISETP.NE.AND P2, PT, R9, RZ, PT ;  /* 0x000000ff0900720c */ /* 0x000fe20003f45270 */
[----:B--2---:R-:W-:-:S12]  /*15ca0*/  @!P0 BRA `(.L_x_1602) ;  /* 0x0000007c00808947 */ /* 0x004fd80003800000 */
.L_x_1794:
[----:B------:R-:W-:Y:S05]  /*15cb0*/  BSYNC B2 ;  /* 0x0000000000027941 */ /* 0x000fea0003800000 */
.L_x_1601:
[----:B------:R-:W-:Y:S04]  /*15cc0*/  BSSY B2, `(.L_x_1603) ;  /* 0x0000009000027945 */ /* 0x000fe80003800000 */
[----:B------:R-:W-:Y:S05]  /*15cd0*/  @P2 BRA `(.L_x_1604) ;  /* 0x00000000001c2947 */ /* 0x000fea0003800000 */
[----:B------:R-:W2:Y:S01]  /*15ce0*/  S2R R10, SR_TID.X ;  /* 0x00000000000a7919 */ /* 0x000ea20000002100 */
[----:B------:R-:W-:-:S04]  /*15cf0*/  IMAD.MOV.U32 R9, RZ, RZ, 0x3000 ;  /* 0x00003000ff097424 */ /* 0x000fc800078e00ff */
[----:B------:R3:W-:Y:S01]  /*15d00*/  SYNCS.ARRIVE.TRANS64 RZ, [R7+URZ+0x32490], R9 ;  /* 0x0324900907ff79a7 */ /* 0x0007e2000800003f */
[----:B--2---:R-:W-:-:S04]  /*15d10*/  LOP3.LUT R10, R10, 0x1f, RZ, 0xc0, !PT ;  /* 0x0000001f0a0a7812 */ /* 0x004fc800078ec0ff */
[----:B------:R-:W-:-:S13]  /*15d20*/  ISETP.NE.AND P0, PT, R10, RZ, PT ;  /* 0x000000ff0a00720c */ /* 0x000fda0003f05270 */
[----:B---3--:R-:W-:Y:S05]  /*15d30*/  @!P0 BRA `(.L_x_1604) ;  /* 0x0000000000048947 */ /* 0x008fea0003800000 */
[----:B------:R-:W-:Y:S01]  /*15d40*/  BPT.TRAP 0x1 ;  /* 0x000000040000795c */ /* 0x000fe20000300000 */
.L_x_1604:
[----:B------:R-:W-:Y:S05]  /*15d50*/  BSYNC B2 ;  /* 0x0000000000027941 */ /* 0x000fea0003800000 */
.L_x_1603:
[----:B------:R-:W-:Y:S01]  /*15d60*/  IMAD.MOV.U32 R14, RZ, RZ, RZ ;  /* 0x000000ffff0e7224 */ /* 0x000fe200078e00ff */
[----:B------:R-:W-:Y:S01]  /*15d70*/  UIADD3 UR4, UP0, UR38, 0x570, URZ ;  /* 0x0000057026047890 */ /* 0x000fe2000ff1e03f */
[----:B------:R-:W-:Y:S01]  /*15d80*/  IMAD R9, R6, 0x60, R0 ;  /* 0x0000006006097824 */ /* 0x000fe200078e0200 */
[----:B------:R-:W-:Y:S01]  /*15d90*/  PLOP3.LUT P0, PT, PT, PT, PT, 0x80, 0x0 ;  /* 0x000000000000781c */ /* 0x000fe20003f0f070 */
[----:B------:R-:W-:Y:S01]  /*15da0*/  IMAD R10, R23, 0x3000, R22 ;  /* 0x00003000170a7824 */ /* 0x000fe200078e0216 */
[----:B------:R-:W-:Y:S01]  /*15db0*/  R2UR UR10, R14 ;  /* 0x000000000e0a72ca */ /* 0x000fe200000e0000 */
[----:B------:R-:W-:Y:S01]  /*15dc0*/  VIADD R11, R7, 0x32490 ;  /* 0x00032490070b7836 */ /* 0x000fe20000000000 */
[----:B------:R-:W-:Y:S01]  /*15dd0*/  IADD3 R9, R9, -0x60, RZ ;  /* 0xffffffa009097810 */ /* 0x000fe20007ffe0ff */
[----:B------:R-:W-:Y:S01]  /*15de0*/  VIADD R10, R10, 0x1c400 ;  /* 0x0001c4000a0a7836 */ /* 0x000fe20000000000 */
[----:B------:R-:W-:Y:S01]  /*15df0*/  UIADD3.X UR5, URZ, UR39, URZ, UP0, !UPT ;  /* 0x000000273f057290 */ /* 0x000fe200087fe43f */
[----:B------:R-:W-:Y:S01]  /*15e00*/  UMOV UR6, 0x0 ;  /* 0x0000000000067882 */ /* 0x000fe20000000000 */
[----:B------:R-:W-:-:S10]  /*15e10*/  UMOV UR7, 0x12f00000 ;  /* 0x12f0000000077882 */ /* 0x000fd40000000000 */
.L_x_1605:
        /* <DEDUP_REMOVED lines=9> */
[----:B--2---:R-:W-:Y:S05]  /*15eb0*/  @P0 BRA.U.ANY `(.L_x_1605) ;  /* 0xfffffffd00d80947 */ /* 0x004fea000393ffff */
[----:B------:R-:W2:Y:S01]  /*15ec0*/  SYNCS.PHASECHK.TRANS64.TRYWAIT P0, [R7+URZ+0x324c0], R8 ;  /* 0x0324c008070075a7 */ /* 0x000ea2000800017f */
[----:B------:R-:W-:Y:S04]  /*15ed0*/  BSSY B2, `(.L_x_1606) ;  /* 0x0000002000027945 */ /* 0x000fe80003800000 */
[----:B--2---:R-:W-:Y:S05]  /*15ee0*/  @!P0 BRA `(.L_x_1607) ;  /* 0x0000007c00048947 */ /* 0x004fea0003800000 */
.L_x_1795:
[----:B------:R-:W-:Y:S05]  /*15ef0*/  BSYNC B2 ;  /* 0x0000000000027941 */ /* 0x000fea0003800000 */
.L_x_1606:
[----:B------:R-:W-:Y:S01]  /*15f00*/  BSSY B2, `(.L_x_1608) ;  /* 0x000000b000027945 */ /* 0x000fe20003800000 */
[----:B------:R-:W-:Y:S02]  /*15f10*/  IMAD.MOV.U32 R12, RZ, RZ, 0x0 ;  /* 0x00000000ff0c7424 */ /* 0x000fe400078e00ff */
[----:B------:R-:W-:Y:S01]  /*15f20*/  IMAD.MOV.U32 R13, RZ, RZ, 0x12f00000 ;  /* 0x12f00000ff0d7424 */ /* 0x000fe200078e00ff */
[----:B------:R-:W-:Y:S06]  /*15f30*/  @P2 BRA `(.L_x_1609) ;  /* 0x00000000001c2947 */ /* 0x000fec0003800000 */
[----:B------:R-:W3:Y:S01]  /*15f40*/  S2R R10, SR_TID.X ;  /* 0x00000000000a7919 */ /* 0x000ee20000002100 */
[----:B0-2---:R-:W-:-:S04]  /*15f50*/  IMAD.MOV.U32 R8, RZ, RZ, 0xc000 ;  /* 0x0000c000ff087424 */ /* 0x005fc800078e00ff */
[----:B------:R4:W-:Y:S01]  /*15f60*/  SYNCS.ARRIVE.TRANS64 RZ, [R7+URZ+0x324b0], R8 ;  /* 0x0324b00807ff79a7 */ /* 0x0009e2000800003f */
[----:B---3--:R-:W-:-:S04]  /*15f70*/  LOP3.LUT R10, R10, 0x1f, RZ, 0xc0, !PT ;  /* 0x0000001f0a0a7812 */ /* 0x008fc800078ec0ff */
[----:B------:R-:W-:-:S13]  /*15f80*/  ISETP.NE.AND P0, PT, R10, RZ, PT ;  /* 0x000000ff0a00720c */ /* 0x000fda0003f05270 */
[----:B----4-:R-:W-:Y:S05]  /*15f90*/  @!P0 BRA `(.L_x_1609) ;  /* 0x0000000000048947 */ /* 0x010fea0003800000 */
[----:B------:R-:W-:Y:S01]  /*15fa0*/  BPT.TRAP 0x1 ;  /* 0x000000040000795c */ /* 0x000fe20000300000 */
.L_x_1609:
[----:B------:R-:W-:Y:S05]  /*15fb0*/  BSYNC B2 ;  /* 0x0000000000027941 */ /* 0x000fea0003800000 */
.L_x_1608:
[----:B------:R-:W-:Y:S01]  /*15fc0*/  R2UR UR10, R14 ;  /* 0x000000000e0a72ca */ /* 0x000fe200000e0000 */
[----:B0-2---:R-:W-:Y:S01]  /*15fd0*/  IMAD R8, R23, 0xc000, R22 ;  /* 0x0000c00017087824 */ /* 0x005fe200078e0216 */
[----:B------:R-:W-:Y:S01]  /*15fe0*/  R2UR UR6, R12 ;  /* 0x000000000c0672ca */ /* 0x000fe200000e0000 */
[----:B------:R-:W-:Y:S01]  /*15ff0*/  UIADD3 UR4, UP0, UR38, 0x670, URZ ;  /* 0x0000067026047890 */ /* 0x000fe2000ff1e03f */
[----:B------:R-:W-:Y:S01]  /*16000*/  R2UR UR7, R13 ;  /* 0x000000000d0772ca */ /* 0x000fe200000e0000 */
[----:B------:R-:W-:Y:S01]  /*16010*/  VIADD R7, R7, 0x324b0 ;  /* 0x000324b007077836 */ /* 0x000fe20000000000 */
[----:B------:R-:W-:Y:S01]  /*16020*/  PLOP3.LUT P0, PT, PT, PT, PT, 0x80, 0x0 ;  /* 0x000000000000781c */ /* 0x000fe20003f0f070 */
[----:B------:R-:W-:Y:S01]  /*16030*/  VIADD R10, R8, 0x400 ;  /* 0x00000400080a7836 */ /* 0x000fe20000000000 */
[----:B------:R-:W-:-:S12]  /*16040*/  UIADD3.X UR5, URZ, UR39, URZ, UP0, !UPT ;  /* 0x000000273f057290 */ /* 0x000fd800087fe43f */
.L_x_1610:
        /* <DEDUP_REMOVED lines=15> */
.L_x_1611:
        /* <DEDUP_REMOVED lines=15> */
.L_x_1612:
        /* <DEDUP_REMOVED lines=15> */
.L_x_1613:
        /* <DEDUP_REMOVED lines=10> */
.L_x_1600:
[----:B------:R-:W-:Y:S05]  /*163c0*/  BSYNC B1 ;  /* 0x0000000000017941 */ /* 0x000fea0003800000 */
.L_x_1599:
[----:B------:R-:W-:Y:S01]  /*163d0*/  IADD3 R9, R6, -0x2, RZ ;  /* 0xfffffffe06097810 */ /* 0x000fe20007ffe0ff */
[----:B------:R-:W-:Y:S01]  /*163e0*/  VIADD R23, R23, 0x1 ;  /* 0x0000000117177836 */ /* 0x000fe20000000000 */
[----:B------:R-:W-:Y:S02]  /*163f0*/  PLOP3.LUT P0, PT, PT, PT, PT, 0x8, 0x0 ;  /* 0x000000000000781c */ /* 0x000fe40003f0e170 */
[----:B------:R-:W-:Y:S02]  /*16400*/  ISETP.GE.AND P3, PT, R9, R3, PT ;  /* 0x000000030900720c */ /* 0x000fe40003f66270 */
[----:B------:R-:W-:-:S04]  /*16410*/  ISETP.NE.AND P2, PT, R23, 0x2, PT ;  /* 0x000000021700780c */ /* 0x000fc80003f45270 */
[----:B------:R-:W-:Y:S02]  /*16420*/  SEL R6, RZ, 0x1, P2 ;  /* 0x00000001ff067807 */ /* 0x000fe40001000000 */
[----:B------:R-:W-:Y:S02]  /*16430*/  SEL R23, R23, RZ, P2 ;  /* 0x000000ff17177207 */ /* 0x000fe40001000000 */
[----:B------:R-:W-:-:S03]  /*16440*/  LOP3.LUT R27, R27, R6, RZ, 0x3c, !PT ;  /* 0x000000061b1b7212 */ /* 0x000fc600078e3cff */
[----:B------:R-:W-:Y:S05]  /*16450*/  @!P3 BRA `(.L_x_1593) ;  /* 0x000000080010b947 */ /* 0x000fea0003800000 */
.L_x_1629:
[----:B------:R-:W-:Y:S05]  /*16460*/  YIELD ;  /* 0x0000000000007946 */ /* 0x000fea0003800000 */
[----:B------:R-:W-:Y:S04]  /*16470*/  BSSY B1, `(.L_x_1614) ;  /* 0x000007a000017945 */ /* 0x000fe80003800000 */
[----:B------:R-:W-:Y:S05]  /*16480*/  @!P6 BRA `(.L_x_1615) ;  /* 0x0000000400e0e947 */ /* 0x000fea0003800000 */
[----:B------:R-:W-:Y:S01]  /*16490*/  IMAD R6, R23, 0x8, R22 ;  /* 0x0000000817067824 */ /* 0x000fe200078e0216 */
[----:B0-----:R-:W-:Y:S01]  /*164a0*/  SHF.L.U32 R7, R27, 0x1f, RZ ;  /* 0x0000001f1b077819 */ /* 0x001fe200000006ff */
[----:B------:R-:W0:Y:S01]  /*164b0*/  S2R R8, SR_TID.X ;  /* 0x0000000000087919 */ /* 0x000e220000002100 */
[----:B------:R-:W-:Y:S02]  /*164c0*/  BSSY B2, `(.L_x_1616) ;  /* 0x0000005000027945 */ /* 0x000fe40003800000 */
[----:B------:R-:W2:Y:S01]  /*164d0*/  SYNCS.PHASECHK.TRANS64.TRYWAIT P2, [R6+URZ+0x324a0], R7 ;  /* 0x0324a007060075a7 */ /* 0x000ea2000804017f */
[----:B0-----:R-:W-:-:S04]  /*164e0*/  LOP3.LUT R8, R8, 0x7f, RZ, 0xc0, !PT ;  /* 0x0000007f08087812 */ /* 0x001fc800078ec0ff */
[----:B------:R-:W-:Y:S01]  /*164f0*/  ISETP.NE.AND P3, PT, R8, RZ, PT ;  /* 0x000000ff0800720c */ /* 0x000fe20003f65270 */
[----:B--2---:R-:W-:-:S12]  /*16500*/  @!P2 BRA `(.L_x_1617) ;  /* 0x000000740090a947 */ /* 0x004fd80003800000 */
.L_x_1796:
[----:B------:R-:W-:Y:S05]  /*16510*/  BSYNC B2 ;  /* 0x0000000000027941 */ /* 0x000fea0003800000 */
.L_x_1616:
        /* <DEDUP_REMOVED lines=9> */
.L_x_1619:
[----:B------:R-:W-:Y:S05]  /*165b0*/  BSYNC B2 ;  /* 0x0000000000027941 */ /* 0x000fea0003800000 */
.L_x_1618:
        /* <DEDUP_REMOVED lines=11> */
.L_x_1620:
        /* <DEDUP_REMOVED lines=13> */
.L_x_1797:
[----:B------:R-:W-:Y:S05]  /*16740*/  BSYNC B2 ;  /* 0x0000000000027941 */ /* 0x000fea0003800000 */
.L_x_1621:
        /* <DEDUP_REMOVED lines=11> */
.L_x_1624:
[----:B------:R-:W-:Y:S05]  /*16800*/  BSYNC B2 ;  /* 0x0000000000027941 */ /* 0x000fea0003800000 */
.L_x_1623:
        /* <DEDUP_REMOVED lines=9> */
.L_x_1625:
        /* <DEDUP_REMOVED lines=15> */
.L_x_1626:
        /* <DEDUP_REMOVED lines=15> */
.L_x_1627:
        /* <DEDUP_REMOVED lines=15> */
.L_x_1628:
        /* <DEDUP_REMOVED lines=10> */
.L_x_1615:
[----:B------:R-:W-:Y:S05]  /*16c10*/  BSYNC B1 ;  /* 0x0000000000017941 */ /* 0x000fea0003800000 */
.L_x_1614:
        /* <DEDUP_REMOVED lines=8> */
.L_x_1593:
[----:B------:R-:W-:Y:S05]  /*16ca0*/  BSYNC B0 ;  /* 0x0000000000007941 */ /* 0x000fea0003800000 */
.L_x_1592:
[----:B------:R-:W-:Y:S05]  /*16cb0*/  @!P0 WARPSYNC.ALL ;  /* 0x0000000000008948 */ /* 0x000fea0003800000 */
[----:B------:R-:W-:Y:S01]  /*16cc0*/  @!P0 BAR.SYNC.DEFER_BLOCKING 0xc, 0x180 ;  /* 0x0306000000008b1d */ /* 0x000fe20000010000 */
[----:B------:R-:W-:-:S05]  /*16cd0*/  IMAD.MOV.U32 R0, RZ, RZ, RZ ;  /* 0x000000ffff007224 */ /* 0x000fca00078e00ff */
[----:B------:R-:W-:Y:S04]  /*16ce0*/  BSSY B0, `(.L_x_1630) ;  /* 0x000001e000007945 */ /* 0x000fe80003800000 */
[----:B------:R-:W-:Y:S05]  /*16cf0*/  @!P1 BRA `(.L_x_1631) ;  /* 0x0000000000709947 */ /* 0x000fea0003800000 */
[----:B------:R-:W-:-:S13]  /*16d00*/  ISETP.NE.AND P0, PT, R5, RZ, PT ;  /* 0x000000ff0500720c */ /* 0x000fda0003f05270 */
[----:B------:R-:W2:Y:S02]  /*16d10*/  @!P0 LDC R5, c[0x0][0xae8] ;  /* 0x0002ba00ff058b82 */ /* 0x000ea40000000800 */
[-C--:B--2---:R-:W-:Y:S02]  /*16d20*/  IABS R0, R5.reuse ;  /* 0x0000000500007213 */ /* 0x084fe40000000000 */
[----:B0-----:R-:W-:Y:S02]  /*16d30*/  IABS R7, R5 ;  /* 0x0000000500077213 */ /* 0x001fe40000000000 */
[----:B------:R-:W0:Y:S03]  /*16d40*/  I2F.RP R2, R0 ;  /* 0x0000000000027306 */ /* 0x000e260000209400 */
[----:B------:R-:W-:-:S05]  /*16d50*/  IMAD.MOV R7, RZ, RZ, -R7 ;  /* 0x000000ffff077224 */ /* 0x000fca00078e0a07 */
[----:B0-----:R-:W0:Y:S02]  /*16d60*/  MUFU.RCP R2, R2 ;  /* 0x0000000200027308 */ /* 0x001e240000001000 */
[----:B0-----:R-:W-:-:S06]  /*16d70*/  VIADD R2, R2, 0xffffffe ;  /* 0x0ffffffe02027836 */ /* 0x001fcc0000000000 */
[----:B------:R-:W0:Y:S02]  /*16d80*/  F2I.FTZ.U32.TRUNC.NTZ R3, R2 ;  /* 0x0000000200037305 */ /* 0x000e24000021f000 */
        /* <DEDUP_REMOVED lines=19> */
.L_x_1631:
[----:B------:R-:W-:Y:S05]  /*16ec0*/  BSYNC B0 ;  /* 0x0000000000007941 */ /* 0x000fea0003800000 */
.L_x_1630:
[-C--:B------:R-:W-:Y:S01]  /*16ed0*/  IMAD R32, R32, R0.reuse, RZ ;  /* 0x0000000020207224 */ /* 0x080fe200078e02ff */
[----:B------:R-:W-:Y:S04]  /*16ee0*/  BSSY B7, `(.L_x_1632) ;  /* 0x0000415000077945 */ /* 0x000fe80003800000 */
[----:B------:R-:W-:-:S04]  /*16ef0*/  VIADDMNMX R2, R32, R0, R4, PT ;  /* 0x0000000020027246 */ /* 0x000fc80003800104 */
[----:B------:R-:W-:Y:S01]  /*16f00*/  ISETP.GT.AND P0, PT, R2, R32, PT ;  /* 0x000000200200720c */ /* 0x000fe20003f04270 */
[----:B------:R2:W-:-:S12]  /*16f10*/  STL [R1+0x44], R2 ;  /* 0x0000440201007387 */ /* 0x0005d80000100800 */
[----:B--2---:R-:W-:Y:S05]  /*16f20*/  @P0 BRA `(.L_x_1633) ;  /* 0x0000000000440947 */ /* 0x004fea0003800000 */
[----:B------:R-:W2:Y:S02]  /*16f30*/  S2R R2, SR_TID.X ;  /* 0x0000000000027919 */ /* 0x000ea40000002100 */
        /* <DEDUP_REMOVED lines=12> */
[----:B0-----:R-:W0:Y:S01]  /*17000*/  POPC R7, R4 ;  /* 0x0000000400077309 */ /* 0x001e220000000000 */
[----:B--2---:R-:W0:Y:S02]  /*17010*/  SHFL.IDX PT, R0, R3, R0, 0x1f ;  /* 0x00001f0003007589 */ /* 0x004e2400000e0000 */
[----:B0-----:R-:W-:Y:S01]  /*17020*/  IADD3 R16, R0, UR36, R7 ;  /* 0x0000002400107c10 */ /* 0x001fe2000fffe007 */
[----:B------:R-:W-:Y:S06]  /*17030*/  BRA `(.L_x_1634) ;  /* 0x0000003c00fc7947 */ /* 0x000fec0003800000 */
.L_x_1633:
        /* <DEDUP_REMOVED lines=9> */
[----:B------:R-:W2:Y:S01]  /*170d0*/  LDC.64 R2, c[0x4][R2] ;  /* 0x0100000002027b82 */ /* 0x000ea20000000a00 */
[----:B------:R-:W-:Y:S02]  /*170e0*/  IMAD.U32 R5, RZ, RZ, UR7 ;  /* 0x00000007ff057e24 */ /* 0x000fe4000f8e00ff */
[----:B------:R-:W-:Y:S02]  /*170f0*/  IMAD.U32 R6, RZ, RZ, UR8 ;  /* 0x00000008ff067e24 */ /* 0x000fe4000f8e00ff */
[----:B0-----:R-:W-:-:S02]  /*17100*/  IMAD.U32 R7, RZ, RZ, UR9 ;  /* 0x00000009ff077e24 */ /* 0x001fc4000f8e00ff */
[----:B------:R-:W-:Y:S02]  /*17110*/  IMAD.U32 R10, RZ, RZ, UR4 ;  /* 0x00000004ff0a7e24 */ /* 0x000fe4000f8e00ff */
[----:B------:R-:W-:Y:S02]  /*17120*/  IMAD.U32 R11, RZ, RZ, UR5 ;  /* 0x00000005ff0b7e24 */ /* 0x000fe4000f8e00ff */
[----:B------:R-:W-:Y:S02]  /*17130*/  IMAD.MOV.U32 R8, RZ, RZ, 0x70 ;  /* 0x00000070ff087424 */ /* 0x000fe400078e00ff */
[----:B------:R-:W-:Y:S02]  /*17140*/  IMAD.MOV.U32 R12, RZ, RZ, 0x1 ;  /* 0x00000001ff0c7424 */ /* 0x000fe400078e00ff */
[----:B------:R-:W-:-:S07]  /*17150*/  IMAD.MOV.U32 R13, RZ, RZ, RZ ;  /* 0x000000ffff0d7224 */ /* 0x000fce00078e00ff */
[----:B------:R-:W-:-:S07]  /*17160*/  LEPC R20, `(.L_x_1636) ;  /* 0x000000001014794e */ /* 0x000fce0000000000 */
[----:B-12---:R-:W-:Y:S05]  /*17170*/  CALL.ABS.NOINC R2 ;  /* 0x0000000002007343 */ /* 0x006fea0003c00000 */
.L_x_1636:
[----:B------:R-:W-:Y:S05]  /*17180*/  BSYNC B6 ;  /* 0x0000000000067941 */ /* 0x000fea0003800000 */
.L_x_1635:
[----:B------:R-:W-:Y:S01]  /*17190*/  IADD3 R0, R22, 0x400, RZ ;  /* 0x0000040016007810 */ /* 0x000fe20007ffe0ff */
[----:B------:R-:W-:Y:S03]  /*171a0*/  BSSY B6, `(.L_x_1637) ;  /* 0x0000022000067945 */ /* 0x000fe60003800000 */
[----:B------:R-:W-:-:S13]  /*171b0*/  LOP3.LUT P0, RZ, R0, 0x3ff, RZ, 0xc0, !PT ;  /* 0x000003ff00ff7812 */ /* 0x000fda000780c0ff */
[----:B------:R-:W-:Y:S05]  /*171c0*/  @!P0 BRA `(.L_x_1638) ;  /* 0x00000000007c8947 */ /* 0x000fea0003800000 */
[----:B------:R-:W-:Y:S01]  /*171d0*/  MOV R34, 0x0 ;  /* 0x0000000000227802 */ /* 0x000fe20000000f00 */
[----:B------:R-:W-:Y:S01]  /*171e0*/  ULDC.64 UR6, c[0x4][0x98] ;  /* 0x0100260000067ab9 */ /* 0x000fe20000000a00 */
[----:B------:R-:W-:Y:S01]  /*171f0*/  ULDC.64 UR8, c[0x4][0xa0] ;  /* 0x0100280000087ab9 */ /* 0x000fe20000000a00 */
[----:B------:R-:W-:Y:S01]  /*17200*/  ULDC.64 UR4, c[0x4][0x10] ;  /* 0x0100040000047ab9 */ /* 0x000fe20000000a00 */
[----:B------:R2:W3:Y:S01]  /*17210*/  LDC.64 R2, c[0x4][R34] ;  /* 0x0100000022027b82 */ /* 0x0004e20000000a00 */
[----:B------:R-:W-:Y:S02]  /*17220*/  IMAD.U32 R4, RZ, RZ, UR6 ;  /* 0x00000006ff047e24 */ /* 0x000fe4000f8e00ff */
[----:B------:R-:W-:Y:S02]  /*17230*/  IMAD.U32 R5, RZ, RZ, UR7 ;  /* 0x00000007ff057e24 */ /* 0x000fe4000f8e00ff */
[----:B------:R-:W-:Y:S02]  /*17240*/  IMAD.U32 R6, RZ, RZ, UR8 ;  /* 0x00000008ff067e24 */ /* 0x000fe4000f8e00ff */
[----:B0-----:R-:W-:-:S02]  /*17250*/  IMAD.U32 R7, RZ, RZ, UR9 ;  /* 0x00000009ff077e24 */ /* 0x001fc4000f8e00ff */
[----:B------:R-:W-:Y:S02]  /*17260*/  IMAD.U32 R10, RZ, RZ, UR4 ;  /* 0x00000004ff0a7e24 */ /* 0x000fe4000f8e00ff */
[----:B------:R-:W-:Y:S02]  /*17270*/  IMAD.U32 R11, RZ, RZ, UR5 ;  /* 0x00000005ff0b7e24 */ /* 0x000fe4000f8e00ff */
[----:B------:R-:W-:Y:S02]  /*17280*/  IMAD.MOV.U32 R8, RZ, RZ, 0x70 ;  /* 0x00000070ff087424 */ /* 0x000fe400078e00ff */
[----:B------:R-:W-:Y:S02]  /*17290*/  IMAD.MOV.U32 R12, RZ, RZ, 0x1 ;  /* 0x00000001ff0c7424 */ /* 0x000fe400078e00ff */
[----:B--2---:R-:W-:-:S07]  /*172a0*/  IMAD.MOV.U32 R13, RZ, RZ, RZ ;  /* 0x000000ffff0d7224 */ /* 0x004fce00078e00ff */
[----:B------:R-:W-:-:S07]  /*172b0*/  LEPC R20, `(.L_x_1639) ;  /* 0x000000001014794e */ /* 0x000fce0000000000 */
[----:B-1-3--:R-:W-:Y:S05]  /*172c0*/  CALL.ABS.NOINC R2 ;  /* 0x0000000002007343 */ /* 0x00afea0003c00000 */
.L_x_1639:
        /* <DEDUP_REMOVED lines=15> */
.L_x_1638:
[----:B------:R-:W-:Y:S05]  /*173c0*/  BSYNC B6 ;  /* 0x0000000000067941 */ /* 0x000fea0003800000 */
.L_x_1637:
[----:B------:R-:W2:Y:S01]  /*173d0*/  LDL R34, [R1+0x44] ;  /* 0x0000440001227983 */ /* 0x000ea20000100800 */
[----:B------:R-:W-:Y:S01]  /*173e0*/  ULDC.64 UR4, c[0x0][0xaf0] ;  /* 0x0002bc0000047ab9 */ /* 0x000fe20000000a00 */
[----:B------:R-:W3:Y:S02]  /*173f0*/  LDC R9, c[0x0][0x430] ;  /* 0x00010c00ff097b82 */ /* 0x000ee40000000800 */
[----:B------:R-:W4:Y:S04]  /*17400*/  LDL R10, [R1+0x68] ;  /* 0x00006800010a7983 */ /* 0x000f280000100800 */
[----:B------:R-:W4:Y:S04]  /*17410*/  LDL.LU R21, [R1] ;  /* 0x0000000001157983 */ /* 0x000f280000300800 */
[----:B------:R-:W4:Y:S01]  /*17420*/  LDL R20, [R1+0x10] ;  /* 0x0000100001147983 */ /* 0x000f220000100800 */
[----:B------:R-:W-:Y:S01]  /*17430*/  ISETP.NE.U32.AND P0, PT, RZ, UR4, PT ;  /* 0x00000004ff007c0c */ /* 0x000fe2000bf05070 */
[----:B------:R-:W0:Y:S03]  /*17440*/  S2R R0, SR_TID.X ;  /* 0x0000000000007919 */ /* 0x000e260000002100 */
[----:B------:R-:W-:-:S13]  /*17450*/  ISETP.NE.AND.EX P0, PT, RZ, UR5, PT, P0 ;  /* 0x00000005ff007c0c */ /* 0x000fda000bf05300 */
[----:B------:R-:W-:Y:S01]  /*17460*/  @P0 IADD3 R2, P1, R29, UR4, RZ ;  /* 0x000000041d020c10 */ /* 0x000fe2000ff3e0ff */
[----:B------:R-:W1:Y:S01]  /*17470*/  S2R R11, SR_TID.X ;  /* 0x00000000000b7919 */ /* 0x000e620000002100 */
[----:B------:R-:W-:Y:S01]  /*17480*/  IMAD.MOV.U32 R37, RZ, RZ, RZ ;  /* 0x000000ffff257224 */ /* 0x000fe200078e00ff */
[----:B------:R-:W-:Y:S01]  /*17490*/  ULDC UR4, c[0x0][0x320] ;  /* 0x0000c80000047ab9 */ /* 0x000fe20000000800 */
[----:B------:R-:W-:-:S05]  /*174a0*/  @P0 IADD3.X R3, R30, UR5, RZ, P1, !PT ;  /* 0x000000051e030c10 */ /* 0x000fca0008ffe4ff */
[----:B------:R4:W4:Y:S01]  /*174b0*/  @P0 LDG.E R28, desc[UR60][R2.64] ;  /* 0x0000003c021c0981 */ /* 0x000922000c1e1900 */
[----:B0-----:R-:W-:-:S04]  /*174c0*/  LOP3.LUT R0, R0, 0x7f, RZ, 0xc0, !PT ;  /* 0x0000007f00007812 */ /* 0x001fc800078ec0ff */
[----:B------:R-:W-:Y:S02]  /*174d0*/  SHF.R.U32.HI R0, RZ, 0x3, R0 ;  /* 0x00000003ff007819 */ /* 0x000fe40000011600 */
[----:B---3--:R-:W-:Y:S01]  /*174e0*/  ISETP.NE.AND P1, PT, R9, 0x1, PT ;  /* 0x000000010900780c */ /* 0x008fe20003f25270 */
[----:B-1----:R-:W-:-:S12]  /*174f0*/  IMAD.SHL.U32 R11, R11, 0x10, RZ ;  /* 0x000000100b0b7824 */ /* 0x002fd800078e00ff */
[----:B------:R-:W0:Y:S01]  /*17500*/  @P1 LDC R5, c[0x0][0x434] ;  /* 0x00010d00ff051b82 */ /* 0x000e220000000800 */
[----:B------:R-:W-:-:S07]  /*17510*/  LOP3.LUT R11, R0, 0x70, R11, 0xf8, !PT ;  /* 0x00000070000b7812 */ /* 0x000fce00078ef80b */
[----:B------:R-:W1:Y:S01]  /*17520*/  @P1 LDC R4, c[0x0][0x438] ;  /* 0x00010e00ff041b82 */ /* 0x000e620000000800 */
[----:B------:R-:W-:Y:S01]  /*17530*/  UMOV UR5, 0xffffffff ;  /* 0xffffffff00057882 */ /* 0x000fe20000000000 */
[----:B--2---:R-:W-:-:S04]  /*17540*/  VIADD R0, R34, 0xffffffff ;  /* 0xffffffff22007836 */ /* 0x004fc80000000000 */
[----:B------:R-:W-:-:S05]  /*17550*/  IMAD R6, R0, 0x60, R11 ;  /* 0x0000006000067824 */ /* 0x000fca00078e020b */
[----:B----4-:R-:W-:-:S04]  /*17560*/  ISETP.GE.AND P0, PT, R6, R20, PT ;  /* 0x000000140600720c */ /* 0x010fc80003f06270 */
[----:B------:R-:W-:Y:S01]  /*17570*/  ISETP.GT.U32.OR P0, PT, R11, 0x5f, P0 ;  /* 0x0000005f0b00780c */ /* 0x000fe20000704470 */
[----:B------:R-:W-:-:S12]  /*17580*/  IMAD.IADD R6, R6, 0x1, R33 ;  /* 0x0000000106067824 */ /* 0x000fd800078e0221 */
[----:B------:R-:W2:Y:S01]  /*17590*/  @!P0 LDC.64 R2, c[0x0][0x428] ;  /* 0x00010a00ff028b82 */ /* 0x000ea20000000a00 */
[----:B0-----:R-:W-:-:S04]  /*175a0*/  @P1 IMAD.HI.U32 R5, R6, R5, RZ ;  /* 0x0000000506051227 */ /* 0x001fc800078e00ff */
[----:B------:R-:W-:Y:S01]  /*175b0*/  IMAD.MOV.U32 R7, RZ, RZ, R6 ;  /* 0x000000ffff077224 */ /* 0x000fe200078e0006 */
[----:B-1----:R-:W-:Y:S02]  /*175c0*/  @P1 SHF.R.U32.HI R7, RZ, R4, R5 ;  /* 0x00000004ff071219 */ /* 0x002fe40000011605 */
[----:B------:R-:W-:-:S03]  /*175d0*/  SHF.R.S32.HI R34, RZ, 0x1f, R28 ;  /* 0x0000001fff227819 */ /* 0x000fc6000001141c */
[--C-:B------:R-:W-:Y:S01]  /*175e0*/  @!P0 IMAD.MOV.U32 R4, RZ, RZ, R7.reuse ;  /* 0x000000ffff048224 */ /* 0x100fe200078e0007 */
[----:B------:R-:W-:Y:S01]  /*175f0*/  @!P0 SHF.R.S32.HI R5, RZ, 0x1f, R7 ;  /* 0x0000001fff058819 */ /* 0x000fe20000011407 */
[-C--:B--2---:R-:W-:Y:S02]  /*17600*/  @!P0 IMAD R8, R34, R2.reuse, RZ ;  /* 0x0000000222088224 */ /* 0x084fe400078e02ff */
[----:B------:R-:W-:-:S04]  /*17610*/  @!P0 IMAD.WIDE.U32 R4, R28, R2, R4 ;  /* 0x000000021c048225 */ /* 0x000fc800078e0004 */
[----:B------:R-:W-:Y:S02]  /*17620*/  @!P0 IMAD R8, R28, R3, R8 ;  /* 0x000000031c088224 */ /* 0x000fe400078e0208 */
[----:B------:R-:W0:Y:S03]  /*17630*/  @!P0 LDC.64 R2, c[0x0][0x418] ;  /* 0x00010600ff028b82 */ /* 0x000e260000000a00 */
[----:B------:R-:W-:Y:S02]  /*17640*/  @!P0 IADD3 R8, R5, R8, RZ ;  /* 0x0000000805088210 */ /* 0x000fe40007ffe0ff */
        /* <DEDUP_REMOVED lines=9> */
[----:B------:R-:W-:Y:S01]  /*176e0*/  LOP3.LUT R21, R21, 0xffffffbf, RZ, 0xc0, !PT ;  /* 0xffffffbf15157812 */ /* 0x000fe200078ec0ff */
[----:B-1----:R-:W-:Y:S02]  /*176f0*/  IMAD.SHL.U32 R10, R10, 0x8, RZ ;  /* 0x000000080a0a7824 */ /* 0x002fe400078e00ff */
        /* <DEDUP_REMOVED lines=15> */
[----:B------:R-:W-:Y:S01]  /*177f0*/  LOP3.LUT R21, R21, 0xfffffffb, RZ, 0xc0, !PT ;  /* 0xfffffffb15157812 */ /* 0x000fe200078ec0ff */
[----:B0-----:R-:W-:-:S03]  /*17800*/  IMAD.MOV R2, RZ, RZ, -R7 ;  /* 0x000000ffff027224 */ /* 0x001fc600078e0a07 */
[----:B------:R-:W-:Y:S01]  /*17810*/  LOP3.LUT R21, R21, 0xfffffff7, RZ, 0xc0, !PT ;  /* 0xfffffff715157812 */ /* 0x000fe200078ec0ff */
[----:B------:R-:W-:-:S03]  /*17820*/  IMAD R2, R9, R2, R6 ;  /* 0x0000000209027224 */ /* 0x000fc600078e0206 */
[----:B------:R-:W-:-:S04]  /*17830*/  @P3 LOP3.LUT R21, R21, 0x8, RZ, 0xfc, !PT ;  /* 0x0000000815153812 */ /* 0x000fc800078efcff */
[----:B------:R-:W-:Y:S01]  /*17840*/  @P2 LOP3.LUT R21, R21, 0x4, RZ, 0xfc, !PT ;  /* 0x0000000415152812 */ /* 0x000fe200078efcff */
[----:B------:R0:W-:Y:S04]  /*17850*/  STL [R1+0x4], R2 ;  /* 0x0000040201007387 */ /* 0x0001e80000100800 */
[----:B------:R0:W-:Y:S01]  /*17860*/  STL [R1], R21 ;  /* 0x0000001501007387 */ /* 0x0001e20000100800 */
[----:B------:R-:W-:Y:S05]  /*17870*/  BRA.DIV UR5, `(.L_x_1640) ;  /* 0x0000006205dc7947 */ /* 0x000fea000b800000 */
.L_x_1800:
[----:B0-----:R-:W-:-:S05]  /*17880*/  SEL R2, RZ, 0x1, P1 ;  /* 0x00000001ff027807 */ /* 0x001fca0000800000 */
[----:B------:R0:W-:Y:S01]  /*17890*/  STL [R1+0x60], R2 ;  /* 0x0000600201007387 */ /* 0x0001e20000100800 */
[----:B------:R-:W-:Y:S05]  /*178a0*/  @!P0 BRA `(.L_x_1641) ;  /* 0x0000000000048947 */ /* 0x000fea0003800000 */
[----:B------:R-:W-:Y:S01]  /*178b0*/  BPT.TRAP 0x1 ;  /* 0x000000040000795c */ /* 0x000fe20000300000 */
.L_x_1641:
[----:B------:R-:W-:Y:S01]  /*178c0*/  IMAD R30, R0, -0x60, R20 ;  /* 0xffffffa0001e7824 */ /* 0x000fe200078e0214 */
[----:B------:R-:W-:Y:S01]  /*178d0*/  SHF.L.U32 R0, R26, 0x1f, RZ ;  /* 0x0000001f1a007819 */ /* 0x000fe200000006ff */
[----:B------:R-:W-:Y:S01]  /*178e0*/  IMAD R29, R24, 0x8, R22 ;  /* 0x00000008181d7824 */ /* 0x000fe200078e0216 */
[----:B------:R-:W-:Y:S03]  /*178f0*/  BSSY B0, `(.L_x_1642) ;  /* 0x0000003000007945 */ /* 0x000fe60003800000 */
[----:B------:R-:W1:Y:S02]  /*17900*/  SYNCS.PHASECHK.TRANS64.TRYWAIT P0, [R29+URZ+0x32440], R0 ;  /* 0x032440001d0075a7 */ /* 0x000e64000800017f */
[----:B-1----:R-:W-:Y:S05]  /*17910*/  @!P0 BRA `(.L_x_1643) ;  /* 0x0000006000e88947 */ /* 0x002fea0003800000 */
.L_x_1801:
[----:B------:R-:W-:Y:S05]  /*17920*/  BSYNC B0 ;  /* 0x0000000000007941 */ /* 0x000fea0003800000 */
.L_x_1642:
[----:B0-----:R-:W1:Y:S01]  /*17930*/  LDL R2, [R1+0x4] ;  /* 0x0000040001027983 */ /* 0x001e620000100800 */
[----:B------:R-:W-:Y:S01]  /*17940*/  ULDC.64 UR4, c[0x0][0x300] ;  /* 0x0000c00000047ab9 */ /* 0x000fe20000000a00 */
[----:B-----5:R-:W-:Y:S01]  /*17950*/  SHF.R.S32.HI R4, RZ, 0x1f, R37 ;  /* 0x0000001fff047819 */ /* 0x020fe20000011425 */
[----:B------:R-:W-:Y:S01]  /*17960*/  ULDC.64 UR6, c[0x0][0x2e8] ;  /* 0x0000ba0000067ab9 */ /* 0x000fe20000000a00 */
[----:B------:R-:W2:Y:S01]  /*17970*/  LDL.LU R6, [R1] ;  /* 0x0000000001067983 */ /* 0x000ea20000300800 */
[----:B------:R-:W0:Y:S02]  /*17980*/  S2R R7, SR_TID.X ;  /* 0x0000000000077919 */ /* 0x000e240000002100 */
[----:B0-----:R-:W-:-:S05]  /*17990*/  IMAD.SHL.U32 R7, R7, 0x8, RZ ;  /* 0x0000000807077824 */ /* 0x001fca00078e00ff */
[----:B------:R-:W-:Y:S02]  /*179a0*/  LOP3.LUT R7, R7, 0x38, RZ, 0xc0, !PT ;  /* 0x0000003807077812 */ /* 0x000fe400078ec0ff */
[----:B-1----:R-:W-:Y:S02]  /*179b0*/  SHF.R.S32.HI R0, RZ, 0x1f, R2 ;  /* 0x0000001fff007819 */ /* 0x002fe40000011402 */
[----:B--2---:R-:W-:-:S03]  /*179c0*/  LOP3.LUT R6, R6, 0xfffffffd, RZ, 0xc0, !PT ;  /* 0xfffffffd06067812 */ /* 0x004fc600078ec0ff */
[----:B------:R0:W-:Y:S04]  /*179d0*/  STL [R1+0x48], R0 ;  /* 0x0000480001007387 */ /* 0x0001e80000100800 */
[----:B------:R1:W-:Y:S01]  /*179e0*/  STL [R1+0x4c], R4 ;  /* 0x00004c0401007387 */ /* 0x0003e20000100800 */
[----:B0-----:R-:W-:-:S04]  /*179f0*/  IMAD R0, R0, UR4, RZ ;  /* 0x0000000400007c24 */ /* 0x001fc8000f8e02ff */
[C---:B------:R-:W-:Y:S02]  /*17a00*/  IMAD R0, R2.reuse, UR5, R0 ;  /* 0x0000000502007c24 */ /* 0x040fe4000f8e0200 */
[----:B------:R-:W-:Y:S01]  /*17a10*/  IMAD.WIDE.U32 R2, R2, UR4, RZ ;  /* 0x0000000402027c25 */ /* 0x000fe2000f8e00ff */
[----:B------:R-:W-:-:S03]  /*17a20*/  ULDC.64 UR4, c[0x0][0x310] ;  /* 0x0000c40000047ab9 */ /* 0x000fc60000000a00 */
[----:B------:R-:W-:Y:S02]  /*17a30*/  IMAD.IADD R3, R3, 0x1, R0 ;  /* 0x0000000103037824 */ /* 0x000fe400078e0200 */
[----:B------:R-:W-:Y:S02]  /*17a40*/  IMAD R0, R4, UR4, RZ ;  /* 0x0000000404007c24 */ /* 0x000fe4000f8e02ff */
[C---:B------:R-:W-:Y:S01]  /*17a50*/  IMAD.WIDE.U32 R2, R37.reuse, UR4, R2 ;  /* 0x0000000425027c25 */ /* 0x040fe2000f8e0002 */
[----:B-1----:R-:W0:Y:S03]  /*17a60*/  S2R R4, SR_TID.X ;  /* 0x0000000000047919 */ /* 0x002e260000002100 */
[----:B------:R-:W-:Y:S01]  /*17a70*/  IMAD R0, R37, UR5, R0 ;  /* 0x0000000525007c24 */ /* 0x000fe2000f8e0200 */
[----:B------:R-:W-:-:S03]  /*17a80*/  ULDC.64 UR4, c[0x0][0x308] ;  /* 0x0000c20000047ab9 */ /* 0x000fc60000000a00 */
[----:B------:R-:W-:Y:S02]  /*17a90*/  IMAD.IADD R3, R3, 0x1, R0 ;  /* 0x0000000103037824 */ /* 0x000fe400078e0200 */
[----:B------:R-:W-:Y:S01]  /*17aa0*/  IMAD.WIDE.U32 R2, R18, UR4, R2 ;  /* 0x0000000412027c25 */ /* 0x000fe2000f8e0002 */
[----:B------:R-:W-:Y:S02]  /*17ab0*/  ULDC UR4, c[0x0][0x2f4] ;  /* 0x0000bd0000047ab9 */ /* 0x000fe40000000800 */
[----:B------:R-:W-:Y:S02]  /*17ac0*/  ISETP.GE.AND P2, PT, R7, UR4, PT ;  /* 0x0000000407007c0c */ /* 0x000fe4000bf46270 */
[----:B------:R-:W-:-:S11]  /*17ad0*/  LEA R0, P0, R2, UR6, 0x1 ;  /* 0x0000000602007c11 */ /* 0x000fd6000f8008ff */
[----:B------:R-:W-:-:S05]  /*17ae0*/  @P2 LOP3.LUT R6, R6, 0x2, RZ, 0xfc, !PT ;  /* 0x0000000206062812 */ /* 0x000fca00078efcff */
[----:B------:R1:W-:Y:S01]  /*17af0*/  STL [R1], R6 ;  /* 0x0000000601007387 */ /* 0x0003e20000100800 */
[----:B0-----:R-:W-:-:S04]  /*17b00*/  LOP3.LUT R4, R4, 0x7f, RZ, 0xc0, !PT ;  /* 0x0000007f04047812 */ /* 0x001fc800078ec0ff */
[----:B------:R-:W-:Y:S01]  /*17b10*/  SHF.R.U32.HI R5, RZ, 0x3, R4 ;  /* 0x00000003ff057819 */ /* 0x000fe20000011604 */
[----:B------:R-:W-:Y:S01]  /*17b20*/  IMAD R4, R18, UR5, R3 ;  /* 0x0000000512047c24 */ /* 0x000fe2000f8e0203 */
[----:B------:R-:W-:-:S03]  /*17b30*/  UMOV UR5, 0xffffffff ;  /* 0xffffffff00057882 */ /* 0x000fc60000000000 */
[----:B------:R-:W-:Y:S01]  /*17b40*/  IMAD.IADD R30, R30, 0x1, -R5 ;  /* 0x000000011e1e7824 */ /* 0x000fe200078e0a05 */
[----:B------:R-:W-:Y:S01]  /*17b50*/  LEA.HI.X R4, R2, UR7, R4, 0x1, P0 ;  /* 0x0000000702047c11 */ /* 0x000fe200080f0c04 */
[----:B------:R-:W-:-:S03]  /*17b60*/  IMAD R5, R24, 0x1800, R31 ;  /* 0x0000180018057824 */ /* 0x000fc600078e021f */
[----:B------:R-:W-:Y:S01]  /*17b70*/  ISETP.GE.AND P0, PT, R30, 0x1, PT ;  /* 0x000000011e00780c */ /* 0x000fe20003f06270 */
[----:B-1----:R-:W-:-:S12]  /*17b80*/  BRA.DIV UR5, `(.L_x_1644) ;  /* 0x0000006205607947 */ /* 0x002fd8000b800000 */
        /* <DEDUP_REMOVED lines=14> */
[----:B0-----:R-:W-:-:S04]  /*17c70*/  @P0 LEA R3, P1, R7, R3, 0x1 ;  /* 0x0000000307030211 */ /* 0x001fc800078208ff */
[----:B-1----:R-:W-:-:S04]  /*17c80*/  @P0 IADD3.X R2, RZ, R2, RZ, P1, !PT ;  /* 0x00000002ff020210 */ /* 0x002fc80000ffe4ff */
        /* <DEDUP_REMOVED lines=36> */
.L_x_1815:
[----:B------:R-:W-:-:S13]  /*17ed0*/  ISETP.GE.AND P0, PT, R30, 0x51, PT ;  /* 0x000000511e00780c */ /* 0x000fda0003f06270 */
[----:B0-----:R-:W-:Y:S01]  /*17ee0*/  @P0 LEA R2, P1, R7, R0, 0x1 ;  /* 0x0000000007020211 */ /* 0x001fe200078208ff */
        /* <DEDUP_REMOVED lines=8> */
.L_x_1645:
[----:B------:R-:W-:Y:S02]  /*17f70*/  PLOP3.LUT P1, PT, P1, P0, PT, 0xa2, 0x0 ;  /* 0x000000000000781c */ /* 0x000fe40000f21472 */
[----:B------:R-:W-:-:S08]  /*17f80*/  @P0 R2UR P1, UR4, R29 ;  /* 0x000000001d0402ca */ /* 0x000fd00000020000 */
[----:B------:R-:W-:-:S05]  /*17f90*/  @P0 PLOP3.LUT P0, PT, P1, PT, PT, 0x80, 0x0 ;  /* 0x000000000000081c */ /* 0x000fca0000f0f070 */
[----:B------:R-:W-:Y:S01]  /*17fa0*/  @!P1 SYNCS.ARRIVE.TRANS64.RED.A0T1 RZ, [UR4+0x32430], RZ ;  /* 0x032430ffffff99a7 */ /* 0x000fe20008200404 */
[----:B------:R-:W-:Y:S07]  /*17fb0*/  @!P1 ARRIVES.LDGSTSBAR.64.TRANSCNT [UR4+0x32430] ;  /* 0x03243000ff0099b0 */ /* 0x000fee0008000a84 */
[----:B------:R-:W-:Y:S05]  /*17fc0*/  @P0 BRA.U.ANY `(.L_x_1645) ;  /* 0xfffffffd00e80947 */ /* 0x000fea000393ffff */
[----:B------:R-:W-:Y:S01]  /*17fd0*/  NOP ;  /* 0x0000000000007918 */ /* 0x000fe20000000000 */
[----:B------:R-:W2:Y:S02]  /*17fe0*/  LDL R0, [R1+0x68] ;  /* 0x0000680001007983 */ /* 0x000ea40000100800 */
[----:B--2---:R-:W-:-:S13]  /*17ff0*/  ISETP.NE.AND P2, PT, R0, 0x3, PT ;  /* 0x000000030000780c */ /* 0x004fda0003f45270 */
[----:B------:R-:W-:Y:S05]  /*18000*/  @!P2 BRA `(.L_x_1646) ;  /* 0x000000000004a947 */ /* 0x000fea0003800000 */
[----:B------:R-:W-:Y:S01]  /*18010*/  BPT.TRAP 0x1 ;  /* 0x000000040000795c */ /* 0x000fe20000300000 */
.L_x_1646:
[----:B------:R1:W5:Y:S01]  /*18020*/  LDL.LU R0, [R1+0x1c] ;  /* 0x00001c0001007983 */ /* 0x0003620000300800 */
[----:B------:R1:W-:Y:S02]  /*18030*/  SYNCS.ARRIVE.TRANS64.A1T0 RZ, [R29+URZ+0x32430], RZ ;  /* 0x032430ff1dff79a7 */ /* 0x0003e4000810003f */
[----:B------:R-:W-:Y:S05]  /*18040*/  WARPSYNC.ALL ;  /* 0x0000000000007948 */ /* 0x000fea0003800000 */
[----:B------:R-:W-:Y:S01]  /*18050*/  ULDC.64 UR4, c[0x0][0xaf8] ;  /* 0x0002be0000047ab9 */ /* 0x000fe20000000a00 */
[----:B------:R-:W-:Y:S01]  /*18060*/  BSSY B6, `(.L_x_1647) ;  /* 0x000001d000067945 */ /* 0x000fe20003800000 */
[----:B------:R-:W-:Y:S01]  /*18070*/  BAR.SYNC.DEFER_BLOCKING 0x8, 0x180 ;  /* 0x0206000000007b1d */ /* 0x000fe20000010000 */
[----:B------:R-:W-:-:S04]  /*18080*/  ISETP.NE.U32.AND P0, PT, RZ, UR4, PT ;  /* 0x00000004ff007c0c */ /* 0x000fc8000bf05070 */
[----:B------:R-:W-:-:S04]  /*18090*/  ISETP.NE.AND.EX P0, PT, RZ, UR5, PT, P0 ;  /* 0x00000005ff007c0c */ /* 0x000fc8000bf05300 */
[----:B------:R-:W-:Y:S02]  /*180a0*/  SEL R35, R35, RZ, !P0 ;  /* 0x000000ff23237207 */ /* 0x000fe40004000000 */
[----:B0----5:R-:W-:Y:S01]  /*180b0*/  SEL R2, R0, RZ, !P0 ;  /* 0x000000ff00027207 */ /* 0x021fe20004000000 */
[----:B------:R-:W-:-:S04]  /*180c0*/  VIADD R0, R22, 0x18400 ;  /* 0x0001840016007836 */ /* 0x000fc80000000000 */
[----:B------:R0:W-:Y:S01]  /*180d0*/  STL [R1+0x38], R2 ;  /* 0x0000380201007387 */ /* 0x0001e20000100800 */
[----:B------:R-:W-:Y:S02]  /*180e0*/  LOP3.LUT P0, RZ, R0, 0x3ff, RZ, 0xc0, !PT ;  /* 0x000003ff00ff7812 */ /* 0x000fe4000780c0ff */
[----:B------:R-:W-:Y:S01]  /*180f0*/  SHF.R.S32.HI R0, RZ, 0x1f, R36 ;  /* 0x0000001fff007819 */ /* 0x000fe20000011424 */
[----:B------:R0:W-:Y:S04]  /*18100*/  STL [R1+0x10], R35 ;  /* 0x0000102301007387 */ /* 0x0001e80000100800 */
[----:B------:R0:W-:Y:S06]  /*18110*/  STL [R1+0x2c], R0 ;  /* 0x00002c0001007387 */ /* 0x0001ec0000100800 */
[----:B------:R-:W-:Y:S05]  /*18120*/  @!P0 BRA `(.L_x_1648) ;  /* 0x0000000000408947 */ /* 0x000fea0003800000 */
[----:B0-----:R-:W-:Y:S01]  /*18130*/  MOV R2, 0x0 ;  /* 0x0000000000027802 */ /* 0x001fe20000000f00 */
        /* <DEDUP_REMOVED lines=14> */
[----:B01----:R-:W-:Y:S05]  /*18220*/  CALL.ABS.NOINC R2 ;  /* 0x0000000002007343 */ /* 0x003fea0003c00000 */
.L_x_1648:
[----:B------:R-:W-:Y:S05]  /*18230*/  BSYNC B6 ;  /* 0x0000000000067941 */ /* 0x000fea0003800000 */
.L_x_1647:
[----:B------:R-:W2:Y:S01]  /*18240*/  LDL R20, [R1+0x38] ;  /* 0x0000380001147983 */ /* 0x000ea20000100800 */
[----:B------:R-:W3:Y:S03]  /*18250*/  LDC R6, c[0x0][0x448] ;  /* 0x00011200ff067b82 */ /* 0x000ee60000000800 */
[----:B------:R-:W4:Y:S01]  /*18260*/  LDL R4, [R1+0x2c] ;  /* 0x00002c0001047983 */ /* 0x000f220000100800 */
[----:B------:R-:W-:Y:S01]  /*18270*/  IMAD.SHL.U32 R17, R17, 0x80, RZ ;  /* 0x0000008011117824 */ /* 0x000fe200078e00ff */
[----:B------:R-:W-:Y:S02]  /*18280*/  ULDC.64 UR4, c[0x0][0x298] ;  /* 0x0000a60000047ab9 */ /* 0x000fe40000000a00 */
[----:B------:R1:W5:Y:S01]  /*18290*/  LDL R9, [R1+0x14] ;  /* 0x0000140001097983 */ /* 0x0003620000100800 */
[----:B0-----:R-:W0:Y:S01]  /*182a0*/  S2R R2, SR_TID.X ;  /* 0x0000000000027919 */ /* 0x001e220000002100 */
[----:B---3--:R-:W-:-:S13]  /*182b0*/  ISETP.NE.AND P0, PT, R6, 0x1, PT ;  /* 0x000000010600780c */ /* 0x008fda0003f05270 */
[----:B------:R-:W3:Y:S01]  /*182c0*/  @P0 LDC R0, c[0x0][0x44c] ;  /* 0x00011300ff000b82 */ /* 0x000ee20000000800 */
[----:B0-----:R-:W-:-:S07]  /*182d0*/  LOP3.LUT R2, R2, 0x7f, RZ, 0xc0, !PT ;  /* 0x0000007f02027812 */ /* 0x001fce00078ec0ff */
[----:B------:R-:W0:Y:S01]  /*182e0*/  @P0 LDC R3, c[0x0][0x450] ;  /* 0x00011400ff030b82 */ /* 0x000e220000000800 */
[----:B------:R-:W1:Y:S02]  /*182f0*/  S2R R7, SR_TID.X ;  /* 0x0000000000077919 */ /* 0x000e640000002100 */
[----:B-1----:R-:W-:-:S05]  /*18300*/  IMAD.SHL.U32 R7, R7, 0x8, RZ ;  /* 0x0000000807077824 */ /* 0x002fca00078e00ff */
[----:B------:R-:W-:Y:S01]  /*18310*/  LOP3.LUT R7, R7, 0x38, RZ, 0xc0, !PT ;  /* 0x0000003807077812 */ /* 0x000fe200078ec0ff */
[----:B--2---:R-:W-:Y:S02]  /*18320*/  IMAD.MOV.U32 R21, RZ, RZ, R20 ;  /* 0x000000ffff157224 */ /* 0x004fe400078e0014 */
[----:B------:R-:W-:Y:S01]  /*18330*/  IMAD.MOV.U32 R20, RZ, RZ, R35 ;  /* 0x000000ffff147224 */ /* 0x000fe200078e0023 */
[----:B------:R-:W-:Y:S01]  /*18340*/  SHF.R.U32.HI R35, RZ, 0x3, R2 ;  /* 0x00000003ff237819 */ /* 0x000fe20000011602 */
[----:B----4-:R-:W-:Y:S01]  /*18350*/  IMAD R4, R4, UR4, RZ ;  /* 0x0000000404047c24 */ /* 0x010fe2000f8e02ff */
[----:B------:R-:W1:Y:S03]  /*18360*/  S2R R2, SR_TID.X ;  /* 0x0000000000027919 */ /* 0x000e660000002100 */
[----:B------:R-:W-:Y:S02]  /*18370*/  IMAD R4, R36, UR5, R4 ;  /* 0x0000000524047c24 */ /* 0x000fe4000f8e0204 */
[----:B-1----:R-:W-:-:S05]  /*18380*/  IMAD.SHL.U32 R2, R2, 0x10, RZ ;  /* 0x0000001002027824 */ /* 0x002fca00078e00ff */
[----:B------:R-:W-:-:S04]  /*18390*/  LOP3.LUT R2, R35, 0x70, R2, 0xf8, !PT ;  /* 0x0000007023027812 */ /* 0x000fc800078ef802 */
[----:B------:R-:W-:-:S05]  /*183a0*/  LOP3.LUT R35, R2, R17, RZ, 0xfc, !PT ;  /* 0x0000001102237212 */ /* 0x000fca00078efcff */
[----:B---3--:R-:W-:Y:S01]  /*183b0*/  @P0 IMAD.HI.U32 R2, R35, R0, RZ ;  /* 0x0000000023020227 */ /* 0x008fe200078e00ff */
[----:B------:R-:W-:-:S04]  /*183c0*/  MOV R0, R35 ;  /* 0x0000002300007202 */ /* 0x000fc80000000f00 */
[----:B0-----:R-:W-:Y:S01]  /*183d0*/  @P0 SHF.R.U32.HI R0, RZ, R3, R2 ;  /* 0x00000003ff000219 */ /* 0x001fe20000011602 */
[----:B------:R-:W-:Y:S01]  /*183e0*/  IMAD.WIDE.U32 R2, R36, UR4, RZ ;  /* 0x0000000424027c25 */ /* 0x000fe2000f8e00ff */
[----:B------:R-:W-:-:S03]  /*183f0*/  ULDC.64 UR4, c[0x0][0x2d8] ;  /* 0x0000b60000047ab9 */ /* 0x000fc60000000a00 */
[----:B------:R-:W-:Y:S02]  /*18400*/  IMAD.IADD R3, R3, 0x1, R4 ;  /* 0x0000000103037824 */ /* 0x000fe400078e0204 */
[----:B------:R-:W-:-:S04]  /*18410*/  IMAD.WIDE.U32 R2, R18, UR4, R2 ;  /* 0x0000000412027c25 */ /* 0x000fc8000f8e0002 */
[----:B------:R-:W-:Y:S01]  /*18420*/  IMAD R3, R18, UR5, R3 ;  /* 0x0000000512037c24 */ /* 0x000fe2000f8e0203 */
[----:B------:R-:W-:Y:S02]  /*18430*/  ULDC.64 UR4, c[0x0][0x2e0] ;  /* 0x0000b80000047ab9 */ /* 0x000fe40000000a00 */
[----:B------:R-:W-:Y:S02]  /*18440*/  IMAD R4, R21, UR4, RZ ;  /* 0x0000000415047c24 */ /* 0x000fe4000f8e02ff */
[----:B------:R-:W-:-:S04]  /*18450*/  IMAD.WIDE.U32 R2, R20, UR4, R2 ;  /* 0x0000000414027c25 */ /* 0x000fc8000f8e0002 */
[----:B------:R-:W-:Y:S01]  /*18460*/  IMAD R4, R20, UR5, R4 ;  /* 0x0000000514047c24 */ /* 0x000fe2000f8e0204 */
[----:B------:R-:W-:-:S03]  /*18470*/  ULDC.64 UR4, c[0x0][0x2d0] ;  /* 0x0000b40000047ab9 */ /* 0x000fc60000000a00 */
[----:B------:R-:W-:Y:S01]  /*18480*/  IMAD.IADD R3, R3, 0x1, R4 ;  /* 0x0000000103037824 */ /* 0x000fe200078e0204 */
[----:B------:R-:W-:Y:S01]  /*18490*/  SHF.R.S32.HI R4, RZ, 0x1f, R0 ;  /* 0x0000001fff047819 */ /* 0x000fe20000011400 */
[----:B------:R-:W0:Y:S04]  /*184a0*/  S2R R20, SR_TID.X ;  /* 0x0000000000147919 */ /* 0x000e280000002100 */
[----:B------:R-:W-:Y:S02]  /*184b0*/  IMAD R4, R4, UR4, RZ ;  /* 0x0000000404047c24 */ /* 0x000fe4000f8e02ff */
[----:B------:R-:W-:-:S04]  /*184c0*/  IMAD.WIDE.U32 R2, R0, UR4, R2 ;  /* 0x0000000400027c25 */ /* 0x000fc8000f8e0002 */
[----:B------:R-:W-:Y:S01]  /*184d0*/  IMAD R4, R0, UR5, R4 ;  /* 0x0000000500047c24 */ /* 0x000fe2000f8e0204 */
[----:B------:R-:W-:Y:S01]  /*184e0*/  ULDC.64 UR4, c[0x0][0x2c8] ;  /* 0x0000b20000047ab9 */ /* 0x000fe20000000a00 */
[----:B------:R-:W-:-:S04]  /*184f0*/  IMAD.MOV R0, RZ, RZ, -R0 ;  /* 0x000000ffff007224 */ /* 0x000fc800078e0a00 */
[----:B------:R-:W-:Y:S02]  /*18500*/  IMAD R0, R6, R0, R35 ;  /* 0x0000000006007224 */ /* 0x000fe400078e0223 */
[----:B------:R-:W-:-:S03]  /*18510*/  IMAD.IADD R3, R3, 0x1, R4 ;  /* 0x0000000103037824 */ /* 0x000fc600078e0204 */
[----:B------:R-:W-:Y:S01]  /*18520*/  SHF.R.S32.HI R4, RZ, 0x1f, R0 ;  /* 0x0000001fff047819 */ /* 0x000fe20000011400 */
[----:B------:R-:W-:-:S04]  /*18530*/  IMAD.WIDE.U32 R2, R0, UR4, R2 ;  /* 0x0000000400027c25 */ /* 0x000fc8000f8e0002 */
[----:B------:R-:W-:-:S04]  /*18540*/  IMAD R4, R4, UR4, RZ ;  /* 0x0000000404047c24 */ /* 0x000fc8000f8e02ff */
        /* <DEDUP_REMOVED lines=16> */
[C---:B------:R-:W-:Y:S01]  /*18650*/  ISETP.GE.AND P0, PT, R17.reuse, R2, PT ;  /* 0x000000021100720c */ /* 0x040fe20003f06270 */
[----:B------:R-:W-:-:S03]  /*18660*/  VIADD R8, R17, 0x30 ;  /* 0x0000003011087836 */ /* 0x000fc60000000000 */
[----:B------:R2:W-:Y:S09]  /*18670*/  STL [R1+0x1c], R6 ;  /* 0x00001c0601007387 */ /* 0x0005f20000100800 */
        /* <DEDUP_REMOVED lines=8> */
[----:B--2---:R-:W-:-:S05]  /*18700*/  VIADD R6, R17, 0x20 ;  /* 0x0000002011067836 */ /* 0x004fca0000000000 */
[----:B------:R-:W-:Y:S04]  /*18710*/  STL [R1+0x20], R6 ;  /* 0x0000200601007387 */ /* 0x000fe80000100800 */
[----:B------:R-:W-:Y:S04]  /*18720*/  STL [R1+0x24], R8 ;  /* 0x0000240801007387 */ /* 0x000fe80000100800 */
[----:B0-----:R-:W0:Y:S04]  /*18730*/  SHFL.IDX PT, R5, R0, 0x1, 0x181f ;  /* 0x00381f0000057f89 */ /* 0x001e2800000e0000 */
[----:B------:R-:W1:Y:S01]  /*18740*/  SHFL.IDX PT, R4, R3, 0x1, 0x181f ;  /* 0x00381f0003047f89 */ /* 0x000e6200000e0000 */
[----:B0-----:R-:W-:-:S05]  /*18750*/  @!P0 LEA R5, P2, R7, R5, 0x1 ;  /* 0x0000000507058211 */ /* 0x001fca00078408ff */
[----:B-1----:R-:W-:-:S05]  /*18760*/  @!P0 IMAD.X R4, RZ, RZ, R4, P2 ;  /* 0x000000ffff048224 */ /* 0x002fca00010e0604 */
[----:B------:R-:W-:-:S04]  /*18770*/  @!P0 LOP3.LUT R5, R5, R4, RZ, 0x3c, !PT ;  /* 0x0000000405058212 */ /* 0x000fc800078e3cff */
[----:B------:R-:W-:-:S04]  /*18780*/  @!P0 LOP3.LUT R4, R5, R4, RZ, 0x3c, !PT ;  /* 0x0000000405048212 */ /* 0x000fc800078e3cff */
[----:B------:R-:W-:-:S05]  /*18790*/  @!P0 LOP3.LUT R5, R5, R4, RZ, 0x3c, !PT ;  /* 0x0000000405058212 */ /* 0x000fca00078e3cff */
[----:B------:R0:W-:Y:S01]  /*187a0*/  @!P0 LDGSTS.E.BYPASS.LTC128B.128 [R25+0x18c00], desc[UR60][R4.64], !P1 ;  /* 0x18c0000004198fae */ /* 0x0001e2000c901d7c */
[----:B------:R-:W-:-:S03]  /*187b0*/  ISETP.GE.AND P0, PT, R6, R2, PT ;  /* 0x000000020600720c */ /* 0x000fc60003f06270 */
[----:B------:R-:W-:Y:S04]  /*187c0*/  SHFL.IDX PT, R6, R3, 0x3, 0x181f ;  /* 0x00781f0003067f89 */ /* 0x000fe800000e0000 */
[----:B0-----:R-:W0:Y:S04]  /*187d0*/  SHFL.IDX PT, R5, R0, 0x2, 0x181f ;  /* 0x00581f0000057f89 */ /* 0x001e2800000e0000 */
[----:B------:R-:W1:Y:S02]  /*187e0*/  SHFL.IDX PT, R4, R3, 0x2, 0x181f ;  /* 0x00581f0003047f89 */ /* 0x000e6400000e0000 */
[----:B0-----:R-:W-:-:S04]  /*187f0*/  @!P0 LEA R5, P2, R7, R5, 0x1 ;  /* 0x0000000507058211 */ /* 0x001fc800078408ff */
[----:B-1----:R-:W-:-:S04]  /*18800*/  @!P0 IADD3.X R4, RZ, R4, RZ, P2, !PT ;  /* 0x00000004ff048210 */ /* 0x002fc800017fe4ff */
[----:B------:R-:W-:-:S04]  /*18810*/  @!P0 LOP3.LUT R5, R5, R4, RZ, 0x3c, !PT ;  /* 0x0000000405058212 */ /* 0x000fc800078e3cff */
[----:B------:R-:W-:-:S04]  /*18820*/  @!P0 LOP3.LUT R4, R5, R4, RZ, 0x3c, !PT ;  /* 0x0000000405048212 */ /* 0x000fc800078e3cff */
[----:B------:R-:W-:-:S05]  /*18830*/  @!P0 LOP3.LUT R5, R5, R4, RZ, 0x3c, !PT ;  /* 0x0000000405058212 */ /* 0x000fca00078e3cff */
[----:B------:R0:W-:Y:S01]  /*18840*/  @!P0 LDGSTS.E.BYPASS.LTC128B.128 [R25+0x19400], desc[UR60][R4.64], !P1 ;  /* 0x1940000004198fae */ /* 0x0001e2000c901d7c */
[----:B------:R-:W-:Y:S01]  /*18850*/  ISETP.GE.AND P0, PT, R8, R2, PT ;  /* 0x000000020800720c */ /* 0x000fe20003f06270 */
[----:B------:R-:W-:-:S05]  /*18860*/  VIADD R8, R17, 0x40 ;  /* 0x0000004011087836 */ /* 0x000fca0000000000 */
[----:B------:R-:W-:Y:S04]  /*18870*/  STL [R1+0x28], R8 ;  /* 0x0000280801007387 */ /* 0x000fe80000100800 */
[----:B0-----:R-:W0:Y:S03]  /*18880*/  SHFL.IDX PT, R4, R0, 0x3, 0x181f ;  /* 0x00781f0000047f89 */ /* 0x001e2600000e0000 */
[----:B0-----:R-:W-:-:S05]  /*18890*/  @!P0 LEA R5, P2, R7, R4, 0x1 ;  /* 0x0000000407058211 */ /* 0x001fca00078408ff */
[----:B------:R-:W-:Y:S02]  /*188a0*/  @!P0 IMAD.X R4, RZ, RZ, R6, P2 ;  /* 0x000000ffff048224 */ /* 0x000fe400010e0606 */
[----:B------:R-:W-:Y:S03]  /*188b0*/  SHFL.IDX PT, R6, R3, 0x4, 0x181f ;  /* 0x00981f0003067f89 */ /* 0x000fe600000e0000 */
        /* <DEDUP_REMOVED lines=22> */
[-C--:B------:R-:W-:Y:S01]  /*18a20*/  @!P0 LOP3.LUT R5, R5, R4.reuse, RZ, 0x3c, !PT ;  /* 0x0000000405058212 */ /* 0x080fe200078e3cff */
[----:B------:R-:W-:Y:S03]  /*18a30*/  SHFL.IDX PT, R3, R3, 0x7, 0x181f ;  /* 0x00f81f0003037f89 */ /* 0x000fe600000e0000 */
[----:B------:R-:W-:-:S04]  /*18a40*/  @!P0 LOP3.LUT R4, R5, R4, RZ, 0x3c, !PT ;  /* 0x0000000405048212 */ /* 0x000fc800078e3cff */
[----:B------:R-:W-:-:S05]  /*18a50*/  @!P0 LOP3.LUT R5, R5, R4, RZ, 0x3c, !PT ;  /* 0x0000000405058212 */ /* 0x000fca00078e3cff */
[----:B------:R0:W-:Y:S01]  /*18a60*/  @!P0 LDGSTS.E.BYPASS.LTC128B.128 [R25+0x1ac00], desc[UR60][R4.64], !P1 ;  /* 0x1ac0000004198fae */ /* 0x0001e2000c901d7c */
[----:B------:R-:W-:-:S03]  /*18a70*/  ISETP.GE.AND P0, PT, R8, R2, PT ;  /* 0x000000020800720c */ /* 0x000fc60003f06270 */
[----:B0-----:R-:W0:Y:S04]  /*18a80*/  SHFL.IDX PT, R4, R0, 0x6, 0x181f ;  /* 0x00d81f0000047f89 */ /* 0x001e2800000e0000 */
[----:B------:R-:W1:Y:S06]  /*18a90*/  SHFL.IDX PT, R0, R0, 0x7, 0x181f ;  /* 0x00f81f0000007f89 */ /* 0x000e6c00000e0000 */
[----:B0-----:R-:W-:-:S05]  /*18aa0*/  @!P0 LEA R5, P2, R7, R4, 0x1 ;  /* 0x0000000407058211 */ /* 0x001fca00078408ff */
[----:B------:R-:W-:-:S05]  /*18ab0*/  @!P0 IMAD.X R4, RZ, RZ, R6, P2 ;  /* 0x000000ffff048224 */ /* 0x000fca00010e0606 */
[----:B------:R-:W-:-:S04]  /*18ac0*/  @!P0 LOP3.LUT R5, R5, R4, RZ, 0x3c, !PT ;  /* 0x0000000405058212 */ /* 0x000fc800078e3cff */
[----:B------:R-:W-:-:S04]  /*18ad0*/  @!P0 LOP3.LUT R4, R5, R4, RZ, 0x3c, !PT ;  /* 0x0000000405048212 */ /* 0x000fc800078e3cff */
[----:B------:R-:W-:-:S05]  /*18ae0*/  @!P0 LOP3.LUT R5, R5, R4, RZ, 0x3c, !PT ;  /* 0x0000000405058212 */ /* 0x000fca00078e3cff */
[----:B-1----:R0:W-:Y:S02]  /*18af0*/  @!P0 LDGSTS.E.BYPASS.LTC128B.128 [R25+0x1b400], desc[UR60][R4.64], !P1 ;  /* 0x1b40000004198fae */ /* 0x0021e4000c901d7c */
.L_x_1832:
[----:B01----:R-:W-:-:S05]  /*18b00*/  VIADD R4, R17, 0x70 ;  /* 0x0000007011047836 */ /* 0x003fca0000000000 */
[----:B------:R-:W-:Y:S01]  /*18b10*/  ISETP.GE.AND P0, PT, R4, R2, PT ;  /* 0x000000020400720c */ /* 0x000fe20003f06270 */
[----:B------:R0:W-:-:S12]  /*18b20*/  STL [R1+0x3c], R4 ;  /* 0x00003c0401007387 */ /* 0x0001d80000100800 */
[----:B------:R-:W-:-:S05]  /*18b30*/  @!P0 LEA R2, P2, R7, R0, 0x1 ;  /* 0x0000000007028211 */ /* 0x000fca00078408ff */
[----:B------:R-:W-:-:S05]  /*18b40*/  @!P0 IMAD.X R3, RZ, RZ, R3, P2 ;  /* 0x000000ffff038224 */ /* 0x000fca00010e0603 */
[----:B------:R-:W-:Y:S01]  /*18b50*/  @!PT LDS RZ, [RZ] ;  /* 0x00000000fffff984 */ /* 0x000fe20000000800 */
[----:B------:R-:W-:Y:S01]  /*18b60*/  @!PT LDS RZ, [RZ] ;  /* 0x00000000fffff984 */ /* 0x000fe20000000800 */
[----:B------:R-:W-:Y:S01]  /*18b70*/  @!PT LDS RZ, [RZ] ;  /* 0x00000000fffff984 */ /* 0x000fe20000000800 */
[----:B------:R0:W-:Y:S01]  /*18b80*/  @!P0 LDGSTS.E.BYPASS.LTC128B.128 [R25+0x1bc00], desc[UR60][R2.64], !P1 ;  /* 0x1bc0000002198fae */ /* 0x0001e2000c901d7c */
[----:B------:R-:W-:Y:S01]  /*18b90*/  PLOP3.LUT P0, PT, PT, PT, PT, 0x80, 0x0 ;  /* 0x000000000000781c */ /* 0x000fe20003f0f070 */
[----:B------:R-:W-:-:S12]  /*18ba0*/  NOP ;  /* 0x0000000000007918 */ /* 0x000fd80000000000 */
.L_x_1650:
        /* <DEDUP_REMOVED lines=16> */
[----:B------:R-:W-:Y:S01]  /*18cb0*/  MOV R4, UR6 ;  /* 0x0000000600047c02 */ /* 0x000fe20008000f00 */
[----:B------:R-:W-:Y:S01]  /*18cc0*/  IMAD.U32 R5, RZ, RZ, UR7 ;  /* 0x00000007ff057e24 */ /* 0x000fe2000f8e00ff */
        /* <DEDUP_REMOVED lines=10> */
.L_x_1652:
[----:B------:R-:W-:Y:S05]  /*18d70*/  BSYNC B6 ;  /* 0x0000000000067941 */ /* 0x000fea0003800000 */
.L_x_1651:
[----:B0-----:R-:W2:Y:S01]  /*18d80*/  LDL.LU R2, [R1+0x2c] ;  /* 0x00002c0001027983 */ /* 0x001ea20000300800 */
[----:B------:R-:W0:Y:S01]  /*18d90*/  LDC R6, c[0x0][0x448] ;  /* 0x00011200ff067b82 */ /* 0x000e220000000800 */
[----:B------:R-:W-:Y:S02]  /*18da0*/  ULDC.64 UR4, c[0x0][0x398] ;  /* 0x0000e60000047ab9 */ /* 0x000fe40000000a00 */
[----:B------:R-:W3:Y:S04]  /*18db0*/  LDL.LU R21, [R1+0x38] ;  /* 0x0000380001157983 */ /* 0x000ee80000300800 */
[----:B------:R-:W4:Y:S01]  /*18dc0*/  LDL.LU R20, [R1+0x10] ;  /* 0x0000100001147983 */ /* 0x000f220000300800 */
[----:B------:R-:W-:Y:S01]  /*18dd0*/  IMAD.MOV.U32 R4, RZ, RZ, R35 ;  /* 0x000000ffff047224 */ /* 0x000fe200078e0023 */
[----:B------:R-:W1:Y:S01]  /*18de0*/  S2R R7, SR_TID.X ;  /* 0x0000000000077919 */ /* 0x000e620000002100 */
[----:B0-----:R-:W-:-:S13]  /*18df0*/  ISETP.NE.AND P0, PT, R6, 0x1, PT ;  /* 0x000000010600780c */ /* 0x001fda0003f05270 */
[----:B------:R-:W0:Y:S01]  /*18e00*/  @P0 LDC R5, c[0x0][0x450] ;  /* 0x00011400ff050b82 */ /* 0x000e220000000800 */
[----:B-1----:R-:W-:-:S05]  /*18e10*/  IMAD.SHL.U32 R7, R7, 0x8, RZ ;  /* 0x0000000807077824 */ /* 0x002fca00078e00ff */
[----:B------:R-:W-:Y:S01]  /*18e20*/  LOP3.LUT R7, R7, 0x38, RZ, 0xc0, !PT ;  /* 0x0000003807077812 */ /* 0x000fe200078ec0ff */
[----:B--2---:R-:W-:Y:S02]  /*18e30*/  IMAD R0, R2, UR4, RZ ;  /* 0x0000000402007c24 */ /* 0x004fe4000f8e02ff */
[----:B------:R-:W-:-:S04]  /*18e40*/  IMAD.WIDE.U32 R2, R36, UR4, RZ ;  /* 0x0000000424027c25 */ /* 0x000fc8000f8e00ff */
[----:B------:R-:W-:Y:S01]  /*18e50*/  IMAD R0, R36, UR5, R0 ;  /* 0x0000000524007c24 */ /* 0x000fe2000f8e0200 */
[----:B------:R-:W-:-:S03]  /*18e60*/  ULDC.64 UR4, c[0x0][0x3d8] ;  /* 0x0000f60000047ab9 */ /* 0x000fc60000000a00 */
[----:B------:R-:W-:Y:S02]  /*18e70*/  IMAD.IADD R3, R3, 0x1, R0 ;  /* 0x0000000103037824 */ /* 0x000fe400078e0200 */
[----:B------:R-:W-:-:S04]  /*18e80*/  IMAD.WIDE.U32 R2, R18, UR4, R2 ;  /* 0x0000000412027c25 */ /* 0x000fc8000f8e0002 */
[----:B------:R-:W-:Y:S01]  /*18e90*/  IMAD R3, R18, UR5, R3 ;  /* 0x0000000512037c24 */ /* 0x000fe2000f8e0203 */
[----:B------:R-:W-:Y:S02]  /*18ea0*/  ULDC.64 UR4, c[0x0][0x3e0] ;  /* 0x0000f80000047ab9 */ /* 0x000fe40000000a00 */
[----:B---3--:R-:W-:Y:S02]  /*18eb0*/  IMAD R0, R21, UR4, RZ ;  /* 0x0000000415007c24 */ /* 0x008fe4000f8e02ff */
[----:B----4-:R-:W-:-:S04]  /*18ec0*/  IMAD.WIDE.U32 R2, R20, UR4, R2 ;  /* 0x0000000414027c25 */ /* 0x010fc8000f8e0002 */
[----:B------:R-:W-:Y:S01]  /*18ed0*/  IMAD R0, R20, UR5, R0 ;  /* 0x0000000514007c24 */ /* 0x000fe2000f8e0200 */
[----:B------:R-:W-:Y:S01]  /*18ee0*/  ULDC.64 UR4, c[0x0][0x3d0] ;  /* 0x0000f40000047ab9 */ /* 0x000fe20000000a00 */
[----:B------:R-:W1:Y:S02]  /*18ef0*/  S2R R20, SR_TID.X ;  /* 0x0000000000147919 */ /* 0x000e640000002100 */
[----:B------:R-:W-:Y:S02]  /*18f00*/  IMAD.IADD R3, R3, 0x1, R0 ;  /* 0x0000000103037824 */ /* 0x000fe400078e0200 */
[----:B------:R-:W2:Y:S02]  /*18f10*/  @P0 LDC R0, c[0x0][0x44c] ;  /* 0x00011300ff000b82 */ /* 0x000ea40000000800 */
[----:B--2---:R-:W-:-:S04]  /*18f20*/  @P0 IMAD.HI.U32 R0, R35, R0, RZ ;  /* 0x0000000023000227 */ /* 0x004fc800078e00ff */
[----:B-1----:R-:W-:Y:S01]  /*18f30*/  IMAD.SHL.U32 R20, R20, 0x8, RZ ;  /* 0x0000000814147824 */ /* 0x002fe200078e00ff */
[----:B0-----:R-:W-:-:S04]  /*18f40*/  @P0 SHF.R.U32.HI R4, RZ, R5, R0 ;  /* 0x00000005ff040219 */ /* 0x001fc80000011600 */
[C---:B------:R-:W-:Y:S01]  /*18f50*/  IADD3 R0, -R4.reuse, RZ, RZ ;  /* 0x000000ff04007210 */ /* 0x040fe20007ffe1ff */
[----:B------:R-:W-:Y:S01]  /*18f60*/  IMAD.WIDE.U32 R2, R4, UR4, R2 ;  /* 0x0000000404027c25 */ /* 0x000fe2000f8e0002 */
[----:B------:R-:W-:Y:S02]  /*18f70*/  SHF.R.S32.HI R5, RZ, 0x1f, R4 ;  /* 0x0000001fff057819 */ /* 0x000fe40000011404 */
[----:B------:R-:W-:Y:S01]  /*18f80*/  LOP3.LUT R20, R20, 0x38, RZ, 0xc0, !PT ;  /* 0x0000003814147812 */ /* 0x000fe200078ec0ff */
[----:B------:R-:W-:Y:S02]  /*18f90*/  IMAD R0, R6, R0, R35 ;  /* 0x0000000006007224 */ /* 0x000fe400078e0223 */
[----:B------:R-:W-:Y:S01]  /*18fa0*/  IMAD R5, R5, UR4, RZ ;  /* 0x0000000405057c24 */ /* 0x000fe2000f8e02ff */
[C---:B------:R-:W-:Y:S02]  /*18fb0*/  LOP3.LUT R10, R20.reuse, 0x40, RZ, 0xfc, !PT ;  /* 0x00000040140a7812 */ /* 0x040fe400078efcff */
[----:B------:R-:W-:Y:S01]  /*18fc0*/  LOP3.LUT R9, R20, 0x80, RZ, 0xfc, !PT ;  /* 0x0000008014097812 */ /* 0x000fe200078efcff */
[----:B------:R-:W-:Y:S01]  /*18fd0*/  IMAD R5, R4, UR5, R5 ;  /* 0x0000000504057c24 */ /* 0x000fe2000f8e0205 */
[----:B------:R-:W-:Y:S01]  /*18fe0*/  SHF.R.S32.HI R4, RZ, 0x1f, R0 ;  /* 0x0000001fff047819 */ /* 0x000fe20000011400 */
[----:B------:R-:W-:Y:S01]  /*18ff0*/  ULDC.64 UR4, c[0x0][0x3c8] ;  /* 0x0000f20000047ab9 */ /* 0x000fe20000000a00 */
[----:B------:R-:W-:Y:S01]  /*19000*/  LOP3.LUT R8, R20, 0xc0, RZ, 0xfc, !PT ;  /* 0x000000c014087812 */ /* 0x000fe200078efcff */
[----:B------:R-:W-:-:S02]  /*19010*/  IMAD.IADD R3, R3, 0x1, R5 ;  /* 0x0000000103037824 */ /* 0x000fc400078e0205 */
        /* <DEDUP_REMOVED lines=14> */
[----:B------:R-:W2:Y:S04]  /*19100*/  LDL.LU R3, [R1+0x24] ;  /* 0x0000240001037983 */ /* 0x000ea80000300800 */
[----:B------:R-:W3:Y:S04]  /*19110*/  LDL.LU R10, [R1+0x1c] ;  /* 0x00001c00010a7983 */ /* 0x000ee80000300800 */
[----:B------:R-:W4:Y:S04]  /*19120*/  LDL.LU R9, [R1+0x28] ;  /* 0x0000280001097983 */ /* 0x000f280000300800 */
[----:B------:R-:W5:Y:S04]  /*19130*/  LDL.LU R8, [R1+0x20] ;  /* 0x0000200001087983 */ /* 0x000f680000300800 */
[----:B------:R-:W2:Y:S04]  /*19140*/  LDL.LU R11, [R1+0x14] ;  /* 0x00001400010b7983 */ /* 0x000ea80000300800 */
[----:B------:R-:W-:Y:S01]  /*19150*/  SHFL.IDX PT, R2, R0, RZ, 0x181f ;  /* 0x00181fff00027589 */ /* 0x000fe200000e0000 */
[----:B--2---:R-:W-:-:S02]  /*19160*/  IMAD R5, R11, R6, RZ ;  /* 0x000000060b057224 */ /* 0x004fc400078e02ff */
[----:B------:R-:W-:Y:S01]  /*19170*/  IMAD.MOV.U32 R11, RZ, RZ, R3 ;  /* 0x000000ffff0b7224 */ /* 0x000fe200078e0003 */
[----:B------:R-:W-:Y:S02]  /*19180*/  SHFL.IDX PT, R6, R0, 0x1, 0x181f ;  /* 0x00381f0000067f89 */ /* 0x000fe400000e0000 */
[----:B------:R-:W-:Y:S02]  /*19190*/  ISETP.GE.AND P0, PT, R17, R5, PT ;  /* 0x000000051100720c */ /* 0x000fe40003f06270 */
[----:B------:R-:W0:Y:S11]  /*191a0*/  SHFL.IDX PT, R3, R4, RZ, 0x181f ;  /* 0x00181fff04037589 */ /* 0x000e3600000e0000 */
[----:B0-----:R-:W-:-:S05]  /*191b0*/  @!P0 LEA R3, P6, R7, R3, 0x1 ;  /* 0x0000000307038211 */ /* 0x001fca00078c08ff */
[----:B------:R-:W-:-:S05]  /*191c0*/  @!P0 IMAD.X R2, RZ, RZ, R2, P6 ;  /* 0x000000ffff028224 */ /* 0x000fca00030e0602 */
[----:B------:R-:W-:-:S04]  /*191d0*/  @!P0 LOP3.LUT R3, R3, R2, RZ, 0x3c, !PT ;  /* 0x0000000203038212 */ /* 0x000fc800078e3cff */
[----:B------:R-:W-:-:S04]  /*191e0*/  @!P0 LOP3.LUT R2, R3, R2, RZ, 0x3c, !PT ;  /* 0x0000000203028212 */ /* 0x000fc800078e3cff */
[----:B------:R-:W-:-:S05]  /*191f0*/  @!P0 LOP3.LUT R3, R3, R2, RZ, 0x3c, !PT ;  /* 0x0000000203038212 */ /* 0x000fca00078e3cff */
[----:B------:R-:W-:Y:S04]  /*19200*/  @!P0 LDGSTS.E.BYPASS.LTC128B.128 [R25+0x22400], desc[UR60][R2.64], !P4 ;  /* 0x2240000002198fae */ /* 0x000fe8000e101d7c */
[----:B------:R-:W-:Y:S04]  /*19210*/  @!P0 LDGSTS.E.BYPASS.LTC128B.128 [R25+0x26400], desc[UR60][R2.64+0x80], !P3 ;  /* 0x2640008002198fae */ /* 0x000fe8000d901d7c */
[----:B------:R-:W-:Y:S04]  /*19220*/  @!P0 LDGSTS.E.BYPASS.LTC128B.128 [R25+0x2a400], desc[UR60][R2.64+0x100], !P2 ;  /* 0x2a40010002198fae */ /* 0x000fe8000d101d7c */
[----:B------:R0:W-:Y:S01]  /*19230*/  @!P0 LDGSTS.E.BYPASS.LTC128B.128 [R25+0x2e400], desc[UR60][R2.64+0x180], !P1 ;  /* 0x2e40018002198fae */ /* 0x0001e2000c901d7c */
[----:B---3--:R-:W-:Y:S01]  /*19240*/  ISETP.GE.AND P0, PT, R10, R5, PT ;  /* 0x000000050a00720c */ /* 0x008fe20003f06270 */
[----:B----4-:R-:W-:-:S02]  /*19250*/  IMAD.MOV.U32 R10, RZ, RZ, R9 ;  /* 0x000000ffff0a7224 */ /* 0x010fc400078e0009 */
[----:B------:R-:W2:Y:S04]  /*19260*/  LDL.LU R9, [R1+0x30] ;  /* 0x0000300001097983 */ /* 0x000ea80000300800 */
[----:B0-----:R-:W0:Y:S06]  /*19270*/  SHFL.IDX PT, R2, R4, 0x1, 0x181f ;  /* 0x00381f0004027f89 */ /* 0x001e2c00000e0000 */
[----:B0-----:R-:W-:-:S05]  /*19280*/  @!P0 LEA R2, P6, R7, R2, 0x1 ;  /* 0x0000000207028211 */ /* 0x001fca00078c08ff */
[----:B------:R-:W-:Y:S02]  /*19290*/  @!P0 IMAD.X R3, RZ, RZ, R6, P6 ;  /* 0x000000ffff038224 */ /* 0x000fe400030e0606 */
[----:B------:R-:W-:Y:S04]  /*192a0*/  SHFL.IDX PT, R6, R0, 0x2, 0x181f ;  /* 0x00581f0000067f89 */ /* 0x000fe800000e0000 */
[----:B------:R-:W-:Y:S04]  /*192b0*/  @!P0 LDGSTS.E.BYPASS.LTC128B.128 [R25+0x22c00], desc[UR60][R2.64], !P4 ;  /* 0x22c0000002198fae */ /* 0x000fe8000e101d7c */
[----:B------:R-:W-:Y:S04]  /*192c0*/  @!P0 LDGSTS.E.BYPASS.LTC128B.128 [R25+0x26c00], desc[UR60][R2.64+0x80], !P3 ;  /* 0x26c0008002198fae */ /* 0x000fe8000d901d7c */
[----:B------:R-:W-:Y:S04]  /*192d0*/  @!P0 LDGSTS.E.BYPASS.LTC128B.128 [R25+0x2ac00], desc[UR60][R2.64+0x100], !P2 ;  /* 0x2ac0010002198fae */ /* 0x000fe8000d101d7c */
[----:B------:R0:W-:Y:S01]  /*192e0*/  @!P0 LDGSTS.E.BYPASS.LTC128B.128 [R25+0x2ec00], desc[UR60][R2.64+0x180], !P1 ;  /* 0x2ec0018002198fae */ /* 0x0001e2000c901d7c */
[----:B-----5:R-:W-:-:S03]  /*192f0*/  ISETP.GE.AND P0, PT, R8, R5, PT ;  /* 0x000000050800720c */ /* 0x020fc60003f06270 */
[----:B------:R-:W3:Y:S04]  /*19300*/  LDL.LU R8, [R1+0x34] ;  /* 0x0000340001087983 */ /* 0x000ee80000300800 */
[----:B0-----:R-:W0:Y:S06]  /*19310*/  SHFL.IDX PT, R2, R4, 0x2, 0x181f ;  /* 0x00581f0004027f89 */ /* 0x001e2c00000e0000 */
[----:B0-----:R-:W-:-:S05]  /*19320*/  @!P0 LEA R2, P6, R7, R2, 0x1 ;  /* 0x0000000207028211 */ /* 0x001fca00078c08ff */
[----:B------:R-:W-:-:S05]  /*19330*/  @!P0 IMAD.X R3, RZ, RZ, R6, P6 ;  /* 0x000000ffff038224 */ /* 0x000fca00030e0606 */
[----:B------:R-:W-:Y:S04]  /*19340*/  @!P0 LDGSTS.E.BYPASS.LTC128B.128 [R25+0x23400], desc[UR60][R2.64], !P4 ;  /* 0x2340000002198fae */ /* 0x000fe8000e101d7c */
[----:B------:R-:W-:Y:S04]  /*19350*/  @!P0 LDGSTS.E.BYPASS.LTC128B.128 [R25+0x27400], desc[UR60][R2.64+0x80], !P3 ;  /* 0x2740008002198fae */ /* 0x000fe8000d901d7c */
[----:B------:R-:W-:Y:S04]  /*19360*/  @!P0 LDGSTS.E.BYPASS.LTC128B.128 [R25+0x2b400], desc[UR60][R2.64+0x100], !P2 ;  /* 0x2b40010002198fae */ /* 0x000fe8000d101d7c */
[----:B------:R0:W-:Y:S04]  /*19370*/  @!P0 LDGSTS.E.BYPASS.LTC128B.128 [R25+0x2f400], desc[UR60][R2.64+0x180], !P1 ;  /* 0x2f40018002198fae */ /* 0x0001e8000c901d7c */
[----:B------:R-:W-:Y:S04]  /*19380*/  SHFL.IDX PT, R6, R0, 0x3, 0x181f ;  /* 0x00781f0000067f89 */ /* 0x000fe800000e0000 */
[----:B0-----:R-:W0:Y:S01]  /*19390*/  SHFL.IDX PT, R2, R4, 0x3, 0x181f ;  /* 0x00781f0004027f89 */ /* 0x001e2200000e0000 */
[----:B------:R-:W-:-:S13]  /*193a0*/  ISETP.GE.AND P0, PT, R11, R5, PT ;  /* 0x000000050b00720c */ /* 0x000fda0003f06270 */
        /* <DEDUP_REMOVED lines=17> */
[----:B--2---:R-:W-:-:S13]  /*194c0*/  ISETP.GE.AND P0, PT, R9, R5, PT ;  /* 0x000000050900720c */ /* 0x004fda0003f06270 */
[----:B0-----:R-:W-:-:S04]  /*194d0*/  @!P0 LEA R2, P6, R7, R2, 0x1 ;  /* 0x0000000207028211 */ /* 0x001fc800078c08ff */
[----:B------:R-:W-:-:S05]  /*194e0*/  @!P0 IADD3.X R3, RZ, R6, RZ, P6, !PT ;  /* 0x00000006ff038210 */ /* 0x000fca00037fe4ff */
[----:B------:R-:W-:Y:S04]  /*194f0*/  @!P0 LDGSTS.E.BYPASS.LTC128B.128 [R25+0x24c00], desc[UR60][R2.64], !P4 ;  /* 0x24c0000002198fae */ /* 0x000fe8000e101d7c */
[----:B------:R-:W-:Y:S04]  /*19500*/  @!P0 LDGSTS.E.BYPASS.LTC128B.128 [R25+0x28c00], desc[UR60][R2.64+0x80], !P3 ;  /* 0x28c0008002198fae */ /* 0x000fe8000d901d7c */
[----:B------:R-:W-:Y:S04]  /*19510*/  @!P0 LDGSTS.E.BYPASS.LTC128B.128 [R25+0x2cc00], desc[UR60][R2.64+0x100], !P2 ;  /* 0x2cc0010002198fae */ /* 0x000fe8000d101d7c */
[----:B------:R0:W-:Y:S04]  /*19520*/  @!P0 LDGSTS.E.BYPASS.LTC128B.128 [R25+0x30c00], desc[UR60][R2.64+0x180], !P1 ;  /* 0x30c0018002198fae */ /* 0x0001e8000c901d7c */
[----:B------:R-:W-:Y:S04]  /*19530*/  SHFL.IDX PT, R6, R0, 0x6, 0x181f ;  /* 0x00d81f0000067f89 */ /* 0x000fe800000e0000 */
[----:B0-----:R-:W0:Y:S01]  /*19540*/  SHFL.IDX PT, R2, R4, 0x6, 0x181f ;  /* 0x00d81f0004027f89 */ /* 0x001e2200000e0000 */
[----:B---3--:R-:W-:-:S13]  /*19550*/  ISETP.GE.AND P0, PT, R8, R5, PT ;  /* 0x000000050800720c */ /* 0x008fda0003f06270 */
[----:B0-----:R-:W-:-:S05]  /*19560*/  @!P0 LEA R2, P5, R7, R2, 0x1 ;  /* 0x0000000207028211 */ /* 0x001fca00078a08ff */
[----:B------:R-:W-:-:S05]  /*19570*/  @!P0 IMAD.X R3, RZ, RZ, R6, P5 ;  /* 0x000000ffff038224 */ /* 0x000fca00028e0606 */
[----:B------:R-:W-:Y:S04]  /*19580*/  @!P0 LDGSTS.E.BYPASS.LTC128B.128 [R25+0x25400], desc[UR60][R2.64], !P4 ;  /* 0x2540000002198fae */ /* 0x000fe8000e101d7c */
[----:B------:R-:W-:Y:S04]  /*19590*/  @!P0 LDGSTS.E.BYPASS.LTC128B.128 [R25+0x29400], desc[UR60][R2.64+0x80], !P3 ;  /* 0x2940008002198fae */ /* 0x000fe8000d901d7c */
[----:B------:R-:W-:Y:S04]  /*195a0*/  @!P0 LDGSTS.E.BYPASS.LTC128B.128 [R25+0x2d400], desc[UR60][R2.64+0x100], !P2 ;  /* 0x2d40010002198fae */ /* 0x000fe8000d101d7c */
[----:B------:R0:W-:Y:S04]  /*195b0*/  @!P0 LDGSTS.E.BYPASS.LTC128B.128 [R25+0x31400], desc[UR60][R2.64+0x180], !P1 ;  /* 0x3140018002198fae */ /* 0x0001e8000c901d7c */
[----:B------:R1:W2:Y:S04]  /*195c0*/  SHFL.IDX PT, R6, R0, 0x7, 0x181f ;  /* 0x00f81f0000067f89 */ /* 0x0002a800000e0000 */
[----:B0-----:R1:W0:Y:S02]  /*195d0*/  SHFL.IDX PT, R2, R4, 0x7, 0x181f ;  /* 0x00f81f0004027f89 */ /* 0x00122400000e0000 */
.L_x_1850:
[----:B-1----:R-:W3:Y:S01]  /*195e0*/  LDL.LU R0, [R1+0x3c] ;  /* 0x00003c0001007983 */ /* 0x002ee20000300800 */
[----:B------:R-:W-:Y:S01]  /*195f0*/  BSSY B0, `(.L_x_1654) ;  /* 0x000000c000007945 */ /* 0x000fe20003800000 */
[----:B---3--:R-:W-:-:S13]  /*19600*/  ISETP.GE.AND P0, PT, R0, R5, PT ;  /* 0x000000050000720c */ /* 0x008fda0003f06270 */
[----:B------:R-:W-:Y:S05]  /*19610*/  @P0 BRA `(.L_x_1655) ;  /* 0x0000000000240947 */ /* 0x000fea0003800000 */
[----:B0-----:R-:W-:-:S05]  /*19620*/  LEA R2, P0, R7, R2, 0x1 ;  /* 0x0000000207027211 */ /* 0x001fca00078008ff */
[----:B--2---:R-:W-:-:S05]  /*19630*/  IMAD.X R3, RZ, RZ, R6, P0 ;  /* 0x000000ffff037224 */ /* 0x004fca00000e0606 */
[----:B------:R-:W-:Y:S01]  /*19640*/  @!PT LDS RZ, [RZ] ;  /* 0x00000000fffff984 */ /* 0x000fe20000000800 */
[----:B------:R-:W-:Y:S01]  /*19650*/  @!PT LDS RZ, [RZ] ;  /* 0x00000000fffff984 */ /* 0x000fe20000000800 */
[----:B------:R-:W-:Y:S01]  /*19660*/  @!PT LDS RZ, [RZ] ;  /* 0x00000000fffff984 */ /* 0x000fe20000000800 */
[----:B------:R1:W-:Y:S04]  /*19670*/  LDGSTS.E.BYPASS.LTC128B.128 [R25+0x25c00], desc[UR60][R2.64], !P4 ;  /* 0x25c0000002197fae */ /* 0x0003e8000e101d7c */
[----:B------:R1:W-:Y:S04]  /*19680*/  LDGSTS.E.BYPASS.LTC128B.128 [R25+0x29c00], desc[UR60][R2.64+0x80], !P3 ;  /* 0x29c0008002197fae */ /* 0x0003e8000d901d7c */
[----:B------:R1:W-:Y:S04]  /*19690*/  LDGSTS.E.BYPASS.LTC128B.128 [R25+0x2dc00], desc[UR60][R2.64+0x100], !P2 ;  /* 0x2dc0010002197fae */ /* 0x0003e8000d101d7c */
[----:B------:R1:W-:Y:S02]  /*196a0*/  LDGSTS.E.BYPASS.LTC128B.128 [R25+0x31c00], desc[UR60][R2.64+0x180], !P1 ;  /* 0x31c0018002197fae */ /* 0x0003e4000c901d7c */
.L_x_1655:
[----:B------:R-:W-:Y:S05]  /*196b0*/  BSYNC B0 ;  /* 0x0000000000007941 */ /* 0x000fea0003800000 */
.L_x_1654:
[----:B------:R-:W-:Y:S01]  /*196c0*/  NOP ;  /* 0x0000000000007918 */ /* 0x000fe20000000000 */
[----:B------:R-:W-:-:S13]  /*196d0*/  PLOP3.LUT P0, PT, PT, PT, PT, 0x80, 0x0 ;  /* 0x000000000000781c */ /* 0x000fda0003f0f070 */
.L_x_1656:
[----:B------:R-:W-:Y:S02]  /*196e0*/  PLOP3.LUT P1, PT, P1, P0, PT, 0xa2, 0x0 ;  /* 0x000000000000781c */ /* 0x000fe40000f21472 */
[----:B------:R-:W-:-:S08]  /*196f0*/  @P0 R2UR P1, UR4, R22 ;  /* 0x00000000160402ca */ /* 0x000fd00000020000 */
[----:B------:R-:W-:-:S05]  /*19700*/  @P0 PLOP3.LUT P0, PT, P1, PT, PT, 0x80, 0x0 ;  /* 0x000000000000081c */ /* 0x000fca0000f0f070 */
[----:B------:R-:W-:Y:S01]  /*19710*/  @!P1 SYNCS.ARRIVE.TRANS64.RED.A0T1 RZ, [UR4+0x32410], RZ ;  /* 0x032410ffffff99a7 */ /* 0x000fe20008200404 */
[----:B------:R-:W-:Y:S07]  /*19720*/  @!P1 ARRIVES.LDGSTSBAR.64.TRANSCNT [UR4+0x32410] ;  /* 0x03241000ff0099b0 */ /* 0x000fee0008000a84 */
[----:B------:R-:W-:Y:S05]  /*19730*/  @P0 BRA.U.ANY `(.L_x_1656) ;  /* 0xfffffffd00e80947 */ /* 0x000fea000393ffff */
[----:B01----:R-:W3:Y:S02]  /*19740*/  LDL.LU R2, [R1+0x40] ;  /* 0x0000400001027983 */ /* 0x003ee40000300800 */
[----:B---3--:R-:W-:-:S05]  /*19750*/  VIADD R2, R2, 0x1 ;  /* 0x0000000102027836 */ /* 0x008fca0000000000 */
        /* <DEDUP_REMOVED lines=10> */
.L_x_1851:
[----:B------:R-:W-:Y:S05]  /*19800*/  BSYNC B0 ;  /* 0x0000000000007941 */ /* 0x000fea0003800000 */
.L_x_1657:
[----:B------:R-:W3:Y:S02]  /*19810*/  LDL R0, [R1+0x68] ;  /* 0x0000680001007983 */ /* 0x000ee40000100800 */
[----:B---3--:R-:W-:-:S13]  /*19820*/  ISETP.NE.AND P0, PT, R0, 0x3, PT ;  /* 0x000000030000780c */ /* 0x008fda0003f05270 */
[----:B------:R-:W-:Y:S05]  /*19830*/  @!P0 BRA `(.L_x_1659) ;  /* 0x0000000000048947 */ /* 0x000fea0003800000 */
[----:B------:R-:W-:Y:S01]  /*19840*/  BPT.TRAP 0x1 ;  /* 0x000000040000795c */ /* 0x000fe20000300000 */
.L_x_1659:
[----:B------:R-:W-:Y:S01]  /*19850*/  SHF.L.U32 R0, R26, 0x1f, RZ ;  /* 0x0000001f1a007819 */ /* 0x000fe200000006ff */
[----:B------:R-:W-:Y:S03]  /*19860*/  BSSY B0, `(.L_x_1660) ;  /* 0x0000003000007945 */ /* 0x000fe60003800000 */
[----:B------:R-:W1:Y:S02]  /*19870*/  SYNCS.PHASECHK.TRANS64.TRYWAIT P0, [R29+URZ+0x32460], R0 ;  /* 0x032460001d0075a7 */ /* 0x000e64000800017f */
[----:B-1----:R-:W-:Y:S05]  /*19880*/  @!P0 BRA `(.L_x_1661) ;  /* 0x0000006400508947 */ /* 0x002fea0003800000 */
.L_x_1852:
[----:B------:R-:W-:Y:S05]  /*19890*/  BSYNC B0 ;  /* 0x0000000000007941 */ /* 0x000fea0003800000 */
.L_x_1660:
[----:B0-----:R-:W1:Y:S01]  /*198a0*/  LDL.LU R3, [R1+0x48] ;  /* 0x0000480001037983 */ /* 0x001e620000300800 */
[----:B------:R-:W-:Y:S01]  /*198b0*/  ULDC.64 UR4, c[0x0][0x328] ;  /* 0x0000ca0000047ab9 */ /* 0x000fe20000000a00 */
[----:B------:R-:W-:Y:S02]  /*198c0*/  ULDC.64 UR6, c[0x0][0x318] ;  /* 0x0000c60000067ab9 */ /* 0x000fe40000000a00 */
[----:B------:R-:W3:Y:S04]  /*198d0*/  LDL.LU R2, [R1+0x4] ;  /* 0x0000040001027983 */ /* 0x000ee80000300800 */
[----:B--2---:R-:W2:Y:S04]  /*198e0*/  LDL.LU R6, [R1+0x4c] ;  /* 0x00004c0001067983 */ /* 0x004ea80000300800 */
[----:B------:R-:W4:Y:S04]  /*198f0*/  LDL R7, [R1] ;  /* 0x0000000001077983 */ /* 0x000f280000100800 */
[----:B------:R-:W5:Y:S01]  /*19900*/  LDL.LU R4, [R1+0x60] ;  /* 0x0000600001047983 */ /* 0x000f620000300800 */
[----:B-1----:R-:W-:-:S04]  /*19910*/  IMAD R0, R3, UR4, RZ ;  /* 0x0000000403007c24 */ /* 0x002fc8000f8e02ff */
[C---:B---3--:R-:W-:Y:S02]  /*19920*/  IMAD R5, R2.reuse, UR5, R0 ;  /* 0x0000000502057c24 */ /* 0x048fe4000f8e0200 */
[----:B------:R-:W-:Y:S01]  /*19930*/  IMAD.WIDE.U32 R2, R2, UR4, RZ ;  /* 0x0000000402027c25 */ /* 0x000fe2000f8e00ff */
[----:B------:R-:W-:-:S03]  /*19940*/  ULDC.64 UR4, c[0x0][0x338] ;  /* 0x0000ce0000047ab9 */ /* 0x000fc60000000a00 */
[----:B------:R-:W-:Y:S02]  /*19950*/  IMAD.IADD R3, R3, 0x1, R5 ;  /* 0x0000000103037824 */ /* 0x000fe400078e0205 */
[----:B--2---:R-:W-:Y:S01]  /*19960*/  IMAD R0, R6, UR4, RZ ;  /* 0x0000000406007c24 */ /* 0x004fe2000f8e02ff */
[----:B----4-:R-:W-:Y:S01]  /*19970*/  LOP3.LUT P3, RZ, R7, 0x10, RZ, 0xc0, !PT ;  /* 0x0000001007ff7812 */ /* 0x010fe2000786c0ff */
[----:B------:R-:W-:Y:S01]  /*19980*/  IMAD.WIDE.U32 R2, R37, UR4, R2 ;  /* 0x0000000425027c25 */ /* 0x000fe2000f8e0002 */
[C---:B------:R-:W-:Y:S02]  /*19990*/  LOP3.LUT P2, RZ, R7.reuse, 0x8, RZ, 0xc0, !PT ;  /* 0x0000000807ff7812 */ /* 0x040fe4000784c0ff */
[----:B------:R-:W-:Y:S01]  /*199a0*/  LOP3.LUT P1, RZ, R7, 0x4, RZ, 0xc0, !PT ;  /* 0x0000000407ff7812 */ /* 0x000fe2000782c0ff */
[----:B------:R-:W-:Y:S01]  /*199b0*/  IMAD R5, R37, UR5, R0 ;  /* 0x0000000525057c24 */ /* 0x000fe2000f8e0200 */
[----:B------:R-:W-:Y:S01]  /*199c0*/  ULDC.64 UR4, c[0x0][0x330] ;  /* 0x0000cc0000047ab9 */ /* 0x000fe20000000a00 */
[----:B------:R-:W-:-:S02]  /*199d0*/  SEL R0, RZ, 0x2, P3 ;  /* 0x00000002ff007807 */ /* 0x000fc40001800000 */
[----:B------:R-:W-:Y:S01]  /*199e0*/  IMAD.IADD R3, R3, 0x1, R5 ;  /* 0x0000000103037824 */ /* 0x000fe200078e0205 */
[----:B------:R-:W-:Y:S02]  /*199f0*/  LOP3.LUT P4, RZ, R7, 0x1, RZ, 0xc0, !PT ;  /* 0x0000000107ff7812 */ /* 0x000fe4000788c0ff */
[----:B------:R-:W-:Y:S01]  /*19a00*/  SEL R7, RZ, 0x8, P1 ;  /* 0x00000008ff077807 */ /* 0x000fe20000800000 */
[----:B------:R-:W-:Y:S01]  /*19a10*/  IMAD.WIDE.U32 R2, R18, UR4, R2 ;  /* 0x0000000412027c25 */ /* 0x000fe2000f8e0002 */
[----:B------:R-:W-:-:S03]  /*19a20*/  UMOV UR4, 0xffffffff ;  /* 0xffffffff00047882 */ /* 0x000fc60000000000 */
[----:B------:R-:W-:Y:S01]  /*19a30*/  IMAD R3, R18, UR5, R3 ;  /* 0x0000000512037c24 */ /* 0x000fe2000f8e0203 */
[----:B------:R-:W-:-:S04]  /*19a40*/  LEA R5, P0, R2, UR6, 0x1 ;  /* 0x0000000602057c11 */ /* 0x000fc8000f8008ff */
[----:B------:R-:W-:Y:S02]  /*19a50*/  LEA.HI.X R6, R2, UR7, R3, 0x1, P0 ;  /* 0x0000000702067c11 */ /* 0x000fe400080f0c03 */
[----:B------:R-:W-:-:S04]  /*19a60*/  SEL R3, RZ, 0x4, P2 ;  /* 0x00000004ff037807 */ /* 0x000fc80001000000 */
[----:B-----5:R-:W-:Y:S01]  /*19a70*/  IADD3 R0, R3, R0, R4 ;  /* 0x0000000003007210 */ /* 0x020fe20007ffe004 */
        /* <DEDUP_REMOVED lines=27> */
[----:B0-----:R-:W-:Y:S02]  /*19c30*/  IADD3.X R9, RZ, R3, RZ, P3, !PT ;  /* 0x00000003ff097210 */ /* 0x001fe40001ffe4ff */
        /* <DEDUP_REMOVED lines=45> */
.L_x_1866:
        /* <DEDUP_REMOVED lines=15> */
.L_x_1663:
[----:B------:R-:W-:Y:S02]  /*1a000*/  PLOP3.LUT P1, PT, P1, P0, PT, 0xa2, 0x0 ;  /* 0x000000000000781c */ /* 0x000fe40000f21472 */
[----:B------:R-:W-:-:S08]  /*1a010*/  @P0 R2UR P1, UR4, R29 ;  /* 0x000000001d0402ca */ /* 0x000fd00000020000 */
[----:B------:R-:W-:-:S05]  /*1a020*/  @P0 PLOP3.LUT P0, PT, P1, PT, PT, 0x80, 0x0 ;  /* 0x000000000000081c */ /* 0x000fca0000f0f070 */
[----:B------:R-:W-:Y:S01]  /*1a030*/  @!P1 SYNCS.ARRIVE.TRANS64.RED.A0T1 RZ, [UR4+0x32450], RZ ;  /* 0x032450ffffff99a7 */ /* 0x000fe20008200404 */
[----:B------:R-:W-:Y:S07]  /*1a040*/  @!P1 ARRIVES.LDGSTSBAR.64.TRANSCNT [UR4+0x32450] ;  /* 0x03245000ff0099b0 */ /* 0x000fee0008000a84 */
[----:B------:R-:W-:Y:S05]  /*1a050*/  @P0 BRA.U.ANY `(.L_x_1663) ;  /* 0xfffffffd00e80947 */ /* 0x000fea000393ffff */
[----:B------:R-:W-:Y:S01]  /*1a060*/  NOP ;  /* 0x0000000000007918 */ /* 0x000fe20000000000 */
[----:B0-----:R-:W2:Y:S02]  /*1a070*/  LDL R2, [R1+0x68] ;  /* 0x0000680001027983 */ /* 0x001ea40000100800 */
[----:B--2---:R-:W-:-:S13]  /*1a080*/  ISETP.NE.AND P2, PT, R2, 0x3, PT ;  /* 0x000000030200780c */ /* 0x004fda0003f45270 */
[----:B------:R-:W-:Y:S05]  /*1a090*/  @!P2 BRA `(.L_x_1664) ;  /* 0x000000000004a947 */ /* 0x000fea0003800000 */
[----:B------:R-:W-:Y:S01]  /*1a0a0*/  BPT.TRAP 0x1 ;  /* 0x000000040000795c */ /* 0x000fe20000300000 */
.L_x_1664:
[----:B------:R-:W2:Y:S01]  /*1a0b0*/  LDL.LU R2, [R1+0x44] ;  /* 0x0000440001027983 */ /* 0x000ea20000300800 */
[----:B------:R0:W-:Y:S01]  /*1a0c0*/  SYNCS.ARRIVE.TRANS64.A1T0 RZ, [R29+URZ+0x32450], RZ ;  /* 0x032450ff1dff79a7 */ /* 0x0001e2000810003f */
[----:B------:R-:W-:Y:S01]  /*1a0d0*/  BSSY B0, `(.L_x_1665) ;  /* 0x00000de000007945 */ /* 0x000fe20003800000 */
[----:B--2---:R-:W-:-:S05]  /*1a0e0*/  VIADD R10, R2, 0xfffffffe ;  /* 0xfffffffe020a7836 */ /* 0x004fca0000000000 */
[----:B------:R-:W-:-:S13]  /*1a0f0*/  ISETP.GE.AND P0, PT, R10, R32, PT ;  /* 0x000000200a00720c */ /* 0x000fda0003f06270 */
[----:B0-----:R-:W-:Y:S05]  /*1a100*/  @!P0 BRA `(.L_x_1666) ;  /* 0x0000000c00688947 */ /* 0x001fea0003800000 */
.L_x_1679:
[----:B--2---:R-:W2:Y:S01]  /*1a110*/  LDL R12, [R1+0x68] ;  /* 0x00006800010c7983 */ /* 0x004ea20000100800 */
[----:B0-----:R-:W0:Y:S01]  /*1a120*/  LDC R6, c[0x0][0x430] ;  /* 0x00010c00ff067b82 */ /* 0x001e220000000800 */
[----:B------:R-:W1:Y:S01]  /*1a130*/  S2R R2, SR_TID.X ;  /* 0x0000000000027919 */ /* 0x000e620000002100 */
[----:B---3--:R-:W3:Y:S01]  /*1a140*/  S2R R4, SR_TID.X ;  /* 0x0000000000047919 */ /* 0x008ee20000002100 */
[----:B0-----:R-:W-:Y:S02]  /*1a150*/  ISETP.NE.AND P0, PT, R6, 0x1, PT ;  /* 0x000000010600780c */ /* 0x001fe40003f05270 */
[----:B-1----:R-:W-:-:S11]  /*1a160*/  LOP3.LUT R2, R2, 0x7f, RZ, 0xc0, !PT ;  /* 0x0000007f02027812 */ /* 0x002fd600078ec0ff */
[----:B------:R-:W0:Y:S01]  /*1a170*/  @P0 LDC R3, c[0x0][0x438] ;  /* 0x00010e00ff030b82 */ /* 0x000e220000000800 */
[----:B---3--:R-:W-:Y:S01]  /*1a180*/  IMAD.SHL.U32 R4, R4, 0x10, RZ ;  /* 0x0000001004047824 */ /* 0x008fe200078e00ff */
[----:B------:R-:W-:-:S04]  /*1a190*/  SHF.R.U32.HI R2, RZ, 0x3, R2 ;  /* 0x00000003ff027819 */ /* 0x000fc80000011602 */
[----:B------:R-:W-:Y:S02]  /*1a1a0*/  LOP3.LUT R4, R2, 0x70, R4, 0xf8, !PT ;  /* 0x0000007002047812 */ /* 0x000fe400078ef804 */
[----:B------:R-:W1:Y:S02]  /*1a1b0*/  @P0 LDC R2, c[0x0][0x434] ;  /* 0x00010d00ff020b82 */ /* 0x000e640000000800 */
[----:B------:R-:W-:Y:S01]  /*1a1c0*/  ISETP.GT.U32.AND P1, PT, R4, 0x5f, PT ;  /* 0x0000005f0400780c */ /* 0x000fe20003f24070 */
[----:B------:R-:W-:-:S04]  /*1a1d0*/  IMAD R7, R10, 0x60, R33 ;  /* 0x000000600a077824 */ /* 0x000fc800078e0221 */
[----:B------:R-:W-:-:S08]  /*1a1e0*/  IMAD.IADD R7, R4, 0x1, R7 ;  /* 0x0000000104077824 */ /* 0x000fd000078e0207 */
[----:B------:R-:W3:Y:S01]  /*1a1f0*/  @!P1 LDC.64 R4, c[0x0][0x428] ;  /* 0x00010a00ff049b82 */ /* 0x000ee20000000a00 */
[----:B------:R-:W-:-:S07]  /*1a200*/  IMAD.MOV.U32 R11, RZ, RZ, R7 ;  /* 0x000000ffff0b7224 */ /* 0x000fce00078e0007 */
[----:B------:R-:W4:Y:S01]  /*1a210*/  @!P1 LDC.64 R8, c[0x0][0x418] ;  /* 0x00010600ff089b82 */ /* 0x000f220000000a00 */
[----:B-1----:R-:W-:-:S05]  /*1a220*/  @P0 IMAD.HI.U32 R2, R7, R2, RZ ;  /* 0x0000000207020227 */ /* 0x002fca00078e00ff */
[----:B0-----:R-:W-:-:S04]  /*1a230*/  @P0 SHF.R.U32.HI R11, RZ, R3, R2 ;  /* 0x00000003ff0b0219 */ /* 0x001fc80000011602 */
[--C-:B------:R-:W-:Y:S01]  /*1a240*/  @!P1 SHF.R.S32.HI R3, RZ, 0x1f, R11.reuse ;  /* 0x0000001fff039819 */ /* 0x100fe2000001140b */
[----:B------:R-:W-:-:S04]  /*1a250*/  @!P1 IMAD.MOV.U32 R2, RZ, RZ, R11 ;  /* 0x000000ffff029224 */ /* 0x000fc800078e000b */
[----:B---3--:R-:W-:-:S04]  /*1a260*/  @!P1 IMAD.WIDE.U32 R2, R28, R4, R2 ;  /* 0x000000041c029225 */ /* 0x008fc800078e0002 */
[----:B------:R-:W-:-:S04]  /*1a270*/  @!P1 IMAD R4, R34, R4, RZ ;  /* 0x0000000422049224 */ /* 0x000fc800078e02ff */
[----:B------:R-:W-:Y:S01]  /*1a280*/  @!P1 IMAD R5, R28, R5, R4 ;  /* 0x000000051c059224 */ /* 0x000fe200078e0204 */
[----:B----4-:R-:W-:-:S03]  /*1a290*/  @!P1 LEA R8, P0, R2, R8, 0x2 ;  /* 0x0000000802089211 */ /* 0x010fc600078010ff */
[----:B------:R-:W-:Y:S02]  /*1a2a0*/  @!P1 IMAD.IADD R3, R5, 0x1, R3 ;  /* 0x0000000105039824 */ /* 0x000fe400078e0203 */
[----:B------:R-:W-:-:S03]  /*1a2b0*/  IMAD.MOV.U32 R5, RZ, RZ, RZ ;  /* 0x000000ffff057224 */ /* 0x000fc600078e00ff */
[----:B------:R-:W-:Y:S01]  /*1a2c0*/  @!P1 LEA.HI.X R9, R2, R9, R3, 0x2, P0 ;  /* 0x0000000902099211 */ /* 0x000fe200000f1403 */
[----:B------:R-:W-:-:S04]  /*1a2d0*/  VIADD R24, R24, 0x1 ;  /* 0x0000000118187836 */ /* 0x000fc80000000000 */
[----:B------:R0:W5:Y:S01]  /*1a2e0*/  @!P1 LDG.E R5, desc[UR60][R8.64] ;  /* 0x0000003c08059981 */ /* 0x000162000c1e1900 */
[----:B------:R-:W-:-:S04]  /*1a2f0*/  ISETP.NE.AND P0, PT, R24, 0x2, PT ;  /* 0x000000021800780c */ /* 0x000fc80003f05270 */
[----:B------:R-:W-:Y:S02]  /*1a300*/  SEL R3, RZ, 0x1, P0 ;  /* 0x00000001ff037807 */ /* 0x000fe40000000000 */
[----:B------:R-:W-:Y:S02]  /*1a310*/  IADD3 R2, -R11, RZ, RZ ;  /* 0x000000ff0b027210 */ /* 0x000fe40007ffe1ff */
[----:B------:R-:W-:Y:S01]  /*1a320*/  LOP3.LUT R26, R26, R3, RZ, 0x3c, !PT ;  /* 0x000000031a1a7212 */ /* 0x000fe200078e3cff */
[----:B------:R-:W-:Y:S01]  /*1a330*/  IMAD.MOV.U32 R3, RZ, RZ, R10 ;  /* 0x000000ffff037224 */ /* 0x000fe200078e000a */
[----:B------:R-:W-:Y:S05]  /*1a340*/  YIELD ;  /* 0x0000000000007946 */ /* 0x000fea0003800000 */
[----:B------:R-:W-:Y:S01]  /*1a350*/  SEL R24, R24, RZ, P0 ;  /* 0x000000ff18187207 */ /* 0x000fe20000000000 */
[----:B------:R-:W-:Y:S01]  /*1a360*/  IMAD R6, R6, R2, R7 ;  /* 0x0000000206067224 */ /* 0x000fe200078e0207 */
[----:B------:R-:W-:Y:S01]  /*1a370*/  ISETP.GT.AND P2, PT, R3, R32, PT ;  /* 0x000000200300720c */ /* 0x000fe20003f44270 */
[----:B------:R-:W-:Y:S01]  /*1a380*/  VIADD R10, R10, 0xffffffff ;  /* 0xffffffff0a0a7836 */ /* 0x000fe20000000000 */
[----:B--2---:R-:W-:-:S13]  /*1a390*/  ISETP.NE.AND P1, PT, R12, 0x3, PT ;  /* 0x000000030c00780c */ /* 0x004fda0003f25270 */
[----:B0-----:R-:W-:Y:S05]  /*1a3a0*/  @!P1 BRA `(.L_x_1667) ;  /* 0x0000000000049947 */ /* 0x001fea0003800000 */
[----:B------:R-:W-:Y:S01]  /*1a3b0*/  BPT.TRAP 0x1 ;  /* 0x000000040000795c */ /* 0x000fe20000300000 */
.L_x_1667:
[----:B------:R-:W-:Y:S01]  /*1a3c0*/  IMAD R4, R24, 0x8, R22 ;  /* 0x0000000818047824 */ /* 0x000fe200078e0216 */
[----:B------:R-:W-:Y:S01]  /*1a3d0*/  SHF.L.U32 R21, R26, 0x1f, RZ ;  /* 0x0000001f1a157819 */ /* 0x000fe200000006ff */
[----:B------:R-:W-:Y:S01]  /*1a3e0*/  BSSY B1, `(.L_x_1668) ;  /* 0x0000004000017945 */ /* 0x000fe20003800000 */
[----:B------:R-:W-:Y:S02]  /*1a3f0*/  SHF.R.S32.HI R17, RZ, 0x1f, R6 ;  /* 0x0000001fff117819 */ /* 0x000fe40000011406 */
[----:B------:R-:W0:Y:S02]  /*1a400*/  SYNCS.PHASECHK.TRANS64.TRYWAIT P0, [R4+URZ+0x32440], R21 ;  /* 0x03244015040075a7 */ /* 0x000e24000800017f */
[----:B0-----:R-:W-:Y:S05]  /*1a410*/  @!P0 BRA `(.L_x_1669) ;  /* 0x0000006000c08947 */ /* 0x001fea0003800000 */
.L_x_1867:
[----:B------:R-:W-:Y:S05]  /*1a420*/  BSYNC B1 ;  /* 0x0000000000017941 */ /* 0x000fea0003800000 */
.L_x_1668:
        /* <DEDUP_REMOVED lines=47> */
[----:B-1----:R-:W-:-:S04]  /*1a720*/  IADD3 R2, P0, R2, R0, RZ ;  /* 0x0000000002027210 */ /* 0x002fc80007f1e0ff */
[----:B--2---:R-:W-:-:S05]  /*1a730*/  IADD3.X R3, RZ, R3, RZ, P0, !PT ;  /* 0x00000003ff037210 */ /* 0x004fca00007fe4ff */
[----:B------:R1:W-:Y:S04]  /*1a740*/  LDGSTS.E.BYPASS.LTC128B.128 [R7+0x1e400], desc[UR60][R2.64], !P1 ;  /* 0x1e40000002077fae */ /* 0x0003e8000c901d7c */
[----:B-1-3--:R1:W2:Y:S02]  /*1a750*/  SHFL.IDX PT, R2, R8, 0x5, 0x181f ;  /* 0x00b81f0008027f89 */ /* 0x00a2a400000e0000 */
.L_x_1881:
        /* <DEDUP_REMOVED lines=8> */
.L_x_1671:
[----:B------:R-:W-:Y:S02]  /*1a7e0*/  PLOP3.LUT P1, PT, P1, P0, PT, 0xa2, 0x0 ;  /* 0x000000000000781c */ /* 0x000fe40000f21472 */
[----:B------:R-:W-:-:S08]  /*1a7f0*/  @P0 R2UR P1, UR4, R4 ;  /* 0x00000000040402ca */ /* 0x000fd00000020000 */
[----:B------:R-:W-:-:S05]  /*1a800*/  @P0 PLOP3.LUT P0, PT, P1, PT, PT, 0x80, 0x0 ;  /* 0x000000000000081c */ /* 0x000fca0000f0f070 */
[----:B------:R-:W-:Y:S01]  /*1a810*/  @!P1 SYNCS.ARRIVE.TRANS64.RED.A0T1 RZ, [UR4+0x32430], RZ ;  /* 0x032430ffffff99a7 */ /* 0x000fe20008200404 */
[----:B------:R-:W-:Y:S07]  /*1a820*/  @!P1 ARRIVES.LDGSTSBAR.64.TRANSCNT [UR4+0x32430] ;  /* 0x03243000ff0099b0 */ /* 0x000fee0008000a84 */
[----:B------:R-:W-:Y:S05]  /*1a830*/  @P0 BRA.U.ANY `(.L_x_1671) ;  /* 0xfffffffd00e80947 */ /* 0x000fea000393ffff */
[----:B------:R-:W-:Y:S01]  /*1a840*/  NOP ;  /* 0x0000000000007918 */ /* 0x000fe20000000000 */
[----:B--2---:R-:W2:Y:S02]  /*1a850*/  LDL R2, [R1+0x68] ;  /* 0x0000680001027983 */ /* 0x004ea40000100800 */
[----:B--2---:R-:W-:-:S13]  /*1a860*/  ISETP.NE.AND P3, PT, R2, 0x3, PT ;  /* 0x000000030200780c */ /* 0x004fda0003f65270 */
[----:B------:R-:W-:Y:S05]  /*1a870*/  @!P3 BRA `(.L_x_1672) ;  /* 0x000000000004b947 */ /* 0x000fea0003800000 */
[----:B------:R-:W-:Y:S01]  /*1a880*/  BPT.TRAP 0x1 ;  /* 0x000000040000795c */ /* 0x000fe20000300000 */
.L_x_1672:
[----:B------:R2:W-:Y:S01]  /*1a890*/  SYNCS.ARRIVE.TRANS64.A1T0 RZ, [R4+URZ+0x32430], RZ ;  /* 0x032430ff04ff79a7 */ /* 0x0005e2000810003f */
[----:B------:R-:W-:Y:S05]  /*1a8a0*/  @!P3 BRA `(.L_x_1673) ;  /* 0x000000000004b947 */ /* 0x000fea0003800000 */
[----:B------:R-:W-:Y:S01]  /*1a8b0*/  BPT.TRAP 0x1 ;  /* 0x000000040000795c */ /* 0x000fe20000300000 */
.L_x_1673:
[----:B------:R-:W3:Y:S01]  /*1a8c0*/  SYNCS.PHASECHK.TRANS64.TRYWAIT P0, [R4+URZ+0x32460], R21 ;  /* 0x03246015040075a7 */ /* 0x000ee2000800017f */
[----:B------:R-:W-:Y:S04]  /*1a8d0*/  BSSY B1, `(.L_x_1674) ;  /* 0x0000002000017945 */ /* 0x000fe80003800000 */
[----:B---3--:R-:W-:Y:S05]  /*1a8e0*/  @!P0 BRA `(.L_x_1675) ;  /* 0x0000006400448947 */ /* 0x008fea0003800000 */
.L_x_1882:
[----:B------:R-:W-:Y:S05]  /*1a8f0*/  BSYNC B1 ;  /* 0x0000000000017941 */ /* 0x000fea0003800000 */
.L_x_1674:
        /* <DEDUP_REMOVED lines=67> */
.L_x_1896:
        /* <DEDUP_REMOVED lines=11> */
.L_x_1677:
[----:B------:R-:W-:Y:S02]  /*1ade0*/  PLOP3.LUT P1, PT, P1, P0, PT, 0xa2, 0x0 ;  /* 0x000000000000781c */ /* 0x000fe40000f21472 */
[----:B------:R-:W-:-:S08]  /*1adf0*/  @P0 R2UR P1, UR4, R4 ;  /* 0x00000000040402ca */ /* 0x000fd00000020000 */
[----:B------:R-:W-:-:S05]  /*1ae00*/  @P0 PLOP3.LUT P0, PT, P1, PT, PT, 0x80, 0x0 ;  /* 0x000000000000081c */ /* 0x000fca0000f0f070 */
[----:B------:R-:W-:Y:S01]  /*1ae10*/  @!P1 SYNCS.ARRIVE.TRANS64.RED.A0T1 RZ, [UR4+0x32450], RZ ;  /* 0x032450ffffff99a7 */ /* 0x000fe20008200404 */
[----:B------:R-:W-:Y:S07]  /*1ae20*/  @!P1 ARRIVES.LDGSTSBAR.64.TRANSCNT [UR4+0x32450] ;  /* 0x03245000ff0099b0 */ /* 0x000fee0008000a84 */
[----:B------:R-:W-:Y:S05]  /*1ae30*/  @P0 BRA.U.ANY `(.L_x_1677) ;  /* 0xfffffffd00e80947 */ /* 0x000fea000393ffff */
[----:B------:R-:W-:Y:S01]  /*1ae40*/  NOP ;  /* 0x0000000000007918 */ /* 0x000fe20000000000 */
[----:B0-----:R-:W4:Y:S02]  /*1ae50*/  LDL R2, [R1+0x68] ;  /* 0x0000680001027983 */ /* 0x001f240000100800 */
[----:B----4-:R-:W-:-:S13]  /*1ae60*/  ISETP.NE.AND P3, PT, R2, 0x3, PT ;  /* 0x000000030200780c */ /* 0x010fda0003f65270 */
[----:B------:R-:W-:Y:S05]  /*1ae70*/  @!P3 BRA `(.L_x_1678) ;  /* 0x000000000004b947 */ /* 0x000fea0003800000 */
[----:B------:R-:W-:Y:S01]  /*1ae80*/  BPT.TRAP 0x1 ;  /* 0x000000040000795c */ /* 0x000fe20000300000 */
.L_x_1678:
[----:B------:R0:W-:Y:S01]  /*1ae90*/  SYNCS.ARRIVE.TRANS64.A1T0 RZ, [R4+URZ+0x32450], RZ ;  /* 0x032450ff04ff79a7 */ /* 0x0001e2000810003f */
[----:B------:R-:W-:Y:S05]  /*1aea0*/  @P2 BRA `(.L_x_1679) ;  /* 0xfffffff000982947 */ /* 0x000fea000383ffff */
.L_x_1666:
[----:B------:R-:W-:Y:S05]  /*1aeb0*/  BSYNC B0 ;  /* 0x0000000000007941 */ /* 0x000fea0003800000 */
.L_x_1665:
        /* <DEDUP_REMOVED lines=21> */
.L_x_1681:
[----:B------:R-:W-:Y:S05]  /*1b010*/  BSYNC B0 ;  /* 0x0000000000007941 */ /* 0x000fea0003800000 */
.L_x_1680:
[----:B------:R-:W-:-:S07]  /*1b020*/  SEL R24, R24, RZ, P0 ;  /* 0x000000ff18187207 */ /* 0x000fce0000000000 */
.L_x_1634:
[----:B------:R-:W-:Y:S05]  /*1b030*/  BSYNC B7 ;  /* 0x0000000000077941 */ /* 0x000fea0003800000 */
.L_x_1632:
[----:B------:R-:W4:Y:S02]  /*1b040*/  LDL R0, [R1] ;  /* 0x0000000001007983 */ /* 0x000f240000100800 */
[----:B----4-:R-:W-:-:S13]  /*1b050*/  LOP3.LUT P0, RZ, R0, 0x1000, RZ, 0xc0, !PT ;  /* 0x0000100000ff7812 */ /* 0x010fda000780c0ff */
[----:B------:R-:W-:Y:S05]  /*1b060*/  @!P0 BRA `(.L_x_1682) ;  /* 0x0000000000248947 */ /* 0x000fea0003800000 */
[----:B------:R-:W-:Y:S05]  /*1b070*/  WARPSYNC.ALL ;  /* 0x0000000000007948 */ /* 0x000fea0003800000 */
[----:B------:R-:W4:Y:S08]  /*1b080*/  S2UR UR5, SR_CgaCtaId ;  /* 0x00000000000579c3 */ /* 0x000f300000008800 */
[----:B------:R-:W-:Y:S06]  /*1b090*/  BAR.SYNC.DEFER_BLOCKING 0x5, 0x180 ;  /* 0x0146000000007b1d */ /* 0x000fec0000010000 */
[----:B------:R-:W-:-:S02]  /*1b0a0*/  UMOV UR4, 0x400 ;  /* 0x0000040000047882 */ /* 0x000fc40000000000 */
[----:B----4-:R-:W-:-:S06]  /*1b0b0*/  ULEA UR4, UR5, UR4, 0x18 ;  /* 0x0000000405047291 */ /* 0x010fcc000f8ec03f */
[----:B0-----:R-:W-:-:S05]  /*1b0c0*/  MOV R22, UR4 ;  /* 0x0000000400167c02 */ /* 0x001fca0008000f00 */
[----:B------:R0:W4:Y:S01]  /*1b0d0*/  LDS.128 R16, [R22+0x324d0] ;  /* 0x0324d00016107984 */ /* 0x0001220000000c00 */
[----:B------:R-:W-:Y:S06]  /*1b0e0*/  BAR.ARV 0x4, 0x180 ;  /* 0x0106000000007b1d */ /* 0x000fec0000002000 */
[----:B------:R-:W-:Y:S05]  /*1b0f0*/  BRA `(.L_x_1683) ;  /* 0x0000000800d07947 */ /* 0x000fea0003800000 */
.L_x_1682:
[----:B------:R-:W4:Y:S01]  /*1b100*/  S2R R9, SR_TID.X ;  /* 0x0000000000097919 */ /* 0x000f220000002100 */
[----:B------:R-:W-:Y:S01]  /*1b110*/  UMOV UR4, 0xffffffff ;  /* 0xffffffff00047882 */ /* 0x000fe20000000000 */
[----:B----4-:R-:W-:-:S04]  /*1b120*/  LOP3.LUT R9, R9, 0x1f, RZ, 0xc0, !PT ;  /* 0x0000001f09097812 */ /* 0x010fc800078ec0ff */
[----:B------:R-:W-:Y:S01]  /*1b130*/  ISETP.NE.AND P0, PT, R9, 0x1f, PT ;  /* 0x0000001f0900780c */ /* 0x000fe20003f05270 */
[----:B------:R-:W-:-:S12]  /*1b140*/  BRA.DIV UR4, `(.L_x_1684) ;  /* 0x0000006604087947 */ /* 0x000fd8000b800000 */
[----:B0-----:R-:W-:Y:S01]  /*1b150*/  IMAD.IADD R7, R19, 0x1, R9 ;  /* 0x0000000113077824 */ /* 0x001fe200078e0209 */
[----:B------:R-:W-:-:S04]  /*1b160*/  ULDC UR4, c[0x0][0xd3c] ;  /* 0x00034f0000047ab9 */ /* 0x000fc80000000800 */
[----:B------:R-:W-:-:S13]  /*1b170*/  ISETP.GE.OR P1, PT, R7, UR4, !P0 ;  /* 0x0000000407007c0c */ /* 0x000fda000c726670 */
[----:B------:R-:W0:Y:S08]  /*1b180*/  @!P1 LDC.64 R2, c[0x0][0xd80] ;  /* 0x00036000ff029b82 */ /* 0x000e300000000a00 */
[----:B--23--:R-:W2:Y:S01]  /*1b190*/  @!P1 LDC.64 R4, c[0x0][0xd78] ;  /* 0x00035e00ff049b82 */ /* 0x00cea20000000a00 */
[----:B0-----:R-:W-:-:S05]  /*1b1a0*/  @!P1 IMAD.WIDE R2, R7, 0x4, R2 ;  /* 0x0000000407029825 */ /* 0x001fca00078e0202 */
[----:B------:R2:W3:Y:S02]  /*1b1b0*/  @!P1 LDG.E R8, desc[UR60][R2.64] ;  /* 0x0000003c02089981 */ /* 0x0004e4000c1e1900 */
[----:B--2---:R-:W-:-:S05]  /*1b1c0*/  @!P1 IMAD.WIDE R2, R7, 0x4, R4 ;  /* 0x0000000407029825 */ /* 0x004fca00078e0204 */
[----:B------:R-:W2:Y:S01]  /*1b1d0*/  @!P1 LDG.E R5, desc[UR60][R2.64] ;  /* 0x0000003c02059981 */ /* 0x000ea2000c1e1900 */
[----:B------:R-:W-:Y:S01]  /*1b1e0*/  IMAD.MOV.U32 R7, RZ, RZ, RZ ;  /* 0x000000ffff077224 */ /* 0x000fe200078e00ff */
[C---:B------:R-:W-:Y:S01]  /*1b1f0*/  ISETP.GE.U32.AND P2, PT, R9.reuse, 0x2, PT ;  /* 0x000000020900780c */ /* 0x040fe20003f46070 */
[----:B------:R-:W-:Y:S01]  /*1b200*/  IMAD.MOV.U32 R4, RZ, RZ, RZ ;  /* 0x000000ffff047224 */ /* 0x000fe200078e00ff */
[C---:B------:R-:W-:Y:S01]  /*1b210*/  ISETP.GE.U32.AND P3, PT, R9.reuse, 0x4, PT ;  /* 0x000000040900780c */ /* 0x040fe20003f66070 */
[----:B------:R-:W-:Y:S01]  /*1b220*/  SHFL.IDX PT, R0, R16, RZ, 0x1f ;  /* 0x00001fff10007589 */ /* 0x000fe200000e0000 */
[C---:B------:R-:W-:Y:S02]  /*1b230*/  ISETP.GE.U32.AND P4, PT, R9.reuse, 0x8, PT ;  /* 0x000000080900780c */ /* 0x040fe40003f86070 */
[----:B------:R-:W-:Y:S01]  /*1b240*/  ISETP.GE.U32.AND P5, PT, R9, 0x10, PT ;  /* 0x000000100900780c */ /* 0x000fe20003fa6070 */
[----:B------:R0:W-:Y:S02]  /*1b250*/  SHFL.IDX PT, R6, R16, 0x1, 0x1f ;  /* 0x00201f0010067f89 */ /* 0x0001e400000e0000 */
[----:B0-----:R-:W-:-:S02]  /*1b260*/  IMAD.MOV.U32 R16, RZ, RZ, RZ ;  /* 0x000000ffff107224 */ /* 0x001fc400078e00ff */
[----:B---3--:R-:W-:Y:S02]  /*1b270*/  @!P1 IMAD.MOV.U32 R7, RZ, RZ, R8 ;  /* 0x000000ffff079224 */ /* 0x008fe400078e0008 */
[----:B--2---:R-:W-:Y:S01]  /*1b280*/  @!P1 IMAD.MOV.U32 R4, RZ, RZ, R5 ;  /* 0x000000ffff049224 */ /* 0x004fe200078e0005 */
        /* <DEDUP_REMOVED lines=17> */
[----:B------:R0:W2:Y:S02]  /*1b3a0*/  SHFL.IDX PT, R14, R3, 0x1f, 0x1f ;  /* 0x03e01f00030e7f89 */ /* 0x0000a400000e0000 */
.L_x_1906:
[----:B------:R-:W-:Y:S02]  /*1b3b0*/  ULDC UR4, c[0x0][0xd38] ;  /* 0x00034e0000047ab9 */ /* 0x000fe40000000800 */
[----:B------:R-:W-:-:S05]  /*1b3c0*/  MOV R5, UR4 ;  /* 0x0000000400057c02 */ /* 0x000fca0008000f00 */
[----:B--2---:R-:W-:-:S04]  /*1b3d0*/  IMAD R9, R14, R5, RZ ;  /* 0x000000050e097224 */ /* 0x004fc800078e02ff */
[----:B------:R-:W-:-:S05]  /*1b3e0*/  IMAD.IADD R6, R6, 0x1, R9 ;  /* 0x0000000106067824 */ /* 0x000fca00078e0209 */
[----:B------:R-:W-:-:S13]  /*1b3f0*/  ISETP.GT.AND P6, PT, R6, R0, PT ;  /* 0x000000000600720c */ /* 0x000fda0003fc4270 */
[----:B------:R-:W-:Y:S05]  /*1b400*/  @P6 BRA `(.L_x_1685) ;  /* 0x0000000000a46947 */ /* 0x000fea0003800000 */
.L_x_1688:
[----:B------:R-:W2:Y:S01]  /*1b410*/  LDC R2, c[0x0][0xd3c] ;  /* 0x00034f00ff027b82 */ /* 0x000ea20000000800 */
[----:B------:R-:W-:-:S05]  /*1b420*/  VIADD R19, R19, 0x1f ;  /* 0x0000001f13137836 */ /* 0x000fca0000000000 */
[----:B--2---:R-:W-:-:S13]  /*1b430*/  ISETP.GE.AND P6, PT, R19, R2, PT ;  /* 0x000000021300720c */ /* 0x004fda0003fc6270 */
[----:B------:R-:W-:Y:S05]  /*1b440*/  @P6 BRA `(.L_x_1686) ;  /* 0x0000000400b86947 */ /* 0x000fea0003800000 */
[----:B0-----:R-:W0:Y:S01]  /*1b450*/  S2R R3, SR_TID.X ;  /* 0x0000000000037919 */ /* 0x001e220000002100 */
[----:B------:R-:W-:Y:S01]  /*1b460*/  IMAD.MOV.U32 R7, RZ, RZ, RZ ;  /* 0x000000ffff077224 */ /* 0x000fe200078e00ff */
[----:B0-----:R-:W-:-:S05]  /*1b470*/  LOP3.LUT R3, R3, 0x1f, RZ, 0xc0, !PT ;  /* 0x0000001f03037812 */ /* 0x001fca00078ec0ff */
[----:B------:R-:W-:-:S05]  /*1b480*/  IMAD.IADD R9, R19, 0x1, R3 ;  /* 0x0000000113097824 */ /* 0x000fca00078e0203 */
[----:B------:R-:W-:-:S13]  /*1b490*/  ISETP.GE.OR P6, PT, R9, R2, !P0 ;  /* 0x000000020900720c */ /* 0x000fda00047c6670 */
[----:B------:R-:W0:Y:S08]  /*1b4a0*/  @!P6 LDC.64 R2, c[0x0][0xd80] ;  /* 0x00036000ff02eb82 */ /* 0x000e300000000a00 */
[----:B------:R-:W2:Y:S01]  /*1b4b0*/  @!P6 LDC.64 R4, c[0x0][0xd78] ;  /* 0x00035e00ff04eb82 */ /* 0x000ea20000000a00 */
[----:B0-----:R-:W-:-:S05]  /*1b4c0*/  @!P6 IMAD.WIDE R2, R9, 0x4, R2 ;  /* 0x000000040902e825 */ /* 0x001fca00078e0202 */
[----:B------:R2:W3:Y:S02]  /*1b4d0*/  @!P6 LDG.E R7, desc[UR60][R2.64] ;  /* 0x0000003c0207e981 */ /* 0x0004e4000c1e1900 */
[----:B--2---:R-:W-:-:S04]  /*1b4e0*/  @!P6 IMAD.WIDE R2, R9, 0x4, R4 ;  /* 0x000000040902e825 */ /* 0x004fc800078e0204 */
[----:B------:R-:W-:-:S06]  /*1b4f0*/  IMAD.MOV.U32 R4, RZ, RZ, RZ ;  /* 0x000000ffff047224 */ /* 0x000fcc00078e00ff */
[----:B------:R-:W3:Y:S01]  /*1b500*/  @!P6 LDG.E R4, desc[UR60][R2.64] ;  /* 0x0000003c0204e981 */ /* 0x000ee2000c1e1900 */
[----:B------:R-:W-:Y:S01]  /*1b510*/  UMOV UR4, 0xffffffff ;  /* 0xffffffff00047882 */ /* 0x000fe20000000000 */
[----:B---3--:R-:W-:Y:S02]  /*1b520*/  IMAD R13, R4, R7, RZ ;  /* 0x00000007040d7224 */ /* 0x008fe400078e02ff */
        /* <DEDUP_REMOVED lines=17> */
.L_x_1914:
[----:B------:R-:W-:Y:S02]  /*1b640*/  ULDC UR4, c[0x0][0xd38] ;  /* 0x00034e0000047ab9 */ /* 0x000fe40000000800 */
[----:B------:R-:W-:-:S04]  /*1b650*/  IMAD.U32 R5, RZ, RZ, UR4 ;  /* 0x00000004ff057e24 */ /* 0x000fc8000f8e00ff */
[----:B--2---:R-:W-:-:S05]  /*1b660*/  IMAD R9, R14, R5, RZ ;  /* 0x000000050e097224 */ /* 0x004fca00078e02ff */
[----:B------:R-:W-:-:S04]  /*1b670*/  IADD3 R6, R9, R6, RZ ;  /* 0x0000000609067210 */ /* 0x000fc80007ffe0ff */
[----:B------:R-:W-:-:S13]  /*1b680*/  ISETP.GT.AND P6, PT, R6, R0, PT ;  /* 0x000000000600720c */ /* 0x000fda0003fc4270 */
[----:B------:R-:W-:Y:S05]  /*1b690*/  @!P6 BRA `(.L_x_1688) ;  /* 0xfffffffc005ce947 */ /* 0x000fea000383ffff */
.L_x_1685:
[----:B------:R-:W-:Y:S01]  /*1b6a0*/  IMAD.IADD R2, R6, 0x1, -R9 ;  /* 0x0000000106027824 */ /* 0x000fe200078e0a09 */
[----:B------:R-:W-:-:S03]  /*1b6b0*/  UMOV UR4, 0xffffffff ;  /* 0xffffffff00047882 */ /* 0x000fc60000000000 */
[----:B------:R-:W-:-:S05]  /*1b6c0*/  IMAD R9, R3, R5, R2 ;  /* 0x0000000503097224 */ /* 0x000fca00078e0202 */
[----:B------:R-:W-:Y:S01]  /*1b6d0*/  ISETP.GT.AND P6, PT, R9, R0, PT ;  /* 0x000000000900720c */ /* 0x000fe20003fc4270 */
[----:B------:R-:W-:-:S12]  /*1b6e0*/  BRA.DIV UR4, `(.L_x_1689) ;  /* 0x0000006604947947 */ /* 0x000fd8000b800000 */
[----:B------:R-:W-:-:S04]  /*1b6f0*/  VOTE.ANY R8, PT, !P6 ;  /* 0x0000000000087806 */ /* 0x000fc800070e0100 */
[----:B------:R-:W2:Y:S02]  /*1b700*/  POPC R6, R8 ;  /* 0x0000000800067309 */ /* 0x000ea40000000000 */
[----:B--2---:R2:W3:Y:S04]  /*1b710*/  SHFL.IDX PT, R7, R7, R6, 0x1f ;  /* 0x00001f0607077589 */ /* 0x0044e800000e0000 */
[----:B------:R2:W4:Y:S02]  /*1b720*/  SHFL.IDX PT, R4, R4, R6, 0x1f ;  /* 0x00001f0604047589 */ /* 0x00052400000e0000 */
.L_x_1919:
[----:B------:R-:W-:-:S13]  /*1b730*/  ISETP.NE.AND P0, PT, R8, RZ, PT ;  /* 0x000000ff0800720c */ /* 0x000fda0003f05270 */
[----:B------:R-:W-:Y:S05]  /*1b740*/  @!P0 BRA `(.L_x_1690) ;  /* 0x0000000000108947 */ /* 0x000fea0003800000 */
[----:B------:R-:W-:Y:S01]  /*1b750*/  UMOV UR4, 0xffffffff ;  /* 0xffffffff00047882 */ /* 0x000fe20000000000 */
[----:B------:R-:W-:Y:S02]  /*1b760*/  VIADD R12, R6, 0xffffffff ;  /* 0xffffffff060c7836 */ /* 0x000fe40000000000 */
[----:B------:R-:W-:Y:S05]  /*1b770*/  BRA.DIV UR4, `(.L_x_1691) ;  /* 0x0000006604cc7947 */ /* 0x000fea000b800000 */
[----:B------:R0:W0:Y:S02]  /*1b780*/  SHFL.IDX PT, R16, R3, R12, 0x1f ;  /* 0x00001f0c03107589 */ /* 0x00002400000e0000 */
.L_x_1690:
[----:B---3--:R-:W-:Y:S01]  /*1b790*/  IABS R8, R7 ;  /* 0x0000000700087213 */ /* 0x008fe20000000000 */
[----:B0-----:R-:W-:Y:S01]  /*1b7a0*/  IMAD R16, R16, R5, R2 ;  /* 0x0000000510107224 */ /* 0x001fe200078e0202 */
[----:B----4-:R-:W-:Y:S01]  /*1b7b0*/  IABS R5, R4 ;  /* 0x0000000400057213 */ /* 0x010fe20000000000 */
[----:B------:R-:W-:Y:S01]  /*1b7c0*/  IMAD.MOV.U32 R2, RZ, RZ, RZ ;  /* 0x000000ffff027224 */ /* 0x000fe200078e00ff */
[----:B------:R-:W0:Y:S01]  /*1b7d0*/  I2F.RP R9, R8 ;  /* 0x0000000800097306 */ /* 0x000e220000209400 */
[----:B------:R-:W-:Y:S02]  /*1b7e0*/  IMAD.IADD R0, R0, 0x1, -R16 ;  /* 0x0000000100007824 */ /* 0x000fe400078e0a10 */
[----:B------:R-:W-:-:S05]  /*1b7f0*/  IMAD.IADD R19, R6, 0x1, R19 ;  /* 0x0000000106137824 */ /* 0x000fca00078e0213 */
[----:B------:R-:W3:Y:S08]  /*1b800*/  I2F.RP R10, R5 ;  /* 0x00000005000a7306 */ /* 0x000ef00000209400 */
[----:B0-----:R-:W0:Y:S08]  /*1b810*/  MUFU.RCP R9, R9 ;  /* 0x0000000900097308 */ /* 0x001e300000001000 */
[----:B---3--:R-:W-:Y:S01]  /*1b820*/  MUFU.RCP R10, R10 ;  /* 0x0000000a000a7308 */ /* 0x008fe20000001000 */
[----:B0-----:R-:W-:-:S07]  /*1b830*/  VIADD R3, R9, 0xffffffe ;  /* 0x0ffffffe09037836 */ /* 0x001fce0000000000 */
        /* <DEDUP_REMOVED lines=12> */
[----:B------:R-:W-:Y:S01]  /*1b900*/  @!P1 IMAD.IADD R11, R11, 0x1, -R8 ;  /* 0x000000010b0b9824 */ /* 0x000fe200078e0a08 */
[----:B------:R-:W-:Y:S01]  /*1b910*/  @!P1 IADD3 R9, R9, 0x1, RZ ;  /* 0x0000000109099810 */ /* 0x000fe20007ffe0ff */
[----:B0-----:R-:W-:Y:S01]  /*1b920*/  IMAD.MOV R2, RZ, RZ, -R3 ;  /* 0x000000ffff027224 */ /* 0x001fe200078e0a03 */
[----:B------:R-:W-:Y:S02]  /*1b930*/  ISETP.NE.AND P1, PT, R7, RZ, PT ;  /* 0x000000ff0700720c */ /* 0x000fe40003f25270 */
[----:B------:R-:W-:Y:S01]  /*1b940*/  ISETP.GE.U32.AND P0, PT, R11, R8, PT ;  /* 0x000000080b00720c */ /* 0x000fe20003f06070 */
[----:B------:R-:W-:Y:S02]  /*1b950*/  IMAD R11, R2, R5, RZ ;  /* 0x00000005020b7224 */ /* 0x000fe400078e02ff */
        /* <DEDUP_REMOVED lines=26> */
[----:B------:R-:W-:-:S05]  /*1bb00*/  IMAD R4, R4, 0x1000000, R8 ;  /* 0x0100000004047824 */ /* 0x000fca00078e0208 */
[----:B------:R-:W-:Y:S01]  /*1bb10*/  LEA R18, R9, R4, 0x10 ;  /* 0x0000000409127211 */ /* 0x000fe200078e80ff */
[----:B------:R-:W-:Y:S06]  /*1bb20*/  BRA `(.L_x_1692) ;  /* 0x00000000001c7947 */ /* 0x000fec0003800000 */
.L_x_1686:
[----:B------:R-:W-:Y:S01]  /*1bb30*/  UMOV UR4, URZ ;  /* 0x0000003f00047c82 */ /* 0x000fe20008000000 */
[----:B------:R-:W-:Y:S01]  /*1bb40*/  UMOV UR5, URZ ;  /* 0x0000003f00057c82 */ /* 0x000fe20008000000 */
[----:B------:R-:W-:Y:S01]  /*1bb50*/  ULDC UR6, c[0x0][0xd3c] ;  /* 0x00034f0000067ab9 */ /* 0x000fe20000000800 */
[----:B------:R-:W-:Y:S02]  /*1bb60*/  IMAD.MOV.U32 R16, RZ, RZ, R0 ;  /* 0x000000ffff107224 */ /* 0x000fe400078e0000 */
[----:B------:R-:W-:Y:S02]  /*1bb70*/  IMAD.U32 R17, RZ, RZ, UR4 ;  /* 0x00000004ff117e24 */ /* 0x000fe4000f8e00ff */
[----:B------:R-:W-:Y:S02]  /*1bb80*/  IMAD.U32 R18, RZ, RZ, UR5 ;  /* 0x00000005ff127e24 */ /* 0x000fe4000f8e00ff */
[----:B------:R-:W-:-:S07]  /*1bb90*/  IMAD.U32 R19, RZ, RZ, UR6 ;  /* 0x00000006ff137e24 */ /* 0x000fce000f8e00ff */
.L_x_1692:
[----:B------:R-:W3:Y:S01]  /*1bba0*/  S2R R0, SR_TID.X ;  /* 0x0000000000007919 */ /* 0x000ee20000002100 */
[----:B------:R-:W-:Y:S05]  /*1bbb0*/  WARPSYNC.ALL ;  /* 0x0000000000007948 */ /* 0x000fea0003800000 */
[----:B------:R-:W-:Y:S01]  /*1bbc0*/  BAR.SYNC.DEFER_BLOCKING 0x4, 0x180 ;  /* 0x0106000000007b1d */ /* 0x000fe20000010000 */
[----:B---3--:R-:W-:-:S04]  /*1bbd0*/  LOP3.LUT R0, R0, 0x1f, RZ, 0xc0, !PT ;  /* 0x0000001f00007812 */ /* 0x008fc800078ec0ff */
[----:B------:R-:W-:-:S13]  /*1bbe0*/  ISETP.NE.AND P0, PT, R0, RZ, PT ;  /* 0x000000ff0000720c */ /* 0x000fda0003f05270 */
[----:B0-----:R-:W0:Y:S01]  /*1bbf0*/  @!P0 S2R R3, SR_CgaCtaId ;  /* 0x0000000000038919 */ /* 0x001e220000008800 */
[----:B------:R-:W-:-:S04]  /*1bc00*/  @!P0 MOV R0, 0x400 ;  /* 0x0000040000008802 */ /* 0x000fc80000000f00 */
[----:B0-----:R-:W-:-:S05]  /*1bc10*/  @!P0 LEA R22, R3, R0, 0x18 ;  /* 0x0000000003168211 */ /* 0x001fca00078ec0ff */
[----:B------:R0:W-:Y:S01]  /*1bc20*/  @!P0 STS.128 [R22+0x324d0], R16 ;  /* 0x0324d01016008388 */ /* 0x0001e20000000c00 */
[----:B------:R-:W-:Y:S06]  /*1bc30*/  BAR.ARV 0x5, 0x180 ;  /* 0x0146000000007b1d */ /* 0x000fec0000002000 */
.L_x_1683:
[----:B------:R-:W-:Y:S02]  /*1bc40*/  ULDC UR4, c[0x0][0xd3c] ;  /* 0x00034f0000047ab9 */ /* 0x000fe40000000800 */
[----:B----4-:R-:W-:-:S13]  /*1bc50*/  ISETP.GE.AND P0, PT, R19, UR4, PT ;  /* 0x0000000413007c0c */ /* 0x010fda000bf06270 */
[----:B------:R-:W-:Y:S05]  /*1bc60*/  @!P0 BRA `(.L_x_1693) ;  /* 0xffffff9400588947 */ /* 0x000fea000383ffff */
[----:B------:R-:W-:Y:S05]  /*1bc70*/  BSYNC B8 ;  /* 0x0000000000087941 */ /* 0x000fea0003800000 */
.L_x_1586:
[----:B------:R-:W4:Y:S01]  /*1bc80*/  LDL.LU R0, [R1+0x40] ;  /* 0x0000400001007983 */ /* 0x000f220000300800 */
[----:B------:R-:W-:Y:S01]  /*1bc90*/  BSSY B0, `(.L_x_1694) ;  /* 0x000000b000007945 */ /* 0x000fe20003800000 */
[----:B------:R-:W5:Y:S01]  /*1bca0*/  S2R R5, SR_CgaCtaId ;  /* 0x0000000000057919 */ /* 0x000f620000008800 */
[----:B----4-:R-:W-:-:S05]  /*1bcb0*/  VIADD R0, R0, 0x1 ;  /* 0x0000000100007836 */ /* 0x010fca0000000000 */
[----:B--2---:R-:W-:-:S04]  /*1bcc0*/  LEA.HI R2, R0, R0, RZ, 0x1 ;  /* 0x0000000000027211 */ /* 0x004fc800078f08ff */
[----:B0-----:R-:W-:Y:S02]  /*1bcd0*/  LOP3.LUT R3, R2, 0xfffffffe, RZ, 0xc0, !PT ;  /* 0xfffffffe02037812 */ /* 0x001fe400078ec0ff */
[----:B------:R-:W-:-:S03]  /*1bce0*/  MOV R2, 0x400 ;  /* 0x0000040000027802 */ /* 0x000fc60000000f00 */
[----:B------:R-:W-:Y:S01]  /*1bcf0*/  IMAD.IADD R0, R0, 0x1, -R3 ;  /* 0x0000000100007824 */ /* 0x000fe200078e0a03 */
[----:B-----5:R-:W-:-:S04]  /*1bd00*/  LEA R7, R5, R2, 0x18 ;  /* 0x0000000205077211 */ /* 0x020fc800078ec0ff */
[----:B------:R-:W-:-:S04]  /*1bd10*/  SHF.L.U32 R0, R0, 0x1f, RZ ;  /* 0x0000001f00007819 */ /* 0x000fc800000006ff */
[----:B------:R-:W0:Y:S02]  /*1bd20*/  SYNCS.PHASECHK.TRANS64.TRYWAIT P0, [R7+URZ+0x32420], R0 ;  /* 0x03242000070075a7 */ /* 0x000e24000800017f */
[----:B0-----:R-:W-:Y:S05]  /*1bd30*/  @!P0 BRA `(.L_x_1695) ;  /* 0x0000006000848947 */ /* 0x001fea0003800000 */
.L_x_1922:
[----:B------:R-:W-:Y:S05]  /*1bd40*/  BSYNC B0 ;  /* 0x0000000000007941 */ /* 0x000fea0003800000 */
.L_x_1694:
[----:B------:R-:W-:-:S03]  /*1bd50*/  UMOV UR4, 0xffffffff ;  /* 0xffffffff00047882 */ /* 0x000fc60000000000 */
[----:B------:R-:W-:Y:S05]  /*1bd60*/  BRA.DIV UR4, `(.L_x_1696) ;  /* 0x00000062048c7947 */ /* 0x000fea000b800000 */
[----:B0-----:R-:W0:Y:S02]  /*1bd70*/  S2R R0, SR_TID.X ;  /* 0x0000000000007919 */ /* 0x001e240000002100 */
[----:B0-----:R-:W-:-:S04]  /*1bd80*/  SHF.R.U32.HI R0, RZ, 0x5, R0 ;  /* 0x00000005ff007819 */ /* 0x001fc80000011600 */
[----:B------:R-:W-:-:S05]  /*1bd90*/  LOP3.LUT R0, R0, 0x3, RZ, 0xc0, !PT ;  /* 0x0000000300007812 */ /* 0x000fca00078ec0ff */
[----:B------:R0:W2:Y:S02]  /*1bda0*/  SHFL.IDX PT, R14, R0, RZ, 0x1f ;  /* 0x00001fff000e7589 */ /* 0x0000a400000e0000 */
.L_x_1925:
[----:B--2---:R-:W-:-:S13]  /*1bdb0*/  ISETP.NE.AND P0, PT, R14, RZ, PT ;  /* 0x000000ff0e00720c */ /* 0x004fda0003f05270 */
[----:B------:R-:W-:Y:S05]  /*1bdc0*/  @P0 BRA `(.L_x_1422) ;  /* 0x0000000000880947 */ /* 0x000fea0003800000 */
[----:B------:R-:W-:-:S03]  /*1bdd0*/  UMOV UR4, 0xffffffff ;  /* 0xffffffff00047882 */ /* 0x000fc60000000000 */
[----:B------:R-:W-:Y:S05]  /*1bde0*/  BRA.DIV UR4, `(.L_x_1697) ;  /* 0x0000006204a07947 */ /* 0x000fea000b800000 */
[----:B------:R-:W-:-:S13]  /*1bdf0*/  ELECT P6, URZ, PT ;  /* 0x00000000003f782f */ /* 0x000fda00038c0000 */
.L_x_1928:
[----:B------:R-:W-:Y:S05]  /*1be00*/  @!P6 BRA `(.L_x_1422) ;  /* 0x000000000078e947 */ /* 0x000fea0003800000 */
[----:B0-----:R-:W2:Y:S02]  /*1be10*/  LDL.LU R0, [R1+0x8] ;  /* 0x0000080001007983 */ /* 0x001ea40000300800 */
[----:B--2---:R-:W-:-:S04]  /*1be20*/  LOP3.LUT R0, R0, 0x2, RZ, 0xfc, !PT ;  /* 0x0000000200007812 */ /* 0x004fc800078efcff */
[----:B------:R-:W-:-:S13]  /*1be30*/  ISETP.NE.AND P0, PT, R0, 0x3, PT ;  /* 0x000000030000780c */ /* 0x000fda0003f05270 */
[----:B------:R-:W-:Y:S05]  /*1be40*/  @!P0 BRA `(.L_x_1698) ;  /* 0x0000000000048947 */ /* 0x000fea0003800000 */
[----:B------:R-:W-:Y:S01]  /*1be50*/  BPT.TRAP 0x1 ;  /* 0x000000040000795c */ /* 0x000fe20000300000 */
.L_x_1698:
[----:B------:R-:W-:Y:S01]  /*1be60*/  IMAD R5, R24, 0x8, R7 ;  /* 0x0000000818057824 */ /* 0x000fe200078e0207 */
[----:B------:R-:W-:Y:S01]  /*1be70*/  SHF.L.U32 R0, R26, 0x1f, RZ ;  /* 0x0000001f1a007819 */ /* 0x000fe200000006ff */
[----:B------:R-:W-:-:S03]  /*1be80*/  VIADD R24, R24, 0x1 ;  /* 0x0000000118187836 */ /* 0x000fc60000000000 */
[----:B------:R-:W0:Y:S02]  /*1be90*/  SYNCS.PHASECHK.TRANS64.TRYWAIT P1, [R5+URZ+0x32440], R0 ;  /* 0x03244000050075a7 */ /* 0x000e24000802017f */
[----:B------:R-:W-:-:S04]  /*1bea0*/  ISETP.NE.AND P2, PT, R24, 0x2, PT ;  /* 0x000000021800780c */ /* 0x000fc80003f45270 */
[----:B------:R-:W-:Y:S01]  /*1beb0*/  SEL R3, RZ, 0x1, P2 ;  /* 0x00000001ff037807 */ /* 0x000fe20001000000 */
[----:B0-----:R-:W-:Y:S08]  /*1bec0*/  @!P1 BRA `(.L_x_1699) ;  /* 0x0000006000889947 */ /* 0x001ff00003800000 */
.L_x_1929:
[----:B------:R-:W-:Y:S02]  /*1bed0*/  SEL R24, R24, RZ, P2 ;  /* 0x000000ff18187207 */ /* 0x000fe40001000000 */
[----:B------:R-:W-:Y:S01]  /*1bee0*/  LOP3.LUT R2, R26, R3, RZ, 0x3c, !PT ;  /* 0x000000031a027212 */ /* 0x000fe200078e3cff */
[----:B------:R-:W-:Y:S06]  /*1bef0*/  @!P0 BRA `(.L_x_1700) ;  /* 0x0000000000048947 */ /* 0x000fec0003800000 */
[----:B------:R-:W-:Y:S01]  /*1bf00*/  BPT.TRAP 0x1 ;  /* 0x000000040000795c */ /* 0x000fe20000300000 */
.L_x_1700:
[----:B------:R-:W-:Y:S01]  /*1bf10*/  IMAD R3, R24, 0x8, R7 ;  /* 0x0000000818037824 */ /* 0x000fe200078e0207 */
[----:B------:R-:W-:-:S04]  /*1bf20*/  SHF.L.U32 R2, R2, 0x1f, RZ ;  /* 0x0000001f02027819 */ /* 0x000fc800000006ff */
[----:B------:R-:W2:Y:S02]  /*1bf30*/  SYNCS.PHASECHK.TRANS64.TRYWAIT P1, [R3+URZ+0x32440], R2 ;  /* 0x03244002030075a7 */ /* 0x000ea4000802017f */
[----:B--2---:R-:W-:Y:S05]  /*1bf40*/  @!P1 BRA `(.L_x_1701) ;  /* 0x00000060007c9947 */ /* 0x004fea0003800000 */
.L_x_1930:
[----:B------:R-:W-:Y:S05]  /*1bf50*/  @!P0 BRA `(.L_x_1702) ;  /* 0x0000000000048947 */ /* 0x000fea0003800000 */
[----:B------:R-:W-:Y:S01]  /*1bf60*/  BPT.TRAP 0x1 ;  /* 0x000000040000795c */ /* 0x000fe20000300000 */
.L_x_1702:
[----:B------:R-:W4:Y:S02]  /*1bf70*/  SYNCS.PHASECHK.TRANS64.TRYWAIT P1, [R5+URZ+0x32460], R0 ;  /* 0x03246000050075a7 */ /* 0x000f24000802017f */
[----:B----4-:R-:W-:Y:S05]  /*1bf80*/  @!P1 BRA `(.L_x_1703) ;  /* 0x0000006000809947 */ /* 0x010fea0003800000 */
.L_x_1931:
[----:B------:R-:W-:Y:S05]  /*1bf90*/  @!P0 BRA `(.L_x_1704) ;  /* 0x0000000000048947 */ /* 0x000fea0003800000 */
[----:B------:R-:W-:Y:S01]  /*1bfa0*/  BPT.TRAP 0x1 ;  /* 0x000000040000795c */ /* 0x000fe20000300000 */
.L_x_1704:
[----:B------:R0:W0:Y:S02]  /*1bfb0*/  SYNCS.PHASECHK.TRANS64.TRYWAIT P0, [R3+URZ+0x32460], R2 ;  /* 0x03246002030075a7 */ /* 0x000024000800017f */
[----:B0-----:R-:W-:Y:S05]  /*1bfc0*/  @!P0 NANOSLEEP.SYNCS 0x989680 ;  /* 0x009896800000895d */ /* 0x001fea0003900000 */
[----:B------:R-:W0:Y:S02]  /*1bfd0*/  @!P0 SYNCS.PHASECHK.TRANS64 P0, [R3+URZ+0x32460], R2 ;  /* 0x03246002030085a7 */ /* 0x000e24000800007f */
[----:B0-----:R-:W-:Y:S05]  /*1bfe0*/  @!P0 BRA `(.L_x_1704) ;  /* 0xfffffffc00f08947 */ /* 0x001fea000383ffff */
.L_x_1422:
[----:B------:R-:W-:Y:S05]  /*1bff0*/  BSYNC B9 ;  /* 0x0000000000097941 */ /* 0x000fea0003800000 */
.L_x_1419:
[----:B------:R-:W-:Y:S05]  /*1c000*/  EXIT ;  /* 0x000000000000794d */ /* 0x000fea0003800000 */
.L_x_1442:
[----:B0-----:R0:W1:Y:S02]  /*1c010*/  SYNCS.PHASECHK.TRANS64.TRYWAIT P5, [R0+URZ+0x32490], R93 ;  /* 0x0324905d000075a7 */ /* 0x00106400080a017f */
[----:B-1----:R-:W-:Y:S05]  /*1c020*/  @!P5 NANOSLEEP.SYNCS 0x989680 ;  /* 0x009896800000d95d */ /* 0x002fea0003900000 */
[----:B------:R-:W1:Y:S02]  /*1c030*/  @!P5 SYNCS.PHASECHK.TRANS64 P5, [R0+URZ+0x32490], R93 ;  /* 0x0324905d0000d5a7 */ /* 0x000e6400080a007f */
[----:B-1----:R-:W-:Y:S05]  /*1c040*/  @!P5 BRA `(.L_x_1442) ;  /* 0xfffffffc00f0d947 */ /* 0x002fea000383ffff */
[----:B------:R-:W-:Y:S05]  /*1c050*/  BRA `(.L_x_1705) ;  /* 0xfffffe7400d87947 */ /* 0x000fea000383ffff */
.L_x_1443:
[----:B------:R-:W-:Y:S01]  /*1c060*/  BSSY B1, `(.L_x_1706) ;  /* 0x0000008000017945 */ /* 0x000fe20003800000 */
[----:B------:R-:W-:Y:S01]  /*1c070*/  IMAD.MOV.U32 R13, RZ, RZ, R97 ;  /* 0x000000ffff0d7224 */ /* 0x000fe200078e0061 */
[----:B------:R-:W-:Y:S01]  /*1c080*/  MOV R11, 0x1c1f ;  /* 0x00001c1f000b7802 */ /* 0x000fe20000000f00 */
[----:B------:R-:W-:Y:S02]  /*1c090*/  IMAD.MOV.U32 R12, RZ, RZ, RZ ;  /* 0x000000ffff0c7224 */ /* 0x000fe400078e00ff */
[----:B------:R-:W-:-:S07]  /*1c0a0*/  IMAD.MOV.U32 R15, RZ, RZ, -0x1 ;  /* 0xffffffffff0f7424 */ /* 0x000fce00078e00ff */
[----:B0-----:R-:W-:Y:S05]  /*1c0b0*/  WARPSYNC.COLLECTIVE R15, `(.L_x_1707) ;  /* 0x000000000f087348 */ /* 0x001fea0003c00000 */
[----:B------:R1:W2:Y:S02]  /*1c0c0*/  SHFL.IDX P6, R14, R13, R12, R11 ;  /* 0x0000000c0d0e7389 */ /* 0x0002a400000c000b */
[----:B012---:R-:W-:Y:S01]  /*1c0d0*/  ENDCOLLECTIVE ;  /* 0x000000000000791b */ /* 0x007fe20003800000 */
.L_x_1707:
[----:B------:R-:W-:Y:S05]  /*1c0e0*/  BSYNC B1 ;  /* 0x0000000000017941 */ /* 0x000fea0003800000 */
.L_x_1706:
        /* <DEDUP_REMOVED lines=8> */
.L_x_1708:
[----:B------:R-:W-:Y:S01]  /*1c170*/  IMAD.MOV.U32 R11, RZ, RZ, R14 ;  /* 0x000000ffff0b7224 */ /* 0x000fe200078e000e */
[----:B------:R-:W-:Y:S06]  /*1c180*/  BRA `(.L_x_1709) ;  /* 0xfffffe7400a07947 */ /* 0x000fec000383ffff */
.L_x_1452:
[----:B------:R-:W-:Y:S01]  /*1c190*/  BSSY B1, `(.L_x_1710) ;  /* 0x0000008000017945 */ /* 0x000fe20003800000 */
[----:B----4-:R-:W-:Y:S02]  /*1c1a0*/  IMAD.MOV.U32 R13, RZ, RZ, R97 ;  /* 0x000000ffff0d7224 */ /* 0x010fe400078e0061 */
[----:B------:R-:W-:Y:S02]  /*1c1b0*/  IMAD.MOV.U32 R12, RZ, RZ, 0x1 ;  /* 0x00000001ff0c7424 */ /* 0x000fe400078e00ff */
[----:B---3--:R-:W-:Y:S02]  /*1c1c0*/  IMAD.MOV.U32 R11, RZ, RZ, 0x1c1f ;  /* 0x00001c1fff0b7424 */ /* 0x008fe400078e00ff */
[----:B------:R-:W-:-:S07]  /*1c1d0*/  IMAD.MOV.U32 R15, RZ, RZ, -0x1 ;  /* 0xffffffffff0f7424 */ /* 0x000fce00078e00ff */
[----:B012---:R-:W-:Y:S05]  /*1c1e0*/  WARPSYNC.COLLECTIVE R15, `(.L_x_1711) ;  /* 0x000000000f087348 */ /* 0x007fea0003c00000 */
[----:B------:R3:W4:Y:S02]  /*1c1f0*/  SHFL.IDX P6, R14, R13, R12, R11 ;  /* 0x0000000c0d0e7389 */ /* 0x00072400000c000b */
[----:B01234-:R-:W-:Y:S01]  /*1c200*/  ENDCOLLECTIVE ;  /* 0x000000000000791b */ /* 0x01ffe20003800000 */
.L_x_1711:
[----:B------:R-:W-:Y:S05]  /*1c210*/  BSYNC B1 ;  /* 0x0000000000017941 */ /* 0x000fea0003800000 */
.L_x_1710:
[----:B------:R-:W-:Y:S01]  /*1c220*/  IMAD.MOV.U32 R13, RZ, RZ, R94 ;  /* 0x000000ffff0d7224 */ /* 0x000fe200078e005e */
[----:B------:R-:W-:Y:S01]  /*1c230*/  MOV R97, R14 ;  /* 0x0000000e00617202 */ /* 0x000fe20000000f00 */
[----:B------:R-:W-:Y:S02]  /*1c240*/  IMAD.MOV.U32 R12, RZ, RZ, 0x1 ;  /* 0x00000001ff0c7424 */ /* 0x000fe400078e00ff */
[----:B------:R-:W-:Y:S02]  /*1c250*/  IMAD.MOV.U32 R11, RZ, RZ, 0x1c1f ;  /* 0x00001c1fff0b7424 */ /* 0x000fe400078e00ff */
[----:B------:R-:W-:-:S07]  /*1c260*/  IMAD.MOV.U32 R15, RZ, RZ, -0x1 ;  /* 0xffffffffff0f7424 */ /* 0x000fce00078e00ff */
[----:B------:R-:W-:Y:S05]  /*1c270*/  WARPSYNC.COLLECTIVE R15, `(.L_x_1712) ;  /* 0x000000000f087348 */ /* 0x000fea0003c00000 */
[----:B------:R0:W1:Y:S02]  /*1c280*/  SHFL.IDX P6, R14, R13, R12, R11 ;  /* 0x0000000c0d0e7389 */ /* 0x00006400000c000b */
[----:B01----:R-:W-:Y:S01]  /*1c290*/  ENDCOLLECTIVE ;  /* 0x000000000000791b */ /* 0x003fe20003800000 */
.L_x_1712:
[----:B------:R-:W-:Y:S01]  /*1c2a0*/  IMAD.MOV.U32 R43, RZ, RZ, R14 ;  /* 0x000000ffff2b7224 */ /* 0x000fe200078e000e */
[----:B------:R-:W-:Y:S06]  /*1c2b0*/  BRA `(.L_x_1713) ;  /* 0xfffffe7c001c7947 */ /* 0x000fec000383ffff */
.L_x_1462:
[----:B-1----:R1:W2:Y:S02]  /*1c2c0*/  SYNCS.PHASECHK.TRANS64.TRYWAIT P4, [R0+URZ+0x32490], R93 ;  /* 0x0324905d000075a7 */ /* 0x0022a4000808017f */
[----:B--2---:R-:W-:Y:S05]  /*1c2d0*/  @!P4 NANOSLEEP.SYNCS 0x989680 ;  /* 0x009896800000c95d */ /* 0x004fea0003900000 */
[----:B------:R-:W2:Y:S02]  /*1c2e0*/  @!P4 SYNCS.PHASECHK.TRANS64 P4, [R0+URZ+0x32490], R93 ;  /* 0x0324905d0000c5a7 */ /* 0x000ea4000808007f */
[----:B--2---:R-:W-:Y:S05]  /*1c2f0*/  @!P4 BRA `(.L_x_1462) ;  /* 0xfffffffc00f0c947 */ /* 0x004fea000383ffff */
[----:B------:R-:W-:Y:S05]  /*1c300*/  BRA `(.L_x_1714) ;  /* 0xfffffe8400e87947 */ /* 0x000fea000383ffff */
.L_x_1463:
        /* <DEDUP_REMOVED lines=8> */
.L_x_1716:
[----:B------:R-:W-:Y:S05]  /*1c390*/  BSYNC B1 ;  /* 0x0000000000017941 */ /* 0x000fea0003800000 */
.L_x_1715:
        /* <DEDUP_REMOVED lines=8> */
.L_x_1717:
[----:B------:R-:W-:Y:S01]  /*1c420*/  IMAD.MOV.U32 R11, RZ, RZ, R14 ;  /* 0x000000ffff0b7224 */ /* 0x000fe200078e000e */
[----:B------:R-:W-:Y:S06]  /*1c430*/  BRA `(.L_x_1718) ;  /* 0xfffffe8400b47947 */ /* 0x000fec000383ffff */
.L_x_1468:
        /* <DEDUP_REMOVED lines=8> */
.L_x_1720:
[----:B------:R-:W-:Y:S05]  /*1c4c0*/  BSYNC B1 ;  /* 0x0000000000017941 */ /* 0x000fea0003800000 */
.L_x_1719:
        /* <DEDUP_REMOVED lines=8> */
.L_x_1721:
[----:B------:R-:W-:Y:S01]  /*1c550*/  IMAD.MOV.U32 R94, RZ, RZ, R14 ;  /* 0x000000ffff5e7224 */ /* 0x000fe200078e000e */
[----:B------:R-:W-:Y:S06]  /*1c560*/  BRA `(.L_x_1722) ;  /* 0xfffffe8c00587947 */ /* 0x000fec000383ffff */
.L_x_1473:
[----:B-1----:R1:W2:Y:S02]  /*1c570*/  SYNCS.PHASECHK.TRANS64.TRYWAIT P2, [R0+URZ+0x32490], R93 ;  /* 0x0324905d000075a7 */ /* 0x0022a4000804017f */
[----:B--2---:R-:W-:Y:S05]  /*1c580*/  @!P2 NANOSLEEP.SYNCS 0x989680 ;  /* 0x009896800000a95d */ /* 0x004fea0003900000 */
[----:B------:R-:W2:Y:S02]  /*1c590*/  @!P2 SYNCS.PHASECHK.TRANS64 P2, [R0+URZ+0x32490], R93 ;  /* 0x0324905d0000a5a7 */ /* 0x000ea4000804007f */
[----:B--2---:R-:W-:Y:S05]  /*1c5a0*/  @!P2 BRA `(.L_x_1473) ;  /* 0xfffffffc00f0a947 */ /* 0x004fea000383ffff */
[----:B------:R-:W-:Y:S05]  /*1c5b0*/  BRA `(.L_x_1723) ;  /* 0xfffffe9400547947 */ /* 0x000fea000383ffff */
.L_x_1474:
        /* <DEDUP_REMOVED lines=8> */
.L_x_1725:
[----:B------:R-:W-:Y:S05]  /*1c640*/  BSYNC B1 ;  /* 0x0000000000017941 */ /* 0x000fea0003800000 */
.L_x_1724:
        /* <DEDUP_REMOVED lines=8> */
.L_x_1726:
[----:B------:R-:W-:Y:S05]  /*1c6d0*/  BRA `(.L_x_1727) ;  /* 0xfffffe9400747947 */ /* 0x000fea000383ffff */
.L_x_1477:
        /* <DEDUP_REMOVED lines=8> */
.L_x_1729:
[----:B------:R-:W-:Y:S05]  /*1c760*/  BSYNC B1 ;  /* 0x0000000000017941 */ /* 0x000fea0003800000 */
.L_x_1728:
        /* <DEDUP_REMOVED lines=8> */
.L_x_1730:
[----:B------:R-:W-:Y:S05]  /*1c7f0*/  BRA `(.L_x_1731) ;  /* 0xfffffe9400747947 */ /* 0x000fea000383ffff */
.L_x_1481:
[----:B------:R0:W0:Y:S02]  /*1c800*/  SYNCS.PHASECHK.TRANS64.TRYWAIT P3, [R0+URZ+0x324b0], R93 ;  /* 0x0324b05d000075a7 */ /* 0x000024000806017f */
[----:B0-----:R-:W-:Y:S05]  /*1c810*/  @!P3 NANOSLEEP.SYNCS 0x989680 ;  /* 0x009896800000b95d */ /* 0x001fea0003900000 */
[----:B------:R-:W0:Y:S02]  /*1c820*/  @!P3 SYNCS.PHASECHK.TRANS64 P3, [R0+URZ+0x324b0], R93 ;  /* 0x0324b05d0000b5a7 */ /* 0x000e24000806007f */
[----:B0-----:R-:W-:Y:S05]  /*1c830*/  @!P3 BRA `(.L_x_1481) ;  /* 0xfffffffc00f0b947 */ /* 0x001fea000383ffff */
[----:B------:R-:W-:Y:S05]  /*1c840*/  BRA `(.L_x_1732) ;  /* 0xfffffe9400ec7947 */ /* 0x000fea000383ffff */
.L_x_1491:
[----:B------:R-:W-:Y:S01]  /*1c850*/  BSSY B0, `(.L_x_1733) ;  /* 0x0000007000007945 */ /* 0x000fe20003800000 */
[----:B------:R-:W-:Y:S02]  /*1c860*/  IMAD.MOV.U32 R12, RZ, RZ, RZ ;  /* 0x000000ffff0c7224 */ /* 0x000fe400078e00ff */
[----:B------:R-:W-:Y:S02]  /*1c870*/  IMAD.MOV.U32 R11, RZ, RZ, 0x1f ;  /* 0x0000001fff0b7424 */ /* 0x000fe400078e00ff */
[----:B------:R-:W-:-:S07]  /*1c880*/  IMAD.MOV.U32 R15, RZ, RZ, -0x1 ;  /* 0xffffffffff0f7424 */ /* 0x000fce00078e00ff */
[----:B------:R-:W-:Y:S05]  /*1c890*/  WARPSYNC.COLLECTIVE R15, `(.L_x_1734) ;  /* 0x000000000f087348 */ /* 0x000fea0003c00000 */
[----:B------:R0:W1:Y:S02]  /*1c8a0*/  SHFL.IDX P6, R14, R13, R12, R11 ;  /* 0x0000000c0d0e7389 */ /* 0x00006400000c000b */
[----:B01----:R-:W-:Y:S01]  /*1c8b0*/  ENDCOLLECTIVE ;  /* 0x000000000000791b */ /* 0x003fe20003800000 */
.L_x_1734:
[----:B------:R-:W-:Y:S05]  /*1c8c0*/  BSYNC B0 ;  /* 0x0000000000007941 */ /* 0x000fea0003800000 */
.L_x_1733:
[----:B------:R-:W-:Y:S05]  /*1c8d0*/  BRA `(.L_x_1735) ;  /* 0xfffffea400e47947 */ /* 0x000fea000383ffff */
.L_x_1503:
        /* <DEDUP_REMOVED lines=8> */
.L_x_1737:
[----:B------:R-:W-:Y:S05]  /*1c960*/  BSYNC B1 ;  /* 0x0000000000017941 */ /* 0x000fea0003800000 */
.L_x_1736:
        /* <DEDUP_REMOVED lines=8> */
.L_x_1738:
[----:B------:R-:W-:Y:S02]  /*1c9f0*/  IMAD.MOV.U32 R13, RZ, RZ, R25 ;  /* 0x000000ffff0d7224 */ /* 0x000fe400078e0019 */
[----:B------:R-:W-:-:S07]  /*1ca00*/  IMAD.MOV.U32 R20, RZ, RZ, R14 ;  /* 0x000000ffff147224 */ /* 0x000fce00078e000e */
[----:B------:R-:W-:Y:S05]  /*1ca10*/  WARPSYNC.COLLECTIVE R15, `(.L_x_1739) ;  /* 0x000000000f087348 */ /* 0x000fea0003c00000 */
[----:B------:R0:W1:Y:S02]  /*1ca20*/  SHFL.IDX P6, R14, R13, R12, R11 ;  /* 0x0000000c0d0e7389 */ /* 0x00006400000c000b */
[----:B01----:R-:W-:Y:S01]  /*1ca30*/  ENDCOLLECTIVE ;  /* 0x000000000000791b */ /* 0x003fe20003800000 */
.L_x_1739:
[----:B------:R-:W-:Y:S02]  /*1ca40*/  IMAD.MOV.U32 R13, RZ, RZ, R26 ;  /* 0x000000ffff0d7224 */ /* 0x000fe400078e001a */
[----:B------:R-:W-:-:S07]  /*1ca50*/  IMAD.MOV.U32 R25, RZ, RZ, R14 ;  /* 0x000000ffff197224 */ /* 0x000fce00078e000e */
[----:B------:R-:W-:Y:S05]  /*1ca60*/  WARPSYNC.COLLECTIVE R15, `(.L_x_1740) ;  /* 0x000000000f087348 */ /* 0x000fea0003c00000 */
[----:B------:R0:W1:Y:S02]  /*1ca70*/  SHFL.IDX P6, R14, R13, R12, R11 ;  /* 0x0000000c0d0e7389 */ /* 0x00006400000c000b */
[----:B01----:R-:W-:Y:S01]  /*1ca80*/  ENDCOLLECTIVE ;  /* 0x000000000000791b */ /* 0x003fe20003800000 */
.L_x_1740:
[----:B------:R-:W-:Y:S01]  /*1ca90*/  MOV R26, R14 ;  /* 0x0000000e001a7202 */ /* 0x000fe20000000f00 */
[----:B------:R-:W-:Y:S06]  /*1caa0*/  BRA `(.L_x_1741) ;  /* 0xfffffea800fc7947 */ /* 0x000fec000383ffff */
.L_x_1507:
[----:B0-----:R0:W1:Y:S02]  /*1cab0*/  SYNCS.PHASECHK.TRANS64.TRYWAIT P0, [R19+URZ+0x32400], R28 ;  /* 0x0324001c130075a7 */ /* 0x001064000800017f */
[----:B-1----:R-:W-:Y:S05]  /*1cac0*/  @!P0 NANOSLEEP.SYNCS 0x989680 ;  /* 0x009896800000895d */ /* 0x002fea0003900000 */
[----:B------:R-:W1:Y:S02]  /*1cad0*/  @!P0 SYNCS.PHASECHK.TRANS64 P0, [R19+URZ+0x32400], R28 ;  /* 0x0324001c130085a7 */ /* 0x000e64000800007f */
[----:B-1----:R-:W-:Y:S05]  /*1cae0*/  @!P0 BRA `(.L_x_1507) ;  /* 0xfffffffc00f08947 */ /* 0x002fea000383ffff */
[----:B------:R-:W-:Y:S05]  /*1caf0*/  BRA `(.L_x_1742) ;  /* 0xfffffeb000287947 */ /* 0x000fea000383ffff */
.L_x_1515:
[----:B------:R-:W-:Y:S01]  /*1cb00*/  BSSY B1, `(.L_x_1743) ;  /* 0x0000008000017945 */ /* 0x000fe20003800000 */
[----:B0-----:R-:W-:Y:S02]  /*1cb10*/  IMAD.MOV.U32 R13, RZ, RZ, R28 ;  /* 0x000000ffff0d7224 */ /* 0x001fe400078e001c */
[----:B------:R-:W-:Y:S02]  /*1cb20*/  IMAD.MOV.U32 R12, RZ, RZ, RZ ;  /* 0x000000ffff0c7224 */ /* 0x000fe400078e00ff */
[----:B------:R-:W-:Y:S02]  /*1cb30*/  IMAD.MOV.U32 R11, RZ, RZ, 0x1c1f ;  /* 0x00001c1fff0b7424 */ /* 0x000fe400078e00ff */
[----:B------:R-:W-:-:S07]  /*1cb40*/  IMAD.MOV.U32 R15, RZ, RZ, -0x1 ;  /* 0xffffffffff0f7424 */ /* 0x000fce00078e00ff */
[----:B------:R-:W-:Y:S05]  /*1cb50*/  WARPSYNC.COLLECTIVE R15, `(.L_x_1744) ;  /* 0x000000000f087348 */ /* 0x000fea0003c00000 */
[----:B------:R0:W1:Y:S02]  /*1cb60*/  SHFL.IDX P6, R14, R13, R12, R11 ;  /* 0x0000000c0d0e7389 */ /* 0x00006400000c000b */
[----:B01----:R-:W-:Y:S01]  /*1cb70*/  ENDCOLLECTIVE ;  /* 0x000000000000791b */ /* 0x003fe20003800000 */
.L_x_1744:
[----:B------:R-:W-:Y:S05]  /*1cb80*/  BSYNC B1 ;  /* 0x0000000000017941 */ /* 0x000fea0003800000 */
.L_x_1743:
        /* <DEDUP_REMOVED lines=8> */
.L_x_1745:
[----:B------:R-:W-:Y:S02]  /*1cc10*/  IMAD.MOV.U32 R13, RZ, RZ, R25 ;  /* 0x000000ffff0d7224 */ /* 0x000fe400078e0019 */
[----:B------:R-:W-:-:S07]  /*1cc20*/  IMAD.MOV.U32 R20, RZ, RZ, R14 ;  /* 0x000000ffff147224 */ /* 0x000fce00078e000e */
[----:B------:R-:W-:Y:S05]  /*1cc30*/  WARPSYNC.COLLECTIVE R15, `(.L_x_1746) ;  /* 0x000000000f087348 */ /* 0x000fea0003c00000 */
[----:B------:R0:W1:Y:S02]  /*1cc40*/  SHFL.IDX P6, R14, R13, R12, R11 ;  /* 0x0000000c0d0e7389 */ /* 0x00006400000c000b */
[----:B01----:R-:W-:Y:S01]  /*1cc50*/  ENDCOLLECTIVE ;  /* 0x000000000000791b */ /* 0x003fe20003800000 */
.L_x_1746:
[----:B------:R-:W-:Y:S01]  /*1cc60*/  IMAD.MOV.U32 R13, RZ, RZ, R26 ;  /* 0x000000ffff0d7224 */ /* 0x000fe200078e001a */
[----:B------:R-:W-:-:S07]  /*1cc70*/  MOV R21, R14 ;  /* 0x0000000e00157202 */ /* 0x000fce0000000f00 */
[----:B------:R-:W-:Y:S05]  /*1cc80*/  WARPSYNC.COLLECTIVE R15, `(.L_x_1747) ;  /* 0x000000000f087348 */ /* 0x000fea0003c00000 */
[----:B------:R0:W1:Y:S02]  /*1cc90*/  SHFL.IDX P6, R14, R13, R12, R11 ;  /* 0x0000000c0d0e7389 */ /* 0x00006400000c000b */
[----:B01----:R-:W-:Y:S01]  /*1cca0*/  ENDCOLLECTIVE ;  /* 0x000000000000791b */ /* 0x003fe20003800000 */
.L_x_1747:
[----:B------:R-:W-:Y:S05]  /*1ccb0*/  BRA `(.L_x_1748) ;  /* 0xfffffeb8008c7947 */ /* 0x000fea000383ffff */
.L_x_1519:
[----:B0-----:R0:W1:Y:S02]  /*1ccc0*/  SYNCS.PHASECHK.TRANS64.TRYWAIT P1, [R19+URZ+0x32400], R26 ;  /* 0x0324001a130075a7 */ /* 0x001064000802017f */
[----:B-1----:R-:W-:Y:S05]  /*1ccd0*/  @!P1 NANOSLEEP.SYNCS 0x989680 ;  /* 0x009896800000995d */ /* 0x002fea0003900000 */
[----:B------:R-:W1:Y:S02]  /*1cce0*/  @!P1 SYNCS.PHASECHK.TRANS64 P1, [R19+URZ+0x32400], R26 ;  /* 0x0324001a130095a7 */ /* 0x000e64000802007f */
[----:B-1----:R-:W-:Y:S05]  /*1ccf0*/  @!P1 BRA `(.L_x_1519) ;  /* 0xfffffffc00f09947 */ /* 0x002fea000383ffff */
[----:B------:R-:W-:Y:S05]  /*1cd00*/  BRA `(.L_x_1749) ;  /* 0xfffffebc00707947 */ /* 0x000fea000383ffff */
.L_x_1525:
[----:B---3--:R3:W0:Y:S02]  /*1cd10*/  SYNCS.PHASECHK.TRANS64.TRYWAIT P1, [R4+URZ+0x32430], R5 ;  /* 0x03243005040075a7 */ /* 0x008624000802017f */
[----:B0-----:R-:W-:Y:S05]  /*1cd20*/  @!P1 NANOSLEEP.SYNCS 0x989680 ;  /* 0x009896800000995d */ /* 0x001fea0003900000 */
[----:B------:R-:W0:Y:S02]  /*1cd30*/  @!P1 SYNCS.PHASECHK.TRANS64 P1, [R4+URZ+0x32430], R5 ;  /* 0x03243005040095a7 */ /* 0x000e24000802007f */
[----:B0-----:R-:W-:Y:S05]  /*1cd40*/  @!P1 BRA `(.L_x_1525) ;  /* 0xfffffffc00f09947 */ /* 0x001fea000383ffff */
[----:B------:R-:W-:Y:S05]  /*1cd50*/  BRA `(.L_x_1524) ;  /* 0xfffffec800b07947 */ /* 0x000fea000383ffff */
.L_x_1527:
[----:B0-----:R0:W4:Y:S02]  /*1cd60*/  SYNCS.PHASECHK.TRANS64.TRYWAIT P1, [R19+URZ+0x32410], R0 ;  /* 0x03241000130075a7 */ /* 0x001124000802017f */
[----:B----4-:R-:W-:Y:S05]  /*1cd70*/  @!P1 NANOSLEEP.SYNCS 0x989680 ;  /* 0x009896800000995d */ /* 0x010fea0003900000 */
[----:B------:R-:W4:Y:S02]  /*1cd80*/  @!P1 SYNCS.PHASECHK.TRANS64 P1, [R19+URZ+0x32410], R0 ;  /* 0x03241000130095a7 */ /* 0x000f24000802007f */
[----:B----4-:R-:W-:Y:S05]  /*1cd90*/  @!P1 BRA `(.L_x_1527) ;  /* 0xfffffffc00f09947 */ /* 0x010fea000383ffff */
[----:B------:R-:W-:Y:S05]  /*1cda0*/  BRA `(.L_x_1750) ;  /* 0xfffffecc005c7947 */ /* 0x000fea000383ffff */
.L_x_1531:
[----:B------:R0:W0:Y:S02]  /*1cdb0*/  SYNCS.PHASECHK.TRANS64.TRYWAIT P1, [R4+URZ+0x32450], R5 ;  /* 0x03245005040075a7 */ /* 0x000024000802017f */
[----:B0-----:R-:W-:Y:S05]  /*1cdc0*/  @!P1 NANOSLEEP.SYNCS 0x989680 ;  /* 0x009896800000995d */ /* 0x001fea0003900000 */
[----:B------:R-:W0:Y:S02]  /*1cdd0*/  @!P1 SYNCS.PHASECHK.TRANS64 P1, [R4+URZ+0x32450], R5 ;  /* 0x03245005040095a7 */ /* 0x000e24000802007f */
[----:B0-----:R-:W-:Y:S05]  /*1cde0*/  @!P1 BRA `(.L_x_1531) ;  /* 0xfffffffc00f09947 */ /* 0x001fea000383ffff */
[----:B------:R-:W-:Y:S05]  /*1cdf0*/  BRA `(.L_x_1530) ;  /* 0xfffffecc006c7947 */ /* 0x000fea000383ffff */
.L_x_1538:
[----:B-1----:R1:W2:Y:S02]  /*1ce00*/  SYNCS.PHASECHK.TRANS64.TRYWAIT P2, [R4+URZ+0x32430], R0 ;  /* 0x03243000040075a7 */ /* 0x0022a4000804017f */
[----:B--2---:R-:W-:Y:S05]  /*1ce10*/  @!P2 NANOSLEEP.SYNCS 0x989680 ;  /* 0x009896800000a95d */ /* 0x004fea0003900000 */
[----:B------:R-:W2:Y:S02]  /*1ce20*/  @!P2 SYNCS.PHASECHK.TRANS64 P2, [R4+URZ+0x32430], R0 ;  /* 0x032430000400a5a7 */ /* 0x000ea4000804007f */
[----:B--2---:R-:W-:Y:S05]  /*1ce30*/  @!P2 BRA `(.L_x_1538) ;  /* 0xfffffffc00f0a947 */ /* 0x004fea000383ffff */
[----:B------:R-:W-:Y:S05]  /*1ce40*/  BRA `(.L_x_1537) ;  /* 0xfffffef000907947 */ /* 0x000fea000383ffff */
.L_x_1542:
[----:B---3--:R3:W4:Y:S02]  /*1ce50*/  SYNCS.PHASECHK.TRANS64.TRYWAIT P2, [R4+URZ+0x32450], R0 ;  /* 0x03245000040075a7 */ /* 0x008724000804017f */
[----:B----4-:R-:W-:Y:S05]  /*1ce60*/  @!P2 NANOSLEEP.SYNCS 0x989680 ;  /* 0x009896800000a95d */ /* 0x010fea0003900000 */
[----:B------:R-:W4:Y:S02]  /*1ce70*/  @!P2 SYNCS.PHASECHK.TRANS64 P2, [R4+URZ+0x32450], R0 ;  /* 0x032450000400a5a7 */ /* 0x000f24000804007f */
[----:B----4-:R-:W-:Y:S05]  /*1ce80*/  @!P2 BRA `(.L_x_1542) ;  /* 0xfffffffc00f0a947 */ /* 0x010fea000383ffff */
[----:B------:R-:W-:Y:S05]  /*1ce90*/  BRA `(.L_x_1541) ;  /* 0xfffffef400287947 */ /* 0x000fea000383ffff */
.L_x_1550:
[----:B------:R-:W-:Y:S02]  /*1cea0*/  IMAD.MOV.U32 R13, RZ, RZ, R20 ;  /* 0x000000ffff0d7224 */ /* 0x000fe400078e0014 */
[----:B------:R-:W-:Y:S02]  /*1ceb0*/  IMAD.MOV.U32 R12, RZ, RZ, RZ ;  /* 0x000000ffff0c7224 */ /* 0x000fe400078e00ff */
[----:B------:R-:W-:Y:S02]  /*1cec0*/  IMAD.MOV.U32 R11, RZ, RZ, 0x181f ;  /* 0x0000181fff0b7424 */ /* 0x000fe400078e00ff */
[----:B------:R-:W-:-:S07]  /*1ced0*/  IMAD.MOV.U32 R15, RZ, RZ, -0x1 ;  /* 0xffffffffff0f7424 */ /* 0x000fce00078e00ff */
[----:B-----5:R-:W-:Y:S05]  /*1cee0*/  WARPSYNC.COLLECTIVE R15, `(.L_x_1751) ;  /* 0x000000000f087348 */ /* 0x020fea0003c00000 */
[----:B------:R0:W1:Y:S02]  /*1cef0*/  SHFL.IDX P6, R14, R13, R12, R11 ;  /* 0x0000000c0d0e7389 */ /* 0x00006400000c000b */
[----:B01---5:R-:W-:Y:S01]  /*1cf00*/  ENDCOLLECTIVE ;  /* 0x000000000000791b */ /* 0x023fe20003800000 */
.L_x_1751:
[----:B------:R-:W-:Y:S02]  /*1cf10*/  IMAD.MOV.U32 R13, RZ, RZ, R3 ;  /* 0x000000ffff0d7224 */ /* 0x000fe400078e0003 */
[----:B------:R-:W-:-:S07]  /*1cf20*/  IMAD.MOV.U32 R88, RZ, RZ, R14 ;  /* 0x000000ffff587224 */ /* 0x000fce00078e000e */
[----:B------:R-:W-:Y:S05]  /*1cf30*/  WARPSYNC.COLLECTIVE R15, `(.L_x_1752) ;  /* 0x000000000f087348 */ /* 0x000fea0003c00000 */
[----:B------:R0:W1:Y:S02]  /*1cf40*/  SHFL.IDX P6, R14, R13, R12, R11 ;  /* 0x0000000c0d0e7389 */ /* 0x00006400000c000b */
[----:B01----:R-:W-:Y:S01]  /*1cf50*/  ENDCOLLECTIVE ;  /* 0x000000000000791b */ /* 0x003fe20003800000 */
.L_x_1752:
[----:B------:R-:W-:Y:S05]  /*1cf60*/  BRA `(.L_x_1753) ;  /* 0xffffff3c00507947 */ /* 0x000fea000383ffff */
.L_x_1553:
        /* <DEDUP_REMOVED lines=8> */
.L_x_1755:
[----:B------:R-:W-:Y:S05]  /*1cff0*/  BSYNC B1 ;  /* 0x0000000000017941 */ /* 0x000fea0003800000 */
.L_x_1754:
        /* <DEDUP_REMOVED lines=8> */
.L_x_1756:
[----:B------:R-:W-:Y:S05]  /*1d080*/  BRA `(.L_x_1757) ;  /* 0xffffff3c00987947 */ /* 0x000fea000383ffff */
.L_x_1556:
[----:B------:R-:W-:Y:S01]  /*1d090*/  BSSY B1, `(.L_x_1758) ;  /* 0x0000008000017945 */ /* 0x000fe20003800000 */
[----:B------:R-:W-:Y:S02]  /*1d0a0*/  IMAD.MOV.U32 R13, RZ, RZ, R20 ;  /* 0x000000ffff0d7224 */ /* 0x000fe400078e0014 */
[----:B------:R-:W-:Y:S02]  /*1d0b0*/  IMAD.MOV.U32 R12, RZ, RZ, 0x2 ;  /* 0x00000002ff0c7424 */ /* 0x000fe400078e00ff */
[----:B--2---:R-:W-:Y:S02]  /*1d0c0*/  IMAD.MOV.U32 R11, RZ, RZ, 0x181f ;  /* 0x0000181fff0b7424 */ /* 0x004fe400078e00ff */
[----:B------:R-:W-:-:S07]  /*1d0d0*/  IMAD.MOV.U32 R15, RZ, RZ, -0x1 ;  /* 0xffffffffff0f7424 */ /* 0x000fce00078e00ff */
[----:B01-34-:R-:W-:Y:S05]  /*1d0e0*/  WARPSYNC.COLLECTIVE R15, `(.L_x_1759) ;  /* 0x000000000f087348 */ /* 0x01bfea0003c00000 */
[----:B------:R2:W0:Y:S02]  /*1d0f0*/  SHFL.IDX P6, R14, R13, R12, R11 ;  /* 0x0000000c0d0e7389 */ /* 0x00042400000c000b */
[----:B01234-:R-:W-:Y:S01]  /*1d100*/  ENDCOLLECTIVE ;  /* 0x000000000000791b */ /* 0x01ffe20003800000 */
.L_x_1759:
[----:B------:R-:W-:Y:S05]  /*1d110*/  BSYNC B1 ;  /* 0x0000000000017941 */ /* 0x000fea0003800000 */
.L_x_1758:
[----:B------:R-:W-:Y:S01]  /*1d120*/  IMAD.MOV.U32 R13, RZ, RZ, R3 ;  /* 0x000000ffff0d7224 */ /* 0x000fe200078e0003 */
[----:B------:R-:W-:Y:S01]  /*1d130*/  MOV R11, 0x181f ;  /* 0x0000181f000b7802 */ /* 0x000fe20000000f00 */
[----:B------:R-:W-:Y:S02]  /*1d140*/  IMAD.MOV.U32 R12, RZ, RZ, 0x2 ;  /* 0x00000002ff0c7424 */ /* 0x000fe400078e00ff */
[----:B------:R-:W-:Y:S02]  /*1d150*/  IMAD.MOV.U32 R15, RZ, RZ, -0x1 ;  /* 0xffffffffff0f7424 */ /* 0x000fe400078e00ff */
[----:B------:R-:W-:-:S07]  /*1d160*/  IMAD.MOV.U32 R24, RZ, RZ, R14 ;  /* 0x000000ffff187224 */ /* 0x000fce00078e000e */
[----:B------:R-:W-:Y:S05]  /*1d170*/  WARPSYNC.COLLECTIVE R15, `(.L_x_1760) ;  /* 0x000000000f087348 */ /* 0x000fea0003c00000 */
[----:B------:R0:W1:Y:S02]  /*1d180*/  SHFL.IDX P6, R14, R13, R12, R11 ;  /* 0x0000000c0d0e7389 */ /* 0x00006400000c000b */
[----:B01----:R-:W-:Y:S01]  /*1d190*/  ENDCOLLECTIVE ;  /* 0x000000000000791b */ /* 0x003fe20003800000 */
.L_x_1760:
[----:B------:R-:W-:Y:S05]  /*1d1a0*/  BRA `(.L_x_1761) ;  /* 0xffffff3c00e07947 */ /* 0x000fea000383ffff */
.L_x_1559:
        /* <DEDUP_REMOVED lines=8> */
.L_x_1763:
[----:B------:R-:W-:Y:S05]  /*1d230*/  BSYNC B1 ;  /* 0x0000000000017941 */ /* 0x000fea0003800000 */
.L_x_1762:
        /* <DEDUP_REMOVED lines=8> */
.L_x_1764:
[----:B------:R-:W-:Y:S05]  /*1d2c0*/  BRA `(.L_x_1765) ;  /* 0xffffff4000287947 */ /* 0x000fea000383ffff */
.L_x_1561:
[----:B------:R-:W-:Y:S01]  /*1d2d0*/  IMAD.MOV.U32 R13, RZ, RZ, R8 ;  /* 0x000000ffff0d7224 */ /* 0x000fe200078e0008 */
[----:B------:R-:W-:Y:S01]  /*1d2e0*/  MOV R12, RZ ;  /* 0x000000ff000c7202 */ /* 0x000fe20000000f00 */
[----:B------:R-:W-:Y:S02]  /*1d2f0*/  IMAD.MOV.U32 R11, RZ, RZ, 0x1c1f ;  /* 0x00001c1fff0b7424 */ /* 0x000fe400078e00ff */
[----:B------:R-:W-:-:S07]  /*1d300*/  IMAD.MOV.U32 R15, RZ, RZ, -0x1 ;  /* 0xffffffffff0f7424 */ /* 0x000fce00078e00ff */
[----:B------:R-:W-:Y:S05]  /*1d310*/  WARPSYNC.COLLECTIVE R15, `(.L_x_1766) ;  /* 0x000000000f087348 */ /* 0x000fea0003c00000 */
[----:B------:R0:W1:Y:S02]  /*1d320*/  SHFL.IDX P6, R14, R13, R12, R11 ;  /* 0x0000000c0d0e7389 */ /* 0x00006400000c000b */
[----:B01----:R-:W-:Y:S01]  /*1d330*/  ENDCOLLECTIVE ;  /* 0x000000000000791b */ /* 0x003fe20003800000 */
.L_x_1766:
[----:B------:R-:W-:Y:S02]  /*1d340*/  IMAD.MOV.U32 R13, RZ, RZ, R3 ;  /* 0x000000ffff0d7224 */ /* 0x000fe400078e0003 */
[----:B------:R-:W-:-:S07]  /*1d350*/  IMAD.MOV.U32 R9, RZ, RZ, R14 ;  /* 0x000000ffff097224 */ /* 0x000fce00078e000e */
[----:B------:R-:W-:Y:S05]  /*1d360*/  WARPSYNC.COLLECTIVE R15, `(.L_x_1767) ;  /* 0x000000000f087348 */ /* 0x000fea0003c00000 */
[----:B------:R0:W1:Y:S02]  /*1d370*/  SHFL.IDX P6, R14, R13, R12, R11 ;  /* 0x0000000c0d0e7389 */ /* 0x00006400000c000b */
[----:B01----:R-:W-:Y:S01]  /*1d380*/  ENDCOLLECTIVE ;  /* 0x000000000000791b */ /* 0x003fe20003800000 */
.L_x_1767:
[----:B------:R-:W-:Y:S01]  /*1d390*/  IMAD.MOV.U32 R12, RZ, RZ, R14 ;  /* 0x000000ffff0c7224 */ /* 0x000fe200078e000e */
[----:B------:R-:W-:Y:S06]  /*1d3a0*/  BRA `(.L_x_1768) ;  /* 0xffffff4400287947 */ /* 0x000fec000383ffff */
.L_x_1564:
[----:B------:R-:W-:Y:S01]  /*1d3b0*/  BSSY B1, `(.L_x_1769) ;  /* 0x0000008000017945 */ /* 0x000fe20003800000 */
[----:B---3--:R-:W-:Y:S02]  /*1d3c0*/  IMAD.MOV.U32 R13, RZ, RZ, R8 ;  /* 0x000000ffff0d7224 */ /* 0x008fe400078e0008 */
[----:B--2---:R-:W-:Y:S02]  /*1d3d0*/  IMAD.MOV.U32 R12, RZ, RZ, 0x1 ;  /* 0x00000001ff0c7424 */ /* 0x004fe400078e00ff */
[----:B------:R-:W-:Y:S02]  /*1d3e0*/  IMAD.MOV.U32 R11, RZ, RZ, 0x1c1f ;  /* 0x00001c1fff0b7424 */ /* 0x000fe400078e00ff */
[----:B------:R-:W-:-:S07]  /*1d3f0*/  IMAD.MOV.U32 R15, RZ, RZ, -0x1 ;  /* 0xffffffffff0f7424 */ /* 0x000fce00078e00ff */
[----:B01----:R-:W-:Y:S05]  /*1d400*/  WARPSYNC.COLLECTIVE R15, `(.L_x_1770) ;  /* 0x000000000f087348 */ /* 0x003fea0003c00000 */
[----:B------:R2:W3:Y:S02]  /*1d410*/  SHFL.IDX P6, R14, R13, R12, R11 ;  /* 0x0000000c0d0e7389 */ /* 0x0004e400000c000b */
[----:B0123--:R-:W-:Y:S01]  /*1d420*/  ENDCOLLECTIVE ;  /* 0x000000000000791b */ /* 0x00ffe20003800000 */
.L_x_1770:
[----:B------:R-:W-:Y:S05]  /*1d430*/  BSYNC B1 ;  /* 0x0000000000017941 */ /* 0x000fea0003800000 */
.L_x_1769:
        /* <DEDUP_REMOVED lines=8> */
.L_x_1771:
[----:B------:R-:W-:Y:S01]  /*1d4c0*/  IMAD.MOV.U32 R3, RZ, RZ, R14 ;  /* 0x000000ffff037224 */ /* 0x000fe200078e000e */
[----:B------:R-:W-:Y:S06]  /*1d4d0*/  BRA `(.L_x_1772) ;  /* 0xffffff5000007947 */ /* 0x000fec000383ffff */
.L_x_1568:
[----:B------:R-:W-:Y:S02]  /*1d4e0*/  IMAD.MOV.U32 R13, RZ, RZ, R20 ;  /* 0x000000ffff0d7224 */ /* 0x000fe400078e0014 */
[----:B------:R-:W-:Y:S02]  /*1d4f0*/  IMAD.MOV.U32 R12, RZ, RZ, RZ ;  /* 0x000000ffff0c7224 */ /* 0x000fe400078e00ff */
[----:B------:R-:W-:Y:S02]  /*1d500*/  IMAD.MOV.U32 R11, RZ, RZ, 0x181f ;  /* 0x0000181fff0b7424 */ /* 0x000fe400078e00ff */
[----:B------:R-:W-:-:S07]  /*1d510*/  IMAD.MOV.U32 R15, RZ, RZ, -0x1 ;  /* 0xffffffffff0f7424 */ /* 0x000fce00078e00ff */
[----:B0-----:R-:W-:Y:S05]  /*1d520*/  WARPSYNC.COLLECTIVE R15, `(.L_x_1773) ;  /* 0x000000000f087348 */ /* 0x001fea0003c00000 */
[----:B------:R1:W2:Y:S02]  /*1d530*/  SHFL.IDX P6, R14, R13, R12, R11 ;  /* 0x0000000c0d0e7389 */ /* 0x0002a400000c000b */
[----:B012---:R-:W-:Y:S01]  /*1d540*/  ENDCOLLECTIVE ;  /* 0x000000000000791b */ /* 0x007fe20003800000 */
.L_x_1773:
[----:B------:R-:W-:Y:S02]  /*1d550*/  IMAD.MOV.U32 R13, RZ, RZ, R3 ;  /* 0x000000ffff0d7224 */ /* 0x000fe400078e0003 */
[----:B------:R-:W-:-:S07]  /*1d560*/  IMAD.MOV.U32 R0, RZ, RZ, R14 ;  /* 0x000000ffff007224 */ /* 0x000fce00078e000e */
[----:B------:R-:W-:Y:S05]  /*1d570*/  WARPSYNC.COLLECTIVE R15, `(.L_x_1774) ;  /* 0x000000000f087348 */ /* 0x000fea0003c00000 */
[----:B------:R0:W1:Y:S02]  /*1d580*/  SHFL.IDX P6, R14, R13, R12, R11 ;  /* 0x0000000c0d0e7389 */ /* 0x00006400000c000b */
[----:B01----:R-:W-:Y:S01]  /*1d590*/  ENDCOLLECTIVE ;  /* 0x000000000000791b */ /* 0x003fe20003800000 */
.L_x_1774:
[----:B------:R-:W-:Y:S05]  /*1d5a0*/  BRA `(.L_x_1775) ;  /* 0xffffff6400607947 */ /* 0x000fea000383ffff */
.L_x_1571:
[----:B------:R-:W-:Y:S01]  /*1d5b0*/  BSSY B1, `(.L_x_1776) ;  /* 0x0000008000017945 */ /* 0x000fe20003800000 */
[----:B------:R-:W-:Y:S01]  /*1d5c0*/  IMAD.MOV.U32 R13, RZ, RZ, R20 ;  /* 0x000000ffff0d7224 */ /* 0x000fe200078e0014 */
[----:B----4-:R-:W-:Y:S01]  /*1d5d0*/  MOV R11, 0x181f ;  /* 0x0000181f000b7802 */ /* 0x010fe20000000f00 */
[----:B------:R-:W-:Y:S02]  /*1d5e0*/  IMAD.MOV.U32 R12, RZ, RZ, 0x1 ;  /* 0x00000001ff0c7424 */ /* 0x000fe400078e00ff */
[----:B------:R-:W-:-:S07]  /*1d5f0*/  IMAD.MOV.U32 R15, RZ, RZ, -0x1 ;  /* 0xffffffffff0f7424 */ /* 0x000fce00078e00ff */
[----:B0123--:R-:W-:Y:S05]  /*1d600*/  WARPSYNC.COLLECTIVE R15, `(.L_x_1777) ;  /* 0x000000000f087348 */ /* 0x00ffea0003c00000 */
[----:B---3--:R3:W4:Y:S02]  /*1d610*/  SHFL.IDX P6, R14, R13, R12, R11 ;  /* 0x0000000c0d0e7389 */ /* 0x00872400000c000b */
[----:B01234-:R-:W-:Y:S01]  /*1d620*/  ENDCOLLECTIVE ;  /* 0x000000000000791b */ /* 0x01ffe20003800000 */
.L_x_1777:
[----:B------:R-:W-:Y:S05]  /*1d630*/  BSYNC B1 ;  /* 0x0000000000017941 */ /* 0x000fea0003800000 */
.L_x_1776:
        /* <DEDUP_REMOVED lines=8> */
.L_x_1778:
[----:B------:R-:W-:Y:S05]  /*1d6c0*/  BRA `(.L_x_1779) ;  /* 0xffffff6400ac7947 */ /* 0x000fea000383ffff */
.L_x_1574:
[----:B------:R-:W-:Y:S01]  /*1d6d0*/  BSSY B1, `(.L_x_1780) ;  /* 0x0000008000017945 */ /* 0x000fe20003800000 */
[----:B------:R-:W-:Y:S02]  /*1d6e0*/  IMAD.MOV.U32 R13, RZ, RZ, R20 ;  /* 0x000000ffff0d7224 */ /* 0x000fe400078e0014 */
[----:B------:R-:W-:Y:S02]  /*1d6f0*/  IMAD.MOV.U32 R12, RZ, RZ, 0x2 ;  /* 0x00000002ff0c7424 */ /* 0x000fe400078e00ff */
[----:B----4-:R-:W-:Y:S02]  /*1d700*/  IMAD.MOV.U32 R11, RZ, RZ, 0x181f ;  /* 0x0000181fff0b7424 */ /* 0x010fe400078e00ff */
[----:B------:R-:W-:-:S07]  /*1d710*/  IMAD.MOV.U32 R15, RZ, RZ, -0x1 ;  /* 0xffffffffff0f7424 */ /* 0x000fce00078e00ff */
[----:B0123--:R-:W-:Y:S05]  /*1d720*/  WARPSYNC.COLLECTIVE R15, `(.L_x_1781) ;  /* 0x000000000f087348 */ /* 0x00ffea0003c00000 */
[----:B---3--:R3:W4:Y:S02]  /*1d730*/  SHFL.IDX P6, R14, R13, R12, R11 ;  /* 0x0000000c0d0e7389 */ /* 0x00872400000c000b */
[----:B01234-:R-:W-:Y:S01]  /*1d740*/  ENDCOLLECTIVE ;  /* 0x000000000000791b */ /* 0x01ffe20003800000 */
.L_x_1781:
[----:B------:R-:W-:Y:S05]  /*1d750*/  BSYNC B1 ;  /* 0x0000000000017941 */ /* 0x000fea0003800000 */
.L_x_1780:
        /* <DEDUP_REMOVED lines=8> */
.L_x_1782:
[----:B------:R-:W-:Y:S05]  /*1d7e0*/  BRA `(.L_x_1783) ;  /* 0xffffff6400f47947 */ /* 0x000fea000383ffff */
.L_x_1577:
[----:B------:R-:W-:Y:S01]  /*1d7f0*/  BSSY B1, `(.L_x_1784) ;  /* 0x0000008000017945 */ /* 0x000fe20003800000 */
[----:B------:R-:W-:Y:S02]  /*1d800*/  IMAD.MOV.U32 R13, RZ, RZ, R20 ;  /* 0x000000ffff0d7224 */ /* 0x000fe400078e0014 */
[----:B------:R-:W-:Y:S02]  /*1d810*/  IMAD.MOV.U32 R12, RZ, RZ, 0x3 ;  /* 0x00000003ff0c7424 */ /* 0x000fe400078e00ff */
[----:B----4-:R-:W-:Y:S02]  /*1d820*/  IMAD.MOV.U32 R11, RZ, RZ, 0x181f ;  /* 0x0000181fff0b7424 */ /* 0x010fe400078e00ff */
[----:B------:R-:W-:-:S07]  /*1d830*/  IMAD.MOV.U32 R15, RZ, RZ, -0x1 ;  /* 0xffffffffff0f7424 */ /* 0x000fce00078e00ff */
[----:B0123--:R-:W-:Y:S05]  /*1d840*/  WARPSYNC.COLLECTIVE R15, `(.L_x_1785) ;  /* 0x000000000f087348 */ /* 0x00ffea0003c00000 */
[----:B0-----:R0:W4:Y:S02]  /*1d850*/  SHFL.IDX P6, R14, R13, R12, R11 ;  /* 0x0000000c0d0e7389 */ /* 0x00112400000c000b */
[----:B01234-:R-:W-:Y:S01]  /*1d860*/  ENDCOLLECTIVE ;  /* 0x000000000000791b */ /* 0x01ffe20003800000 */
.L_x_1785:
[----:B------:R-:W-:Y:S05]  /*1d870*/  BSYNC B1 ;  /* 0x0000000000017941 */ /* 0x000fea0003800000 */
.L_x_1784:
        /* <DEDUP_REMOVED lines=8> */
.L_x_1786:
[----:B------:R-:W-:Y:S05]  /*1d900*/  BRA `(.L_x_1787) ;  /* 0xffffff68003c7947 */ /* 0x000fea000383ffff */
.L_x_1594:
        /* <DEDUP_REMOVED lines=8> */
[----:B-1----:R-:W-:Y:S05]  /*1d990*/  WARPSYNC.COLLECTIVE R15, `(.L_x_1789) ;  /* 0x000000000f087348 */ /* 0x002fea0003c00000 */
[----:B------:R0:W2:Y:S02]  /*1d9a0*/  SHFL.IDX P6, R14, R13, R12, R11 ;  /* 0x0000000c0d0e7389 */ /* 0x0000a400000c000b */
[----:B012---:R-:W-:Y:S01]  /*1d9b0*/  ENDCOLLECTIVE ;  /* 0x000000000000791b */ /* 0x007fe20003800000 */
.L_x_1789:
[----:B------:R-:W-:Y:S05]  /*1d9c0*/  BSYNC B1 ;  /* 0x0000000000017941 */ /* 0x000fea0003800000 */
.L_x_1788:
[----:B------:R-:W-:Y:S05]  /*1d9d0*/  BRA `(.L_x_1790) ;  /* 0xffffff80004c7947 */ /* 0x000fea000383ffff */
.L_x_1596:
[----:B------:R-:W-:Y:S01]  /*1d9e0*/  BSSY B1, `(.L_x_1791) ;  /* 0x0000006000017945 */ /* 0x000fe20003800000 */
[----:B------:R-:W-:-:S07]  /*1d9f0*/  IMAD.MOV.U32 R15, RZ, RZ, -0x1 ;  /* 0xffffffffff0f7424 */ /* 0x000fce00078e00ff */
[----:B01----:R-:W-:Y:S05]  /*1da00*/  WARPSYNC.COLLECTIVE R15, `(.L_x_1792) ;  /* 0x000000000f0c7348 */ /* 0x003fea0003c00000 */
[----:B------:R-:W-:Y:S02]  /*1da10*/  ELECT P6, UR62, PT ;  /* 0x00000000003e782f */ /* 0x000fe400038c0000 */
[----:B------:R-:W-:Y:S01]  /*1da20*/  MOV R14, UR62 ;  /* 0x0000003e000e7c02 */ /* 0x000fe20008000f00 */
[----:B01----:R-:W-:Y:S10]  /*1da30*/  ENDCOLLECTIVE ;  /* 0x000000000000791b */ /* 0x003ff40003800000 */
.L_x_1792:
[----:B------:R-:W-:Y:S05]  /*1da40*/  BSYNC B1 ;  /* 0x0000000000017941 */ /* 0x000fea0003800000 */
.L_x_1791:
[----:B------:R-:W-:Y:S05]  /*1da50*/  BRA `(.L_x_1595) ;  /* 0xffffff8000447947 */ /* 0x000fea000383ffff */
.L_x_1598:
[----:B0-----:R0:W2:Y:S02]  /*1da60*/  SYNCS.PHASECHK.TRANS64.TRYWAIT P0, [R22+URZ+0x32420], R7 ;  /* 0x03242007160075a7 */ /* 0x0010a4000800017f */
[----:B--2---:R-:W-:Y:S05]  /*1da70*/  @!P0 NANOSLEEP.SYNCS 0x989680 ;  /* 0x009896800000895d */ /* 0x004fea0003900000 */
[----:B------:R-:W2:Y:S02]  /*1da80*/  @!P0 SYNCS.PHASECHK.TRANS64 P0, [R22+URZ+0x32420], R7 ;  /* 0x03242007160085a7 */ /* 0x000ea4000800007f */
[----:B--2---:R-:W-:Y:S05]  /*1da90*/  @!P0 BRA `(.L_x_1598) ;  /* 0xfffffffc00f08947 */ /* 0x004fea000383ffff */
[----:B------:R-:W-:Y:S05]  /*1daa0*/  BRA `(.L_x_1793) ;  /* 0xffffff8000547947 */ /* 0x000fea000383ffff */
.L_x_1602:
[----:B0-----:R0:W2:Y:S02]  /*1dab0*/  SYNCS.PHASECHK.TRANS64.TRYWAIT P0, [R7+URZ+0x324a0], R8 ;  /* 0x0324a008070075a7 */ /* 0x0010a4000800017f */
[----:B--2---:R-:W-:Y:S05]  /*1dac0*/  @!P0 NANOSLEEP.SYNCS 0x989680 ;  /* 0x009896800000895d */ /* 0x004fea0003900000 */
[----:B------:R-:W2:Y:S02]  /*1dad0*/  @!P0 SYNCS.PHASECHK.TRANS64 P0, [R7+URZ+0x324a0], R8 ;  /* 0x0324a008070085a7 */ /* 0x000ea4000800007f */
[----:B--2---:R-:W-:Y:S05]  /*1dae0*/  @!P0 BRA `(.L_x_1602) ;  /* 0xfffffffc00f08947 */ /* 0x004fea000383ffff */
[----:B------:R-:W-:Y:S05]  /*1daf0*/  BRA `(.L_x_1794) ;  /* 0xffffff80006c7947 */ /* 0x000fea000383ffff */
.L_x_1607:
[----:B--2---:R2:W3:Y:S02]  /*1db00*/  SYNCS.PHASECHK.TRANS64.TRYWAIT P0, [R7+URZ+0x324c0], R8 ;  /* 0x0324c008070075a7 */ /* 0x0044e4000800017f */
[----:B---3--:R-:W-:Y:S05]  /*1db10*/  @!P0 NANOSLEEP.SYNCS 0x989680 ;  /* 0x009896800000895d */ /* 0x008fea0003900000 */
[----:B------:R-:W3:Y:S02]  /*1db20*/  @!P0 SYNCS.PHASECHK.TRANS64 P0, [R7+URZ+0x324c0], R8 ;  /* 0x0324c008070085a7 */ /* 0x000ee4000800007f */
[----:B---3--:R-:W-:Y:S05]  /*1db30*/  @!P0 BRA `(.L_x_1607) ;  /* 0xfffffffc00f08947 */ /* 0x008fea000383ffff */
[----:B------:R-:W-:Y:S05]  /*1db40*/  BRA `(.L_x_1795) ;  /* 0xffffff8000e87947 */ /* 0x000fea000383ffff */
.L_x_1617:
[----:B0-----:R0:W2:Y:S02]  /*1db50*/  SYNCS.PHASECHK.TRANS64.TRYWAIT P2, [R6+URZ+0x324a0], R7 ;  /* 0x0324a007060075a7 */ /* 0x0010a4000804017f */
[----:B--2---:R-:W-:Y:S05]  /*1db60*/  @!P2 NANOSLEEP.SYNCS 0x989680 ;  /* 0x009896800000a95d */ /* 0x004fea0003900000 */
[----:B------:R-:W2:Y:S02]  /*1db70*/  @!P2 SYNCS.PHASECHK.TRANS64 P2, [R6+URZ+0x324a0], R7 ;  /* 0x0324a0070600a5a7 */ /* 0x000ea4000804007f */
[----:B--2---:R-:W-:Y:S05]  /*1db80*/  @!P2 BRA `(.L_x_1617) ;  /* 0xfffffffc00f0a947 */ /* 0x004fea000383ffff */
[----:B------:R-:W-:Y:S05]  /*1db90*/  BRA `(.L_x_1796) ;  /* 0xffffff88005c7947 */ /* 0x000fea000383ffff */
.L_x_1622:
[----:B--2---:R2:W3:Y:S02]  /*1dba0*/  SYNCS.PHASECHK.TRANS64.TRYWAIT P2, [R6+URZ+0x324c0], R7 ;  /* 0x0324c007060075a7 */ /* 0x0044e4000804017f */
[----:B---3--:R-:W-:Y:S05]  /*1dbb0*/  @!P2 NANOSLEEP.SYNCS 0x989680 ;  /* 0x009896800000a95d */ /* 0x008fea0003900000 */
[----:B------:R-:W3:Y:S02]  /*1dbc0*/  @!P2 SYNCS.PHASECHK.TRANS64 P2, [R6+URZ+0x324c0], R7 ;  /* 0x0324c0070600a5a7 */ /* 0x000ee4000804007f */
[----:B---3--:R-:W-:Y:S05]  /*1dbd0*/  @!P2 BRA `(.L_x_1622) ;  /* 0xfffffffc00f0a947 */ /* 0x008fea000383ffff */
[----:B------:R-:W-:Y:S05]  /*1dbe0*/  BRA `(.L_x_1797) ;  /* 0xffffff8800d47947 */ /* 0x000fea000383ffff */
.L_x_1640:
        /* <DEDUP_REMOVED lines=8> */
[----:B0----5:R-:W-:Y:S05]  /*1dc70*/  WARPSYNC.COLLECTIVE R15, `(.L_x_1799) ;  /* 0x000000000f087348 */ /* 0x021fea0003c00000 */
[----:B------:R1:W2:Y:S02]  /*1dc80*/  SHFL.IDX P6, R14, R13, R12, R11 ;  /* 0x0000000c0d0e7389 */ /* 0x0002a400000c000b */
[----:B012--5:R-:W-:Y:S01]  /*1dc90*/  ENDCOLLECTIVE ;  /* 0x000000000000791b */ /* 0x027fe20003800000 */
.L_x_1799:
[----:B------:R-:W-:Y:S05]  /*1dca0*/  BSYNC B0 ;  /* 0x0000000000007941 */ /* 0x000fea0003800000 */
.L_x_1798:
[----:B------:R-:W-:Y:S05]  /*1dcb0*/  BRA `(.L_x_1800) ;  /* 0xffffff9800f07947 */ /* 0x000fea000383ffff */
.L_x_1643:
[----:B-1----:R1:W2:Y:S02]  /*1dcc0*/  SYNCS.PHASECHK.TRANS64.TRYWAIT P0, [R29+URZ+0x32440], R0 ;  /* 0x032440001d0075a7 */ /* 0x0022a4000800017f */
[----:B--2---:R-:W-:Y:S05]  /*1dcd0*/  @!P0 NANOSLEEP.SYNCS 0x989680 ;  /* 0x009896800000895d */ /* 0x004fea0003900000 */
[----:B------:R-:W2:Y:S02]  /*1dce0*/  @!P0 SYNCS.PHASECHK.TRANS64 P0, [R29+URZ+0x32440], R0 ;  /* 0x032440001d0085a7 */ /* 0x000ea4000800007f */
[----:B--2---:R-:W-:Y:S05]  /*1dcf0*/  @!P0 BRA `(.L_x_1643) ;  /* 0xfffffffc00f08947 */ /* 0x004fea000383ffff */
[----:B------:R-:W-:Y:S05]  /*1dd00*/  BRA `(.L_x_1801) ;  /* 0xffffff9c00047947 */ /* 0x000fea000383ffff */
.L_x_1644:
        /* <DEDUP_REMOVED lines=8> */
.L_x_1803:
[----:B------:R-:W-:Y:S05]  /*1dd90*/  BSYNC B0 ;  /* 0x0000000000007941 */ /* 0x000fea0003800000 */
.L_x_1802:
        /* <DEDUP_REMOVED lines=9> */
.L_x_1804:
[----:B------:R-:W-:Y:S02]  /*1de30*/  IMAD.MOV.U32 R13, RZ, RZ, R4 ;  /* 0x000000ffff0d7224 */ /* 0x000fe400078e0004 */
[----:B------:R-:W-:Y:S02]  /*1de40*/  IMAD.MOV.U32 R12, RZ, RZ, 0x1 ;  /* 0x00000001ff0c7424 */ /* 0x000fe400078e00ff */
[----:B------:R-:W-:-:S07]  /*1de50*/  IMAD.MOV.U32 R3, RZ, RZ, R14 ;  /* 0x000000ffff037224 */ /* 0x000fce00078e000e */
[----:B------:R-:W-:Y:S05]  /*1de60*/  WARPSYNC.COLLECTIVE R15, `(.L_x_1805) ;  /* 0x000000000f087348 */ /* 0x000fea0003c00000 */
[----:B------:R0:W1:Y:S02]  /*1de70*/  SHFL.IDX P6, R14, R13, R12, R11 ;  /* 0x0000000c0d0e7389 */ /* 0x00006400000c000b */
[----:B01----:R-:W-:Y:S01]  /*1de80*/  ENDCOLLECTIVE ;  /* 0x000000000000791b */ /* 0x003fe20003800000 */
.L_x_1805:
        /* <DEDUP_REMOVED lines=10> */
[----:B------:R-:W-:Y:S02]  /*1df30*/  ISETP.GE.AND P0, PT, R30, 0x11, PT ;  /* 0x000000111e00780c */ /* 0x000fe40003f06270 */
[----:B0-----:R-:W-:-:S11]  /*1df40*/  MOV R2, R14 ;  /* 0x0000000e00027202 */ /* 0x001fd60000000f00 */
[----:B------:R-:W-:Y:S05]  /*1df50*/  WARPSYNC.COLLECTIVE R15, `(.L_x_1806) ;  /* 0x000000000f087348 */ /* 0x000fea0003c00000 */
[----:B------:R0:W1:Y:S02]  /*1df60*/  SHFL.IDX P6, R14, R13, R12, R11 ;  /* 0x0000000c0d0e7389 */ /* 0x00006400000c000b */
[----:B01----:R-:W-:Y:S01]  /*1df70*/  ENDCOLLECTIVE ;  /* 0x000000000000791b */ /* 0x003fe20003800000 */
.L_x_1806:
[----:B------:R-:W-:Y:S02]  /*1df80*/  @P0 IMAD R6, R5, 0x2, R22 ;  /* 0x0000000205060824 */ /* 0x000fe400078e0216 */
[----:B------:R-:W-:Y:S02]  /*1df90*/  IMAD.MOV.U32 R13, RZ, RZ, R4 ;  /* 0x000000ffff0d7224 */ /* 0x000fe400078e0004 */
[----:B------:R-:W-:Y:S02]  /*1dfa0*/  IMAD.MOV.U32 R12, RZ, RZ, 0x2 ;  /* 0x00000002ff0c7424 */ /* 0x000fe400078e00ff */
[----:B------:R-:W-:-:S07]  /*1dfb0*/  IMAD.MOV.U32 R3, RZ, RZ, R14 ;  /* 0x000000ffff037224 */ /* 0x000fce00078e000e */
[----:B------:R-:W-:Y:S05]  /*1dfc0*/  WARPSYNC.COLLECTIVE R15, `(.L_x_1807) ;  /* 0x000000000f087348 */ /* 0x000fea0003c00000 */
[----:B------:R0:W1:Y:S02]  /*1dfd0*/  SHFL.IDX P6, R14, R13, R12, R11 ;  /* 0x0000000c0d0e7389 */ /* 0x00006400000c000b */
[----:B01----:R-:W-:Y:S01]  /*1dfe0*/  ENDCOLLECTIVE ;  /* 0x000000000000791b */ /* 0x003fe20003800000 */
.L_x_1807:
        /* <DEDUP_REMOVED lines=15> */
.L_x_1808:
[----:B------:R-:W-:Y:S01]  /*1e0e0*/  @P0 IMAD R6, R5, 0x2, R22 ;  /* 0x0000000205060824 */ /* 0x000fe200078e0216 */
[----:B------:R-:W-:Y:S01]  /*1e0f0*/  MOV R13, R4 ;  /* 0x00000004000d7202 */ /* 0x000fe20000000f00 */
[----:B------:R-:W-:Y:S02]  /*1e100*/  IMAD.MOV.U32 R12, RZ, RZ, 0x3 ;  /* 0x00000003ff0c7424 */ /* 0x000fe400078e00ff */
[----:B------:R-:W-:-:S07]  /*1e110*/  IMAD.MOV.U32 R3, RZ, RZ, R14 ;  /* 0x000000ffff037224 */ /* 0x000fce00078e000e */
[----:B------:R-:W-:Y:S05]  /*1e120*/  WARPSYNC.COLLECTIVE R15, `(.L_x_1809) ;  /* 0x000000000f087348 */ /* 0x000fea0003c00000 */
[----:B------:R0:W1:Y:S02]  /*1e130*/  SHFL.IDX P6, R14, R13, R12, R11 ;  /* 0x0000000c0d0e7389 */ /* 0x00006400000c000b */
[----:B01----:R-:W-:Y:S01]  /*1e140*/  ENDCOLLECTIVE ;  /* 0x000000000000791b */ /* 0x003fe20003800000 */
.L_x_1809:
        /* <DEDUP_REMOVED lines=15> */
.L_x_1810:
[----:B------:R-:W-:Y:S02]  /*1e240*/  @P0 IMAD R6, R5, 0x2, R22 ;  /* 0x0000000205060824 */ /* 0x000fe400078e0216 */
[----:B------:R-:W-:Y:S02]  /*1e250*/  IMAD.MOV.U32 R13, RZ, RZ, R4 ;  /* 0x000000ffff0d7224 */ /* 0x000fe400078e0004 */
[----:B------:R-:W-:Y:S02]  /*1e260*/  IMAD.MOV.U32 R12, RZ, RZ, 0x4 ;  /* 0x00000004ff0c7424 */ /* 0x000fe400078e00ff */
[----:B------:R-:W-:-:S07]  /*1e270*/  IMAD.MOV.U32 R3, RZ, RZ, R14 ;  /* 0x000000ffff037224 */ /* 0x000fce00078e000e */
[----:B------:R-:W-:Y:S05]  /*1e280*/  WARPSYNC.COLLECTIVE R15, `(.L_x_1811) ;  /* 0x000000000f087348 */ /* 0x000fea0003c00000 */
[----:B------:R0:W1:Y:S02]  /*1e290*/  SHFL.IDX P6, R14, R13, R12, R11 ;  /* 0x0000000c0d0e7389 */ /* 0x00006400000c000b */
[----:B01----:R-:W-:Y:S01]  /*1e2a0*/  ENDCOLLECTIVE ;  /* 0x000000000000791b */ /* 0x003fe20003800000 */
.L_x_1811:
        /* <DEDUP_REMOVED lines=15> */
.L_x_1812:
[----:B------:R-:W-:Y:S02]  /*1e3a0*/  @P0 IMAD R6, R5, 0x2, R22 ;  /* 0x0000000205060824 */ /* 0x000fe400078e0216 */
[----:B------:R-:W-:Y:S02]  /*1e3b0*/  IMAD.MOV.U32 R13, RZ, RZ, R4 ;  /* 0x000000ffff0d7224 */ /* 0x000fe400078e0004 */
[----:B------:R-:W-:Y:S02]  /*1e3c0*/  IMAD.MOV.U32 R12, RZ, RZ, 0x5 ;  /* 0x00000005ff0c7424 */ /* 0x000fe400078e00ff */
[----:B------:R-:W-:-:S07]  /*1e3d0*/  IMAD.MOV.U32 R3, RZ, RZ, R14 ;  /* 0x000000ffff037224 */ /* 0x000fce00078e000e */
[----:B------:R-:W-:Y:S05]  /*1e3e0*/  WARPSYNC.COLLECTIVE R15, `(.L_x_1813) ;  /* 0x000000000f087348 */ /* 0x000fea0003c00000 */
[----:B------:R0:W1:Y:S02]  /*1e3f0*/  SHFL.IDX P6, R14, R13, R12, R11 ;  /* 0x0000000c0d0e7389 */ /* 0x00006400000c000b */
[----:B01----:R-:W-:Y:S01]  /*1e400*/  ENDCOLLECTIVE ;  /* 0x000000000000791b */ /* 0x003fe20003800000 */
.L_x_1813:
[----:B------:R-:W-:-:S04]  /*1e410*/  @P0 LEA R3, P1, R7, R3, 0x1 ;  /* 0x0000000307030211 */ /* 0x000fc800078208ff */
[----:B------:R-:W-:-:S04]  /*1e420*/  @P0 IADD3.X R2, RZ, R2, RZ, P1, !PT ;  /* 0x00000002ff020210 */ /* 0x000fc80000ffe4ff */
[----:B------:R-:W-:Y:S01]  /*1e430*/  @P0 LOP3.LUT R3, R3, R2, RZ, 0x3c, !PT ;  /* 0x0000000203030212 */ /* 0x000fe200078e3cff */
[----:B------:R-:W-:-:S03]  /*1e440*/  IMAD.MOV.U32 R13, RZ, RZ, R0 ;  /* 0x000000ffff0d7224 */ /* 0x000fc600078e0000 */
[----:B------:R-:W-:-:S04]  /*1e450*/  @P0 LOP3.LUT R2, R3, R2, RZ, 0x3c, !PT ;  /* 0x0000000203020212 */ /* 0x000fc800078e3cff */
[----:B------:R-:W-:Y:S01]  /*1e460*/  @P0 LOP3.LUT R3, R3, R2, RZ, 0x3c, !PT ;  /* 0x0000000203030212 */ /* 0x000fe200078e3cff */
[----:B------:R-:W-:-:S04]  /*1e470*/  IMAD.MOV.U32 R4, RZ, RZ, R14 ;  /* 0x000000ffff047224 */ /* 0x000fc800078e000e */
[----:B------:R-:W-:Y:S01]  /*1e480*/  @!PT LDS RZ, [RZ] ;  /* 0x00000000fffff984 */ /* 0x000fe20000000800 */
[----:B------:R-:W-:Y:S01]  /*1e490*/  @!PT LDS RZ, [RZ] ;  /* 0x00000000fffff984 */ /* 0x000fe20000000800 */
[----:B------:R-:W-:Y:S01]  /*1e4a0*/  @!PT LDS RZ, [RZ] ;  /* 0x00000000fffff984 */ /* 0x000fe20000000800 */
[----:B------:R0:W-:Y:S03]  /*1e4b0*/  @P0 LDGSTS.E.BYPASS.LTC128B.128 [R6+0x1e400], desc[UR60][R2.64], !P2 ;  /* 0x1e40000002060fae */ /* 0x0001e6000d101d7c */
[----:B0-----:R-:W-:Y:S05]  /*1e4c0*/  WARPSYNC.COLLECTIVE R15, `(.L_x_1814) ;  /* 0x000000000f087348 */ /* 0x001fea0003c00000 */
[----:B------:R1:W2:Y:S02]  /*1e4d0*/  SHFL.IDX P6, R14, R13, R12, R11 ;  /* 0x0000000c0d0e7389 */ /* 0x0002a400000c000b */
[----:B012---:R-:W-:Y:S01]  /*1e4e0*/  ENDCOLLECTIVE ;  /* 0x000000000000791b */ /* 0x007fe20003800000 */
.L_x_1814:
[----:B------:R-:W-:Y:S01]  /*1e4f0*/  IMAD.MOV.U32 R0, RZ, RZ, R14 ;  /* 0x000000ffff007224 */ /* 0x000fe200078e000e */
[----:B------:R-:W-:Y:S06]  /*1e500*/  BRA `(.L_x_1815) ;  /* 0xffffff9800707947 */ /* 0x000fec000383ffff */
.L_x_1649:
        /* <DEDUP_REMOVED lines=9> */
.L_x_1816:
[C---:B------:R-:W-:Y:S01]  /*1e5a0*/  VIADD R10, R17.reuse, 0x10 ;  /* 0x00000010110a7836 */ /* 0x040fe20000000000 */
[C---:B------:R-:W-:Y:S01]  /*1e5b0*/  ISETP.GE.AND P0, PT, R17.reuse, R2, PT ;  /* 0x000000021100720c */ /* 0x040fe20003f06270 */
[C---:B------:R-:W-:Y:S02]  /*1e5c0*/  VIADD R6, R17.reuse, 0x20 ;  /* 0x0000002011067836 */ /* 0x040fe40000000000 */
[----:B------:R-:W-:Y:S01]  /*1e5d0*/  VIADD R8, R17, 0x30 ;  /* 0x0000003011087836 */ /* 0x000fe20000000000 */
[----:B------:R0:W-:Y:S04]  /*1e5e0*/  STL [R1+0x1c], R10 ;  /* 0x00001c0a01007387 */ /* 0x0001e80000100800 */
[----:B------:R0:W-:Y:S01]  /*1e5f0*/  STL [R1+0x20], R6 ;  /* 0x0000200601007387 */ /* 0x0001e20000100800 */
[----:B------:R-:W-:-:S03]  /*1e600*/  MOV R13, R0 ;  /* 0x00000000000d7202 */ /* 0x000fc60000000f00 */
[----:B------:R0:W-:Y:S01]  /*1e610*/  STL [R1+0x24], R8 ;  /* 0x0000240801007387 */ /* 0x0001e20000100800 */
[----:B------:R-:W-:-:S07]  /*1e620*/  IMAD.MOV.U32 R4, RZ, RZ, R14 ;  /* 0x000000ffff047224 */ /* 0x000fce00078e000e */
[----:B0-----:R-:W-:Y:S05]  /*1e630*/  WARPSYNC.COLLECTIVE R15, `(.L_x_1817) ;  /* 0x000000000f087348 */ /* 0x001fea0003c00000 */
[----:B------:R1:W2:Y:S02]  /*1e640*/  SHFL.IDX P6, R14, R13, R12, R11 ;  /* 0x0000000c0d0e7389 */ /* 0x0002a400000c000b */
[----:B012---:R-:W-:Y:S01]  /*1e650*/  ENDCOLLECTIVE ;  /* 0x000000000000791b */ /* 0x007fe20003800000 */
.L_x_1817:
[----:B------:R-:W-:Y:S02]  /*1e660*/  IMAD.MOV.U32 R13, RZ, RZ, R3 ;  /* 0x000000ffff0d7224 */ /* 0x000fe400078e0003 */
[----:B------:R-:W-:Y:S02]  /*1e670*/  IMAD.MOV.U32 R12, RZ, RZ, 0x1 ;  /* 0x00000001ff0c7424 */ /* 0x000fe400078e00ff */
[----:B------:R-:W-:-:S07]  /*1e680*/  IMAD.MOV.U32 R5, RZ, RZ, R14 ;  /* 0x000000ffff057224 */ /* 0x000fce00078e000e */
[----:B------:R-:W-:Y:S05]  /*1e690*/  WARPSYNC.COLLECTIVE R15, `(.L_x_1818) ;  /* 0x000000000f087348 */ /* 0x000fea0003c00000 */
[----:B------:R0:W1:Y:S02]  /*1e6a0*/  SHFL.IDX P6, R14, R13, R12, R11 ;  /* 0x0000000c0d0e7389 */ /* 0x00006400000c000b */
[----:B01----:R-:W-:Y:S01]  /*1e6b0*/  ENDCOLLECTIVE ;  /* 0x000000000000791b */ /* 0x003fe20003800000 */
.L_x_1818:
        /* <DEDUP_REMOVED lines=15> */
.L_x_1819:
[----:B------:R-:W-:Y:S01]  /*1e7b0*/  IMAD.MOV.U32 R13, RZ, RZ, R3 ;  /* 0x000000ffff0d7224 */ /* 0x000fe200078e0003 */
[----:B------:R-:W-:Y:S01]  /*1e7c0*/  MOV R12, 0x2 ;  /* 0x00000002000c7802 */ /* 0x000fe20000000f00 */
[----:B------:R-:W-:-:S07]  /*1e7d0*/  IMAD.MOV.U32 R5, RZ, RZ, R14 ;  /* 0x000000ffff057224 */ /* 0x000fce00078e000e */
[----:B------:R-:W-:Y:S05]  /*1e7e0*/  WARPSYNC.COLLECTIVE R15, `(.L_x_1820) ;  /* 0x000000000f087348 */ /* 0x000fea0003c00000 */
[----:B------:R0:W1:Y:S02]  /*1e7f0*/  SHFL.IDX P6, R14, R13, R12, R11 ;  /* 0x0000000c0d0e7389 */ /* 0x00006400000c000b */
[----:B01----:R-:W-:Y:S01]  /*1e800*/  ENDCOLLECTIVE ;  /* 0x000000000000791b */ /* 0x003fe20003800000 */
.L_x_1820:
        /* <DEDUP_REMOVED lines=15> */
.L_x_1821:
[----:B------:R-:W-:Y:S02]  /*1e900*/  IMAD.MOV.U32 R13, RZ, RZ, R3 ;  /* 0x000000ffff0d7224 */ /* 0x000fe400078e0003 */
[----:B------:R-:W-:Y:S02]  /*1e910*/  IMAD.MOV.U32 R12, RZ, RZ, 0x3 ;  /* 0x00000003ff0c7424 */ /* 0x000fe400078e00ff */
[----:B------:R-:W-:-:S07]  /*1e920*/  IMAD.MOV.U32 R5, RZ, RZ, R14 ;  /* 0x000000ffff057224 */ /* 0x000fce00078e000e */
[----:B------:R-:W-:Y:S05]  /*1e930*/  WARPSYNC.COLLECTIVE R15, `(.L_x_1822) ;  /* 0x000000000f087348 */ /* 0x000fea0003c00000 */
[----:B------:R0:W1:Y:S02]  /*1e940*/  SHFL.IDX P6, R14, R13, R12, R11 ;  /* 0x0000000c0d0e7389 */ /* 0x00006400000c000b */
[----:B01----:R-:W-:Y:S01]  /*1e950*/  ENDCOLLECTIVE ;  /* 0x000000000000791b */ /* 0x003fe20003800000 */
.L_x_1822:
        /* <DEDUP_REMOVED lines=10> */
.L_x_1823:
[----:B------:R-:W-:Y:S01]  /*1ea00*/  @!PT LDS RZ, [RZ] ;  /* 0x00000000fffff984 */ /* 0x000fe20000000800 */
[----:B------:R-:W-:Y:S01]  /*1ea10*/  @!PT LDS RZ, [RZ] ;  /* 0x00000000fffff984 */ /* 0x000fe20000000800 */
[----:B------:R-:W-:Y:S01]  /*1ea20*/  @!PT LDS RZ, [RZ] ;  /* 0x00000000fffff984 */ /* 0x000fe20000000800 */
[----:B------:R0:W-:Y:S01]  /*1ea30*/  @!P0 LDGSTS.E.BYPASS.LTC128B.128 [R25+0x19400], desc[UR60][R4.64], !P1 ;  /* 0x1940000004198fae */ /* 0x0001e2000c901d7c */
[----:B------:R-:W-:Y:S01]  /*1ea40*/  ISETP.GE.AND P0, PT, R8, R2, PT ;  /* 0x000000020800720c */ /* 0x000fe20003f06270 */
[----:B------:R-:W-:-:S05]  /*1ea50*/  VIADD R8, R17, 0x40 ;  /* 0x0000004011087836 */ /* 0x000fca0000000000 */
[----:B------:R1:W-:Y:S01]  /*1ea60*/  STL [R1+0x28], R8 ;  /* 0x0000280801007387 */ /* 0x0003e20000100800 */
[----:B------:R-:W-:Y:S02]  /*1ea70*/  IMAD.MOV.U32 R13, RZ, RZ, R3 ;  /* 0x000000ffff0d7224 */ /* 0x000fe400078e0003 */
[----:B------:R-:W-:Y:S02]  /*1ea80*/  IMAD.MOV.U32 R12, RZ, RZ, 0x4 ;  /* 0x00000004ff0c7424 */ /* 0x000fe400078e00ff */
[----:B0-----:R-:W-:-:S07]  /*1ea90*/  IMAD.MOV.U32 R4, RZ, RZ, R14 ;  /* 0x000000ffff047224 */ /* 0x001fce00078e000e */
[----:B-1----:R-:W-:Y:S05]  /*1eaa0*/  WARPSYNC.COLLECTIVE R15, `(.L_x_1824) ;  /* 0x000000000f087348 */ /* 0x002fea0003c00000 */
[----:B------:R0:W2:Y:S02]  /*1eab0*/  SHFL.IDX P6, R14, R13, R12, R11 ;  /* 0x0000000c0d0e7389 */ /* 0x0000a400000c000b */
[----:B012---:R-:W-:Y:S01]  /*1eac0*/  ENDCOLLECTIVE ;  /* 0x000000000000791b */ /* 0x007fe20003800000 */
.L_x_1824:
[----:B------:R-:W-:-:S04]  /*1ead0*/  @!P0 LEA R5, P2, R7, R4, 0x1 ;  /* 0x0000000407058211 */ /* 0x000fc800078408ff */
[----:B------:R-:W-:-:S04]  /*1eae0*/  @!P0 IADD3.X R4, RZ, R6, RZ, P2, !PT ;  /* 0x00000006ff048210 */ /* 0x000fc800017fe4ff */
        /* <DEDUP_REMOVED lines=14> */
.L_x_1825:
[----:B------:R0:W-:Y:S01]  /*1ebd0*/  STL [R1+0x30], R8 ;  /* 0x0000300801007387 */ /* 0x0001e20000100800 */
[----:B------:R-:W-:Y:S02]  /*1ebe0*/  IMAD.MOV.U32 R13, RZ, RZ, R3 ;  /* 0x000000ffff0d7224 */ /* 0x000fe400078e0003 */
[----:B------:R-:W-:Y:S02]  /*1ebf0*/  IMAD.MOV.U32 R12, RZ, RZ, 0x5 ;  /* 0x00000005ff0c7424 */ /* 0x000fe400078e00ff */
[----:B------:R-:W-:-:S07]  /*1ec00*/  IMAD.MOV.U32 R4, RZ, RZ, R14 ;  /* 0x000000ffff047224 */ /* 0x000fce00078e000e */
[----:B0-----:R-:W-:Y:S05]  /*1ec10*/  WARPSYNC.COLLECTIVE R15, `(.L_x_1826) ;  /* 0x000000000f087348 */ /* 0x001fea0003c00000 */
[----:B------:R1:W2:Y:S02]  /*1ec20*/  SHFL.IDX P6, R14, R13, R12, R11 ;  /* 0x0000000c0d0e7389 */ /* 0x0002a400000c000b */
[----:B012---:R-:W-:Y:S01]  /*1ec30*/  ENDCOLLECTIVE ;  /* 0x000000000000791b */ /* 0x007fe20003800000 */
.L_x_1826:
        /* <DEDUP_REMOVED lines=10> */
.L_x_1827:
        /* <DEDUP_REMOVED lines=8> */
[----:B------:R-:W-:Y:S01]  /*1ed60*/  IMAD.MOV.U32 R12, RZ, RZ, 0x6 ;  /* 0x00000006ff0c7424 */ /* 0x000fe200078e00ff */
[----:B0-----:R-:W-:-:S07]  /*1ed70*/  MOV R4, R14 ;  /* 0x0000000e00047202 */ /* 0x001fce0000000f00 */
[----:B-1----:R-:W-:Y:S05]  /*1ed80*/  WARPSYNC.COLLECTIVE R15, `(.L_x_1828) ;  /* 0x000000000f087348 */ /* 0x002fea0003c00000 */
[----:B------:R0:W2:Y:S02]  /*1ed90*/  SHFL.IDX P6, R14, R13, R12, R11 ;  /* 0x0000000c0d0e7389 */ /* 0x0000a400000c000b */
[----:B012---:R-:W-:Y:S01]  /*1eda0*/  ENDCOLLECTIVE ;  /* 0x000000000000791b */ /* 0x007fe20003800000 */
.L_x_1828:
        /* <DEDUP_REMOVED lines=11> */
[----:B------:R-:W-:-:S13]  /*1ee60*/  ISETP.GE.AND P0, PT, R8, R2, PT ;  /* 0x000000020800720c */ /* 0x000fda0003f06270 */
[----:B0-----:R-:W-:Y:S05]  /*1ee70*/  WARPSYNC.COLLECTIVE R15, `(.L_x_1829) ;  /* 0x000000000f087348 */ /* 0x001fea0003c00000 */
[----:B------:R1:W2:Y:S02]  /*1ee80*/  SHFL.IDX P6, R14, R13, R12, R11 ;  /* 0x0000000c0d0e7389 */ /* 0x0002a400000c000b */
[----:B012---:R-:W-:Y:S01]  /*1ee90*/  ENDCOLLECTIVE ;  /* 0x000000000000791b */ /* 0x007fe20003800000 */
.L_x_1829:
[----:B------:R-:W-:Y:S02]  /*1eea0*/  IMAD.MOV.U32 R13, RZ, RZ, R3 ;  /* 0x000000ffff0d7224 */ /* 0x000fe400078e0003 */
[----:B------:R-:W-:Y:S02]  /*1eeb0*/  IMAD.MOV.U32 R12, RZ, RZ, 0x7 ;  /* 0x00000007ff0c7424 */ /* 0x000fe400078e00ff */
[----:B------:R-:W-:-:S07]  /*1eec0*/  IMAD.MOV.U32 R4, RZ, RZ, R14 ;  /* 0x000000ffff047224 */ /* 0x000fce00078e000e */
[----:B------:R-:W-:Y:S05]  /*1eed0*/  WARPSYNC.COLLECTIVE R15, `(.L_x_1830) ;  /* 0x000000000f087348 */ /* 0x000fea0003c00000 */
[----:B------:R0:W1:Y:S02]  /*1eee0*/  SHFL.IDX P6, R14, R13, R12, R11 ;  /* 0x0000000c0d0e7389 */ /* 0x00006400000c000b */
[----:B01----:R-:W-:Y:S01]  /*1eef0*/  ENDCOLLECTIVE ;  /* 0x000000000000791b */ /* 0x003fe20003800000 */
.L_x_1830:
[----:B------:R-:W-:-:S05]  /*1ef00*/  @!P0 LEA R5, P2, R7, R4, 0x1 ;  /* 0x0000000407058211 */ /* 0x000fca00078408ff */
[----:B------:R-:W-:-:S05]  /*1ef10*/  @!P0 IMAD.X R4, RZ, RZ, R6, P2 ;  /* 0x000000ffff048224 */ /* 0x000fca00010e0606 */
[----:B------:R-:W-:Y:S01]  /*1ef20*/  @!P0 LOP3.LUT R5, R5, R4, RZ, 0x3c, !PT ;  /* 0x0000000405058212 */ /* 0x000fe200078e3cff */
[----:B------:R-:W-:-:S03]  /*1ef30*/  IMAD.MOV.U32 R13, RZ, RZ, R0 ;  /* 0x000000ffff0d7224 */ /* 0x000fc600078e0000 */
[----:B------:R-:W-:-:S04]  /*1ef40*/  @!P0 LOP3.LUT R4, R5, R4, RZ, 0x3c, !PT ;  /* 0x0000000405048212 */ /* 0x000fc800078e3cff */
[----:B------:R-:W-:Y:S02]  /*1ef50*/  @!P0 LOP3.LUT R5, R5, R4, RZ, 0x3c, !PT ;  /* 0x0000000405058212 */ /* 0x000fe400078e3cff */
[----:B------:R-:W-:-:S07]  /*1ef60*/  MOV R3, R14 ;  /* 0x0000000e00037202 */ /* 0x000fce0000000f00 */
[----:B------:R-:W-:Y:S05]  /*1ef70*/  WARPSYNC.COLLECTIVE R15, `(.L_x_1831) ;  /* 0x000000000f087348 */ /* 0x000fea0003c00000 */
[----:B------:R0:W1:Y:S02]  /*1ef80*/  SHFL.IDX P6, R14, R13, R12, R11 ;  /* 0x0000000c0d0e7389 */ /* 0x00006400000c000b */
[----:B01----:R-:W-:Y:S01]  /*1ef90*/  ENDCOLLECTIVE ;  /* 0x000000000000791b */ /* 0x003fe20003800000 */
.L_x_1831:
[----:B------:R-:W-:Y:S01]  /*1efa0*/  @!PT LDS RZ, [RZ] ;  /* 0x00000000fffff984 */ /* 0x000fe20000000800 */
[----:B------:R-:W-:Y:S01]  /*1efb0*/  @!PT LDS RZ, [RZ] ;  /* 0x00000000fffff984 */ /* 0x000fe20000000800 */
[----:B------:R-:W-:Y:S01]  /*1efc0*/  @!PT LDS RZ, [RZ] ;  /* 0x00000000fffff984 */ /* 0x000fe20000000800 */
[----:B------:R1:W-:Y:S01]  /*1efd0*/  @!P0 LDGSTS.E.BYPASS.LTC128B.128 [R25+0x1b400], desc[UR60][R4.64], !P1 ;  /* 0x1b40000004198fae */ /* 0x0003e2000c901d7c */
[----:B------:R-:W-:Y:S01]  /*1efe0*/  IMAD.MOV.U32 R0, RZ, RZ, R14 ;  /* 0x000000ffff007224 */ /* 0x000fe200078e000e */
[----:B------:R-:W-:Y:S06]  /*1eff0*/  BRA `(.L_x_1832) ;  /* 0xffffff9800c07947 */ /* 0x000fec000383ffff */
.L_x_1653:
[----:B------:R-:W2:Y:S04]  /*1f000*/  LDL.LU R15, [R1+0x14] ;  /* 0x00001400010f7983 */ /* 0x000ea80000300800 */
[----:B------:R-:W3:Y:S04]  /*1f010*/  LDL.LU R14, [R1+0x1c] ;  /* 0x00001c00010e7983 */ /* 0x000ee80000300800 */
[----:B------:R-:W4:Y:S04]  /*1f020*/  LDL.LU R13, [R1+0x20] ;  /* 0x00002000010d7983 */ /* 0x000f280000300800 */
[----:B------:R-:W5:Y:S04]  /*1f030*/  LDL.LU R12, [R1+0x24] ;  /* 0x00002400010c7983 */ /* 0x000f680000300800 */
[----:B------:R-:W5:Y:S04]  /*1f040*/  LDL.LU R11, [R1+0x28] ;  /* 0x00002800010b7983 */ /* 0x000f680000300800 */
[----:B------:R-:W5:Y:S04]  /*1f050*/  LDL.LU R10, [R1+0x30] ;  /* 0x00003000010a7983 */ /* 0x000f680000300800 */
[----:B------:R-:W5:Y:S04]  /*1f060*/  LDL.LU R9, [R1+0x34] ;  /* 0x0000340001097983 */ /* 0x000f680000300800 */
[----:B------:R-:W5:Y:S01]  /*1f070*/  LDL.LU R8, [R1] ;  /* 0x0000000001087983 */ /* 0x000f620000300800 */
[----:B------:R-:W-:Y:S01]  /*1f080*/  BSSY B0, `(.L_x_1833) ;  /* 0x000001b000007945 */ /* 0x000fe20003800000 */
[----:B--2---:R-:W-:-:S02]  /*1f090*/  IMAD R5, R15, R6, RZ ;  /* 0x000000060f057224 */ /* 0x004fc400078e02ff */
[----:B------:R-:W-:-:S03]  /*1f0a0*/  IMAD.MOV.U32 R15, RZ, RZ, -0x1 ;  /* 0xffffffffff0f7424 */ /* 0x000fc600078e00ff */
[-C--:B------:R-:W-:Y:S02]  /*1f0b0*/  ISETP.GE.AND P0, PT, R17, R5.reuse, PT ;  /* 0x000000051100720c */ /* 0x080fe40003f06270 */
[-C--:B---3--:R-:W-:Y:S02]  /*1f0c0*/  ISETP.GE.AND P6, PT, R14, R5.reuse, PT ;  /* 0x000000050e00720c */ /* 0x088fe40003fc6270 */
[----:B----4-:R-:W-:Y:S01]  /*1f0d0*/  ISETP.GE.AND P5, PT, R13, R5, PT ;  /* 0x000000050d00720c */ /* 0x010fe20003fa6270 */
[----:B------:R-:W-:Y:S01]  /*1f0e0*/  IMAD.MOV.U32 R13, RZ, RZ, R0 ;  /* 0x000000ffff0d7224 */ /* 0x000fe200078e0000 */
[----:B-----5:R-:W-:-:S07]  /*1f0f0*/  LOP3.LUT R8, R8, 0xfffff7ff, RZ, 0xc0, !PT ;  /* 0xfffff7ff08087812 */ /* 0x020fce00078ec0ff */
[----:B------:R-:W-:Y:S02]  /*1f100*/  @P0 LOP3.LUT R8, R8, 0x800, RZ, 0xfc, !PT ;  /* 0x0000080008080812 */ /* 0x000fe400078efcff */
[----:B------:R-:W-:Y:S01]  /*1f110*/  ISETP.GE.AND P0, PT, R12, R5, PT ;  /* 0x000000050c00720c */ /* 0x000fe20003f06270 */
[----:B------:R-:W-:Y:S01]  /*1f120*/  IMAD.MOV.U32 R12, RZ, RZ, RZ ;  /* 0x000000ffff0c7224 */ /* 0x000fe200078e00ff */
[----:B------:R-:W-:-:S04]  /*1f130*/  LOP3.LUT R8, R8, 0xfffffbff, RZ, 0xc0, !PT ;  /* 0xfffffbff08087812 */ /* 0x000fc800078ec0ff */
[----:B------:R-:W-:Y:S02]  /*1f140*/  @P6 LOP3.LUT R8, R8, 0x400, RZ, 0xfc, !PT ;  /* 0x0000040008086812 */ /* 0x000fe400078efcff */
[----:B------:R-:W-:Y:S01]  /*1f150*/  ISETP.GE.AND P6, PT, R11, R5, PT ;  /* 0x000000050b00720c */ /* 0x000fe20003fc6270 */
[----:B------:R-:W-:Y:S01]  /*1f160*/  IMAD.MOV.U32 R11, RZ, RZ, 0x181f ;  /* 0x0000181fff0b7424 */ /* 0x000fe200078e00ff */
[----:B------:R-:W-:-:S04]  /*1f170*/  LOP3.LUT R8, R8, 0xfffffdff, RZ, 0xc0, !PT ;  /* 0xfffffdff08087812 */ /* 0x000fc800078ec0ff */
[----:B------:R-:W-:Y:S02]  /*1f180*/  @P5 LOP3.LUT R8, R8, 0x200, RZ, 0xfc, !PT ;  /* 0x0000020008085812 */ /* 0x000fe400078efcff */
[----:B------:R-:W-:Y:S02]  /*1f190*/  ISETP.GE.AND P5, PT, R10, R5, PT ;  /* 0x000000050a00720c */ /* 0x000fe40003fa6270 */
[----:B------:R-:W-:-:S04]  /*1f1a0*/  LOP3.LUT R8, R8, 0xfffffeff, RZ, 0xc0, !PT ;  /* 0xfffffeff08087812 */ /* 0x000fc800078ec0ff */
[----:B------:R-:W-:Y:S02]  /*1f1b0*/  @P0 LOP3.LUT R8, R8, 0x100, RZ, 0xfc, !PT ;  /* 0x0000010008080812 */ /* 0x000fe400078efcff */
[----:B------:R-:W-:Y:S02]  /*1f1c0*/  ISETP.GE.AND P0, PT, R9, R5, PT ;  /* 0x000000050900720c */ /* 0x000fe40003f06270 */
[----:B------:R-:W-:-:S04]  /*1f1d0*/  LOP3.LUT R8, R8, 0xffffff7f, RZ, 0xc0, !PT ;  /* 0xffffff7f08087812 */ /* 0x000fc800078ec0ff */
[----:B------:R-:W-:-:S05]  /*1f1e0*/  @P6 LOP3.LUT R8, R8, 0x80, RZ, 0xfc, !PT ;  /* 0x0000008008086812 */ /* 0x000fca00078efcff */
[----:B------:R0:W-:Y:S02]  /*1f1f0*/  STL [R1], R8 ;  /* 0x0000000801007387 */ /* 0x0001e40000100800 */
[----:B0-----:R-:W-:Y:S05]  /*1f200*/  WARPSYNC.COLLECTIVE R15, `(.L_x_1834) ;  /* 0x000000000f087348 */ /* 0x001fea0003c00000 */
[----:B------:R1:W2:Y:S02]  /*1f210*/  SHFL.IDX P6, R14, R13, R12, R11 ;  /* 0x0000000c0d0e7389 */ /* 0x0002a400000c000b */
[----:B012---:R-:W-:Y:S01]  /*1f220*/  ENDCOLLECTIVE ;  /* 0x000000000000791b */ /* 0x007fe20003800000 */
.L_x_1834:
[----:B------:R-:W-:Y:S05]  /*1f230*/  BSYNC B0 ;  /* 0x0000000000007941 */ /* 0x000fea0003800000 */
.L_x_1833:
[----:B------:R-:W-:Y:S01]  /*1f240*/  IMAD.MOV.U32 R13, RZ, RZ, R4 ;  /* 0x000000ffff0d7224 */ /* 0x000fe200078e0004 */
[----:B------:R-:W-:Y:S01]  /*1f250*/  LOP3.LUT R8, R8, 0xffffbfff, RZ, 0xc0, !PT ;  /* 0xffffbfff08087812 */ /* 0x000fe200078ec0ff */
[----:B------:R-:W-:Y:S02]  /*1f260*/  IMAD.MOV.U32 R12, RZ, RZ, RZ ;  /* 0x000000ffff0c7224 */ /* 0x000fe400078e00ff */
[----:B------:R-:W-:Y:S01]  /*1f270*/  IMAD.MOV.U32 R11, RZ, RZ, 0x181f ;  /* 0x0000181fff0b7424 */ /* 0x000fe200078e00ff */
[----:B------:R-:W-:Y:S01]  /*1f280*/  @P5 LOP3.LUT R8, R8, 0x4000, RZ, 0xfc, !PT ;  /* 0x0000400008085812 */ /* 0x000fe200078efcff */
[----:B------:R-:W-:Y:S02]  /*1f290*/  IMAD.MOV.U32 R15, RZ, RZ, -0x1 ;  /* 0xffffffffff0f7424 */ /* 0x000fe400078e00ff */
[----:B------:R-:W-:Y:S01]  /*1f2a0*/  IMAD.MOV.U32 R2, RZ, RZ, R14 ;  /* 0x000000ffff027224 */ /* 0x000fe200078e000e */
[----:B------:R-:W-:-:S13]  /*1f2b0*/  LOP3.LUT P5, RZ, R8, 0x400, RZ, 0xc0, !PT ;  /* 0x0000040008ff7812 */ /* 0x000fda00078ac0ff */
[----:B------:R-:W-:Y:S05]  /*1f2c0*/  WARPSYNC.COLLECTIVE R15, `(.L_x_1835) ;  /* 0x000000000f087348 */ /* 0x000fea0003c00000 */
[----:B------:R0:W1:Y:S02]  /*1f2d0*/  SHFL.IDX P6, R14, R13, R12, R11 ;  /* 0x0000000c0d0e7389 */ /* 0x00006400000c000b */
[----:B01----:R-:W-:Y:S01]  /*1f2e0*/  ENDCOLLECTIVE ;  /* 0x000000000000791b */ /* 0x003fe20003800000 */
.L_x_1835:
[----:B------:R-:W-:-:S04]  /*1f2f0*/  LOP3.LUT R8, R8, 0xffffdfff, RZ, 0xc0, !PT ;  /* 0xffffdfff08087812 */ /* 0x000fc800078ec0ff */
[----:B------:R-:W-:-:S04]  /*1f300*/  @P0 LOP3.LUT R8, R8, 0x2000, RZ, 0xfc, !PT ;  /* 0x0000200008080812 */ /* 0x000fc800078efcff */
[----:B------:R-:W-:Y:S01]  /*1f310*/  LOP3.LUT P0, RZ, R8, 0x800, RZ, 0xc0, !PT ;  /* 0x0000080008ff7812 */ /* 0x000fe2000780c0ff */
[----:B------:R0:W-:Y:S01]  /*1f320*/  STL [R1], R8 ;  /* 0x0000000801007387 */ /* 0x0001e20000100800 */
[----:B------:R-:W-:Y:S02]  /*1f330*/  IMAD.MOV.U32 R13, RZ, RZ, R0 ;  /* 0x000000ffff0d7224 */ /* 0x000fe400078e0000 */
[----:B------:R-:W-:Y:S01]  /*1f340*/  IMAD.MOV.U32 R12, RZ, RZ, 0x1 ;  /* 0x00000001ff0c7424 */ /* 0x000fe200078e00ff */
[----:B------:R-:W-:-:S08]  /*1f350*/  MOV R3, R14 ;  /* 0x0000000e00037202 */ /* 0x000fd00000000f00 */
[----:B------:R-:W-:-:S05]  /*1f360*/  @!P0 LEA R3, P6, R7, R3, 0x1 ;  /* 0x0000000307038211 */ /* 0x000fca00078c08ff */
[----:B------:R-:W-:-:S05]  /*1f370*/  @!P0 IMAD.X R2, RZ, RZ, R2, P6 ;  /* 0x000000ffff028224 */ /* 0x000fca00030e0602 */
[----:B0-----:R-:W-:-:S07]  /*1f380*/  @!P0 LOP3.LUT R3, R3, R2, RZ, 0x3c, !PT ;  /* 0x0000000203038212 */ /* 0x001fce00078e3cff */
[----:B------:R-:W-:Y:S05]  /*1f390*/  WARPSYNC.COLLECTIVE R15, `(.L_x_1836) ;  /* 0x000000000f087348 */ /* 0x000fea0003c00000 */
[----:B------:R0:W1:Y:S02]  /*1f3a0*/  SHFL.IDX P6, R14, R13, R12, R11 ;  /* 0x0000000c0d0e7389 */ /* 0x00006400000c000b */
[----:B01----:R-:W-:Y:S01]  /*1f3b0*/  ENDCOLLECTIVE ;  /* 0x000000000000791b */ /* 0x003fe20003800000 */
.L_x_1836:
[----:B------:R-:W-:-:S04]  /*1f3c0*/  @!P0 LOP3.LUT R2, R3, R2, RZ, 0x3c, !PT ;  /* 0x0000000203028212 */ /* 0x000fc800078e3cff */
[----:B------:R-:W-:-:S05]  /*1f3d0*/  @!P0 LOP3.LUT R3, R3, R2, RZ, 0x3c, !PT ;  /* 0x0000000203038212 */ /* 0x000fca00078e3cff */
        /* <DEDUP_REMOVED lines=13> */
.L_x_1837:
[----:B------:R-:W-:Y:S02]  /*1f4b0*/  IMAD.MOV.U32 R13, RZ, RZ, R0 ;  /* 0x000000ffff0d7224 */ /* 0x000fe400078e0000 */
[----:B------:R-:W-:Y:S02]  /*1f4c0*/  IMAD.MOV.U32 R12, RZ, RZ, 0x2 ;  /* 0x00000002ff0c7424 */ /* 0x000fe400078e00ff */
[----:B------:R-:W-:-:S05]  /*1f4d0*/  IMAD.MOV.U32 R2, RZ, RZ, R14 ;  /* 0x000000ffff027224 */ /* 0x000fca00078e000e */
[----:B------:R-:W-:-:S05]  /*1f4e0*/  @!P5 LEA R2, P6, R7, R2, 0x1 ;  /* 0x000000020702d211 */ /* 0x000fca00078c08ff */
[----:B------:R-:W-:-:S05]  /*1f4f0*/  @!P5 IMAD.X R3, RZ, RZ, R6, P6 ;  /* 0x000000ffff03d224 */ /* 0x000fca00030e0606 */
[----:B------:R-:W-:Y:S01]  /*1f500*/  @!PT LDS RZ, [RZ] ;  /* 0x00000000fffff984 */ /* 0x000fe20000000800 */
[----:B------:R-:W-:Y:S01]  /*1f510*/  @!PT LDS RZ, [RZ] ;  /* 0x00000000fffff984 */ /* 0x000fe20000000800 */
[----:B------:R-:W-:Y:S01]  /*1f520*/  @!PT LDS RZ, [RZ] ;  /* 0x00000000fffff984 */ /* 0x000fe20000000800 */
[----:B------:R0:W-:Y:S03]  /*1f530*/  @!P5 LDGSTS.E.BYPASS.LTC128B.128 [R25+0x22c00], desc[UR60][R2.64], !P4 ;  /* 0x22c000000219dfae */ /* 0x0001e6000e101d7c */
[----:B0-----:R-:W-:Y:S05]  /*1f540*/  WARPSYNC.COLLECTIVE R15, `(.L_x_1838) ;  /* 0x000000000f087348 */ /* 0x001fea0003c00000 */
[----:B------:R1:W2:Y:S02]  /*1f550*/  SHFL.IDX P6, R14, R13, R12, R11 ;  /* 0x0000000c0d0e7389 */ /* 0x0002a400000c000b */
[----:B012---:R-:W-:Y:S01]  /*1f560*/  ENDCOLLECTIVE ;  /* 0x000000000000791b */ /* 0x007fe20003800000 */
.L_x_1838:
[----:B------:R-:W-:Y:S01]  /*1f570*/  @!PT LDS RZ, [RZ] ;  /* 0x00000000fffff984 */ /* 0x000fe20000000800 */
[----:B------:R-:W-:Y:S01]  /*1f580*/  @!PT LDS RZ, [RZ] ;  /* 0x00000000fffff984 */ /* 0x000fe20000000800 */
[----:B------:R-:W-:Y:S01]  /*1f590*/  @!PT LDS RZ, [RZ] ;  /* 0x00000000fffff984 */ /* 0x000fe20000000800 */
[----:B------:R0:W-:Y:S04]  /*1f5a0*/  @!P5 LDGSTS.E.BYPASS.LTC128B.128 [R25+0x26c00], desc[UR60][R2.64+0x80], !P3 ;  /* 0x26c000800219dfae */ /* 0x0001e8000d901d7c */
[----:B------:R0:W-:Y:S04]  /*1f5b0*/  @!P5 LDGSTS.E.BYPASS.LTC128B.128 [R25+0x2ac00], desc[UR60][R2.64+0x100], !P2 ;  /* 0x2ac001000219dfae */ /* 0x0001e8000d101d7c */
[----:B------:R0:W-:Y:S01]  /*1f5c0*/  @!P5 LDGSTS.E.BYPASS.LTC128B.128 [R25+0x2ec00], desc[UR60][R2.64+0x180], !P1 ;  /* 0x2ec001800219dfae */ /* 0x0001e2000c901d7c */
[----:B------:R-:W-:Y:S01]  /*1f5d0*/  LOP3.LUT P5, RZ, R8, 0x100, RZ, 0xc0, !PT ;  /* 0x0000010008ff7812 */ /* 0x000fe200078ac0ff */
[----:B------:R-:W-:-:S02]  /*1f5e0*/  IMAD.MOV.U32 R13, RZ, RZ, R4 ;  /* 0x000000ffff0d7224 */ /* 0x000fc400078e0004 */
[----:B------:R-:W-:-:S10]  /*1f5f0*/  IMAD.MOV.U32 R6, RZ, RZ, R14 ;  /* 0x000000ffff067224 */ /* 0x000fd400078e000e */
[----:B0-----:R-:W-:Y:S05]  /*1f600*/  WARPSYNC.COLLECTIVE R15, `(.L_x_1839) ;  /* 0x000000000f087348 */ /* 0x001fea0003c00000 */
[----:B------:R1:W2:Y:S02]  /*1f610*/  SHFL.IDX P6, R14, R13, R12, R11 ;  /* 0x0000000c0d0e7389 */ /* 0x0002a400000c000b */
[----:B012---:R-:W-:Y:S01]  /*1f620*/  ENDCOLLECTIVE ;  /* 0x000000000000791b */ /* 0x007fe20003800000 */
.L_x_1839:
[----:B------:R-:W-:Y:S02]  /*1f630*/  IMAD.MOV.U32 R13, RZ, RZ, R0 ;  /* 0x000000ffff0d7224 */ /* 0x000fe400078e0000 */
[----:B------:R-:W-:Y:S01]  /*1f640*/  IMAD.MOV.U32 R12, RZ, RZ, 0x3 ;  /* 0x00000003ff0c7424 */ /* 0x000fe200078e00ff */
[----:B------:R-:W-:-:S04]  /*1f650*/  MOV R2, R14 ;  /* 0x0000000e00027202 */ /* 0x000fc80000000f00 */
        /* <DEDUP_REMOVED lines=9> */
.L_x_1840:
        /* <DEDUP_REMOVED lines=12> */
.L_x_1841:
        /* <DEDUP_REMOVED lines=12> */
.L_x_1842:
        /* <DEDUP_REMOVED lines=12> */
.L_x_1843:
        /* <DEDUP_REMOVED lines=12> */
.L_x_1844:
        /* <DEDUP_REMOVED lines=12> */
.L_x_1845:
        /* <DEDUP_REMOVED lines=12> */
.L_x_1846:
[----:B------:R-:W-:Y:S01]  /*1fb70*/  @!PT LDS RZ, [RZ] ;  /* 0x00000000fffff984 */ /* 0x000fe20000000800 */
[----:B------:R-:W-:Y:S01]  /*1fb80*/  @!PT LDS RZ, [RZ] ;  /* 0x00000000fffff984 */ /* 0x000fe20000000800 */
[----:B------:R-:W-:Y:S01]  /*1fb90*/  @!PT LDS RZ, [RZ] ;  /* 0x00000000fffff984 */ /* 0x000fe20000000800 */
[----:B------:R0:W-:Y:S04]  /*1fba0*/  @!P5 LDGSTS.E.BYPASS.LTC128B.128 [R25+0x28c00], desc[UR60][R2.64+0x80], !P3 ;  /* 0x28c000800219dfae */ /* 0x0001e8000d901d7c */
[----:B------:R0:W-:Y:S04]  /*1fbb0*/  @!P5 LDGSTS.E.BYPASS.LTC128B.128 [R25+0x2cc00], desc[UR60][R2.64+0x100], !P2 ;  /* 0x2cc001000219dfae */ /* 0x0001e8000d101d7c */
[----:B------:R0:W-:Y:S01]  /*1fbc0*/  @!P5 LDGSTS.E.BYPASS.LTC128B.128 [R25+0x30c00], desc[UR60][R2.64+0x180], !P1 ;  /* 0x30c001800219dfae */ /* 0x0001e2000c901d7c */
[----:B------:R-:W-:Y:S02]  /*1fbd0*/  IMAD.MOV.U32 R13, RZ, RZ, R4 ;  /* 0x000000ffff0d7224 */ /* 0x000fe400078e0004 */
[----:B------:R-:W-:-:S07]  /*1fbe0*/  IMAD.MOV.U32 R6, RZ, RZ, R14 ;  /* 0x000000ffff067224 */ /* 0x000fce00078e000e */
[----:B0-----:R-:W-:Y:S05]  /*1fbf0*/  WARPSYNC.COLLECTIVE R15, `(.L_x_1847) ;  /* 0x000000000f087348 */ /* 0x001fea0003c00000 */
[----:B------:R1:W2:Y:S02]  /*1fc00*/  SHFL.IDX P6, R14, R13, R12, R11 ;  /* 0x0000000c0d0e7389 */ /* 0x0002a400000c000b */
[----:B012---:R-:W-:Y:S01]  /*1fc10*/  ENDCOLLECTIVE ;  /* 0x000000000000791b */ /* 0x007fe20003800000 */
.L_x_1847:
[----:B------:R-:W-:Y:S02]  /*1fc20*/  IMAD.MOV.U32 R13, RZ, RZ, R0 ;  /* 0x000000ffff0d7224 */ /* 0x000fe400078e0000 */
[----:B------:R-:W-:Y:S01]  /*1fc30*/  IMAD.MOV.U32 R12, RZ, RZ, 0x7 ;  /* 0x00000007ff0c7424 */ /* 0x000fe200078e00ff */
[----:B------:R-:W-:-:S07]  /*1fc40*/  MOV R2, R14 ;  /* 0x0000000e00027202 */ /* 0x000fce0000000f00 */
[----:B------:R-:W-:Y:S05]  /*1fc50*/  WARPSYNC.COLLECTIVE R15, `(.L_x_1848) ;  /* 0x000000000f087348 */ /* 0x000fea0003c00000 */
[----:B------:R0:W1:Y:S02]  /*1fc60*/  SHFL.IDX P6, R14, R13, R12, R11 ;  /* 0x0000000c0d0e7389 */ /* 0x00006400000c000b */
[----:B01----:R-:W-:Y:S01]  /*1fc70*/  ENDCOLLECTIVE ;  /* 0x000000000000791b */ /* 0x003fe20003800000 */
.L_x_1848:
[----:B------:R-:W-:-:S05]  /*1fc80*/  @!P0 LEA R2, P5, R7, R2, 0x1 ;  /* 0x0000000207028211 */ /* 0x000fca00078a08ff */
[----:B------:R-:W-:-:S05]  /*1fc90*/  @!P0 IMAD.X R3, RZ, RZ, R6, P5 ;  /* 0x000000ffff038224 */ /* 0x000fca00028e0606 */
        /* <DEDUP_REMOVED lines=12> */
.L_x_1849:
[----:B------:R-:W-:Y:S01]  /*1fd60*/  IMAD.MOV.U32 R2, RZ, RZ, R14 ;  /* 0x000000ffff027224 */ /* 0x000fe200078e000e */
[----:B------:R-:W-:Y:S06]  /*1fd70*/  BRA `(.L_x_1850) ;  /* 0xffffff9800187947 */ /* 0x000fec000383ffff */
.L_x_1658:
[----:B0-----:R0:W1:Y:S02]  /*1fd80*/  SYNCS.PHASECHK.TRANS64.TRYWAIT P0, [R22+URZ+0x32420], R3 ;  /* 0x03242003160075a7 */ /* 0x001064000800017f */
[----:B-1----:R-:W-:Y:S05]  /*1fd90*/  @!P0 NANOSLEEP.SYNCS 0x989680 ;  /* 0x009896800000895d */ /* 0x002fea0003900000 */
[----:B------:R-:W1:Y:S02]  /*1fda0*/  @!P0 SYNCS.PHASECHK.TRANS64 P0, [R22+URZ+0x32420], R3 ;  /* 0x03242003160085a7 */ /* 0x000e64000800007f */
[----:B-1----:R-:W-:Y:S05]  /*1fdb0*/  @!P0 BRA `(.L_x_1658) ;  /* 0xfffffffc00f08947 */ /* 0x002fea000383ffff */
[----:B------:R-:W-:Y:S05]  /*1fdc0*/  BRA `(.L_x_1851) ;  /* 0xffffff98008c7947 */ /* 0x000fea000383ffff */
.L_x_1661:
[----:B-1----:R1:W3:Y:S02]  /*1fdd0*/  SYNCS.PHASECHK.TRANS64.TRYWAIT P0, [R29+URZ+0x32460], R0 ;  /* 0x032460001d0075a7 */ /* 0x0022e4000800017f */
[----:B---3--:R-:W-:Y:S05]  /*1fde0*/  @!P0 NANOSLEEP.SYNCS 0x989680 ;  /* 0x009896800000895d */ /* 0x008fea0003900000 */
[----:B------:R-:W3:Y:S02]  /*1fdf0*/  @!P0 SYNCS.PHASECHK.TRANS64 P0, [R29+URZ+0x32460], R0 ;  /* 0x032460001d0085a7 */ /* 0x000ee4000800007f */
[----:B---3--:R-:W-:Y:S05]  /*1fe00*/  @!P0 BRA `(.L_x_1661) ;  /* 0xfffffffc00f08947 */ /* 0x008fea000383ffff */
[----:B------:R-:W-:Y:S05]  /*1fe10*/  BRA `(.L_x_1852) ;  /* 0xffffff98009c7947 */ /* 0x000fea000383ffff */
.L_x_1662:
        /* <DEDUP_REMOVED lines=8> */
.L_x_1854:
[----:B------:R-:W-:Y:S05]  /*1fea0*/  BSYNC B0 ;  /* 0x0000000000007941 */ /* 0x000fea0003800000 */
.L_x_1853:
[----:B------:R-:W0:Y:S01]  /*1feb0*/  S2R R8, SR_TID.X ;  /* 0x0000000000087919 */ /* 0x000e220000002100 */
[----:B------:R-:W-:Y:S01]  /*1fec0*/  MOV R13, R5 ;  /* 0x00000005000d7202 */ /* 0x000fe20000000f00 */
[----:B------:R-:W-:Y:S01]  /*1fed0*/  IMAD.MOV.U32 R12, RZ, RZ, RZ ;  /* 0x000000ffff0c7224 */ /* 0x000fe200078e00ff */
[C---:B------:R-:W-:Y:S01]  /*1fee0*/  LOP3.LUT P2, RZ, R7.reuse, 0x2, RZ, 0xc0, !PT ;  /* 0x0000000207ff7812 */ /* 0x040fe2000784c0ff */
[----:B------:R-:W-:Y:S01]  /*1fef0*/  IMAD.MOV.U32 R11, RZ, RZ, 0x181f ;  /* 0x0000181fff0b7424 */ /* 0x000fe200078e00ff */
[----:B------:R-:W-:Y:S01]  /*1ff00*/  LOP3.LUT P1, RZ, R7, 0x4, RZ, 0xc0, !PT ;  /* 0x0000000407ff7812 */ /* 0x000fe2000782c0ff */
[----:B------:R-:W-:Y:S02]  /*1ff10*/  IMAD.MOV.U32 R15, RZ, RZ, -0x1 ;  /* 0xffffffffff0f7424 */ /* 0x000fe400078e00ff */
[----:B------:R-:W-:Y:S01]  /*1ff20*/  IMAD.MOV.U32 R3, RZ, RZ, R14 ;  /* 0x000000ffff037224 */ /* 0x000fe200078e000e */
[----:B------:R-:W-:Y:S01]  /*1ff30*/  ISETP.LT.OR P3, PT, R30, 0x1, !P1 ;  /* 0x000000011e00780c */ /* 0x000fe20004f61670 */
[----:B------:R-:W-:-:S12]  /*1ff40*/  IMAD R4, R4, 0x2, R22 ;  /* 0x0000000204047824 */ /* 0x000fd800078e0216 */
[----:B0-----:R-:W-:Y:S05]  /*1ff50*/  WARPSYNC.COLLECTIVE R15, `(.L_x_1855) ;  /* 0x000000000f087348 */ /* 0x001fea0003c00000 */
[----:B------:R1:W2:Y:S02]  /*1ff60*/  SHFL.IDX P6, R14, R13, R12, R11 ;  /* 0x0000000c0d0e7389 */ /* 0x0002a400000c000b */
[----:B012---:R-:W-:Y:S01]  /*1ff70*/  ENDCOLLECTIVE ;  /* 0x000000000000791b */ /* 0x007fe20003800000 */
.L_x_1855:
        /* <DEDUP_REMOVED lines=9> */
.L_x_1856:
        /* <DEDUP_REMOVED lines=17> */
.L_x_1857:
[----:B------:R-:W-:Y:S02]  /*20120*/  IMAD.MOV.U32 R13, RZ, RZ, R6 ;  /* 0x000000ffff0d7224 */ /* 0x000fe400078e0006 */
[----:B------:R-:W-:Y:S01]  /*20130*/  IMAD.MOV.U32 R12, RZ, RZ, 0x2 ;  /* 0x00000002ff0c7424 */ /* 0x000fe200078e00ff */
[----:B------:R-:W-:-:S13]  /*20140*/  IADD3 R2, P3, R14, R0, RZ ;  /* 0x000000000e027210 */ /* 0x000fda0007f7e0ff */
[----:B------:R-:W-:Y:S05]  /*20150*/  WARPSYNC.COLLECTIVE R15, `(.L_x_1858) ;  /* 0x000000000f087348 */ /* 0x000fea0003c00000 */
[----:B------:R0:W1:Y:S02]  /*20160*/  SHFL.IDX P6, R14, R13, R12, R11 ;  /* 0x0000000c0d0e7389 */ /* 0x00006400000c000b */
[----:B01----:R-:W-:Y:S01]  /*20170*/  ENDCOLLECTIVE ;  /* 0x000000000000791b */ /* 0x003fe20003800000 */
.L_x_1858:
[----:B------:R-:W-:Y:S02]  /*20180*/  IADD3.X R3, RZ, R3, RZ, P3, !PT ;  /* 0x00000003ff037210 */ /* 0x000fe40001ffe4ff */
        /* <DEDUP_REMOVED lines=16> */
.L_x_1859:
[----:B------:R-:W-:Y:S02]  /*20290*/  IMAD.MOV.U32 R13, RZ, RZ, R6 ;  /* 0x000000ffff0d7224 */ /* 0x000fe400078e0006 */
[----:B------:R-:W-:Y:S01]  /*202a0*/  IMAD.MOV.U32 R12, RZ, RZ, 0x3 ;  /* 0x00000003ff0c7424 */ /* 0x000fe200078e00ff */
[----:B------:R-:W-:-:S13]  /*202b0*/  IADD3 R2, P3, R14, R0, RZ ;  /* 0x000000000e027210 */ /* 0x000fda0007f7e0ff */
[----:B------:R-:W-:Y:S05]  /*202c0*/  WARPSYNC.COLLECTIVE R15, `(.L_x_1860) ;  /* 0x000000000f087348 */ /* 0x000fea0003c00000 */
[----:B------:R0:W1:Y:S02]  /*202d0*/  SHFL.IDX P6, R14, R13, R12, R11 ;  /* 0x0000000c0d0e7389 */ /* 0x00006400000c000b */
[----:B01----:R-:W-:Y:S01]  /*202e0*/  ENDCOLLECTIVE ;  /* 0x000000000000791b */ /* 0x003fe20003800000 */
.L_x_1860:
        /* <DEDUP_REMOVED lines=17> */
.L_x_1861:
[----:B------:R-:W-:Y:S01]  /*20400*/  IMAD.MOV.U32 R13, RZ, RZ, R6 ;  /* 0x000000ffff0d7224 */ /* 0x000fe200078e0006 */
[----:B------:R-:W-:Y:S02]  /*20410*/  MOV R12, 0x4 ;  /* 0x00000004000c7802 */ /* 0x000fe40000000f00 */
[----:B------:R-:W-:-:S13]  /*20420*/  IADD3 R2, P3, R14, R0, RZ ;  /* 0x000000000e027210 */ /* 0x000fda0007f7e0ff */
[----:B------:R-:W-:Y:S05]  /*20430*/  WARPSYNC.COLLECTIVE R15, `(.L_x_1862) ;  /* 0x000000000f087348 */ /* 0x000fea0003c00000 */
[----:B------:R0:W1:Y:S02]  /*20440*/  SHFL.IDX P6, R14, R13, R12, R11 ;  /* 0x0000000c0d0e7389 */ /* 0x00006400000c000b */
[----:B01----:R-:W-:Y:S01]  /*20450*/  ENDCOLLECTIVE ;  /* 0x000000000000791b */ /* 0x003fe20003800000 */
.L_x_1862:
        /* <DEDUP_REMOVED lines=17> */
.L_x_1863:
[----:B------:R-:W-:Y:S02]  /*20570*/  IMAD.MOV.U32 R13, RZ, RZ, R6 ;  /* 0x000000ffff0d7224 */ /* 0x000fe400078e0006 */
[----:B------:R-:W-:Y:S01]  /*20580*/  IMAD.MOV.U32 R12, RZ, RZ, 0x5 ;  /* 0x00000005ff0c7424 */ /* 0x000fe200078e00ff */
[----:B------:R-:W-:-:S13]  /*20590*/  IADD3 R2, P3, R14, R0, RZ ;  /* 0x000000000e027210 */ /* 0x000fda0007f7e0ff */
[----:B------:R-:W-:Y:S05]  /*205a0*/  WARPSYNC.COLLECTIVE R15, `(.L_x_1864) ;  /* 0x000000000f087348 */ /* 0x000fea0003c00000 */
[----:B------:R0:W1:Y:S02]  /*205b0*/  SHFL.IDX P6, R14, R13, R12, R11 ;  /* 0x0000000c0d0e7389 */ /* 0x00006400000c000b */
[----:B01----:R-:W-:Y:S01]  /*205c0*/  ENDCOLLECTIVE ;  /* 0x000000000000791b */ /* 0x003fe20003800000 */
.L_x_1864:
        /* <DEDUP_REMOVED lines=12> */
.L_x_1865:
        /* <DEDUP_REMOVED lines=9> */
.L_x_1669:
[----:B0-----:R0:W1:Y:S02]  /*20720*/  SYNCS.PHASECHK.TRANS64.TRYWAIT P0, [R4+URZ+0x32440], R21 ;  /* 0x03244015040075a7 */ /* 0x001064000800017f */
[----:B-1----:R-:W-:Y:S05]  /*20730*/  @!P0 NANOSLEEP.SYNCS 0x989680 ;  /* 0x009896800000895d */ /* 0x002fea0003900000 */
[----:B------:R-:W1:Y:S02]  /*20740*/  @!P0 SYNCS.PHASECHK.TRANS64 P0, [R4+URZ+0x32440], R21 ;  /* 0x03244015040085a7 */ /* 0x000e64000800007f */
[----:B-1----:R-:W-:Y:S05]  /*20750*/  @!P0 BRA `(.L_x_1669) ;  /* 0xfffffffc00f08947 */ /* 0x002fea000383ffff */
[----:B------:R-:W-:Y:S05]  /*20760*/  BRA `(.L_x_1867) ;  /* 0xffffff9c002c7947 */ /* 0x000fea000383ffff */
.L_x_1670:
        /* <DEDUP_REMOVED lines=8> */
.L_x_1869:
[----:B------:R-:W-:Y:S05]  /*207f0*/  BSYNC B1 ;  /* 0x0000000000017941 */ /* 0x000fea0003800000 */
.L_x_1868:
[----:B------:R-:W-:Y:S01]  /*20800*/  IMAD.MOV.U32 R13, RZ, RZ, R8 ;  /* 0x000000ffff0d7224 */ /* 0x000fe200078e0008 */
[----:B------:R-:W-:Y:S01]  /*20810*/  MOV R3, R14 ;  /* 0x0000000e00037202 */ /* 0x000fe20000000f00 */
[----:B------:R-:W-:Y:S02]  /*20820*/  IMAD.MOV.U32 R12, RZ, RZ, RZ ;  /* 0x000000ffff0c7224 */ /* 0x000fe400078e00ff */
[----:B------:R-:W-:Y:S02]  /*20830*/  IMAD.MOV.U32 R11, RZ, RZ, 0x181f ;  /* 0x0000181fff0b7424 */ /* 0x000fe400078e00ff */
[----:B------:R-:W-:Y:S02]  /*20840*/  IMAD.MOV.U32 R15, RZ, RZ, -0x1 ;  /* 0xffffffffff0f7424 */ /* 0x000fe400078e00ff */
[----:B------:R-:W-:-:S07]  /*20850*/  IMAD R7, R7, 0x2, R22 ;  /* 0x0000000207077824 */ /* 0x000fce00078e0216 */
[----:B------:R-:W-:Y:S05]  /*20860*/  WARPSYNC.COLLECTIVE R15, `(.L_x_1870) ;  /* 0x000000000f087348 */ /* 0x000fea0003c00000 */
[----:B------:R0:W1:Y:S02]  /*20870*/  SHFL.IDX P6, R14, R13, R12, R11 ;  /* 0x0000000c0d0e7389 */ /* 0x00006400000c000b */
[----:B01----:R-:W-:Y:S01]  /*20880*/  ENDCOLLECTIVE ;  /* 0x000000000000791b */ /* 0x003fe20003800000 */
.L_x_1870:
[----:B------:R-:W-:Y:S02]  /*20890*/  IMAD.MOV.U32 R13, RZ, RZ, R9 ;  /* 0x000000ffff0d7224 */ /* 0x000fe400078e0009 */
[----:B------:R-:W-:Y:S02]  /*208a0*/  IMAD.MOV.U32 R12, RZ, RZ, 0x1 ;  /* 0x00000001ff0c7424 */ /* 0x000fe400078e00ff */
[----:B------:R-:W-:-:S07]  /*208b0*/  IMAD.MOV.U32 R2, RZ, RZ, R14 ;  /* 0x000000ffff027224 */ /* 0x000fce00078e000e */
[----:B------:R-:W-:Y:S05]  /*208c0*/  WARPSYNC.COLLECTIVE R15, `(.L_x_1871) ;  /* 0x000000000f087348 */ /* 0x000fea0003c00000 */
[----:B------:R0:W1:Y:S02]  /*208d0*/  SHFL.IDX P6, R14, R13, R12, R11 ;  /* 0x0000000c0d0e7389 */ /* 0x00006400000c000b */
[----:B01----:R-:W-:Y:S01]  /*208e0*/  ENDCOLLECTIVE ;  /* 0x000000000000791b */ /* 0x003fe20003800000 */
.L_x_1871:
        /* <DEDUP_REMOVED lines=11> */
.L_x_1872:
[----:B------:R-:W-:Y:S02]  /*209a0*/  IMAD.MOV.U32 R13, RZ, RZ, R9 ;  /* 0x000000ffff0d7224 */ /* 0x000fe400078e0009 */
[----:B------:R-:W-:Y:S01]  /*209b0*/  IMAD.MOV.U32 R12, RZ, RZ, 0x2 ;  /* 0x00000002ff0c7424 */ /* 0x000fe200078e00ff */
[----:B------:R-:W-:-:S07]  /*209c0*/  MOV R2, R14 ;  /* 0x0000000e00027202 */ /* 0x000fce0000000f00 */
[----:B------:R-:W-:Y:S05]  /*209d0*/  WARPSYNC.COLLECTIVE R15, `(.L_x_1873) ;  /* 0x000000000f087348 */ /* 0x000fea0003c00000 */
[----:B------:R0:W1:Y:S02]  /*209e0*/  SHFL.IDX P6, R14, R13, R12, R11 ;  /* 0x0000000c0d0e7389 */ /* 0x00006400000c000b */
[----:B01----:R-:W-:Y:S01]  /*209f0*/  ENDCOLLECTIVE ;  /* 0x000000000000791b */ /* 0x003fe20003800000 */
.L_x_1873:
        /* <DEDUP_REMOVED lines=11> */
.L_x_1874:
[----:B------:R-:W-:Y:S02]  /*20ab0*/  IMAD.MOV.U32 R13, RZ, RZ, R9 ;  /* 0x000000ffff0d7224 */ /* 0x000fe400078e0009 */
[----:B------:R-:W-:Y:S02]  /*20ac0*/  IMAD.MOV.U32 R12, RZ, RZ, 0x3 ;  /* 0x00000003ff0c7424 */ /* 0x000fe400078e00ff */
[----:B------:R-:W-:-:S07]  /*20ad0*/  IMAD.MOV.U32 R2, RZ, RZ, R14 ;  /* 0x000000ffff027224 */ /* 0x000fce00078e000e */
[----:B------:R-:W-:Y:S05]  /*20ae0*/  WARPSYNC.COLLECTIVE R15, `(.L_x_1875) ;  /* 0x000000000f087348 */ /* 0x000fea0003c00000 */
[----:B------:R0:W1:Y:S02]  /*20af0*/  SHFL.IDX P6, R14, R13, R12, R11 ;  /* 0x0000000c0d0e7389 */ /* 0x00006400000c000b */
[----:B01----:R-:W-:Y:S01]  /*20b00*/  ENDCOLLECTIVE ;  /* 0x000000000000791b */ /* 0x003fe20003800000 */
.L_x_1875:
        /* <DEDUP_REMOVED lines=11> */
.L_x_1876:
[----:B------:R-:W-:Y:S02]  /*20bc0*/  IMAD.MOV.U32 R13, RZ, RZ, R9 ;  /* 0x000000ffff0d7224 */ /* 0x000fe400078e0009 */
[----:B------:R-:W-:Y:S01]  /*20bd0*/  IMAD.MOV.U32 R12, RZ, RZ, 0x4 ;  /* 0x00000004ff0c7424 */ /* 0x000fe200078e00ff */
[----:B------:R-:W-:-:S07]  /*20be0*/  MOV R2, R14 ;  /* 0x0000000e00027202 */ /* 0x000fce0000000f00 */
[----:B------:R-:W-:Y:S05]  /*20bf0*/  WARPSYNC.COLLECTIVE R15, `(.L_x_1877) ;  /* 0x000000000f087348 */ /* 0x000fea0003c00000 */
[----:B------:R0:W1:Y:S02]  /*20c00*/  SHFL.IDX P6, R14, R13, R12, R11 ;  /* 0x0000000c0d0e7389 */ /* 0x00006400000c000b */
[----:B01----:R-:W-:Y:S01]  /*20c10*/  ENDCOLLECTIVE ;  /* 0x000000000000791b */ /* 0x003fe20003800000 */
.L_x_1877:
        /* <DEDUP_REMOVED lines=11> */
.L_x_1878:
[----:B------:R-:W-:Y:S02]  /*20cd0*/  IMAD.MOV.U32 R13, RZ, RZ, R9 ;  /* 0x000000ffff0d7224 */ /* 0x000fe400078e0009 */
[----:B------:R-:W-:Y:S02]  /*20ce0*/  IMAD.MOV.U32 R12, RZ, RZ, 0x5 ;  /* 0x00000005ff0c7424 */ /* 0x000fe400078e00ff */
[----:B------:R-:W-:-:S07]  /*20cf0*/  IMAD.MOV.U32 R2, RZ, RZ, R14 ;  /* 0x000000ffff027224 */ /* 0x000fce00078e000e */
[----:B------:R-:W-:Y:S05]  /*20d00*/  WARPSYNC.COLLECTIVE R15, `(.L_x_1879) ;  /* 0x000000000f087348 */ /* 0x000fea0003c00000 */
[----:B------:R0:W1:Y:S02]  /*20d10*/  SHFL.IDX P6, R14, R13, R12, R11 ;  /* 0x0000000c0d0e7389 */ /* 0x00006400000c000b */
[----:B01----:R-:W-:Y:S01]  /*20d20*/  ENDCOLLECTIVE ;  /* 0x000000000000791b */ /* 0x003fe20003800000 */
.L_x_1879:
        /* <DEDUP_REMOVED lines=11> */
.L_x_1880:
[----:B------:R-:W-:Y:S01]  /*20de0*/  MOV R2, R14 ;  /* 0x0000000e00027202 */ /* 0x000fe20000000f00 */
[----:B------:R-:W-:Y:S06]  /*20df0*/  BRA `(.L_x_1881) ;  /* 0xffffff9800587947 */ /* 0x000fec000383ffff */
.L_x_1675:
[----:B---3--:R3:W4:Y:S02]  /*20e00*/  SYNCS.PHASECHK.TRANS64.TRYWAIT P0, [R4+URZ+0x32460], R21 ;  /* 0x03246015040075a7 */ /* 0x008724000800017f */
[----:B----4-:R-:W-:Y:S05]  /*20e10*/  @!P0 NANOSLEEP.SYNCS 0x989680 ;  /* 0x009896800000895d */ /* 0x010fea0003900000 */
[----:B------:R-:W4:Y:S02]  /*20e20*/  @!P0 SYNCS.PHASECHK.TRANS64 P0, [R4+URZ+0x32460], R21 ;  /* 0x03246015040085a7 */ /* 0x000f24000800007f */
[----:B----4-:R-:W-:Y:S05]  /*20e30*/  @!P0 BRA `(.L_x_1675) ;  /* 0xfffffffc00f08947 */ /* 0x010fea000383ffff */
[----:B------:R-:W-:Y:S05]  /*20e40*/  BRA `(.L_x_1882) ;  /* 0xffffff9800a87947 */ /* 0x000fea000383ffff */
.L_x_1676:
[----:B------:R-:W-:Y:S01]  /*20e50*/  BSSY B1, `(.L_x_1883) ;  /* 0x0000008000017945 */ /* 0x000fe20003800000 */
[----:B------:R-:W-:Y:S02]  /*20e60*/  IMAD.MOV.U32 R13, RZ, RZ, R7 ;  /* 0x000000ffff0d7224 */ /* 0x000fe400078e0007 */
[----:B------:R-:W-:Y:S02]  /*20e70*/  IMAD.MOV.U32 R12, RZ, RZ, RZ ;  /* 0x000000ffff0c7224 */ /* 0x000fe400078e00ff */
[----:B------:R-:W-:Y:S02]  /*20e80*/  IMAD.MOV.U32 R11, RZ, RZ, 0x181f ;  /* 0x0000181fff0b7424 */ /* 0x000fe400078e00ff */
[----:B------:R-:W-:-:S07]  /*20e90*/  IMAD.MOV.U32 R15, RZ, RZ, -0x1 ;  /* 0xffffffffff0f7424 */ /* 0x000fce00078e00ff */
[----:B0123--:R-:W-:Y:S05]  /*20ea0*/  WARPSYNC.COLLECTIVE R15, `(.L_x_1884) ;  /* 0x000000000f087348 */ /* 0x00ffea0003c00000 */
[----:B------:R4:W0:Y:S02]  /*20eb0*/  SHFL.IDX P6, R14, R13, R12, R11 ;  /* 0x0000000c0d0e7389 */ /* 0x00082400000c000b */
[----:B01234-:R-:W-:Y:S01]  /*20ec0*/  ENDCOLLECTIVE ;  /* 0x000000000000791b */ /* 0x01ffe20003800000 */
.L_x_1884:
[----:B------:R-:W-:Y:S05]  /*20ed0*/  BSYNC B1 ;  /* 0x0000000000017941 */ /* 0x000fea0003800000 */
.L_x_1883:
        /* <DEDUP_REMOVED lines=9> */
.L_x_1885:
[----:B------:R-:W-:Y:S01]  /*20f70*/  MOV R13, R7 ;  /* 0x00000007000d7202 */ /* 0x000fe20000000f00 */
[----:B------:R-:W-:Y:S01]  /*20f80*/  IMAD.MOV.U32 R12, RZ, RZ, 0x1 ;  /* 0x00000001ff0c7424 */ /* 0x000fe200078e00ff */
[----:B------:R-:W-:-:S13]  /*20f90*/  IADD3 R2, P0, R14, R0, RZ ;  /* 0x000000000e027210 */ /* 0x000fda0007f1e0ff */
[----:B------:R-:W-:Y:S05]  /*20fa0*/  WARPSYNC.COLLECTIVE R15, `(.L_x_1886) ;  /* 0x000000000f087348 */ /* 0x000fea0003c00000 */
[----:B------:R0:W1:Y:S02]  /*20fb0*/  SHFL.IDX P6, R14, R13, R12, R11 ;  /* 0x0000000c0d0e7389 */ /* 0x00006400000c000b */
[----:B01----:R-:W-:Y:S01]  /*20fc0*/  ENDCOLLECTIVE ;  /* 0x000000000000791b */ /* 0x003fe20003800000 */
.L_x_1886:
        /* <DEDUP_REMOVED lines=13> */
.L_x_1887:
[----:B------:R-:W-:Y:S02]  /*210a0*/  IMAD.MOV.U32 R13, RZ, RZ, R7 ;  /* 0x000000ffff0d7224 */ /* 0x000fe400078e0007 */
[----:B------:R-:W-:Y:S01]  /*210b0*/  IMAD.MOV.U32 R12, RZ, RZ, 0x2 ;  /* 0x00000002ff0c7424 */ /* 0x000fe200078e00ff */
[----:B------:R-:W-:-:S13]  /*210c0*/  IADD3 R2, P0, R14, R0, RZ ;  /* 0x000000000e027210 */ /* 0x000fda0007f1e0ff */
[----:B------:R-:W-:Y:S05]  /*210d0*/  WARPSYNC.COLLECTIVE R15, `(.L_x_1888) ;  /* 0x000000000f087348 */ /* 0x000fea0003c00000 */
[----:B------:R0:W1:Y:S02]  /*210e0*/  SHFL.IDX P6, R14, R13, R12, R11 ;  /* 0x0000000c0d0e7389 */ /* 0x00006400000c000b */
[----:B01----:R-:W-:Y:S01]  /*210f0*/  ENDCOLLECTIVE ;  /* 0x000000000000791b */ /* 0x003fe20003800000 */
.L_x_1888:
        /* <DEDUP_REMOVED lines=13> */
.L_x_1889:
[----:B------:R-:W-:Y:S02]  /*211d0*/  IMAD.MOV.U32 R13, RZ, RZ, R7 ;  /* 0x000000ffff0d7224 */ /* 0x000fe400078e0007 */
[----:B------:R-:W-:Y:S01]  /*211e0*/  IMAD.MOV.U32 R12, RZ, RZ, 0x3 ;  /* 0x00000003ff0c7424 */ /* 0x000fe200078e00ff */
[----:B------:R-:W-:-:S13]  /*211f0*/  IADD3 R2, P0, R14, R0, RZ ;  /* 0x000000000e027210 */ /* 0x000fda0007f1e0ff */
[----:B------:R-:W-:Y:S05]  /*21200*/  WARPSYNC.COLLECTIVE R15, `(.L_x_1890) ;  /* 0x000000000f087348 */ /* 0x000fea0003c00000 */
[----:B------:R0:W1:Y:S02]  /*21210*/  SHFL.IDX P6, R14, R13, R12, R11 ;  /* 0x0000000c0d0e7389 */ /* 0x00006400000c000b */
[----:B01----:R-:W-:Y:S01]  /*21220*/  ENDCOLLECTIVE ;  /* 0x000000000000791b */ /* 0x003fe20003800000 */
.L_x_1890:
        /* <DEDUP_REMOVED lines=13> */
.L_x_1891:
[----:B------:R-:W-:Y:S02]  /*21300*/  IMAD.MOV.U32 R13, RZ, RZ, R7 ;  /* 0x000000ffff0d7224 */ /* 0x000fe400078e0007 */
[----:B------:R-:W-:Y:S01]  /*21310*/  IMAD.MOV.U32 R12, RZ, RZ, 0x4 ;  /* 0x00000004ff0c7424 */ /* 0x000fe200078e00ff */
[----:B------:R-:W-:-:S13]  /*21320*/  IADD3 R2, P0, R14, R0, RZ ;  /* 0x000000000e027210 */ /* 0x000fda0007f1e0ff */
[----:B------:R-:W-:Y:S05]  /*21330*/  WARPSYNC.COLLECTIVE R15, `(.L_x_1892) ;  /* 0x000000000f087348 */ /* 0x000fea0003c00000 */
[----:B------:R0:W1:Y:S02]  /*21340*/  SHFL.IDX P6, R14, R13, R12, R11 ;  /* 0x0000000c0d0e7389 */ /* 0x00006400000c000b */
[----:B01----:R-:W-:Y:S01]  /*21350*/  ENDCOLLECTIVE ;  /* 0x000000000000791b */ /* 0x003fe20003800000 */
.L_x_1892:
        /* <DEDUP_REMOVED lines=13> */
.L_x_1893:
[----:B------:R-:W-:Y:S02]  /*21430*/  IMAD.MOV.U32 R13, RZ, RZ, R7 ;  /* 0x000000ffff0d7224 */ /* 0x000fe400078e0007 */
[----:B------:R-:W-:Y:S01]  /*21440*/  IMAD.MOV.U32 R12, RZ, RZ, 0x5 ;  /* 0x00000005ff0c7424 */ /* 0x000fe200078e00ff */
[----:B------:R-:W-:-:S13]  /*21450*/  IADD3 R2, P0, R14, R0, RZ ;  /* 0x000000000e027210 */ /* 0x000fda0007f1e0ff */
[----:B------:R-:W-:Y:S05]  /*21460*/  WARPSYNC.COLLECTIVE R15, `(.L_x_1894) ;  /* 0x000000000f087348 */ /* 0x000fea0003c00000 */
[----:B------:R0:W1:Y:S02]  /*21470*/  SHFL.IDX P6, R14, R13, R12, R11 ;  /* 0x0000000c0d0e7389 */ /* 0x00006400000c000b */
[----:B01----:R-:W-:Y:S01]  /*21480*/  ENDCOLLECTIVE ;  /* 0x000000000000791b */ /* 0x003fe20003800000 */
.L_x_1894:
        /* <DEDUP_REMOVED lines=13> */
.L_x_1895:
[----:B------:R-:W-:Y:S05]  /*21560*/  BRA `(.L_x_1896) ;  /* 0xffffff9400f07947 */ /* 0x000fea000383ffff */
.L_x_1684:
[----:B------:R-:W-:Y:S01]  /*21570*/  BSSY B0, `(.L_x_1897) ;  /* 0x0000008000007945 */ /* 0x000fe20003800000 */
[----:B------:R-:W-:Y:S01]  /*21580*/  MOV R13, R16 ;  /* 0x00000010000d7202 */ /* 0x000fe20000000f00 */
[----:B------:R-:W-:Y:S02]  /*21590*/  IMAD.MOV.U32 R12, RZ, RZ, RZ ;  /* 0x000000ffff0c7224 */ /* 0x000fe400078e00ff */
[----:B------:R-:W-:Y:S02]  /*215a0*/  IMAD.MOV.U32 R11, RZ, RZ, 0x1f ;  /* 0x0000001fff0b7424 */ /* 0x000fe400078e00ff */
[----:B------:R-:W-:-:S07]  /*215b0*/  IMAD.MOV.U32 R15, RZ, RZ, -0x1 ;  /* 0xffffffffff0f7424 */ /* 0x000fce00078e00ff */
[----:B0123--:R-:W-:Y:S05]  /*215c0*/  WARPSYNC.COLLECTIVE R15, `(.L_x_1898) ;  /* 0x000000000f087348 */ /* 0x00ffea0003c00000 */
[----:B------:R4:W0:Y:S02]  /*215d0*/  SHFL.IDX P6, R14, R13, R12, R11 ;  /* 0x0000000c0d0e7389 */ /* 0x00082400000c000b */
[----:B01234-:R-:W-:Y:S01]  /*215e0*/  ENDCOLLECTIVE ;  /* 0x000000000000791b */ /* 0x01ffe20003800000 */
.L_x_1898:
[----:B------:R-:W-:Y:S05]  /*215f0*/  BSYNC B0 ;  /* 0x0000000000007941 */ /* 0x000fea0003800000 */
.L_x_1897:
        /* <DEDUP_REMOVED lines=9> */
.L_x_1899:
        /* <DEDUP_REMOVED lines=16> */
[C---:B------:R-:W-:Y:S02]  /*21790*/  ISETP.GE.U32.AND P5, PT, R9.reuse, 0x10, PT ;  /* 0x000000100900780c */ /* 0x040fe40003fa6070 */
[----:B--2---:R-:W-:Y:S01]  /*217a0*/  @!P1 MOV R7, R8 ;  /* 0x0000000800079202 */ /* 0x004fe20000000f00 */
[----:B---3--:R-:W-:Y:S01]  /*217b0*/  @!P1 IMAD.MOV.U32 R4, RZ, RZ, R5 ;  /* 0x000000ffff049224 */ /* 0x008fe200078e0005 */
[----:B------:R-:W-:-:S03]  /*217c0*/  ISETP.NE.AND P1, PT, R9, RZ, PT ;  /* 0x000000ff0900720c */ /* 0x000fc60003f25270 */
[----:B------:R-:W-:-:S10]  /*217d0*/  IMAD R13, R4, R7, RZ ;  /* 0x00000007040d7224 */ /* 0x000fd400078e02ff */
[----:B------:R-:W-:Y:S05]  /*217e0*/  WARPSYNC.COLLECTIVE R15, `(.L_x_1900) ;  /* 0x000000000f087348 */ /* 0x000fea0003c00000 */
[----:B------:R0:W1:Y:S02]  /*217f0*/  SHFL.UP P6, R14, R13, R12, R11 ;  /* 0x0400000c0d0e7389 */ /* 0x00006400000c000b */
[----:B01----:R-:W-:Y:S01]  /*21800*/  ENDCOLLECTIVE ;  /* 0x000000000000791b */ /* 0x003fe20003800000 */
.L_x_1900:
[----:B------:R-:W-:Y:S01]  /*21810*/  IMAD.MOV.U32 R12, RZ, RZ, 0x2 ;  /* 0x00000002ff0c7424 */ /* 0x000fe200078e00ff */
[----:B------:R-:W-:-:S05]  /*21820*/  SEL R14, R14, RZ, P1 ;  /* 0x000000ff0e0e7207 */ /* 0x000fca0000800000 */
[----:B------:R-:W-:-:S04]  /*21830*/  IMAD.IADD R5, R13, 0x1, R14 ;  /* 0x000000010d057824 */ /* 0x000fc800078e020e */
[----:B------:R-:W-:-:S07]  /*21840*/  IMAD.MOV.U32 R13, RZ, RZ, R5 ;  /* 0x000000ffff0d7224 */ /* 0x000fce00078e0005 */
[----:B------:R-:W-:Y:S05]  /*21850*/  WARPSYNC.COLLECTIVE R15, `(.L_x_1901) ;  /* 0x000000000f087348 */ /* 0x000fea0003c00000 */
[----:B------:R0:W1:Y:S02]  /*21860*/  SHFL.UP P6, R14, R13, R12, R11 ;  /* 0x0400000c0d0e7389 */ /* 0x00006400000c000b */
[----:B01----:R-:W-:Y:S01]  /*21870*/  ENDCOLLECTIVE ;  /* 0x000000000000791b */ /* 0x003fe20003800000 */
.L_x_1901:
[----:B------:R-:W-:Y:S01]  /*21880*/  IMAD.MOV.U32 R12, RZ, RZ, 0x4 ;  /* 0x00000004ff0c7424 */ /* 0x000fe200078e00ff */
[----:B------:R-:W-:-:S05]  /*21890*/  SEL R2, R14, RZ, P2 ;  /* 0x000000ff0e027207 */ /* 0x000fca0001000000 */
[----:B------:R-:W-:-:S04]  /*218a0*/  IMAD.IADD R2, R5, 0x1, R2 ;  /* 0x0000000105027824 */ /* 0x000fc800078e0202 */
[----:B------:R-:W-:-:S07]  /*218b0*/  IMAD.MOV.U32 R13, RZ, RZ, R2 ;  /* 0x000000ffff0d7224 */ /* 0x000fce00078e0002 */
[----:B------:R-:W-:Y:S05]  /*218c0*/  WARPSYNC.COLLECTIVE R15, `(.L_x_1902) ;  /* 0x000000000f087348 */ /* 0x000fea0003c00000 */
[----:B------:R0:W1:Y:S02]  /*218d0*/  SHFL.UP P6, R14, R13, R12, R11 ;  /* 0x0400000c0d0e7389 */ /* 0x00006400000c000b */
[----:B01----:R-:W-:Y:S01]  /*218e0*/  ENDCOLLECTIVE ;  /* 0x000000000000791b */ /* 0x003fe20003800000 */
.L_x_1902:
[----:B------:R-:W-:Y:S02]  /*218f0*/  MOV R12, 0x8 ;  /* 0x00000008000c7802 */ /* 0x000fe40000000f00 */
[----:B------:R-:W-:-:S05]  /*21900*/  SEL R3, R14, RZ, P3 ;  /* 0x000000ff0e037207 */ /* 0x000fca0001800000 */
[----:B------:R-:W-:-:S04]  /*21910*/  IMAD.IADD R3, R2, 0x1, R3 ;  /* 0x0000000102037824 */ /* 0x000fc800078e0203 */
[----:B------:R-:W-:-:S07]  /*21920*/  IMAD.MOV.U32 R13, RZ, RZ, R3 ;  /* 0x000000ffff0d7224 */ /* 0x000fce00078e0003 */
[----:B------:R-:W-:Y:S05]  /*21930*/  WARPSYNC.COLLECTIVE R15, `(.L_x_1903) ;  /* 0x000000000f087348 */ /* 0x000fea0003c00000 */
[----:B------:R0:W1:Y:S02]  /*21940*/  SHFL.UP P6, R14, R13, R12, R11 ;  /* 0x0400000c0d0e7389 */ /* 0x00006400000c000b */
[----:B01----:R-:W-:Y:S01]  /*21950*/  ENDCOLLECTIVE ;  /* 0x000000000000791b */ /* 0x003fe20003800000 */
.L_x_1903:
[----:B------:R-:W-:Y:S01]  /*21960*/  IMAD.MOV.U32 R12, RZ, RZ, 0x10 ;  /* 0x00000010ff0c7424 */ /* 0x000fe200078e00ff */
[----:B------:R-:W-:-:S05]  /*21970*/  SEL R14, R14, RZ, P4 ;  /* 0x000000ff0e0e7207 */ /* 0x000fca0002000000 */
[----:B------:R-:W-:-:S04]  /*21980*/  IMAD.IADD R5, R3, 0x1, R14 ;  /* 0x0000000103057824 */ /* 0x000fc800078e020e */
[----:B------:R-:W-:-:S07]  /*21990*/  IMAD.MOV.U32 R13, RZ, RZ, R5 ;  /* 0x000000ffff0d7224 */ /* 0x000fce00078e0005 */
[----:B------:R-:W-:Y:S05]  /*219a0*/  WARPSYNC.COLLECTIVE R15, `(.L_x_1904) ;  /* 0x000000000f087348 */ /* 0x000fea0003c00000 */
[----:B------:R0:W1:Y:S02]  /*219b0*/  SHFL.UP P6, R14, R13, R12, R11 ;  /* 0x0400000c0d0e7389 */ /* 0x00006400000c000b */
[----:B01----:R-:W-:Y:S01]  /*219c0*/  ENDCOLLECTIVE ;  /* 0x000000000000791b */ /* 0x003fe20003800000 */
.L_x_1904:
        /* <DEDUP_REMOVED lines=8> */
.L_x_1905:
[----:B------:R-:W-:Y:S05]  /*21a50*/  BRA `(.L_x_1906) ;  /* 0xffffff9800547947 */ /* 0x000fea000383ffff */
.L_x_1687:
[----:B------:R-:W-:Y:S01]  /*21a60*/  BSSY B0, `(.L_x_1907) ;  /* 0x0000007000007945 */ /* 0x000fe20003800000 */
[----:B------:R-:W-:Y:S02]  /*21a70*/  IMAD.MOV.U32 R12, RZ, RZ, 0x1 ;  /* 0x00000001ff0c7424 */ /* 0x000fe400078e00ff */
[----:B------:R-:W-:Y:S02]  /*21a80*/  IMAD.MOV.U32 R11, RZ, RZ, RZ ;  /* 0x000000ffff0b7224 */ /* 0x000fe400078e00ff */
[----:B------:R-:W-:-:S07]  /*21a90*/  IMAD.MOV.U32 R15, RZ, RZ, -0x1 ;  /* 0xffffffffff0f7424 */ /* 0x000fce00078e00ff */
[----:B-1----:R-:W-:Y:S05]  /*21aa0*/  WARPSYNC.COLLECTIVE R15, `(.L_x_1908) ;  /* 0x000000000f087348 */ /* 0x002fea0003c00000 */
[----:B------:R0:W2:Y:S02]  /*21ab0*/  SHFL.UP P6, R14, R13, R12, R11 ;  /* 0x0400000c0d0e7389 */ /* 0x0000a400000c000b */
[----:B012---:R-:W-:Y:S01]  /*21ac0*/  ENDCOLLECTIVE ;  /* 0x000000000000791b */ /* 0x007fe20003800000 */
.L_x_1908:
[----:B------:R-:W-:Y:S05]  /*21ad0*/  BSYNC B0 ;  /* 0x0000000000007941 */ /* 0x000fea0003800000 */
.L_x_1907:
[----:B------:R-:W-:Y:S01]  /*21ae0*/  SEL R14, R14, RZ, P1 ;  /* 0x000000ff0e0e7207 */ /* 0x000fe20000800000 */
[----:B------:R-:W-:Y:S02]  /*21af0*/  IMAD.MOV.U32 R12, RZ, RZ, 0x2 ;  /* 0x00000002ff0c7424 */ /* 0x000fe400078e00ff */
[----:B------:R-:W-:Y:S01]  /*21b00*/  IMAD.MOV.U32 R11, RZ, RZ, RZ ;  /* 0x000000ffff0b7224 */ /* 0x000fe200078e00ff */
[----:B------:R-:W-:Y:S01]  /*21b10*/  IADD3 R13, R13, R14, RZ ;  /* 0x0000000e0d0d7210 */ /* 0x000fe20007ffe0ff */
[----:B------:R-:W-:-:S07]  /*21b20*/  IMAD.MOV.U32 R15, RZ, RZ, -0x1 ;  /* 0xffffffffff0f7424 */ /* 0x000fce00078e00ff */
[----:B------:R-:W-:Y:S05]  /*21b30*/  WARPSYNC.COLLECTIVE R15, `(.L_x_1909) ;  /* 0x000000000f087348 */ /* 0x000fea0003c00000 */
[----:B------:R0:W1:Y:S02]  /*21b40*/  SHFL.UP P6, R14, R13, R12, R11 ;  /* 0x0400000c0d0e7389 */ /* 0x00006400000c000b */
[----:B01----:R-:W-:Y:S01]  /*21b50*/  ENDCOLLECTIVE ;  /* 0x000000000000791b */ /* 0x003fe20003800000 */
.L_x_1909:
[----:B------:R-:W-:Y:S01]  /*21b60*/  IMAD.MOV.U32 R12, RZ, RZ, 0x4 ;  /* 0x00000004ff0c7424 */ /* 0x000fe200078e00ff */
[----:B------:R-:W-:-:S05]  /*21b70*/  SEL R2, R14, RZ, P2 ;  /* 0x000000ff0e027207 */ /* 0x000fca0001000000 */
[----:B------:R-:W-:-:S04]  /*21b80*/  IMAD.IADD R2, R13, 0x1, R2 ;  /* 0x000000010d027824 */ /* 0x000fc800078e0202 */
[----:B------:R-:W-:-:S07]  /*21b90*/  IMAD.MOV.U32 R13, RZ, RZ, R2 ;  /* 0x000000ffff0d7224 */ /* 0x000fce00078e0002 */
[----:B------:R-:W-:Y:S05]  /*21ba0*/  WARPSYNC.COLLECTIVE R15, `(.L_x_1910) ;  /* 0x000000000f087348 */ /* 0x000fea0003c00000 */
[----:B------:R0:W1:Y:S02]  /*21bb0*/  SHFL.UP P6, R14, R13, R12, R11 ;  /* 0x0400000c0d0e7389 */ /* 0x00006400000c000b */
[----:B01----:R-:W-:Y:S01]  /*21bc0*/  ENDCOLLECTIVE ;  /* 0x000000000000791b */ /* 0x003fe20003800000 */
.L_x_1910:
[----:B------:R-:W-:Y:S01]  /*21bd0*/  IMAD.MOV.U32 R12, RZ, RZ, 0x8 ;  /* 0x00000008ff0c7424 */ /* 0x000fe200078e00ff */
[----:B------:R-:W-:-:S05]  /*21be0*/  SEL R3, R14, RZ, P3 ;  /* 0x000000ff0e037207 */ /* 0x000fca0001800000 */
[----:B------:R-:W-:-:S04]  /*21bf0*/  IMAD.IADD R3, R2, 0x1, R3 ;  /* 0x0000000102037824 */ /* 0x000fc800078e0203 */
[----:B------:R-:W-:-:S07]  /*21c00*/  IMAD.MOV.U32 R13, RZ, RZ, R3 ;  /* 0x000000ffff0d7224 */ /* 0x000fce00078e0003 */
[----:B------:R-:W-:Y:S05]  /*21c10*/  WARPSYNC.COLLECTIVE R15, `(.L_x_1911) ;  /* 0x000000000f087348 */ /* 0x000fea0003c00000 */
[----:B------:R0:W1:Y:S02]  /*21c20*/  SHFL.UP P6, R14, R13, R12, R11 ;  /* 0x0400000c0d0e7389 */ /* 0x00006400000c000b */
[----:B01----:R-:W-:Y:S01]  /*21c30*/  ENDCOLLECTIVE ;  /* 0x000000000000791b */ /* 0x003fe20003800000 */
.L_x_1911:
[----:B------:R-:W-:Y:S02]  /*21c40*/  MOV R12, 0x10 ;  /* 0x00000010000c7802 */ /* 0x000fe40000000f00 */
[----:B------:R-:W-:-:S05]  /*21c50*/  SEL R14, R14, RZ, P4 ;  /* 0x000000ff0e0e7207 */ /* 0x000fca0002000000 */
[----:B------:R-:W-:-:S04]  /*21c60*/  IMAD.IADD R5, R3, 0x1, R14 ;  /* 0x0000000103057824 */ /* 0x000fc800078e020e */
[----:B------:R-:W-:-:S07]  /*21c70*/  IMAD.MOV.U32 R13, RZ, RZ, R5 ;  /* 0x000000ffff0d7224 */ /* 0x000fce00078e0005 */
[----:B------:R-:W-:Y:S05]  /*21c80*/  WARPSYNC.COLLECTIVE R15, `(.L_x_1912) ;  /* 0x000000000f087348 */ /* 0x000fea0003c00000 */
[----:B------:R0:W1:Y:S02]  /*21c90*/  SHFL.UP P6, R14, R13, R12, R11 ;  /* 0x0400000c0d0e7389 */ /* 0x00006400000c000b */
[----:B01----:R-:W-:Y:S01]  /*21ca0*/  ENDCOLLECTIVE ;  /* 0x000000000000791b */ /* 0x003fe20003800000 */
.L_x_1912:
        /* <DEDUP_REMOVED lines=8> */
.L_x_1913:
[----:B------:R-:W-:Y:S05]  /*21d30*/  BRA `(.L_x_1914) ;  /* 0xffffff9800407947 */ /* 0x000fea000383ffff */
.L_x_1689:
[----:B------:R-:W-:Y:S01]  /*21d40*/  BSSY B0, `(.L_x_1915) ;  /* 0x0000006000007945 */ /* 0x000fe20003800000 */
[----:B------:R-:W-:Y:S01]  /*21d50*/  PLOP3.LUT P6, PT, P6, PT, PT, 0x8, 0x0 ;  /* 0x000000000000781c */ /* 0x000fe200037ce170 */
[----:B------:R-:W-:-:S12]  /*21d60*/  IMAD.MOV.U32 R15, RZ, RZ, -0x1 ;  /* 0xffffffffff0f7424 */ /* 0x000fd800078e00ff */
[----:B01----:R-:W-:Y:S05]  /*21d70*/  WARPSYNC.COLLECTIVE R15, `(.L_x_1916) ;  /* 0x000000000f087348 */ /* 0x003fea0003c00000 */
[----:B------:R-:W-:Y:S01]  /*21d80*/  VOTE.ANY R14, PT, P6 ;  /* 0x00000000000e7806 */ /* 0x000fe200030e0100 */
[----:B01----:R-:W-:Y:S06]  /*21d90*/  ENDCOLLECTIVE ;  /* 0x000000000000791b */ /* 0x003fec0003800000 */
.L_x_1916:
[----:B------:R-:W-:Y:S05]  /*21da0*/  BSYNC B0 ;  /* 0x0000000000007941 */ /* 0x000fea0003800000 */
.L_x_1915:
        /* <DEDUP_REMOVED lines=9> */
.L_x_1917:
[----:B------:R-:W-:Y:S01]  /*21e40*/  MOV R13, R4 ;  /* 0x00000004000d7202 */ /* 0x000fe20000000f00 */
[----:B------:R-:W-:-:S07]  /*21e50*/  IMAD.MOV.U32 R7, RZ, RZ, R14 ;  /* 0x000000ffff077224 */ /* 0x000fce00078e000e */
[----:B------:R-:W-:Y:S05]  /*21e60*/  WARPSYNC.COLLECTIVE R15, `(.L_x_1918) ;  /* 0x000000000f087348 */ /* 0x000fea0003c00000 */
[----:B------:R0:W1:Y:S02]  /*21e70*/  SHFL.IDX P6, R14, R13, R12, R11 ;  /* 0x0000000c0d0e7389 */ /* 0x00006400000c000b */
[----:B01----:R-:W-:Y:S01]  /*21e80*/  ENDCOLLECTIVE ;  /* 0x000000000000791b */ /* 0x003fe20003800000 */
.L_x_1918:
[----:B------:R-:W-:Y:S01]  /*21e90*/  IMAD.MOV.U32 R4, RZ, RZ, R14 ;  /* 0x000000ffff047224 */ /* 0x000fe200078e000e */
[----:B------:R-:W-:Y:S06]  /*21ea0*/  BRA `(.L_x_1919) ;  /* 0xffffff9800207947 */ /* 0x000fec000383ffff */
.L_x_1691:
[----:B------:R-:W-:Y:S01]  /*21eb0*/  BSSY B0, `(.L_x_1920) ;  /* 0x0000007000007945 */ /* 0x000fe20003800000 */
[----:B------:R-:W-:Y:S02]  /*21ec0*/  IMAD.MOV.U32 R13, RZ, RZ, R3 ;  /* 0x000000ffff0d7224 */ /* 0x000fe400078e0003 */
[----:B------:R-:W-:Y:S02]  /*21ed0*/  IMAD.MOV.U32 R11, RZ, RZ, 0x1f ;  /* 0x0000001fff0b7424 */ /* 0x000fe400078e00ff */
[----:B------:R-:W-:-:S07]  /*21ee0*/  IMAD.MOV.U32 R15, RZ, RZ, -0x1 ;  /* 0xffffffffff0f7424 */ /* 0x000fce00078e00ff */
[----:B01234-:R-:W-:Y:S05]  /*21ef0*/  WARPSYNC.COLLECTIVE R15, `(.L_x_1921) ;  /* 0x000000000f087348 */ /* 0x01ffea0003c00000 */
[----:B------:R0:W0:Y:S02]  /*21f00*/  SHFL.IDX P6, R14, R13, R12, R11 ;  /* 0x0000000c0d0e7389 */ /* 0x00002400000c000b */
[----:B01234-:R-:W-:Y:S01]  /*21f10*/  ENDCOLLECTIVE ;  /* 0x000000000000791b */ /* 0x01ffe20003800000 */
.L_x_1921:
[----:B------:R-:W-:Y:S05]  /*21f20*/  BSYNC B0 ;  /* 0x0000000000007941 */ /* 0x000fea0003800000 */
.L_x_1920:
[----:B------:R-:W-:Y:S01]  /*21f30*/  IMAD.MOV.U32 R16, RZ, RZ, R14 ;  /* 0x000000ffff107224 */ /* 0x000fe200078e000e */
[----:B------:R-:W-:Y:S06]  /*21f40*/  BRA `(.L_x_1690) ;  /* 0xffffff9800107947 */ /* 0x000fec000383ffff */
.L_x_1695:
[----:B0-----:R0:W2:Y:S02]  /*21f50*/  SYNCS.PHASECHK.TRANS64.TRYWAIT P0, [R7+URZ+0x32420], R0 ;  /* 0x03242000070075a7 */ /* 0x0010a4000800017f */
[----:B--2---:R-:W-:Y:S05]  /*21f60*/  @!P0 NANOSLEEP.SYNCS 0x989680 ;  /* 0x009896800000895d */ /* 0x004fea0003900000 */
[----:B------:R-:W2:Y:S02]  /*21f70*/  @!P0 SYNCS.PHASECHK.TRANS64 P0, [R7+URZ+0x32420], R0 ;  /* 0x03242000070085a7 */ /* 0x000ea4000800007f */
[----:B--2---:R-:W-:Y:S05]  /*21f80*/  @!P0 BRA `(.L_x_1695) ;  /* 0xfffffffc00f08947 */ /* 0x004fea000383ffff */
[----:B------:R-:W-:Y:S05]  /*21f90*/  BRA `(.L_x_1922) ;  /* 0xffffff9c00687947 */ /* 0x000fea000383ffff */
.L_x_1696:
        /* <DEDUP_REMOVED lines=8> */
[----:B01-3--:R-:W-:Y:S05]  /*22020*/  WARPSYNC.COLLECTIVE R15, `(.L_x_1924) ;  /* 0x000000000f087348 */ /* 0x00bfea0003c00000 */
[----:B------:R2:W4:Y:S02]  /*22030*/  SHFL.IDX P6, R14, R13, R12, R11 ;  /* 0x0000000c0d0e7389 */ /* 0x00052400000c000b */
[----:B01234-:R-:W-:Y:S01]  /*22040*/  ENDCOLLECTIVE ;  /* 0x000000000000791b */ /* 0x01ffe20003800000 */
.L_x_1924:
[----:B------:R-:W-:Y:S05]  /*22050*/  BSYNC B0 ;  /* 0x0000000000007941 */ /* 0x000fea0003800000 */
.L_x_1923:
[----:B------:R-:W-:Y:S05]  /*22060*/  BRA `(.L_x_1925) ;  /* 0xffffff9c00507947 */ /* 0x000fea000383ffff */
.L_x_1697:
[----:B------:R-:W-:Y:S01]  /*22070*/  BSSY B0, `(.L_x_1926) ;  /* 0x0000006000007945 */ /* 0x000fe20003800000 */
[----:B------:R-:W-:-:S07]  /*22080*/  IMAD.MOV.U32 R15, RZ, RZ, -0x1 ;  /* 0xffffffffff0f7424 */ /* 0x000fce00078e00ff */
[----:B01-3--:R-:W-:Y:S05]  /*22090*/  WARPSYNC.COLLECTIVE R15, `(.L_x_1927) ;  /* 0x000000000f0c7348 */ /* 0x00bfea0003c00000 */
[----:B------:R-:W-:Y:S02]  /*220a0*/  ELECT P6, UR62, PT ;  /* 0x00000000003e782f */ /* 0x000fe400038c0000 */
[----:B------:R-:W-:Y:S01]  /*220b0*/  MOV R14, UR62 ;  /* 0x0000003e000e7c02 */ /* 0x000fe20008000f00 */
[----:B01-3--:R-:W-:Y:S10]  /*220c0*/  ENDCOLLECTIVE ;  /* 0x000000000000791b */ /* 0x00bff40003800000 */
.L_x_1927:
[----:B------:R-:W-:Y:S05]  /*220d0*/  BSYNC B0 ;  /* 0x0000000000007941 */ /* 0x000fea0003800000 */
.L_x_1926:
[----:B------:R-:W-:Y:S05]  /*220e0*/  BRA `(.L_x_1928) ;  /* 0xffffff9c00447947 */ /* 0x000fea000383ffff */
.L_x_1699:
[----:B0-----:R0:W2:Y:S02]  /*220f0*/  SYNCS.PHASECHK.TRANS64.TRYWAIT P1, [R5+URZ+0x32440], R0 ;  /* 0x03244000050075a7 */ /* 0x0010a4000802017f */
[----:B--2---:R-:W-:Y:S05]  /*22100*/  @!P1 NANOSLEEP.SYNCS 0x989680 ;  /* 0x009896800000995d */ /* 0x004fea0003900000 */
[----:B------:R-:W2:Y:S02]  /*22110*/  @!P1 SYNCS.PHASECHK.TRANS64 P1, [R5+URZ+0x32440], R0 ;  /* 0x03244000050095a7 */ /* 0x000ea4000802007f */
[----:B--2---:R-:W-:Y:S05]  /*22120*/  @!P1 BRA `(.L_x_1699) ;  /* 0xfffffffc00f09947 */ /* 0x004fea000383ffff */
[----:B------:R-:W-:Y:S05]  /*22130*/  BRA `(.L_x_1929) ;  /* 0xffffff9c00647947 */ /* 0x000fea000383ffff */
.L_x_1701:
[----:B--2---:R2:W4:Y:S02]  /*22140*/  SYNCS.PHASECHK.TRANS64.TRYWAIT P1, [R3+URZ+0x32440], R2 ;  /* 0x03244002030075a7 */ /* 0x004524000802017f */
[----:B----4-:R-:W-:Y:S05]  /*22150*/  @!P1 NANOSLEEP.SYNCS 0x989680 ;  /* 0x009896800000995d */ /* 0x010fea0003900000 */
[----:B------:R-:W4:Y:S02]  /*22160*/  @!P1 SYNCS.PHASECHK.TRANS64 P1, [R3+URZ+0x32440], R2 ;  /* 0x03244002030095a7 */ /* 0x000f24000802007f */
[----:B----4-:R-:W-:Y:S05]  /*22170*/  @!P1 BRA `(.L_x_1701) ;  /* 0xfffffffc00f09947 */ /* 0x010fea000383ffff */
[----:B------:R-:W-:Y:S05]  /*22180*/  BRA `(.L_x_1930) ;  /* 0xffffff9c00707947 */ /* 0x000fea000383ffff */
.L_x_1703:
[----:B----4-:R4:W0:Y:S02]  /*22190*/  SYNCS.PHASECHK.TRANS64.TRYWAIT P1, [R5+URZ+0x32460], R0 ;  /* 0x03246000050075a7 */ /* 0x010824000802017f */
[----:B0-----:R-:W-:Y:S05]  /*221a0*/  @!P1 NANOSLEEP.SYNCS 0x989680 ;  /* 0x009896800000995d */ /* 0x001fea0003900000 */
[----:B------:R-:W0:Y:S02]  /*221b0*/  @!P1 SYNCS.PHASECHK.TRANS64 P1, [R5+URZ+0x32460], R0 ;  /* 0x03246000050095a7 */ /* 0x000e24000802007f */
[----:B0-----:R-:W-:Y:S05]  /*221c0*/  @!P1 BRA `(.L_x_1703) ;  /* 0xfffffffc00f09947 */ /* 0x001fea000383ffff */
[----:B------:R-:W-:Y:S05]  /*221d0*/  BRA `(.L_x_1931) ;  /* 0xffffff9c006c7947 */ /* 0x000fea000383ffff */
.L_x_1932:
        /* <DEDUP_REMOVED lines=10> */
.L_x_6561:


//--------------------- .text._ZN7cutlass13device_kernelIN5flash11enable_sm90INS1_16FlashAttnFwdSm90INS1_25CollectiveMainloopFwdSm90ILi2EN4cute5tupleIJNS5_1CILi1EEES8_S8_EEENS6_IJNS7_ILi128EEENS7_ILi96EEENS7_ILi64EEEEEELi256ENS_6half_tEfNS_4arch4Sm90ELb0ELb1ELb0ELb0ELb1ELb0ELb0ELb1ELb0ELb1ELb1ELb0EEENS1_21CollectiveEpilogueFwdINS6_IJSA_NS7_ILi256EEESB_EEES9_SE_SG_Li256ELb0ELb1ELb1ELb0EEENS1_19SingleTileSchedulerILb0ELb1ELb1ELi128EEEEEEEEEvNT_6ParamsE --------------------------
	.section	.text._ZN7cutlass13device_kernelIN5flash11enable_sm90INS1_16FlashAttnFwdSm90INS1_25CollectiveMainloopFwdSm90ILi2EN4cute5tupleIJNS5_1CILi1EEES8_S8_EEENS6_IJNS7_ILi128EEENS7_ILi96EEENS7_ILi64EEEEEELi256ENS_6half_tEfNS_4arch4Sm90ELb0ELb1ELb0ELb0ELb1ELb0ELb0ELb1ELb0ELb1ELb1ELb0EEENS1_21CollectiveEpilogueFwdINS6_IJSA_NS7_ILi256EEESB_EEES9_SE_SG_Li256ELb0ELb1ELb1ELb0EEENS1_19SingleTileSchedulerILb0ELb1ELb1ELi128EEEEEEEEEvNT_6ParamsE,"ax",@progbits
	.align	128
.text._ZN7cutlass13device_kernelIN5flash11enable_sm90INS1_16FlashAttnFwdSm90INS1_25CollectiveMainloopFwdSm90ILi2EN4cute5tupleIJNS5_1CILi1EEES8_S8_EEENS6_IJNS7_ILi128EEENS7_ILi96EEENS7_ILi64EEEEEELi256ENS_6half_tEfNS_4arch4Sm90ELb0ELb1ELb0ELb0ELb1ELb0ELb0ELb1ELb0ELb1ELb1ELb0EEENS1_21CollectiveEpilogueFwdINS6_IJSA_NS7_ILi256EEESB_EEES9_SE_SG_Li256ELb0ELb1ELb1ELb0EEENS1_19SingleTileSchedulerILb0ELb1ELb1ELi128EEEEEEEEEvNT_6ParamsE:
        .type           _ZN7cutlass13device_kernelIN5flash11enable_sm90INS1_16FlashAttnFwdSm90INS1_25CollectiveMainloopFwdSm90ILi2EN4cute5tupleIJNS5_1CILi1EEES8_S8_EEENS6_IJNS7_ILi128EEENS7_ILi96EEENS7_ILi64EEEEEELi256ENS_6half_tEfNS_4arch4Sm90ELb0ELb1ELb0ELb0ELb1ELb0ELb0ELb1ELb0ELb1ELb1ELb0EEENS1_21CollectiveEpilogueFwdINS6_IJSA_NS7_ILi256EEESB_EEES9_SE_SG_Li256ELb0ELb1ELb1ELb0EEENS1_19SingleTileSchedulerILb0ELb1ELb1ELi128EEEEEEEEEvNT_6ParamsE,@function
        .size           _ZN7cutlass13device_kernelIN5flash11enable_sm90INS1_16FlashAttnFwdSm90INS1_25CollectiveMainloopFwdSm90ILi2EN4cute5tupleIJNS5_1CILi1EEES8_S8_EEENS6_IJNS7_ILi128EEENS7_ILi96EEENS7_ILi64EEEEEELi256ENS_6half_tEfNS_4arch4Sm90ELb0ELb1ELb0ELb0ELb1ELb0ELb0ELb1ELb0ELb1ELb1ELb0EEENS1_21CollectiveEpilogueFwdINS6_IJSA_NS7_ILi256EEESB_EEES9_SE_SG_Li256ELb0ELb1ELb1ELb0EEENS1_19SingleTileSchedulerILb0ELb1ELb1ELi128EEEEEEEEEvNT_6ParamsE,(.L_x_6562 - _ZN7cutlass13device_kernelIN5flash11enable_sm90INS1_16FlashAttnFwdSm90INS1_25CollectiveMainloopFwdSm90ILi2EN4cute5tupleIJNS5_1CILi1EEES8_S8_EEENS6_IJNS7_ILi128EEENS7_ILi96EEENS7_ILi64EEEEEELi256ENS_6half_tEfNS_4arch4Sm90ELb0ELb1ELb0ELb0ELb1ELb0ELb0ELb1ELb0ELb1ELb1ELb0EEENS1_21CollectiveEpilogueFwdINS6_IJSA_NS7_ILi256EEESB_EEES9_SE_SG_Li256ELb0ELb1ELb1ELb0EEENS1_19SingleTileSchedulerILb0ELb1ELb1ELi128EEEEEEEEEvNT_6ParamsE)
        .other          _ZN7cutlass13device_kernelIN5flash11enable_sm90INS1_16FlashAttnFwdSm90INS1_25CollectiveMainloopFwdSm90ILi2EN4cute5tupleIJNS5_1CILi1EEES8_S8_EEENS6_IJNS7_ILi128EEENS7_ILi96EEENS7_ILi64EEEEEELi256ENS_6half_tEfNS_4arch4Sm90ELb0ELb1ELb0ELb0ELb1ELb0ELb0ELb1ELb0ELb1ELb1ELb0EEENS1_21CollectiveEpilogueFwdINS6_IJSA_NS7_ILi256EEESB_EEES9_SE_SG_Li256ELb0ELb1ELb1ELb0EEENS1_19SingleTileSchedulerILb0ELb1ELb1ELi128EEEEEEEEEvNT_6ParamsE,@"STO_CUDA_ENTRY STV_DEFAULT"
_ZN7cutlass13device_kernelIN5flash11enable_sm90INS1_16FlashAttnFwdSm90INS1_25CollectiveMainloopFwdSm90ILi2EN4cute5tupleIJNS5_1CILi1EEES8_S8_EEENS6_IJNS7_ILi128EEENS7_ILi96EEENS7_ILi64EEEEEELi256ENS_6half_tEfNS_4arch4Sm90ELb0ELb1ELb0ELb0ELb1ELb0ELb0ELb1ELb0ELb1ELb1ELb0EEENS1_21CollectiveEpilogueFwdINS6_IJSA_NS7_ILi256EEESB_EEES9_SE_SG_Li256ELb0ELb1ELb1ELb0EEENS1_19SingleTileSchedulerILb0ELb1ELb1ELi128EEEEEEEEEvNT_6ParamsE:
[----:B------:R-:W0:Y:S01]  /*0000*/  LDC R1, c[0x0][0x28] ;  /* 0x00000a00ff017b82 */ /* 0x000e220000000800 */
[----:B------:R-:W1:Y:S01]  /*0010*/  S2R R17, SR_TID.X ;  /* 0x0000000000117919 */ /* 0x000e620000002100 */
[----:B------:R-:W-:Y:S01]  /*0020*/  ELECT P0, URZ, PT ;  /* 0x00000000003f782f */ /* 0x000fe20003800000 */
[----:B------:R-:W-:Y:S01]  /*0030*/  UMOV UR4, 0x80 ;  /* 0x0000008000047882 */ /* 0x000fe20000000000 */
[----:B------:R-:W-:Y:S01]  /*0040*/  UMOV UR7, 0x100 ;  /* 0x0000010000077882 */ /* 0x000fe20000000000 */
[--C-:B-1----:R-:W-:Y:S02]  /*0050*/  SHF.R.U32.HI R0, RZ, 0x5, R17.reuse ;  /* 0x00000005ff007819 */ /* 0x102fe40000011611 */
[----:B------:R-:W-:-:S03]  /*0060*/  SHF.R.U32.HI R16, RZ, 0x7, R17 ;  /* 0x00000007ff107819 */ /* 0x000fc60000011611 */
[----:B------:R-:W1:Y:S04]  /*0070*/  SHFL.IDX PT, R2, R0, RZ, 0x1f ;  /* 0x00001fff00027589 */ /* 0x000e6800000e0000 */
[----:B------:R2:W3:Y:S01]  /*0080*/  SHFL.IDX PT, R3, R16, RZ, 0x1f ;  /* 0x00001fff10037589 */ /* 0x0004e200000e0000 */
[C---:B-1----:R-:W-:Y:S02]  /*0090*/  ISETP.NE.OR P0, PT, R2.reuse, RZ, !P0 ;  /* 0x000000ff0200720c */ /* 0x042fe40004705670 */
[----:B------:R-:W-:-:S11]  /*00a0*/  ISETP.NE.AND P1, PT, R2, RZ, PT ;  /* 0x000000ff0200720c */ /* 0x000fd60003f25270 */
[----:B------:R-:W-:Y:S01]  /*00b0*/  VOTEU.ALL UP0, P0 ;  /* 0x00000000003f7886 */ /* 0x000fe20000000000 */
[----:B------:R-:W-:-:S04]  /*00c0*/  VOTEU.ALL UP1, P0 ;  /* 0x00000000003f7886 */ /* 0x000fc80000020000 */
[----:B------:R-:W1:Y:S01]  /*00d0*/  @!UP0 S2UR UR8, SR_CgaCtaId ;  /* 0x00000000000889c3 */ /* 0x000e620000008800 */
[----:B------:R-:W-:Y:S01]  /*00e0*/  @!UP0 UMOV UR6, 0x400 ;  /* 0x0000040000068882 */ /* 0x000fe20000000000 */
[----:B------:R-:W-:-:S04]  /*00f0*/  @!UP0 UIADD3 UR4, -UR4, 0x100000, URZ ;  /* 0x0010000004048890 */ /* 0x000fc8000fffe13f */
[----:B------:R-:W-:Y:S02]  /*0100*/  @!UP0 USHF.L.U32 UR5, UR4, 0xb, URZ ;  /* 0x0000000b04058899 */ /* 0x000fe4000800063f */
[----:B------:R-:W-:Y:S02]  /*0110*/  @!UP0 USHF.L.U32 UR4, UR4, 0x1, URZ ;  /* 0x0000000104048899 */ /* 0x000fe4000800063f */
[----:B-1----:R-:W-:Y:S02]  /*0120*/  @!UP0 ULEA UR8, UR8, UR6, 0x18 ;  /* 0x0000000608088291 */ /* 0x002fe4000f8ec03f */
[----:B------:R-:W-:-:S04]  /*0130*/  @!UP0 UIADD3 UR6, -UR7, 0x100000, URZ ;  /* 0x0010000007068890 */ /* 0x000fc8000fffe13f */
[----:B------:R-:W-:Y:S02]  /*0140*/  @!UP0 USHF.L.U32 UR7, UR6, 0xb, URZ ;  /* 0x0000000b06078899 */ /* 0x000fe4000800063f */
[----:B------:R-:W-:Y:S01]  /*0150*/  @!UP0 USHF.L.U32 UR6, UR6, 0x1, URZ ;  /* 0x0000000106068899 */ /* 0x000fe2000800063f */
[----:B------:R-:W-:-:S05]  /*0160*/  VOTEU.ALL UP0, P0 ;  /* 0x00000000003f7886 */ /* 0x000fca0000000000 */
[----:B------:R2:W1:Y:S06]  /*0170*/  @!UP0 SYNCS.EXCH.64 URZ, [UR8+0x22800], UR4 ;  /* 0x02280004083f85b2 */ /* 0x00046c0008000100 */
[----:B------:R2:W4:Y:S02]  /*0180*/  @!UP1 SYNCS.EXCH.64 URZ, [UR8+0x22820], UR6 ;  /* 0x02282006083f95b2 */ /* 0x0005240008000100 */
[----:B0-23--:R-:W-:Y:S05]  /*0190*/  @P1 BRA `(.L_x_1933) ;  /* 0x0000000000481947 */ /* 0x00dfea0003800000 */
        /* <DEDUP_REMOVED lines=13> */
[----:B0-----:R0:W2:Y:S08]  /*0270*/  SYNCS.EXCH.64 URZ, [UR8+0x22830], UR4 ;  /* 0x02283004083f75b2 */ /* 0x0010b00008000100 */
[----:B------:R0:W3:Y:S01]  /*0280*/  SYNCS.EXCH.64 URZ, [UR8+0x22840], UR6 ;  /* 0x02284006083f75b2 */ /* 0x0000e20008000100 */
[----:B------:R0:W0:Y:S01]  /*0290*/  SYNCS.EXCH.64 URZ, [UR8+0x22838], UR4 ;  /* 0x02283804083f75b2 */ /* 0x0000220008000100 */
[----:B------:R0:W0:Y:S01]  /*02a0*/  SYNCS.EXCH.64 URZ, [UR8+0x22848], UR6 ;  /* 0x02284806083f75b2 */ /* 0x0000220008000100 */
[----:B------:R-:W-:Y:S01]  /*02b0*/  NOP ;  /* 0x0000000000007918 */ /* 0x000fe20000000000 */
.L_x_1933:
        /* <DEDUP_REMOVED lines=22> */
.L_x_1934:
        /* <DEDUP_REMOVED lines=18> */
.L_x_1935:
        /* <DEDUP_REMOVED lines=22> */
.L_x_1936:
        /* <DEDUP_REMOVED lines=23> */
.L_x_1937:
        /* <DEDUP_REMOVED lines=9> */
.L_x_1940:
        /* <DEDUP_REMOVED lines=20> */
[----:B------:R-:W0:Y:S01]  /*09e0*/  LDC.64 R6, c[0x0][0x418] ;  /* 0x00010600ff067b82 */ /* 0x000e220000000a00 */
[----:B------:R-:W-:Y:S01]  /*09f0*/  ULDC UR4, c[0x0][0x448] ;  /* 0x0001120000047ab9 */ /* 0x000fe20000000800 */
[----:B------:R-:W-:Y:S01]  /*0a00*/  VIADD R19, R17, 0xffffff80 ;  /* 0xffffff8011137836 */ /* 0x000fe20000000000 */
[----:B------:R-:W-:-:S03]  /*0a10*/  UISETP.NE.AND UP0, UPT, UR4, 0x1, UPT ;  /* 0x000000010400788c */ /* 0x000fc6000bf05270 */
[----:B------:R-:W-:Y:S01]  /*0a20*/  ULDC.64 UR4, c[0x0][0x9e0] ;  /* 0x0002780000047ab9 */ /* 0x000fe20000000a00 */
[----:B------:R-:W-:Y:S01]  /*0a30*/  UP2UR UR40, UPR, URZ, 0x1 ;  /* 0x000000013f287883 */ /* 0x000fe20008000000 */
[----:B------:R-:W1:Y:S06]  /*0a40*/  LDC R2, c[0x0][0x288] ;  /* 0x0000a200ff027b82 */ /* 0x000e6c0000000800 */
[----:B------:R-:W-:Y:S01]  /*0a50*/  @UP0 ULDC UR8, c[0x0][0x44c] ;  /* 0x0001130000080ab9 */ /* 0x000fe20000000800 */
[----:B------:R-:W-:Y:S01]  /*0a60*/  @UP0 ULDC UR11, c[0x0][0x450] ;  /* 0x00011400000b0ab9 */ /* 0x000fe20000000800 */
[----:B------:R-:W2:Y:S08]  /*0a70*/  LDC R18, c[0x0][0x424] ;  /* 0x00010900ff127b82 */ /* 0x000eb00000000800 */
[----:B------:R-:W3:Y:S01]  /*0a80*/  S2UR UR44, SR_CTAID.X ;  /* 0x00000000002c79c3 */ /* 0x000ee20000002500 */
[----:B0-----:R-:W-:-:S04]  /*0a90*/  ISETP.NE.U32.AND P0, PT, R6, RZ, PT ;  /* 0x000000ff0600720c */ /* 0x001fc80003f05070 */
[----:B------:R-:W-:-:S03]  /*0aa0*/  ISETP.NE.AND.EX P0, PT, R7, RZ, PT, P0 ;  /* 0x000000ff0700720c */ /* 0x000fc60003f05300 */
[----:B------:R-:W0:Y:S01]  /*0ab0*/  LDC R5, c[0x0][0x2f0] ;  /* 0x0000bc00ff057b82 */ /* 0x000e220000000800 */
[----:B-1----:R-:W-:Y:S02]  /*0ac0*/  IADD3 R3, -R2, 0x1, RZ ;  /* 0x0000000102037810 */ /* 0x002fe40007ffe1ff */
[----:B--2---:R-:W-:Y:S01]  /*0ad0*/  SEL R18, R18, 0x1, P0 ;  /* 0x0000000112127807 */ /* 0x004fe20000000000 */
[----:B---3--:R-:W-:-:S04]  /*0ae0*/  USHF.L.U32 UR44, UR44, 0x7, URZ ;  /* 0x000000072c2c7899 */ /* 0x008fc8000800063f */
[----:B------:R-:W-:Y:S01]  /*0af0*/  UIADD3 UR7, UR44, 0x7f, URZ ;  /* 0x0000007f2c077890 */ /* 0x000fe2000fffe03f */
[----:B0-----:R-:W-:-:S03]  /*0b00*/  IMAD R3, R18, R5, R3 ;  /* 0x0000000512037224 */ /* 0x001fc600078e0203 */
[----:B------:R-:W-:Y:S01]  /*0b10*/  UIMAD.WIDE.U32 UR8, UR7, UR8, URZ ;  /* 0x00000008070872a5 */ /* 0x000fe2000f8e003f */
[----:B------:R-:W-:Y:S01]  /*0b20*/  IMAD R17, R18, R5, RZ ;  /* 0x0000000512117224 */ /* 0x000fe200078e02ff */
[----:B------:R-:W-:Y:S02]  /*0b30*/  R2UR UR10, R3 ;  /* 0x00000000030a72ca */ /* 0x000fe400000e0000 */
[----:B------:R-:W-:Y:S02]  /*0b40*/  @UP0 USHF.R.U32.HI UR7, URZ, UR11, UR9 ;  /* 0x0000000b3f070299 */ /* 0x000fe40008011609 */
[----:B------:R-:W-:-:S04]  /*0b50*/  UISETP.GE.AND UP0, UPT, UR5, 0x1, UPT ;  /* 0x000000010500788c */ /* 0x000fc8000bf06270 */
[----:B------:R-:W-:Y:S02]  /*0b60*/  UP2UR UR43, UPR, URZ, 0x1 ;  /* 0x000000013f2b7883 */ /* 0x000fe40008000000 */
[----:B------:R-:W-:-:S03]  /*0b70*/  PLOP3.LUT P0, PT, PT, PT, UP0, 0x40, 0x0 ;  /* 0x000000000000781c */ /* 0x000fc60003f0e808 */
[----:B------:R-:W-:-:S04]  /*0b80*/  UIADD3 UR7, UR10, UR7, URZ ;  /* 0x000000070a077290 */ /* 0x000fc8000fffe03f */
[----:B------:R-:W-:-:S06]  /*0b90*/  UIADD3 UR4, UR7, UR4, URZ ;  /* 0x0000000407047290 */ /* 0x000fcc000fffe03f */
[----:B------:R-:W-:Y:S01]  /*0ba0*/  IMAD.U32 R0, RZ, RZ, UR4 ;  /* 0x00000004ff007e24 */ /* 0x000fe2000f8e00ff */
[----:B------:R-:W-:Y:S06]  /*0bb0*/  @P0 BRA `(.L_x_1942) ;  /* 0x0000000000400947 */ /* 0x000fec0003800000 */
[----:B------:R-:W-:Y:S01]  /*0bc0*/  ISETP.LT.AND P0, PT, RZ, UR7, PT ;  /* 0x00000007ff007c0c */ /* 0x000fe2000bf01270 */
[----:B------:R-:W-:-:S12]  /*0bd0*/  UIADD3 UR4, UR7, -0x1, URZ ;  /* 0xffffffff07047890 */ /* 0x000fd8000fffe03f */
[----:B------:R-:W-:Y:S05]  /*0be0*/  @P0 BRA `(.L_x_1943) ;  /* 0x00000000001c0947 */ /* 0x000fea0003800000 */
[----:B------:R-:W-:Y:S02]  /*0bf0*/  UISETP.NE.AND UP0, UPT, UR5, 0x1, UPT ;  /* 0x000000010500788c */ /* 0x000fe4000bf05270 */
[----:B------:R-:W-:-:S09]  /*0c00*/  UIADD3 UR4, -UR7, URZ, URZ ;  /* 0x0000003f07047290 */ /* 0x000fd2000fffe13f */
[----:B------:R-:W-:Y:S02]  /*0c10*/  @UP0 ULDC.64 UR10, c[0x0][0x9e8] ;  /* 0x00027a00000a0ab9 */ /* 0x000fe40000000a00 */
[----:B------:R-:W-:-:S04]  /*0c20*/  UIMAD.WIDE.U32 UR8, UR4, UR10, URZ ;  /* 0x0000000a040872a5 */ /* 0x000fc8000f8e003f */
[----:B------:R-:W-:-:S04]  /*0c30*/  @UP0 USHF.R.U32.HI UR4, URZ, UR11, UR9 ;  /* 0x0000000b3f040299 */ /* 0x000fc80008011609 */
[----:B------:R-:W-:Y:S01]  /*0c40*/  ULOP3.LUT UR4, URZ, UR4, URZ, 0x33, !UPT ;  /* 0x000000043f047292 */ /* 0x000fe2000f8e333f */
[----:B------:R-:W-:Y:S11]  /*0c50*/  BRA `(.L_x_1944) ;  /* 0x0000000000107947 */ /* 0x000ff60003800000 */
.L_x_1943:
[----:B------:R-:W-:-:S11]  /*0c60*/  UISETP.NE.AND UP0, UPT, UR5, 0x1, UPT ;  /* 0x000000010500788c */ /* 0x000fd6000bf05270 */
[----:B------:R-:W-:Y:S02]  /*0c70*/  @UP0 ULDC.64 UR10, c[0x0][0x9e8] ;  /* 0x00027a00000a0ab9 */ /* 0x000fe40000000a00 */
[----:B------:R-:W-:-:S04]  /*0c80*/  UIMAD.WIDE.U32 UR8, UR4, UR10, URZ ;  /* 0x0000000a040872a5 */ /* 0x000fc8000f8e003f */
[----:B------:R-:W-:-:S12]  /*0c90*/  @UP0 USHF.R.U32.HI UR4, URZ, UR11, UR9 ;  /* 0x0000000b3f040299 */ /* 0x000fd80008011609 */
.L_x_1944:
[----:B------:R-:W-:-:S06]  /*0ca0*/  UIMAD UR4, UR4, UR5, UR5 ;  /* 0x00000005040472a4 */ /* 0x000fcc000f8e0205 */
[----:B------:R-:W-:-:S07]  /*0cb0*/  VIMNMX R0, R0, UR4, PT ;  /* 0x0000000400007c48 */ /* 0x000fce000bfe0100 */
.L_x_1942:
[----:B------:R-:W-:Y:S01]  /*0cc0*/  UISETP.NE.AND UP0, UPT, UR40, URZ, UPT ;  /* 0x0000003f2800728c */ /* 0x000fe2000bf05270 */
[-C--:B------:R-:W-:Y:S01]  /*0cd0*/  IMAD R3, R18, R5.reuse, -R2 ;  /* 0x0000000512037224 */ /* 0x080fe200078e0a02 */
[----:B------:R-:W-:Y:S01]  /*0ce0*/  UMOV UR4, UR44 ;  /* 0x0000002c00047c82 */ /* 0x000fe20008000000 */
[----:B------:R-:W-:Y:S02]  /*0cf0*/  VIADD R2, R0, 0x5f ;  /* 0x0000005f00027836 */ /* 0x000fe40000000000 */
[----:B------:R-:W-:Y:S01]  /*0d00*/  IMAD R0, R18, R5, 0x5f ;  /* 0x0000005f12007424 */ /* 0x000fe200078e0205 */
[----:B------:R-:W-:Y:S01]  /*0d10*/  R2UR UR7, R3 ;  /* 0x00000000030772ca */ /* 0x000fe200000e0000 */
[----:B------:R-:W-:-:S04]  /*0d20*/  IMAD.HI R2, R2, 0x2aaaaaab, RZ ;  /* 0x2aaaaaab02027827 */ /* 0x000fc800078e02ff */
[----:B------:R-:W-:Y:S01]  /*0d30*/  @UP0 ULDC UR8, c[0x0][0x44c] ;  /* 0x0001130000080ab9 */ /* 0x000fe20000000800 */
[----:B------:R-:W-:Y:S01]  /*0d40*/  @UP0 ULDC UR10, c[0x0][0x450] ;  /* 0x00011400000a0ab9 */ /* 0x000fe20000000800 */
[----:B------:R-:W-:Y:S01]  /*0d50*/  UIMAD.WIDE.U32 UR8, UR44, UR8, URZ ;  /* 0x000000082c0872a5 */ /* 0x000fe2000f8e003f */
[----:B------:R-:W-:Y:S01]  /*0d60*/  IMAD.HI R0, R0, 0x2aaaaaab, RZ ;  /* 0x2aaaaaab00007827 */ /* 0x000fe200078e02ff */
[----:B------:R-:W-:Y:S02]  /*0d70*/  SHF.R.U32.HI R5, RZ, 0x1f, R2 ;  /* 0x0000001fff057819 */ /* 0x000fe40000011602 */
[----:B------:R-:W-:Y:S02]  /*0d80*/  @UP0 USHF.R.U32.HI UR4, URZ, UR10, UR9 ;  /* 0x0000000a3f040299 */ /* 0x000fe40008011609 */
[----:B------:R-:W-:Y:S01]  /*0d90*/  UISETP.GE.AND UP0, UPT, UR5, 0x1, UPT ;  /* 0x000000010500788c */ /* 0x000fe2000bf06270 */
[----:B------:R-:W-:Y:S01]  /*0da0*/  SHF.R.U32.HI R3, RZ, 0x1f, R0 ;  /* 0x0000001fff037819 */ /* 0x000fe20000011600 */
[----:B------:R-:W-:Y:S01]  /*0db0*/  UIADD3 UR4, UR7, UR4, URZ ;  /* 0x0000000407047290 */ /* 0x000fe2000fffe03f */
[----:B------:R-:W-:-:S02]  /*0dc0*/  LEA.HI.SX32 R2, R2, R5, 0x1c ;  /* 0x0000000502027211 */ /* 0x000fc400078fe2ff */
[----:B------:R-:W-:Y:S01]  /*0dd0*/  ULDC UR7, c[0x0][0x9dc] ;  /* 0x0002770000077ab9 */ /* 0x000fe20000000800 */
[----:B------:R-:W-:Y:S01]  /*0de0*/  PLOP3.LUT P0, PT, PT, PT, UP0, 0x40, 0x0 ;  /* 0x000000000000781c */ /* 0x000fe20003f0e808 */
[----:B------:R-:W-:Y:S01]  /*0df0*/  UIADD3 UR7, UR4, -UR7, URZ ;  /* 0x8000000704077290 */ /* 0x000fe2000fffe03f */
[----:B------:R-:W-:-:S04]  /*0e00*/  LEA.HI.SX32 R3, R0, R3, 0x1c ;  /* 0x0000000300037211 */ /* 0x000fc800078fe2ff */
[----:B------:R-:W-:-:S07]  /*0e10*/  VIMNMX R22, R3, R2, PT ;  /* 0x0000000203167248 */ /* 0x000fce0003fe0100 */
[----:B------:R-:W-:Y:S05]  /*0e20*/  @P0 BRA `(.L_x_1945) ;  /* 0x0000000000440947 */ /* 0x000fea0003800000 */
[----:B------:R-:W-:-:S06]  /*0e30*/  UISETP.GT.AND UP0, UPT, UR4, -0x1, UPT ;  /* 0xffffffff0400788c */ /* 0x000fcc000bf04270 */
[----:B------:R-:W-:-:S13]  /*0e40*/  PLOP3.LUT P0, PT, PT, PT, UP0, 0x80, 0x0 ;  /* 0x000000000000781c */ /* 0x000fda0003f0f008 */
[----:B------:R-:W-:Y:S05]  /*0e50*/  @P0 BRA `(.L_x_1946) ;  /* 0x00000000001c0947 */ /* 0x000fea0003800000 */
[----:B------:R-:W-:Y:S02]  /*0e60*/  UISETP.NE.AND UP0, UPT, UR5, 0x1, UPT ;  /* 0x000000010500788c */ /* 0x000fe4000bf05270 */
[----:B------:R-:W-:-:S09]  /*0e70*/  ULOP3.LUT UR4, URZ, UR4, URZ, 0x33, !UPT ;  /* 0x000000043f047292 */ /* 0x000fd2000f8e333f */
[----:B------:R-:W-:Y:S02]  /*0e80*/  @UP0 ULDC.64 UR10, c[0x0][0x9e8] ;  /* 0x00027a00000a0ab9 */ /* 0x000fe40000000a00 */
[----:B------:R-:W-:-:S04]  /*0e90*/  UIMAD.WIDE.U32 UR8, UR4, UR10, URZ ;  /* 0x0000000a040872a5 */ /* 0x000fc8000f8e003f */
[----:B------:R-:W-:-:S04]  /*0ea0*/  @UP0 USHF.R.U32.HI UR4, URZ, UR11, UR9 ;  /* 0x0000000b3f040299 */ /* 0x000fc80008011609 */
[----:B------:R-:W-:Y:S01]  /*0eb0*/  ULOP3.LUT UR4, URZ, UR4, URZ, 0x33, !UPT ;  /* 0x000000043f047292 */ /* 0x000fe2000f8e333f */
[----:B------:R-:W-:Y:S11]  /*0ec0*/  BRA `(.L_x_1947) ;  /* 0x0000000000107947 */ /* 0x000ff60003800000 */
.L_x_1946:
[----:B------:R-:W-:-:S11]  /*0ed0*/  UISETP.NE.AND UP0, UPT, UR5, 0x1, UPT ;  /* 0x000000010500788c */ /* 0x000fd6000bf05270 */
[----:B------:R-:W-:Y:S02]  /*0ee0*/  @UP0 ULDC.64 UR10, c[0x0][0x9e8] ;  /* 0x00027a00000a0ab9 */ /* 0x000fe40000000a00 */
[----:B------:R-:W-:-:S04]  /*0ef0*/  UIMAD.WIDE.U32 UR8, UR4, UR10, URZ ;  /* 0x0000000a040872a5 */ /* 0x000fc8000f8e003f */
[----:B------:R-:W-:-:S12]  /*0f00*/  @UP0 USHF.R.U32.HI UR4, URZ, UR11, UR9 ;  /* 0x0000000b3f040299 */ /* 0x000fd80008011609 */
.L_x_1947:
[----:B------:R-:W-:-:S04]  /*0f10*/  UIMAD UR4, UR4, UR5, URZ ;  /* 0x00000005040472a4 */ /* 0x000fc8000f8e023f */
[----:B------:R-:W-:-:S04]  /*0f20*/  UISETP.LT.AND UP0, UPT, UR7, UR4, UPT ;  /* 0x000000040700728c */ /* 0x000fc8000bf01270 */
[----:B------:R-:W-:-:S12]  /*0f30*/  USEL UR7, UR7, UR4, !UP0 ;  /* 0x0000000407077287 */ /* 0x000fd8000c000000 */
.L_x_1945:
[----:B------:R-:W-:Y:S02]  /*0f40*/  UIMAD.WIDE UR4, UR7, 0x2aaaaaab, URZ ;  /* 0x2aaaaaab070478a5 */ /* 0x000fe4000f8e023f */
[----:B------:R-:W-:Y:S02]  /*0f50*/  USHF.R.U32.HI UR10, URZ, 0x10, UR6 ;  /* 0x000000103f0a7899 */ /* 0x000fe40008011606 */
[----:B------:R-:W-:Y:S02]  /*0f60*/  USHF.R.U32.HI UR4, URZ, 0x1f, UR5 ;  /* 0x0000001f3f047899 */ /* 0x000fe40008011605 */
[----:B------:R-:W-:Y:S02]  /*0f70*/  ULOP3.LUT UR39, UR6, 0xffff, URZ, 0xc0, !UPT ;  /* 0x0000ffff06277892 */ /* 0x000fe4000f8ec03f */
[----:B------:R-:W-:-:S04]  /*0f80*/  ULEA.HI.SX32 UR4, UR5, UR4, 0x1c ;  /* 0x0000000405047291 */ /* 0x000fc8000f8fe23f */
[----:B------:R-:W-:-:S04]  /*0f90*/  UISETP.LT.AND UP0, UPT, URZ, UR4, UPT ;  /* 0x000000043f00728c */ /* 0x000fc8000bf01270 */
[----:B------:R-:W-:Y:S02]  /*0fa0*/  USEL UR9, URZ, UR4, !UP0 ;  /* 0x000000043f097287 */ /* 0x000fe4000c000000 */
[----:B------:R-:W-:Y:S01]  /*0fb0*/  UISETP.NE.AND UP0, UPT, UR10, URZ, UPT ;  /* 0x0000003f0a00728c */ /* 0x000fe2000bf05270 */
[----:B------:R-:W-:-:S03]  /*0fc0*/  UMOV UR4, URZ ;  /* 0x0000003f00047c82 */ /* 0x000fc60008000000 */
[----:B------:R-:W-:-:S07]  /*0fd0*/  ISETP.GT.AND P0, PT, R22, UR9, PT ;  /* 0x0000000916007c0c */ /* 0x000fce000bf04270 */
[----:B------:R-:W-:-:S06]  /*0fe0*/  @!UP0 ULDC UR10, c[0x0][0x9f0] ;  /* 0x00027c00000a8ab9 */ /* 0x000fcc0000000800 */
[----:B------:R-:W-:Y:S05]  /*0ff0*/  @!P0 BRA `(.L_x_1948) ;  /* 0x00000000008c8947 */ /* 0x000fea0003800000 */
[----:B------:R-:W-:Y:S01]  /*1000*/  IMAD.U32 R5, RZ, RZ, UR10 ;  /* 0x0000000aff057e24 */ /* 0x000fe2000f8e00ff */
[----:B------:R-:W-:-:S04]  /*1010*/  UMOV UR4, URZ ;  /* 0x0000003f00047c82 */ /* 0x000fc80008000000 */
[----:B------:R-:W-:-:S04]  /*1020*/  IABS R0, R5 ;  /* 0x0000000500007213 */ /* 0x000fc80000000000 */
[----:B------:R-:W-:Y:S02]  /*1030*/  R2UR UR11, R0 ;  /* 0x00000000000b72ca */ /* 0x000fe400000e0000 */
[----:B------:R-:W-:Y:S02]  /*1040*/  IADD3 R0, R5, -0x1, R22 ;  /* 0xffffffff05007810 */ /* 0x000fe40007ffe016 */
[----:B------:R-:W-:Y:S02]  /*1050*/  IABS R5, R5 ;  /* 0x0000000500057213 */ /* 0x000fe40000000000 */
[----:B------:R-:W-:-:S03]  /*1060*/  R2UR UR6, R0 ;  /* 0x00000000000672ca */ /* 0x000fc600000e0000 */
[----:B------:R-:W-:-:S04]  /*1070*/  IMAD.MOV R5, RZ, RZ, -R5 ;  /* 0x000000ffff057224 */ /* 0x000fc800078e0a05 */
[----:B------:R-:W0:Y:S06]  /*1080*/  I2F.RP R2, UR11 ;  /* 0x0000000b00027d06 */ /* 0x000e2c0008209400 */
[----:B------:R-:W-:-:S06]  /*1090*/  UIADD3 UR6, -UR9, UR6, URZ ;  /* 0x0000000609067290 */ /* 0x000fcc000fffe13f */
[----:B------:R-:W-:Y:S01]  /*10a0*/  IMAD.U32 R0, RZ, RZ, UR6 ;  /* 0x00000006ff007e24 */ /* 0x000fe2000f8e00ff */
[----:B------:R-:W-:Y:S01]  /*10b0*/  ULOP3.LUT UR6, UR6, UR10, URZ, 0x3c, !UPT ;  /* 0x0000000a06067292 */ /* 0x000fe2000f8e3c3f */
[----:B0-----:R-:W0:Y:S03]  /*10c0*/  MUFU.RCP R2, R2 ;  /* 0x0000000200027308 */ /* 0x001e260000001000 */
[----:B------:R-:W-:-:S04]  /*10d0*/  IABS R0, R0 ;  /* 0x0000000000007213 */ /* 0x000fc80000000000 */
[----:B------:R-:W-:Y:S01]  /*10e0*/  R2UR UR8, R0 ;  /* 0x00000000000872ca */ /* 0x000fe200000e0000 */
[----:B------:R-:W-:Y:S02]  /*10f0*/  IMAD.MOV.U32 R0, RZ, RZ, R5 ;  /* 0x000000ffff007224 */ /* 0x000fe400078e0005 */
[----:B0-----:R-:W-:-:S06]  /*1100*/  VIADD R3, R2, 0xffffffe ;  /* 0x0ffffffe02037836 */ /* 0x001fcc0000000000 */
        /* <DEDUP_REMOVED lines=18> */
.L_x_1948:
[----:B------:R-:W-:Y:S02]  /*1230*/  UIMAD UR39, UR39, UR4, UR9 ;  /* 0x00000004272772a4 */ /* 0x000fe4000f8e0209 */
[----:B------:R-:W-:Y:S01]  /*1240*/  IMAD.U32 R3, RZ, RZ, UR4 ;  /* 0x00000004ff037e24 */ /* 0x000fe2000f8e00ff */
[----:B------:R-:W-:Y:S02]  /*1250*/  PLOP3.LUT P0, PT, PT, PT, PT, 0x80, 0x0 ;  /* 0x000000000000781c */ /* 0x000fe40003f0f070 */
[----:B------:R-:W-:Y:S02]  /*1260*/  CS2R R150, SRZ ;  /* 0x0000000000967805 */ /* 0x000fe4000001ff00 */
[----:B------:R-:W-:Y:S02]  /*1270*/  CS2R R148, SRZ ;  /* 0x0000000000947805 */ /* 0x000fe4000001ff00 */
[----:B------:R-:W-:Y:S02]  /*1280*/  CS2R R146, SRZ ;  /* 0x0000000000927805 */ /* 0x000fe4000001ff00 */
[----:B------:R-:W-:-:S02]  /*1290*/  VIADDMNMX R22, R3, UR39, R22, PT ;  /* 0x0000002703167c46 */ /* 0x000fc4000b800116 */
[----:B------:R-:W-:Y:S02]  /*12a0*/  CS2R R2, SRZ ;  /* 0x0000000000027805 */ /* 0x000fe4000001ff00 */
[----:B------:R-:W-:Y:S02]  /*12b0*/  CS2R R144, SRZ ;  /* 0x0000000000907805 */ /* 0x000fe4000001ff00 */
[----:B------:R-:W-:Y:S02]  /*12c0*/  CS2R R142, SRZ ;  /* 0x00000000008e7805 */ /* 0x000fe4000001ff00 */
[----:B------:R-:W-:Y:S02]  /*12d0*/  ISETP.GT.AND P1, PT, R22, UR39, PT ;  /* 0x0000002716007c0c */ /* 0x000fe4000bf24270 */
        /* <DEDUP_REMOVED lines=64> */
[----:B------:R-:W-:-:S05]  /*16e0*/  SHF.R.S32.HI R73, RZ, 0x7, R23 ;  /* 0x00000007ff497819 */ /* 0x000fca0000011417 */
        /* <DEDUP_REMOVED lines=29> */
.L_x_1950:
[----:B------:R-:W-:Y:S01]  /*18c0*/  SHF.L.U32 R2, RZ, 0x1f, RZ ;  /* 0x0000001fff027819 */ /* 0x000fe200000006ff */
[----:B------:R-:W-:-:S03]  /*18d0*/  VIADD R5, R16, 0x8 ;  /* 0x0000000810057836 */ /* 0x000fc60000000000 */
[----:B------:R-:W0:Y:S02]  /*18e0*/  SYNCS.PHASECHK.TRANS64.TRYWAIT P0, [UR38+0x22800], R2 ;  /* 0x02280002ff0075a7 */ /* 0x000e240008000166 */
[----:B0-----:R-:W-:Y:S05]  /*18f0*/  @!P0 BRA `(.L_x_1951) ;  /* 0x0000011400b08947 */ /* 0x001fea0003800000 */
.L_x_2083:
[----:B------:R-:W-:Y:S05]  /*1900*/  WARPSYNC.ALL ;  /* 0x0000000000007948 */ /* 0x000fea0003800000 */
[----:B------:R-:W-:Y:S01]  /*1910*/  ULOP3.LUT UR4, UR42, 0x1, URZ, 0xfc, !UPT ;  /* 0x000000012a047892 */ /* 0x000fe2000f8efc3f */
[----:B------:R1:W-:Y:S03]  /*1920*/  BAR.SYNC.DEFER_BLOCKING R5, 0x100 ;  /* 0x000400050000751d */ /* 0x0003e60000010000 */
[----:B------:R-:W-:-:S06]  /*1930*/  UISETP.NE.AND UP0, UPT, UR4, 0x3, UPT ;  /* 0x000000030400788c */ /* 0x000fcc000bf05270 */
[----:B------:R-:W-:-:S13]  /*1940*/  PLOP3.LUT P0, PT, PT, PT, UP0, 0x40, 0x0 ;  /* 0x000000000000781c */ /* 0x000fda0003f0e808 */
[----:B-1----:R-:W-:Y:S05]  /*1950*/  @P0 BRA `(.L_x_1952) ;  /* 0x0000000000040947 */ /* 0x002fea0003800000 */
[----:B------:R-:W-:Y:S01]  /*1960*/  BPT.TRAP 0x1 ;  /* 0x000000040000795c */ /* 0x000fe20000300000 */
.L_x_1952:
[----:B------:R-:W-:Y:S01]  /*1970*/  PLOP3.LUT P1, PT, PT, PT, UP0, 0x40, 0x0 ;  /* 0x000000000000781c */ /* 0x000fe20003f2e808 */
[----:B------:R1:W2:-:S12]  /*1980*/  SYNCS.PHASECHK.TRANS64.TRYWAIT P0, [UR38+0x22830], R2 ;  /* 0x02283002ff0075a7 */ /* 0x0002980008000166 */
[----:B-1----:R-:W-:Y:S05]  /*1990*/  @P1 BRA `(.L_x_1953) ;  /* 0x0000000000041947 */ /* 0x002fea0003800000 */
[----:B------:R-:W-:Y:S01]  /*19a0*/  BPT.TRAP 0x1 ;  /* 0x000000040000795c */ /* 0x000fe20000300000 */
.L_x_1953:
[----:B--2---:R-:W-:Y:S05]  /*19b0*/  @P0 BRA `(.L_x_1954) ;  /* 0x0000000000080947 */ /* 0x004fea0003800000 */
[----:B------:R-:W1:Y:S02]  /*19c0*/  SYNCS.PHASECHK.TRANS64.TRYWAIT P0, [UR38+0x22830], R2 ;  /* 0x02283002ff0075a7 */ /* 0x000e640008000166 */
[----:B-1----:R-:W-:Y:S05]  /*19d0*/  @!P0 BRA `(.L_x_1955) ;  /* 0x0000011400908947 */ /* 0x002fea0003800000 */
.L_x_1954:
[----:B------:R-:W-:Y:S01]  /*19e0*/  UIADD3 UR4, UR38, 0x1c400, URZ ;  /* 0x0001c40026047890 */ /* 0x000fe2000fffe03f */
[----:B------:R-:W-:Y:S01]  /*19f0*/  WARPGROUP.ARRIVE ;  /* 0x00000000000079c5 */ /* 0x000fe20000000000 */
[----:B------:R-:W-:Y:S01]  /*1a00*/  ULOP3.LUT UR45, UR45, 0x10000, URZ, 0xfc, !UPT ;  /* 0x000100002d2d7892 */ /* 0x000fe2000f8efc3f */
[----:B------:R-:W-:Y:S01]  /*1a10*/  PLOP3.LUT P0, PT, PT, PT, UP0, 0x40, 0x0 ;  /* 0x000000000000781c */ /* 0x000fe20003f0e808 */
[----:B------:R-:W-:Y:S01]  /*1a20*/  USHF.R.U32.HI UR4, URZ, 0x4, UR4 ;  /* 0x000000043f047899 */ /* 0x000fe20008011604 */
[----:B------:R-:W-:Y:S01]  /*1a30*/  IADD3 R4, -R16, 0xb, RZ ;  /* 0x0000000b10047810 */ /* 0x000fe20007ffe1ff */
[----:B------:R-:W-:Y:S01]  /*1a40*/  UMOV UR21, 0x40000040 ;  /* 0x4000004000157882 */ /* 0x000fe20000000000 */
[----:B------:R-:W-:Y:S01]  /*1a50*/  UMOV UR23, 0x40000040 ;  /* 0x4000004000177882 */ /* 0x000fe20000000000 */
[----:B------:R-:W-:Y:S01]  /*1a60*/  ULOP3.LUT UR4, UR4, 0x3fff, URZ, 0xc0, !UPT ;  /* 0x00003fff04047892 */ /* 0x000fe2000f8ec03f */
[----:B------:R-:W1:Y:S01]  /*1a70*/  S2UR UR5, SR_CgaCtaId ;  /* 0x00000000000579c3 */ /* 0x000e620000008800 */
[----:B------:R-:W-:Y:S01]  /*1a80*/  UMOV UR20, UR45 ;  /* 0x0000002d00147c82 */ /* 0x000fe20008000000 */
[----:B------:R-:W-:-:S02]  /*1a90*/  UIADD3 UR8, UR45, 0x2, URZ ;  /* 0x000000022d087890 */ /* 0x000fc4000fffe03f */
[----:B------:R-:W-:Y:S01]  /*1aa0*/  ULOP3.LUT UR4, UR4, 0x10000, URZ, 0xfc, !UPT ;  /* 0x0001000004047892 */ /* 0x000fe2000f8efc3f */
[----:B------:R-:W-:Y:S01]  /*1ab0*/  UMOV UR9, 0x40000040 ;  /* 0x4000004000097882 */ /* 0x000fe20000000000 */
[----:B------:R-:W-:Y:S02]  /*1ac0*/  UMOV UR11, 0x40000040 ;  /* 0x40000040000b7882 */ /* 0x000fe40000000000 */
[----:B------:R-:W-:Y:S02]  /*1ad0*/  UIADD3 UR10, UR4, 0x2, URZ ;  /* 0x00000002040a7890 */ /* 0x000fe4000fffe03f */
[----:B------:R-:W-:Y:S01]  /*1ae0*/  UIADD3 UR12, UR45, 0x4, URZ ;  /* 0x000000042d0c7890 */ /* 0x000fe2000fffe03f */
[----:B------:R-:W-:Y:S01]  /*1af0*/  UMOV UR22, UR4 ;  /* 0x0000000400167c82 */ /* 0x000fe20008000000 */
[----:B------:R-:W-:Y:S01]  /*1b00*/  UIADD3 UR14, UR4, 0x4, URZ ;  /* 0x00000004040e7890 */ /* 0x000fe2000fffe03f */
[----:B------:R-:W-:Y:S01]  /*1b10*/  HGMMA.64x96x16.F32 R24, gdesc[UR20], RZ, !UPT, gsb0 ;  /* 0x01600000141879f0 */ /* 0x000fe2000c0008ff */
        /* <DEDUP_REMOVED lines=17> */
[----:B-1----:R-:W-:Y:S05]  /*1c30*/  @P0 BRA `(.L_x_1956) ;  /* 0x0000000000040947 */ /* 0x002fea0003800000 */
[----:B------:R-:W-:Y:S01]  /*1c40*/  BPT.TRAP 0x1 ;  /* 0x000000040000795c */ /* 0x000fe20000300000 */
.L_x_1956:
[----:B------:R-:W-:Y:S01]  /*1c50*/  LOP3.LUT R0, R23, 0xffffff80, RZ, 0xc0, !PT ;  /* 0xffffff8017007812 */ /* 0x000fe200078ec0ff */
[----:B------:R-:W-:Y:S01]  /*1c60*/  UISETP.NE.AND UP2, UPT, UR40, URZ, UPT ;  /* 0x0000003f2800728c */ /* 0x000fe2000bf45270 */
[----:B------:R-:W-:Y:S01]  /*1c70*/  LEA.HI R72, R72, R19, RZ, 0x2 ;  /* 0x0000001348487211 */ /* 0x000fe200078f10ff */
[----:B------:R-:W-:Y:S01]  /*1c80*/  UISETP.NE.AND UP1, UPT, UR43, URZ, UPT ;  /* 0x0000003f2b00728c */ /* 0x000fe2000bf25270 */
[----:B------:R-:W-:Y:S01]  /*1c90*/  LEA.HI R8, R73, R73, RZ, 0x1 ;  /* 0x0000004949087211 */ /* 0x000fe200078f08ff */
[C---:B0-----:R-:W-:Y:S01]  /*1ca0*/  IMAD.IADD R3, R19.reuse, 0x1, -R0 ;  /* 0x0000000113037824 */ /* 0x041fe200078e0a00 */
[----:B------:R-:W-:Y:S01]  /*1cb0*/  LOP3.LUT R72, R72, 0xfffffffc, RZ, 0xc0, !PT ;  /* 0xfffffffc48487812 */ /* 0x000fe200078ec0ff */
[----:B------:R-:W-:Y:S01]  /*1cc0*/  ULDC UR25, c[0x0][0x9dc] ;  /* 0x0002770000197ab9 */ /* 0x000fe20000000800 */
[----:B------:R-:W-:Y:S01]  /*1cd0*/  LOP3.LUT R8, R8, 0x3fffffe, RZ, 0xc0, !PT ;  /* 0x03fffffe08087812 */ /* 0x000fe200078ec0ff */
[----:B------:R-:W-:Y:S01]  /*1ce0*/  ULDC UR15, c[0x0][0x288] ;  /* 0x0000a200000f7ab9 */ /* 0x000fe20000000800 */
[----:B------:R-:W-:Y:S01]  /*1cf0*/  SHF.R.S32.HI R0, RZ, 0x1f, R3 ;  /* 0x0000001fff007819 */ /* 0x000fe20000011403 */
[----:B------:R-:W-:Y:S01]  /*1d00*/  IMAD.IADD R72, R19, 0x1, -R72 ;  /* 0x0000000113487824 */ /* 0x000fe200078e0a48 */
[----:B------:R-:W-:Y:S01]  /*1d10*/  PLOP3.LUT P0, PT, PT, PT, UP2, 0x80, 0x0 ;  /* 0x000000000000781c */ /* 0x000fe20003f0f028 */
[----:B------:R-:W-:Y:S01]  /*1d20*/  IMAD.IADD R8, R73, 0x1, -R8 ;  /* 0x0000000149087824 */ /* 0x000fe200078e0a08 */
[CC--:B------:R-:W-:Y:S01]  /*1d30*/  LEA.HI R6, R0.reuse, R3.reuse, RZ, 0x2 ;  /* 0x0000000300067211 */ /* 0x0c0fe200078f10ff */
[----:B------:R-:W-:Y:S01]  /*1d40*/  @UP2 ULDC UR6, c[0x0][0x44c] ;  /* 0x0001130000062ab9 */ /* 0x000fe20000000800 */
[----:B------:R-:W-:Y:S01]  /*1d50*/  LEA.HI R7, R0, R3, RZ, 0x5 ;  /* 0x0000000300077211 */ /* 0x000fe200078f28ff */
[----:B------:R-:W-:Y:S01]  /*1d60*/  @UP2 ULDC UR7, c[0x0][0x450] ;  /* 0x0001140000072ab9 */ /* 0x000fe20000000800 */
[--C-:B------:R-:W-:Y:S01]  /*1d70*/  SHF.R.S32.HI R0, RZ, 0x2, R6.reuse ;  /* 0x00000002ff007819 */ /* 0x100fe20000011406 */
[----:B------:R-:W-:Y:S01]  /*1d80*/  ULOP3.LUT UR25, URZ, UR25, URZ, 0x33, !UPT ;  /* 0x000000193f197292 */ /* 0x000fe2000f8e333f */
[----:B------:R-:W-:Y:S01]  /*1d90*/  SHF.R.S32.HI R9, RZ, 0x1f, R6 ;  /* 0x0000001fff097819 */ /* 0x000fe20000011406 */
[----:B------:R-:W-:Y:S01]  /*1da0*/  ULDC UR18, c[0x0][0x9e0] ;  /* 0x0002780000127ab9 */ /* 0x000fe20000000800 */
[----:B------:R-:W-:-:S02]  /*1db0*/  SHF.R.S32.HI R7, RZ, 0x5, R7 ;  /* 0x00000005ff077819 */ /* 0x000fc40000011407 */
[----:B------:R-:W-:Y:S02]  /*1dc0*/  LEA.HI R9, R9, R0, RZ, 0x3 ;  /* 0x0000000009097211 */ /* 0x000fe400078f18ff */
[----:B------:R-:W-:Y:S02]  /*1dd0*/  LEA.HI R10, R72, R72, RZ, 0x1 ;  /* 0x00000048480a7211 */ /* 0x000fe400078f08ff */
[----:B------:R-:W-:Y:S02]  /*1de0*/  LEA R11, R7, UR44, 0x4 ;  /* 0x0000002c070b7c11 */ /* 0x000fe4000f8e20ff */
[----:B------:R-:W-:Y:S02]  /*1df0*/  LOP3.LUT R9, R9, 0xfffffff8, RZ, 0xc0, !PT ;  /* 0xfffffff809097812 */ /* 0x000fe400078ec0ff */
[----:B------:R-:W-:Y:S02]  /*1e00*/  LOP3.LUT R7, R10, 0x1ffffffe, RZ, 0xc0, !PT ;  /* 0x1ffffffe0a077812 */ /* 0x000fe400078ec0ff */
[----:B------:R-:W-:Y:S01]  /*1e10*/  IADD3 R9, R11, R0, -R9 ;  /* 0x000000000b097210 */ /* 0x000fe20007ffe809 */
[----:B------:R-:W-:Y:S01]  /*1e20*/  IMAD.MOV.U32 R11, RZ, RZ, -0x60 ;  /* 0xffffffa0ff0b7424 */ /* 0x000fe200078e00ff */
[----:B------:R-:W-:Y:S01]  /*1e30*/  PLOP3.LUT P1, PT, PT, PT, UP2, 0x80, 0x0 ;  /* 0x000000000000781c */ /* 0x000fe20003f2f028 */
[----:B------:R-:W-:Y:S01]  /*1e40*/  IMAD.IADD R0, R72, 0x1, -R7 ;  /* 0x0000000148007824 */ /* 0x000fe200078e0a07 */
[----:B------:R-:W-:Y:S01]  /*1e50*/  LOP3.LUT R6, R6, 0x7ffffffc, RZ, 0xc0, !PT ;  /* 0x7ffffffc06067812 */ /* 0x000fe200078ec0ff */
[----:B------:R-:W-:-:S02]  /*1e60*/  IMAD R9, R8, 0x40, R9 ;  /* 0x0000004008097824 */ /* 0x000fc400078e0209 */
[----:B------:R-:W-:Y:S02]  /*1e70*/  IMAD R14, R22, R11, 0x60 ;  /* 0x00000060160e7424 */ /* 0x000fe400078e020b */
[----:B------:R-:W-:Y:S02]  /*1e80*/  IMAD R0, R0, 0x8, R9 ;  /* 0x0000000800007824 */ /* 0x000fe400078e0209 */
[----:B------:R-:W-:Y:S02]  /*1e90*/  IMAD.IADD R3, R3, 0x1, -R6 ;  /* 0x0000000103037824 */ /* 0x000fe400078e0a06 */
[----:B------:R-:W-:Y:S01]  /*1ea0*/  @P0 IMAD.HI.U32 R7, R0, UR6, RZ ;  /* 0x0000000600070c27 */ /* 0x000fe2000f8e00ff */
[----:B------:R-:W-:Y:S01]  /*1eb0*/  UIADD3 UR6, UR38, 0x22840, URZ ;  /* 0x0002284026067890 */ /* 0x000fe2000fffe03f */
[----:B------:R-:W-:Y:S02]  /*1ec0*/  PLOP3.LUT P0, PT, PT, PT, UP1, 0x40, 0x0 ;  /* 0x000000000000781c */ /* 0x000fe40003f0e818 */
[----:B------:R-:W-:Y:S01]  /*1ed0*/  IMAD.MOV.U32 R8, RZ, RZ, R0 ;  /* 0x000000ffff087224 */ /* 0x000fe200078e0000 */
[----:B------:R-:W-:Y:S01]  /*1ee0*/  @P1 SHF.R.U32.HI R8, RZ, UR7, R7 ;  /* 0x00000007ff081c19 */ /* 0x000fe20008011607 */
[----:B------:R-:W-:Y:S01]  /*1ef0*/  IMAD R7, R22, -0x60, R17 ;  /* 0xffffffa016077824 */ /* 0x000fe200078e0211 */
[----:B------:R-:W-:Y:S01]  /*1f00*/  UPRMT UR6, UR5, 0x654, UR6 ;  /* 0x0000065405067896 */ /* 0x000fe20008000006 */
[----:B------:R-:W-:-:S02]  /*1f10*/  IMAD R20, R3, -0x2, R14 ;  /* 0xfffffffe03147824 */ /* 0x000fc400078e020e */
[----:B------:R-:W0:Y:S01]  /*1f20*/  SHFL.IDX PT, R10, R8, RZ, 0x1c1f ;  /* 0x001c1fff080a7589 */ /* 0x000e2200000e0000 */
[----:B------:R-:W-:-:S04]  /*1f30*/  VIADD R6, R7, 0x61 ;  /* 0x0000006107067836 */ /* 0x000fc80000000000 */
[----:B------:R-:W-:Y:S01]  /*1f40*/  IMAD R9, R3, -0x2, R6 ;  /* 0xfffffffe03097824 */ /* 0x000fe200078e0206 */
[----:B------:R-:W-:Y:S01]  /*1f50*/  SYNCS.ARRIVE.TRANS64.RED.A1T0 RZ, [UR6], RZ ;  /* 0x000000ffffff79a7 */ /* 0x000fe20008100406 */
[----:B------:R-:W-:Y:S02]  /*1f60*/  VIADD R6, R7, 0x60 ;  /* 0x0000006007067836 */ /* 0x000fe40000000000 */
[----:B------:R-:W-:Y:S02]  /*1f70*/  VIADD R9, R9, -UR15 ;  /* 0x8000000f09097c36 */ /* 0x000fe40008000000 */
[----:B------:R-:W-:Y:S02]  /*1f80*/  IMAD R11, R3, -0x2, R6 ;  /* 0xfffffffe030b7824 */ /* 0x000fe400078e0206 */
[C---:B------:R-:W-:Y:S02]  /*1f90*/  VIADD R12, R9.reuse, UR18 ;  /* 0x00000012090c7c36 */ /* 0x040fe40008000000 */
[----:B------:R-:W-:-:S03]  /*1fa0*/  VIADD R13, R9, UR25 ;  /* 0x00000019090d7c36 */ /* 0x000fc60008000000 */
[----:B0-----:R-:W-:Y:S01]  /*1fb0*/  VIADDMNMX R6, R10, R12, R11, PT ;  /* 0x0000000c0a067246 */ /* 0x001fe2000380010b */
[----:B------:R-:W-:Y:S01]  /*1fc0*/  IMAD.IADD R7, R13, 0x1, R10 ;  /* 0x000000010d077824 */ /* 0x000fe200078e020a */
[----:B------:R-:W-:Y:S06]  /*1fd0*/  @P0 BRA `(.L_x_1957) ;  /* 0x00000000005c0947 */ /* 0x000fec0003800000 */
[----:B------:R-:W-:Y:S01]  /*1fe0*/  IADD3 R9, R17, -UR15, R10 ;  /* 0x8000000f11097c10 */ /* 0x000fe2000fffe00a */
[----:B------:R-:W-:Y:S03]  /*1ff0*/  BSSY B0, `(.L_x_1958) ;  /* 0x0000012000007945 */ /* 0x000fe60003800000 */
[----:B------:R-:W-:-:S13]  /*2000*/  ISETP.GT.AND P0, PT, R9, -0x1, PT ;  /* 0xffffffff0900780c */ /* 0x000fda0003f04270 */
[----:B------:R-:W-:Y:S05]  /*2010*/  @P0 BRA `(.L_x_1959) ;  /* 0x0000000000240947 */ /* 0x000fea0003800000 */
[----:B------:R-:W-:Y:S01]  /*2020*/  ULDC UR6, c[0x0][0x9e4] ;  /* 0x0002790000067ab9 */ /* 0x000fe20000000800 */
[----:B------:R-:W-:Y:S01]  /*2030*/  LOP3.LUT R9, RZ, R9, RZ, 0x33, !PT ;  /* 0x00000009ff097212 */ /* 0x000fe200078e33ff */
[----:B------:R-:W-:-:S05]  /*2040*/  IMAD.U32 R15, RZ, RZ, UR6 ;  /* 0x00000006ff0f7e24 */ /* 0x000fca000f8e00ff */
[----:B------:R-:W-:-:S13]  /*2050*/  ISETP.NE.AND P0, PT, R15, 0x1, PT ;  /* 0x000000010f00780c */ /* 0x000fda0003f05270 */
[----:B------:R-:W0:Y:S02]  /*2060*/  @P0 LDC.64 R72, c[0x0][0x9e8] ;  /* 0x00027a00ff480b82 */ /* 0x000e240000000a00 */
[----:B0-----:R-:W-:-:S05]  /*2070*/  @P0 IMAD.HI.U32 R10, R9, R72, RZ ;  /* 0x00000048090a0227 */ /* 0x001fca00078e00ff */
[----:B------:R-:W-:-:S04]  /*2080*/  @P0 SHF.R.U32.HI R9, RZ, R73, R10 ;  /* 0x00000049ff090219 */ /* 0x000fc8000001160a */
[----:B------:R-:W-:Y:S01]  /*2090*/  LOP3.LUT R9, RZ, R9, RZ, 0x33, !PT ;  /* 0x00000009ff097212 */ /* 0x000fe200078e33ff */
[----:B------:R-:W-:Y:S06]  /*20a0*/  BRA `(.L_x_1960) ;  /* 0x0000000000187947 */ /* 0x000fec0003800000 */
.L_x_1959:
[----:B------:R-:W-:Y:S02]  /*20b0*/  ULDC UR6, c[0x0][0x9e4] ;  /* 0x0002790000067ab9 */ /* 0x000fe40000000800 */
[----:B------:R-:W-:-:S05]  /*20c0*/  IMAD.U32 R15, RZ, RZ, UR6 ;  /* 0x00000006ff0f7e24 */ /* 0x000fca000f8e00ff */
[----:B------:R-:W-:-:S13]  /*20d0*/  ISETP.NE.AND P0, PT, R15, 0x1, PT ;  /* 0x000000010f00780c */ /* 0x000fda0003f05270 */
[----:B------:R-:W0:Y:S02]  /*20e0*/  @P0 LDC.64 R72, c[0x0][0x9e8] ;  /* 0x00027a00ff480b82 */ /* 0x000e240000000a00 */
[----:B0-----:R-:W-:-:S05]  /*20f0*/  @P0 IMAD.HI.U32 R10, R9, R72, RZ ;  /* 0x00000048090a0227 */ /* 0x001fca00078e00ff */
[----:B------:R-:W-:-:S07]  /*2100*/  @P0 SHF.R.U32.HI R9, RZ, R73, R10 ;  /* 0x00000049ff090219 */ /* 0x000fce000001160a */
.L_x_1960:
[----:B------:R-:W-:Y:S05]  /*2110*/  BSYNC B0 ;  /* 0x0000000000007941 */ /* 0x000fea0003800000 */
.L_x_1958:
[----:B------:R-:W-:-:S05]  /*2120*/  IMAD R9, R9, R15, R20 ;  /* 0x0000000f09097224 */ /* 0x000fca00078e0214 */
[----:B------:R-:W-:Y:S02]  /*2130*/  VIADDMNMX R6, R9, R15, R6, PT ;  /* 0x0000000f09067246 */ /* 0x000fe40003800106 */
[----:B------:R-:W-:-:S07]  /*2140*/  VIMNMX R7, R7, R9, !PT ;  /* 0x0000000907077248 */ /* 0x000fce0007fe0100 */
.L_x_1957:
[C---:B------:R-:W-:Y:S01]  /*2150*/  ISETP.GE.AND P1, PT, R14.reuse, 0x1, PT ;  /* 0x000000010e00780c */ /* 0x040fe20003f26270 */
[----:B------:R-:W0:Y:S01]  /*2160*/  SHFL.IDX PT, R8, R8, 0x1, 0x1c1f ;  /* 0x003c1f0008087f89 */ /* 0x000e2200000e0000 */
[C---:B------:R-:W-:Y:S01]  /*2170*/  ISETP.GE.AND P0, PT, R14.reuse, 0x2, PT ;  /* 0x000000020e00780c */ /* 0x040fe20003f06270 */
[----:B------:R-:W-:Y:S01]  /*2180*/  UISETP.NE.AND UP1, UPT, UR43, URZ, UPT ;  /* 0x0000003f2b00728c */ /* 0x000fe2000bf25270 */
[----:B------:R-:W-:Y:S02]  /*2190*/  P2R R15, PR, RZ, 0x2 ;  /* 0x00000002ff0f7803 */ /* 0x000fe40000000000 */
[C---:B------:R-:W-:Y:S02]  /*21a0*/  ISETP.GT.AND P3, PT, R7.reuse, RZ, !P1 ;  /* 0x000000ff0700720c */ /* 0x040fe40004f64270 */
[----:B------:R-:W-:Y:S02]  /*21b0*/  ISETP.GE.AND P1, PT, R14, 0x9, PT ;  /* 0x000000090e00780c */ /* 0x000fe40003f26270 */
[----:B------:R-:W-:-:S02]  /*21c0*/  ISETP.GT.AND P2, PT, R7, 0x1, !P0 ;  /* 0x000000010700780c */ /* 0x000fc40004744270 */
[----:B------:R-:W-:Y:S02]  /*21d0*/  P2R R19, PR, RZ, 0x2 ;  /* 0x00000002ff137803 */ /* 0x000fe40000000000 */
[----:B------:R-:W-:Y:S02]  /*21e0*/  ISETP.GT.AND P1, PT, R7, 0x8, !P1 ;  /* 0x000000080700780c */ /* 0x000fe40004f24270 */
[----:B------:R-:W-:Y:S02]  /*21f0*/  ISETP.GE.AND P4, PT, R14, 0x11, PT ;  /* 0x000000110e00780c */ /* 0x000fe40003f86270 */
[C---:B------:R-:W-:Y:S02]  /*2200*/  ISETP.LT.OR P1, PT, R6.reuse, 0x9, P1 ;  /* 0x000000090600780c */ /* 0x040fe40000f21670 */
[----:B------:R-:W-:Y:S02]  /*2210*/  ISETP.LT.OR P3, PT, R6, 0x1, P3 ;  /* 0x000000010600780c */ /* 0x000fe40001f61670 */
[----:B------:R-:W-:-:S02]  /*2220*/  FSEL R28, R28, -INF , !P1 ;  /* 0xff8000001c1c7808 */ /* 0x000fc40004800000 */
[----:B------:R-:W-:Y:S02]  /*2230*/  ISETP.LT.OR P2, PT, R6, 0x2, P2 ;  /* 0x000000020600780c */ /* 0x000fe40001741670 */
[----:B------:R-:W-:Y:S02]  /*2240*/  ISETP.GT.AND P1, PT, R7, 0x10, !P4 ;  /* 0x000000100700780c */ /* 0x000fe40006724270 */
[----:B------:R-:W-:Y:S02]  /*2250*/  ISETP.GE.AND P5, PT, R14, 0xa, PT ;  /* 0x0000000a0e00780c */ /* 0x000fe40003fa6270 */
[----:B------:R-:W-:Y:S02]  /*2260*/  FSEL R24, R24, -INF , !P3 ;  /* 0xff80000018187808 */ /* 0x000fe40005800000 */
[----:B------:R-:W-:Y:S02]  /*2270*/  FSEL R72, R25, -INF , !P2 ;  /* 0xff80000019487808 */ /* 0x000fe40005000000 */
[----:B------:R-:W-:-:S02]  /*2280*/  ISETP.LT.OR P1, PT, R6, 0x11, P1 ;  /* 0x000000110600780c */ /* 0x000fc40000f21670 */
[C---:B------:R-:W-:Y:S02]  /*2290*/  ISETP.GT.AND P2, PT, R7.reuse, 0x9, !P5 ;  /* 0x000000090700780c */ /* 0x040fe40006f44270 */
[----:B------:R-:W-:Y:S02]  /*22a0*/  ISETP.GE.AND P3, PT, R14, 0x12, PT ;  /* 0x000000120e00780c */ /* 0x000fe40003f66270 */
[----:B------:R-:W-:Y:S02]  /*22b0*/  FSEL R32, R32, -INF , !P1 ;  /* 0xff80000020207808 */ /* 0x000fe40004800000 */
[----:B------:R-:W-:Y:S02]  /*22c0*/  ISETP.LT.OR P2, PT, R6, 0xa, P2 ;  /* 0x0000000a0600780c */ /* 0x000fe40001741670 */
[----:B------:R-:W-:Y:S02]  /*22d0*/  ISETP.GT.AND P1, PT, R7, 0x11, !P3 ;  /* 0x000000110700780c */ /* 0x000fe40005f24270 */
[----:B------:R-:W-:-:S02]  /*22e0*/  FSEL R74, R29, -INF , !P2 ;  /* 0xff8000001d4a7808 */ /* 0x000fc40005000000 */
[----:B------:R-:W-:Y:S02]  /*22f0*/  ISETP.LT.OR P1, PT, R6, 0x12, P1 ;  /* 0x000000120600780c */ /* 0x000fe40000f21670 */
[----:B------:R-:W-:Y:S02]  /*2300*/  ISETP.GE.AND P2, PT, R14, 0x19, PT ;  /* 0x000000190e00780c */ /* 0x000fe40003f46270 */
[----:B------:R-:W-:Y:S02]  /*2310*/  FSEL R76, R33, -INF , !P1 ;  /* 0xff800000214c7808 */ /* 0x000fe40004800000 */
[----:B------:R-:W-:Y:S02]  /*2320*/  ISETP.GT.AND P1, PT, R7, 0x18, !P2 ;  /* 0x000000180700780c */ /* 0x000fe40005724270 */
[----:B------:R-:W-:Y:S02]  /*2330*/  P2R R29, PR, RZ, 0x4 ;  /* 0x00000004ff1d7803 */ /* 0x000fe40000000000 */
[----:B------:R-:W-:-:S02]  /*2340*/  ISETP.LT.OR P1, PT, R6, 0x19, P1 ;  /* 0x000000190600780c */ /* 0x000fc40000f21670 */
[----:B------:R-:W-:Y:S02]  /*2350*/  ISETP.GE.AND P2, PT, R14, 0x1a, PT ;  /* 0x0000001a0e00780c */ /* 0x000fe40003f46270 */
[----:B------:R-:W-:Y:S02]  /*2360*/  FSEL R36, R36, -INF , !P1 ;  /* 0xff80000024247808 */ /* 0x000fe40004800000 */
[----:B------:R-:W-:Y:S02]  /*2370*/  ISETP.GT.AND P1, PT, R7, 0x19, !P2 ;  /* 0x000000190700780c */ /* 0x000fe40005724270 */
[----:B------:R-:W-:Y:S02]  /*2380*/  P2R R33, PR, RZ, 0x4 ;  /* 0x00000004ff217803 */ /* 0x000fe40000000000 */
[----:B------:R-:W-:Y:S02]  /*2390*/  ISETP.LT.OR P1, PT, R6, 0x1a, P1 ;  /* 0x0000001a0600780c */ /* 0x000fe40000f21670 */
[----:B------:R-:W-:-:S02]  /*23a0*/  ISETP.GE.AND P2, PT, R14, 0x21, PT ;  /* 0x000000210e00780c */ /* 0x000fc40003f46270 */
[----:B------:R-:W-:Y:S02]  /*23b0*/  FSEL R78, R37, -INF , !P1 ;  /* 0xff800000254e7808 */ /* 0x000fe40004800000 */
[----:B------:R-:W-:Y:S02]  /*23c0*/  ISETP.GT.AND P1, PT, R7, 0x20, !P2 ;  /* 0x000000200700780c */ /* 0x000fe40005724270 */
[----:B------:R-:W-:Y:S02]  /*23d0*/  P2R R37, PR, RZ, 0x4 ;  /* 0x00000004ff257803 */ /* 0x000fe40000000000 */
[----:B------:R-:W-:Y:S02]  /*23e0*/  ISETP.LT.OR P1, PT, R6, 0x21, P1 ;  /* 0x000000210600780c */ /* 0x000fe40000f21670 */
[----:B------:R-:W-:Y:S02]  /*23f0*/  ISETP.GE.AND P2, PT, R14, 0x22, PT ;  /* 0x000000220e00780c */ /* 0x000fe40003f46270 */
[----:B------:R-:W-:-:S02]  /*2400*/  FSEL R40, R40, -INF , !P1 ;  /* 0xff80000028287808 */ /* 0x000fc40004800000 */
[----:B------:R-:W-:Y:S02]  /*2410*/  ISETP.GT.AND P1, PT, R7, 0x21, !P2 ;  /* 0x000000210700780c */ /* 0x000fe40005724270 */
[----:B------:R-:W-:Y:S02]  /*2420*/  P2R R73, PR, RZ, 0x4 ;  /* 0x00000004ff497803 */ /* 0x000fe40000000000 */
[----:B------:R-:W-:Y:S02]  /*2430*/  ISETP.LT.OR P1, PT, R6, 0x22, P1 ;  /* 0x000000220600780c */ /* 0x000fe40000f21670 */
[----:B------:R-:W-:Y:S02]  /*2440*/  ISETP.GE.AND P2, PT, R14, 0x29, PT ;  /* 0x000000290e00780c */ /* 0x000fe40003f46270 */
[----:B------:R-:W-:Y:S02]  /*2450*/  FSEL R80, R41, -INF , !P1 ;  /* 0xff80000029507808 */ /* 0x000fe40004800000 */
[----:B------:R-:W-:-:S02]  /*2460*/  ISETP.GT.AND P1, PT, R7, 0x28, !P2 ;  /* 0x000000280700780c */ /* 0x000fc40005724270 */
[----:B------:R-:W-:Y:S02]  /*2470*/  P2R R41, PR, RZ, 0x4 ;  /* 0x00000004ff297803 */ /* 0x000fe40000000000 */
[----:B------:R-:W-:Y:S02]  /*2480*/  ISETP.LT.OR P1, PT, R6, 0x29, P1 ;  /* 0x000000290600780c */ /* 0x000fe40000f21670 */
[----:B------:R-:W-:Y:S02]  /*2490*/  ISETP.GE.AND P2, PT, R14, 0x2a, PT ;  /* 0x0000002a0e00780c */ /* 0x000fe40003f46270 */
[----:B------:R-:W-:Y:S02]  /*24a0*/  FSEL R44, R44, -INF , !P1 ;  /* 0xff8000002c2c7808 */ /* 0x000fe40004800000 */
[----:B------:R-:W-:Y:S02]  /*24b0*/  ISETP.GT.AND P1, PT, R7, 0x29, !P2 ;  /* 0x000000290700780c */ /* 0x000fe40005724270 */
[----:B------:R-:W-:-:S02]  /*24c0*/  P2R R75, PR, RZ, 0x4 ;  /* 0x00000004ff4b7803 */ /* 0x000fc40000000000 */
        /* <DEDUP_REMOVED lines=31> */
[----:B------:R-:W-:Y:S02]  /*26c0*/  P2R R25, PR, RZ, 0x8 ;  /* 0x00000008ff197803 */ /* 0x000fe40000000000 */
[----:B------:R-:W-:Y:S02]  /*26d0*/  FSEL R88, R57, -INF , !P1 ;  /* 0xff80000039587808 */ /* 0x000fe40004800000 */
[----:B------:R-:W-:Y:S02]  /*26e0*/  ISETP.GE.AND P1, PT, R14, 0x49, PT ;  /* 0x000000490e00780c */ /* 0x000fe40003f26270 */
[----:B------:R-:W-:Y:S02]  /*26f0*/  P2R R23, PR, RZ, 0x10 ;  /* 0x00000010ff177803 */ /* 0x000fe40000000000 */
[----:B------:R-:W-:-:S02]  /*2700*/  ISETP.GT.AND P2, PT, R7, 0x48, !P1 ;  /* 0x000000480700780c */ /* 0x000fc40004f44270 */
[----:B------:R-:W-:Y:S02]  /*2710*/  P2R R21, PR, RZ, 0x20 ;  /* 0x00000020ff157803 */ /* 0x000fe40000000000 */
[----:B------:R-:W-:-:S04]  /*2720*/  ISETP.LT.OR P2, PT, R6, 0x49, P2 ;  /* 0x000000490600780c */ /* 0x000fc80001741670 */
[----:B------:R-:W-:Y:S02]  /*2730*/  FSEL R60, R60, -INF , !P2 ;  /* 0xff8000003c3c7808 */ /* 0x000fe40005000000 */
[----:B------:R-:W-:-:S04]  /*2740*/  ISETP.GE.AND P2, PT, R14, 0x4a, PT ;  /* 0x0000004a0e00780c */ /* 0x000fc80003f46270 */
[----:B------:R-:W-:-:S04]  /*2750*/  ISETP.GT.AND P3, PT, R7, 0x49, !P2 ;  /* 0x000000490700780c */ /* 0x000fc80005764270 */
        /* <DEDUP_REMOVED lines=15> */
[----:B------:R-:W-:Y:S02]  /*2850*/  P2R R14, PR, RZ, 0x40 ;  /* 0x00000040ff0e7803 */ /* 0x000fe40000000000 */
[----:B------:R-:W-:Y:S01]  /*2860*/  ISETP.GT.AND P6, PT, R7, 0x59, !P6 ;  /* 0x000000590700780c */ /* 0x000fe200077c4270 */
[----:B0-----:R-:W-:-:S03]  /*2870*/  IMAD.IADD R7, R13, 0x1, R8 ;  /* 0x000000010d077824 */ /* 0x001fc600078e0208 */
[----:B------:R-:W-:Y:S02]  /*2880*/  ISETP.LT.OR P6, PT, R6, 0x5a, P6 ;  /* 0x0000005a0600780c */ /* 0x000fe400037c1670 */
[----:B------:R-:W-:Y:S02]  /*2890*/  VIADDMNMX R6, R8, R12, R11, PT ;  /* 0x0000000c08067246 */ /* 0x000fe4000380010b */
[----:B------:R-:W-:Y:S02]  /*28a0*/  FSEL R94, R69, -INF , !P6 ;  /* 0xff800000455e7808 */ /* 0x000fe40007000000 */
[----:B------:R-:W-:-:S13]  /*28b0*/  PLOP3.LUT P6, PT, PT, PT, UP1, 0x40, 0x0 ;  /* 0x000000000000781c */ /* 0x000fda0003fce818 */
[----:B------:R-:W-:Y:S05]  /*28c0*/  @P6 BRA `(.L_x_1961) ;  /* 0x00000000005c6947 */ /* 0x000fea0003800000 */
        /* <DEDUP_REMOVED lines=13> */
.L_x_1963:
[----:B------:R-:W-:Y:S02]  /*29a0*/  ULDC UR6, c[0x0][0x9e4] ;  /* 0x0002790000067ab9 */ /* 0x000fe40000000800 */
[----:B------:R-:W-:-:S05]  /*29b0*/  IMAD.U32 R10, RZ, RZ, UR6 ;  /* 0x00000006ff0a7e24 */ /* 0x000fca000f8e00ff */
[----:B------:R-:W-:-:S13]  /*29c0*/  ISETP.NE.AND P6, PT, R10, 0x1, PT ;  /* 0x000000010a00780c */ /* 0x000fda0003fc5270 */
[----:B------:R-:W0:Y:S02]  /*29d0*/  @P6 LDC.64 R12, c[0x0][0x9e8] ;  /* 0x00027a00ff0c6b82 */ /* 0x000e240000000a00 */
[----:B0-----:R-:W-:-:S05]  /*29e0*/  @P6 IMAD.HI.U32 R8, R9, R12, RZ ;  /* 0x0000000c09086227 */ /* 0x001fca00078e00ff */
[----:B------:R-:W-:-:S07]  /*29f0*/  @P6 SHF.R.U32.HI R9, RZ, R13, R8 ;  /* 0x0000000dff096219 */ /* 0x000fce0000011608 */
.L_x_1964:
[----:B------:R-:W-:Y:S05]  /*2a00*/  BSYNC B0 ;  /* 0x0000000000007941 */ /* 0x000fea0003800000 */
.L_x_1962:
[----:B------:R-:W-:-:S05]  /*2a10*/  IMAD R9, R9, R10, R20 ;  /* 0x0000000a09097224 */ /* 0x000fca00078e0214 */
[----:B------:R-:W-:Y:S02]  /*2a20*/  VIADDMNMX R6, R9, R10, R6, PT ;  /* 0x0000000a09067246 */ /* 0x000fe40003800106 */
[----:B------:R-:W-:-:S07]  /*2a30*/  VIMNMX R7, R7, R9, !PT ;  /* 0x0000000907077248 */ /* 0x000fce0007fe0100 */
.L_x_1961:
[----:B------:R-:W-:Y:S01]  /*2a40*/  ISETP.GT.AND P0, PT, R7, 0x1, !P0 ;  /* 0x000000010700780c */ /* 0x000fe20004704270 */
[----:B------:R-:W-:Y:S01]  /*2a50*/  ULDC UR14, c[0x0][0x988] ;  /* 0x00026200000e7ab9 */ /* 0x000fe20000000800 */
[----:B------:R-:W-:Y:S02]  /*2a60*/  ISETP.NE.AND P6, PT, R25, RZ, PT ;  /* 0x000000ff1900720c */ /* 0x000fe40003fc5270 */
[----:B------:R-:W-:Y:S02]  /*2a70*/  ISETP.LT.OR P0, PT, R6, 0x2, P0 ;  /* 0x000000020600780c */ /* 0x000fe40000701670 */
[----:B------:R-:W-:Y:S02]  /*2a80*/  FMNMX.FTZ R8, R24, R72, !PT ;  /* 0x0000004818087209 */ /* 0x000fe40007810000 */
[----:B------:R-:W-:Y:S02]  /*2a90*/  FSEL R27, R27, -INF , !P0 ;  /* 0xff8000001b1b7808 */ /* 0x000fe40004000000 */
[----:B------:R-:W-:-:S02]  /*2aa0*/  ISETP.NE.AND P0, PT, R19, RZ, PT ;  /* 0x000000ff1300720c */ /* 0x000fc40003f05270 */
[----:B------:R-:W-:Y:S02]  /*2ab0*/  FMNMX.FTZ R8, R28, R8, !PT ;  /* 0x000000081c087209 */ /* 0x000fe40007810000 */
[----:B------:R-:W-:Y:S02]  /*2ac0*/  ISETP.GT.AND P0, PT, R7, 0x8, !P0 ;  /* 0x000000080700780c */ /* 0x000fe40004704270 */
[----:B------:R-:W-:Y:S02]  /*2ad0*/  FMNMX.FTZ R8, R74, R8, !PT ;  /* 0x000000084a087209 */ /* 0x000fe40007810000 */
[----:B------:R-:W-:Y:S02]  /*2ae0*/  ISETP.LT.OR P0, PT, R6, 0x9, P0 ;  /* 0x000000090600780c */ /* 0x000fe40000701670 */
[----:B------:R-:W-:Y:S02]  /*2af0*/  FMNMX.FTZ R8, R32, R8, !PT ;  /* 0x0000000820087209 */ /* 0x000fe40007810000 */
[----:B------:R-:W-:-:S02]  /*2b00*/  FSEL R30, R30, -INF , !P0 ;  /* 0xff8000001e1e7808 */ /* 0x000fc40004000000 */
[----:B------:R-:W-:Y:S02]  /*2b10*/  ISETP.NE.AND P0, PT, R21, RZ, PT ;  /* 0x000000ff1500720c */ /* 0x000fe40003f05270 */
[----:B------:R-:W-:Y:S02]  /*2b20*/  FMNMX.FTZ R8, R76, R8, !PT ;  /* 0x000000084c087209 */ /* 0x000fe40007810000 */
[----:B------:R-:W-:Y:S02]  /*2b30*/  ISETP.GT.AND P0, PT, R7, 0x9, !P0 ;  /* 0x000000090700780c */ /* 0x000fe40004704270 */
[----:B------:R-:W-:Y:S02]  /*2b40*/  FMNMX.FTZ R8, R36, R8, !PT ;  /* 0x0000000824087209 */ /* 0x000fe40007810000 */
[----:B------:R-:W-:Y:S02]  /*2b50*/  ISETP.LT.OR P0, PT, R6, 0xa, P0 ;  /* 0x0000000a0600780c */ /* 0x000fe40000701670 */
[----:B------:R-:W-:-:S02]  /*2b60*/  FMNMX.FTZ R8, R78, R8, !PT ;  /* 0x000000084e087209 */ /* 0x000fc40007810000 */
[----:B------:R-:W-:Y:S02]  /*2b70*/  FSEL R31, R31, -INF , !P0 ;  /* 0xff8000001f1f7808 */ /* 0x000fe40004000000 */
[----:B------:R-:W-:Y:S02]  /*2b80*/  ISETP.NE.AND P0, PT, R23, RZ, PT ;  /* 0x000000ff1700720c */ /* 0x000fe40003f05270 */
[----:B------:R-:W-:Y:S02]  /*2b90*/  FMNMX.FTZ R8, R40, R8, !PT ;  /* 0x0000000828087209 */ /* 0x000fe40007810000 */
[----:B------:R-:W-:Y:S02]  /*2ba0*/  ISETP.GT.AND P0, PT, R7, 0x10, !P0 ;  /* 0x000000100700780c */ /* 0x000fe40004704270 */
[----:B------:R-:W-:Y:S02]  /*2bb0*/  FMNMX.FTZ R8, R80, R8, !PT ;  /* 0x0000000850087209 */ /* 0x000fe40007810000 */
[----:B------:R-:W-:-:S02]  /*2bc0*/  ISETP.LT.OR P0, PT, R6, 0x11, P0 ;  /* 0x000000110600780c */ /* 0x000fc40000701670 */
[----:B------:R-:W-:Y:S02]  /*2bd0*/  FMNMX.FTZ R8, R44, R8, !PT ;  /* 0x000000082c087209 */ /* 0x000fe40007810000 */
[----:B------:R-:W-:Y:S02]  /*2be0*/  FSEL R34, R34, -INF , !P0 ;  /* 0xff80000022227808 */ /* 0x000fe40004000000 */
        /* <DEDUP_REMOVED lines=12> */
[----:B------:R-:W-:Y:S02]  /*2cb0*/  ISETP.NE.AND P0, PT, R33, RZ, PT ;  /* 0x000000ff2100720c */ /* 0x000fe40003f05270 */
[----:B------:R-:W-:Y:S02]  /*2cc0*/  FMNMX.FTZ R8, R56, R8, !PT ;  /* 0x0000000838087209 */ /* 0x000fe40007810000 */
[----:B------:R-:W-:Y:S02]  /*2cd0*/  ISETP.GT.AND P0, PT, R7, 0x19, !P0 ;  /* 0x000000190700780c */ /* 0x000fe40004704270 */
[----:B------:R-:W-:-:S02]  /*2ce0*/  FMNMX.FTZ R8, R88, R8, !PT ;  /* 0x0000000858087209 */ /* 0x000fc40007810000 */
[----:B------:R-:W-:Y:S02]  /*2cf0*/  ISETP.LT.OR P0, PT, R6, 0x1a, P0 ;  /* 0x0000001a0600780c */ /* 0x000fe40000701670 */
[----:B------:R-:W-:Y:S02]  /*2d00*/  FMNMX.FTZ R8, R60, R8, !PT ;  /* 0x000000083c087209 */ /* 0x000fe40007810000 */
[----:B------:R-:W-:Y:S02]  /*2d10*/  FSEL R39, R39, -INF , !P0 ;  /* 0xff80000027277808 */ /* 0x000fe40004000000 */
[----:B------:R-:W-:Y:S02]  /*2d20*/  ISETP.NE.AND P0, PT, R37, RZ, PT ;  /* 0x000000ff2500720c */ /* 0x000fe40003f05270 */
[----:B------:R-:W-:Y:S02]  /*2d30*/  FMNMX.FTZ R8, R90, R8, !PT ;  /* 0x000000085a087209 */ /* 0x000fe40007810000 */
[----:B------:R-:W-:-:S02]  /*2d40*/  ISETP.GT.AND P0, PT, R7, 0x20, !P0 ;  /* 0x000000200700780c */ /* 0x000fc40004704270 */
[----:B------:R-:W-:Y:S02]  /*2d50*/  FMNMX.FTZ R8, R64, R8, !PT ;  /* 0x0000000840087209 */ /* 0x000fe40007810000 */
[----:B------:R-:W-:Y:S02]  /*2d60*/  ISETP.LT.OR P0, PT, R6, 0x21, P0 ;  /* 0x000000210600780c */ /* 0x000fe40000701670 */
[----:B------:R-:W-:Y:S02]  /*2d70*/  FMNMX.FTZ R8, R92, R8, !PT ;  /* 0x000000085c087209 */ /* 0x000fe40007810000 */
[----:B------:R-:W-:Y:S02]  /*2d80*/  FSEL R42, R42, -INF , !P0 ;  /* 0xff8000002a2a7808 */ /* 0x000fe40004000000 */
[----:B------:R-:W-:Y:S02]  /*2d90*/  ISETP.NE.AND P0, PT, R73, RZ, PT ;  /* 0x000000ff4900720c */ /* 0x000fe40003f05270 */
[----:B------:R-:W-:-:S02]  /*2da0*/  FMNMX.FTZ R8, R68, R8, !PT ;  /* 0x0000000844087209 */ /* 0x000fc40007810000 */
[----:B------:R-:W-:Y:S02]  /*2db0*/  ISETP.GT.AND P0, PT, R7, 0x21, !P0 ;  /* 0x000000210700780c */ /* 0x000fe40004704270 */
[----:B------:R-:W-:Y:S02]  /*2dc0*/  FMNMX.FTZ R9, R94, R8, !PT ;  /* 0x000000085e097209 */ /* 0x000fe40007810000 */
[----:B------:R-:W-:Y:S02]  /*2dd0*/  ISETP.LT.OR P0, PT, R6, 0x22, P0 ;  /* 0x000000220600780c */ /* 0x000fe40000701670 */
[----:B------:R-:W-:Y:S01]  /*2de0*/  ISETP.NE.AND P6, PT, R15, RZ, PT ;  /* 0x000000ff0f00720c */ /* 0x000fe20003fc5270 */
[----:B------:R-:W0:Y:S01]  /*2df0*/  SHFL.BFLY PT, R8, R9, 0x2, 0x1f ;  /* 0x0c401f0009087f89 */ /* 0x000e2200000e0000 */
[----:B------:R-:W-:Y:S02]  /*2e00*/  FSEL R43, R43, -INF , !P0 ;  /* 0xff8000002b2b7808 */ /* 0x000fe40004000000 */
[----:B------:R-:W-:-:S02]  /*2e10*/  ISETP.NE.AND P0, PT, R41, RZ, PT ;  /* 0x000000ff2900720c */ /* 0x000fc40003f05270 */
[C---:B------:R-:W-:Y:S02]  /*2e20*/  ISETP.GT.AND P1, PT, R7.reuse, 0x48, !P1 ;  /* 0x000000480700780c */ /* 0x040fe40004f24270 */
[C---:B------:R-:W-:Y:S02]  /*2e30*/  ISETP.GT.AND P0, PT, R7.reuse, 0x28, !P0 ;  /* 0x000000280700780c */ /* 0x040fe40004704270 */
[C---:B------:R-:W-:Y:S02]  /*2e40*/  ISETP.GT.AND P2, PT, R7.reuse, 0x49, !P2 ;  /* 0x000000490700780c */ /* 0x040fe40005744270 */
[----:B------:R-:W-:Y:S02]  /*2e50*/  ISETP.LT.OR P0, PT, R6, 0x29, P0 ;  /* 0x000000290600780c */ /* 0x000fe40000701670 */
[----:B------:R-:W-:Y:S02]  /*2e60*/  ISETP.GT.AND P3, PT, R7, 0x50, !P3 ;  /* 0x000000500700780c */ /* 0x000fe40005f64270 */
[----:B------:R-:W-:-:S02]  /*2e70*/  FSEL R46, R46, -INF , !P0 ;  /* 0xff8000002e2e7808 */ /* 0x000fc40004000000 */
[----:B------:R-:W-:Y:S02]  /*2e80*/  ISETP.NE.AND P0, PT, R75, RZ, PT ;  /* 0x000000ff4b00720c */ /* 0x000fe40003f05270 */
[C---:B------:R-:W-:Y:S02]  /*2e90*/  ISETP.GT.AND P4, PT, R7.reuse, 0x51, !P4 ;  /* 0x000000510700780c */ /* 0x040fe40006784270 */
[C---:B------:R-:W-:Y:S02]  /*2ea0*/  ISETP.GT.AND P0, PT, R7.reuse, 0x29, !P0 ;  /* 0x000000290700780c */ /* 0x040fe40004704270 */
[----:B------:R-:W-:Y:S02]  /*2eb0*/  ISETP.GT.AND P5, PT, R7, 0x58, !P5 ;  /* 0x000000580700780c */ /* 0x000fe40006fa4270 */
[----:B------:R-:W-:Y:S02]  /*2ec0*/  ISETP.LT.OR P0, PT, R6, 0x2a, P0 ;  /* 0x0000002a0600780c */ /* 0x000fe40000701670 */
[----:B0-----:R-:W-:-:S02]  /*2ed0*/  FMNMX.FTZ R10, R9, R8, !PT ;  /* 0x00000008090a7209 */ /* 0x001fc40007810000 */
[----:B------:R-:W-:Y:S02]  /*2ee0*/  FSEL R47, R47, -INF , !P0 ;  /* 0xff8000002f2f7808 */ /* 0x000fe40004000000 */
[----:B------:R-:W-:Y:S01]  /*2ef0*/  ISETP.NE.AND P0, PT, R45, RZ, PT ;  /* 0x000000ff2d00720c */ /* 0x000fe20003f05270 */
[----:B------:R-:W0:Y:S01]  /*2f00*/  SHFL.BFLY PT, R11, R10, 0x1, 0x1f ;  /* 0x0c201f000a0b7f89 */ /* 0x000e2200000e0000 */
[C---:B------:R-:W-:Y:S02]  /*2f10*/  ISETP.LT.OR P1, PT, R6.reuse, 0x49, P1 ;  /* 0x000000490600780c */ /* 0x040fe40000f21670 */
[----:B------:R-:W-:Y:S02]  /*2f20*/  ISETP.GT.AND P0, PT, R7, 0x30, !P0 ;  /* 0x000000300700780c */ /* 0x000fe40004704270 */
[C---:B------:R-:W-:Y:S02]  /*2f30*/  ISETP.LT.OR P2, PT, R6.reuse, 0x4a, P2 ;  /* 0x0000004a0600780c */ /* 0x040fe40001741670 */
[----:B------:R-:W-:-:S02]  /*2f40*/  ISETP.LT.OR P0, PT, R6, 0x31, P0 ;  /* 0x000000310600780c */ /* 0x000fc40000701670 */
[----:B------:R-:W-:Y:S02]  /*2f50*/  FSEL R62, R62, -INF , !P1 ;  /* 0xff8000003e3e7808 */ /* 0x000fe40004800000 */
[----:B------:R-:W-:Y:S02]  /*2f60*/  FSEL R50, R50, -INF , !P0 ;  /* 0xff80000032327808 */ /* 0x000fe40004000000 */
[----:B------:R-:W-:Y:S02]  /*2f70*/  ISETP.NE.AND P0, PT, R77, RZ, PT ;  /* 0x000000ff4d00720c */ /* 0x000fe40003f05270 */
[----:B------:R-:W-:Y:S02]  /*2f80*/  ISETP.LT.OR P3, PT, R6, 0x51, P3 ;  /* 0x000000510600780c */ /* 0x000fe40001f61670 */
[----:B------:R-:W-:Y:S02]  /*2f90*/  ISETP.GT.AND P0, PT, R7, 0x31, !P0 ;  /* 0x000000310700780c */ /* 0x000fe40004704270 */
[----:B------:R-:W-:-:S02]  /*2fa0*/  FSEL R63, R63, -INF , !P2 ;  /* 0xff8000003f3f7808 */ /* 0x000fc40005000000 */
[C---:B------:R-:W-:Y:S02]  /*2fb0*/  ISETP.LT.OR P0, PT, R6.reuse, 0x32, P0 ;  /* 0x000000320600780c */ /* 0x040fe40000701670 */
[----:B------:R-:W-:Y:S02]  /*2fc0*/  ISETP.LT.OR P4, PT, R6, 0x52, P4 ;  /* 0x000000520600780c */ /* 0x000fe40002781670 */
[----:B------:R-:W-:Y:S02]  /*2fd0*/  FSEL R51, R51, -INF , !P0 ;  /* 0xff80000033337808 */ /* 0x000fe40004000000 */
[----:B------:R-:W-:Y:S02]  /*2fe0*/  ISETP.NE.AND P0, PT, R49, RZ, PT ;  /* 0x000000ff3100720c */ /* 0x000fe40003f05270 */
[----:B0-----:R-:W-:Y:S02]  /*2ff0*/  FMNMX.FTZ R8, R10, R11, !PT ;  /* 0x0000000b0a087209 */ /* 0x001fe40007810000 */
[----:B------:R-:W-:-:S02]  /*3000*/  ISETP.GT.AND P0, PT, R7, 0x38, !P0 ;  /* 0x000000380700780c */ /* 0x000fc40004704270 */
[----:B------:R-:W-:Y:S01]  /*3010*/  FSEL R66, R66, -INF , !P3 ;  /* 0xff80000042427808 */ /* 0x000fe20005800000 */
[----:B------:R-:W-:Y:S01]  /*3020*/  FMUL.FTZ R11, R8, UR14 ;  /* 0x0000000e080b7c20 */ /* 0x000fe20008410000 */
[C---:B------:R-:W-:Y:S02]  /*3030*/  ISETP.LT.OR P0, PT, R6.reuse, 0x39, P0 ;  /* 0x000000390600780c */ /* 0x040fe40000701670 */
[----:B------:R-:W-:Y:S02]  /*3040*/  ISETP.LT.OR P5, PT, R6, 0x59, P5 ;  /* 0x000000590600780c */ /* 0x000fe40002fa1670 */
[----:B------:R-:W-:Y:S02]  /*3050*/  FSEL R54, R54, -INF , !P0 ;  /* 0xff80000036367808 */ /* 0x000fe40004000000 */
[----:B------:R-:W-:Y:S02]  /*3060*/  ISETP.NE.AND P0, PT, R79, RZ, PT ;  /* 0x000000ff4f00720c */ /* 0x000fe40003f05270 */
[----:B------:R-:W-:-:S02]  /*3070*/  FSEL R67, R67, -INF , !P4 ;  /* 0xff80000043437808 */ /* 0x000fc40006000000 */
[----:B------:R-:W-:Y:S02]  /*3080*/  ISETP.GT.AND P0, PT, R7, 0x39, !P0 ;  /* 0x000000390700780c */ /* 0x000fe40004704270 */
[----:B------:R-:W-:Y:S02]  /*3090*/  FSEL R70, R70, -INF , !P5 ;  /* 0xff80000046467808 */ /* 0x000fe40006800000 */
[----:B------:R-:W-:-:S04]  /*30a0*/  ISETP.LT.OR P0, PT, R6, 0x3a, P0 ;  /* 0x0000003a0600780c */ /* 0x000fc80000701670 */
[----:B------:R-:W-:Y:S02]  /*30b0*/  FSEL R55, R55, -INF , !P0 ;  /* 0xff80000037377808 */ /* 0x000fe40004000000 */
[----:B------:R-:W-:Y:S02]  /*30c0*/  ISETP.GT.AND P0, PT, R7, RZ, !P6 ;  /* 0x000000ff0700720c */ /* 0x000fe40007704270 */
[----:B------:R-:W-:Y:S02]  /*30d0*/  ISETP.NE.AND P6, PT, R53, RZ, PT ;  /* 0x000000ff3500720c */ /* 0x000fe40003fc5270 */
[----:B------:R-:W-:-:S04]  /*30e0*/  ISETP.LT.OR P0, PT, R6, 0x1, P0 ;  /* 0x000000010600780c */ /* 0x000fc80000701670 */
[----:B------:R-:W-:Y:S02]  /*30f0*/  FSEL R26, R26, -INF , !P0 ;  /* 0xff8000001a1a7808 */ /* 0x000fe40004000000 */
[----:B------:R-:W-:Y:S02]  /*3100*/  FSETP.NEU.FTZ.AND P0, PT, R8, -INF , PT ;  /* 0xff8000000800780b */ /* 0x000fe40003f1d000 */
[----:B------:R-:W-:Y:S02]  /*3110*/  FMNMX.FTZ R9, R26, R27, !PT ;  /* 0x0000001b1a097209 */ /* 0x000fe40007810000 */
[----:B------:R-:W-:Y:S02]  /*3120*/  FSEL R11, R11, RZ, P0 ;  /* 0x000000ff0b0b7208 */ /* 0x000fe40000000000 */
[----:B------:R-:W-:Y:S02]  /*3130*/  FMNMX.FTZ R10, R30, R9, !PT ;  /* 0x000000091e0a7209 */ /* 0x000fe40007810000 */
[----:B------:R-:W-:Y:S01]  /*3140*/  ISETP.GT.AND P0, PT, R7, 0x40, !P6 ;  /* 0x000000400700780c */ /* 0x000fe20007704270 */
[--C-:B------:R-:W-:Y:S01]  /*3150*/  FFMA.FTZ R12, R24, UR14, -R11.reuse ;  /* 0x0000000e180c7c23 */ /* 0x100fe2000801080b */
[----:B------:R-:W-:Y:S01]  /*3160*/  FMNMX.FTZ R9, R31, R10, !PT ;  /* 0x0000000a1f097209 */ /* 0x000fe20007810000 */
[--C-:B------:R-:W-:Y:S01]  /*3170*/  FFMA.FTZ R13, R72, UR14, -R11.reuse ;  /* 0x0000000e480d7c23 */ /* 0x100fe2000801080b */
[----:B------:R-:W-:Y:S01]  /*3180*/  ISETP.LT.OR P0, PT, R6, 0x41, P0 ;  /* 0x000000410600780c */ /* 0x000fe20000701670 */
[--C-:B------:R-:W-:Y:S01]  /*3190*/  FFMA.FTZ R15, R74, UR14, -R11.reuse ;  /* 0x0000000e4a0f7c23 */ /* 0x100fe2000801080b */
[----:B------:R-:W-:Y:S01]  /*31a0*/  FMNMX.FTZ R10, R34, R9, !PT ;  /* 0x00000009220a7209 */ /* 0x000fe20007810000 */
[----:B------:R-:W-:Y:S01]  /*31b0*/  MUFU.EX2 R12, R12 ;  /* 0x0000000c000c7308 */ /* 0x000fe20000000800 */
[----:B------:R-:W-:Y:S01]  /*31c0*/  FSEL R58, R58, -INF , !P0 ;  /* 0xff8000003a3a7808 */ /* 0x000fe20004000000 */
[--C-:B------:R-:W-:Y:S01]  /*31d0*/  FFMA.FTZ R19, R32, UR14, -R11.reuse ;  /* 0x0000000e20137c23 */ /* 0x100fe2000801080b */
[----:B------:R-:W-:Y:S01]  /*31e0*/  FMNMX.FTZ R9, R35, R10, !PT ;  /* 0x0000000a23097209 */ /* 0x000fe20007810000 */
[--C-:B------:R-:W-:Y:S01]  /*31f0*/  FFMA.FTZ R20, R76, UR14, -R11.reuse ;  /* 0x0000000e4c147c23 */ /* 0x100fe2000801080b */
[----:B------:R-:W-:Y:S01]  /*3200*/  ISETP.NE.AND P0, PT, R81, RZ, PT ;  /* 0x000000ff5100720c */ /* 0x000fe20003f05270 */
[--C-:B------:R-:W-:Y:S01]  /*3210*/  FFMA.FTZ R24, R82, UR14, -R11.reuse ;  /* 0x0000000e52187c23 */ /* 0x100fe2000801080b */
[----:B------:R-:W-:Y:S01]  /*3220*/  FMNMX.FTZ R10, R38, R9, !PT ;  /* 0x00000009260a7209 */ /* 0x000fe20007810000 */
[----:B------:R-:W0:Y:S01]  /*3230*/  MUFU.EX2 R13, R13 ;  /* 0x0000000d000d7308 */ /* 0x000e220000000800 */
[----:B------:R-:W-:Y:S01]  /*3240*/  ISETP.NE.AND P6, PT, R14, RZ, PT ;  /* 0x000000ff0e00720c */ /* 0x000fe20003fc5270 */
[--C-:B------:R-:W-:Y:S01]  /*3250*/  FFMA.FTZ R14, R28, UR14, -R11.reuse ;  /* 0x0000000e1c0e7c23 */ /* 0x100fe2000801080b */
[----:B------:R-:W-:Y:S01]  /*3260*/  FMNMX.FTZ R9, R39, R10, !PT ;  /* 0x0000000a27097209 */ /* 0x000fe20007810000 */
[--C-:B------:R-:W-:Y:S01]  /*3270*/  FFMA.FTZ R21, R36, UR14, -R11.reuse ;  /* 0x0000000e24157c23 */ /* 0x100fe2000801080b */
[C---:B------:R-:W-:Y:S01]  /*3280*/  ISETP.GT.AND P0, PT, R7.reuse, 0x41, !P0 ;  /* 0x000000410700780c */ /* 0x040fe20004704270 */
[--C-:B------:R-:W-:Y:S01]  /*3290*/  FFMA.FTZ R23, R40, UR14, -R11.reuse ;  /* 0x0000000e28177c23 */ /* 0x100fe2000801080b */
[----:B------:R-:W-:Y:S01]  /*32a0*/  FMNMX.FTZ R10, R42, R9, !PT ;  /* 0x000000092a0a7209 */ /* 0x000fe20007810000 */
[----:B------:R-:W-:Y:S01]  /*32b0*/  MUFU.EX2 R14, R14 ;  /* 0x0000000e000e7308 */ /* 0x000fe20000000800 */
[----:B------:R-:W-:Y:S01]  /*32c0*/  ISETP.GT.AND P6, PT, R7, 0x59, !P6 ;  /* 0x000000590700780c */ /* 0x000fe200077c4270 */
[--C-:B------:R-:W-:Y:S01]  /*32d0*/  FFMA.FTZ R28, R48, UR14, -R11.reuse ;  /* 0x0000000e301c7c23 */ /* 0x100fe2000801080b */
[----:B------:R-:W-:Y:S01]  /*32e0*/  FMNMX.FTZ R9, R43, R10, !PT ;  /* 0x0000000a2b097209 */ /* 0x000fe20007810000 */
[--C-:B------:R-:W-:Y:S01]  /*32f0*/  FFMA.FTZ R32, R52, UR14, -R11.reuse ;  /* 0x0000000e34207c23 */ /* 0x100fe2000801080b */
[----:B------:R-:W-:Y:S01]  /*3300*/  ISETP.LT.OR P0, PT, R6, 0x42, P0 ;  /* 0x000000420600780c */ /* 0x000fe20000701670 */
[----:B------:R-:W-:Y:S01]  /*3310*/  FFMA.FTZ R33, R86, UR14, -R11 ;  /* 0x0000000e56217c23 */ /* 0x000fe2000801080b */
[----:B------:R-:W-:Y:S01]  /*3320*/  FMNMX.FTZ R10, R46, R9, !PT ;  /* 0x000000092e0a7209 */ /* 0x000fe20007810000 */
[----:B------:R-:W1:Y:S01]  /*3330*/  MUFU.EX2 R15, R15 ;  /* 0x0000000f000f7308 */ /* 0x000e620000000800 */
[----:B------:R-:W-:Y:S01]  /*3340*/  FSEL R59, R59, -INF , !P0 ;  /* 0xff8000003b3b7808 */ /* 0x000fe20004000000 */
[----:B0-----:R-:W-:Y:S01]  /*3350*/  FADD.FTZ R49, R12, R13 ;  /* 0x0000000d0c317221 */ /* 0x001fe20000010000 */
        /* <DEDUP_REMOVED lines=9> */
[----:B------:R-:W-:Y:S01]  /*33f0*/  FFMA.FTZ R45, R92, UR14, -R11 ;  /* 0x0000000e5c2d7c23 */ /* 0x000fe2000801080b */
[----:B------:R-:W-:-:S02]  /*3400*/  F2FP.F16.F32.PACK_AB R152, R13, R12 ;  /* 0x0000000c0d98723e */ /* 0x000fc400000000ff */
[----:B------:R-:W-:Y:S01]  /*3410*/  FMNMX.FTZ R10, R54, R9, !PT ;  /* 0x00000009360a7209 */ /* 0x000fe20007810000 */
[----:B------:R-:W-:Y:S01]  /*3420*/  FFMA.FTZ R9, R78, UR14, -R11 ;  /* 0x0000000e4e097c23 */ /* 0x000fe2000801080b */
[----:B------:R0:W-:Y:S01]  /*3430*/  MUFU.EX2 R25, R24 ;  /* 0x0000001800197308 */ /* 0x0001e20000000800 */
[----:B-1----:R-:W-:Y:S02]  /*3440*/  F2FP.F16.F32.PACK_AB R154, R15, R14 ;  /* 0x0000000e0f9a723e */ /* 0x002fe400000000ff */
[----:B------:R-:W-:-:S04]  /*3450*/  FMNMX.FTZ R7, R55, R10, !PT ;  /* 0x0000000a37077209 */ /* 0x000fc80007810000 */
[----:B------:R-:W-:Y:S01]  /*3460*/  FMNMX.FTZ R10, R58, R7, !PT ;  /* 0x000000073a0a7209 */ /* 0x000fe20007810000 */
[----:B------:R1:W-:Y:S01]  /*3470*/  MUFU.EX2 R158, R9 ;  /* 0x00000009009e7308 */ /* 0x0003e20000000800 */
[----:B0-----:R-:W-:Y:S02]  /*3480*/  FFMA.FTZ R24, R88, UR14, -R11 ;  /* 0x0000000e58187c23 */ /* 0x001fe4000801080b */
[----:B------:R-:W-:-:S04]  /*3490*/  FMNMX.FTZ R7, R59, R10, !PT ;  /* 0x0000000a3b077209 */ /* 0x000fc80007810000 */
[----:B------:R-:W-:Y:S01]  /*34a0*/  FMNMX.FTZ R10, R62, R7, !PT ;  /* 0x000000073e0a7209 */ /* 0x000fe20007810000 */
[----:B------:R-:W0:Y:S01]  /*34b0*/  MUFU.EX2 R20, R20 ;  /* 0x0000001400147308 */ /* 0x000e220000000800 */
[----:B-1----:R-:W-:Y:S02]  /*34c0*/  FFMA.FTZ R9, R80, UR14, -R11 ;  /* 0x0000000e50097c23 */ /* 0x002fe4000801080b */
[----:B------:R-:W-:-:S04]  /*34d0*/  FMNMX.FTZ R7, R63, R10, !PT ;  /* 0x0000000a3f077209 */ /* 0x000fc80007810000 */
[----:B------:R-:W-:Y:S01]  /*34e0*/  FMNMX.FTZ R10, R66, R7, !PT ;  /* 0x00000007420a7209 */ /* 0x000fe20007810000 */
[----:B------:R1:W-:Y:S03]  /*34f0*/  MUFU.EX2 R160, R9 ;  /* 0x0000000900a07308 */ /* 0x0003e60000000800 */
[----:B------:R-:W-:Y:S01]  /*3500*/  FMNMX.FTZ R7, R67, R10, !PT ;  /* 0x0000000a43077209 */ /* 0x000fe20007810000 */
[--C-:B------:R-:W-:Y:S01]  /*3510*/  FFMA.FTZ R10, R44, UR14, -R11.reuse ;  /* 0x0000000e2c0a7c23 */ /* 0x100fe2000801080b */
[--C-:B------:R-:W-:Y:S02]  /*3520*/  FFMA.FTZ R44, R64, UR14, -R11.reuse ;  /* 0x0000000e402c7c23 */ /* 0x100fe4000801080b */
[----:B------:R-:W-:Y:S01]  /*3530*/  FMNMX.FTZ R6, R70, R7, !PT ;  /* 0x0000000746067209 */ /* 0x000fe20007810000 */
[----:B------:R-:W3:Y:S01]  /*3540*/  MUFU.EX2 R21, R21 ;  /* 0x0000001500157308 */ /* 0x000ee20000000800 */
[----:B-1----:R-:W-:Y:S01]  /*3550*/  FFMA.FTZ R9, R84, UR14, -R11 ;  /* 0x0000000e54097c23 */ /* 0x002fe2000801080b */
[----:B0-----:R-:W-:-:S02]  /*3560*/  F2FP.F16.F32.PACK_AB R156, R20, R19 ;  /* 0x00000013149c723e */ /* 0x001fc400000000ff */
[----:B------:R-:W-:-:S04]  /*3570*/  FMNMX.FTZ R6, R71, R6, !PT ;  /* 0x0000000647067209 */ /* 0x000fc80007810000 */
[----:B------:R-:W-:Y:S01]  /*3580*/  MUFU.EX2 R29, R9 ;  /* 0x00000009001d7308 */ /* 0x000fe20000000800 */
[----:B------:R-:W0:Y:S07]  /*3590*/  SHFL.BFLY PT, R7, R6, 0x2, 0x1f ;  /* 0x0c401f0006077f89 */ /* 0x000e2e00000e0000 */
[----:B------:R1:W-:Y:S08]  /*35a0*/  MUFU.EX2 R37, R24 ;  /* 0x0000001800257308 */ /* 0x0003f00000000800 */
[----:B------:R-:W-:Y:S01]  /*35b0*/  MUFU.EX2 R23, R23 ;  /* 0x0000001700177308 */ /* 0x000fe20000000800 */
[----:B-1----:R-:W-:-:S04]  /*35c0*/  FADD.FTZ R24, R14, R49 ;  /* 0x000000310e187221 */ /* 0x002fc80000010000 */
[----:B------:R-:W-:-:S03]  /*35d0*/  FADD.FTZ R24, R15, R24 ;  /* 0x000000180f187221 */ /* 0x000fc60000010000 */
[----:B------:R-:W1:Y:S01]  /*35e0*/  MUFU.EX2 R10, R10 ;  /* 0x0000000a000a7308 */ /* 0x000e620000000800 */
[----:B0-----:R-:W-:Y:S01]  /*35f0*/  FMNMX.FTZ R7, R6, R7, !PT ;  /* 0x0000000706077209 */ /* 0x001fe20007810000 */
[----:B------:R-:W-:-:S04]  /*3600*/  FADD.FTZ R49, R19, R24 ;  /* 0x0000001813317221 */ /* 0x000fc80000010000 */
[----:B------:R-:W0:Y:S01]  /*3610*/  SHFL.BFLY PT, R6, R7, 0x1, 0x1f ;  /* 0x0c201f0007067f89 */ /* 0x000e2200000e0000 */
[----:B------:R-:W-:Y:S01]  /*3620*/  FADD.FTZ R24, R20, R49 ;  /* 0x0000003114187221 */ /* 0x000fe20000010000 */
[----:B------:R-:W4:Y:S03]  /*3630*/  MUFU.EX2 R28, R28 ;  /* 0x0000001c001c7308 */ /* 0x000f260000000800 */
[----:B---3--:R-:W-:-:S04]  /*3640*/  FADD.FTZ R53, R21, R24 ;  /* 0x0000001815357221 */ /* 0x008fc80000010000 */
[C---:B------:R-:W-:Y:S01]  /*3650*/  FADD.FTZ R48, R158.reuse, R53 ;  /* 0x000000359e307221 */ /* 0x040fe20000010000 */
[----:B------:R-:W3:Y:S01]  /*3660*/  MUFU.EX2 R32, R32 ;  /* 0x0000002000207308 */ /* 0x000ee20000000800 */
[----:B-1----:R-:W-:Y:S02]  /*3670*/  F2FP.F16.F32.PACK_AB R162, R25, R10 ;  /* 0x0000000a19a2723e */ /* 0x002fe400000000ff */
[----:B------:R-:W-:Y:S01]  /*3680*/  FADD.FTZ R53, R23, R48 ;  /* 0x0000003017357221 */ /* 0x000fe20000010000 */
[----:B------:R-:W-:-:S03]  /*3690*/  F2FP.F16.F32.PACK_AB R158, R158, R21 ;  /* 0x000000159e9e723e */ /* 0x000fc600000000ff */
[C---:B------:R-:W-:Y:S01]  /*36a0*/  FADD.FTZ R53, R160.reuse, R53 ;  /* 0x00000035a0357221 */ /* 0x040fe20000010000 */
[----:B------:R-:W1:Y:S01]  /*36b0*/  MUFU.EX2 R33, R33 ;  /* 0x0000002100217308 */ /* 0x000e620000000800 */
[----:B------:R-:W-:Y:S02]  /*36c0*/  F2FP.F16.F32.PACK_AB R160, R160, R23 ;  /* 0x00000017a0a0723e */ /* 0x000fe400000000ff */
[----:B------:R-:W-:Y:S01]  /*36d0*/  FADD.FTZ R48, R10, R53 ;  /* 0x000000350a307221 */ /* 0x000fe20000010000 */
[----:B----4-:R-:W-:Y:S02]  /*36e0*/  F2FP.F16.F32.PACK_AB R164, R29, R28 ;  /* 0x0000001c1da4723e */ /* 0x010fe400000000ff */
[----:B0-----:R-:W-:Y:S01]  /*36f0*/  FMNMX.FTZ R9, R7, R6, !PT ;  /* 0x0000000607097209 */ /* 0x001fe20007810000 */
[----:B------:R-:W-:Y:S01]  /*3700*/  FADD.FTZ R53, R25, R48 ;  /* 0x0000003019357221 */ /* 0x000fe20000010000 */
[----:B------:R-:W-:Y:S01]  /*3710*/  MUFU.EX2 R36, R36 ;  /* 0x0000002400247308 */ /* 0x000fe20000000800 */
[----:B------:R-:W-:Y:S01]  /*3720*/  FFMA.FTZ R6, R68, UR14, -R11 ;  /* 0x0000000e44067c23 */ /* 0x000fe2000801080b */
[C---:B------:R-:W-:Y:S01]  /*3730*/  FSETP.NEU.FTZ.AND P0, PT, R9.reuse, -INF , PT ;  /* 0xff8000000900780b */ /* 0x040fe20003f1d000 */
[----:B------:R-:W-:Y:S01]  /*3740*/  FMUL.FTZ R7, R9, UR14 ;  /* 0x0000000e09077c20 */ /* 0x000fe20008410000 */
[----:B------:R-:W-:Y:S01]  /*3750*/  FADD.FTZ R48, R28, R53 ;  /* 0x000000351c307221 */ /* 0x000fe20000010000 */
[----:B------:R-:W-:-:S03]  /*3760*/  FFMA.FTZ R11, R94, UR14, -R11 ;  /* 0x0000000e5e0b7c23 */ /* 0x000fc6000801080b */
[----:B------:R-:W-:Y:S01]  /*3770*/  FSEL R7, R7, RZ, P0 ;  /* 0x000000ff07077208 */ /* 0x000fe20000000000 */
[----:B------:R-:W-:Y:S01]  /*3780*/  FADD.FTZ R53, R29, R48 ;  /* 0x000000301d357221 */ /* 0x000fe20000010000 */
[----:B------:R-:W-:Y:S01]  /*3790*/  MUFU.EX2 R40, R40 ;  /* 0x0000002800287308 */ /* 0x000fe20000000800 */
[----:B------:R-:W-:Y:S02]  /*37a0*/  PLOP3.LUT P0, PT, PT, PT, UP0, 0x40, 0x0 ;  /* 0x000000000000781c */ /* 0x000fe40003f0e808 */
        /* <DEDUP_REMOVED lines=14> */
[----:B------:R-:W0:Y:S01]  /*3890*/  MUFU.EX2 R27, R27 ;  /* 0x0000001b001b7308 */ /* 0x000e220000000800 */
[--C-:B------:R-:W-:Y:S01]  /*38a0*/  FFMA.FTZ R51, R51, UR14, -R7.reuse ;  /* 0x0000000e33337c23 */ /* 0x100fe20008010807 */
[--C-:B------:R-:W-:Y:S01]  /*38b0*/  FFMA.FTZ R54, R54, UR14, -R7.reuse ;  /* 0x0000000e36367c23 */ /* 0x100fe20008010807 */
[----:B------:R-:W-:Y:S01]  /*38c0*/  FFMA.FTZ R55, R55, UR14, -R7 ;  /* 0x0000000e37377c23 */ /* 0x000fe20008010807 */
[----:B---3--:R-:W-:Y:S01]  /*38d0*/  FADD.FTZ R48, R32, R53 ;  /* 0x0000003520307221 */ /* 0x008fe20000010000 */
        /* <DEDUP_REMOVED lines=9> */
[----:B-1----:R-:W-:-:S02]  /*3970*/  F2FP.F16.F32.PACK_AB R166, R33, R32 ;  /* 0x0000002021a6723e */ /* 0x002fc400000000ff */
[----:B------:R-:W1:Y:S01]  /*3980*/  MUFU.EX2 R31, R31 ;  /* 0x0000001f001f7308 */ /* 0x000e620000000800 */
[----:B0-----:R-:W-:Y:S01]  /*3990*/  FADD.FTZ R49, R26, R27 ;  /* 0x0000001b1a317221 */ /* 0x001fe20000010000 */
[----:B------:R-:W-:Y:S02]  /*39a0*/  F2FP.F16.F32.PACK_AB R168, R37, R36 ;  /* 0x0000002425a8723e */ /* 0x000fe400000000ff */
[----:B------:R-:W-:-:S04]  /*39b0*/  F2FP.F16.F32.PACK_AB R153, R27, R26 ;  /* 0x0000001a1b99723e */ /* 0x000fc800000000ff */
[----:B------:R-:W0:Y:S01]  /*39c0*/  MUFU.EX2 R34, R34 ;  /* 0x0000002200227308 */ /* 0x000e220000000800 */
[----:B---3--:R-:W-:-:S07]  /*39d0*/  FADD.FTZ R24, R30, R49 ;  /* 0x000000311e187221 */ /* 0x008fce0000010000 */
[----:B------:R-:W3:Y:S01]  /*39e0*/  MUFU.EX2 R35, R35 ;  /* 0x0000002300237308 */ /* 0x000ee20000000800 */
[C---:B-1----:R-:W-:Y:S01]  /*39f0*/  FADD.FTZ R49, R31.reuse, R24 ;  /* 0x000000181f317221 */ /* 0x042fe20000010000 */
[----:B------:R-:W-:-:S06]  /*3a00*/  F2FP.F16.F32.PACK_AB R155, R31, R30 ;  /* 0x0000001e1f9b723e */ /* 0x000fcc00000000ff */
[----:B------:R-:W1:Y:S01]  /*3a10*/  MUFU.EX2 R38, R38 ;  /* 0x0000002600267308 */ /* 0x000e620000000800 */
[----:B0-----:R-:W-:-:S07]  /*3a20*/  FADD.FTZ R24, R34, R49 ;  /* 0x0000003122187221 */ /* 0x001fce0000010000 */
[----:B------:R-:W0:Y:S01]  /*3a30*/  MUFU.EX2 R39, R39 ;  /* 0x0000002700277308 */ /* 0x000e220000000800 */
[C---:B---3--:R-:W-:Y:S01]  /*3a40*/  FADD.FTZ R49, R35.reuse, R24 ;  /* 0x0000001823317221 */ /* 0x048fe20000010000 */
[----:B------:R-:W-:-:S06]  /*3a50*/  F2FP.F16.F32.PACK_AB R157, R35, R34 ;  /* 0x00000022239d723e */ /* 0x000fcc00000000ff */
[----:B------:R-:W3:Y:S01]  /*3a60*/  MUFU.EX2 R42, R42 ;  /* 0x0000002a002a7308 */ /* 0x000ee20000000800 */
[----:B-1----:R-:W-:-:S07]  /*3a70*/  FADD.FTZ R24, R38, R49 ;  /* 0x0000003126187221 */ /* 0x002fce0000010000 */
[----:B------:R-:W1:Y:S01]  /*3a80*/  MUFU.EX2 R43, R43 ;  /* 0x0000002b002b7308 */ /* 0x000e620000000800 */
[C---:B0-----:R-:W-:Y:S01]  /*3a90*/  FADD.FTZ R49, R39.reuse, R24 ;  /* 0x0000001827317221 */ /* 0x041fe20000010000 */
[----:B------:R-:W-:-:S06]  /*3aa0*/  F2FP.F16.F32.PACK_AB R159, R39, R38 ;  /* 0x00000026279f723e */ /* 0x000fcc00000000ff */
[----:B------:R-:W0:Y:S01]  /*3ab0*/  MUFU.EX2 R46, R46 ;  /* 0x0000002e002e7308 */ /* 0x000e220000000800 */
[----:B---3--:R-:W-:-:S07]  /*3ac0*/  FADD.FTZ R24, R42, R49 ;  /* 0x000000312a187221 */ /* 0x008fce0000010000 */
[----:B------:R-:W3:Y:S01]  /*3ad0*/  MUFU.EX2 R47, R47 ;  /* 0x0000002f002f7308 */ /* 0x000ee20000000800 */
[C---:B-1----:R-:W-:Y:S01]  /*3ae0*/  FADD.FTZ R49, R43.reuse, R24 ;  /* 0x000000182b317221 */ /* 0x042fe20000010000 */
[----:B------:R-:W-:-:S06]  /*3af0*/  F2FP.F16.F32.PACK_AB R161, R43, R42 ;  /* 0x0000002a2ba1723e */ /* 0x000fcc00000000ff */
[----:B------:R-:W1:Y:S01]  /*3b00*/  MUFU.EX2 R50, R50 ;  /* 0x0000003200327308 */ /* 0x000e620000000800 */
[----:B0-----:R-:W-:Y:S01]  /*3b10*/  FADD.FTZ R24, R46, R49 ;  /* 0x000000312e187221 */ /* 0x001fe20000010000 */
[----:B------:R-:W-:-:S06]  /*3b20*/  FADD.FTZ R49, R33, R48 ;  /* 0x0000003021317221 */ /* 0x000fcc0000010000 */
[----:B------:R-:W0:Y:S01]  /*3b30*/  MUFU.EX2 R51, R51 ;  /* 0x0000003300337308 */ /* 0x000e220000000800 */
[C---:B---3--:R-:W-:Y:S01]  /*3b40*/  FADD.FTZ R7, R47.reuse, R24 ;  /* 0x000000182f077221 */ /* 0x048fe20000010000 */
[----:B------:R-:W-:Y:S01]  /*3b50*/  FADD.FTZ R24, R36, R49 ;  /* 0x0000003124187221 */ /* 0x000fe20000010000 */
[----:B------:R-:W-:-:S03]  /*3b60*/  F2FP.F16.F32.PACK_AB R163, R47, R46 ;  /* 0x0000002e2fa3723e */ /* 0x000fc600000000ff */
[----:B------:R-:W-:Y:S02]  /*3b70*/  FADD.FTZ R13, R37, R24 ;  /* 0x00000018250d7221 */ /* 0x000fe40000010000 */
[----:B------:R-:W3:Y:S01]  /*3b80*/  MUFU.EX2 R54, R54 ;  /* 0x0000003600367308 */ /* 0x000ee20000000800 */
[----:B-1----:R-:W-:Y:S01]  /*3b90*/  FADD.FTZ R12, R50, R7 ;  /* 0x00000007320c7221 */ /* 0x002fe20000010000 */
[----:B------:R-:W-:-:S06]  /*3ba0*/  FADD.FTZ R14, R40, R13 ;  /* 0x0000000d280e7221 */ /* 0x000fcc0000010000 */
        /* <DEDUP_REMOVED lines=9> */
[C---:B0-----:R-:W-:Y:S01]  /*3c40*/  FADD.FTZ R7, R55.reuse, R12 ;  /* 0x0000000c37077221 */ /* 0x041fe20000010000 */
[----:B------:R-:W-:-:S06]  /*3c50*/  F2FP.F16.F32.PACK_AB R167, R55, R54 ;  /* 0x0000003637a7723e */ /* 0x000fcc00000000ff */
[----:B------:R-:W0:Y:S01]  /*3c60*/  MUFU.EX2 R45, R45 ;  /* 0x0000002d002d7308 */ /* 0x000e220000000800 */
[----:B---3--:R-:W-:-:S07]  /*3c70*/  FADD.FTZ R12, R44, R13 ;  /* 0x0000000d2c0c7221 */ /* 0x008fce0000010000 */
[----:B------:R-:W3:Y:S01]  /*3c80*/  MUFU.EX2 R59, R59 ;  /* 0x0000003b003b7308 */ /* 0x000ee20000000800 */
[----:B-1----:R-:W-:-:S07]  /*3c90*/  FADD.FTZ R10, R58, R7 ;  /* 0x000000073a0a7221 */ /* 0x002fce0000010000 */
[----:B------:R-:W1:Y:S01]  /*3ca0*/  MUFU.EX2 R6, R6 ;  /* 0x0000000600067308 */ /* 0x000e620000000800 */
[C---:B0-----:R-:W-:Y:S01]  /*3cb0*/  FADD.FTZ R13, R45.reuse, R12 ;  /* 0x0000000c2d0d7221 */ /* 0x041fe20000010000 */
[----:B------:R-:W-:-:S06]  /*3cc0*/  F2FP.F16.F32.PACK_AB R172, R45, R44 ;  /* 0x0000002c2dac723e */ /* 0x000fcc00000000ff */
[----:B------:R-:W0:Y:S01]  /*3cd0*/  MUFU.EX2 R62, R62 ;  /* 0x0000003e003e7308 */ /* 0x000e220000000800 */
[C---:B---3--:R-:W-:Y:S01]  /*3ce0*/  FADD.FTZ R7, R59.reuse, R10 ;  /* 0x0000000a3b077221 */ /* 0x048fe20000010000 */
[----:B------:R-:W-:-:S06]  /*3cf0*/  F2FP.F16.F32.PACK_AB R169, R59, R58 ;  /* 0x0000003a3ba9723e */ /* 0x000fcc00000000ff */
[----:B------:R-:W3:Y:S01]  /*3d00*/  MUFU.EX2 R11, R11 ;  /* 0x0000000b000b7308 */ /* 0x000ee20000000800 */
[----:B-1----:R-:W-:-:S07]  /*3d10*/  FADD.FTZ R12, R6, R13 ;  /* 0x0000000d060c7221 */ /* 0x002fce0000010000 */
[----:B------:R-:W1:Y:S01]  /*3d20*/  MUFU.EX2 R63, R63 ;  /* 0x0000003f003f7308 */ /* 0x000e620000000800 */
[----:B0-----:R-:W-:-:S07]  /*3d30*/  FADD.FTZ R10, R62, R7 ;  /* 0x000000073e0a7221 */ /* 0x001fce0000010000 */
[----:B------:R-:W0:Y:S01]  /*3d40*/  MUFU.EX2 R66, R66 ;  /* 0x0000004200427308 */ /* 0x000e220000000800 */
[C---:B---3--:R-:W-:Y:S01]  /*3d50*/  FADD.FTZ R7, R11.reuse, R12 ;  /* 0x0000000c0b077221 */ /* 0x048fe20000010000 */
[----:B------:R-:W-:-:S06]  /*3d60*/  F2FP.F16.F32.PACK_AB R174, R11, R6 ;  /* 0x000000060bae723e */ /* 0x000fcc00000000ff */
[----:B------:R-:W3:Y:S01]  /*3d70*/  MUFU.EX2 R67, R67 ;  /* 0x0000004300437308 */ /* 0x000ee20000000800 */
[C---:B-1----:R-:W-:Y:S01]  /*3d80*/  FADD.FTZ R11, R63.reuse, R10 ;  /* 0x0000000a3f0b7221 */ /* 0x042fe20000010000 */
[----:B------:R-:W-:-:S06]  /*3d90*/  F2FP.F16.F32.PACK_AB R171, R63, R62 ;  /* 0x0000003e3fab723e */ /* 0x000fcc00000000ff */
[----:B------:R-:W1:Y:S01]  /*3da0*/  MUFU.EX2 R70, R70 ;  /* 0x0000004600467308 */ /* 0x000e620000000800 */
[----:B0-----:R-:W-:-:S07]  /*3db0*/  FADD.FTZ R6, R66, R11 ;  /* 0x0000000b42067221 */ /* 0x001fce0000010000 */
[----:B------:R-:W0:Y:S01]  /*3dc0*/  MUFU.EX2 R71, R71 ;  /* 0x0000004700477308 */ /* 0x000e220000000800 */
[C---:B---3--:R-:W-:Y:S01]  /*3dd0*/  FADD.FTZ R11, R67.reuse, R6 ;  /* 0x00000006430b7221 */ /* 0x048fe20000010000 */
[----:B------:R-:W-:-:S03]  /*3de0*/  F2FP.F16.F32.PACK_AB R173, R67, R66 ;  /* 0x0000004243ad723e */ /* 0x000fc600000000ff */
[----:B-1----:R-:W-:-:S04]  /*3df0*/  FADD.FTZ R6, R70, R11 ;  /* 0x0000000b46067221 */ /* 0x002fc80000010000 */
[C---:B0-----:R-:W-:Y:S01]  /*3e00*/  FADD.FTZ R6, R71.reuse, R6 ;  /* 0x0000000647067221 */ /* 0x041fe20000010000 */
[----:B------:R-:W-:Y:S01]  /*3e10*/  F2FP.F16.F32.PACK_AB R175, R71, R70 ;  /* 0x0000004647af723e */ /* 0x000fe200000000ff */
[----:B------:R-:W-:Y:S06]  /*3e20*/  @P0 BRA `(.L_x_1965) ;  /* 0x0000000000040947 */ /* 0x000fec0003800000 */
[----:B------:R-:W-:Y:S01]  /*3e30*/  BPT.TRAP 0x1 ;  /* 0x000000040000795c */ /* 0x000fe20000300000 */
.L_x_1965:
[----:B------:R-:W-:Y:S01]  /*3e40*/  PLOP3.LUT P1, PT, PT, PT, UP0, 0x40, 0x0 ;  /* 0x000000000000781c */ /* 0x000fe20003f2e808 */
[----:B------:R0:W1:-:S12]  /*3e50*/  SYNCS.PHASECHK.TRANS64.TRYWAIT P0, [UR38+0x22850], R2 ;  /* 0x02285002ff0075a7 */ /* 0x0000580008000166 */
[----:B0-----:R-:W-:Y:S05]  /*3e60*/  @P1 BRA `(.L_x_1966) ;  /* 0x0000000000041947 */ /* 0x001fea0003800000 */
[----:B------:R-:W-:Y:S01]  /*3e70*/  BPT.TRAP 0x1 ;  /* 0x000000040000795c */ /* 0x000fe20000300000 */
.L_x_1966:
[----:B-1----:R-:W-:Y:S05]  /*3e80*/  @P0 BRA `(.L_x_1967) ;  /* 0x0000000000080947 */ /* 0x002fea0003800000 */
[----:B------:R-:W0:Y:S02]  /*3e90*/  SYNCS.PHASECHK.TRANS64.TRYWAIT P0, [UR38+0x22850], R2 ;  /* 0x02285002ff0075a7 */ /* 0x000e240008000166 */
[----:B0-----:R-:W-:Y:S05]  /*3ea0*/  @!P0 BRA `(.L_x_1968) ;  /* 0x000000f000748947 */ /* 0x001fea0003800000 */
.L_x_1967:
[----:B------:R1:W-:Y:S01]  /*3eb0*/  BAR.SYNC.DEFER_BLOCKING R5, 0x100 ;  /* 0x000400050000751d */ /* 0x0003e20000010000 */
[----:B------:R-:W-:Y:S01]  /*3ec0*/  UIADD3 UR6, UR38, 0x400, URZ ;  /* 0x0000040026067890 */ /* 0x000fe2000fffe03f */
[----:B------:R-:W-:-:S03]  /*3ed0*/  PLOP3.LUT P0, PT, PT, PT, UP0, 0x40, 0x0 ;  /* 0x000000000000781c */ /* 0x000fc60003f0e808 */
[----:B------:R-:W-:Y:S01]  /*3ee0*/  USHF.R.U32.HI UR6, URZ, 0x4, UR6 ;  /* 0x000000043f067899 */ /* 0x000fe20008011606 */
[----:B------:R-:W-:Y:S01]  /*3ef0*/  UMOV UR7, 0x40000040 ;  /* 0x4000004000077882 */ /* 0x000fe20000000000 */
[----:B------:R-:W-:Y:S02]  /*3f00*/  UMOV UR11, 0x40000040 ;  /* 0x40000040000b7882 */ /* 0x000fe40000000000 */
[----:B------:R-:W-:-:S04]  /*3f10*/  ULOP3.LUT UR6, UR6, 0x3fff, URZ, 0xc0, !UPT ;  /* 0x00003fff06067892 */ /* 0x000fc8000f8ec03f */
[----:B------:R-:W-:-:S04]  /*3f20*/  ULOP3.LUT UR6, UR6, 0x3000000, URZ, 0xfc, !UPT ;  /* 0x0300000006067892 */ /* 0x000fc8000f8efc3f */
[----:B------:R-:W-:Y:S01]  /*3f30*/  UIADD3 UR10, UR6, 0x80, URZ ;  /* 0x00000080060a7890 */ /* 0x000fe2000fffe03f */
[----:B------:R-:W-:-:S06]  /*3f40*/  WARPGROUP.ARRIVE ;  /* 0x00000000000079c5 */ /* 0x000fcc0000000000 */
[----:B------:R-:W-:Y:S03]  /*3f50*/  HGMMA.64x256x16.F32 R24, R152, gdesc[UR4].tnspB, RZ, !UPT, gsb0 ;  /* 0x43e0000498187df0 */ /* 0x000fe6000c0008ff */
        /* <DEDUP_REMOVED lines=29> */
[----:B-1----:R-:W-:Y:S05]  /*4130*/  @P0 BRA `(.L_x_1969) ;  /* 0x0000000000040947 */ /* 0x002fea0003800000 */
[----:B------:R-:W-:Y:S01]  /*4140*/  BPT.TRAP 0x1 ;  /* 0x000000040000795c */ /* 0x000fe20000300000 */
.L_x_1969:
[----:B------:R-:W1:Y:S01]  /*4150*/  S2UR UR26, SR_CTAID.X ;  /* 0x00000000001a79c3 */ /* 0x000e620000002500 */
[----:B------:R-:W-:Y:S01]  /*4160*/  UISETP.NE.AND UP2, UPT, UR40, URZ, UPT ;  /* 0x0000003f2800728c */ /* 0x000fe2000bf45270 */
[----:B0-----:R-:W-:Y:S01]  /*4170*/  VIADD R11, R22, 0xfffffffe ;  /* 0xfffffffe160b7836 */ /* 0x001fe20000000000 */
[----:B------:R-:W-:-:S06]  /*4180*/  UISETP.NE.AND UP1, UPT, UR43, URZ, UPT ;  /* 0x0000003f2b00728c */ /* 0x000fcc000bf25270 */
[----:B------:R-:W-:-:S03]  /*4190*/  PLOP3.LUT P0, PT, PT, PT, UP1, 0x40, 0x0 ;  /* 0x000000000000781c */ /* 0x000fc60003f0e818 */
[----:B------:R-:W-:Y:S01]  /*41a0*/  @UP2 ULDC UR10, c[0x0][0x44c] ;  /* 0x00011300000a2ab9 */ /* 0x000fe20000000800 */
[----:B------:R-:W-:Y:S01]  /*41b0*/  @UP2 ULDC UR7, c[0x0][0x450] ;  /* 0x0001140000072ab9 */ /* 0x000fe20000000800 */
[----:B-1----:R-:W-:-:S04]  /*41c0*/  USHF.L.U32 UR26, UR26, 0x7, URZ ;  /* 0x000000071a1a7899 */ /* 0x002fc8000800063f */
[----:B------:R-:W-:-:S03]  /*41d0*/  UIMAD.WIDE.U32 UR10, UR26, UR10, URZ ;  /* 0x0000000a1a0a72a5 */ /* 0x000fc6000f8e003f */
[----:B------:R-:W-:Y:S01]  /*41e0*/  UMOV UR19, UR26 ;  /* 0x0000001a00137c82 */ /* 0x000fe20008000000 */
[----:B------:R-:W-:Y:S02]  /*41f0*/  @UP2 USHF.R.U32.HI UR19, URZ, UR7, UR11 ;  /* 0x000000073f132299 */ /* 0x000fe4000801160b */
[----:B------:R-:W-:-:S04]  /*4200*/  UIADD3 UR7, UR38, 0x22860, URZ ;  /* 0x0002286026077890 */ /* 0x000fc8000fffe03f */
[----:B------:R-:W-:Y:S01]  /*4210*/  IMAD.U32 R2, RZ, RZ, UR19 ;  /* 0x00000013ff027e24 */ /* 0x000fe2000f8e00ff */
[----:B------:R-:W-:-:S04]  /*4220*/  UPRMT UR7, UR5, 0x654, UR7 ;  /* 0x0000065405077896 */ /* 0x000fc80008000007 */
[----:B------:R-:W-:-:S04]  /*4230*/  IADD3 R2, R2, -UR15, R17 ;  /* 0x8000000f02027c10 */ /* 0x000fc8000fffe011 */
[----:B------:R-:W-:Y:S01]  /*4240*/  R2UR UR10, R2 ;  /* 0x00000000020a72ca */ /* 0x000fe200000e0000 */
[----:B------:R-:W-:-:S12]  /*4250*/  SYNCS.ARRIVE.TRANS64.RED.A1T0 RZ, [UR7], RZ ;  /* 0x000000ffffff79a7 */ /* 0x000fd80008100407 */
[----:B------:R-:W-:Y:S01]  /*4260*/  UIADD3 UR18, UR10, UR18, URZ ;  /* 0x000000120a127290 */ /* 0x000fe2000fffe03f */
[----:B------:R-:W-:Y:S11]  /*4270*/  @P0 BRA `(.L_x_1970) ;  /* 0x00000000004c0947 */ /* 0x000ff60003800000 */
[----:B------:R-:W-:Y:S01]  /*4280*/  ISETP.GT.AND P0, PT, R2, RZ, PT ;  /* 0x000000ff0200720c */ /* 0x000fe20003f04270 */
[----:B------:R-:W-:-:S12]  /*4290*/  UIADD3 UR7, UR10, -0x1, URZ ;  /* 0xffffffff0a077890 */ /* 0x000fd8000fffe03f */
[----:B------:R-:W-:Y:S05]  /*42a0*/  @P0 BRA `(.L_x_1971) ;  /* 0x0000000000200947 */ /* 0x000fea0003800000 */
[----:B------:R-:W-:Y:S01]  /*42b0*/  ULDC UR19, c[0x0][0x9e4] ;  /* 0x0002790000137ab9 */ /* 0x000fe20000000800 */
[----:B------:R-:W-:Y:S02]  /*42c0*/  UIADD3 UR7, -UR10, URZ, URZ ;  /* 0x0000003f0a077290 */ /* 0x000fe4000fffe13f */
[----:B------:R-:W-:-:S11]  /*42d0*/  UISETP.NE.AND UP1, UPT, UR19, 0x1, UPT ;  /* 0x000000011300788c */ /* 0x000fd6000bf25270 */
[----:B------:R-:W-:Y:S02]  /*42e0*/  @UP1 ULDC.64 UR22, c[0x0][0x9e8] ;  /* 0x00027a0000161ab9 */ /* 0x000fe40000000a00 */
[----:B------:R-:W-:-:S04]  /*42f0*/  UIMAD.WIDE.U32 UR10, UR7, UR22, URZ ;  /* 0x00000016070a72a5 */ /* 0x000fc8000f8e003f */
[----:B------:R-:W-:-:S04]  /*4300*/  @UP1 USHF.R.U32.HI UR7, URZ, UR23, UR11 ;  /* 0x000000173f071299 */ /* 0x000fc8000801160b */
[----:B------:R-:W-:Y:S01]  /*4310*/  ULOP3.LUT UR7, URZ, UR7, URZ, 0x33, !UPT ;  /* 0x000000073f077292 */ /* 0x000fe2000f8e333f */
[----:B------:R-:W-:Y:S11]  /*4320*/  BRA `(.L_x_1972) ;  /* 0x0000000000147947 */ /* 0x000ff60003800000 */
.L_x_1971:
[----:B------:R-:W-:Y:S02]  /*4330*/  ULDC UR19, c[0x0][0x9e4] ;  /* 0x0002790000137ab9 */ /* 0x000fe40000000800 */
[----:B------:R-:W-:-:S11]  /*4340*/  UISETP.NE.AND UP1, UPT, UR19, 0x1, UPT ;  /* 0x000000011300788c */ /* 0x000fd6000bf25270 */
[----:B------:R-:W-:Y:S02]  /*4350*/  @UP1 ULDC.64 UR22, c[0x0][0x9e8] ;  /* 0x00027a0000161ab9 */ /* 0x000fe40000000a00 */
[----:B------:R-:W-:-:S04]  /*4360*/  UIMAD.WIDE.U32 UR10, UR7, UR22, URZ ;  /* 0x00000016070a72a5 */ /* 0x000fc8000f8e003f */
[----:B------:R-:W-:-:S12]  /*4370*/  @UP1 USHF.R.U32.HI UR7, URZ, UR23, UR11 ;  /* 0x000000173f071299 */ /* 0x000fd8000801160b */
.L_x_1972:
[----:B------:R-:W-:-:S04]  /*4380*/  UIMAD UR7, UR7, UR19, UR19 ;  /* 0x00000013070772a4 */ /* 0x000fc8000f8e0213 */
[----:B------:R-:W-:-:S04]  /*4390*/  UISETP.LT.AND UP1, UPT, UR18, UR7, UPT ;  /* 0x000000071200728c */ /* 0x000fc8000bf21270 */
[----:B------:R-:W-:-:S12]  /*43a0*/  USEL UR18, UR18, UR7, UP1 ;  /* 0x0000000712127287 */ /* 0x000fd80008800000 */
.L_x_1970:
[----:B------:R-:W-:Y:S01]  /*43b0*/  UIMAD.WIDE UR10, UR18, 0x2aaaaaab, URZ ;  /* 0x2aaaaaab120a78a5 */ /* 0x000fe2000f8e023f */
[----:B------:R-:W-:-:S03]  /*43c0*/  UMOV UR24, URZ ;  /* 0x0000003f00187c82 */ /* 0x000fc60008000000 */
[----:B------:R-:W-:-:S04]  /*43d0*/  USHF.R.U32.HI UR7, URZ, 0x1f, UR11 ;  /* 0x0000001f3f077899 */ /* 0x000fc8000801160b */
[----:B------:R-:W-:-:S04]  /*43e0*/  ULEA.HI.SX32 UR7, UR11, UR7, 0x1c ;  /* 0x000000070b077291 */ /* 0x000fc8000f8fe23f */
[----:B------:R-:W-:-:S04]  /*43f0*/  UISETP.LT.AND UP1, UPT, UR39, UR7, UPT ;  /* 0x000000072700728c */ /* 0x000fc8000bf21270 */
[----:B------:R-:W-:-:S03]  /*4400*/  USEL UR27, UR39, UR7, !UP1 ;  /* 0x00000007271b7287 */ /* 0x000fc6000c800000 */
[----:B------:R-:W-:-:S03]  /*4410*/  UMOV UR7, URZ ;  /* 0x0000003f00077c82 */ /* 0x000fc60008000000 */
[----:B------:R-:W-:-:S13]  /*4420*/  ISETP.GE.AND P0, PT, R11, UR27, PT ;  /* 0x0000001b0b007c0c */ /* 0x000fda000bf06270 */
[----:B------:R-:W-:Y:S05]  /*4430*/  @!P0 BRA `(.L_x_1973) ;  /* 0x0000003000208947 */ /* 0x000fea0003800000 */
[----:B------:R-:W-:Y:S01]  /*4440*/  IMAD.MOV.U32 R13, RZ, RZ, R9 ;  /* 0x000000ffff0d7224 */ /* 0x000fe200078e0009 */
[----:B------:R-:W-:Y:S01]  /*4450*/  UMOV UR7, URZ ;  /* 0x0000003f00077c82 */ /* 0x000fe20008000000 */
[----:B------:R-:W-:Y:S01]  /*4460*/  IMAD.MOV.U32 R12, RZ, RZ, R8 ;  /* 0x000000ffff0c7224 */ /* 0x000fe200078e0008 */
[----:B------:R-:W-:Y:S01]  /*4470*/  UMOV UR24, URZ ;  /* 0x0000003f00187c82 */ /* 0x000fe20008000000 */
[----:B------:R-:W-:Y:S01]  /*4480*/  ULDC UR31, c[0x0][0x9e4] ;  /* 0x00027900001f7ab9 */ /* 0x000fe20000000800 */
[----:B------:R-:W-:Y:S01]  /*4490*/  ULDC UR28, c[0x0][0x288] ;  /* 0x0000a200001c7ab9 */ /* 0x000fe20000000800 */
[----:B------:R-:W-:Y:S01]  /*44a0*/  ULDC UR32, c[0x0][0x2f0] ;  /* 0x0000bc0000207ab9 */ /* 0x000fe20000000800 */
[----:B------:R-:W-:Y:S01]  /*44b0*/  ULDC UR29, c[0x0][0x988] ;  /* 0x00026200001d7ab9 */ /* 0x000fe20000000800 */
[----:B------:R-:W-:-:S05]  /*44c0*/  ULDC UR33, c[0x0][0x9e0] ;  /* 0x0002780000217ab9 */ /* 0x000fca0000000800 */
.L_x_1992:
[----:B------:R-:W-:Y:S01]  /*44d0*/  UIADD3 UR24, UR24, 0x1, URZ ;  /* 0x0000000118187890 */ /* 0x000fe2000fffe03f */
[----:B------:R-:W-:-:S03]  /*44e0*/  PLOP3.LUT P0, PT, PT, PT, UP0, 0x40, 0x0 ;  /* 0x000000000000781c */ /* 0x000fc60003f0e808 */
[----:B------:R-:W-:-:S04]  /*44f0*/  UISETP.NE.AND UP1, UPT, UR24, 0x2, UPT ;  /* 0x000000021800788c */ /* 0x000fc8000bf25270 */
[----:B------:R-:W-:Y:S02]  /*4500*/  USEL UR10, URZ, 0x1, UP1 ;  /* 0x000000013f0a7887 */ /* 0x000fe40008800000 */
[----:B------:R-:W-:Y:S02]  /*4510*/  USEL UR24, UR24, URZ, UP1 ;  /* 0x0000003f18187287 */ /* 0x000fe40008800000 */
[----:B------:R-:W-:Y:S02]  /*4520*/  ULOP3.LUT UR7, UR7, UR10, URZ, 0x3c, !UPT ;  /* 0x0000000a07077292 */ /* 0x000fe4000f8e3c3f */
[----:B------:R-:W-:Y:S10]  /*4530*/  @P0 BRA `(.L_x_1974) ;  /* 0x0000000000040947 */ /* 0x000ff40003800000 */
[----:B------:R-:W-:Y:S01]  /*4540*/  BPT.TRAP 0x1 ;  /* 0x000000040000795c */ /* 0x000fe20000300000 */
.L_x_1974:
[----:B------:R-:W-:Y:S01]  /*4550*/  PLOP3.LUT P1, PT, PT, PT, UP0, 0x40, 0x0 ;  /* 0x000000000000781c */ /* 0x000fe20003f2e808 */
[----:B------:R-:W-:Y:S01]  /*4560*/  ULEA UR30, UR24, UR38, 0x3 ;  /* 0x00000026181e7291 */ /* 0x000fe2000f8e183f */
[----:B------:R-:W-:-:S05]  /*4570*/  IMAD.U32 R10, RZ, RZ, UR7 ;  /* 0x00000007ff0a7e24 */ /* 0x000fca000f8e00ff */
[----:B------:R-:W-:-:S04]  /*4580*/  SHF.L.U32 R10, R10, 0x1f, RZ ;  /* 0x0000001f0a0a7819 */ /* 0x000fc800000006ff */
[----:B------:R0:W1:Y:S02]  /*4590*/  SYNCS.PHASECHK.TRANS64.TRYWAIT P0, [UR30+0x22830], R10 ;  /* 0x0228300aff0075a7 */ /* 0x000064000800015e */
[----:B------:R-:W-:Y:S05]  /*45a0*/  @P1 BRA `(.L_x_1975) ;  /* 0x0000000000041947 */ /* 0x000fea0003800000 */
[----:B------:R-:W-:Y:S01]  /*45b0*/  BPT.TRAP 0x1 ;  /* 0x000000040000795c */ /* 0x000fe20000300000 */
.L_x_1975:
[----:B-1----:R-:W-:Y:S05]  /*45c0*/  @P0 BRA `(.L_x_1976) ;  /* 0x0000000000080947 */ /* 0x002fea0003800000 */
[----:B------:R-:W1:Y:S02]  /*45d0*/  SYNCS.PHASECHK.TRANS64.TRYWAIT P0, [UR30+0x22830], R10 ;  /* 0x0228300aff0075a7 */ /* 0x000e64000800015e */
[----:B-1----:R-:W-:Y:S05]  /*45e0*/  @!P0 BRA `(.L_x_1977) ;  /* 0x000000e800bc8947 */ /* 0x002fea0003800000 */
.L_x_1976:
[----:B------:R-:W-:Y:S01]  /*45f0*/  UIMAD UR22, UR24, 0x300, UR4 ;  /* 0x00000300181678a4 */ /* 0x000fe2000f8e0204 */
[----:B------:R-:W-:Y:S01]  /*4600*/  WARPGROUP.ARRIVE ;  /* 0x00000000000079c5 */ /* 0x000fe20000000000 */
[----:B------:R-:W-:Y:S01]  /*4610*/  UMOV UR23, 0x40000040 ;  /* 0x4000004000177882 */ /* 0x000fe20000000000 */
[----:B------:R-:W-:Y:S01]  /*4620*/  UMOV UR11, 0x40000040 ;  /* 0x40000040000b7882 */ /* 0x000fe20000000000 */
[----:B------:R-:W-:Y:S01]  /*4630*/  UIADD3 UR10, UR22, 0x2, URZ ;  /* 0x00000002160a7890 */ /* 0x000fe2000fffe03f */
[----:B------:R-:W-:Y:S01]  /*4640*/  PLOP3.LUT P0, PT, PT, PT, UP0, 0x40, 0x0 ;  /* 0x000000000000781c */ /* 0x000fe20003f0e808 */
[----:B------:R-:W-:Y:S01]  /*4650*/  UIADD3 UR14, UR22, 0x4, URZ ;  /* 0x00000004160e7890 */ /* 0x000fe2000fffe03f */
[----:B--2---:R-:W-:Y:S01]  /*4660*/  IADD3 R4, -R16, 0xb, RZ ;  /* 0x0000000b10047810 */ /* 0x004fe20007ffe1ff */
[----:B------:R-:W-:Y:S01]  /*4670*/  UMOV UR15, 0x40000040 ;  /* 0x40000040000f7882 */ /* 0x000fe20000000000 */
        /* <DEDUP_REMOVED lines=14> */
[----:B------:R-:W-:Y:S05]  /*4760*/  @P0 BRA `(.L_x_1978) ;  /* 0x0000000000040947 */ /* 0x000fea0003800000 */
[----:B------:R-:W-:Y:S01]  /*4770*/  BPT.TRAP 0x1 ;  /* 0x000000040000795c */ /* 0x000fe20000300000 */
.L_x_1978:
[----:B------:R-:W-:Y:S01]  /*4780*/  UISETP.NE.AND UP2, UPT, UR40, URZ, UPT ;  /* 0x0000003f2800728c */ /* 0x000fe2000bf45270 */
[----:B------:R-:W-:Y:S01]  /*4790*/  IMAD.MOV.U32 R8, RZ, RZ, R0 ;  /* 0x000000ffff087224 */ /* 0x000fe200078e0000 */
[----:B------:R-:W-:Y:S01]  /*47a0*/  UISETP.NE.AND UP1, UPT, UR43, URZ, UPT ;  /* 0x0000003f2b00728c */ /* 0x000fe2000bf25270 */
[----:B------:R-:W-:Y:S01]  /*47b0*/  IMAD R20, R11, -0x60, RZ ;  /* 0xffffffa00b147824 */ /* 0x000fe200078e02ff */
[----:B------:R-:W-:Y:S02]  /*47c0*/  UMOV UR15, UR28 ;  /* 0x0000001c000f7c82 */ /* 0x000fe40008000000 */
[----:B------:R-:W-:Y:S01]  /*47d0*/  PLOP3.LUT P0, PT, PT, PT, UP2, 0x80, 0x0 ;  /* 0x000000000000781c */ /* 0x000fe20003f0f028 */
[----:B------:R-:W-:Y:S01]  /*47e0*/  VIADD R14, R20, 0x1 ;  /* 0x00000001140e7836 */ /* 0x000fe20000000000 */
[----:B------:R-:W-:-:S03]  /*47f0*/  PLOP3.LUT P1, PT, PT, PT, UP2, 0x80, 0x0 ;  /* 0x000000000000781c */ /* 0x000fc60003f2f028 */
[----:B------:R-:W-:Y:S01]  /*4800*/  @UP2 ULDC UR10, c[0x0][0x44c] ;  /* 0x00011300000a2ab9 */ /* 0x000fe20000000800 */
[----:B------:R-:W-:-:S07]  /*4810*/  @UP2 ULDC UR11, c[0x0][0x450] ;  /* 0x00011400000b2ab9 */ /* 0x000fce0000000800 */
[----:B-1----:R-:W-:Y:S01]  /*4820*/  @P0 IMAD.HI.U32 R9, R0, UR10, RZ ;  /* 0x0000000a00090c27 */ /* 0x002fe2000f8e00ff */
[----:B------:R-:W-:Y:S01]  /*4830*/  UIADD3 UR10, UR30, 0x22840, URZ ;  /* 0x000228401e0a7890 */ /* 0x000fe2000fffe03f */
[----:B------:R-:W-:-:S03]  /*4840*/  PLOP3.LUT P0, PT, PT, PT, UP1, 0x40, 0x0 ;  /* 0x000000000000781c */ /* 0x000fc60003f0e818 */
[----:B------:R-:W-:Y:S01]  /*4850*/  @P1 SHF.R.U32.HI R8, RZ, UR11, R9 ;  /* 0x0000000bff081c19 */ /* 0x000fe20008011609 */
[----:B------:R-:W-:Y:S01]  /*4860*/  IMAD R9, R3, -0x2, R14 ;  /* 0xfffffffe03097824 */ /* 0x000fe200078e020e */
[----:B------:R-:W-:-:S03]  /*4870*/  UPRMT UR10, UR5, 0x654, UR10 ;  /* 0x00000654050a7896 */ /* 0x000fc6000800000a */
[----:B------:R-:W1:Y:S01]  /*4880*/  SHFL.IDX PT, R15, R8, RZ, 0x1c1f ;  /* 0x001c1fff080f7589 */ /* 0x000e6200000e0000 */
[----:B------:R-:W-:-:S04]  /*4890*/  IMAD R9, R18, UR32, R9 ;  /* 0x0000002012097c24 */ /* 0x000fc8000f8e0209 */
[----:B------:R-:W-:Y:S01]  /*48a0*/  VIADD R9, R9, -UR15 ;  /* 0x8000000f09097c36 */ /* 0x000fe20008000000 */
[----:B------:R-:W-:Y:S03]  /*48b0*/  SYNCS.ARRIVE.TRANS64.RED.A1T0 RZ, [UR10], RZ ;  /* 0x000000ffffff79a7 */ /* 0x000fe6000810040a */
[C---:B------:R-:W-:Y:S02]  /*48c0*/  VIADD R14, R9.reuse, UR33 ;  /* 0x00000021090e7c36 */ /* 0x040fe40008000000 */
[----:B------:R-:W-:Y:S02]  /*48d0*/  VIADD R22, R9, UR25 ;  /* 0x0000001909167c36 */ /* 0x000fe40008000000 */
[----:B-1----:R-:W-:Y:S02]  /*48e0*/  IMAD.IADD R9, R14, 0x1, R15 ;  /* 0x000000010e097824 */ /* 0x002fe400078e020f */
[----:B------:R-:W-:Y:S01]  /*48f0*/  IMAD.IADD R19, R15, 0x1, R22 ;  /* 0x000000010f137824 */ /* 0x000fe200078e0216 */
[----:B------:R-:W-:Y:S06]  /*4900*/  @P0 BRA `(.L_x_1979) ;  /* 0x00000000005c0947 */ /* 0x000fec0003800000 */
[----:B------:R-:W-:Y:S01]  /*4910*/  IMAD R15, R18, UR32, R15 ;  /* 0x00000020120f7c24 */ /* 0x000fe2000f8e020f */
[----:B------:R-:W-:Y:S03]  /*4920*/  BSSY B0, `(.L_x_1980) ;  /* 0x0000011000007945 */ /* 0x000fe60003800000 */
[----:B------:R-:W-:-:S05]  /*4930*/  VIADD R15, R15, -UR15 ;  /* 0x8000000f0f0f7c36 */ /* 0x000fca0008000000 */
[----:B------:R-:W-:-:S13]  /*4940*/  ISETP.GT.AND P0, PT, R15, -0x1, PT ;  /* 0xffffffff0f00780c */ /* 0x000fda0003f04270 */
[----:B------:R-:W-:Y:S05]  /*4950*/  @P0 BRA `(.L_x_1981) ;  /* 0x0000000000200947 */ /* 0x000fea0003800000 */
[----:B------:R-:W-:Y:S01]  /*4960*/  IMAD.U32 R21, RZ, RZ, UR31 ;  /* 0x0000001fff157e24 */ /* 0x000fe2000f8e00ff */
[----:B------:R-:W-:-:S04]  /*4970*/  LOP3.LUT R15, RZ, R15, RZ, 0x33, !PT ;  /* 0x0000000fff0f7212 */ /* 0x000fc800078e33ff */
[----:B------:R-:W-:-:S13]  /*4980*/  ISETP.NE.AND P0, PT, R21, 0x1, PT ;  /* 0x000000011500780c */ /* 0x000fda0003f05270 */
[----:B------:R-:W1:Y:S02]  /*4990*/  @P0 LDC.64 R200, c[0x0][0x9e8] ;  /* 0x00027a00ffc80b82 */ /* 0x000e640000000a00 */
[----:B-1----:R-:W-:-:S05]  /*49a0*/  @P0 IMAD.HI.U32 R200, R15, R200, RZ ;  /* 0x000000c80fc80227 */ /* 0x002fca00078e00ff */
[----:B------:R-:W-:-:S04]  /*49b0*/  @P0 SHF.R.U32.HI R15, RZ, R201, R200 ;  /* 0x000000c9ff0f0219 */ /* 0x000fc800000116c8 */
[----:B------:R-:W-:Y:S01]  /*49c0*/  LOP3.LUT R15, RZ, R15, RZ, 0x33, !PT ;  /* 0x0000000fff0f7212 */ /* 0x000fe200078e33ff */
[----:B------:R-:W-:Y:S06]  /*49d0*/  BRA `(.L_x_1982) ;  /* 0x0000000000147947 */ /* 0x000fec0003800000 */
.L_x_1981:
[----:B------:R-:W-:-:S05]  /*49e0*/  IMAD.U32 R21, RZ, RZ, UR31 ;  /* 0x0000001fff157e24 */ /* 0x000fca000f8e00ff */
[----:B------:R-:W-:-:S13]  /*49f0*/  ISETP.NE.AND P0, PT, R21, 0x1, PT ;  /* 0x000000011500780c */ /* 0x000fda0003f05270 */
[----:B------:R-:W1:Y:S02]  /*4a00*/  @P0 LDC.64 R200, c[0x0][0x9e8] ;  /* 0x00027a00ffc80b82 */ /* 0x000e640000000a00 */
[----:B-1----:R-:W-:-:S05]  /*4a10*/  @P0 IMAD.HI.U32 R200, R15, R200, RZ ;  /* 0x000000c80fc80227 */ /* 0x002fca00078e00ff */
[----:B------:R-:W-:-:S07]  /*4a20*/  @P0 SHF.R.U32.HI R15, RZ, R201, R200 ;  /* 0x000000c9ff0f0219 */ /* 0x000fce00000116c8 */
.L_x_1982:
[----:B------:R-:W-:Y:S05]  /*4a30*/  BSYNC B0 ;  /* 0x0000000000007941 */ /* 0x000fea0003800000 */
.L_x_1980:
[----:B------:R-:W-:-:S04]  /*4a40*/  IMAD R200, R3, -0x2, R20 ;  /* 0xfffffffe03c87824 */ /* 0x000fc800078e0214 */
[----:B------:R-:W-:-:S05]  /*4a50*/  IMAD R200, R15, R21, R200 ;  /* 0x000000150fc87224 */ /* 0x000fca00078e02c8 */
[----:B------:R-:W-:Y:S02]  /*4a60*/  VIADDMNMX R9, R200, R21, R9, PT ;  /* 0x00000015c8097246 */ /* 0x000fe40003800109 */
[----:B------:R-:W-:-:S07]  /*4a70*/  VIMNMX R19, R19, R200, !PT ;  /* 0x000000c813137248 */ /* 0x000fce0007fe0100 */
.L_x_1979:
[----:B------:R-:W-:Y:S01]  /*4a80*/  ISETP.GE.AND P1, PT, R20, 0x1, PT ;  /* 0x000000011400780c */ /* 0x000fe20003f26270 */
[----:B------:R-:W-:Y:S01]  /*4a90*/  UISETP.NE.AND UP1, UPT, UR43, URZ, UPT ;  /* 0x0000003f2b00728c */ /* 0x000fe2000bf25270 */
[----:B------:R-:W-:Y:S02]  /*4aa0*/  LOP3.LUT R2, R2, 0xfffdffff, RZ, 0xc0, !PT ;  /* 0xfffdffff02027812 */ /* 0x000fe400078ec0ff */
[----:B------:R-:W-:Y:S02]  /*4ab0*/  ISETP.GT.AND P3, PT, R19, RZ, !P1 ;  /* 0x000000ff1300720c */ /* 0x000fe40004f64270 */
[C---:B------:R-:W-:Y:S02]  /*4ac0*/  ISETP.GE.AND P5, PT, R20.reuse, 0xa, PT ;  /* 0x0000000a1400780c */ /* 0x040fe40003fa6270 */
[C---:B------:R-:W-:Y:S02]  /*4ad0*/  ISETP.GE.AND P0, PT, R20.reuse, 0x2, PT ;  /* 0x000000021400780c */ /* 0x040fe40003f06270 */
[----:B------:R-:W-:-:S02]  /*4ae0*/  ISETP.GE.AND P4, PT, R20, 0x11, PT ;  /* 0x000000111400780c */ /* 0x000fc40003f86270 */
[----:B------:R-:W-:Y:S02]  /*4af0*/  ISETP.GT.AND P2, PT, R19, 0x1, !P0 ;  /* 0x000000011300780c */ /* 0x000fe40004744270 */
[----:B------:R-:W-:Y:S02]  /*4b00*/  @P1 LOP3.LUT R2, R2, 0x20000, RZ, 0xfc, !PT ;  /* 0x0002000002021812 */ /* 0x000fe400078efcff */
[----:B------:R-:W-:Y:S02]  /*4b10*/  ISETP.GE.AND P1, PT, R20, 0x9, PT ;  /* 0x000000091400780c */ /* 0x000fe40003f26270 */
[----:B------:R-:W-:Y:S02]  /*4b20*/  LOP3.LUT R2, R2, 0xfffffffd, RZ, 0xc0, !PT ;  /* 0xfffffffd02027812 */ /* 0x000fe400078ec0ff */
[C---:B------:R-:W-:Y:S02]  /*4b30*/  ISETP.LT.OR P2, PT, R9.reuse, 0x2, P2 ;  /* 0x000000020900780c */ /* 0x040fe40001741670 */
[----:B------:R-:W-:-:S02]  /*4b40*/  ISETP.LT.OR P3, PT, R9, 0x1, P3 ;  /* 0x000000010900780c */ /* 0x000fc40001f61670 */
[----:B------:R-:W-:Y:S02]  /*4b50*/  FSEL R153, R153, -INF , !P2 ;  /* 0xff80000099997808 */ /* 0x000fe40005000000 */
[----:B------:R-:W-:Y:S02]  /*4b60*/  FSEL R15, R152, -INF , !P3 ;  /* 0xff800000980f7808 */ /* 0x000fe40005800000 */
[C---:B------:R-:W-:Y:S02]  /*4b70*/  ISETP.GT.AND P2, PT, R19.reuse, 0x9, !P5 ;  /* 0x000000091300780c */ /* 0x040fe40006f44270 */
[----:B------:R-:W-:Y:S02]  /*4b80*/  @P1 LOP3.LUT R2, R2, 0x2, RZ, 0xfc, !PT ;  /* 0x0000000202021812 */ /* 0x000fe400078efcff */
[----:B------:R-:W-:Y:S02]  /*4b90*/  ISETP.GT.AND P1, PT, R19, 0x8, !P1 ;  /* 0x000000081300780c */ /* 0x000fe40004f24270 */
[----:B------:R-:W-:-:S02]  /*4ba0*/  LOP3.LUT R2, R2, 0xfffffffb, RZ, 0xc0, !PT ;  /* 0xfffffffb02027812 */ /* 0x000fc400078ec0ff */
[----:B------:R-:W-:Y:S02]  /*4bb0*/  ISETP.LT.OR P1, PT, R9, 0x9, P1 ;  /* 0x000000090900780c */ /* 0x000fe40000f21670 */
[----:B------:R-:W-:Y:S02]  /*4bc0*/  @P5 LOP3.LUT R2, R2, 0x4, RZ, 0xfc, !PT ;  /* 0x0000000402025812 */ /* 0x000fe400078efcff */
[----:B------:R-:W-:Y:S02]  /*4bd0*/  ISETP.GE.AND P3, PT, R20, 0x12, PT ;  /* 0x000000121400780c */ /* 0x000fe40003f66270 */
[----:B------:R-:W-:Y:S02]  /*4be0*/  LOP3.LUT R2, R2, 0xfffffff7, RZ, 0xc0, !PT ;  /* 0xfffffff702027812 */ /* 0x000fe400078ec0ff */
[----:B------:R-:W-:Y:S02]  /*4bf0*/  FSEL R156, R156, -INF , !P1 ;  /* 0xff8000009c9c7808 */ /* 0x000fe40004800000 */
[----:B------:R-:W-:-:S02]  /*4c00*/  ISETP.GT.AND P1, PT, R19, 0x10, !P4 ;  /* 0x000000101300780c */ /* 0x000fc40006724270 */
[C---:B------:R-:W-:Y:S02]  /*4c10*/  ISETP.LT.OR P2, PT, R9.reuse, 0xa, P2 ;  /* 0x0000000a0900780c */ /* 0x040fe40001741670 */
[----:B------:R-:W-:Y:S02]  /*4c20*/  @P4 LOP3.LUT R2, R2, 0x8, RZ, 0xfc, !PT ;  /* 0x0000000802024812 */ /* 0x000fe400078efcff */
[----:B------:R-:W-:Y:S02]  /*4c30*/  ISETP.LT.OR P1, PT, R9, 0x11, P1 ;  /* 0x000000110900780c */ /* 0x000fe40000f21670 */
[----:B------:R-:W-:Y:S02]  /*4c40*/  FSEL R157, R157, -INF , !P2 ;  /* 0xff8000009d9d7808 */ /* 0x000fe40005000000 */
[----:B------:R-:W-:Y:S02]  /*4c50*/  ISETP.GE.AND P2, PT, R20, 0x19, PT ;  /* 0x000000191400780c */ /* 0x000fe40003f46270 */
[----:B------:R-:W-:-:S02]  /*4c60*/  LOP3.LUT R2, R2, 0xffffffef, RZ, 0xc0, !PT ;  /* 0xffffffef02027812 */ /* 0x000fc400078ec0ff */
[----:B------:R-:W-:Y:S02]  /*4c70*/  FSEL R160, R160, -INF , !P1 ;  /* 0xff800000a0a07808 */ /* 0x000fe40004800000 */
[----:B------:R-:W-:Y:S02]  /*4c80*/  ISETP.GT.AND P1, PT, R19, 0x11, !P3 ;  /* 0x000000111300780c */ /* 0x000fe40005f24270 */
[----:B------:R-:W-:Y:S02]  /*4c90*/  @P3 LOP3.LUT R2, R2, 0x10, RZ, 0xfc, !PT ;  /* 0x0000001002023812 */ /* 0x000fe400078efcff */
[----:B------:R-:W-:Y:S02]  /*4ca0*/  ISETP.LT.OR P1, PT, R9, 0x12, P1 ;  /* 0x000000120900780c */ /* 0x000fe40000f21670 */
[----:B------:R-:W-:Y:S02]  /*4cb0*/  LOP3.LUT R2, R2, 0xffffffdf, RZ, 0xc0, !PT ;  /* 0xffffffdf02027812 */ /* 0x000fe400078ec0ff */
[----:B------:R-:W-:-:S02]  /*4cc0*/  FSEL R161, R161, -INF , !P1 ;  /* 0xff800000a1a17808 */ /* 0x000fc40004800000 */
[----:B------:R-:W-:Y:S02]  /*4cd0*/  @P2 LOP3.LUT R2, R2, 0x20, RZ, 0xfc, !PT ;  /* 0x0000002002022812 */ /* 0x000fe400078efcff */
[----:B------:R-:W-:Y:S02]  /*4ce0*/  ISETP.GT.AND P1, PT, R19, 0x18, !P2 ;  /* 0x000000181300780c */ /* 0x000fe40005724270 */
[----:B------:R-:W-:Y:S02]  /*4cf0*/  ISETP.GE.AND P2, PT, R20, 0x1a, PT ;  /* 0x0000001a1400780c */ /* 0x000fe40003f46270 */
[----:B------:R-:W-:Y:S02]  /*4d00*/  ISETP.LT.OR P1, PT, R9, 0x19, P1 ;  /* 0x000000190900780c */ /* 0x000fe40000f21670 */
[----:B------:R-:W-:Y:S02]  /*4d10*/  LOP3.LUT R2, R2, 0xfffeffff, RZ, 0xc0, !PT ;  /* 0xfffeffff02027812 */ /* 0x000fe400078ec0ff */
[----:B------:R-:W-:-:S02]  /*4d20*/  FSEL R164, R164, -INF , !P1 ;  /* 0xff800000a4a47808 */ /* 0x000fc40004800000 */
[----:B------:R-:W-:-:S04]  /*4d30*/  ISETP.GT.AND P1, PT, R19, 0x19, !P2 ;  /* 0x000000191300780c */ /* 0x000fc80005724270 */
[----:B------:R-:W-:Y:S02]  /*4d40*/  ISETP.LT.OR P1, PT, R9, 0x1a, P1 ;  /* 0x0000001a0900780c */ /* 0x000fe40000f21670 */
[----:B------:R-:W-:Y:S02]  /*4d50*/  @P2 LOP3.LUT R2, R2, 0x10000, RZ, 0xfc, !PT ;  /* 0x0001000002022812 */ /* 0x000fe400078efcff */
[----:B------:R-:W-:Y:S02]  /*4d60*/  ISETP.GE.AND P2, PT, R20, 0x21, PT ;  /* 0x000000211400780c */ /* 0x000fe40003f46270 */
[----:B------:R-:W-:Y:S02]  /*4d70*/  LOP3.LUT R2, R2, 0xffff7fff, RZ, 0xc0, !PT ;  /* 0xffff7fff02027812 */ /* 0x000fe400078ec0ff */
[----:B------:R-:W-:Y:S02]  /*4d80*/  FSEL R165, R165, -INF , !P1 ;  /* 0xff800000a5a57808 */ /* 0x000fe40004800000 */
[----:B------:R-:W-:-:S04]  /*4d90*/  ISETP.GT.AND P1, PT, R19, 0x20, !P2 ;  /* 0x000000201300780c */ /* 0x000fc80005724270 */
[----:B------:R-:W-:-:S03]  /*4da0*/  ISETP.LT.OR P1, PT, R9, 0x21, P1 ;  /* 0x000000210900780c */ /* 0x000fc60000f21670 */
        /* <DEDUP_REMOVED lines=44> */
[----:B------:R-:W-:Y:S02]  /*5070*/  FSEL R181, R181, -INF , !P1 ;  /* 0xff800000b5b57808 */ /* 0x000fe40004800000 */
[----:B------:R-:W-:Y:S02]  /*5080*/  LOP3.LUT R2, R2, 0xffffff7f, RZ, 0xc0, !PT ;  /* 0xffffff7f02027812 */ /* 0x000fe400078ec0ff */
[----:B------:R-:W-:-:S04]  /*5090*/  ISETP.GT.AND P1, PT, R19, 0x40, !P2 ;  /* 0x000000401300780c */ /* 0x000fc80005724270 */
[----:B------:R-:W-:-:S03]  /*50a0*/  ISETP.LT.OR P1, PT, R9, 0x41, P1 ;  /* 0x000000410900780c */ /* 0x000fc60000f21670 */
[----:B------:R-:W-:Y:S02]  /*50b0*/  @P2 LOP3.LUT R2, R2, 0x80, RZ, 0xfc, !PT ;  /* 0x0000008002022812 */ /* 0x000fe400078efcff */
[----:B------:R-:W-:Y:S02]  /*50c0*/  ISETP.GE.AND P2, PT, R20, 0x42, PT ;  /* 0x000000421400780c */ /* 0x000fe40003f46270 */
[----:B------:R-:W-:Y:S02]  /*50d0*/  FSEL R184, R184, -INF , !P1 ;  /* 0xff800000b8b87808 */ /* 0x000fe40004800000 */
[----:B------:R-:W-:Y:S02]  /*50e0*/  ISETP.GT.AND P1, PT, R19, 0x41, !P2 ;  /* 0x000000411300780c */ /* 0x000fe40005724270 */
[----:B------:R-:W-:Y:S02]  /*50f0*/  LOP3.LUT R2, R2, 0xffffffbf, RZ, 0xc0, !PT ;  /* 0xffffffbf02027812 */ /* 0x000fe400078ec0ff */
[----:B------:R-:W-:-:S04]  /*5100*/  ISETP.LT.OR P1, PT, R9, 0x42, P1 ;  /* 0x000000420900780c */ /* 0x000fc80000f21670 */
[----:B------:R-:W-:Y:S02]  /*5110*/  FSEL R185, R185, -INF , !P1 ;  /* 0xff800000b9b97808 */ /* 0x000fe40004800000 */
[----:B------:R-:W-:Y:S02]  /*5120*/  ISETP.GE.AND P1, PT, R20, 0x49, PT ;  /* 0x000000491400780c */ /* 0x000fe40003f26270 */
[----:B------:R-:W-:Y:S02]  /*5130*/  @P2 LOP3.LUT R2, R2, 0x40, RZ, 0xfc, !PT ;  /* 0x0000004002022812 */ /* 0x000fe400078efcff */
[----:B------:R-:W-:Y:S02]  /*5140*/  ISETP.GT.AND P2, PT, R19, 0x48, !P1 ;  /* 0x000000481300780c */ /* 0x000fe40004f44270 */
[----:B------:R-:W-:Y:S02]  /*5150*/  LOP3.LUT R2, R2, 0xfffffffe, RZ, 0xc0, !PT ;  /* 0xfffffffe02027812 */ /* 0x000fe400078ec0ff */
        /* <DEDUP_REMOVED lines=18> */
[----:B------:R-:W-:-:S13]  /*5280*/  ISETP.GE.AND P6, PT, R20, 0x5a, PT ;  /* 0x0000005a1400780c */ /* 0x000fda0003fc6270 */
[----:B------:R-:W-:Y:S02]  /*5290*/  @P6 LOP3.LUT R2, R2, 0x1, RZ, 0xfc, !PT ;  /* 0x0000000102026812 */ /* 0x000fe400078efcff */
[----:B------:R-:W-:-:S04]  /*52a0*/  ISETP.GT.AND P6, PT, R19, 0x59, !P6 ;  /* 0x000000591300780c */ /* 0x000fc800077c4270 */
[----:B------:R-:W-:Y:S02]  /*52b0*/  ISETP.LT.OR P6, PT, R9, 0x5a, P6 ;  /* 0x0000005a0900780c */ /* 0x000fe400037c1670 */
[----:B------:R-:W1:Y:S02]  /*52c0*/  SHFL.IDX PT, R9, R8, 0x1, 0x1c1f ;  /* 0x003c1f0008097f89 */ /* 0x000e6400000e0000 */
[----:B------:R-:W-:Y:S02]  /*52d0*/  FSEL R197, R197, -INF , !P6 ;  /* 0xff800000c5c57808 */ /* 0x000fe40007000000 */
[----:B------:R-:W-:Y:S01]  /*52e0*/  PLOP3.LUT P6, PT, PT, PT, UP1, 0x40, 0x0 ;  /* 0x000000000000781c */ /* 0x000fe20003fce818 */
[--C-:B-1----:R-:W-:Y:S02]  /*52f0*/  IMAD.IADD R14, R14, 0x1, R9.reuse ;  /* 0x000000010e0e7824 */ /* 0x102fe400078e0209 */
[----:B------:R-:W-:-:S10]  /*5300*/  IMAD.IADD R22, R22, 0x1, R9 ;  /* 0x0000000116167824 */ /* 0x000fd400078e0209 */
[----:B------:R-:W-:Y:S05]  /*5310*/  @P6 BRA `(.L_x_1983) ;  /* 0x00000000005c6947 */ /* 0x000fea0003800000 */
        /* <DEDUP_REMOVED lines=13> */
.L_x_1985:
[----:B------:R-:W-:-:S05]  /*53f0*/  IMAD.U32 R152, RZ, RZ, UR31 ;  /* 0x0000001fff987e24 */ /* 0x000fca000f8e00ff */
[----:B------:R-:W-:-:S13]  /*5400*/  ISETP.NE.AND P6, PT, R152, 0x1, PT ;  /* 0x000000019800780c */ /* 0x000fda0003fc5270 */
[----:B------:R-:W1:Y:S02]  /*5410*/  @P6 LDC.64 R8, c[0x0][0x9e8] ;  /* 0x00027a00ff086b82 */ /* 0x000e640000000a00 */
[----:B-1----:R-:W-:-:S05]  /*5420*/  @P6 IMAD.HI.U32 R8, R19, R8, RZ ;  /* 0x0000000813086227 */ /* 0x002fca00078e00ff */
[----:B------:R-:W-:-:S07]  /*5430*/  @P6 SHF.R.U32.HI R19, RZ, R9, R8 ;  /* 0x00000009ff136219 */ /* 0x000fce0000011608 */
.L_x_1986:
[----:B------:R-:W-:Y:S05]  /*5440*/  BSYNC B0 ;  /* 0x0000000000007941 */ /* 0x000fea0003800000 */
.L_x_1984:
[----:B------:R-:W-:-:S04]  /*5450*/  IMAD R20, R3, -0x2, R20 ;  /* 0xfffffffe03147824 */ /* 0x000fc800078e0214 */
[----:B------:R-:W-:-:S05]  /*5460*/  IMAD R19, R19, R152, R20 ;  /* 0x0000009813137224 */ /* 0x000fca00078e0214 */
[----:B------:R-:W-:Y:S02]  /*5470*/  VIADDMNMX R14, R19, R152, R14, PT ;  /* 0x00000098130e7246 */ /* 0x000fe4000380010e */
[----:B------:R-:W-:-:S07]  /*5480*/  VIMNMX R22, R22, R19, !PT ;  /* 0x0000001316167248 */ /* 0x000fce0007fe0100 */
.L_x_1983:
[----:B------:R-:W-:Y:S01]  /*5490*/  ISETP.GT.AND P0, PT, R22, 0x1, !P0 ;  /* 0x000000011600780c */ /* 0x000fe20004704270 */
[----:B------:R-:W-:Y:S01]  /*54a0*/  UMOV UR14, UR29 ;  /* 0x0000001d000e7c82 */ /* 0x000fe20008000000 */
[----:B------:R-:W-:Y:S02]  /*54b0*/  LOP3.LUT P6, RZ, R2, 0x10, RZ, 0xc0, !PT ;  /* 0x0000001002ff7812 */ /* 0x000fe400078cc0ff */
[----:B------:R-:W-:Y:S02]  /*54c0*/  ISETP.LT.OR P0, PT, R14, 0x2, P0 ;  /* 0x000000020e00780c */ /* 0x000fe40000701670 */
[----:B------:R-:W-:Y:S02]  /*54d0*/  FMNMX.FTZ R8, R15, R12, !PT ;  /* 0x0000000c0f087209 */ /* 0x000fe40007810000 */
[----:B------:R-:W-:Y:S02]  /*54e0*/  FSEL R155, R155, -INF , !P0 ;  /* 0xff8000009b9b7808 */ /* 0x000fe40004000000 */
[----:B------:R-:W-:-:S02]  /*54f0*/  LOP3.LUT P0, RZ, R2, 0x2, RZ, 0xc0, !PT ;  /* 0x0000000202ff7812 */ /* 0x000fc4000780c0ff */
[----:B------:R-:W-:Y:S02]  /*5500*/  FMNMX.FTZ R9, R153, R8, !PT ;  /* 0x0000000899097209 */ /* 0x000fe40007810000 */
[----:B------:R-:W-:Y:S02]  /*5510*/  ISETP.GT.AND P0, PT, R22, 0x8, !P0 ;  /* 0x000000081600780c */ /* 0x000fe40004704270 */
[----:B------:R-:W-:Y:S02]  /*5520*/  FMNMX.FTZ R8, R156, R9, !PT ;  /* 0x000000099c087209 */ /* 0x000fe40007810000 */
[----:B------:R-:W-:Y:S02]  /*5530*/  ISETP.LT.OR P0, PT, R14, 0x9, P0 ;  /* 0x000000090e00780c */ /* 0x000fe40000701670 */
[----:B------:R-:W-:Y:S02]  /*5540*/  FMNMX.FTZ R9, R157, R8, !PT ;  /* 0x000000089d097209 */ /* 0x000fe40007810000 */
[----:B------:R-:W-:-:S02]  /*5550*/  FSEL R158, R158, -INF , !P0 ;  /* 0xff8000009e9e7808 */ /* 0x000fc40004000000 */
[----:B------:R-:W-:Y:S02]  /*5560*/  LOP3.LUT P0, RZ, R2, 0x4, RZ, 0xc0, !PT ;  /* 0x0000000402ff7812 */ /* 0x000fe4000780c0ff */
[----:B------:R-:W-:Y:S02]  /*5570*/  FMNMX.FTZ R8, R160, R9, !PT ;  /* 0x00000009a0087209 */ /* 0x000fe40007810000 */
[----:B------:R-:W-:Y:S02]  /*5580*/  ISETP.GT.AND P0, PT, R22, 0x9, !P0 ;  /* 0x000000091600780c */ /* 0x000fe40004704270 */
[----:B------:R-:W-:Y:S02]  /*5590*/  FMNMX.FTZ R9, R161, R8, !PT ;  /* 0x00000008a1097209 */ /* 0x000fe40007810000 */
[----:B------:R-:W-:Y:S02]  /*55a0*/  ISETP.LT.OR P0, PT, R14, 0xa, P0 ;  /* 0x0000000a0e00780c */ /* 0x000fe40000701670 */
[----:B------:R-:W-:-:S02]  /*55b0*/  FMNMX.FTZ R8, R164, R9, !PT ;  /* 0x00000009a4087209 */ /* 0x000fc40007810000 */
[----:B------:R-:W-:Y:S02]  /*55c0*/  FSEL R159, R159, -INF , !P0 ;  /* 0xff8000009f9f7808 */ /* 0x000fe40004000000 */
[----:B------:R-:W-:Y:S02]  /*55d0*/  LOP3.LUT P0, RZ, R2, 0x8, RZ, 0xc0, !PT ;  /* 0x0000000802ff7812 */ /* 0x000fe4000780c0ff */
        /* <DEDUP_REMOVED lines=18> */
[----:B------:R-:W-:Y:S02]  /*5700*/  LOP3.LUT P0, RZ, R2, 0x10000, RZ, 0xc0, !PT ;  /* 0x0001000002ff7812 */ /* 0x000fe4000780c0ff */
[----:B------:R-:W-:Y:S02]  /*5710*/  FMNMX.FTZ R9, R181, R8, !PT ;  /* 0x00000008b5097209 */ /* 0x000fe40007810000 */
[----:B------:R-:W-:Y:S02]  /*5720*/  ISETP.GT.AND P0, PT, R22, 0x19, !P0 ;  /* 0x000000191600780c */ /* 0x000fe40004704270 */
[----:B------:R-:W-:-:S02]  /*5730*/  FMNMX.FTZ R8, R184, R9, !PT ;  /* 0x00000009b8087209 */ /* 0x000fc40007810000 */
[----:B------:R-:W-:Y:S02]  /*5740*/  ISETP.LT.OR P0, PT, R14, 0x1a, P0 ;  /* 0x0000001a0e00780c */ /* 0x000fe40000701670 */
[----:B------:R-:W-:Y:S02]  /*5750*/  FMNMX.FTZ R9, R185, R8, !PT ;  /* 0x00000008b9097209 */ /* 0x000fe40007810000 */
[----:B------:R-:W-:Y:S02]  /*5760*/  FSEL R167, R167, -INF , !P0 ;  /* 0xff800000a7a77808 */ /* 0x000fe40004000000 */
[----:B------:R-:W-:Y:S02]  /*5770*/  LOP3.LUT P0, RZ, R2, 0x8000, RZ, 0xc0, !PT ;  /* 0x0000800002ff7812 */ /* 0x000fe4000780c0ff */
[----:B------:R-:W-:Y:S02]  /*5780*/  FMNMX.FTZ R8, R188, R9, !PT ;  /* 0x00000009bc087209 */ /* 0x000fe40007810000 */
[----:B------:R-:W-:-:S02]  /*5790*/  ISETP.GT.AND P0, PT, R22, 0x20, !P0 ;  /* 0x000000201600780c */ /* 0x000fc40004704270 */
[----:B------:R-:W-:Y:S02]  /*57a0*/  FMNMX.FTZ R9, R189, R8, !PT ;  /* 0x00000008bd097209 */ /* 0x000fe40007810000 */
[----:B------:R-:W-:Y:S02]  /*57b0*/  ISETP.LT.OR P0, PT, R14, 0x21, P0 ;  /* 0x000000210e00780c */ /* 0x000fe40000701670 */
[----:B------:R-:W-:Y:S02]  /*57c0*/  FMNMX.FTZ R8, R192, R9, !PT ;  /* 0x00000009c0087209 */ /* 0x000fe40007810000 */
[----:B------:R-:W-:Y:S02]  /*57d0*/  FSEL R170, R170, -INF , !P0 ;  /* 0xff800000aaaa7808 */ /* 0x000fe40004000000 */
[C---:B------:R-:W-:Y:S02]  /*57e0*/  LOP3.LUT P0, RZ, R2.reuse, 0x4000, RZ, 0xc0, !PT ;  /* 0x0000400002ff7812 */ /* 0x040fe4000780c0ff */
[----:B------:R-:W-:-:S02]  /*57f0*/  LOP3.LUT P6, RZ, R2, 0x80, RZ, 0xc0, !PT ;  /* 0x0000008002ff7812 */ /* 0x000fc400078cc0ff */
[----:B------:R-:W-:Y:S02]  /*5800*/  ISETP.GT.AND P0, PT, R22, 0x21, !P0 ;  /* 0x000000211600780c */ /* 0x000fe40004704270 */
[----:B------:R-:W-:Y:S02]  /*5810*/  FMNMX.FTZ R9, R193, R8, !PT ;  /* 0x00000008c1097209 */ /* 0x000fe40007810000 */
[----:B------:R-:W-:Y:S02]  /*5820*/  ISETP.LT.OR P0, PT, R14, 0x22, P0 ;  /* 0x000000220e00780c */ /* 0x000fe40000701670 */
[----:B------:R-:W-:Y:S02]  /*5830*/  FMNMX.FTZ R8, R196, R9, !PT ;  /* 0x00000009c4087209 */ /* 0x000fe40007810000 */
[----:B------:R-:W-:Y:S02]  /*5840*/  FSEL R171, R171, -INF , !P0 ;  /* 0xff800000abab7808 */ /* 0x000fe40004000000 */
[----:B------:R-:W-:-:S02]  /*5850*/  LOP3.LUT P0, RZ, R2, 0x2000, RZ, 0xc0, !PT ;  /* 0x0000200002ff7812 */ /* 0x000fc4000780c0ff */
[----:B------:R-:W-:Y:S02]  /*5860*/  FMNMX.FTZ R9, R197, R8, !PT ;  /* 0x00000008c5097209 */ /* 0x000fe40007810000 */
[C---:B------:R-:W-:Y:S02]  /*5870*/  ISETP.GT.AND P0, PT, R22.reuse, 0x28, !P0 ;  /* 0x000000281600780c */ /* 0x040fe40004704270 */
[----:B------:R-:W-:Y:S01]  /*5880*/  ISETP.GT.AND P1, PT, R22, 0x48, !P1 ;  /* 0x000000481600780c */ /* 0x000fe20004f24270 */
[----:B------:R-:W1:Y:S01]  /*5890*/  SHFL.BFLY PT, R8, R9, 0x2, 0x1f ;  /* 0x0c401f0009087f89 */ /* 0x000e6200000e0000 */
[----:B------:R-:W-:Y:S02]  /*58a0*/  ISETP.LT.OR P0, PT, R14, 0x29, P0 ;  /* 0x000000290e00780c */ /* 0x000fe40000701670 */
[----:B------:R-:W-:Y:S02]  /*58b0*/  ISETP.GT.AND P2, PT, R22, 0x49, !P2 ;  /* 0x000000491600780c */ /* 0x000fe40005744270 */
[----:B------:R-:W-:-:S02]  /*58c0*/  FSEL R174, R174, -INF , !P0 ;  /* 0xff800000aeae7808 */ /* 0x000fc40004000000 */
[----:B------:R-:W-:Y:S02]  /*58d0*/  LOP3.LUT P0, RZ, R2, 0x1000, RZ, 0xc0, !PT ;  /* 0x0000100002ff7812 */ /* 0x000fe4000780c0ff */
[C---:B------:R-:W-:Y:S02]  /*58e0*/  ISETP.GT.AND P3, PT, R22.reuse, 0x50, !P3 ;  /* 0x000000501600780c */ /* 0x040fe40005f64270 */
[C---:B------:R-:W-:Y:S02]  /*58f0*/  ISETP.GT.AND P0, PT, R22.reuse, 0x29, !P0 ;  /* 0x000000291600780c */ /* 0x040fe40004704270 */
[----:B------:R-:W-:Y:S02]  /*5900*/  ISETP.GT.AND P4, PT, R22, 0x51, !P4 ;  /* 0x000000511600780c */ /* 0x000fe40006784270 */
[----:B------:R-:W-:Y:S02]  /*5910*/  ISETP.LT.OR P0, PT, R14, 0x2a, P0 ;  /* 0x0000002a0e00780c */ /* 0x000fe40000701670 */
[----:B------:R-:W-:-:S02]  /*5920*/  ISETP.GT.AND P5, PT, R22, 0x58, !P5 ;  /* 0x000000581600780c */ /* 0x000fc40006fa4270 */
[----:B------:R-:W-:Y:S02]  /*5930*/  FSEL R175, R175, -INF , !P0 ;  /* 0xff800000afaf7808 */ /* 0x000fe40004000000 */
[----:B------:R-:W-:Y:S02]  /*5940*/  LOP3.LUT P0, RZ, R2, 0x800, RZ, 0xc0, !PT ;  /* 0x0000080002ff7812 */ /* 0x000fe4000780c0ff */
[----:B------:R-:W-:Y:S02]  /*5950*/  ISETP.LT.OR P1, PT, R14, 0x49, P1 ;  /* 0x000000490e00780c */ /* 0x000fe40000f21670 */
[----:B------:R-:W-:Y:S02]  /*5960*/  ISETP.GT.AND P0, PT, R22, 0x30, !P0 ;  /* 0x000000301600780c */ /* 0x000fe40004704270 */
[----:B-1----:R-:W-:Y:S02]  /*5970*/  FMNMX.FTZ R19, R9, R8, !PT ;  /* 0x0000000809137209 */ /* 0x002fe40007810000 */
[----:B------:R-:W-:-:S02]  /*5980*/  ISETP.LT.OR P0, PT, R14, 0x31, P0 ;  /* 0x000000310e00780c */ /* 0x000fc40000701670 */
[----:B------:R-:W-:Y:S01]  /*5990*/  ISETP.LT.OR P2, PT, R14, 0x4a, P2 ;  /* 0x0000004a0e00780c */ /* 0x000fe20001741670 */
[----:B------:R-:W1:Y:S01]  /*59a0*/  SHFL.BFLY PT, R8, R19, 0x1, 0x1f ;  /* 0x0c201f0013087f89 */ /* 0x000e6200000e0000 */
[----:B------:R-:W-:Y:S02]  /*59b0*/  FSEL R178, R178, -INF , !P0 ;  /* 0xff800000b2b27808 */ /* 0x000fe40004000000 */
[----:B------:R-:W-:Y:S02]  /*59c0*/  LOP3.LUT P0, RZ, R2, 0x400, RZ, 0xc0, !PT ;  /* 0x0000040002ff7812 */ /* 0x000fe4000780c0ff */
[----:B------:R-:W-:Y:S02]  /*59d0*/  FSEL R190, R190, -INF , !P1 ;  /* 0xff800000bebe7808 */ /* 0x000fe40004800000 */
[----:B------:R-:W-:Y:S02]  /*59e0*/  ISETP.GT.AND P0, PT, R22, 0x31, !P0 ;  /* 0x000000311600780c */ /* 0x000fe40004704270 */
[----:B------:R-:W-:-:S02]  /*59f0*/  ISETP.LT.OR P3, PT, R14, 0x51, P3 ;  /* 0x000000510e00780c */ /* 0x000fc40001f61670 */
[----:B------:R-:W-:Y:S02]  /*5a00*/  ISETP.LT.OR P0, PT, R14, 0x32, P0 ;  /* 0x000000320e00780c */ /* 0x000fe40000701670 */
[----:B------:R-:W-:Y:S02]  /*5a10*/  FSEL R191, R191, -INF , !P2 ;  /* 0xff800000bfbf7808 */ /* 0x000fe40005000000 */
[----:B------:R-:W-:Y:S02]  /*5a20*/  FSEL R179, R179, -INF , !P0 ;  /* 0xff800000b3b37808 */ /* 0x000fe40004000000 */
[----:B------:R-:W-:Y:S02]  /*5a30*/  LOP3.LUT P0, RZ, R2, 0x200, RZ, 0xc0, !PT ;  /* 0x0000020002ff7812 */ /* 0x000fe4000780c0ff */
[----:B------:R-:W-:Y:S02]  /*5a40*/  ISETP.LT.OR P4, PT, R14, 0x52, P4 ;  /* 0x000000520e00780c */ /* 0x000fe40002781670 */
[----:B------:R-:W-:-:S02]  /*5a50*/  ISETP.GT.AND P0, PT, R22, 0x38, !P0 ;  /* 0x000000381600780c */ /* 0x000fc40004704270 */
[----:B------:R-:W-:Y:S02]  /*5a60*/  FSEL R194, R194, -INF , !P3 ;  /* 0xff800000c2c27808 */ /* 0x000fe40005800000 */
[----:B------:R-:W-:Y:S02]  /*5a70*/  ISETP.LT.OR P0, PT, R14, 0x39, P0 ;  /* 0x000000390e00780c */ /* 0x000fe40000701670 */
[----:B-1----:R-:W-:Y:S02]  /*5a80*/  FMNMX.FTZ R8, R19, R8, !PT ;  /* 0x0000000813087209 */ /* 0x002fe40007810000 */
[----:B------:R-:W-:Y:S02]  /*5a90*/  FSEL R182, R182, -INF , !P0 ;  /* 0xff800000b6b67808 */ /* 0x000fe40004000000 */
[----:B------:R-:W-:Y:S01]  /*5aa0*/  LOP3.LUT P0, RZ, R2, 0x100, RZ, 0xc0, !PT ;  /* 0x0000010002ff7812 */ /* 0x000fe2000780c0ff */
[----:B------:R-:W-:Y:S01]  /*5ab0*/  FMUL.FTZ R202, R8, UR14 ;  /* 0x0000000e08ca7c20 */ /* 0x000fe20008410000 */
[----:B------:R-:W-:-:S02]  /*5ac0*/  ISETP.LT.OR P5, PT, R14, 0x59, P5 ;  /* 0x000000590e00780c */ /* 0x000fc40002fa1670 */
[----:B------:R-:W-:Y:S02]  /*5ad0*/  ISETP.GT.AND P0, PT, R22, 0x39, !P0 ;  /* 0x000000391600780c */ /* 0x000fe40004704270 */
[----:B------:R-:W-:Y:S02]  /*5ae0*/  FSEL R195, R195, -INF , !P4 ;  /* 0xff800000c3c37808 */ /* 0x000fe40006000000 */
[----:B------:R-:W-:Y:S02]  /*5af0*/  ISETP.LT.OR P0, PT, R14, 0x3a, P0 ;  /* 0x0000003a0e00780c */ /* 0x000fe40000701670 */
[----:B------:R-:W-:Y:S02]  /*5b00*/  FSEL R198, R198, -INF , !P5 ;  /* 0xff800000c6c67808 */ /* 0x000fe40006800000 */
[----:B------:R-:W-:Y:S02]  /*5b10*/  FSEL R183, R183, -INF , !P0 ;  /* 0xff800000b7b77808 */ /* 0x000fe40004000000 */
[----:B------:R-:W-:-:S02]  /*5b20*/  ISETP.GT.AND P0, PT, R22, 0x40, !P6 ;  /* 0x000000401600780c */ /* 0x000fc40007704270 */
[----:B------:R-:W-:Y:S02]  /*5b30*/  LOP3.LUT P6, RZ, R2, 0x20000, RZ, 0xc0, !PT ;  /* 0x0002000002ff7812 */ /* 0x000fe400078cc0ff */
[----:B------:R-:W-:-:S04]  /*5b40*/  ISETP.LT.OR P0, PT, R14, 0x41, P0 ;  /* 0x000000410e00780c */ /* 0x000fc80000701670 */
[----:B------:R-:W-:Y:S02]  /*5b50*/  FSEL R186, R186, -INF , !P0 ;  /* 0xff800000baba7808 */ /* 0x000fe40004000000 */
[----:B------:R-:W-:-:S04]  /*5b60*/  LOP3.LUT P0, RZ, R2, 0x40, RZ, 0xc0, !PT ;  /* 0x0000004002ff7812 */ /* 0x000fc8000780c0ff */
[----:B------:R-:W-:-:S04]  /*5b70*/  ISETP.GT.AND P0, PT, R22, 0x41, !P0 ;  /* 0x000000411600780c */ /* 0x000fc80004704270 */
[----:B------:R-:W-:-:S04]  /*5b80*/  ISETP.LT.OR P0, PT, R14, 0x42, P0 ;  /* 0x000000420e00780c */ /* 0x000fc80000701670 */
[----:B------:R-:W-:Y:S02]  /*5b90*/  FSEL R187, R187, -INF , !P0 ;  /* 0xff800000bbbb7808 */ /* 0x000fe40004000000 */
[----:B------:R-:W-:Y:S02]  /*5ba0*/  ISETP.GT.AND P0, PT, R22, RZ, !P6 ;  /* 0x000000ff1600720c */ /* 0x000fe40007704270 */
[----:B------:R-:W-:Y:S02]  /*5bb0*/  LOP3.LUT P6, RZ, R2, 0x1, RZ, 0xc0, !PT ;  /* 0x0000000102ff7812 */ /* 0x000fe400078cc0ff */
[----:B------:R-:W-:Y:S02]  /*5bc0*/  ISETP.LT.OR P0, PT, R14, 0x1, P0 ;  /* 0x000000010e00780c */ /* 0x000fe40000701670 */
[----:B------:R-:W-:Y:S02]  /*5bd0*/  ISETP.GT.AND P6, PT, R22, 0x59, !P6 ;  /* 0x000000591600780c */ /* 0x000fe400077c4270 */
[----:B------:R-:W-:-:S02]  /*5be0*/  FSEL R200, R154, -INF , !P0 ;  /* 0xff8000009ac87808 */ /* 0x000fc40004000000 */
[----:B------:R-:W-:Y:S02]  /*5bf0*/  FSETP.NEU.FTZ.AND P0, PT, R8, -INF , PT ;  /* 0xff8000000800780b */ /* 0x000fe40003f1d000 */
[----:B------:R-:W-:Y:S02]  /*5c00*/  FMNMX.FTZ R20, R200, R13, !PT ;  /* 0x0000000dc8147209 */ /* 0x000fe40007810000 */
[----:B------:R-:W-:Y:S02]  /*5c10*/  FSEL R202, R202, RZ, P0 ;  /* 0x000000ffcaca7208 */ /* 0x000fe40000000000 */
[----:B------:R-:W-:Y:S02]  /*5c20*/  FMNMX.FTZ R9, R155, R20, !PT ;  /* 0x000000149b097209 */ /* 0x000fe40007810000 */
[----:B------:R-:W-:Y:S01]  /*5c30*/  ISETP.LT.OR P6, PT, R14, 0x5a, P6 ;  /* 0x0000005a0e00780c */ /* 0x000fe200037c1670 */
[--C-:B------:R-:W-:Y:S01]  /*5c40*/  FFMA.FTZ R154, R156, UR14, -R202.reuse ;  /* 0x0000000e9c9a7c23 */ /* 0x100fe200080108ca */
[----:B------:R-:W-:Y:S01]  /*5c50*/  FMNMX.FTZ R20, R158, R9, !PT ;  /* 0x000000099e147209 */ /* 0x000fe20007810000 */
[--C-:B------:R-:W-:Y:S01]  /*5c60*/  FFMA.FTZ R156, R160, UR14, -R202.reuse ;  /* 0x0000000ea09c7c23 */ /* 0x100fe200080108ca */
[--C-:B------:R-:W-:Y:S01]  /*5c70*/  FFMA.FTZ R164, R164, UR14, -R202.reuse ;  /* 0x0000000ea4a47c23 */ /* 0x100fe200080108ca */
[----:B------:R-:W-:Y:S01]  /*5c80*/  FSEL R199, R199, -INF , !P6 ;  /* 0xff800000c7c77808 */ /* 0x000fe20007000000 */
[--C-:B------:R-:W-:Y:S01]  /*5c90*/  FFMA.FTZ R172, R172, UR14, -R202.reuse ;  /* 0x0000000eacac7c23 */ /* 0x100fe200080108ca */
[----:B------:R-:W-:Y:S01]  /*5ca0*/  FMNMX.FTZ R9, R159, R20, !PT ;  /* 0x000000149f097209 */ /* 0x000fe20007810000 */
[--C-:B------:R-:W-:Y:S01]  /*5cb0*/  FFMA.FTZ R23, R165, UR14, -R202.reuse ;  /* 0x0000000ea5177c23 */ /* 0x100fe200080108ca */
[--C-:B------:R-:W-:Y:S01]  /*5cc0*/  FFMA.FTZ R165, R181, UR14, -R202.reuse ;  /* 0x0000000eb5a57c23 */ /* 0x100fe200080108ca */
[----:B------:R-:W-:Y:S01]  /*5cd0*/  FSEL R181, R8, RZ, P0 ;  /* 0x000000ff08b57208 */ /* 0x000fe20000000000 */
[--C-:B------:R-:W-:Y:S01]  /*5ce0*/  FFMA.FTZ R152, R15, UR14, -R202.reuse ;  /* 0x0000000e0f987c23 */ /* 0x100fe200080108ca */
[----:B------:R-:W-:Y:S01]  /*5cf0*/  FMNMX.FTZ R20, R162, R9, !PT ;  /* 0x00000009a2147209 */ /* 0x000fe20007810000 */
[--C-:B------:R-:W-:Y:S01]  /*5d00*/  FFMA.FTZ R15, R153, UR14, -R202.reuse ;  /* 0x0000000e990f7c23 */ /* 0x100fe200080108ca */
[----:B------:R-:W-:Y:S01]  /*5d10*/  FFMA.FTZ R19, R157, UR14, -R202 ;  /* 0x0000000e9d137c23 */ /* 0x000fe200080108ca */
[----:B------:R-:W-:Y:S01]  /*5d20*/  FADD.FTZ R181, -R181, R12 ;  /* 0x0000000cb5b57221 */ /* 0x000fe20000010100 */
[----:B------:R-:W-:Y:S01]  /*5d30*/  FMNMX.FTZ R9, R163, R20, !PT ;  /* 0x00000014a3097209 */ /* 0x000fe20007810000 */
[----:B------:R-:W-:Y:S01]  /*5d40*/  MUFU.EX2 R152, R152 ;  /* 0x0000009800987308 */ /* 0x000fe20000000800 */
[--C-:B------:R-:W-:Y:S01]  /*5d50*/  FFMA.FTZ R21, R161, UR14, -R202.reuse ;  /* 0x0000000ea1157c23 */ /* 0x100fe200080108ca */
[----:B------:R-:W-:Y:S01]  /*5d60*/  FMUL.FTZ R181, R181, UR14 ;  /* 0x0000000eb5b57c20 */ /* 0x000fe20008410000 */
        /* <DEDUP_REMOVED lines=13> */
[----:B------:R-:W3:Y:S01]  /*5e40*/  MUFU.EX2 R15, R15 ;  /* 0x0000000f000f7308 */ /* 0x000ee20000000800 */
[----:B------:R-:W-:-:S02]  /*5e50*/  FFMA.FTZ R196, R196, UR14, -R202 ;  /* 0x0000000ec4c47c23 */ /* 0x000fc400080108ca */
[----:B------:R-:W-:-:S04]  /*5e60*/  FMNMX.FTZ R20, R174, R9, !PT ;  /* 0x00000009ae147209 */ /* 0x000fc80007810000 */
[----:B------:R-:W-:Y:S01]  /*5e70*/  FMNMX.FTZ R9, R175, R20, !PT ;  /* 0x00000014af097209 */ /* 0x000fe20007810000 */
[----:B------:R-:W4:Y:S01]  /*5e80*/  MUFU.EX2 R154, R154 ;  /* 0x0000009a009a7308 */ /* 0x000f220000000800 */
[-C--:B-1----:R-:W-:Y:S01]  /*5e90*/  FMUL.FTZ R24, R24, R181.reuse ;  /* 0x000000b518187220 */ /* 0x082fe20000410000 */
[----:B------:R-:W-:Y:S01]  /*5ea0*/  FMUL.FTZ R25, R25, R181 ;  /* 0x000000b519197220 */ /* 0x000fe20000410000 */
[----:B------:R-:W-:Y:S01]  /*5eb0*/  FMNMX.FTZ R160, R178, R9, !PT ;  /* 0x00000009b2a07209 */ /* 0x000fe20007810000 */
[-C--:B------:R-:W-:Y:S01]  /*5ec0*/  FMUL.FTZ R28, R28, R181.reuse ;  /* 0x000000b51c1c7220 */ /* 0x080fe20000410000 */
[-C--:B------:R-:W-:Y:S01]  /*5ed0*/  FMUL.FTZ R29, R29, R181.reuse ;  /* 0x000000b51d1d7220 */ /* 0x080fe20000410000 */
[-C--:B------:R-:W-:Y:S01]  /*5ee0*/  FMUL.FTZ R32, R32, R181.reuse ;  /* 0x000000b520207220 */ /* 0x080fe20000410000 */
[----:B------:R-:W-:Y:S01]  /*5ef0*/  FMNMX.FTZ R9, R179, R160, !PT ;  /* 0x000000a0b3097209 */ /* 0x000fe20007810000 */
[----:B------:R-:W-:Y:S01]  /*5f00*/  MUFU.EX2 R20, R164 ;  /* 0x000000a400147308 */ /* 0x000fe20000000800 */
[-C--:B------:R-:W-:Y:S01]  /*5f10*/  FMUL.FTZ R33, R33, R181.reuse ;  /* 0x000000b521217220 */ /* 0x080fe20000410000 */
[----:B------:R-:W-:Y:S01]  /*5f20*/  FMUL.FTZ R36, R36, R181 ;  /* 0x000000b524247220 */ /* 0x000fe20000410000 */
[----:B------:R-:W-:Y:S01]  /*5f30*/  FMNMX.FTZ R160, R182, R9, !PT ;  /* 0x00000009b6a07209 */ /* 0x000fe20007810000 */
[-C--:B------:R-:W-:Y:S01]  /*5f40*/  FMUL.FTZ R37, R37, R181.reuse ;  /* 0x000000b525257220 */ /* 0x080fe20000410000 */
[-C--:B------:R-:W-:Y:S01]  /*5f50*/  FMUL.FTZ R40, R40, R181.reuse ;  /* 0x000000b528287220 */ /* 0x080fe20000410000 */
[-C--:B------:R-:W-:Y:S01]  /*5f60*/  FMUL.FTZ R41, R41, R181.reuse ;  /* 0x000000b529297220 */ /* 0x080fe20000410000 */
[----:B------:R-:W-:Y:S01]  /*5f70*/  FMNMX.FTZ R9, R183, R160, !PT ;  /* 0x000000a0b7097209 */ /* 0x000fe20007810000 */
[----:B------:R-:W1:Y:S01]  /*5f80*/  MUFU.EX2 R19, R19 ;  /* 0x0000001300137308 */ /* 0x000e620000000800 */
[-C--:B------:R-:W-:Y:S01]  /*5f90*/  FMUL.FTZ R44, R44, R181.reuse ;  /* 0x000000b52c2c7220 */ /* 0x080fe20000410000 */
[----:B------:R-:W-:Y:S01]  /*5fa0*/  FMUL.FTZ R45, R45, R181 ;  /* 0x000000b52d2d7220 */ /* 0x000fe20000410000 */
[----:B------:R-:W-:Y:S01]  /*5fb0*/  FMNMX.FTZ R22, R186, R9, !PT ;  /* 0x00000009ba167209 */ /* 0x000fe20007810000 */
[-C--:B------:R-:W-:Y:S01]  /*5fc0*/  FMUL.FTZ R48, R48, R181.reuse ;  /* 0x000000b530307220 */ /* 0x080fe20000410000 */
[-C--:B------:R-:W-:Y:S01]  /*5fd0*/  FMUL.FTZ R49, R49, R181.reuse ;  /* 0x000000b531317220 */ /* 0x080fe20000410000 */
[-C--:B------:R-:W-:Y:S01]  /*5fe0*/  FMUL.FTZ R52, R52, R181.reuse ;  /* 0x000000b534347220 */ /* 0x080fe20000410000 */
[----:B------:R-:W-:Y:S01]  /*5ff0*/  FMNMX.FTZ R9, R187, R22, !PT ;  /* 0x00000016bb097209 */ /* 0x000fe20007810000 */
[----:B------:R5:W-:Y:S01]  /*6000*/  MUFU.EX2 R160, R168 ;  /* 0x000000a800a07308 */ /* 0x000be20000000800 */
[-C--:B------:R-:W-:Y:S01]  /*6010*/  FMUL.FTZ R53, R53, R181.reuse ;  /* 0x000000b535357220 */ /* 0x080fe20000410000 */
[----:B------:R-:W-:Y:S01]  /*6020*/  FMUL.FTZ R56, R56, R181 ;  /* 0x000000b538387220 */ /* 0x000fe20000410000 */
[----:B------:R-:W-:Y:S01]  /*6030*/  FMNMX.FTZ R22, R190, R9, !PT ;  /* 0x00000009be167209 */ /* 0x000fe20007810000 */
[-C--:B------:R-:W-:Y:S01]  /*6040*/  FMUL.FTZ R57, R57, R181.reuse ;  /* 0x000000b539397220 */ /* 0x080fe20000410000 */
[-C--:B------:R-:W-:Y:S01]  /*6050*/  FMUL.FTZ R60, R60, R181.reuse ;  /* 0x000000b53c3c7220 */ /* 0x080fe20000410000 */
[----:B------:R-:W-:Y:S01]  /*6060*/  FMUL.FTZ R61, R61, R181 ;  /* 0x000000b53d3d7220 */ /* 0x000fe20000410000 */
[----:B------:R-:W-:Y:S01]  /*6070*/  FMNMX.FTZ R9, R191, R22, !PT ;  /* 0x00000016bf097209 */ /* 0x000fe20007810000 */
[----:B------:R-:W0:Y:S01]  /*6080*/  MUFU.EX2 R156, R156 ;  /* 0x0000009c009c7308 */ /* 0x000e220000000800 */
[----:B-----5:R-:W-:Y:S01]  /*6090*/  FFMA.FTZ R168, R184, UR14, -R202 ;  /* 0x0000000eb8a87c23 */ /* 0x020fe200080108ca */
[----:B------:R-:W-:Y:S01]  /*60a0*/  FFMA.FTZ R184, R181, R7, R152 ;  /* 0x00000007b5b87223 */ /* 0x000fe20000010098 */
[----:B------:R-:W-:Y:S01]  /*60b0*/  FMNMX.FTZ R164, R194, R9, !PT ;  /* 0x00000009c2a47209 */ /* 0x000fe20007810000 */
[----:B------:R-:W-:Y:S01]  /*60c0*/  FMUL.FTZ R64, R64, R181 ;  /* 0x000000b540407220 */ /* 0x000fe20000410000 */
[C---:B---3--:R-:W-:Y:S01]  /*60d0*/  F2FP.F16.F32.PACK_AB R152, R15.reuse, R152 ;  /* 0x000000980f98723e */ /* 0x048fe200000000ff */
[----:B------:R-:W-:Y:S01]  /*60e0*/  FADD.FTZ R7, R15, R184 ;  /* 0x000000b80f077221 */ /* 0x000fe20000010000 */
[----:B------:R-:W-:Y:S01]  /*60f0*/  FMNMX.FTZ R9, R195, R164, !PT ;  /* 0x000000a4c3097209 */ /* 0x000fe20007810000 */
[----:B------:R3:W-:Y:S01]  /*6100*/  MUFU.EX2 R22, R172 ;  /* 0x000000ac00167308 */ /* 0x0007e20000000800 */
[--C-:B------:R-:W-:Y:S01]  /*6110*/  FFMA.FTZ R164, R176, UR14, -R202.reuse ;  /* 0x0000000eb0a47c23 */ /* 0x100fe200080108ca */
[--C-:B------:R-:W-:Y:S01]  /*6120*/  FFMA.FTZ R176, R192, UR14, -R202.reuse ;  /* 0x0000000ec0b07c23 */ /* 0x100fe200080108ca */
[----:B------:R-:W-:Y:S01]  /*6130*/  FMNMX.FTZ R14, R198, R9, !PT ;  /* 0x00000009c60e7209 */ /* 0x000fe20007810000 */
[-C--:B------:R-:W-:Y:S01]  /*6140*/  FMUL.FTZ R65, R65, R181.reuse ;  /* 0x000000b541417220 */ /* 0x080fe20000410000 */
[-C--:B------:R-:W-:Y:S01]  /*6150*/  FMUL.FTZ R68, R68, R181.reuse ;  /* 0x000000b544447220 */ /* 0x080fe20000410000 */
[-C--:B------:R-:W-:Y:S01]  /*6160*/  FMUL.FTZ R69, R69, R181.reuse ;  /* 0x000000b545457220 */ /* 0x080fe20000410000 */
[----:B------:R-:W-:Y:S01]  /*6170*/  FMNMX.FTZ R9, R199, R14, !PT ;  /* 0x0000000ec7097209 */ /* 0x000fe20007810000 */
[--C-:B------:R-:W-:Y:S01]  /*6180*/  FFMA.FTZ R14, R180, UR14, -R202.reuse ;  /* 0x0000000eb40e7c23 */ /* 0x100fe200080108ca */
[----:B------:R-:W5:Y:S01]  /*6190*/  MUFU.EX2 R21, R21 ;  /* 0x0000001500157308 */ /* 0x000f620000000800 */
[-C--:B------:R-:W-:Y:S01]  /*61a0*/  FMUL.FTZ R72, R72, R181.reuse ;  /* 0x000000b548487220 */ /* 0x080fe20000410000 */
[-C--:B------:R-:W-:Y:S01]  /*61b0*/  FMUL.FTZ R73, R73, R181.reuse ;  /* 0x000000b549497220 */ /* 0x080fe20000410000 */
[----:B---3--:R-:W3:Y:S01]  /*61c0*/  SHFL.BFLY PT, R172, R9, 0x2, 0x1f ;  /* 0x0c401f0009ac7f89 */ /* 0x008ee200000e0000 */
        /* <DEDUP_REMOVED lines=23> */
[----:B---3--:R-:W-:Y:S01]  /*6340*/  FMNMX.FTZ R180, R9, R172, !PT ;  /* 0x000000ac09b47209 */ /* 0x008fe20007810000 */
[----:B------:R-:W-:Y:S01]  /*6350*/  FFMA.FTZ R172, R188, UR14, -R202 ;  /* 0x0000000ebcac7c23 */ /* 0x000fe200080108ca */
[-C--:B------:R-:W-:Y:S01]  /*6360*/  FMUL.FTZ R116, R116, R181.reuse ;  /* 0x000000b574747220 */ /* 0x080fe20000410000 */
[-C--:B------:R-:W-:Y:S01]  /*6370*/  FMUL.FTZ R117, R117, R181.reuse ;  /* 0x000000b575757220 */ /* 0x080fe20000410000 */
[-C--:B------:R-:W-:Y:S01]  /*6380*/  FMUL.FTZ R120, R120, R181.reuse ;  /* 0x000000b578787220 */ /* 0x080fe20000410000 */
[----:B------:R-:W3:Y:S01]  /*6390*/  SHFL.BFLY PT, R9, R180, 0x1, 0x1f ;  /* 0x0c201f00b4097f89 */ /* 0x000ee200000e0000 */
        /* <DEDUP_REMOVED lines=17> */
[----:B------:R-:W-:Y:S01]  /*64b0*/  FMUL.FTZ R149, R149, R181 ;  /* 0x000000b595957220 */ /* 0x000fe20000410000 */
[----:B---3--:R-:W-:-:S06]  /*64c0*/  FMNMX.FTZ R9, R180, R9, !PT ;  /* 0x00000009b4097209 */ /* 0x008fcc0007810000 */
[----:B------:R-:W-:Y:S01]  /*64d0*/  MUFU.EX2 R165, R165 ;  /* 0x000000a500a57308 */ /* 0x000fe20000000800 */
[C---:B------:R-:W-:Y:S01]  /*64e0*/  FSETP.NEU.FTZ.AND P0, PT, R9.reuse, -INF , PT ;  /* 0xff8000000900780b */ /* 0x040fe20003f1d000 */
[----:B------:R-:W-:-:S06]  /*64f0*/  FMUL.FTZ R193, R9, UR14 ;  /* 0x0000000e09c17c20 */ /* 0x000fcc0008410000 */
[----:B------:R-:W-:Y:S01]  /*6500*/  MUFU.EX2 R168, R168 ;  /* 0x000000a800a87308 */ /* 0x000fe20000000800 */
[----:B------:R-:W-:-:S05]  /*6510*/  FSEL R193, R193, RZ, P0 ;  /* 0x000000ffc1c17208 */ /* 0x000fca0000000000 */
[--C-:B------:R-:W-:Y:S01]  /*6520*/  FFMA.FTZ R180, R155, UR14, -R193.reuse ;  /* 0x0000000e9bb47c23 */ /* 0x100fe200080108c1 */
[----:B------:R-:W-:Y:S01]  /*6530*/  FFMA.FTZ R155, R158, UR14, -R193 ;  /* 0x0000000e9e9b7c23 */ /* 0x000fe200080108c1 */
[----:B----4-:R-:W-:Y:S01]  /*6540*/  FADD.FTZ R158, R154, R7 ;  /* 0x000000079a9e7221 */ /* 0x010fe20000010000 */
[--C-:B------:R-:W-:Y:S01]  /*6550*/  FFMA.FTZ R184, R159, UR14, -R193.reuse ;  /* 0x0000000e9fb87c23 */ /* 0x100fe200080108c1 */
[--C-:B------:R-:W-:Y:S01]  /*6560*/  FFMA.FTZ R159, R162, UR14, -R193.reuse ;  /* 0x0000000ea29f7c23 */ /* 0x100fe200080108c1 */
[----:B------:R-:W-:Y:S01]  /*6570*/  MUFU.EX2 R169, R169 ;  /* 0x000000a900a97308 */ /* 0x000fe20000000800 */
[C---:B-1----:R-:W-:Y:S01]  /*6580*/  FADD.FTZ R7, R19.reuse, R158 ;  /* 0x0000009e13077221 */ /* 0x042fe20000010000 */
[----:B------:R-:W-:Y:S01]  /*6590*/  F2FP.F16.F32.PACK_AB R154, R19, R154 ;  /* 0x0000009a139a723e */ /* 0x000fe200000000ff */
[--C-:B------:R-:W-:Y:S01]  /*65a0*/  FFMA.FTZ R188, R163, UR14, -R193.reuse ;  /* 0x0000000ea3bc7c23 */ /* 0x100fe200080108c1 */
[----:B------:R-:W-:Y:S01]  /*65b0*/  FFMA.FTZ R163, R166, UR14, -R193 ;  /* 0x0000000ea6a37c23 */ /* 0x000fe200080108c1 */
[----:B0-----:R-:W-:Y:S01]  /*65c0*/  FADD.FTZ R158, R156, R7 ;  /* 0x000000079c9e7221 */ /* 0x001fe20000010000 */
[--C-:B------:R-:W-:Y:S01]  /*65d0*/  FFMA.FTZ R189, R200, UR14, -R193.reuse ;  /* 0x0000000ec8bd7c23 */ /* 0x100fe200080108c1 */
[--C-:B------:R-:W-:Y:S01]  /*65e0*/  FFMA.FTZ R192, R167, UR14, -R193.reuse ;  /* 0x0000000ea7c07c23 */ /* 0x100fe200080108c1 */
[----:B------:R-:W-:Y:S01]  /*65f0*/  MUFU.EX2 R172, R172 ;  /* 0x000000ac00ac7308 */ /* 0x000fe20000000800 */
[----:B-----5:R-:W-:Y:S01]  /*6600*/  FADD.FTZ R7, R21, R158 ;  /* 0x0000009e15077221 */ /* 0x020fe20000010000 */
[--C-:B------:R-:W-:Y:S01]  /*6610*/  FFMA.FTZ R171, R171, UR14, -R193.reuse ;  /* 0x0000000eabab7c23 */ /* 0x100fe200080108c1 */
[--C-:B------:R-:W-:Y:S01]  /*6620*/  FFMA.FTZ R167, R178, UR14, -R193.reuse ;  /* 0x0000000eb2a77c23 */ /* 0x100fe200080108c1 */
[----:B------:R-:W-:Y:S01]  /*6630*/  FFMA.FTZ R174, R174, UR14, -R193 ;  /* 0x0000000eaeae7c23 */ /* 0x000fe200080108c1 */
[----:B------:R-:W-:Y:S01]  /*6640*/  FADD.FTZ R158, R20, R7 ;  /* 0x00000007149e7221 */ /* 0x000fe20000010000 */
[--C-:B------:R-:W-:Y:S01]  /*6650*/  FFMA.FTZ R175, R175, UR14, -R193.reuse ;  /* 0x0000000eafaf7c23 */ /* 0x100fe200080108c1 */
[--C-:B------:R-:W-:Y:S01]  /*6660*/  FFMA.FTZ R179, R179, UR14, -R193.reuse ;  /* 0x0000000eb3b37c23 */ /* 0x100fe200080108c1 */
[----:B------:R-:W0:Y:S01]  /*6670*/  MUFU.EX2 R173, R173 ;  /* 0x000000ad00ad7308 */ /* 0x000e220000000800 */
[----:B--2---:R-:W-:Y:S01]  /*6680*/  FADD.FTZ R7, R23, R158 ;  /* 0x0000009e17077221 */ /* 0x004fe20000010000 */
[--C-:B------:R-:W-:Y:S01]  /*6690*/  FFMA.FTZ R182, R182, UR14, -R193.reuse ;  /* 0x0000000eb6b67c23 */ /* 0x100fe200080108c1 */
[--C-:B------:R-:W-:Y:S01]  /*66a0*/  FFMA.FTZ R183, R183, UR14, -R193.reuse ;  /* 0x0000000eb7b77c23 */ /* 0x100fe200080108c1 */
[----:B------:R-:W-:Y:S01]  /*66b0*/  FFMA.FTZ R186, R186, UR14, -R193 ;  /* 0x0000000ebaba7c23 */ /* 0x000fe200080108c1 */
[----:B------:R-:W-:Y:S01]  /*66c0*/  FADD.FTZ R158, R160, R7 ;  /* 0x00000007a09e7221 */ /* 0x000fe20000010000 */
[--C-:B------:R-:W-:Y:S01]  /*66d0*/  FFMA.FTZ R187, R187, UR14, -R193.reuse ;  /* 0x0000000ebbbb7c23 */ /* 0x100fe200080108c1 */
[--C-:B------:R-:W-:Y:S01]  /*66e0*/  FFMA.FTZ R190, R190, UR14, -R193.reuse ;  /* 0x0000000ebebe7c23 */ /* 0x100fe200080108c1 */
[----:B------:R-:W-:Y:S01]  /*66f0*/  MUFU.EX2 R176, R176 ;  /* 0x000000b000b07308 */ /* 0x000fe20000000800 */
[----:B------:R-:W-:Y:S01]  /*6700*/  FADD.FTZ R7, R153, R158 ;  /* 0x0000009e99077221 */ /* 0x000fe20000010000 */
[----:B------:R-:W-:Y:S01]  /*6710*/  FSEL R158, R9, RZ, P0 ;  /* 0x000000ff099e7208 */ /* 0x000fe20000000000 */
[--C-:B------:R-:W-:Y:S01]  /*6720*/  FFMA.FTZ R191, R191, UR14, -R193.reuse ;  /* 0x0000000ebfbf7c23 */ /* 0x100fe200080108c1 */
[----:B------:R-:W-:Y:S01]  /*6730*/  FFMA.FTZ R194, R194, UR14, -R193 ;  /* 0x0000000ec2c27c23 */ /* 0x000fe200080108c1 */
[----:B------:R-:W-:Y:S01]  /*6740*/  FADD.FTZ R162, R22, R7 ;  /* 0x0000000716a27221 */ /* 0x000fe20000010000 */
[----:B------:R-:W-:Y:S01]  /*6750*/  FFMA.FTZ R195, R195, UR14, -R193 ;  /* 0x0000000ec3c37c23 */ /* 0x000fe200080108c1 */
[----:B------:R-:W-:Y:S01]  /*6760*/  FADD.FTZ R7, -R158, R13 ;  /* 0x0000000d9e077221 */ /* 0x000fe20000010100 */
[----:B------:R-:W1:Y:S01]  /*6770*/  MUFU.EX2 R177, R177 ;  /* 0x000000b100b17308 */ /* 0x000e620000000800 */
[C---:B------:R-:W-:Y:S01]  /*6780*/  FADD.FTZ R197, R157.reuse, R162 ;  /* 0x000000a29dc57221 */ /* 0x040fe20000010000 */
[----:B------:R-:W-:Y:S01]  /*6790*/  F2FP.F16.F32.PACK_AB R162, R157, R22 ;  /* 0x000000169da2723e */ /* 0x000fe200000000ff */
[----:B------:R-:W-:Y:S01]  /*67a0*/  FFMA.FTZ R13, R170, UR14, -R193 ;  /* 0x0000000eaa0d7c23 */ /* 0x000fe200080108c1 */
[----:B0-----:R-:W-:Y:S01]  /*67b0*/  F2FP.F16.F32.PACK_AB R170, R173, R172 ;  /* 0x000000acadaa723e */ /* 0x001fe200000000ff */
[----:B------:R-:W-:Y:S01]  /*67c0*/  FADD.FTZ R158, R164, R197 ;  /* 0x000000c5a49e7221 */ /* 0x000fe20000010000 */
[--C-:B------:R-:W-:Y:S01]  /*67d0*/  FFMA.FTZ R198, R198, UR14, -R193.reuse ;  /* 0x0000000ec6c67c23 */ /* 0x100fe200080108c1 */
[----:B------:R-:W-:Y:S01]  /*67e0*/  FFMA.FTZ R193, R199, UR14, -R193 ;  /* 0x0000000ec7c17c23 */ /* 0x000fe200080108c1 */
[----:B------:R-:W-:Y:S01]  /*67f0*/  MUFU.EX2 R12, R196 ;  /* 0x000000c4000c7308 */ /* 0x000fe20000000800 */
[----:B------:R-:W-:Y:S01]  /*6800*/  FADD.FTZ R197, R161, R158 ;  /* 0x0000009ea1c57221 */ /* 0x000fe20000010000 */
[----:B------:R-:W-:-:S02]  /*6810*/  PLOP3.LUT P0, PT, PT, PT, UP0, 0x40, 0x0 ;  /* 0x000000000000781c */ /* 0x000fc40003f0e808 */
[----:B------:R-:W-:Y:S01]  /*6820*/  F2FP.F16.F32.PACK_AB R164, R161, R164 ;  /* 0x000000a4a1a4723e */ /* 0x000fe200000000ff */
[----:B------:R-:W-:Y:S01]  /*6830*/  FADD.FTZ R158, R14, R197 ;  /* 0x000000c50e9e7221 */ /* 0x000fe20000010000 */
[----:B------:R-:W-:Y:S02]  /*6840*/  F2FP.F16.F32.PACK_AB R160, R153, R160 ;  /* 0x000000a099a0723e */ /* 0x000fe400000000ff */
[----:B------:R-:W-:Y:S01]  /*6850*/  MUFU.EX2 R189, R189 ;  /* 0x000000bd00bd7308 */ /* 0x000fe20000000800 */
[----:B------:R-:W-:Y:S01]  /*6860*/  FADD.FTZ R197, R165, R158 ;  /* 0x0000009ea5c57221 */ /* 0x000fe20000010000 */
[----:B------:R-:W-:-:S03]  /*6870*/  F2FP.F16.F32.PACK_AB R156, R21, R156 ;  /* 0x0000009c159c723e */ /* 0x000fc600000000ff */
[----:B------:R-:W-:Y:S01]  /*6880*/  FADD.FTZ R158, R168, R197 ;  /* 0x000000c5a89e7221 */ /* 0x000fe20000010000 */
[C---:B------:R-:W-:Y:S02]  /*6890*/  F2FP.F16.F32.PACK_AB R168, R169.reuse, R168 ;  /* 0x000000a8a9a8723e */ /* 0x040fe400000000ff */
[----:B------:R-:W0:Y:S01]  /*68a0*/  MUFU.EX2 R180, R180 ;  /* 0x000000b400b47308 */ /* 0x000e220000000800 */
[----:B------:R-:W-:-:S04]  /*68b0*/  FADD.FTZ R197, R169, R158 ;  /* 0x0000009ea9c57221 */ /* 0x000fc80000010000 */
[----:B------:R-:W-:Y:S01]  /*68c0*/  FADD.FTZ R158, R172, R197 ;  /* 0x000000c5ac9e7221 */ /* 0x000fe20000010000 */
[----:B-1----:R-:W-:Y:S02]  /*68d0*/  F2FP.F16.F32.PACK_AB R172, R177, R176 ;  /* 0x000000b0b1ac723e */ /* 0x002fe400000000ff */
[----:B------:R-:W-:Y:S01]  /*68e0*/  MUFU.EX2 R155, R155 ;  /* 0x0000009b009b7308 */ /* 0x000fe20000000800 */
[----:B------:R-:W-:Y:S01]  /*68f0*/  FADD.FTZ R19, R173, R158 ;  /* 0x0000009ead137221 */ /* 0x000fe20000010000 */
[----:B------:R-:W-:-:S03]  /*6900*/  F2FP.F16.F32.PACK_AB R158, R23, R20 ;  /* 0x00000014179e723e */ /* 0x000fc600000000ff */
[----:B------:R-:W-:-:S03]  /*6910*/  FADD.FTZ R166, R176, R19 ;  /* 0x00000013b0a67221 */ /* 0x000fc60000010000 */
[----:B------:R-:W1:Y:S01]  /*6920*/  MUFU.EX2 R185, R185 ;  /* 0x000000b900b97308 */ /* 0x000e620000000800 */
[----:B------:R-:W-:Y:S01]  /*6930*/  FADD.FTZ R19, R177, R166 ;  /* 0x000000a6b1137221 */ /* 0x000fe20000010000 */
[----:B------:R-:W-:Y:S01]  /*6940*/  F2FP.F16.F32.PACK_AB R166, R165, R14 ;  /* 0x0000000ea5a6723e */ /* 0x000fe200000000ff */
[----:B------:R-:W-:Y:S01]  /*6950*/  FMUL.FTZ R14, R7, UR14 ;  /* 0x0000000e070e7c20 */ /* 0x000fe20008410000 */
[----:B0-----:R-:W-:Y:S01]  /*6960*/  F2FP.F16.F32.PACK_AB R153, R180, R189 ;  /* 0x000000bdb499723e */ /* 0x001fe200000000ff */
[----:B------:R-:W-:-:S03]  /*6970*/  FADD.FTZ R22, R12, R19 ;  /* 0x000000130c167221 */ /* 0x000fc60000010000 */
[----:B------:R-:W-:Y:S08]  /*6980*/  MUFU.EX2 R184, R184 ;  /* 0x000000b800b87308 */ /* 0x000ff00000000800 */
[----:B------:R-:W0:Y:S01]  /*6990*/  MUFU.EX2 R14, R14 ;  /* 0x0000000e000e7308 */ /* 0x000e220000000800 */
[----:B-1----:R-:W-:-:S07]  /*69a0*/  FADD.FTZ R7, R185, R22 ;  /* 0x00000016b9077221 */ /* 0x002fce0000010000 */
[----:B------:R-:W1:Y:S08]  /*69b0*/  MUFU.EX2 R159, R159 ;  /* 0x0000009f009f7308 */ /* 0x000e700000000800 */
[----:B------:R-:W2:Y:S01]  /*69c0*/  MUFU.EX2 R188, R188 ;  /* 0x000000bc00bc7308 */ /* 0x000ea20000000800 */
[----:B0-----:R-:W-:Y:S01]  /*69d0*/  FFMA.FTZ R19, R14, R6, R189 ;  /* 0x000000060e137223 */ /* 0x001fe200000100bd */
[-C--:B------:R-:W-:Y:S01]  /*69e0*/  FMUL.FTZ R26, R26, R14.reuse ;  /* 0x0000000e1a1a7220 */ /* 0x080fe20000410000 */
[-C--:B------:R-:W-:Y:S01]  /*69f0*/  FMUL.FTZ R27, R27, R14.reuse ;  /* 0x0000000e1b1b7220 */ /* 0x080fe20000410000 */
[-C--:B------:R-:W-:Y:S01]  /*6a00*/  FMUL.FTZ R30, R30, R14.reuse ;  /* 0x0000000e1e1e7220 */ /* 0x080fe20000410000 */
[----:B------:R-:W-:Y:S01]  /*6a10*/  FADD.FTZ R6, R180, R19 ;  /* 0x00000013b4067221 */ /* 0x000fe20000010000 */
[-C--:B------:R-:W-:Y:S01]  /*6a20*/  FMUL.FTZ R31, R31, R14.reuse ;  /* 0x0000000e1f1f7220 */ /* 0x080fe20000410000 */
[-C--:B------:R-:W-:Y:S01]  /*6a30*/  FMUL.FTZ R34, R34, R14.reuse ;  /* 0x0000000e22227220 */ /* 0x080fe20000410000 */
[----:B------:R-:W0:Y:S01]  /*6a40*/  MUFU.EX2 R163, R163 ;  /* 0x000000a300a37308 */ /* 0x000e220000000800 */
[----:B------:R-:W-:Y:S01]  /*6a50*/  FADD.FTZ R19, R155, R6 ;  /* 0x000000069b137221 */ /* 0x000fe20000010000 */
[----:B------:R-:W-:Y:S01]  /*6a60*/  F2FP.F16.F32.PACK_AB R155, R184, R155 ;  /* 0x0000009bb89b723e */ /* 0x000fe200000000ff */
[-C--:B------:R-:W-:Y:S01]  /*6a70*/  FMUL.FTZ R35, R35, R14.reuse ;  /* 0x0000000e23237220 */ /* 0x080fe20000410000 */
[-C--:B------:R-:W-:Y:S01]  /*6a80*/  FMUL.FTZ R38, R38, R14.reuse ;  /* 0x0000000e26267220 */ /* 0x080fe20000410000 */
[----:B------:R-:W-:Y:S01]  /*6a90*/  FADD.FTZ R22, R184, R19 ;  /* 0x00000013b8167221 */ /* 0x000fe20000010000 */
[-C--:B------:R-:W-:Y:S01]  /*6aa0*/  FMUL.FTZ R39, R39, R14.reuse ;  /* 0x0000000e27277220 */ /* 0x080fe20000410000 */
[-C--:B------:R-:W-:Y:S01]  /*6ab0*/  FMUL.FTZ R42, R42, R14.reuse ;  /* 0x0000000e2a2a7220 */ /* 0x080fe20000410000 */
[----:B------:R-:W3:Y:S01]  /*6ac0*/  MUFU.EX2 R192, R192 ;  /* 0x000000c000c07308 */ /* 0x000ee20000000800 */
[----:B-1----:R-:W-:Y:S01]  /*6ad0*/  FADD.FTZ R19, R159, R22 ;  /* 0x000000169f137221 */ /* 0x002fe20000010000 */
[----:B--2---:R-:W-:Y:S01]  /*6ae0*/  F2FP.F16.F32.PACK_AB R157, R188, R159 ;  /* 0x0000009fbc9d723e */ /* 0x004fe200000000ff */
[-C--:B------:R-:W-:Y:S01]  /*6af0*/  FMUL.FTZ R43, R43, R14.reuse ;  /* 0x0000000e2b2b7220 */ /* 0x080fe20000410000 */
[-C--:B------:R-:W-:Y:S01]  /*6b00*/  FMUL.FTZ R46, R46, R14.reuse ;  /* 0x0000000e2e2e7220 */ /* 0x080fe20000410000 */
[----:B------:R-:W-:Y:S01]  /*6b10*/  FADD.FTZ R22, R188, R19 ;  /* 0x00000013bc167221 */ /* 0x000fe20000010000 */
[-C--:B------:R-:W-:Y:S01]  /*6b20*/  FMUL.FTZ R47, R47, R14.reuse ;  /* 0x0000000e2f2f7220 */ /* 0x080fe20000410000 */
[-C--:B------:R-:W-:Y:S01]  /*6b30*/  FMUL.FTZ R50, R50, R14.reuse ;  /* 0x0000000e32327220 */ /* 0x080fe20000410000 */
[----:B------:R-:W1:Y:S01]  /*6b40*/  MUFU.EX2 R13, R13 ;  /* 0x0000000d000d7308 */ /* 0x000e620000000800 */
        /* <DEDUP_REMOVED lines=8> */
[C---:B---3--:R-:W-:Y:S01]  /*6bd0*/  FADD.FTZ R176, R192.reuse, R19 ;  /* 0x00000013c0b07221 */ /* 0x048fe20000010000 */
[----:B------:R-:W-:Y:S01]  /*6be0*/  F2FP.F16.F32.PACK_AB R159, R192, R163 ;  /* 0x000000a3c09f723e */ /* 0x000fe200000000ff */
[-C--:B------:R-:W-:Y:S01]  /*6bf0*/  FMUL.FTZ R63, R63, R14.reuse ;  /* 0x0000000e3f3f7220 */ /* 0x080fe20000410000 */
[-C--:B------:R-:W-:Y:S01]  /*6c00*/  FMUL.FTZ R66, R66, R14.reuse ;  /* 0x0000000e42427220 */ /* 0x080fe20000410000 */
[-C--:B------:R-:W-:Y:S01]  /*6c10*/  FMUL.FTZ R67, R67, R14.reuse ;  /* 0x0000000e43437220 */ /* 0x080fe20000410000 */
[-C--:B------:R-:W-:Y:S01]  /*6c20*/  FMUL.FTZ R70, R70, R14.reuse ;  /* 0x0000000e46467220 */ /* 0x080fe20000410000 */
[-C--:B------:R-:W-:Y:S01]  /*6c30*/  FMUL.FTZ R71, R71, R14.reuse ;  /* 0x0000000e47477220 */ /* 0x080fe20000410000 */
[----:B------:R2:W3:Y:S01]  /*6c40*/  MUFU.EX2 R15, R174 ;  /* 0x000000ae000f7308 */ /* 0x0004e20000000800 */
[----:B-1----:R-:W-:Y:S01]  /*6c50*/  FADD.FTZ R19, R13, R176 ;  /* 0x000000b00d137221 */ /* 0x002fe20000010000 */
[-C--:B------:R-:W-:Y:S01]  /*6c60*/  FMUL.FTZ R74, R74, R14.reuse ;  /* 0x0000000e4a4a7220 */ /* 0x080fe20000410000 */
[-C--:B------:R-:W-:Y:S01]  /*6c70*/  FMUL.FTZ R75, R75, R14.reuse ;  /* 0x0000000e4b4b7220 */ /* 0x080fe20000410000 */
[-C--:B------:R-:W-:Y:S01]  /*6c80*/  FMUL.FTZ R78, R78, R14.reuse ;  /* 0x0000000e4e4e7220 */ /* 0x080fe20000410000 */
[-C--:B------:R-:W-:Y:S01]  /*6c90*/  FMUL.FTZ R79, R79, R14.reuse ;  /* 0x0000000e4f4f7220 */ /* 0x080fe20000410000 */
[-C--:B------:R-:W-:Y:S01]  /*6ca0*/  FMUL.FTZ R82, R82, R14.reuse ;  /* 0x0000000e52527220 */ /* 0x080fe20000410000 */
[----:B------:R-:W-:Y:S01]  /*6cb0*/  FMUL.FTZ R83, R83, R14 ;  /* 0x0000000e53537220 */ /* 0x000fe20000410000 */
[----:B------:R-:W1:Y:S01]  /*6cc0*/  MUFU.EX2 R20, R175 ;  /* 0x000000af00147308 */ /* 0x000e620000000800 */
[----:B--2---:R-:W-:Y:S01]  /*6cd0*/  F2FP.F16.F32.PACK_AB R174, R185, R12 ;  /* 0x0000000cb9ae723e */ /* 0x004fe200000000ff */
[C---:B0-----:R-:W-:Y:S01]  /*6ce0*/  FADD.FTZ R176, R178.reuse, R19 ;  /* 0x00000013b2b07221 */ /* 0x041fe20000010000 */
[----:B------:R-:W-:Y:S01]  /*6cf0*/  F2FP.F16.F32.PACK_AB R161, R178, R13 ;  /* 0x0000000db2a1723e */ /* 0x000fe200000000ff */
[-C--:B------:R-:W-:Y:S01]  /*6d00*/  FMUL.FTZ R86, R86, R14.reuse ;  /* 0x0000000e56567220 */ /* 0x080fe20000410000 */
[-C--:B------:R-:W-:Y:S01]  /*6d10*/  FMUL.FTZ R87, R87, R14.reuse ;  /* 0x0000000e57577220 */ /* 0x080fe20000410000 */
[-C--:B------:R-:W-:Y:S01]  /*6d20*/  FMUL.FTZ R90, R90, R14.reuse ;  /* 0x0000000e5a5a7220 */ /* 0x080fe20000410000 */
[-C--:B------:R-:W-:Y:S01]  /*6d30*/  FMUL.FTZ R91, R91, R14.reuse ;  /* 0x0000000e5b5b7220 */ /* 0x080fe20000410000 */
[----:B------:R-:W0:Y:S01]  /*6d40*/  MUFU.EX2 R165, R167 ;  /* 0x000000a700a57308 */ /* 0x000e220000000800 */
[----:B---3--:R-:W-:Y:S01]  /*6d50*/  FADD.FTZ R19, R15, R176 ;  /* 0x000000b00f137221 */ /* 0x008fe20000010000 */
[-C--:B------:R-:W-:Y:S01]  /*6d60*/  FMUL.FTZ R94, R94, R14.reuse ;  /* 0x0000000e5e5e7220 */ /* 0x080fe20000410000 */
[-C--:B------:R-:W-:Y:S01]  /*6d70*/  FMUL.FTZ R95, R95, R14.reuse ;  /* 0x0000000e5f5f7220 */ /* 0x080fe20000410000 */
[-C--:B------:R-:W-:Y:S01]  /*6d80*/  FMUL.FTZ R98, R98, R14.reuse ;  /* 0x0000000e62627220 */ /* 0x080fe20000410000 */
[-C--:B------:R-:W-:Y:S01]  /*6d90*/  FMUL.FTZ R99, R99, R14.reuse ;  /* 0x0000000e63637220 */ /* 0x080fe20000410000 */
[-C--:B------:R-:W-:Y:S01]  /*6da0*/  FMUL.FTZ R102, R102, R14.reuse ;  /* 0x0000000e66667220 */ /* 0x080fe20000410000 */
[-C--:B------:R-:W-:Y:S01]  /*6db0*/  FMUL.FTZ R103, R103, R14.reuse ;  /* 0x0000000e67677220 */ /* 0x080fe20000410000 */
[----:B------:R-:W2:Y:S01]  /*6dc0*/  MUFU.EX2 R12, R179 ;  /* 0x000000b3000c7308 */ /* 0x000ea20000000800 */
[----:B-1----:R-:W-:Y:S01]  /*6dd0*/  F2FP.F16.F32.PACK_AB R163, R20, R15 ;  /* 0x0000000f14a3723e */ /* 0x002fe200000000ff */
[-C--:B------:R-:W-:Y:S01]  /*6de0*/  FMUL.FTZ R106, R106, R14.reuse ;  /* 0x0000000e6a6a7220 */ /* 0x080fe20000410000 */
[-C--:B------:R-:W-:Y:S01]  /*6df0*/  FMUL.FTZ R107, R107, R14.reuse ;  /* 0x0000000e6b6b7220 */ /* 0x080fe20000410000 */
[-C--:B------:R-:W-:Y:S01]  /*6e00*/  FMUL.FTZ R110, R110, R14.reuse ;  /* 0x0000000e6e6e7220 */ /* 0x080fe20000410000 */
[-C--:B------:R-:W-:Y:S01]  /*6e10*/  FMUL.FTZ R111, R111, R14.reuse ;  /* 0x0000000e6f6f7220 */ /* 0x080fe20000410000 */
[-C--:B------:R-:W-:Y:S01]  /*6e20*/  FMUL.FTZ R114, R114, R14.reuse ;  /* 0x0000000e72727220 */ /* 0x080fe20000410000 */
[-C--:B------:R-:W-:Y:S01]  /*6e30*/  FMUL.FTZ R115, R115, R14.reuse ;  /* 0x0000000e73737220 */ /* 0x080fe20000410000 */
[----:B------:R1:W3:Y:S01]  /*6e40*/  MUFU.EX2 R167, R182 ;  /* 0x000000b600a77308 */ /* 0x0002e20000000800 */
        /* <DEDUP_REMOVED lines=8> */
[----:B-1----:R-:W-:Y:S01]  /*6ed0*/  FADD.FTZ R182, R20, R19 ;  /* 0x0000001314b67221 */ /* 0x002fe20000010000 */
[-C--:B------:R-:W-:Y:S01]  /*6ee0*/  FMUL.FTZ R131, R131, R14.reuse ;  /* 0x0000000e83837220 */ /* 0x080fe20000410000 */
[-C--:B------:R-:W-:Y:S01]  /*6ef0*/  FMUL.FTZ R134, R134, R14.reuse ;  /* 0x0000000e86867220 */ /* 0x080fe20000410000 */
[-C--:B------:R-:W-:Y:S01]  /*6f00*/  FMUL.FTZ R135, R135, R14.reuse ;  /* 0x0000000e87877220 */ /* 0x080fe20000410000 */
[----:B0-----:R-:W-:Y:S01]  /*6f10*/  FADD.FTZ R19, R165, R182 ;  /* 0x000000b6a5137221 */ /* 0x001fe20000010000 */
[----:B--2---:R-:W-:Y:S01]  /*6f20*/  F2FP.F16.F32.PACK_AB R165, R12, R165 ;  /* 0x000000a50ca5723e */ /* 0x004fe200000000ff */
[-C--:B------:R-:W-:Y:S01]  /*6f30*/  FMUL.FTZ R138, R138, R14.reuse ;  /* 0x0000000e8a8a7220 */ /* 0x080fe20000410000 */
[----:B------:R4:W0:Y:S01]  /*6f40*/  MUFU.EX2 R169, R186 ;  /* 0x000000ba00a97308 */ /* 0x0008220000000800 */
[----:B------:R-:W-:Y:S01]  /*6f50*/  FADD.FTZ R182, R12, R19 ;  /* 0x000000130cb67221 */ /* 0x000fe20000010000 */
[-C--:B------:R-:W-:Y:S01]  /*6f60*/  FMUL.FTZ R139, R139, R14.reuse ;  /* 0x0000000e8b8b7220 */ /* 0x080fe20000410000 */
[-C--:B------:R-:W-:Y:S01]  /*6f70*/  FMUL.FTZ R142, R142, R14.reuse ;  /* 0x0000000e8e8e7220 */ /* 0x080fe20000410000 */
[-C--:B------:R-:W-:Y:S01]  /*6f80*/  FMUL.FTZ R143, R143, R14.reuse ;  /* 0x0000000e8f8f7220 */ /* 0x080fe20000410000 */
[----:B---3--:R-:W-:Y:S01]  /*6f90*/  FADD.FTZ R19, R167, R182 ;  /* 0x000000b6a7137221 */ /* 0x008fe20000010000 */
[-C--:B------:R-:W-:Y:S01]  /*6fa0*/  FMUL.FTZ R146, R146, R14.reuse ;  /* 0x0000000e92927220 */ /* 0x080fe20000410000 */
[-C--:B------:R-:W-:Y:S01]  /*6fb0*/  FMUL.FTZ R147, R147, R14.reuse ;  /* 0x0000000e93937220 */ /* 0x080fe20000410000 */
[----:B------:R-:W1:Y:S01]  /*6fc0*/  MUFU.EX2 R22, R187 ;  /* 0x000000bb00167308 */ /* 0x000e620000000800 */
[C---:B----4-:R-:W-:Y:S01]  /*6fd0*/  FADD.FTZ R186, R6.reuse, R19 ;  /* 0x0000001306ba7221 */ /* 0x050fe20000010000 */
[----:B------:R-:W-:Y:S01]  /*6fe0*/  F2FP.F16.F32.PACK_AB R167, R6, R167 ;  /* 0x000000a706a7723e */ /* 0x000fe200000000ff */
[-C--:B------:R-:W-:Y:S01]  /*6ff0*/  FMUL.FTZ R150, R150, R14.reuse ;  /* 0x0000000e96967220 */ /* 0x080fe20000410000 */
[----:B------:R-:W-:-:S04]  /*7000*/  FMUL.FTZ R151, R151, R14 ;  /* 0x0000000e97977220 */ /* 0x000fc80000410000 */
        /* <DEDUP_REMOVED lines=11> */
[----:B-1----:R-:W-:-:S07]  /*70c0*/  FADD.FTZ R19, R173, R190 ;  /* 0x000000bead137221 */ /* 0x002fce0000010000 */
[----:B------:R-:W1:Y:S01]  /*70d0*/  MUFU.EX2 R186, R193 ;  /* 0x000000c100ba7308 */ /* 0x000e620000000800 */
[C---:B--2---:R-:W-:Y:S01]  /*70e0*/  FADD.FTZ R178, R182.reuse, R19 ;  /* 0x00000013b6b27221 */ /* 0x044fe20000010000 */
[----:B------:R-:W-:-:S03]  /*70f0*/  F2FP.F16.F32.PACK_AB R173, R182, R173 ;  /* 0x000000adb6ad723e */ /* 0x000fc600000000ff */
[----:B0-----:R-:W-:-:S04]  /*7100*/  FADD.FTZ R13, R175, R178 ;  /* 0x000000b2af0d7221 */ /* 0x001fc80000010000 */
[C---:B-1----:R-:W-:Y:S01]  /*7110*/  FADD.FTZ R6, R186.reuse, R13 ;  /* 0x0000000dba067221 */ /* 0x042fe20000010000 */
[----:B------:R-:W-:Y:S01]  /*7120*/  F2FP.F16.F32.PACK_AB R175, R186, R175 ;  /* 0x000000afbaaf723e */ /* 0x000fe200000000ff */
[----:B------:R-:W-:Y:S06]  /*7130*/  @P0 BRA `(.L_x_1987) ;  /* 0x0000000000040947 */ /* 0x000fec0003800000 */
[----:B------:R-:W-:Y:S01]  /*7140*/  BPT.TRAP 0x1 ;  /* 0x000000040000795c */ /* 0x000fe20000300000 */
.L_x_1987:
[----:B------:R-:W-:Y:S01]  /*7150*/  PLOP3.LUT P1, PT, PT, PT, UP0, 0x40, 0x0 ;  /* 0x000000000000781c */ /* 0x000fe20003f2e808 */
[----:B------:R0:W1:-:S12]  /*7160*/  SYNCS.PHASECHK.TRANS64.TRYWAIT P0, [UR30+0x22850], R10 ;  /* 0x0228500aff0075a7 */ /* 0x000058000800015e */
[----:B0-----:R-:W-:Y:S05]  /*7170*/  @P1 BRA `(.L_x_1988) ;  /* 0x0000000000041947 */ /* 0x001fea0003800000 */
[----:B------:R-:W-:Y:S01]  /*7180*/  BPT.TRAP 0x1 ;  /* 0x000000040000795c */ /* 0x000fe20000300000 */
.L_x_1988:
[----:B-1----:R-:W-:Y:S05]  /*7190*/  @P0 BRA `(.L_x_1989) ;  /* 0x0000000000080947 */ /* 0x002fea0003800000 */
[----:B------:R-:W0:Y:S02]  /*71a0*/  SYNCS.PHASECHK.TRANS64.TRYWAIT P0, [UR30+0x22850], R10 ;  /* 0x0228500aff0075a7 */ /* 0x000e24000800015e */
[----:B0-----:R-:W-:Y:S05]  /*71b0*/  @!P0 BRA `(.L_x_1990) ;  /* 0x000000bc00e08947 */ /* 0x001fea0003800000 */
.L_x_1989:
[----:B------:R1:W-:Y:S01]  /*71c0*/  BAR.SYNC.DEFER_BLOCKING R5, 0x100 ;  /* 0x000400050000751d */ /* 0x0003e20000010000 */
[----:B------:R-:W-:Y:S01]  /*71d0*/  UIMAD UR18, UR24, 0xc00, UR6 ;  /* 0x00000c00181278a4 */ /* 0x000fe2000f8e0206 */
[----:B------:R-:W-:-:S04]  /*71e0*/  PLOP3.LUT P0, PT, PT, PT, UP0, 0x40, 0x0 ;  /* 0x000000000000781c */ /* 0x000fc80003f0e808 */
[----:B------:R-:W-:Y:S02]  /*71f0*/  UMOV UR11, 0x40000040 ;  /* 0x40000040000b7882 */ /* 0x000fe40000000000 */
[----:B------:R-:W-:Y:S01]  /*7200*/  UMOV UR10, UR18 ;  /* 0x00000012000a7c82 */ /* 0x000fe20008000000 */
        /* <DEDUP_REMOVED lines=35> */
.L_x_1991:
[----:B------:R-:W-:Y:S01]  /*7440*/  UIADD3 UR30, UR30, 0x22860, URZ ;  /* 0x000228601e1e7890 */ /* 0x000fe2000fffe03f */
[C---:B------:R-:W-:Y:S01]  /*7450*/  ISETP.GT.AND P0, PT, R11.reuse, UR27, PT ;  /* 0x0000001b0b007c0c */ /* 0x040fe2000bf04270 */
[----:B------:R-:W-:Y:S02]  /*7460*/  VIADD R11, R11, 0xffffffff ;  /* 0xffffffff0b0b7836 */ /* 0x000fe40000000000 */
[----:B------:R-:W-:Y:S01]  /*7470*/  UPRMT UR30, UR5, 0x654, UR30 ;  /* 0x00000654051e7896 */ /* 0x000fe2000800001e */
[----:B0-----:R-:W-:Y:S02]  /*7480*/  IMAD.MOV.U32 R13, RZ, RZ, R9 ;  /* 0x000000ffff0d7224 */ /* 0x001fe400078e0009 */
[----:B------:R-:W-:-:S06]  /*7490*/  IMAD.MOV.U32 R12, RZ, RZ, R8 ;  /* 0x000000ffff0c7224 */ /* 0x000fcc00078e0008 */
[----:B------:R-:W-:Y:S01]  /*74a0*/  SYNCS.ARRIVE.TRANS64.RED.A1T0 RZ, [UR30], RZ ;  /* 0x000000ffffff79a7 */ /* 0x000fe2000810041e */
[----:B------:R-:W-:Y:S05]  /*74b0*/  @P0 BRA `(.L_x_1992) ;  /* 0xffffffd000040947 */ /* 0x000fea000383ffff */
.L_x_1973:
[----:B------:R-:W-:Y:S01]  /*74c0*/  UISETP.NE.AND UP2, UPT, UR40, URZ, UPT ;  /* 0x0000003f2800728c */ /* 0x000fe2000bf45270 */
[----:B------:R-:W-:Y:S01]  /*74d0*/  R2UR UR22, R18 ;  /* 0x00000000121672ca */ /* 0x000fe200000e0000 */
[----:B------:R-:W-:Y:S02]  /*74e0*/  UISETP.NE.AND UP1, UPT, UR43, URZ, UPT ;  /* 0x0000003f2b00728c */ /* 0x000fe4000bf25270 */
[----:B------:R-:W-:Y:S02]  /*74f0*/  UIADD3 UR26, UR26, 0x7f, URZ ;  /* 0x0000007f1a1a7890 */ /* 0x000fe4000fffe03f */
[----:B------:R-:W-:Y:S02]  /*7500*/  UIADD3 UR18, -UR15, 0x1, URZ ;  /* 0x000000010f127890 */ /* 0x000fe4000fffe13f */
[----:B------:R-:W-:Y:S01]  /*7510*/  PLOP3.LUT P0, PT, PT, PT, UP1, 0x40, 0x0 ;  /* 0x000000000000781c */ /* 0x000fe20003f0e818 */
[----:B------:R-:W-:Y:S02]  /*7520*/  ULDC UR19, c[0x0][0x2f0] ;  /* 0x0000bc0000137ab9 */ /* 0x000fe40000000800 */
[----:B------:R-:W-:Y:S01]  /*7530*/  @UP2 ULDC UR10, c[0x0][0x44c] ;  /* 0x00011300000a2ab9 */ /* 0x000fe20000000800 */
[----:B------:R-:W-:Y:S01]  /*7540*/  @UP2 ULDC UR23, c[0x0][0x450] ;  /* 0x0001140000172ab9 */ /* 0x000fe20000000800 */
[----:B------:R-:W-:-:S02]  /*7550*/  UIMAD.WIDE.U32 UR10, UR26, UR10, URZ ;  /* 0x0000000a1a0a72a5 */ /* 0x000fc4000f8e003f */
[----:B------:R-:W-:Y:S01]  /*7560*/  UMOV UR15, UR26 ;  /* 0x0000001a000f7c82 */ /* 0x000fe20008000000 */
[----:B------:R-:W-:Y:S02]  /*7570*/  UIMAD UR18, UR22, UR19, UR18 ;  /* 0x00000013161272a4 */ /* 0x000fe4000f8e0212 */
[----:B------:R-:W-:-:S04]  /*7580*/  @UP2 USHF.R.U32.HI UR15, URZ, UR23, UR11 ;  /* 0x000000173f0f2299 */ /* 0x000fc8000801160b */
[----:B------:R-:W-:-:S03]  /*7590*/  UIADD3 UR15, UR18, UR15, URZ ;  /* 0x0000000f120f7290 */ /* 0x000fc6000fffe03f */
[----:B------:R-:W-:Y:S02]  /*75a0*/  ULDC UR18, c[0x0][0x9dc] ;  /* 0x0002770000127ab9 */ /* 0x000fe40000000800 */
[----:B------:R-:W-:Y:S01]  /*75b0*/  UIADD3 UR18, UR15, -UR18, URZ ;  /* 0x800000120f127290 */ /* 0x000fe2000fffe03f */
[----:B------:R-:W-:Y:S11]  /*75c0*/  @P0 BRA `(.L_x_1993) ;  /* 0x00000000004c0947 */ /* 0x000ff60003800000 */
[----:B------:R-:W-:-:S06]  /*75d0*/  UISETP.GT.AND UP1, UPT, UR15, -0x1, UPT ;  /* 0xffffffff0f00788c */ /* 0x000fcc000bf24270 */
[----:B------:R-:W-:-:S13]  /*75e0*/  PLOP3.LUT P0, PT, PT, PT, UP1, 0x80, 0x0 ;  /* 0x000000000000781c */ /* 0x000fda0003f0f018 */
[----:B------:R-:W-:Y:S05]  /*75f0*/  @P0 BRA `(.L_x_1994) ;  /* 0x0000000000200947 */ /* 0x000fea0003800000 */
[----:B------:R-:W-:Y:S01]  /*7600*/  ULDC UR19, c[0x0][0x9e4] ;  /* 0x0002790000137ab9 */ /* 0x000fe20000000800 */
[----:B------:R-:W-:Y:S02]  /*7610*/  ULOP3.LUT UR15, URZ, UR15, URZ, 0x33, !UPT ;  /* 0x0000000f3f0f7292 */ /* 0x000fe4000f8e333f */
[----:B------:R-:W-:-:S11]  /*7620*/  UISETP.NE.AND UP1, UPT, UR19, 0x1, UPT ;  /* 0x000000011300788c */ /* 0x000fd6000bf25270 */
[----:B------:R-:W-:Y:S02]  /*7630*/  @UP1 ULDC.64 UR22, c[0x0][0x9e8] ;  /* 0x00027a0000161ab9 */ /* 0x000fe40000000a00 */
[----:B------:R-:W-:-:S04]  /*7640*/  UIMAD.WIDE.U32 UR10, UR15, UR22, URZ ;  /* 0x000000160f0a72a5 */ /* 0x000fc8000f8e003f */
[----:B------:R-:W-:-:S04]  /*7650*/  @UP1 USHF.R.U32.HI UR15, URZ, UR23, UR11 ;  /* 0x000000173f0f1299 */ /* 0x000fc8000801160b */
[----:B------:R-:W-:Y:S01]  /*7660*/  ULOP3.LUT UR15, URZ, UR15, URZ, 0x33, !UPT ;  /* 0x0000000f3f0f7292 */ /* 0x000fe2000f8e333f */
[----:B------:R-:W-:Y:S11]  /*7670*/  BRA `(.L_x_1995) ;  /* 0x0000000000147947 */ /* 0x000ff60003800000 */
.L_x_1994:
[----:B------:R-:W-:Y:S02]  /*7680*/  ULDC UR19, c[0x0][0x9e4] ;  /* 0x0002790000137ab9 */ /* 0x000fe40000000800 */
[----:B------:R-:W-:-:S11]  /*7690*/  UISETP.NE.AND UP1, UPT, UR19, 0x1, UPT ;  /* 0x000000011300788c */ /* 0x000fd6000bf25270 */
[----:B------:R-:W-:Y:S02]  /*76a0*/  @UP1 ULDC.64 UR22, c[0x0][0x9e8] ;  /* 0x00027a0000161ab9 */ /* 0x000fe40000000a00 */
[----:B------:R-:W-:-:S04]  /*76b0*/  UIMAD.WIDE.U32 UR10, UR15, UR22, URZ ;  /* 0x000000160f0a72a5 */ /* 0x000fc8000f8e003f */
[----:B------:R-:W-:-:S12]  /*76c0*/  @UP1 USHF.R.U32.HI UR15, URZ, UR23, UR11 ;  /* 0x000000173f0f1299 */ /* 0x000fd8000801160b */
.L_x_1995:
[----:B------:R-:W-:-:S04]  /*76d0*/  UIMAD UR15, UR15, UR19, URZ ;  /* 0x000000130f0f72a4 */ /* 0x000fc8000f8e023f */
[----:B------:R-:W-:-:S04]  /*76e0*/  UISETP.LT.AND UP1, UPT, UR18, UR15, UPT ;  /* 0x0000000f1200728c */ /* 0x000fc8000bf21270 */
[----:B------:R-:W-:-:S12]  /*76f0*/  USEL UR18, UR18, UR15, !UP1 ;  /* 0x0000000f12127287 */ /* 0x000fd8000c800000 */
.L_x_1993:
[----:B------:R-:W-:-:S04]  /*7700*/  UIADD3 UR10, UR18, 0x5f, URZ ;  /* 0x0000005f120a7890 */ /* 0x000fc8000fffe03f */
[----:B------:R-:W-:-:S04]  /*7710*/  UIMAD.WIDE UR10, UR10, 0x2aaaaaab, URZ ;  /* 0x2aaaaaab0a0a78a5 */ /* 0x000fc8000f8e023f */
[----:B------:R-:W-:-:S04]  /*7720*/  USHF.R.U32.HI UR10, URZ, 0x1f, UR11 ;  /* 0x0000001f3f0a7899 */ /* 0x000fc8000801160b */
[----:B------:R-:W-:-:S04]  /*7730*/  ULEA.HI.SX32 UR10, UR11, UR10, 0x1c ;  /* 0x0000000a0b0a7291 */ /* 0x000fc8000f8fe23f */
[----:B------:R-:W-:-:S04]  /*7740*/  UISETP.LT.AND UP1, UPT, UR39, UR10, UPT ;  /* 0x0000000a2700728c */ /* 0x000fc8000bf21270 */
[----:B------:R-:W-:-:S06]  /*7750*/  USEL UR26, UR39, UR10, !UP1 ;  /* 0x0000000a271a7287 */ /* 0x000fcc000c800000 */
[----:B------:R-:W-:-:S13]  /*7760*/  ISETP.GE.AND P0, PT, R11, UR26, PT ;  /* 0x0000001a0b007c0c */ /* 0x000fda000bf06270 */
[----:B------:R-:W-:Y:S05]  /*7770*/  @!P0 BRA `(.L_x_1996) ;  /* 0x0000001c00588947 */ /* 0x000fea0003800000 */
[----:B------:R-:W-:Y:S01]  /*7780*/  IMAD.MOV.U32 R203, RZ, RZ, R9 ;  /* 0x000000ffffcb7224 */ /* 0x000fe200078e0009 */
[----:B------:R-:W-:Y:S01]  /*7790*/  ULDC UR27, c[0x0][0x988] ;  /* 0x00026200001b7ab9 */ /* 0x000fe20000000800 */
[----:B------:R-:W-:Y:S02]  /*77a0*/  IMAD.MOV.U32 R13, RZ, RZ, R8 ;  /* 0x000000ffff0d7224 */ /* 0x000fe400078e0008 */
[----:B------:R-:W-:-:S07]  /*77b0*/  IMAD.MOV.U32 R12, RZ, RZ, R11 ;  /* 0x000000ffff0c7224 */ /* 0x000fce00078e000b */
.L_x_2007:
[----:B------:R-:W-:Y:S01]  /*77c0*/  UIADD3 UR24, UR24, 0x1, URZ ;  /* 0x0000000118187890 */ /* 0x000fe2000fffe03f */
[----:B------:R-:W-:Y:S02]  /*77d0*/  PLOP3.LUT P1, PT, PT, PT, UP0, 0x40, 0x0 ;  /* 0x000000000000781c */ /* 0x000fe40003f2e808 */
[C---:B------:R-:W-:Y:S01]  /*77e0*/  ISETP.GT.AND P0, PT, R12.reuse, UR26, PT ;  /* 0x0000001a0c007c0c */ /* 0x040fe2000bf04270 */
[----:B------:R-:W-:Y:S01]  /*77f0*/  UISETP.NE.AND UP1, UPT, UR24, 0x2, UPT ;  /* 0x000000021800788c */ /* 0x000fe2000bf25270 */
[----:B------:R-:W-:-:S03]  /*7800*/  VIADD R12, R12, 0xffffffff ;  /* 0xffffffff0c0c7836 */ /* 0x000fc60000000000 */
[----:B------:R-:W-:Y:S02]  /*7810*/  USEL UR10, URZ, 0x1, UP1 ;  /* 0x000000013f0a7887 */ /* 0x000fe40008800000 */
[----:B------:R-:W-:Y:S02]  /*7820*/  USEL UR24, UR24, URZ, UP1 ;  /* 0x0000003f18187287 */ /* 0x000fe40008800000 */
[----:B------:R-:W-:Y:S02]  /*7830*/  ULOP3.LUT UR7, UR7, UR10, URZ, 0x3c, !UPT ;  /* 0x0000000a07077292 */ /* 0x000fe4000f8e3c3f */
[----:B012---:R-:W-:Y:S10]  /*7840*/  @P1 BRA `(.L_x_1997) ;  /* 0x0000000000041947 */ /* 0x007ff40003800000 */
[----:B------:R-:W-:Y:S01]  /*7850*/  BPT.TRAP 0x1 ;  /* 0x000000040000795c */ /* 0x000fe20000300000 */
.L_x_1997:
[----:B------:R-:W-:Y:S01]  /*7860*/  PLOP3.LUT P2, PT, PT, PT, UP0, 0x40, 0x0 ;  /* 0x000000000000781c */ /* 0x000fe20003f4e808 */
[----:B------:R-:W-:Y:S01]  /*7870*/  ULEA UR28, UR24, UR38, 0x3 ;  /* 0x00000026181c7291 */ /* 0x000fe2000f8e183f */
[----:B------:R-:W-:-:S05]  /*7880*/  IMAD.U32 R11, RZ, RZ, UR7 ;  /* 0x00000007ff0b7e24 */ /* 0x000fca000f8e00ff */
[----:B------:R-:W-:-:S04]  /*7890*/  SHF.L.U32 R11, R11, 0x1f, RZ ;  /* 0x0000001f0b0b7819 */ /* 0x000fc800000006ff */
[----:B------:R0:W1:Y:S02]  /*78a0*/  SYNCS.PHASECHK.TRANS64.TRYWAIT P1, [UR28+0x22830], R11 ;  /* 0x0228300bff0075a7 */ /* 0x000064000802015c */
[----:B------:R-:W-:Y:S05]  /*78b0*/  @P2 BRA `(.L_x_1998) ;  /* 0x0000000000042947 */ /* 0x000fea0003800000 */
[----:B------:R-:W-:Y:S01]  /*78c0*/  BPT.TRAP 0x1 ;  /* 0x000000040000795c */ /* 0x000fe20000300000 */
.L_x_1998:
[----:B-1----:R-:W-:Y:S05]  /*78d0*/  @P1 BRA `(.L_x_1999) ;  /* 0x0000000000081947 */ /* 0x002fea0003800000 */
[----:B------:R-:W1:Y:S02]  /*78e0*/  SYNCS.PHASECHK.TRANS64.TRYWAIT P1, [UR28+0x22830], R11 ;  /* 0x0228300bff0075a7 */ /* 0x000e64000802015c */
[----:B-1----:R-:W-:Y:S05]  /*78f0*/  @!P1 BRA `(.L_x_2000) ;  /* 0x000000b800289947 */ /* 0x002fea0003800000 */
.L_x_1999:
[----:B------:R-:W-:Y:S01]  /*7900*/  UIMAD UR22, UR24, 0x300, UR4 ;  /* 0x00000300181678a4 */ /* 0x000fe2000f8e0204 */
[----:B------:R-:W-:Y:S01]  /*7910*/  WARPGROUP.ARRIVE ;  /* 0x00000000000079c5 */ /* 0x000fe20000000000 */
[----:B------:R-:W-:Y:S01]  /*7920*/  UMOV UR23, 0x40000040 ;  /* 0x4000004000177882 */ /* 0x000fe20000000000 */
[----:B------:R-:W-:Y:S01]  /*7930*/  UMOV UR11, 0x40000040 ;  /* 0x40000040000b7882 */ /* 0x000fe20000000000 */
[----:B------:R-:W-:Y:S01]  /*7940*/  UIADD3 UR10, UR22, 0x2, URZ ;  /* 0x00000002160a7890 */ /* 0x000fe2000fffe03f */
[----:B------:R-:W-:Y:S01]  /*7950*/  PLOP3.LUT P1, PT, PT, PT, UP0, 0x40, 0x0 ;  /* 0x000000000000781c */ /* 0x000fe20003f2e808 */
[----:B------:R-:W-:Y:S01]  /*7960*/  UIADD3 UR14, UR22, 0x4, URZ ;  /* 0x00000004160e7890 */ /* 0x000fe2000fffe03f */
[----:B-12---:R-:W-:Y:S01]  /*7970*/  IADD3 R4, -R16, 0xb, RZ ;  /* 0x0000000b10047810 */ /* 0x006fe20007ffe1ff */
        /* <DEDUP_REMOVED lines=17> */
.L_x_2001:
[----:B------:R-:W-:Y:S01]  /*7a90*/  FMNMX.FTZ R8, R152, R13, !PT ;  /* 0x0000000d98087209 */ /* 0x000fe20007810000 */
[----:B------:R-:W-:Y:S01]  /*7aa0*/  UMOV UR14, UR27 ;  /* 0x0000001b000e7c82 */ /* 0x000fe20008000000 */
[----:B------:R-:W-:Y:S01]  /*7ab0*/  FMNMX.FTZ R14, R154, R203, !PT ;  /* 0x000000cb9a0e7209 */ /* 0x000fe20007810000 */
[----:B------:R-:W-:Y:S01]  /*7ac0*/  UIADD3 UR10, UR28, 0x22840, URZ ;  /* 0x000228401c0a7890 */ /* 0x000fe2000fffe03f */
[----:B------:R-:W-:Y:S02]  /*7ad0*/  FMNMX.FTZ R9, R153, R8, !PT ;  /* 0x0000000899097209 */ /* 0x000fe40007810000 */
[----:B------:R-:W-:Y:S01]  /*7ae0*/  PLOP3.LUT P1, PT, PT, PT, UP0, 0x40, 0x0 ;  /* 0x000000000000781c */ /* 0x000fe20003f2e808 */
        /* <DEDUP_REMOVED lines=34> */
[----:B--2---:R-:W-:Y:S02]  /*7d10*/  FMNMX.FTZ R8, R15, R8, !PT ;  /* 0x000000080f087209 */ /* 0x004fe40007810000 */
[----:B------:R-:W-:-:S03]  /*7d20*/  FMNMX.FTZ R14, R170, R9, !PT ;  /* 0x00000009aa0e7209 */ /* 0x000fc60007810000 */
[C---:B------:R-:W-:Y:S01]  /*7d30*/  FADD.FTZ R10, -R8.reuse, R13 ;  /* 0x0000000d080a7221 */ /* 0x040fe20000010100 */
[----:B------:R-:W-:Y:S01]  /*7d40*/  FMNMX.FTZ R9, R171, R14, !PT ;  /* 0x0000000eab097209 */ /* 0x000fe20007810000 */
[----:B------:R-:W-:Y:S02]  /*7d50*/  FMUL.FTZ R205, R8, UR14 ;  /* 0x0000000e08cd7c20 */ /* 0x000fe40008410000 */
[----:B------:R-:W-:Y:S01]  /*7d60*/  FMUL.FTZ R10, R10, UR14 ;  /* 0x0000000e0a0a7c20 */ /* 0x000fe20008410000 */
[----:B------:R-:W-:Y:S01]  /*7d70*/  FMNMX.FTZ R14, R174, R9, !PT ;  /* 0x00000009ae0e7209 */ /* 0x000fe20007810000 */
[--C-:B------:R-:W-:Y:S01]  /*7d80*/  FFMA.FTZ R20, R164, UR14, -R205.reuse ;  /* 0x0000000ea4147c23 */ /* 0x100fe200080108cd */
        /* <DEDUP_REMOVED lines=24> */
[--C-:B------:R-:W-:Y:S01]  /*7f10*/  FFMA.FTZ R176, R181, UR14, -R205.reuse ;  /* 0x0000000eb5b07c23 */ /* 0x100fe200080108cd */
[--C-:B------:R-:W-:Y:S01]  /*7f20*/  FFMA.FTZ R157, R185, UR14, -R205.reuse ;  /* 0x0000000eb99d7c23 */ /* 0x100fe200080108cd */
[----:B------:R-:W-:Y:S01]  /*7f30*/  FMNMX.FTZ R9, R187, R14, !PT ;  /* 0x0000000ebb097209 */ /* 0x000fe20007810000 */
[--C-:B------:R-:W-:Y:S01]  /*7f40*/  FFMA.FTZ R181, R189, UR14, -R205.reuse ;  /* 0x0000000ebdb57c23 */ /* 0x100fe200080108cd */
[--C-:B------:R-:W-:Y:S01]  /*7f50*/  FFMA.FTZ R152, R192, UR14, -R205.reuse ;  /* 0x0000000ec0987c23 */ /* 0x100fe200080108cd */
[----:B------:R-:W-:Y:S01]  /*7f60*/  FFMA.FTZ R185, R193, UR14, -R205 ;  /* 0x0000000ec1b97c23 */ /* 0x000fe200080108cd */
[----:B------:R-:W-:Y:S01]  /*7f70*/  FMNMX.FTZ R14, R190, R9, !PT ;  /* 0x00000009be0e7209 */ /* 0x000fe20007810000 */
[----:B------:R-:W4:Y:S01]  /*7f80*/  MUFU.EX2 R201, R201 ;  /* 0x000000c900c97308 */ /* 0x000f220000000800 */
[----:B--2---:R-:W-:Y:S01]  /*7f90*/  FFMA.FTZ R7, R10, R7, R23 ;  /* 0x000000070a077223 */ /* 0x004fe20000010017 */
[--C-:B------:R-:W-:Y:S01]  /*7fa0*/  FFMA.FTZ R196, R196, UR14, -R205.reuse ;  /* 0x0000000ec4c47c23 */ /* 0x100fe200080108cd */
[----:B------:R-:W-:Y:S01]  /*7fb0*/  FMNMX.FTZ R9, R191, R14, !PT ;  /* 0x0000000ebf097209 */ /* 0x000fe20007810000 */
[----:B------:R-:W-:Y:S01]  /*7fc0*/  FFMA.FTZ R180, R197, UR14, -R205 ;  /* 0x0000000ec5b47c23 */ /* 0x000fe200080108cd */
[-C--:B------:R-:W-:Y:S01]  /*7fd0*/  FMUL.FTZ R24, R24, R10.reuse ;  /* 0x0000000a18187220 */ /* 0x080fe20000410000 */
[-C--:B------:R-:W-:Y:S01]  /*7fe0*/  FMUL.FTZ R25, R25, R10.reuse ;  /* 0x0000000a19197220 */ /* 0x080fe20000410000 */
[----:B------:R-:W-:Y:S01]  /*7ff0*/  FMNMX.FTZ R14, R194, R9, !PT ;  /* 0x00000009c20e7209 */ /* 0x000fe20007810000 */
[----:B------:R-:W-:Y:S01]  /*8000*/  MUFU.EX2 R204, R204 ;  /* 0x000000cc00cc7308 */ /* 0x000fe20000000800 */
[----:B---3--:R-:W-:Y:S01]  /*8010*/  FADD.FTZ R172, R202, R7 ;  /* 0x00000007caac7221 */ /* 0x008fe20000010000 */
        /* <DEDUP_REMOVED lines=13> */
[-C--:B------:R-:W-:Y:S01]  /*80f0*/  FMUL.FTZ R45, R45, R10.reuse ;  /* 0x0000000a2d2d7220 */ /* 0x080fe20000410000 */
[----:B------:R-:W2:Y:S01]  /*8100*/  SHFL.BFLY PT, R9, R14, 0x2, 0x1f ;  /* 0x0c401f000e097f89 */ /* 0x000ea200000e0000 */
        /* <DEDUP_REMOVED lines=23> */
[----:B--2---:R-:W-:Y:S01]  /*8280*/  FMNMX.FTZ R13, R14, R9, !PT ;  /* 0x000000090e0d7209 */ /* 0x004fe20007810000 */
[----:B------:R-:W-:Y:S01]  /*8290*/  FFMA.FTZ R14, R188, UR14, -R205 ;  /* 0x0000000ebc0e7c23 */ /* 0x000fe200080108cd */
[----:B------:R-:W-:Y:S01]  /*82a0*/  MUFU.EX2 R164, R164 ;  /* 0x000000a400a47308 */ /* 0x000fe20000000800 */
[-C--:B------:R-:W-:Y:S01]  /*82b0*/  FMUL.FTZ R88, R88, R10.reuse ;  /* 0x0000000a58587220 */ /* 0x080fe20000410000 */
[-C--:B------:R-:W-:Y:S01]  /*82c0*/  FMUL.FTZ R89, R89, R10.reuse ;  /* 0x0000000a59597220 */ /* 0x080fe20000410000 */
[----:B------:R-:W2:Y:S01]  /*82d0*/  SHFL.BFLY PT, R168, R13, 0x1, 0x1f ;  /* 0x0c201f000da87f89 */ /* 0x000ea200000e0000 */
        /* <DEDUP_REMOVED lines=22> */
[----:B------:R-:W-:Y:S01]  /*8440*/  FMUL.FTZ R129, R129, R10 ;  /* 0x0000000a81817220 */ /* 0x000fe20000410000 */
[----:B--2---:R-:W-:Y:S01]  /*8450*/  FMNMX.FTZ R9, R13, R168, !PT ;  /* 0x000000a80d097209 */ /* 0x004fe20007810000 */
[-C--:B------:R-:W-:Y:S01]  /*8460*/  FMUL.FTZ R132, R132, R10.reuse ;  /* 0x0000000a84847220 */ /* 0x080fe20000410000 */
[-C--:B------:R-:W-:Y:S01]  /*8470*/  FMUL.FTZ R133, R133, R10.reuse ;  /* 0x0000000a85857220 */ /* 0x080fe20000410000 */
[-C--:B------:R-:W-:Y:S01]  /*8480*/  FMUL.FTZ R136, R136, R10.reuse ;  /* 0x0000000a88887220 */ /* 0x080fe20000410000 */
[-C--:B------:R-:W-:Y:S01]  /*8490*/  FMUL.FTZ R137, R137, R10.reuse ;  /* 0x0000000a89897220 */ /* 0x080fe20000410000 */
[----:B------:R-:W-:Y:S01]  /*84a0*/  FADD.FTZ R168, -R9, R203 ;  /* 0x000000cb09a87221 */ /* 0x000fe20000010100 */
[----:B------:R-:W-:Y:S01]  /*84b0*/  MUFU.EX2 R160, R160 ;  /* 0x000000a000a07308 */ /* 0x000fe20000000800 */
[-C--:B------:R-:W-:Y:S01]  /*84c0*/  FMUL.FTZ R140, R140, R10.reuse ;  /* 0x0000000a8c8c7220 */ /* 0x080fe20000410000 */
[-C--:B------:R-:W-:Y:S01]  /*84d0*/  FMUL.FTZ R141, R141, R10.reuse ;  /* 0x0000000a8d8d7220 */ /* 0x080fe20000410000 */
[----:B------:R-:W-:Y:S01]  /*84e0*/  FMUL.FTZ R177, R168, UR14 ;  /* 0x0000000ea8b17c20 */ /* 0x000fe20008410000 */
[----:B------:R-:W-:Y:S01]  /*84f0*/  FMUL.FTZ R168, R9, UR14 ;  /* 0x0000000e09a87c20 */ /* 0x000fe20008410000 */
[-C--:B------:R-:W-:Y:S01]  /*8500*/  FMUL.FTZ R144, R144, R10.reuse ;  /* 0x0000000a90907220 */ /* 0x080fe20000410000 */
[-C--:B------:R-:W-:Y:S01]  /*8510*/  FMUL.FTZ R145, R145, R10.reuse ;  /* 0x0000000a91917220 */ /* 0x080fe20000410000 */
[----:B------:R-:W-:Y:S01]  /*8520*/  FMUL.FTZ R148, R148, R10 ;  /* 0x0000000a94947220 */ /* 0x000fe20000410000 */
        /* <DEDUP_REMOVED lines=11> */
[----:B------:R-:W-:Y:S01]  /*85e0*/  FFMA.FTZ R166, R167, UR14, -R168 ;  /* 0x0000000ea7a67c23 */ /* 0x000fe200080108a8 */
[----:B----4-:R-:W-:Y:S01]  /*85f0*/  FADD.FTZ R171, R201, R172 ;  /* 0x000000acc9ab7221 */ /* 0x010fe20000010000 */
        /* <DEDUP_REMOVED lines=10> */
[--C-:B------:R-:W-:Y:S01]  /*86a0*/  FFMA.FTZ R191, R191, UR14, -R168.reuse ;  /* 0x0000000ebfbf7c23 */ /* 0x100fe200080108a8 */
[--C-:B------:R-:W-:Y:S01]  /*86b0*/  FFMA.FTZ R194, R194, UR14, -R168.reuse ;  /* 0x0000000ec2c27c23 */ /* 0x100fe200080108a8 */
[----:B------:R-:W-:Y:S01]  /*86c0*/  FFMA.FTZ R195, R195, UR14, -R168 ;  /* 0x0000000ec3c37c23 */ /* 0x000fe200080108a8 */
[----:B------:R-:W4:Y:S01]  /*86d0*/  MUFU.EX2 R155, R155 ;  /* 0x0000009b009b7308 */ /* 0x000f220000000800 */
[----:B--2---:R-:W-:Y:S01]  /*86e0*/  FFMA.FTZ R170, R177, R6, R154 ;  /* 0x00000006b1aa7223 */ /* 0x004fe2000001009a */
[--C-:B------:R-:W-:Y:S01]  /*86f0*/  FFMA.FTZ R198, R198, UR14, -R168.reuse ;  /* 0x0000000ec6c67c23 */ /* 0x100fe200080108a8 */
[----:B------:R-:W-:Y:S01]  /*8700*/  FFMA.FTZ R199, R199, UR14, -R168 ;  /* 0x0000000ec7c77c23 */ /* 0x000fe200080108a8 */
[----:B------:R-:W-:Y:S01]  /*8710*/  FMUL.FTZ R149, R149, R10 ;  /* 0x0000000a95957220 */ /* 0x000fe20000410000 */
        /* <DEDUP_REMOVED lines=13> */
[----:B------:R-:W-:Y:S01]  /*87f0*/  FADD.FTZ R170, R204, R171 ;  /* 0x000000abccaa7221 */ /* 0x000fe20000010000 */
[-C--:B------:R-:W-:Y:S01]  /*8800*/  FMUL.FTZ R42, R42, R177.reuse ;  /* 0x000000b12a2a7220 */ /* 0x080fe20000410000 */
[-C--:B------:R-:W-:Y:S01]  /*8810*/  FMUL.FTZ R43, R43, R177.reuse ;  /* 0x000000b12b2b7220 */ /* 0x080fe20000410000 */
[-C--:B------:R-:W-:Y:S01]  /*8820*/  FMUL.FTZ R46, R46, R177.reuse ;  /* 0x000000b12e2e7220 */ /* 0x080fe20000410000 */
[----:B------:R-:W-:Y:S01]  /*8830*/  FADD.FTZ R171, R21, R170 ;  /* 0x000000aa15ab7221 */ /* 0x000fe20000010000 */
[-C--:B------:R-:W-:Y:S01]  /*8840*/  FMUL.FTZ R47, R47, R177.reuse ;  /* 0x000000b12f2f7220 */ /* 0x080fe20000410000 */
[----:B------:R-:W4:Y:S01]  /*8850*/  MUFU.EX2 R162, R162 ;  /* 0x000000a200a27308 */ /* 0x000f220000000800 */
[----:B--2---:R-:W-:Y:S01]  /*8860*/  FADD.FTZ R172, R158, R175 ;  /* 0x000000af9eac7221 */ /* 0x004fe20000010000 */
[----:B------:R-:W-:Y:S01]  /*8870*/  FADD.FTZ R171, R22, R171 ;  /* 0x000000ab16ab7221 */ /* 0x000fe20000010000 */
[-C--:B------:R-:W-:Y:S01]  /*8880*/  FMUL.FTZ R50, R50, R177.reuse ;  /* 0x000000b132327220 */ /* 0x080fe20000410000 */
[-C--:B------:R-:W-:Y:S01]  /*8890*/  FMUL.FTZ R51, R51, R177.reuse ;  /* 0x000000b133337220 */ /* 0x080fe20000410000 */
[-C--:B------:R-:W-:Y:S01]  /*88a0*/  FMUL.FTZ R54, R54, R177.reuse ;  /* 0x000000b136367220 */ /* 0x080fe20000410000 */
[-C--:B------:R-:W-:Y:S01]  /*88b0*/  FMUL.FTZ R55, R55, R177.reuse ;  /* 0x000000b137377220 */ /* 0x080fe20000410000 */
[-C--:B------:R-:W-:Y:S01]  /*88c0*/  FMUL.FTZ R58, R58, R177.reuse ;  /* 0x000000b13a3a7220 */ /* 0x080fe20000410000 */
[----:B------:R-:W2:Y:S01]  /*88d0*/  MUFU.EX2 R159, R159 ;  /* 0x0000009f009f7308 */ /* 0x000ea20000000800 */
[----:B---3--:R-:W-:Y:S01]  /*88e0*/  FADD.FTZ R175, R169, R172 ;  /* 0x000000aca9af7221 */ /* 0x008fe20000010000 */
[----:B------:R-:W-:Y:S01]  /*88f0*/  FADD.FTZ R172, R20, R171 ;  /* 0x000000ab14ac7221 */ /* 0x000fe20000010000 */
[-C--:B------:R-:W-:Y:S01]  /*8900*/  FMUL.FTZ R59, R59, R177.reuse ;  /* 0x000000b13b3b7220 */ /* 0x080fe20000410000 */
[-C--:B------:R-:W-:Y:S01]  /*8910*/  FMUL.FTZ R62, R62, R177.reuse ;  /* 0x000000b13e3e7220 */ /* 0x080fe20000410000 */
[-C--:B------:R-:W-:Y:S01]  /*8920*/  FMUL.FTZ R63, R63, R177.reuse ;  /* 0x000000b13f3f7220 */ /* 0x080fe20000410000 */
[-C--:B------:R-:W-:Y:S01]  /*8930*/  FMUL.FTZ R66, R66, R177.reuse ;  /* 0x000000b142427220 */ /* 0x080fe20000410000 */
[----:B------:R-:W-:Y:S01]  /*8940*/  FMUL.FTZ R67, R67, R177 ;  /* 0x000000b143437220 */ /* 0x000fe20000410000 */
[----:B------:R-:W3:Y:S01]  /*8950*/  MUFU.EX2 R166, R166 ;  /* 0x000000a600a67308 */ /* 0x000ee20000000800 */
[----:B----4-:R-:W-:Y:S01]  /*8960*/  FADD.FTZ R170, R162, R175 ;  /* 0x000000afa2aa7221 */ /* 0x010fe20000010000 */
[----:B------:R-:W-:Y:S01]  /*8970*/  FADD.FTZ R175, R165, R172 ;  /* 0x000000aca5af7221 */ /* 0x000fe20000010000 */
[----:B------:R-:W-:Y:S01]  /*8980*/  F2FP.F16.F32.PACK_AB R172, R202, R23 ;  /* 0x00000017caac723e */ /* 0x000fe200000000ff */
[----:B------:R-:W-:Y:S01]  /*8990*/  FMUL.FTZ R70, R70, R177 ;  /* 0x000000b146467220 */ /* 0x000fe20000410000 */
[----:B------:R-:W-:Y:S01]  /*89a0*/  F2FP.F16.F32.PACK_AB R169, R162, R169 ;  /* 0x000000a9a2a9723e */ /* 0x000fe200000000ff */
[----:B------:R-:W-:Y:S01]  /*89b0*/  FADD.FTZ R174, R164, R175 ;  /* 0x000000afa4ae7221 */ /* 0x000fe20000010000 */
[----:B------:R-:W-:Y:S01]  /*89c0*/  F2FP.F16.F32.PACK_AB R175, R158, R155 ;  /* 0x0000009b9eaf723e */ /* 0x000fe200000000ff */
[----:B------:R-:W4:Y:S01]  /*89d0*/  MUFU.EX2 R163, R163 ;  /* 0x000000a300a37308 */ /* 0x000f220000000800 */
[----:B--2---:R-:W-:Y:S01]  /*89e0*/  FADD.FTZ R171, R159, R170 ;  /* 0x000000aa9fab7221 */ /* 0x004fe20000010000 */
[C---:B------:R-:W-:Y:S01]  /*89f0*/  FADD.FTZ R168, R153.reuse, R174 ;  /* 0x000000ae99a87221 */ /* 0x040fe20000010000 */
[----:B------:R-:W-:Y:S01]  /*8a00*/  F2FP.F16.F32.PACK_AB R164, R153, R164 ;  /* 0x000000a499a4723e */ /* 0x000fe200000000ff */
[----:B------:R-:W-:Y:S01]  /*8a10*/  FMUL.FTZ R71, R71, R177 ;  /* 0x000000b147477220 */ /* 0x000fe20000410000 */
[----:B------:R-:W-:Y:S01]  /*8a20*/  F2FP.F16.F32.PACK_AB R174, R204, R201 ;  /* 0x000000c9ccae723e */ /* 0x000fe200000000ff */
        /* <DEDUP_REMOVED lines=19> */
[----:B--2---:R-:W-:Y:S01]  /*8b60*/  FADD.FTZ R170, R184, R171 ;  /* 0x000000abb8aa7221 */ /* 0x004fe20000010000 */
[----:B------:R-:W-:Y:S01]  /*8b70*/  FADD.FTZ R171, R19, R168 ;  /* 0x000000a813ab7221 */ /* 0x000fe20000010000 */
[----:B------:R-:W-:Y:S01]  /*8b80*/  F2FP.F16.F32.PACK_AB R168, R22, R21 ;  /* 0x0000001516a8723e */ /* 0x000fe200000000ff */
[-C--:B------:R-:W-:Y:S01]  /*8b90*/  FMUL.FTZ R102, R102, R177.reuse ;  /* 0x000000b166667220 */ /* 0x080fe20000410000 */
[-C--:B------:R-:W-:Y:S01]  /*8ba0*/  FMUL.FTZ R103, R103, R177.reuse ;  /* 0x000000b167677220 */ /* 0x080fe20000410000 */
[----:B------:R-:W-:Y:S01]  /*8bb0*/  FADD.FTZ R171, R200, R171 ;  /* 0x000000abc8ab7221 */ /* 0x000fe20000010000 */
[-C--:B------:R-:W-:Y:S01]  /*8bc0*/  FMUL.FTZ R106, R106, R177.reuse ;  /* 0x000000b16a6a7220 */ /* 0x080fe20000410000 */
[----:B------:R-:W2:Y:S01]  /*8bd0*/  MUFU.EX2 R178, R178 ;  /* 0x000000b200b27308 */ /* 0x000ea20000000800 */
[----:B---3--:R-:W-:Y:S01]  /*8be0*/  FADD.FTZ R187, R167, R170 ;  /* 0x000000aaa7bb7221 */ /* 0x008fe20000010000 */
[----:B------:R-:W-:Y:S01]  /*8bf0*/  FADD.FTZ R22, R160, R171 ;  /* 0x000000aba0167221 */ /* 0x000fe20000010000 */
[----:B------:R-:W-:Y:S01]  /*8c00*/  F2FP.F16.F32.PACK_AB R170, R165, R20 ;  /* 0x00000014a5aa723e */ /* 0x000fe200000000ff */
[----:B------:R-:W-:Y:S01]  /*8c10*/  FMUL.FTZ R107, R107, R177 ;  /* 0x000000b16b6b7220 */ /* 0x000fe20000410000 */
[----:B------:R-:W-:Y:S01]  /*8c20*/  F2FP.F16.F32.PACK_AB R171, R166, R159 ;  /* 0x0000009fa6ab723e */ /* 0x000fe200000000ff */
[----:B------:R-:W-:Y:S01]  /*8c30*/  FMUL.FTZ R110, R110, R177 ;  /* 0x000000b16e6e7220 */ /* 0x000fe20000410000 */
[----:B------:R-:W-:Y:S01]  /*8c40*/  F2FP.F16.F32.PACK_AB R166, R200, R19 ;  /* 0x00000013c8a6723e */ /* 0x000fe200000000ff */
[----:B------:R-:W3:Y:S01]  /*8c50*/  MUFU.EX2 R161, R161 ;  /* 0x000000a100a17308 */ /* 0x000ee20000000800 */
[----:B----4-:R-:W-:Y:S01]  /*8c60*/  FADD.FTZ R187, R188, R187 ;  /* 0x000000bbbcbb7221 */ /* 0x010fe20000010000 */
[----:B------:R-:W-:Y:S01]  /*8c70*/  F2FP.F16.F32.PACK_AB R165, R184, R163 ;  /* 0x000000a3b8a5723e */ /* 0x000fe200000000ff */
[----:B------:R-:W-:Y:S01]  /*8c80*/  FMUL.FTZ R111, R111, R177 ;  /* 0x000000b16f6f7220 */ /* 0x000fe20000410000 */
[----:B------:R-:W-:Y:S01]  /*8c90*/  F2FP.F16.F32.PACK_AB R167, R188, R167 ;  /* 0x000000a7bca7723e */ /* 0x000fe200000000ff */
        /* <DEDUP_REMOVED lines=29> */
[----:B------:R-:W-:-:S06]  /*8e70*/  FMUL.FTZ R151, R151, R177 ;  /* 0x000000b197977220 */ /* 0x000fcc0000410000 */
[----:B------:R-:W2:Y:S01]  /*8e80*/  MUFU.EX2 R7, R7 ;  /* 0x0000000700077308 */ /* 0x000ea20000000800 */
[----:B---3--:R-:W-:-:S07]  /*8e90*/  FADD.FTZ R20, R6, R21 ;  /* 0x0000001506147221 */ /* 0x008fce0000010000 */
        /* <DEDUP_REMOVED lines=40> */
[C---:B--2---:R-:W-:Y:S01]  /*9120*/  FADD.FTZ R7, R180.reuse, R7 ;  /* 0x00000007b4077221 */ /* 0x044fe20000010000 */
[----:B------:R-:W-:Y:S02]  /*9130*/  F2FP.F16.F32.PACK_AB R154, R180, R13 ;  /* 0x0000000db49a723e */ /* 0x000fe400000000ff */
[C---:B---3--:R-:W-:Y:S01]  /*9140*/  FADD.FTZ R6, R20.reuse, R15 ;  /* 0x0000000f14067221 */ /* 0x048fe20000010000 */
[----:B------:R-:W-:Y:S01]  /*9150*/  F2FP.F16.F32.PACK_AB R155, R20, R155 ;  /* 0x0000009b149b723e */ /* 0x000fe200000000ff */
[----:B------:R-:W-:Y:S06]  /*9160*/  @P1 BRA `(.L_x_2002) ;  /* 0x0000000000041947 */ /* 0x000fec0003800000 */
[----:B------:R-:W-:Y:S01]  /*9170*/  BPT.TRAP 0x1 ;  /* 0x000000040000795c */ /* 0x000fe20000300000 */
.L_x_2002:
[----:B------:R-:W-:Y:S01]  /*9180*/  PLOP3.LUT P2, PT, PT, PT, UP0, 0x40, 0x0 ;  /* 0x000000000000781c */ /* 0x000fe20003f4e808 */
[----:B------:R2:W3:-:S12]  /*9190*/  SYNCS.PHASECHK.TRANS64.TRYWAIT P1, [UR28+0x22850], R11 ;  /* 0x0228500bff0075a7 */ /* 0x0004d8000802015c */
[----:B--2---:R-:W-:Y:S05]  /*91a0*/  @P2 BRA `(.L_x_2003) ;  /* 0x0000000000042947 */ /* 0x004fea0003800000 */
[----:B------:R-:W-:Y:S01]  /*91b0*/  BPT.TRAP 0x1 ;  /* 0x000000040000795c */ /* 0x000fe20000300000 */
.L_x_2003:
[----:B---3--:R-:W-:Y:S05]  /*91c0*/  @P1 BRA `(.L_x_2004) ;  /* 0x0000000000081947 */ /* 0x008fea0003800000 */
[----:B------:R-:W2:Y:S02]  /*91d0*/  SYNCS.PHASECHK.TRANS64.TRYWAIT P1, [UR28+0x22850], R11 ;  /* 0x0228500bff0075a7 */ /* 0x000ea4000802015c */
[----:B--2---:R-:W-:Y:S05]  /*91e0*/  @!P1 BRA `(.L_x_2005) ;  /* 0x000000a000049947 */ /* 0x004fea0003800000 */
.L_x_2004:
        /* <DEDUP_REMOVED lines=38> */
[----:B---3--:R-:W-:Y:S05]  /*9450*/  @P1 BRA `(.L_x_2006) ;  /* 0x0000000000041947 */ /* 0x008fea0003800000 */
[----:B------:R-:W-:Y:S01]  /*9460*/  BPT.TRAP 0x1 ;  /* 0x000000040000795c */ /* 0x000fe20000300000 */
.L_x_2006:
[----:B------:R-:W-:Y:S01]  /*9470*/  UIADD3 UR28, UR28, 0x22860, URZ ;  /* 0x000228601c1c7890 */ /* 0x000fe2000fffe03f */
[----:B------:R-:W-:Y:S02]  /*9480*/  IMAD.MOV.U32 R203, RZ, RZ, R9 ;  /* 0x000000ffffcb7224 */ /* 0x000fe400078e0009 */
[----:B------:R-:W-:Y:S01]  /*9490*/  IMAD.MOV.U32 R13, RZ, RZ, R8 ;  /* 0x000000ffff0d7224 */ /* 0x000fe200078e0008 */
[----:B------:R-:W-:-:S09]  /*94a0*/  UPRMT UR28, UR5, 0x654, UR28 ;  /* 0x00000654051c7896 */ /* 0x000fd2000800001c */
[----:B------:R-:W-:Y:S01]  /*94b0*/  SYNCS.ARRIVE.TRANS64.RED.A1T0 RZ, [UR28], RZ ;  /* 0x000000ffffff79a7 */ /* 0x000fe2000810041c */
[----:B------:R-:W-:Y:S05]  /*94c0*/  @P0 BRA `(.L_x_2007) ;  /* 0xffffffe000bc0947 */ /* 0x000fea000383ffff */
[----:B0-2---:R-:W-:-:S07]  /*94d0*/  IMAD.MOV.U32 R11, RZ, RZ, R12 ;  /* 0x000000ffff0b7224 */ /* 0x005fce00078e000c */
.L_x_1996:
[----:B------:R-:W-:-:S13]  /*94e0*/  ISETP.GE.AND P0, PT, R11, UR39, PT ;  /* 0x000000270b007c0c */ /* 0x000fda000bf06270 */
[----:B------:R-:W-:Y:S05]  /*94f0*/  @!P0 BRA `(.L_x_2008) ;  /* 0x0000003000088947 */ /* 0x000fea0003800000 */
[----:B------:R-:W-:Y:S01]  /*9500*/  IMAD.MOV.U32 R13, RZ, RZ, R9 ;  /* 0x000000ffff0d7224 */ /* 0x000fe200078e0009 */
[----:B------:R-:W-:Y:S01]  /*9510*/  ULDC UR28, c[0x0][0x9e4] ;  /* 0x00027900001c7ab9 */ /* 0x000fe20000000800 */
[----:B------:R-:W-:Y:S01]  /*9520*/  IMAD.MOV.U32 R12, RZ, RZ, R8 ;  /* 0x000000ffff0c7224 */ /* 0x000fe200078e0008 */
[----:B------:R-:W-:Y:S01]  /*9530*/  ULDC UR29, c[0x0][0x288] ;  /* 0x0000a200001d7ab9 */ /* 0x000fe20000000800 */
[----:B------:R-:W-:Y:S01]  /*9540*/  ULDC UR30, c[0x0][0x2f0] ;  /* 0x0000bc00001e7ab9 */ /* 0x000fe20000000800 */
[----:B------:R-:W-:Y:S01]  /*9550*/  ULDC UR27, c[0x0][0x988] ;  /* 0x00026200001b7ab9 */ /* 0x000fe20000000800 */
[----:B------:R-:W-:-:S05]  /*9560*/  ULDC UR31, c[0x0][0x9e0] ;  /* 0x00027800001f7ab9 */ /* 0x000fca0000000800 */
.L_x_2027:
        /* <DEDUP_REMOVED lines=8> */
.L_x_2009:
[----:B------:R-:W-:Y:S01]  /*95f0*/  PLOP3.LUT P1, PT, PT, PT, UP0, 0x40, 0x0 ;  /* 0x000000000000781c */ /* 0x000fe20003f2e808 */
[----:B------:R-:W-:Y:S01]  /*9600*/  ULEA UR26, UR24, UR38, 0x3 ;  /* 0x00000026181a7291 */ /* 0x000fe2000f8e183f */
[----:B------:R-:W-:-:S05]  /*9610*/  IMAD.U32 R10, RZ, RZ, UR7 ;  /* 0x00000007ff0a7e24 */ /* 0x000fca000f8e00ff */
[----:B------:R-:W-:-:S04]  /*9620*/  SHF.L.U32 R10, R10, 0x1f, RZ ;  /* 0x0000001f0a0a7819 */ /* 0x000fc800000006ff */
[----:B------:R0:W3:Y:S02]  /*9630*/  SYNCS.PHASECHK.TRANS64.TRYWAIT P0, [UR26+0x22830], R10 ;  /* 0x0228300aff0075a7 */ /* 0x0000e4000800015a */
[----:B------:R-:W-:Y:S05]  /*9640*/  @P1 BRA `(.L_x_2010) ;  /* 0x0000000000041947 */ /* 0x000fea0003800000 */
[----:B------:R-:W-:Y:S01]  /*9650*/  BPT.TRAP 0x1 ;  /* 0x000000040000795c */ /* 0x000fe20000300000 */
.L_x_2010:
[----:B---3--:R-:W-:Y:S05]  /*9660*/  @P0 BRA `(.L_x_2011) ;  /* 0x0000000000080947 */ /* 0x008fea0003800000 */
[----:B------:R-:W3:Y:S02]  /*9670*/  SYNCS.PHASECHK.TRANS64.TRYWAIT P0, [UR26+0x22830], R10 ;  /* 0x0228300aff0075a7 */ /* 0x000ee4000800015a */
[----:B---3--:R-:W-:Y:S05]  /*9680*/  @!P0 BRA `(.L_x_2012) ;  /* 0x0000009800f48947 */ /* 0x008fea0003800000 */
.L_x_2011:
[----:B------:R-:W-:Y:S01]  /*9690*/  UIMAD UR22, UR24, 0x300, UR4 ;  /* 0x00000300181678a4 */ /* 0x000fe2000f8e0204 */
[----:B------:R-:W-:Y:S01]  /*96a0*/  WARPGROUP.ARRIVE ;  /* 0x00000000000079c5 */ /* 0x000fe20000000000 */
[----:B------:R-:W-:Y:S01]  /*96b0*/  UMOV UR23, 0x40000040 ;  /* 0x4000004000177882 */ /* 0x000fe20000000000 */
[----:B------:R-:W-:Y:S01]  /*96c0*/  UMOV UR11, 0x40000040 ;  /* 0x40000040000b7882 */ /* 0x000fe20000000000 */
[----:B------:R-:W-:Y:S01]  /*96d0*/  UIADD3 UR10, UR22, 0x2, URZ ;  /* 0x00000002160a7890 */ /* 0x000fe2000fffe03f */
[----:B------:R-:W-:Y:S01]  /*96e0*/  PLOP3.LUT P0, PT, PT, PT, UP0, 0x40, 0x0 ;  /* 0x000000000000781c */ /* 0x000fe20003f0e808 */
        /* <DEDUP_REMOVED lines=18> */
.L_x_2013:
[----:B------:R-:W-:Y:S01]  /*9810*/  UISETP.NE.AND UP2, UPT, UR40, URZ, UPT ;  /* 0x0000003f2800728c */ /* 0x000fe2000bf45270 */
[----:B------:R-:W-:Y:S01]  /*9820*/  IMAD.MOV.U32 R8, RZ, RZ, R0 ;  /* 0x000000ffff087224 */ /* 0x000fe200078e0000 */
[----:B------:R-:W-:-:S04]  /*9830*/  UISETP.NE.AND UP1, UPT, UR43, URZ, UPT ;  /* 0x0000003f2b00728c */ /* 0x000fc8000bf25270 */
[----:B------:R-:W-:Y:S02]  /*9840*/  PLOP3.LUT P0, PT, PT, PT, UP2, 0x80, 0x0 ;  /* 0x000000000000781c */ /* 0x000fe40003f0f028 */
[----:B------:R-:W-:-:S03]  /*9850*/  PLOP3.LUT P1, PT, PT, PT, UP2, 0x80, 0x0 ;  /* 0x000000000000781c */ /* 0x000fc60003f2f028 */
[----:B------:R-:W-:Y:S01]  /*9860*/  @UP2 ULDC UR10, c[0x0][0x44c] ;  /* 0x00011300000a2ab9 */ /* 0x000fe20000000800 */
[----:B------:R-:W-:-:S07]  /*9870*/  @UP2 ULDC UR11, c[0x0][0x450] ;  /* 0x00011400000b2ab9 */ /* 0x000fce0000000800 */
[----:B---3--:R-:W-:Y:S01]  /*9880*/  @P0 IMAD.HI.U32 R9, R0, UR10, RZ ;  /* 0x0000000a00090c27 */ /* 0x008fe2000f8e00ff */
[----:B------:R-:W-:Y:S01]  /*9890*/  UIADD3 UR10, UR26, 0x22840, URZ ;  /* 0x000228401a0a7890 */ /* 0x000fe2000fffe03f */
[----:B------:R-:W-:-:S03]  /*98a0*/  PLOP3.LUT P0, PT, PT, PT, UP1, 0x40, 0x0 ;  /* 0x000000000000781c */ /* 0x000fc60003f0e818 */
[----:B------:R-:W-:Y:S01]  /*98b0*/  @P1 SHF.R.U32.HI R8, RZ, UR11, R9 ;  /* 0x0000000bff081c19 */ /* 0x000fe20008011609 */
[----:B------:R-:W-:Y:S01]  /*98c0*/  IMAD R9, R11, -0x60, RZ ;  /* 0xffffffa00b097824 */ /* 0x000fe200078e02ff */
[----:B------:R-:W-:-:S03]  /*98d0*/  UPRMT UR10, UR5, 0x654, UR10 ;  /* 0x00000654050a7896 */ /* 0x000fc6000800000a */
[----:B------:R-:W3:Y:S01]  /*98e0*/  SHFL.IDX PT, R15, R8, RZ, 0x1c1f ;  /* 0x001c1fff080f7589 */ /* 0x000ee200000e0000 */
[----:B------:R-:W-:-:S04]  /*98f0*/  VIADD R14, R9, 0x1 ;  /* 0x00000001090e7836 */ /* 0x000fc80000000000 */
[----:B------:R-:W-:Y:S01]  /*9900*/  IMAD R20, R3, -0x2, R14 ;  /* 0xfffffffe03147824 */ /* 0x000fe200078e020e */
[----:B------:R-:W-:Y:S03]  /*9910*/  SYNCS.ARRIVE.TRANS64.RED.A1T0 RZ, [UR10], RZ ;  /* 0x000000ffffff79a7 */ /* 0x000fe6000810040a */
[C---:B------:R-:W-:Y:S01]  /*9920*/  VIADD R19, R20.reuse, 0xffffffff ;  /* 0xffffffff14137836 */ /* 0x040fe20000000000 */
[----:B------:R-:W-:-:S05]  /*9930*/  IADD3 R22, R20, -UR29, R17 ;  /* 0x8000001d14167c10 */ /* 0x000fca000fffe011 */
[C---:B------:R-:W-:Y:S02]  /*9940*/  VIADD R14, R22.reuse, UR31 ;  /* 0x0000001f160e7c36 */ /* 0x040fe40008000000 */
[----:B------:R-:W-:Y:S02]  /*9950*/  VIADD R22, R22, UR25 ;  /* 0x0000001916167c36 */ /* 0x000fe40008000000 */
[--C-:B---3--:R-:W-:Y:S02]  /*9960*/  IMAD.IADD R20, R14, 0x1, R15.reuse ;  /* 0x000000010e147824 */ /* 0x108fe400078e020f */
        /* <DEDUP_REMOVED lines=10> */
[----:B------:R-:W3:Y:S02]  /*9a10*/  @P0 LDC.64 R200, c[0x0][0x9e8] ;  /* 0x00027a00ffc80b82 */ /* 0x000ee40000000a00 */
[----:B---3--:R-:W-:-:S05]  /*9a20*/  @P0 IMAD.HI.U32 R200, R15, R200, RZ ;  /* 0x000000c80fc80227 */ /* 0x008fca00078e00ff */
[----:B------:R-:W-:-:S04]  /*9a30*/  @P0 SHF.R.U32.HI R15, RZ, R201, R200 ;  /* 0x000000c9ff0f0219 */ /* 0x000fc800000116c8 */
[----:B------:R-:W-:Y:S01]  /*9a40*/  LOP3.LUT R15, RZ, R15, RZ, 0x33, !PT ;  /* 0x0000000fff0f7212 */ /* 0x000fe200078e33ff */
[----:B------:R-:W-:Y:S06]  /*9a50*/  BRA `(.L_x_2017) ;  /* 0x0000000000147947 */ /* 0x000fec0003800000 */
.L_x_2016:
[----:B------:R-:W-:-:S05]  /*9a60*/  IMAD.U32 R202, RZ, RZ, UR28 ;  /* 0x0000001cffca7e24 */ /* 0x000fca000f8e00ff */
[----:B------:R-:W-:-:S13]  /*9a70*/  ISETP.NE.AND P0, PT, R202, 0x1, PT ;  /* 0x00000001ca00780c */ /* 0x000fda0003f05270 */
[----:B------:R-:W3:Y:S02]  /*9a80*/  @P0 LDC.64 R200, c[0x0][0x9e8] ;  /* 0x00027a00ffc80b82 */ /* 0x000ee40000000a00 */
[----:B---3--:R-:W-:-:S05]  /*9a90*/  @P0 IMAD.HI.U32 R200, R15, R200, RZ ;  /* 0x000000c80fc80227 */ /* 0x008fca00078e00ff */
[----:B------:R-:W-:-:S07]  /*9aa0*/  @P0 SHF.R.U32.HI R15, RZ, R201, R200 ;  /* 0x000000c9ff0f0219 */ /* 0x000fce00000116c8 */
.L_x_2017:
[----:B------:R-:W-:Y:S05]  /*9ab0*/  BSYNC B0 ;  /* 0x0000000000007941 */ /* 0x000fea0003800000 */
.L_x_2015:
[----:B------:R-:W-:-:S05]  /*9ac0*/  IMAD R15, R15, R202, R19 ;  /* 0x000000ca0f0f7224 */ /* 0x000fca00078e0213 */
[----:B------:R-:W-:Y:S02]  /*9ad0*/  VIADDMNMX R20, R15, R202, R20, PT ;  /* 0x000000ca0f147246 */ /* 0x000fe40003800114 */
[----:B------:R-:W-:-:S07]  /*9ae0*/  VIMNMX R21, R21, R15, !PT ;  /* 0x0000000f15157248 */ /* 0x000fce0007fe0100 */
.L_x_2014:
        /* <DEDUP_REMOVED lines=25> */
[----:B------:R-:W-:Y:S02]  /*9c80*/  ISETP.LT.OR P2, PT, R20, 0xa, P2 ;  /* 0x0000000a1400780c */ /* 0x000fe40001741670 */
        /* <DEDUP_REMOVED lines=102> */
[----:B------:R-:W-:Y:S02]  /*a2f0*/  ISETP.GE.AND P6, PT, R9, 0x5a, PT ;  /* 0x0000005a0900780c */ /* 0x000fe40003fc6270 */
[----:B------:R-:W3:Y:S11]  /*a300*/  SHFL.IDX PT, R9, R8, 0x1, 0x1c1f ;  /* 0x003c1f0008097f89 */ /* 0x000ef600000e0000 */
[----:B------:R-:W-:-:S02]  /*a310*/  @P6 LOP3.LUT R2, R2, 0x1, RZ, 0xfc, !PT ;  /* 0x0000000102026812 */ /* 0x000fc400078efcff */
[----:B------:R-:W-:-:S04]  /*a320*/  ISETP.GT.AND P6, PT, R21, 0x59, !P6 ;  /* 0x000000591500780c */ /* 0x000fc800077c4270 */
[----:B------:R-:W-:-:S04]  /*a330*/  ISETP.LT.OR P6, PT, R20, 0x5a, P6 ;  /* 0x0000005a1400780c */ /* 0x000fc800037c1670 */
[----:B------:R-:W-:Y:S02]  /*a340*/  FSEL R197, R197, -INF , !P6 ;  /* 0xff800000c5c57808 */ /* 0x000fe40007000000 */
[----:B------:R-:W-:Y:S01]  /*a350*/  PLOP3.LUT P6, PT, PT, PT, UP1, 0x40, 0x0 ;  /* 0x000000000000781c */ /* 0x000fe20003fce818 */
[--C-:B---3--:R-:W-:Y:S02]  /*a360*/  IMAD.IADD R14, R14, 0x1, R9.reuse ;  /* 0x000000010e0e7824 */ /* 0x108fe400078e0209 */
        /* <DEDUP_REMOVED lines=15> */
.L_x_2020:
[----:B------:R-:W-:-:S05]  /*a460*/  IMAD.U32 R23, RZ, RZ, UR28 ;  /* 0x0000001cff177e24 */ /* 0x000fca000f8e00ff */
[----:B------:R-:W-:-:S13]  /*a470*/  ISETP.NE.AND P6, PT, R23, 0x1, PT ;  /* 0x000000011700780c */ /* 0x000fda0003fc5270 */
[----:B------:R-:W3:Y:S02]  /*a480*/  @P6 LDC.64 R8, c[0x0][0x9e8] ;  /* 0x00027a00ff086b82 */ /* 0x000ee40000000a00 */
[----:B---3--:R-:W-:-:S05]  /*a490*/  @P6 IMAD.HI.U32 R8, R20, R8, RZ ;  /* 0x0000000814086227 */ /* 0x008fca00078e00ff */
[----:B------:R-:W-:-:S07]  /*a4a0*/  @P6 SHF.R.U32.HI R20, RZ, R9, R8 ;  /* 0x00000009ff146219 */ /* 0x000fce0000011608 */
.L_x_2021:
[----:B------:R-:W-:Y:S05]  /*a4b0*/  BSYNC B0 ;  /* 0x0000000000007941 */ /* 0x000fea0003800000 */
.L_x_2019:
[----:B------:R-:W-:-:S05]  /*a4c0*/  IMAD R19, R20, R23, R19 ;  /* 0x0000001714137224 */ /* 0x000fca00078e0213 */
[----:B------:R-:W-:Y:S02]  /*a4d0*/  VIADDMNMX R14, R19, R23, R14, PT ;  /* 0x00000017130e7246 */ /* 0x000fe4000380010e */
[----:B------:R-:W-:-:S07]  /*a4e0*/  VIMNMX R22, R22, R19, !PT ;  /* 0x0000001316167248 */ /* 0x000fce0007fe0100 */
.L_x_2018:
        /* <DEDUP_REMOVED lines=64> */
[----:B------:R-:W3:Y:S01]  /*a8f0*/  SHFL.BFLY PT, R8, R9, 0x2, 0x1f ;  /* 0x0c401f0009087f89 */ /* 0x000ee200000e0000 */
        /* <DEDUP_REMOVED lines=13> */
[----:B---3--:R-:W-:Y:S02]  /*a9d0*/  FMNMX.FTZ R19, R9, R8, !PT ;  /* 0x0000000809137209 */ /* 0x008fe40007810000 */
[----:B------:R-:W-:-:S02]  /*a9e0*/  ISETP.LT.OR P0, PT, R14, 0x31, P0 ;  /* 0x000000310e00780c */ /* 0x000fc40000701670 */
[----:B------:R-:W-:Y:S01]  /*a9f0*/  ISETP.LT.OR P2, PT, R14, 0x4a, P2 ;  /* 0x0000004a0e00780c */ /* 0x000fe20001741670 */
[----:B------:R-:W3:Y:S01]  /*aa00*/  SHFL.BFLY PT, R8, R19, 0x1, 0x1f ;  /* 0x0c201f0013087f89 */ /* 0x000ee200000e0000 */
        /* <DEDUP_REMOVED lines=13> */
[----:B---3--:R-:W-:Y:S02]  /*aae0*/  FMNMX.FTZ R8, R19, R8, !PT ;  /* 0x0000000813087209 */ /* 0x008fe40007810000 */
        /* <DEDUP_REMOVED lines=57> */
[--C-:B------:R-:W-:Y:S01]  /*ae80*/  FFMA.FTZ R173, R189, UR14, -R202.reuse ;  /* 0x0000000ebdad7c23 */ /* 0x100fe200080108ca */
[----:B------:R-:W-:Y:S01]  /*ae90*/  FMNMX.FTZ R9, R171, R20, !PT ;  /* 0x00000014ab097209 */ /* 0x000fe20007810000 */
[----:B------:R-:W5:Y:S01]  /*aea0*/  MUFU.EX2 R15, R15 ;  /* 0x0000000f000f7308 */ /* 0x000f620000000800 */
[----:B------:R-:W-:-:S02]  /*aeb0*/  FFMA.FTZ R196, R196, UR14, -R202 ;  /* 0x0000000ec4c47c23 */ /* 0x000fc400080108ca */
[----:B------:R-:W-:-:S04]  /*aec0*/  FMNMX.FTZ R20, R174, R9, !PT ;  /* 0x00000009ae147209 */ /* 0x000fc80007810000 */
[----:B------:R-:W-:Y:S01]  /*aed0*/  FMNMX.FTZ R9, R175, R20, !PT ;  /* 0x00000014af097209 */ /* 0x000fe20007810000 */
[----:B------:R-:W0:Y:S01]  /*aee0*/  MUFU.EX2 R154, R154 ;  /* 0x0000009a009a7308 */ /* 0x000e220000000800 */
[-C--:B---3--:R-:W-:Y:S01]  /*aef0*/  FMUL.FTZ R24, R24, R181.reuse ;  /* 0x000000b518187220 */ /* 0x088fe20000410000 */
        /* <DEDUP_REMOVED lines=14> */
[----:B------:R-:W3:Y:S01]  /*afe0*/  MUFU.EX2 R19, R19 ;  /* 0x0000001300137308 */ /* 0x000ee20000000800 */
        /* <DEDUP_REMOVED lines=15> */
[----:B------:R-:W2:Y:S01]  /*b0e0*/  MUFU.EX2 R156, R156 ;  /* 0x0000009c009c7308 */ /* 0x000ea20000000800 */
[----:B-1----:R-:W-:Y:S01]  /*b0f0*/  FFMA.FTZ R168, R184, UR14, -R202 ;  /* 0x0000000eb8a87c23 */ /* 0x002fe200080108ca */
[----:B------:R-:W-:Y:S01]  /*b100*/  FFMA.FTZ R184, R181, R7, R152 ;  /* 0x00000007b5b87223 */ /* 0x000fe20000010098 */
[----:B------:R-:W-:Y:S01]  /*b110*/  FMNMX.FTZ R164, R194, R9, !PT ;  /* 0x00000009c2a47209 */ /* 0x000fe20007810000 */
[----:B------:R-:W-:Y:S01]  /*b120*/  FMUL.FTZ R64, R64, R181 ;  /* 0x000000b540407220 */ /* 0x000fe20000410000 */
[C---:B-----5:R-:W-:Y:S01]  /*b130*/  F2FP.F16.F32.PACK_AB R152, R15.reuse, R152 ;  /* 0x000000980f98723e */ /* 0x060fe200000000ff */
        /* <DEDUP_REMOVED lines=14> */
[----:B-1----:R-:W1:Y:S01]  /*b220*/  SHFL.BFLY PT, R172, R9, 0x2, 0x1f ;  /* 0x0c401f0009ac7f89 */ /* 0x002e6200000e0000 */
        /* <DEDUP_REMOVED lines=23> */
[----:B-1----:R-:W-:Y:S01]  /*b3a0*/  FMNMX.FTZ R180, R9, R172, !PT ;  /* 0x000000ac09b47209 */ /* 0x002fe20007810000 */
[----:B------:R-:W-:Y:S01]  /*b3b0*/  FFMA.FTZ R172, R188, UR14, -R202 ;  /* 0x0000000ebcac7c23 */ /* 0x000fe200080108ca */
        /* <DEDUP_REMOVED lines=22> */
[----:B-1----:R-:W-:-:S06]  /*b520*/  FMNMX.FTZ R9, R180, R9, !PT ;  /* 0x00000009b4097209 */ /* 0x002fcc0007810000 */
[----:B------:R-:W-:Y:S01]  /*b530*/  MUFU.EX2 R165, R165 ;  /* 0x000000a500a57308 */ /* 0x000fe20000000800 */
[C---:B------:R-:W-:Y:S01]  /*b540*/  FSETP.NEU.FTZ.AND P0, PT, R9.reuse, -INF , PT ;  /* 0xff8000000900780b */ /* 0x040fe20003f1d000 */
[----:B------:R-:W-:-:S06]  /*b550*/  FMUL.FTZ R193, R9, UR14 ;  /* 0x0000000e09c17c20 */ /* 0x000fcc0008410000 */
[----:B------:R-:W-:Y:S01]  /*b560*/  MUFU.EX2 R168, R168 ;  /* 0x000000a800a87308 */ /* 0x000fe20000000800 */
[----:B------:R-:W-:-:S05]  /*b570*/  FSEL R193, R193, RZ, P0 ;  /* 0x000000ffc1c17208 */ /* 0x000fca0000000000 */
[--C-:B------:R-:W-:Y:S01]  /*b580*/  FFMA.FTZ R180, R155, UR14, -R193.reuse ;  /* 0x0000000e9bb47c23 */ /* 0x100fe200080108c1 */
[----:B------:R-:W-:Y:S01]  /*b590*/  FFMA.FTZ R155, R158, UR14, -R193 ;  /* 0x0000000e9e9b7c23 */ /* 0x000fe200080108c1 */
[----:B0-----:R-:W-:Y:S01]  /*b5a0*/  FADD.FTZ R158, R154, R7 ;  /* 0x000000079a9e7221 */ /* 0x001fe20000010000 */
[--C-:B------:R-:W-:Y:S01]  /*b5b0*/  FFMA.FTZ R184, R159, UR14, -R193.reuse ;  /* 0x0000000e9fb87c23 */ /* 0x100fe200080108c1 */
[--C-:B------:R-:W-:Y:S01]  /*b5c0*/  FFMA.FTZ R159, R162, UR14, -R193.reuse ;  /* 0x0000000ea29f7c23 */ /* 0x100fe200080108c1 */
[----:B------:R-:W-:Y:S01]  /*b5d0*/  MUFU.EX2 R169, R169 ;  /* 0x000000a900a97308 */ /* 0x000fe20000000800 */
[C---:B---3--:R-:W-:Y:S01]  /*b5e0*/  FADD.FTZ R7, R19.reuse, R158 ;  /* 0x0000009e13077221 */ /* 0x048fe20000010000 */
[----:B------:R-:W-:Y:S01]  /*b5f0*/  F2FP.F16.F32.PACK_AB R154, R19, R154 ;  /* 0x0000009a139a723e */ /* 0x000fe200000000ff */
[--C-:B------:R-:W-:Y:S01]  /*b600*/  FFMA.FTZ R188, R163, UR14, -R193.reuse ;  /* 0x0000000ea3bc7c23 */ /* 0x100fe200080108c1 */
[----:B------:R-:W-:Y:S01]  /*b610*/  FFMA.FTZ R163, R166, UR14, -R193 ;  /* 0x0000000ea6a37c23 */ /* 0x000fe200080108c1 */
[----:B--2---:R-:W-:Y:S01]  /*b620*/  FADD.FTZ R158, R156, R7 ;  /* 0x000000079c9e7221 */ /* 0x004fe20000010000 */
        /* <DEDUP_REMOVED lines=11> */
[----:B----4-:R-:W-:Y:S01]  /*b6e0*/  FADD.FTZ R7, R23, R158 ;  /* 0x0000009e17077221 */ /* 0x010fe20000010000 */
        /* <DEDUP_REMOVED lines=172> */
.L_x_2022:
[----:B------:R-:W-:Y:S01]  /*c1b0*/  PLOP3.LUT P1, PT, PT, PT, UP0, 0x40, 0x0 ;  /* 0x000000000000781c */ /* 0x000fe20003f2e808 */
[----:B------:R0:W1:-:S12]  /*c1c0*/  SYNCS.PHASECHK.TRANS64.TRYWAIT P0, [UR26+0x22850], R10 ;  /* 0x0228500aff0075a7 */ /* 0x000058000800015a */
[----:B0-----:R-:W-:Y:S05]  /*c1d0*/  @P1 BRA `(.L_x_2023) ;  /* 0x0000000000041947 */ /* 0x001fea0003800000 */
[----:B------:R-:W-:Y:S01]  /*c1e0*/  BPT.TRAP 0x1 ;  /* 0x000000040000795c */ /* 0x000fe20000300000 */
.L_x_2023:
[----:B-1----:R-:W-:Y:S05]  /*c1f0*/  @P0 BRA `(.L_x_2024) ;  /* 0x0000000000080947 */ /* 0x002fea0003800000 */
[----:B------:R-:W0:Y:S02]  /*c200*/  SYNCS.PHASECHK.TRANS64.TRYWAIT P0, [UR26+0x22850], R10 ;  /* 0x0228500aff0075a7 */ /* 0x000e24000800015a */
[----:B0-----:R-:W-:Y:S05]  /*c210*/  @!P0 BRA `(.L_x_2025) ;  /* 0x0000007000288947 */ /* 0x001fea0003800000 */
.L_x_2024:
        /* <DEDUP_REMOVED lines=40> */
.L_x_2026:
        /* <DEDUP_REMOVED lines=8> */
.L_x_2008:
[----:B------:R-:W0:Y:S01]  /*c520*/  SHFL.BFLY PT, R0, R7, 0x2, 0x1f ;  /* 0x0c401f0007007f89 */ /* 0x000e2200000e0000 */
[----:B------:R-:W-:-:S05]  /*c530*/  IADD3 R16, -R16, 0xb, RZ ;  /* 0x0000000b10107810 */ /* 0x000fca0007ffe1ff */
[----:B------:R3:W-:Y:S08]  /*c540*/  BAR.ARV R16, 0x100 ;  /* 0x000400100000751d */ /* 0x0007f00000002000 */
[----:B------:R-:W-:Y:S06]  /*c550*/  BAR.ARV 0x8, 0x180 ;  /* 0x0206000000007b1d */ /* 0x000fec0000002000 */
[----:B------:R-:W-:Y:S01]  /*c560*/  PLOP3.LUT P0, PT, PT, PT, PT, 0x8, 0x0 ;  /* 0x000000000000781c */ /* 0x000fe20003f0e170 */
[----:B------:R-:W4:Y:S01]  /*c570*/  SHFL.BFLY PT, R5, R6, 0x2, 0x1f ;  /* 0x0c401f0006057f89 */ /* 0x000f2200000e0000 */
[----:B0-----:R-:W-:Y:S01]  /*c580*/  FADD.FTZ R2, R0, R7 ;  /* 0x0000000700027221 */ /* 0x001fe20000010000 */
[----:B------:R-:W-:-:S04]  /*c590*/  IMAD.U32 R7, RZ, RZ, UR14 ;  /* 0x0000000eff077e24 */ /* 0x000fc8000f8e00ff */
[----:B------:R-:W0:Y:S01]  /*c5a0*/  SHFL.BFLY PT, R3, R2, 0x1, 0x1f ;  /* 0x0c201f0002037f89 */ /* 0x000e2200000e0000 */
[----:B----4-:R-:W-:-:S05]  /*c5b0*/  FADD.FTZ R5, R5, R6 ;  /* 0x0000000605057221 */ /* 0x010fca0000010000 */
[----:B------:R-:W4:Y:S01]  /*c5c0*/  SHFL.BFLY PT, R0, R5, 0x1, 0x1f ;  /* 0x0c201f0005007f89 */ /* 0x000f2200000e0000 */
[----:B0-----:R-:W-:Y:S01]  /*c5d0*/  FADD.FTZ R10, R2, R3 ;  /* 0x00000003020a7221 */ /* 0x001fe20000010000 */
[----:B------:R-:W-:Y:S02]  /*c5e0*/  IMAD.MOV.U32 R3, RZ, RZ, RZ ;  /* 0x000000ffff037224 */ /* 0x000fe400078e00ff */
[----:B------:R-:W-:Y:S02]  /*c5f0*/  IMAD.MOV.U32 R2, RZ, RZ, -0x800000 ;  /* 0xff800000ff027424 */ /* 0x000fe400078e00ff */
[----:B------:R-:W-:-:S13]  /*c600*/  FSETP.NE.FTZ.AND P1, PT, R10, RZ, PT ;  /* 0x000000ff0a00720b */ /* 0x000fda0003f35000 */
[----:B-12---:R-:W0:Y:S01]  /*c610*/  @P1 MUFU.LG2 R4, R10 ;  /* 0x0000000a00041308 */ /* 0x006e220000000c00 */
[----:B----4-:R-:W-:Y:S01]  /*c620*/  FADD.FTZ R11, R5, R0 ;  /* 0x00000000050b7221 */ /* 0x010fe20000010000 */
[----:B------:R-:W-:Y:S02]  /*c630*/  IMAD.MOV.U32 R0, RZ, RZ, RZ ;  /* 0x000000ffff007224 */ /* 0x000fe400078e00ff */
[----:B------:R-:W-:-:S04]  /*c640*/  IMAD.U32 R5, RZ, RZ, UR14 ;  /* 0x0000000eff057e24 */ /* 0x000fc8000f8e00ff */
[----:B------:R-:W1:Y:S01]  /*c650*/  @P1 MUFU.RCP R3, R10 ;  /* 0x0000000a00031308 */ /* 0x000e620000001000 */
[----:B------:R-:W-:Y:S01]  /*c660*/  FSETP.NE.FTZ.AND P2, PT, R11, RZ, PT ;  /* 0x000000ff0b00720b */ /* 0x000fe20003f55000 */
[----:B------:R-:W-:Y:S01]  /*c670*/  @P1 FMUL.FTZ R5, R5, 0.69314718246459960938 ;  /* 0x3f31721805051820 */ /* 0x000fe20000410000 */
[----:B0-----:R-:W-:-:S11]  /*c680*/  @P1 FMUL.FTZ R4, R4, 0.69314718246459960938 ;  /* 0x3f31721804041820 */ /* 0x001fd60000410000 */
[----:B------:R-:W0:Y:S01]  /*c690*/  @P2 MUFU.LG2 R6, R11 ;  /* 0x0000000b00062308 */ /* 0x000e220000000c00 */
[----:B------:R-:W-:Y:S01]  /*c6a0*/  @P2 FMUL.FTZ R7, R7, 0.69314718246459960938 ;  /* 0x3f31721807072820 */ /* 0x000fe20000410000 */
[-C--:B-1----:R-:W-:Y:S01]  /*c6b0*/  FMUL.FTZ R24, R24, R3.reuse ;  /* 0x0000000318187220 */ /* 0x082fe20000410000 */
[-C--:B------:R-:W-:Y:S01]  /*c6c0*/  FMUL.FTZ R25, R25, R3.reuse ;  /* 0x0000000319197220 */ /* 0x080fe20000410000 */
[-C--:B------:R-:W-:Y:S01]  /*c6d0*/  FMUL.FTZ R28, R28, R3.reuse ;  /* 0x000000031c1c7220 */ /* 0x080fe20000410000 */
[-C--:B------:R-:W-:Y:S01]  /*c6e0*/  FMUL.FTZ R29, R29, R3.reuse ;  /* 0x000000031d1d7220 */ /* 0x080fe20000410000 */
[-C--:B------:R-:W-:Y:S02]  /*c6f0*/  FMUL.FTZ R32, R32, R3.reuse ;  /* 0x0000000320207220 */ /* 0x080fe40000410000 */
        /* <DEDUP_REMOVED lines=127> */
[----:B---3--:R-:W-:-:S07]  /*cef0*/  @P2 FFMA.FTZ R2, R7, R9, R6 ;  /* 0x0000000907022223 */ /* 0x008fce0000010006 */
.L_x_1949:
        /* <DEDUP_REMOVED lines=26> */
[----:B------:R-:W-:-:S03]  /*d0a0*/  SHF.R.S32.HI R7, RZ, 0x7, R6 ;  /* 0x00000007ff077819 */ /* 0x000fc60000011406 */
[----:B------:R-:W-:Y:S01]  /*d0b0*/  IMAD.IADD R0, R5, 0x1, -R0 ;  /* 0x0000000105007824 */ /* 0x000fe200078e0a00 */
[----:B------:R-:W-:Y:S01]  /*d0c0*/  LEA.HI R4, R6, R7, RZ, 0x1 ;  /* 0x0000000706047211 */ /* 0x000fe200078f08ff */
[----:B------:R-:W3:Y:S01]  /*d0d0*/  LDC.64 R20, c[0x0][0xb40] ;  /* 0x0002d000ff147b82 */ /* 0x000ee20000000a00 */
[----:B------:R-:W-:Y:S02]  /*d0e0*/  LOP3.LUT R6, R13, 0xfffffffc, RZ, 0xc0, !PT ;  /* 0xfffffffc0d067812 */ /* 0x000fe400078ec0ff */
[----:B------:R-:W-:Y:S02]  /*d0f0*/  SHF.R.S32.HI R9, RZ, 0x1f, R0 ;  /* 0x0000001fff097819 */ /* 0x000fe40000011400 */
[----:B------:R-:W-:Y:S01]  /*d100*/  LOP3.LUT R4, R4, 0x3fffffe, RZ, 0xc0, !PT ;  /* 0x03fffffe04047812 */ /* 0x000fe200078ec0ff */
[----:B------:R-:W-:Y:S01]  /*d110*/  IMAD.IADD R5, R5, 0x1, -R6 ;  /* 0x0000000105057824 */ /* 0x000fe200078e0a06 */
[CC--:B------:R-:W-:Y:S01]  /*d120*/  LEA.HI R10, R9.reuse, R0.reuse, RZ, 0x2 ;  /* 0x00000000090a7211 */ /* 0x0c0fe200078f10ff */
[----:B------:R-:W5:Y:S01]  /*d130*/  @P0 LDC R152, c[0x0][0xbec] ;  /* 0x0002fb00ff980b82 */ /* 0x000f620000000800 */
[----:B------:R-:W-:Y:S01]  /*d140*/  LEA.HI R9, R9, R0, RZ, 0x5 ;  /* 0x0000000009097211 */ /* 0x000fe200078f28ff */
[----:B------:R-:W-:Y:S01]  /*d150*/  IMAD.IADD R6, R7, 0x1, -R4 ;  /* 0x0000000107067824 */ /* 0x000fe200078e0a04 */
[----:B------:R-:W-:-:S02]  /*d160*/  SHF.R.S32.HI R11, RZ, 0x2, R10 ;  /* 0x00000002ff0b7819 */ /* 0x000fc4000001140a */
[----:B------:R-:W-:Y:S02]  /*d170*/  SHF.R.S32.HI R12, RZ, 0x1f, R10 ;  /* 0x0000001fff0c7819 */ /* 0x000fe4000001140a */
[----:B------:R-:W-:Y:S01]  /*d180*/  LEA.HI R7, R5, R5, RZ, 0x1 ;  /* 0x0000000505077211 */ /* 0x000fe200078f08ff */
[----:B------:R-:W5:Y:S01]  /*d190*/  @P0 LDC R17, c[0x0][0xbf0] ;  /* 0x0002fc00ff110b82 */ /* 0x000f620000000800 */
[----:B------:R-:W-:-:S04]  /*d1a0*/  LEA.HI R12, R12, R11, RZ, 0x3 ;  /* 0x0000000b0c0c7211 */ /* 0x000fc800078f18ff */
[----:B------:R-:W-:-:S03]  /*d1b0*/  LOP3.LUT R12, R12, 0xfffffff8, RZ, 0xc0, !PT ;  /* 0xfffffff80c0c7812 */ /* 0x000fc600078ec0ff */
[----:B------:R-:W5:Y:S02]  /*d1c0*/  @P0 LDC R153, c[0x0][0xbf0] ;  /* 0x0002fc00ff990b82 */ /* 0x000f640000000800 */
[----:B------:R-:W-:Y:S01]  /*d1d0*/  IMAD.IADD R4, R11, 0x1, -R12 ;  /* 0x000000010b047824 */ /* 0x000fe200078e0a0c */
[----:B------:R-:W-:Y:S02]  /*d1e0*/  LOP3.LUT R12, R7, 0x1ffffffe, RZ, 0xc0, !PT ;  /* 0x1ffffffe070c7812 */ /* 0x000fe400078ec0ff */
[----:B------:R-:W-:-:S03]  /*d1f0*/  SHF.R.S32.HI R7, RZ, 0x5, R9 ;  /* 0x00000005ff077819 */ /* 0x000fc60000011409 */
[----:B------:R-:W-:Y:S02]  /*d200*/  IMAD.IADD R16, R5, 0x1, -R12 ;  /* 0x0000000105107824 */ /* 0x000fe400078e0a0c */
[----:B------:R-:W-:Y:S02]  /*d210*/  IMAD R7, R7, 0x10, R4 ;  /* 0x0000001007077824 */ /* 0x000fe400078e0204 */
[----:B------:R-:W-:Y:S02]  /*d220*/  IMAD.U32 R5, RZ, RZ, UR5 ;  /* 0x00000005ff057e24 */ /* 0x000fe4000f8e00ff */
[----:B------:R-:W-:Y:S02]  /*d230*/  IMAD R9, R6, 0x40, R7 ;  /* 0x0000004006097824 */ /* 0x000fe400078e0207 */
[----:B------:R-:W-:Y:S01]  /*d240*/  IMAD.U32 R4, RZ, RZ, UR4 ;  /* 0x00000004ff047e24 */ /* 0x000fe2000f8e00ff */
[----:B------:R-:W-:Y:S01]  /*d250*/  UIMAD.WIDE.U32 UR4, UR41, UR8, URZ ;  /* 0x00000008290472a5 */ /* 0x000fe2000f8e003f */
[----:B------:R-:W-:Y:S01]  /*d260*/  IMAD.U32 R5, RZ, RZ, UR6 ;  /* 0x00000006ff057e24 */ /* 0x000fe2000f8e00ff */
[----:B------:R-:W-:Y:S01]  /*d270*/  UIMAD UR6, UR41, UR9, UR7 ;  /* 0x00000009290672a4 */ /* 0x000fe2000f8e0207 */
[----:B------:R-:W-:-:S02]  /*d280*/  IMAD R6, R16, 0x8, R9 ;  /* 0x0000000810067824 */ /* 0x000fc400078e0209 */
[----:B------:R-:W-:Y:S01]  /*d290*/  IMAD R16, RZ, RZ, -UR41 ;  /* 0x80000029ff107e24 */ /* 0x000fe2000f8e02ff */
[----:B------:R-:W-:Y:S01]  /*d2a0*/  UIADD3 UR6, UR5, UR6, URZ ;  /* 0x0000000605067290 */ /* 0x000fe2000fffe03f */
[----:B----4-:R-:W-:Y:S01]  /*d2b0*/  IMAD R12, R18, UR10, RZ ;  /* 0x0000000a120c7c24 */ /* 0x010fe2000f8e02ff */
[----:B------:R-:W-:Y:S01]  /*d2c0*/  ULDC.64 UR8, c[0x0][0xb28] ;  /* 0x0002ca0000087ab9 */ /* 0x000fe20000000a00 */
[----:B--2---:R-:W-:Y:S02]  /*d2d0*/  IMAD R11, R22, 0x80, R6 ;  /* 0x00000080160b7824 */ /* 0x004fe400078e0206 */
[----:B-1----:R-:W-:Y:S02]  /*d2e0*/  IMAD R23, R23, R16, UR11 ;  /* 0x0000000b17177e24 */ /* 0x002fe4000f8e0210 */
[----:B------:R-:W-:Y:S02]  /*d2f0*/  IMAD R15, R19, UR12, R12 ;  /* 0x0000000c130f7c24 */ /* 0x000fe4000f8e020c */
[----:B------:R-:W-:Y:S01]  /*d300*/  IMAD.WIDE.U32 R4, R18, UR12, R4 ;  /* 0x0000000c12047c25 */ /* 0x000fe2000f8e0004 */
[----:B------:R-:W-:-:S03]  /*d310*/  SHF.R.S32.HI R16, RZ, 0x1f, R23 ;  /* 0x0000001fff107819 */ /* 0x000fc60000011417 */
[----:B0-----:R-:W-:-:S04]  /*d320*/  @P0 IMAD.HI.U32 R12, R11, R14, RZ ;  /* 0x0000000e0b0c0227 */ /* 0x001fc800078e00ff */
[----:B------:R-:W-:Y:S02]  /*d330*/  IMAD.U32 R7, RZ, RZ, UR5 ;  /* 0x00000005ff077e24 */ /* 0x000fe4000f8e00ff */
[----:B------:R-:W-:Y:S01]  /*d340*/  IMAD.U32 R6, RZ, RZ, UR4 ;  /* 0x00000004ff067e24 */ /* 0x000fe2000f8e00ff */
[----:B------:R-:W-:Y:S01]  /*d350*/  ULDC.64 UR4, c[0x0][0xbe0] ;  /* 0x0002f80000047ab9 */ /* 0x000fe20000000a00 */
[----:B------:R-:W-:Y:S01]  /*d360*/  IMAD.U32 R7, RZ, RZ, UR6 ;  /* 0x00000006ff077e24 */ /* 0x000fe2000f8e00ff */
[----:B------:R-:W-:Y:S01]  /*d370*/  ULDC.64 UR6, c[0x0][0xb48] ;  /* 0x0002d20000067ab9 */ /* 0x000fe20000000a00 */
[----:B------:R-:W-:Y:S02]  /*d380*/  IMAD.IADD R5, R5, 0x1, R15 ;  /* 0x0000000105057824 */ /* 0x000fe400078e020f */
[----:B---3--:R-:W-:Y:S02]  /*d390*/  IMAD R14, R20, UR10, RZ ;  /* 0x0000000a140e7c24 */ /* 0x008fe4000f8e02ff */
[----:B-----5:R-:W-:-:S04]  /*d3a0*/  @P0 IMAD.HI.U32 R152, R11, R152, RZ ;  /* 0x000000980b980227 */ /* 0x020fc800078e00ff */
[----:B------:R-:W-:Y:S01]  /*d3b0*/  IMAD.MOV.U32 R13, RZ, RZ, R11 ;  /* 0x000000ffff0d7224 */ /* 0x000fe200078e000b */
[----:B------:R-:W-:Y:S01]  /*d3c0*/  @P0 SHF.R.U32.HI R13, RZ, R17, R12 ;  /* 0x00000011ff0d0219 */ /* 0x000fe2000001160c */
[----:B------:R-:W-:Y:S02]  /*d3d0*/  IMAD R17, R21, UR12, R14 ;  /* 0x0000000c15117c24 */ /* 0x000fe4000f8e020e */
[----:B------:R-:W-:-:S04]  /*d3e0*/  IMAD.WIDE.U32 R6, R20, UR12, R6 ;  /* 0x0000000c14067c25 */ /* 0x000fc8000f8e0006 */
[----:B------:R-:W-:Y:S01]  /*d3f0*/  IMAD.MOV.U32 R15, RZ, RZ, R11 ;  /* 0x000000ffff0f7224 */ /* 0x000fe200078e000b */
[----:B------:R-:W-:Y:S01]  /*d400*/  @P0 SHF.R.U32.HI R15, RZ, R153, R152 ;  /* 0x00000099ff0f0219 */ /* 0x000fe20000011698 */
[----:B------:R-:W-:Y:S02]  /*d410*/  IMAD R12, R16, UR4, RZ ;  /* 0x00000004100c7c24 */ /* 0x000fe4000f8e02ff */
[----:B------:R-:W-:-:S04]  /*d420*/  IMAD.WIDE.U32 R4, R23, UR4, R4 ;  /* 0x0000000417047c25 */ /* 0x000fc8000f8e0004 */
[----:B------:R-:W-:Y:S01]  /*d430*/  IMAD.IADD R7, R7, 0x1, R17 ;  /* 0x0000000107077824 */ /* 0x000fe200078e0211 */
[----:B------:R-:W-:Y:S01]  /*d440*/  SHF.R.S32.HI R17, RZ, 0x1f, R13 ;  /* 0x0000001fff117819 */ /* 0x000fe2000001140d */
[----:B------:R-:W-:Y:S01]  /*d450*/  IMAD R14, R23, UR5, R12 ;  /* 0x00000005170e7c24 */ /* 0x000fe2000f8e020c */
[----:B------:R-:W-:Y:S01]  /*d460*/  IADD3 R4, P0, R13, R4, RZ ;  /* 0x000000040d047210 */ /* 0x000fe20007f1e0ff */
[----:B------:R-:W-:Y:S01]  /*d470*/  IMAD R16, R16, UR6, RZ ;  /* 0x0000000610107c24 */ /* 0x000fe2000f8e02ff */
[----:B------:R-:W-:Y:S01]  /*d480*/  SHF.R.S32.HI R12, RZ, 0x1f, R15 ;  /* 0x0000001fff0c7819 */ /* 0x000fe2000001140f */
[----:B------:R-:W-:Y:S01]  /*d490*/  IMAD.MOV R13, RZ, RZ, -R13 ;  /* 0x000000ffff0d7224 */ /* 0x000fe200078e0a0d */
[----:B------:R-:W-:Y:S01]  /*d4a0*/  ULDC.64 UR4, c[0x0][0xb30] ;  /* 0x0002cc0000047ab9 */ /* 0x000fe20000000a00 */
[----:B------:R-:W-:Y:S01]  /*d4b0*/  IMAD R19, R23, UR7, R16 ;  /* 0x0000000717137c24 */ /* 0x000fe2000f8e0210 */
[----:B------:R-:W-:Y:S01]  /*d4c0*/  IADD3.X R5, R17, R5, R14, P0, !PT ;  /* 0x0000000511057210 */ /* 0x000fe200007fe40e */
[----:B------:R-:W-:-:S02]  /*d4d0*/  IMAD.MOV R16, RZ, RZ, -R15 ;  /* 0x000000ffff107224 */ /* 0x000fc400078e0a0f */
[----:B------:R-:W-:Y:S02]  /*d4e0*/  IMAD R12, R12, UR4, RZ ;  /* 0x000000040c0c7c24 */ /* 0x000fe4000f8e02ff */
        /* <DEDUP_REMOVED lines=31> */
[----:B------:R-:W-:Y:S01]  /*d6e0*/  SHFL.IDX PT, R12, R16, RZ, 0x1c1f ;  /* 0x001c1fff100c7589 */ /* 0x000fe200000e0000 */
[----:B------:R-:W-:Y:S01]  /*d6f0*/  LOP3.LUT P0, RZ, R0, 0x3, RZ, 0xc0, !PT ;  /* 0x0000000300ff7812 */ /* 0x000fe2000780c0ff */
[C---:B------:R-:W-:Y:S01]  /*d700*/  VIADD R9, R11.reuse, 0x8 ;  /* 0x000000080b097836 */ /* 0x040fe20000000000 */
[----:B------:R-:W-:Y:S01]  /*d710*/  UIADD3 UR4, UR4, 0x22820, URZ ;  /* 0x0002282004047890 */ /* 0x000fe2000fffe03f */
[----:B------:R-:W0:Y:S01]  /*d720*/  SHFL.IDX PT, R13, R17, RZ, 0x1c1f ;  /* 0x001c1fff110d7589 */ /* 0x000e2200000e0000 */
[----:B------:R-:W-:-:S02]  /*d730*/  ISETP.GE.OR P1, PT, R11, R8, P0 ;  /* 0x000000080b00720c */ /* 0x000fc40000726670 */
[-C--:B------:R-:W-:Y:S01]  /*d740*/  ISETP.GE.OR P0, PT, R9, R8.reuse, P0 ;  /* 0x000000080900720c */ /* 0x080fe20000706670 */
[----:B------:R1:W2:Y:S01]  /*d750*/  SHFL.IDX PT, R15, R17, 0x1, 0x1c1f ;  /* 0x003c1f00110f7f89 */ /* 0x0002a200000e0000 */
[----:B------:R-:W-:Y:S01]  /*d760*/  UPRMT UR4, URZ, 0x654, UR4 ;  /* 0x000006543f047896 */ /* 0x000fe20008000004 */
[----:B------:R-:W-:Y:S02]  /*d770*/  ISETP.GE.AND P2, PT, R11, R8, PT ;  /* 0x000000080b00720c */ /* 0x000fe40003f46270 */
[----:B------:R3:W4:Y:S01]  /*d780*/  SHFL.IDX PT, R4, R6, RZ, 0x1c1f ;  /* 0x001c1fff06047589 */ /* 0x00072200000e0000 */
[----:B-1----:R-:W-:-:S03]  /*d790*/  LOP3.LUT R17, R10, 0x7ffffffc, RZ, 0xc0, !PT ;  /* 0x7ffffffc0a117812 */ /* 0x002fc600078ec0ff */
[----:B------:R3:W1:Y:S02]  /*d7a0*/  SHFL.IDX PT, R5, R7, RZ, 0x1c1f ;  /* 0x001c1fff07057589 */ /* 0x00066400000e0000 */
[----:B------:R-:W-:Y:S01]  /*d7b0*/  SYNCS.ARRIVE.TRANS64.RED.A1T0 RZ, [UR4], RZ ;  /* 0x000000ffffff79a7 */ /* 0x000fe20008100404 */
[----:B------:R-:W-:-:S04]  /*d7c0*/  IMAD.IADD R0, R0, 0x1, -R17 ;  /* 0x0000000100007824 */ /* 0x000fc800078e0a11 */
[----:B------:R-:W-:Y:S01]  /*d7d0*/  IMAD.SHL.U32 R0, R0, 0x2, RZ ;  /* 0x0000000200007824 */ /* 0x000fe200078e00ff */
[----:B0-----:R3:W-:Y:S04]  /*d7e0*/  @!P1 ST.E desc[UR36][R12.64], R3 ;  /* 0x000000030c009985 */ /* 0x0017e8000c101924 */
[----:B--2---:R3:W-:Y:S01]  /*d7f0*/  @!P0 ST.E desc[UR36][R14.64], R2 ;  /* 0x000000020e008985 */ /* 0x0047e2000c101924 */
[----:B------:R-:W-:Y:S05]  /*d800*/  @P2 BRA `(.L_x_2030) ;  /* 0x0000000800f82947 */ /* 0x000fea0003800000 */
[C---:B---3--:R-:W-:Y:S01]  /*d810*/  VIADD R2, R0.reuse, 0x8 ;  /* 0x0000000800027836 */ /* 0x048fe20000000000 */
        /* <DEDUP_REMOVED lines=10> */
[----:B------:R-:W-:Y:S01]  /*d8c0*/  ISETP.GE.AND P0, PT, R16, UR4, PT ;  /* 0x0000000410007c0c */ /* 0x000fe2000bf06270 */
[C---:B------:R-:W-:Y:S01]  /*d8d0*/  VIADD R19, R0.reuse, 0x38 ;  /* 0x0000003800137836 */ /* 0x040fe20000000000 */
[----:B------:R-:W-:Y:S01]  /*d8e0*/  ISETP.GE.AND P1, PT, R17, UR4, PT ;  /* 0x0000000411007c0c */ /* 0x000fe2000bf26270 */
[----:B------:R-:W-:-:S02]  /*d8f0*/  VIADD R20, R0, 0x40 ;  /* 0x0000004000147836 */ /* 0x000fc40000000000 */
[----:B------:R-:W-:Y:S02]  /*d900*/  VIADD R21, R0, 0x48 ;  /* 0x0000004800157836 */ /* 0x000fe40000000000 */
[----:B------:R-:W-:Y:S01]  /*d910*/  @!P3 LEA.HI R2, R2, R2, RZ, 0x1 ;  /* 0x000000020202b211 */ /* 0x000fe200078f08ff */
[C---:B------:R-:W-:Y:S01]  /*d920*/  VIADD R22, R0.reuse, 0x50 ;  /* 0x0000005000167836 */ /* 0x040fe20000000000 */
[----:B------:R-:W-:Y:S01]  /*d930*/  @!P4 LEA.HI R3, R3, R3, RZ, 0x1 ;  /* 0x000000030303c211 */ /* 0x000fe200078f08ff */
[----:B------:R-:W-:Y:S01]  /*d940*/  VIADD R23, R0, 0x58 ;  /* 0x0000005800177836 */ /* 0x000fe20000000000 */
[----:B------:R-:W-:Y:S02]  /*d950*/  @!P5 LEA.HI R10, R10, R10, RZ, 0x1 ;  /* 0x0000000a0a0ad211 */ /* 0x000fe400078f08ff */
[----:B------:R-:W-:Y:S02]  /*d960*/  @!P3 LOP3.LUT R11, R2, 0xfffffffe, RZ, 0xc0, !PT ;  /* 0xfffffffe020bb812 */ /* 0x000fe400078ec0ff */
[----:B------:R-:W-:Y:S01]  /*d970*/  @!P4 LOP3.LUT R13, R3, 0xfffffffe, RZ, 0xc0, !PT ;  /* 0xfffffffe030dc812 */ /* 0x000fe200078ec0ff */
[----:B-1--4-:R-:W-:Y:S01]  /*d980*/  @!P2 IMAD.WIDE R2, R0, 0x4, R4 ;  /* 0x000000040002a825 */ /* 0x012fe200078e0204 */
[----:B------:R-:W-:-:S02]  /*d990*/  @!P5 LOP3.LUT R15, R10, 0xfffffffe, RZ, 0xc0, !PT ;  /* 0xfffffffe0a0fd812 */ /* 0x000fc400078ec0ff */
[----:B------:R-:W-:Y:S01]  /*d9a0*/  ISETP.GE.AND P6, PT, R22, UR4, PT ;  /* 0x0000000416007c0c */ /* 0x000fe2000bfc6270 */
[--C-:B------:R-:W-:Y:S01]  /*d9b0*/  @!P3 IMAD.WIDE R10, R11, 0x4, R4.reuse ;  /* 0x000000040b0ab825 */ /* 0x100fe200078e0204 */
[----:B------:R0:W-:Y:S01]  /*d9c0*/  @!P2 ST.E.64 desc[UR36][R2.64], R24 ;  /* 0x000000180200a985 */ /* 0x0001e2000c101b24 */
[----:B------:R-:W-:Y:S02]  /*d9d0*/  ISETP.GE.AND P2, PT, R18, UR4, PT ;  /* 0x0000000412007c0c */ /* 0x000fe4000bf46270 */
[--C-:B------:R-:W-:Y:S01]  /*d9e0*/  @!P4 IMAD.WIDE R12, R13, 0x4, R4.reuse ;  /* 0x000000040d0cc825 */ /* 0x100fe200078e0204 */
[----:B------:R1:W-:Y:S01]  /*d9f0*/  @!P3 ST.E.64 desc[UR36][R10.64], R28 ;  /* 0x0000001c0a00b985 */ /* 0x0003e2000c101b24 */
[----:B------:R-:W-:Y:S02]  /*da00*/  ISETP.GE.AND P3, PT, R19, UR4, PT ;  /* 0x0000000413007c0c */ /* 0x000fe4000bf66270 */
[----:B------:R-:W-:Y:S01]  /*da10*/  @!P5 IMAD.WIDE R14, R15, 0x4, R4 ;  /* 0x000000040f0ed825 */ /* 0x000fe200078e0204 */
[----:B------:R2:W-:Y:S01]  /*da20*/  @!P4 ST.E.64 desc[UR36][R12.64], R32 ;  /* 0x000000200c00c985 */ /* 0x0005e2000c101b24 */
[----:B------:R-:W-:-:S02]  /*da30*/  ISETP.GE.AND P4, PT, R20, UR4, PT ;  /* 0x0000000414007c0c */ /* 0x000fc4000bf86270 */
[----:B------:R-:W-:Y:S01]  /*da40*/  @!P0 LEA.HI R16, R16, R16, RZ, 0x1 ;  /* 0x0000001010108211 */ /* 0x000fe200078f08ff */
[----:B------:R3:W-:Y:S01]  /*da50*/  @!P5 ST.E.64 desc[UR36][R14.64], R36 ;  /* 0x000000240e00d985 */ /* 0x0007e2000c101b24 */
[----:B------:R-:W-:Y:S01]  /*da60*/  ISETP.GE.AND P5, PT, R21, UR4, PT ;  /* 0x0000000415007c0c */ /* 0x000fe2000bfa6270 */
[----:B0-----:R-:W-:Y:S01]  /*da70*/  VIADD R24, R0, 0x60 ;  /* 0x0000006000187836 */ /* 0x001fe20000000000 */
[----:B------:R-:W-:Y:S02]  /*da80*/  @!P1 LEA.HI R17, R17, R17, RZ, 0x1 ;  /* 0x0000001111119211 */ /* 0x000fe400078f08ff */
[----:B------:R-:W-:Y:S02]  /*da90*/  @!P0 LOP3.LUT R3, R16, 0xfffffffe, RZ, 0xc0, !PT ;  /* 0xfffffffe10038812 */ /* 0x000fe400078ec0ff */
[----:B-1----:R-:W-:Y:S02]  /*daa0*/  @!P1 LOP3.LUT R11, R17, 0xfffffffe, RZ, 0xc0, !PT ;  /* 0xfffffffe110b9812 */ /* 0x002fe400078ec0ff */
[----:B------:R-:W-:Y:S01]  /*dab0*/  @!P2 LEA.HI R18, R18, R18, RZ, 0x1 ;  /* 0x000000121212a211 */ /* 0x000fe200078f08ff */
[----:B------:R-:W-:Y:S01]  /*dac0*/  @!P0 IMAD.WIDE R2, R3, 0x4, R4 ;  /* 0x0000000403028825 */ /* 0x000fe200078e0204 */
[----:B------:R-:W-:-:S02]  /*dad0*/  @!P3 LEA.HI R19, R19, R19, RZ, 0x1 ;  /* 0x000000131313b211 */ /* 0x000fc400078f08ff */
[----:B------:R-:W-:Y:S01]  /*dae0*/  @!P4 LEA.HI R20, R20, R20, RZ, 0x1 ;  /* 0x000000141414c211 */ /* 0x000fe200078f08ff */
[----:B------:R-:W-:Y:S01]  /*daf0*/  @!P1 IMAD.WIDE R10, R11, 0x4, R4 ;  /* 0x000000040b0a9825 */ /* 0x000fe200078e0204 */
[----:B------:R-:W-:Y:S01]  /*db00*/  @!P5 LEA.HI R21, R21, R21, RZ, 0x1 ;  /* 0x000000151515d211 */ /* 0x000fe200078f08ff */
[----:B------:R0:W-:Y:S01]  /*db10*/  @!P0 ST.E.64 desc[UR36][R2.64], R40 ;  /* 0x0000002802008985 */ /* 0x0001e2000c101b24 */
[----:B------:R-:W-:Y:S02]  /*db20*/  @!P6 LEA.HI R22, R22, R22, RZ, 0x1 ;  /* 0x000000161616e211 */ /* 0x000fe400078f08ff */
[----:B--2---:R-:W-:Y:S01]  /*db30*/  @!P2 LOP3.LUT R13, R18, 0xfffffffe, RZ, 0xc0, !PT ;  /* 0xfffffffe120da812 */ /* 0x004fe200078ec0ff */
[----:B------:R1:W-:Y:S01]  /*db40*/  @!P1 ST.E.64 desc[UR36][R10.64], R44 ;  /* 0x0000002c0a009985 */ /* 0x0003e2000c101b24 */
[----:B------:R-:W-:Y:S01]  /*db50*/  @!P3 LOP3.LUT R19, R19, 0xfffffffe, RZ, 0xc0, !PT ;  /* 0xfffffffe1313b812 */ /* 0x000fe200078ec0ff */
[----:B------:R-:W-:Y:S01]  /*db60*/  VIADD R18, R0, 0x68 ;  /* 0x0000006800127836 */ /* 0x000fe20000000000 */
[----:B---3--:R-:W-:Y:S01]  /*db70*/  @!P4 LOP3.LUT R15, R20, 0xfffffffe, RZ, 0xc0, !PT ;  /* 0xfffffffe140fc812 */ /* 0x008fe200078ec0ff */
[----:B------:R-:W-:Y:S01]  /*db80*/  VIADD R20, R0, 0x78 ;  /* 0x0000007800147836 */ /* 0x000fe20000000000 */
[----:B------:R-:W-:-:S02]  /*db90*/  @!P5 LOP3.LUT R21, R21, 0xfffffffe, RZ, 0xc0, !PT ;  /* 0xfffffffe1515d812 */ /* 0x000fc400078ec0ff */
[----:B------:R-:W-:Y:S01]  /*dba0*/  @!P6 LOP3.LUT R17, R22, 0xfffffffe, RZ, 0xc0, !PT ;  /* 0xfffffffe1611e812 */ /* 0x000fe200078ec0ff */
[----:B------:R-:W-:Y:S01]  /*dbb0*/  VIADD R22, R0, 0x88 ;  /* 0x0000008800167836 */ /* 0x000fe20000000000 */
[----:B------:R-:W-:Y:S01]  /*dbc0*/  ISETP.GE.AND P1, PT, R23, UR4, PT ;  /* 0x0000000417007c0c */ /* 0x000fe2000bf26270 */
[----:B0-----:R-:W-:Y:S01]  /*dbd0*/  @!P2 IMAD.WIDE R2, R13, 0x4, R4 ;  /* 0x000000040d02a825 */ /* 0x001fe200078e0204 */
[----:B------:R-:W-:-:S03]  /*dbe0*/  ISETP.GE.AND P0, PT, R24, UR4, PT ;  /* 0x0000000418007c0c */ /* 0x000fc6000bf06270 */
        /* <DEDUP_REMOVED lines=15> */
[----:B------:R-:W-:Y:S02]  /*dce0*/  @!P0 LEA.HI R24, R24, R24, RZ, 0x1 ;  /* 0x0000001818188211 */ /* 0x000fe400078f08ff */
[----:B------:R-:W-:Y:S02]  /*dcf0*/  ISETP.GE.AND P6, PT, R19, UR4, PT ;  /* 0x0000000413007c0c */ /* 0x000fe4000bfc6270 */
[----:B------:R-:W-:-:S02]  /*dd00*/  ISETP.GE.AND P4, PT, R21, UR4, PT ;  /* 0x0000000415007c0c */ /* 0x000fc4000bf86270 */
        /* <DEDUP_REMOVED lines=42> */
[----:B0-----:R-:W-:Y:S02]  /*dfb0*/  @!P0 LOP3.LUT R3, R23, 0xfffffffe, RZ, 0xc0, !PT ;  /* 0xfffffffe17038812 */ /* 0x001fe400078ec0ff */
[----:B------:R-:W-:Y:S02]  /*dfc0*/  @!P2 LEA.HI R18, R18, R18, RZ, 0x1 ;  /* 0x000000121212a211 */ /* 0x000fe400078f08ff */
[----:B-1----:R-:W-:Y:S01]  /*dfd0*/  @!P1 LOP3.LUT R11, R24, 0xfffffffe, RZ, 0xc0, !PT ;  /* 0xfffffffe180b9812 */ /* 0x002fe200078ec0ff */
[--C-:B------:R-:W-:Y:S01]  /*dfe0*/  @!P0 IMAD.WIDE R2, R3, 0x4, R4.reuse ;  /* 0x0000000403028825 */ /* 0x100fe200078e0204 */
[----:B------:R-:W-:Y:S02]  /*dff0*/  @!P4 LEA.HI R20, R20, R20, RZ, 0x1 ;  /* 0x000000141414c211 */ /* 0x000fe400078f08ff */
[----:B--2---:R-:W-:Y:S01]  /*e000*/  @!P2 LOP3.LUT R13, R18, 0xfffffffe, RZ, 0xc0, !PT ;  /* 0xfffffffe120da812 */ /* 0x004fe200078ec0ff */
[--C-:B------:R-:W-:Y:S01]  /*e010*/  @!P1 IMAD.WIDE R10, R11, 0x4, R4.reuse ;  /* 0x000000040b0a9825 */ /* 0x100fe200078e0204 */
[----:B------:R-:W-:Y:S01]  /*e020*/  @!P3 LEA.HI R19, R19, R19, RZ, 0x1 ;  /* 0x000000131313b211 */ /* 0x000fe200078f08ff */
[----:B------:R0:W-:Y:S01]  /*e030*/  @!P0 ST.E.64 desc[UR36][R2.64], R96 ;  /* 0x0000006002008985 */ /* 0x0001e2000c101b24 */
[----:B------:R-:W-:Y:S01]  /*e040*/  @!P5 LEA.HI R21, R21, R21, RZ, 0x1 ;  /* 0x000000151515d211 */ /* 0x000fe200078f08ff */
[----:B------:R-:W-:Y:S01]  /*e050*/  @!P2 IMAD.WIDE R12, R13, 0x4, R4 ;  /* 0x000000040d0ca825 */ /* 0x000fe200078e0204 */
[----:B------:R-:W-:Y:S01]  /*e060*/  @!P3 LOP3.LUT R19, R19, 0xfffffffe, RZ, 0xc0, !PT ;  /* 0xfffffffe1313b812 */ /* 0x000fe200078ec0ff */
[----:B------:R1:W-:Y:S01]  /*e070*/  @!P1 ST.E.64 desc[UR36][R10.64], R100 ;  /* 0x000000640a009985 */ /* 0x0003e2000c101b24 */
[----:B------:R-:W-:Y:S01]  /*e080*/  @!P6 LEA.HI R22, R22, R22, RZ, 0x1 ;  /* 0x000000161616e211 */ /* 0x000fe200078f08ff */
[----:B------:R-:W-:Y:S01]  /*e090*/  VIADD R18, R0, 0xc8 ;  /* 0x000000c800127836 */ /* 0x000fe20000000000 */
[----:B---3--:R-:W-:Y:S01]  /*e0a0*/  @!P4 LOP3.LUT R15, R20, 0xfffffffe, RZ, 0xc0, !PT ;  /* 0xfffffffe140fc812 */ /* 0x008fe200078ec0ff */
[----:B------:R-:W-:Y:S01]  /*e0b0*/  @!P2 ST.E.64 desc[UR36][R12.64], R104 ;  /* 0x000000680c00a985 */ /* 0x000fe2000c101b24 */
[----:B------:R-:W-:Y:S01]  /*e0c0*/  @!P5 LOP3.LUT R21, R21, 0xfffffffe, RZ, 0xc0, !PT ;  /* 0xfffffffe1515d812 */ /* 0x000fe200078ec0ff */
[----:B------:R-:W-:Y:S01]  /*e0d0*/  VIADD R20, R0, 0xd8 ;  /* 0x000000d800147836 */ /* 0x000fe20000000000 */
[----:B----4-:R-:W-:-:S02]  /*e0e0*/  @!P6 LOP3.LUT R17, R22, 0xfffffffe, RZ, 0xc0, !PT ;  /* 0xfffffffe1611e812 */ /* 0x010fc400078ec0ff */
        /* <DEDUP_REMOVED lines=8> */
[----:B------:R2:W-:Y:S01]  /*e170*/  @!P5 ST.E.64 desc[UR36][R14.64], R116 ;  /* 0x000000740e00d985 */ /* 0x0005e2000c101b24 */
[----:B------:R-:W-:Y:S01]  /*e180*/  @!P6 IMAD.WIDE R16, R17, 0x4, R4 ;  /* 0x000000041110e825 */ /* 0x000fe200078e0204 */
[----:B------:R-:W-:-:S02]  /*e190*/  @!P0 LEA.HI R18, R18, R18, RZ, 0x1 ;  /* 0x0000001212128211 */ /* 0x000fc400078f08ff */
[----:B------:R-:W-:Y:S01]  /*e1a0*/  ISETP.GE.AND P1, PT, R19, UR4, PT ;  /* 0x0000000413007c0c */ /* 0x000fe2000bf26270 */
[C---:B------:R-:W-:Y:S01]  /*e1b0*/  VIADD R21, R0.reuse, 0xe0 ;  /* 0x000000e000157836 */ /* 0x040fe20000000000 */
[----:B------:R3:W-:Y:S01]  /*e1c0*/  @!P6 ST.E.64 desc[UR36][R16.64], R120 ;  /* 0x000000781000e985 */ /* 0x0007e2000c101b24 */
[----:B0-----:R-:W-:Y:S01]  /*e1d0*/  VIADD R3, R0, 0xf8 ;  /* 0x000000f800037836 */ /* 0x001fe20000000000 */
[----:B------:R-:W-:Y:S01]  /*e1e0*/  @!P2 LEA.HI R20, R20, R20, RZ, 0x1 ;  /* 0x000000141414a211 */ /* 0x000fe200078f08ff */
[C---:B------:R-:W-:Y:S01]  /*e1f0*/  VIADD R12, R0.reuse, 0xe8 ;  /* 0x000000e8000c7836 */ /* 0x040fe20000000000 */
[----:B------:R-:W-:Y:S01]  /*e200*/  ISETP.GE.AND P3, PT, R21, UR4, PT ;  /* 0x0000000415007c0c */ /* 0x000fe2000bf66270 */
[----:B------:R-:W-:Y:S01]  /*e210*/  VIADD R13, R0, 0xf0 ;  /* 0x000000f0000d7836 */ /* 0x000fe20000000000 */
[----:B------:R-:W-:Y:S02]  /*e220*/  ISETP.GE.AND P6, PT, R3, UR4, PT ;  /* 0x0000000403007c0c */ /* 0x000fe4000bfc6270 */
[----:B------:R-:W-:-:S02]  /*e230*/  ISETP.GE.AND P4, PT, R12, UR4, PT ;  /* 0x000000040c007c0c */ /* 0x000fc4000bf86270 */
[----:B------:R-:W-:Y:S02]  /*e240*/  ISETP.GE.AND P5, PT, R13, UR4, PT ;  /* 0x000000040d007c0c */ /* 0x000fe4000bfa6270 */
[----:B------:R-:W-:-:S04]  /*e250*/  @!P1 LEA.HI R19, R19, R19, RZ, 0x1 ;  /* 0x0000001313139211 */ /* 0x000fc800078f08ff */
[----:B-1----:R-:W-:Y:S02]  /*e260*/  @!P1 LOP3.LUT R11, R19, 0xfffffffe, RZ, 0xc0, !PT ;  /* 0xfffffffe130b9812 */ /* 0x002fe400078ec0ff */
[----:B------:R-:W-:Y:S02]  /*e270*/  @!P3 LEA.HI R21, R21, R21, RZ, 0x1 ;  /* 0x000000151515b211 */ /* 0x000fe400078f08ff */
[----:B------:R-:W-:Y:S02]  /*e280*/  @!P6 LEA.HI R10, R3, R3, RZ, 0x1 ;  /* 0x00000003030ae211 */ /* 0x000fe400078f08ff */
[----:B------:R-:W-:Y:S02]  /*e290*/  @!P4 LEA.HI R12, R12, R12, RZ, 0x1 ;  /* 0x0000000c0c0cc211 */ /* 0x000fe400078f08ff */
[----:B------:R-:W-:Y:S02]  /*e2a0*/  @!P5 LEA.HI R2, R13, R13, RZ, 0x1 ;  /* 0x0000000d0d02d211 */ /* 0x000fe400078f08ff */
[----:B------:R-:W-:-:S02]  /*e2b0*/  @!P0 LOP3.LUT R3, R18, 0xfffffffe, RZ, 0xc0, !PT ;  /* 0xfffffffe12038812 */ /* 0x000fc400078ec0ff */
[----:B------:R-:W-:Y:S02]  /*e2c0*/  @!P2 LOP3.LUT R13, R20, 0xfffffffe, RZ, 0xc0, !PT ;  /* 0xfffffffe140da812 */ /* 0x000fe400078ec0ff */
[----:B--2---:R-:W-:Y:S02]  /*e2d0*/  @!P3 LOP3.LUT R15, R21, 0xfffffffe, RZ, 0xc0, !PT ;  /* 0xfffffffe150fb812 */ /* 0x004fe400078ec0ff */
[----:B---3--:R-:W-:Y:S01]  /*e2e0*/  @!P4 LOP3.LUT R17, R12, 0xfffffffe, RZ, 0xc0, !PT ;  /* 0xfffffffe0c11c812 */ /* 0x008fe200078ec0ff */
        /* <DEDUP_REMOVED lines=15> */
[----:B------:R0:W-:Y:S02]  /*e3e0*/  @!P6 ST.E.64 desc[UR36][R4.64], R148 ;  /* 0x000000940400e985 */ /* 0x0001e4000c101b24 */
.L_x_2030:
[----:B------:R-:W-:Y:S05]  /*e3f0*/  BSYNC B0 ;  /* 0x0000000000007941 */ /* 0x000fea0003800000 */
.L_x_2029:
[----:B------:R-:W-:Y:S01]  /*e400*/  ISETP.GE.AND P0, PT, R9, R8, PT ;  /* 0x000000080900720c */ /* 0x000fe20003f06270 */
[----:B0--3--:R0:W2:Y:S04]  /*e410*/  SHFL.IDX PT, R3, R7, 0x1, 0x1c1f ;  /* 0x003c1f0007037f89 */ /* 0x0090a800000e0000 */
[----:B------:R0:W3:Y:S08]  /*e420*/  SHFL.IDX PT, R2, R6, 0x1, 0x1c1f ;  /* 0x003c1f0006027f89 */ /* 0x0000f000000e0000 */
[----:B0-----:R-:W-:Y:S05]  /*e430*/  @P0 BRA `(.L_x_1941) ;  /* 0x0000004800d80947 */ /* 0x001fea0003800000 */
[C---:B----4-:R-:W-:Y:S01]  /*e440*/  VIADD R4, R0.reuse, 0x8 ;  /* 0x0000000800047836 */ /* 0x050fe20000000000 */
        /* <DEDUP_REMOVED lines=11> */
[----:B------:R-:W-:-:S02]  /*e500*/  VIADD R14, R0, 0x38 ;  /* 0x00000038000e7836 */ /* 0x000fc40000000000 */
[C---:B------:R-:W-:Y:S02]  /*e510*/  VIADD R15, R0.reuse, 0x40 ;  /* 0x00000040000f7836 */ /* 0x040fe40000000000 */
[----:B------:R-:W-:Y:S02]  /*e520*/  VIADD R16, R0, 0x48 ;  /* 0x0000004800107836 */ /* 0x000fe40000000000 */
[----:B------:R-:W-:Y:S01]  /*e530*/  @!P1 LEA.HI R4, R4, R4, RZ, 0x1 ;  /* 0x0000000404049211 */ /* 0x000fe200078f08ff */
[C---:B------:R-:W-:Y:S01]  /*e540*/  VIADD R18, R0.reuse, 0x50 ;  /* 0x0000005000127836 */ /* 0x040fe20000000000 */
[----:B------:R-:W-:Y:S01]  /*e550*/  @!P2 LEA.HI R5, R5, R5, RZ, 0x1 ;  /* 0x000000050505a211 */ /* 0x000fe200078f08ff */
[----:B------:R-:W-:Y:S01]  /*e560*/  VIADD R19, R0, 0x58 ;  /* 0x0000005800137836 */ /* 0x000fe20000000000 */
[----:B------:R-:W-:Y:S01]  /*e570*/  @!P1 LOP3.LUT R7, R4, 0xfffffffe, RZ, 0xc0, !PT ;  /* 0xfffffffe04079812 */ /* 0x000fe200078ec0ff */
[C---:B------:R-:W-:Y:S01]  /*e580*/  VIADD R20, R0.reuse, 0x80 ;  /* 0x0000008000147836 */ /* 0x040fe20000000000 */
[----:B------:R-:W-:Y:S01]  /*e590*/  @!P2 LOP3.LUT R9, R5, 0xfffffffe, RZ, 0xc0, !PT ;  /* 0xfffffffe0509a812 */ /* 0x000fe200078ec0ff */
[----:B--23--:R-:W-:Y:S01]  /*e5a0*/  @!P0 IMAD.WIDE R4, R0, 0x4, R2 ;  /* 0x0000000400048825 */ /* 0x00cfe200078e0202 */
[----:B------:R-:W-:-:S02]  /*e5b0*/  ISETP.GE.AND P3, PT, R15, UR4, PT ;  /* 0x000000040f007c0c */ /* 0x000fc4000bf66270 */
[----:B------:R-:W-:Y:S01]  /*e5c0*/  ISETP.GE.AND P4, PT, R16, UR4, PT ;  /* 0x0000000410007c0c */ /* 0x000fe2000bf86270 */
[--C-:B------:R-:W-:Y:S01]  /*e5d0*/  @!P1 IMAD.WIDE R6, R7, 0x4, R2.reuse ;  /* 0x0000000407069825 */ /* 0x100fe200078e0202 */
        /* <DEDUP_REMOVED lines=17> */
[----:B------:R-:W-:Y:S01]  /*e6f0*/  @!P4 LEA.HI R16, R16, R16, RZ, 0x1 ;  /* 0x000000101010c211 */ /* 0x000fe200078f08ff */
[----:B------:R0:W-:Y:S01]  /*e700*/  @!P5 ST.E.64 desc[UR36][R4.64], R38 ;  /* 0x000000260400d985 */ /* 0x0001e2000c101b24 */
[----:B--2---:R-:W-:Y:S02]  /*e710*/  @!P0 LOP3.LUT R9, R12, 0xfffffffe, RZ, 0xc0, !PT ;  /* 0xfffffffe0c098812 */ /* 0x004fe400078ec0ff */
[----:B------:R-:W-:Y:S01]  /*e720*/  @!P1 LOP3.LUT R13, R13, 0xfffffffe, RZ, 0xc0, !PT ;  /* 0xfffffffe0d0d9812 */ /* 0x000fe200078ec0ff */
[----:B------:R1:W-:Y:S01]  /*e730*/  @!P6 ST.E.64 desc[UR36][R6.64], R42 ;  /* 0x0000002a0600e985 */ /* 0x0003e2000c101b24 */
[----:B------:R-:W-:Y:S01]  /*e740*/  @!P2 LOP3.LUT R11, R14, 0xfffffffe, RZ, 0xc0, !PT ;  /* 0xfffffffe0e0ba812 */ /* 0x000fe200078ec0ff */
[----:B------:R-:W-:Y:S01]  /*e750*/  VIADD R14, R0, 0x60 ;  /* 0x00000060000e7836 */ /* 0x000fe20000000000 */
[----:B------:R-:W-:-:S02]  /*e760*/  @!P3 LOP3.LUT R15, R15, 0xfffffffe, RZ, 0xc0, !PT ;  /* 0xfffffffe0f0fb812 */ /* 0x000fc400078ec0ff */
        /* <DEDUP_REMOVED lines=141> */
.L_x_2028:
[----:B------:R-:W0:Y:S02]  /*f040*/  S2R R0, SR_TID.X ;  /* 0x0000000000007919 */ /* 0x000e240000002100 */
[----:B0-----:R-:W-:-:S05]  /*f050*/  VIADD R2, R0, 0xffffff80 ;  /* 0xffffff8000027836 */ /* 0x001fca0000000000 */
        /* <DEDUP_REMOVED lines=24> */
[----:B------:R-:W-:-:S05]  /*f1e0*/  IMAD.U32 R3, RZ, RZ, UR6 ;  /* 0x00000006ff037e24 */ /* 0x000fca000f8e00ff */
        /* <DEDUP_REMOVED lines=33> */
.L_x_1939:
        /* <DEDUP_REMOVED lines=18> */
.L_x_2031:
[----:B------:R-:W-:Y:S01]  /*f520*/  ULDC UR7, c[0x0][0xc50] ;  /* 0x0003140000077ab9 */ /* 0x000fe20000000800 */
[----:B------:R-:W-:Y:S01]  /*f530*/  UMOV UR39, UR6 ;  /* 0x0000000600277c82 */ /* 0x000fe20008000000 */
[----:B------:R-:W-:-:S11]  /*f540*/  UISETP.NE.AND UP0, UPT, UR7, 0x1, UPT ;  /* 0x000000010700788c */ /* 0x000fd6000bf05270 */
[----:B------:R-:W-:Y:S01]  /*f550*/  @UP0 ULDC UR4, c[0x0][0xc54] ;  /* 0x0003150000040ab9 */ /* 0x000fe20000000800 */
[----:B------:R-:W-:Y:S01]  /*f560*/  @UP0 ULDC UR8, c[0x0][0xc58] ;  /* 0x0003160000080ab9 */ /* 0x000fe20000000800 */
[----:B------:R-:W-:-:S04]  /*f570*/  UIMAD.WIDE.U32 UR4, UR6, UR4, URZ ;  /* 0x00000004060472a5 */ /* 0x000fc8000f8e003f */
[----:B------:R-:W-:-:S12]  /*f580*/  @UP0 USHF.R.U32.HI UR39, URZ, UR8, UR5 ;  /* 0x000000083f270299 */ /* 0x000fd80008011605 */
.L_x_2032:
        /* <DEDUP_REMOVED lines=8> */
[----:B------:R-:W-:Y:S01]  /*f610*/  IMAD.MOV.U32 R32, RZ, RZ, RZ ;  /* 0x000000ffff207224 */ /* 0x000fe200078e00ff */
[----:B------:R-:W-:Y:S01]  /*f620*/  ULDC UR4, c[0x0][0x448] ;  /* 0x0001120000047ab9 */ /* 0x000fe20000000800 */
[----:B------:R-:W-:Y:S01]  /*f630*/  ULDC UR6, c[0x0][0x2f0] ;  /* 0x0000bc0000067ab9 */ /* 0x000fe20000000800 */
[----:B------:R-:W-:Y:S01]  /*f640*/  ULDC UR10, c[0x0][0x288] ;  /* 0x0000a200000a7ab9 */ /* 0x000fe20000000800 */
[----:B0-----:R-:W-:-:S04]  /*f650*/  ISETP.NE.U32.AND P0, PT, R2, RZ, PT ;  /* 0x000000ff0200720c */ /* 0x001fc80003f05070 */
[----:B------:R-:W-:-:S13]  /*f660*/  ISETP.NE.AND.EX P0, PT, R3, RZ, PT, P0 ;  /* 0x000000ff0300720c */ /* 0x000fda0003f05300 */
[----:B------:R-:W0:Y:S02]  /*f670*/  @P0 LDC.64 R2, c[0x0][0xa28] ;  /* 0x00028a00ff020b82 */ /* 0x000e240000000a00 */
[----:B0-----:R-:W-:-:S05]  /*f680*/  @P0 IMAD.WIDE R2, R33, 0x4, R2 ;  /* 0x0000000421020825 */ /* 0x001fca00078e0202 */
[----:B------:R0:W5:Y:S01]  /*f690*/  @P0 LDG.E R32, desc[UR36][R2.64] ;  /* 0x0000002402200981 */ /* 0x000162000c1e1900 */
[----:B------:R-:W1:Y:S01]  /*f6a0*/  S2UR UR40, SR_CTAID.X ;  /* 0x00000000002879c3 */ /* 0x000e620000002500 */
[----:B------:R-:W-:-:S03]  /*f6b0*/  UISETP.NE.AND UP1, UPT, UR4, 0x1, UPT ;  /* 0x000000010400788c */ /* 0x000fc6000bf25270 */
[----:B------:R-:W-:Y:S01]  /*f6c0*/  ULDC.64 UR4, c[0x0][0x418] ;  /* 0x0001060000047ab9 */ /* 0x000fe20000000a00 */
[----:B------:R-:W-:Y:S02]  /*f6d0*/  UP2UR UR48, UPR, URZ, 0x2 ;  /* 0x000000023f307883 */ /* 0x000fe40008000000 */
[----:B------:R-:W-:-:S03]  /*f6e0*/  UISETP.NE.U32.AND UP0, UPT, UR4, URZ, UPT ;  /* 0x0000003f0400728c */ /* 0x000fc6000bf05070 */
[----:B------:R-:W-:Y:S01]  /*f6f0*/  ULDC UR4, c[0x0][0x424] ;  /* 0x0001090000047ab9 */ /* 0x000fe20000000800 */
[----:B------:R-:W-:Y:S01]  /*f700*/  UISETP.NE.AND.EX UP0, UPT, UR5, URZ, UPT, UP0 ;  /* 0x0000003f0500728c */ /* 0x000fe2000bf05300 */
[----:B------:R-:W-:Y:S02]  /*f710*/  @UP1 ULDC UR9, c[0x0][0x450] ;  /* 0x0001140000091ab9 */ /* 0x000fe40000000800 */
[----:B------:R-:W-:Y:S01]  /*f720*/  @UP1 ULDC UR5, c[0x0][0x44c] ;  /* 0x0001130000051ab9 */ /* 0x000fe20000000800 */
[----:B------:R-:W-:-:S04]  /*f730*/  USEL UR41, UR4, 0x1, UP0 ;  /* 0x0000000104297887 */ /* 0x000fc80008000000 */
[----:B------:R-:W-:Y:S02]  /*f740*/  UIMAD UR7, UR41, UR6, 0x5f ;  /* 0x0000005f290774a4 */ /* 0x000fe4000f8e0206 */
[----:B------:R-:W-:Y:S02]  /*f750*/  UIMAD UR41, UR41, UR6, URZ ;  /* 0x00000006292972a4 */ /* 0x000fe4000f8e023f */
[----:B------:R-:W-:Y:S02]  /*f760*/  UIMAD.WIDE UR6, UR7, 0x2aaaaaab, URZ ;  /* 0x2aaaaaab070678a5 */ /* 0x000fe4000f8e023f */
[----:B-1----:R-:W-:Y:S02]  /*f770*/  USHF.L.U32 UR40, UR40, 0x7, URZ ;  /* 0x0000000728287899 */ /* 0x002fe4000800063f */
[----:B------:R-:W-:Y:S02]  /*f780*/  USHF.R.U32.HI UR43, URZ, 0x1f, UR7 ;  /* 0x0000001f3f2b7899 */ /* 0x000fe40008011607 */
[----:B------:R-:W-:-:S02]  /*f790*/  UIADD3 UR8, UR40, 0x7f, URZ ;  /* 0x0000007f28087890 */ /* 0x000fc4000fffe03f */
[----:B------:R-:W-:Y:S02]  /*f7a0*/  ULEA.HI.SX32 UR43, UR7, UR43, 0x1c ;  /* 0x0000002b072b7291 */ /* 0x000fe4000f8fe23f */
[----:B------:R-:W-:-:S04]  /*f7b0*/  UIMAD.WIDE.U32 UR4, UR8, UR5, URZ ;  /* 0x00000005080472a5 */ /* 0x000fc8000f8e003f */
[----:B------:R-:W-:Y:S02]  /*f7c0*/  @UP1 USHF.R.U32.HI UR8, URZ, UR9, UR5 ;  /* 0x000000093f081299 */ /* 0x000fe40008011605 */
[----:B------:R-:W-:Y:S01]  /*f7d0*/  UIADD3 UR9, UR41, 0x1, -UR10 ;  /* 0x0000000129097890 */ /* 0x000fe2000fffe80a */
[----:B------:R-:W-:Y:S02]  /*f7e0*/  ULDC.64 UR4, c[0x0][0x9e0] ;  /* 0x0002780000047ab9 */ /* 0x000fe40000000a00 */
[----:B------:R-:W-:Y:S02]  /*f7f0*/  UISETP.GE.AND UP0, UPT, UR5, 0x1, UPT ;  /* 0x000000010500788c */ /* 0x000fe4000bf06270 */
[----:B------:R-:W-:-:S04]  /*f800*/  UIADD3 UR9, UR9, UR8, URZ ;  /* 0x0000000809097290 */ /* 0x000fc8000fffe03f */
[----:B------:R-:W-:Y:S01]  /*f810*/  PLOP3.LUT P1, PT, PT, PT, UP0, 0x80, 0x0 ;  /* 0x000000000000781c */ /* 0x000fe20003f2f008 */
[----:B------:R-:W-:-:S12]  /*f820*/  UIADD3 UR4, UR9, UR4, URZ ;  /* 0x0000000409047290 */ /* 0x000fd8000fffe03f */
[----:B0-----:R-:W-:Y:S05]  /*f830*/  @!P1 BRA `(.L_x_2034) ;  /* 0x0000000000449947 */ /* 0x001fea0003800000 */
        /* <DEDUP_REMOVED lines=10> */
.L_x_2035:
[----:B------:R-:W-:-:S11]  /*f8e0*/  UISETP.NE.AND UP0, UPT, UR5, 0x1, UPT ;  /* 0x000000010500788c */ /* 0x000fd6000bf05270 */
[----:B------:R-:W-:Y:S02]  /*f8f0*/  @UP0 ULDC.64 UR12, c[0x0][0x9e8] ;  /* 0x00027a00000c0ab9 */ /* 0x000fe40000000a00 */
[----:B------:R-:W-:-:S04]  /*f900*/  UIMAD.WIDE.U32 UR6, UR8, UR12, URZ ;  /* 0x0000000c080672a5 */ /* 0x000fc8000f8e003f */
[----:B------:R-:W-:-:S12]  /*f910*/  @UP0 USHF.R.U32.HI UR8, URZ, UR13, UR7 ;  /* 0x0000000d3f080299 */ /* 0x000fd80008011607 */
.L_x_2036:
[----:B------:R-:W-:-:S04]  /*f920*/  UIMAD UR8, UR8, UR5, UR5 ;  /* 0x00000005080872a4 */ /* 0x000fc8000f8e0205 */
[----:B------:R-:W-:-:S04]  /*f930*/  UISETP.LT.AND UP0, UPT, UR4, UR8, UPT ;  /* 0x000000080400728c */ /* 0x000fc8000bf01270 */
[----:B------:R-:W-:-:S12]  /*f940*/  USEL UR4, UR4, UR8, UP0 ;  /* 0x0000000804047287 */ /* 0x000fd80008000000 */
.L_x_2034:
[----:B------:R-:W-:Y:S02]  /*f950*/  UISETP.NE.AND UP0, UPT, UR48, URZ, UPT ;  /* 0x0000003f3000728c */ /* 0x000fe4000bf05270 */
[----:B------:R-:W-:-:S03]  /*f960*/  UIADD3 UR6, UR4, 0x5f, URZ ;  /* 0x0000005f04067890 */ /* 0x000fc6000fffe03f */
[----:B------:R-:W-:Y:S01]  /*f970*/  UMOV UR4, UR40 ;  /* 0x0000002800047c82 */ /* 0x000fe20008000000 */
[----:B------:R-:W-:-:S04]  /*f980*/  UIMAD.WIDE UR6, UR6, 0x2aaaaaab, URZ ;  /* 0x2aaaaaab060678a5 */ /* 0x000fc8000f8e023f */
[----:B------:R-:W-:Y:S01]  /*f990*/  USHF.R.U32.HI UR44, URZ, 0x1f, UR7 ;  /* 0x0000001f3f2c7899 */ /* 0x000fe20008011607 */
[----:B------:R-:W-:Y:S02]  /*f9a0*/  @UP0 ULDC UR8, c[0x0][0x44c] ;  /* 0x0001130000080ab9 */ /* 0x000fe40000000800 */
[----:B------:R-:W-:Y:S01]  /*f9b0*/  @UP0 ULDC UR6, c[0x0][0x450] ;  /* 0x0001140000060ab9 */ /* 0x000fe20000000800 */
[----:B------:R-:W-:Y:S02]  /*f9c0*/  UIMAD.WIDE.U32 UR8, UR40, UR8, URZ ;  /* 0x00000008280872a5 */ /* 0x000fe4000f8e003f */
[----:B------:R-:W-:Y:S02]  /*f9d0*/  ULEA.HI.SX32 UR44, UR7, UR44, 0x1c ;  /* 0x0000002c072c7291 */ /* 0x000fe4000f8fe23f */
[----:B------:R-:W-:Y:S02]  /*f9e0*/  @UP0 USHF.R.U32.HI UR4, URZ, UR6, UR9 ;  /* 0x000000063f040299 */ /* 0x000fe40008011609 */
[----:B------:R-:W-:-:S02]  /*f9f0*/  UISETP.LT.AND UP0, UPT, UR43, UR44, UPT ;  /* 0x0000002c2b00728c */ /* 0x000fc4000bf01270 */
[----:B------:R-:W-:Y:S01]  /*fa00*/  UIADD3 UR4, UR4, -UR10, UR41 ;  /* 0x8000000a04047290 */ /* 0x000fe2000fffe029 */
[----:B------:R-:W-:Y:S01]  /*fa10*/  ULDC UR8, c[0x0][0x9dc] ;  /* 0x0002770000087ab9 */ /* 0x000fe20000000800 */
[----:B------:R-:W-:Y:S02]  /*fa20*/  USEL UR12, UR43, UR44, UP0 ;  /* 0x0000002c2b0c7287 */ /* 0x000fe40008000000 */
[----:B------:R-:W-:Y:S01]  /*fa30*/  UIADD3 UR8, UR4, -UR8, URZ ;  /* 0x8000000804087290 */ /* 0x000fe2000fffe03f */
[----:B------:R-:W-:Y:S11]  /*fa40*/  @!P1 BRA `(.L_x_2037) ;  /* 0x0000000000449947 */ /* 0x000ff60003800000 */
        /* <DEDUP_REMOVED lines=10> */
.L_x_2038:
[----:B------:R-:W-:-:S11]  /*faf0*/  UISETP.NE.AND UP0, UPT, UR5, 0x1, UPT ;  /* 0x000000010500788c */ /* 0x000fd6000bf05270 */
[----:B------:R-:W-:Y:S02]  /*fb00*/  @UP0 ULDC.64 UR10, c[0x0][0x9e8] ;  /* 0x00027a00000a0ab9 */ /* 0x000fe40000000a00 */
[----:B------:R-:W-:-:S04]  /*fb10*/  UIMAD.WIDE.U32 UR6, UR4, UR10, URZ ;  /* 0x0000000a040672a5 */ /* 0x000fc8000f8e003f */
[----:B------:R-:W-:-:S12]  /*fb20*/  @UP0 USHF.R.U32.HI UR4, URZ, UR11, UR7 ;  /* 0x0000000b3f040299 */ /* 0x000fd80008011607 */
.L_x_2039:
[----:B------:R-:W-:-:S04]  /*fb30*/  UIMAD UR4, UR4, UR5, URZ ;  /* 0x00000005040472a4 */ /* 0x000fc8000f8e023f */
[----:B------:R-:W-:-:S04]  /*fb40*/  UISETP.LT.AND UP0, UPT, UR8, UR4, UPT ;  /* 0x000000040800728c */ /* 0x000fc8000bf01270 */
[----:B------:R-:W-:-:S12]  /*fb50*/  USEL UR8, UR8, UR4, !UP0 ;  /* 0x0000000408087287 */ /* 0x000fd8000c000000 */
.L_x_2037:
[----:B------:R-:W-:Y:S02]  /*fb60*/  UIMAD.WIDE UR4, UR8, 0x2aaaaaab, URZ ;  /* 0x2aaaaaab080478a5 */ /* 0x000fe4000f8e023f */
[----:B------:R-:W-:Y:S02]  /*fb70*/  USHF.R.U32.HI UR9, URZ, 0x10, UR46 ;  /* 0x000000103f097899 */ /* 0x000fe4000801162e */
[----:B------:R-:W-:Y:S02]  /*fb80*/  USHF.R.U32.HI UR4, URZ, 0x1f, UR5 ;  /* 0x0000001f3f047899 */ /* 0x000fe40008011605 */
[----:B------:R-:W-:Y:S02]  /*fb90*/  ULOP3.LUT UR46, UR46, 0xffff, URZ, 0xc0, !UPT ;  /* 0x0000ffff2e2e7892 */ /* 0x000fe4000f8ec03f */
[----:B------:R-:W-:Y:S01]  /*fba0*/  ULEA.HI.SX32 UR4, UR5, UR4, 0x1c ;  /* 0x0000000405047291 */ /* 0x000fe2000f8fe23f */
[----:B------:R-:W-:-:S03]  /*fbb0*/  UMOV UR38, URZ ;  /* 0x0000003f00267c82 */ /* 0x000fc60008000000 */
[----:B------:R-:W-:-:S04]  /*fbc0*/  UISETP.LT.AND UP0, UPT, URZ, UR4, UPT ;  /* 0x000000043f00728c */ /* 0x000fc8000bf01270 */
[----:B------:R-:W-:Y:S02]  /*fbd0*/  USEL UR45, URZ, UR4, !UP0 ;  /* 0x000000043f2d7287 */ /* 0x000fe4000c000000 */
[----:B------:R-:W-:Y:S02]  /*fbe0*/  UISETP.NE.AND UP0, UPT, UR9, URZ, UPT ;  /* 0x0000003f0900728c */ /* 0x000fe4000bf05270 */
[----:B------:R-:W-:-:S06]  /*fbf0*/  UISETP.GT.AND UP1, UPT, UR12, UR45, UPT ;  /* 0x0000002d0c00728c */ /* 0x000fcc000bf24270 */
[----:B------:R-:W-:-:S03]  /*fc00*/  PLOP3.LUT P0, PT, PT, PT, UP1, 0x80, 0x0 ;  /* 0x000000000000781c */ /* 0x000fc60003f0f018 */
[----:B------:R-:W-:-:S10]  /*fc10*/  @!UP0 ULDC UR9, c[0x0][0x9f0] ;  /* 0x00027c0000098ab9 */ /* 0x000fd40000000800 */
[----:B------:R-:W-:Y:S05]  /*fc20*/  @!P0 BRA `(.L_x_2040) ;  /* 0x00000000007c8947 */ /* 0x000fea0003800000 */
[----:B------:R-:W-:Y:S01]  /*fc30*/  IABS R0, UR9 ;  /* 0x0000000900007c13 */ /* 0x000fe20008000000 */
[----:B------:R-:W-:Y:S02]  /*fc40*/  UIADD3 UR4, UR9, -0x1, UR12 ;  /* 0xffffffff09047890 */ /* 0x000fe4000fffe00c */
[----:B------:R-:W-:Y:S02]  /*fc50*/  IABS R4, UR9 ;  /* 0x0000000900047c13 */ /* 0x000fe40008000000 */
[----:B------:R-:W-:Y:S01]  /*fc60*/  R2UR UR10, R0 ;  /* 0x00000000000a72ca */ /* 0x000fe200000e0000 */
[----:B------:R-:W-:-:S03]  /*fc70*/  UIADD3 UR6, -UR45, UR4, URZ ;  /* 0x000000042d067290 */ /* 0x000fc6000fffe13f */
[----:B------:R-:W-:-:S03]  /*fc80*/  UMOV UR4, URZ ;  /* 0x0000003f00047c82 */ /* 0x000fc60008000000 */
[----:B------:R-:W-:Y:S01]  /*fc90*/  IABS R3, UR6 ;  /* 0x0000000600037c13 */ /* 0x000fe20008000000 */
[----:B------:R-:W-:-:S03]  /*fca0*/  ULOP3.LUT UR6, UR6, UR9, URZ, 0x3c, !UPT ;  /* 0x0000000906067292 */ /* 0x000fc6000f8e3c3f */
[----:B------:R-:W-:Y:S02]  /*fcb0*/  R2UR UR8, R3 ;  /* 0x00000000030872ca */ /* 0x000fe400000e0000 */
        /* <DEDUP_REMOVED lines=22> */
.L_x_2040:
[----:B------:R-:W-:Y:S02]  /*fe20*/  UIMAD UR49, UR46, UR38, UR45 ;  /* 0x000000262e3172a4 */ /* 0x000fe4000f8e022d */
[----:B------:R-:W-:Y:S02]  /*fe30*/  IMAD.U32 R0, RZ, RZ, UR38 ;  /* 0x00000026ff007e24 */ /* 0x000fe4000f8e00ff */
[----:B------:R-:W-:Y:S02]  /*fe40*/  IMAD.MOV.U32 R21, RZ, RZ, RZ ;  /* 0x000000ffff157224 */ /* 0x000fe400078e00ff */
[----:B------:R-:W-:Y:S02]  /*fe50*/  IMAD.MOV.U32 R20, RZ, RZ, 0x1 ;  /* 0x00000001ff147424 */ /* 0x000fe400078e00ff */
[----:B------:R-:W-:Y:S02]  /*fe60*/  IMAD.U32 R31, RZ, RZ, UR49 ;  /* 0x00000031ff1f7e24 */ /* 0x000fe4000f8e00ff */
[----:B------:R-:W-:-:S03]  /*fe70*/  IMAD.MOV.U32 R8, RZ, RZ, 0x1 ;  /* 0x00000001ff087424 */ /* 0x000fc600078e00ff */
[----:B------:R-:W-:-:S04]  /*fe80*/  VIADDMNMX R31, R31, R0, UR12, PT ;  /* 0x0000000c1f1f7e46 */ /* 0x000fc8000b800100 */
[----:B------:R-:W-:-:S13]  /*fe90*/  ISETP.GT.AND P0, PT, R31, UR49, PT ;  /* 0x000000311f007c0c */ /* 0x000fda000bf04270 */
        /* <DEDUP_REMOVED lines=24> */
.L_x_2041:
        /* <DEDUP_REMOVED lines=19> */
[----:B-1---5:R-:W-:Y:S05]  /*10150*/  CALL.ABS.NOINC R2 ;  /* 0x0000000002007343 */ /* 0x022fea0003c00000 */
.L_x_2043:
[----:B------:R0:W1:Y:S01]  /*10160*/  LDC.64 R2, c[0x4][R18] ;  /* 0x0100000012027b82 */ /* 0x0000620000000a00 */
[----:B------:R-:W-:Y:S01]  /*10170*/  ULDC.64 UR4, c[0x4][0x98] ;  /* 0x0100260000047ab9 */ /* 0x000fe20000000a00 */
[----:B------:R-:W-:Y:S01]  /*10180*/  ULDC.64 UR6, c[0x4][0xa0] ;  /* 0x0100280000067ab9 */ /* 0x000fe20000000a00 */
[----:B------:R-:W-:Y:S02]  /*10190*/  IMAD.U32 R4, RZ, RZ, UR4 ;  /* 0x00000004ff047e24 */ /* 0x000fe4000f8e00ff */
        /* <DEDUP_REMOVED lines=11> */
.L_x_2042:
[----:B------:R-:W0:Y:S01]  /*10250*/  LDC.64 R4, c[0x0][0x9f8] ;  /* 0x00027e00ff047b82 */ /* 0x000e220000000a00 */
[----:B------:R-:W-:-:S07]  /*10260*/  IMAD.MOV.U32 R30, RZ, RZ, R33 ;  /* 0x000000ffff1e7224 */ /* 0x000fce00078e0021 */
[----:B------:R-:W1:Y:S01]  /*10270*/  LDC R29, c[0x0][0x430] ;  /* 0x00010c00ff1d7b82 */ /* 0x000e620000000800 */
[C---:B------:R-:W-:Y:S01]  /*10280*/  IMAD.SHL.U32 R28, R17.reuse, 0x10, RZ ;  /* 0x00000010111c7824 */ /* 0x040fe200078e00ff */
[----:B------:R-:W-:Y:S01]  /*10290*/  LOP3.LUT R7, R17, 0x7f, RZ, 0xc0, !PT ;  /* 0x0000007f11077812 */ /* 0x000fe200078ec0ff */
[----:B------:R-:W-:Y:S01]  /*102a0*/  VIADD R9, R31, 0xffffffff ;  /* 0xffffffff1f097836 */ /* 0x000fe20000000000 */
        /* <DEDUP_REMOVED lines=8> */
[----:B------:R-:W-:Y:S02]  /*10330*/  LOP3.LUT R28, R28, 0x70, RZ, 0xc0, !PT ;  /* 0x000000701c1c7812 */ /* 0x000fe400078ec0ff */
[----:B------:R-:W-:Y:S02]  /*10340*/  SHF.R.U32.HI R27, RZ, 0x3, R7 ;  /* 0x00000003ff1b7819 */ /* 0x000fe40000011607 */
[----:B-1----:R-:W-:Y:S02]  /*10350*/  ISETP.NE.AND P1, PT, R29, 0x1, PT ;  /* 0x000000011d00780c */ /* 0x002fe40003f25270 */
[----:B------:R-:W-:-:S05]  /*10360*/  LOP3.LUT R26, R28, R27, RZ, 0xfc, !PT ;  /* 0x0000001b1c1a7212 */ /* 0x000fca00078efcff */
[----:B------:R-:W-:-:S04]  /*10370*/  IMAD R13, R9, 0x60, R26 ;  /* 0x00000060090d7824 */ /* 0x000fc800078e021a */
[C---:B-----5:R-:W-:Y:S01]  /*10380*/  IMAD.IADD R0, R13.reuse, 0x1, R32 ;  /* 0x000000010d007824 */ /* 0x060fe200078e0220 */
[----:B------:R-:W-:Y:S01]  /*10390*/  ISETP.GE.AND P0, PT, R13, UR41, PT ;  /* 0x000000290d007c0c */ /* 0x000fe2000bf06270 */
[----:B------:R-:W1:Y:S01]  /*103a0*/  @P1 LDC R3, c[0x0][0x434] ;  /* 0x00010d00ff031b82 */ /* 0x000e620000000800 */
[----:B------:R-:W-:Y:S02]  /*103b0*/  @P1 LOP3.LUT R2, R2, 0x40, RZ, 0xfc, !PT ;  /* 0x0000004002021812 */ /* 0x000fe400078efcff */
[----:B------:R-:W-:-:S05]  /*103c0*/  ISETP.GT.U32.OR P0, PT, R26, 0x5f, P0 ;  /* 0x0000005f1a00780c */ /* 0x000fca0000704470 */
[----:B0-----:R-:W0:Y:S08]  /*103d0*/  @P1 LDC R5, c[0x0][0x438] ;  /* 0x00010e00ff051b82 */ /* 0x001e300000000800 */
[----:B------:R-:W3:Y:S08]  /*103e0*/  @!P0 LDC.64 R10, c[0x0][0x428] ;  /* 0x00010a00ff0a8b82 */ /* 0x000ef00000000a00 */
[----:B------:R-:W4:Y:S01]  /*103f0*/  @!P0 LDC.64 R12, c[0x0][0x418] ;  /* 0x00010600ff0c8b82 */ /* 0x000f220000000a00 */
[----:B-1----:R-:W-:-:S04]  /*10400*/  @P1 IMAD.HI.U32 R4, R0, R3, RZ ;  /* 0x0000000300041227 */ /* 0x002fc800078e00ff */
[----:B------:R-:W-:Y:S01]  /*10410*/  IMAD.MOV.U32 R3, RZ, RZ, R0 ;  /* 0x000000ffff037224 */ /* 0x000fe200078e0000 */
[----:B0-----:R-:W-:-:S04]  /*10420*/  @P1 SHF.R.U32.HI R3, RZ, R5, R4 ;  /* 0x00000005ff031219 */ /* 0x001fc80000011604 */
[----:B------:R-:W-:Y:S02]  /*10430*/  @!P0 SHF.R.S32.HI R5, RZ, 0x1f, R3 ;  /* 0x0000001fff058819 */ /* 0x000fe40000011403 */
[----:B--2---:R-:W-:-:S05]  /*10440*/  SHF.R.S32.HI R25, RZ, 0x1f, R30 ;  /* 0x0000001fff197819 */ /* 0x004fca000001141e */
[----:B---3--:R-:W-:-:S04]  /*10450*/  @!P0 IMAD R4, R25, R10, RZ ;  /* 0x0000000a19048224 */ /* 0x008fc800078e02ff */
[----:B------:R-:W-:Y:S02]  /*10460*/  @!P0 IMAD R15, R30, R11, R4 ;  /* 0x0000000b1e0f8224 */ /* 0x000fe400078e0204 */
[----:B------:R-:W-:-:S04]  /*10470*/  @!P0 IMAD.MOV.U32 R4, RZ, RZ, R3 ;  /* 0x000000ffff048224 */ /* 0x000fc800078e0003 */
[----:B------:R-:W-:-:S04]  /*10480*/  @!P0 IMAD.WIDE.U32 R10, R30, R10, R4 ;  /* 0x0000000a1e0a8225 */ /* 0x000fc800078e0004 */
[----:B------:R-:W-:Y:S01]  /*10490*/  @!P0 IMAD.IADD R5, R11, 0x1, R15 ;  /* 0x000000010b058824 */ /* 0x000fe200078e020f */
[----:B----4-:R-:W-:-:S04]  /*104a0*/  @!P0 LEA R4, P1, R10, R12, 0x2 ;  /* 0x0000000c0a048211 */ /* 0x010fc800078210ff */
        /* <DEDUP_REMOVED lines=20> */
.L_x_2085:
[----:B------:R-:W-:Y:S01]  /*105f0*/  ULOP3.LUT UR4, UR42, 0x2, URZ, 0xfc, !UPT ;  /* 0x000000022a047892 */ /* 0x000fe2000f8efc3f */
[--C-:B-----5:R-:W-:Y:S02]  /*10600*/  @!P0 SHF.R.S32.HI R5, RZ, 0x1f, R4.reuse ;  /* 0x0000001fff058819 */ /* 0x120fe40000011404 */
[----:B------:R-:W-:Y:S02]  /*10610*/  CS2R R36, SRZ ;  /* 0x0000000000247805 */ /* 0x000fe4000001ff00 */
[----:B------:R-:W-:Y:S01]  /*10620*/  LOP3.LUT R2, R2, 0xffffffdf, RZ, 0xc0, !PT ;  /* 0xffffffdf02027812 */ /* 0x000fe200078ec0ff */
[----:B------:R-:W-:Y:S01]  /*10630*/  @!P0 IMAD.MOV.U32 R36, RZ, RZ, R4 ;  /* 0x000000ffff248224 */ /* 0x000fe200078e0004 */
[----:B------:R-:W-:Y:S01]  /*10640*/  SEL R19, RZ, 0x1, P2 ;  /* 0x00000001ff137807 */ /* 0x000fe20001000000 */
[----:B------:R-:W-:Y:S01]  /*10650*/  IMAD.U32 R34, RZ, RZ, UR4 ;  /* 0x00000004ff227e24 */ /* 0x000fe2000f8e00ff */
[----:B------:R-:W-:Y:S01]  /*10660*/  LOP3.LUT R2, R2, 0xffffff7f, RZ, 0xc0, !PT ;  /* 0xffffff7f02027812 */ /* 0x000fe200078ec0ff */
[----:B------:R-:W-:Y:S01]  /*10670*/  @!P0 IMAD.MOV.U32 R37, RZ, RZ, R5 ;  /* 0x000000ffff258224 */ /* 0x000fe200078e0005 */
[----:B------:R-:W-:Y:S01]  /*10680*/  ISETP.GT.U32.AND P0, PT, R26, 0x5f, PT ;  /* 0x0000005f1a00780c */ /* 0x000fe20003f04070 */
[----:B------:R-:W-:Y:S01]  /*10690*/  IMAD.U32 R22, RZ, RZ, UR39 ;  /* 0x00000027ff167e24 */ /* 0x000fe2000f8e00ff */
[----:B------:R-:W-:Y:S01]  /*106a0*/  ISETP.NE.AND P1, PT, R34, 0x3, PT ;  /* 0x000000032200780c */ /* 0x000fe20003f25270 */
[----:B------:R-:W-:-:S03]  /*106b0*/  IMAD.MOV R23, RZ, RZ, -R3 ;  /* 0x000000ffff177224 */ /* 0x000fc600078e0a03 */
[----:B------:R-:W-:Y:S01]  /*106c0*/  SHF.R.S32.HI R22, RZ, 0x1f, R22 ;  /* 0x0000001fff167819 */ /* 0x000fe20000011416 */
[----:B------:R-:W-:-:S06]  /*106d0*/  IMAD R23, R29, R23, R0 ;  /* 0x000000171d177224 */ /* 0x000fcc00078e0200 */
[----:B------:R-:W-:-:S04]  /*106e0*/  @P0 LOP3.LUT R2, R2, 0x80, RZ, 0xfc, !PT ;  /* 0x0000008002020812 */ /* 0x000fc800078efcff */
[----:B------:R-:W-:Y:S01]  /*106f0*/  @P1 LOP3.LUT R2, R2, 0x20, RZ, 0xfc, !PT ;  /* 0x0000002002021812 */ /* 0x000fe200078efcff */
[----:B------:R-:W-:Y:S06]  /*10700*/  @!P1 BRA `(.L_x_2045) ;  /* 0x0000000000049947 */ /* 0x000fec0003800000 */
[----:B------:R-:W-:Y:S01]  /*10710*/  BPT.TRAP 0x1 ;  /* 0x000000040000795c */ /* 0x000fe20000300000 */
.L_x_2045:
[----:B------:R-:W-:-:S05]  /*10720*/  IMAD.MOV.U32 R0, RZ, RZ, 0x1 ;  /* 0x00000001ff007424 */ /* 0x000fca00078e00ff */
[----:B------:R-:W-:-:S04]  /*10730*/  SHF.L.U32 R0, R0, 0x1f, RZ ;  /* 0x0000001f00007819 */ /* 0x000fc800000006ff */
[----:B------:R-:W0:Y:S02]  /*10740*/  SYNCS.PHASECHK.TRANS64.TRYWAIT P0, [UR47+0x22840], R0 ;  /* 0x02284000ff0075a7 */ /* 0x000e24000800016f */
[----:B0-----:R-:W-:Y:S05]  /*10750*/  @!P0 BRA `(.L_x_2046) ;  /* 0x0000002c00108947 */ /* 0x001fea0003800000 */
.L_x_2086:
[----:B------:R-:W-:Y:S01]  /*10760*/  SHF.R.S32.HI R18, RZ, 0x1f, R23 ;  /* 0x0000001fff127819 */ /* 0x000fe20000011417 */
[----:B------:R-:W-:Y:S01]  /*10770*/  ULDC.64 UR4, c[0x0][0x300] ;  /* 0x0000c00000047ab9 */ /* 0x000fe20000000a00 */
[----:B------:R-:W-:Y:S01]  /*10780*/  R2UR UR6, R22 ;  /* 0x00000000160672ca */ /* 0x000fe200000e0000 */
[----:B------:R-:W-:Y:S01]  /*10790*/  IMAD.WIDE.U32 R4, R23, UR4, RZ ;  /* 0x0000000417047c25 */ /* 0x000fe2000f8e00ff */
[----:B------:R-:W-:-:S03]  /*107a0*/  LOP3.LUT R2, R2, 0xfffffffd, RZ, 0xc0, !PT ;  /* 0xfffffffd02027812 */ /* 0x000fc600078ec0ff */
[----:B0-----:R-:W-:-:S04]  /*107b0*/  IMAD R0, R18, UR4, RZ ;  /* 0x0000000412007c24 */ /* 0x001fc8000f8e02ff */
[----:B------:R-:W-:Y:S01]  /*107c0*/  IMAD R3, R23, UR5, R0 ;  /* 0x0000000517037c24 */ /* 0x000fe2000f8e0200 */
[----:B------:R-:W-:-:S03]  /*107d0*/  ULDC.64 UR4, c[0x0][0x310] ;  /* 0x0000c40000047ab9 */ /* 0x000fc60000000a00 */
[----:B------:R-:W-:Y:S02]  /*107e0*/  IMAD.IADD R5, R5, 0x1, R3 ;  /* 0x0000000105057824 */ /* 0x000fe400078e0203 */
[----:B------:R-:W-:Y:S02]  /*107f0*/  IMAD R3, R37, UR4, RZ ;  /* 0x0000000425037c24 */ /* 0x000fe4000f8e02ff */
[----:B------:R-:W-:-:S04]  /*10800*/  IMAD.WIDE.U32 R4, R36, UR4, R4 ;  /* 0x0000000424047c25 */ /* 0x000fc8000f8e0004 */
[----:B------:R-:W-:Y:S01]  /*10810*/  IMAD R3, R36, UR5, R3 ;  /* 0x0000000524037c24 */ /* 0x000fe2000f8e0203 */
        /* <DEDUP_REMOVED lines=12> */
[----:B------:R-:W-:Y:S01]  /*108e0*/  LEA.HI.X R0, R4, UR7, R5, 0x1, P0 ;  /* 0x0000000704007c11 */ /* 0x000fe200080f0c05 */
[----:B------:R-:W-:Y:S01]  /*108f0*/  IMAD.MOV.U32 R4, RZ, RZ, -0x60 ;  /* 0xffffffa0ff047424 */ /* 0x000fe200078e00ff */
[----:B------:R-:W-:-:S03]  /*10900*/  LOP3.LUT R5, R6, 0x1c0, RZ, 0xc0, !PT ;  /* 0x000001c006057812 */ /* 0x000fc600078ec0ff */
[----:B------:R-:W-:Y:S01]  /*10910*/  IMAD R4, R9, R4, UR41 ;  /* 0x0000002909047e24 */ /* 0x000fe2000f8e0204 */
[----:B------:R-:W-:-:S03]  /*10920*/  LOP3.LUT R6, R5, 0x38, R6, 0xf8, !PT ;  /* 0x0000003805067812 */ /* 0x000fc600078ef806 */
[----:B------:R-:W-:Y:S01]  /*10930*/  IMAD.IADD R35, R4, 0x1, -R27 ;  /* 0x0000000104237824 */ /* 0x000fe200078e0a1b */
[----:B------:R-:W-:Y:S01]  /*10940*/  LOP3.LUT R6, R6, 0x38, R17, 0x78, !PT ;  /* 0x0000003806067812 */ /* 0x000fe200078e7811 */
[----:B------:R-:W-:Y:S01]  /*10950*/  IMAD.SHL.U32 R17, R7, 0x8, RZ ;  /* 0x0000000807117824 */ /* 0x000fe200078e00ff */
[----:B------:R-:W-:Y:S02]  /*10960*/  @P2 LOP3.LUT R2, R2, 0x2, RZ, 0xfc, !PT ;  /* 0x0000000202022812 */ /* 0x000fe400078efcff */
[----:B------:R-:W-:Y:S02]  /*10970*/  ISETP.GE.AND P0, PT, R35, 0x1, PT ;  /* 0x000000012300780c */ /* 0x000fe40003f06270 */
[----:B------:R-:W-:Y:S01]  /*10980*/  LOP3.LUT R17, R6, 0x200, R17, 0xf8, !PT ;  /* 0x0000020006117812 */ /* 0x000fe200078ef811 */
[----:B------:R-:W-:Y:S10]  /*10990*/  BRA.DIV UR5, `(.L_x_2047) ;  /* 0x0000002a05987947 */ /* 0x000ff4000b800000 */
[----:B------:R-:W0:Y:S01]  /*109a0*/  SHFL.IDX PT, R14, R3, RZ, 0x181f ;  /* 0x00181fff030e7589 */ /* 0x000e2200000e0000 */
[----:B------:R-:W-:-:S03]  /*109b0*/  @P0 LEA R7, R17, UR47, 0x1 ;  /* 0x0000002f11070c11 */ /* 0x000fc6000f8e08ff */
[----:B------:R-:W1:Y:S04]  /*109c0*/  SHFL.IDX PT, R4, R0, RZ, 0x181f ;  /* 0x00181fff00047589 */ /* 0x000e6800000e0000 */
[----:B------:R-:W-:Y:S01]  /*109d0*/  SHFL.IDX PT, R6, R0, 0x1, 0x181f ;  /* 0x00381f0000067f89 */ /* 0x000fe200000e0000 */
[----:B0-----:R-:W-:-:S05]  /*109e0*/  @P0 LEA R14, P1, R24, R14, 0x1 ;  /* 0x0000000e180e0211 */ /* 0x001fca00078208ff */
[----:B-1----:R-:W-:Y:S02]  /*109f0*/  @P0 IMAD.X R5, RZ, RZ, R4, P1 ;  /* 0x000000ffff050224 */ /* 0x002fe400008e0604 */
[----:B------:R-:W-:Y:S02]  /*10a00*/  @P0 IMAD.MOV.U32 R4, RZ, RZ, R14 ;  /* 0x000000ffff040224 */ /* 0x000fe400078e000e */
        /* <DEDUP_REMOVED lines=30> */
.L_x_2100:
        /* <DEDUP_REMOVED lines=15> */
.L_x_2048:
        /* <DEDUP_REMOVED lines=23> */
.L_x_2049:
[----:B------:R-:W-:Y:S01]  /*10e50*/  UISETP.NE.AND UP0, UPT, UR48, URZ, UPT ;  /* 0x0000003f3000728c */ /* 0x000fe2000bf05270 */
[----:B------:R-:W-:Y:S01]  /*10e60*/  VIADD R0, R26, UR40 ;  /* 0x000000281a007c36 */ /* 0x000fe20008000000 */
[----:B------:R-:W-:Y:S01]  /*10e70*/  R2UR UR6, R22 ;  /* 0x00000000160672ca */ /* 0x000fe200000e0000 */
[----:B------:R-:W-:Y:S01]  /*10e80*/  ULDC.64 UR8, c[0x0][0x2d8] ;  /* 0x0000b60000087ab9 */ /* 0x000fe20000000a00 */
[----:B------:R-:W-:Y:S01]  /*10e90*/  SHF.R.S32.HI R8, RZ, 0x1f, R33 ;  /* 0x0000001fff087819 */ /* 0x000fe20000011421 */
[----:B------:R-:W-:Y:S01]  /*10ea0*/  IMAD.MOV.U32 R9, RZ, RZ, R0 ;  /* 0x000000ffff097224 */ /* 0x000fe200078e0000 */
[----:B------:R-:W-:-:S05]  /*10eb0*/  PLOP3.LUT P0, PT, PT, PT, UP0, 0x80, 0x0 ;  /* 0x000000000000781c */ /* 0x000fca0003f0f008 */
[----:B------:R-:W-:-:S04]  /*10ec0*/  @UP0 ULDC UR4, c[0x0][0x44c] ;  /* 0x0001130000040ab9 */ /* 0x000fc80000000800 */
[----:B------:R-:W-:-:S04]  /*10ed0*/  UIMAD UR6, UR6, UR8, URZ ;  /* 0x00000008060672a4 */ /* 0x000fc8000f8e023f */
[----:B------:R-:W-:Y:S01]  /*10ee0*/  @P0 IMAD.HI.U32 R3, R0, UR4, RZ ;  /* 0x0000000400030c27 */ /* 0x000fe2000f8e00ff */
[----:B------:R-:W-:Y:S01]  /*10ef0*/  PLOP3.LUT P0, PT, PT, PT, UP0, 0x80, 0x0 ;  /* 0x000000000000781c */ /* 0x000fe20003f0f008 */
[----:B------:R-:W-:Y:S01]  /*10f00*/  @UP0 ULDC UR4, c[0x0][0x450] ;  /* 0x0001140000040ab9 */ /* 0x000fe20000000800 */
[----:B------:R-:W-:-:S11]  /*10f10*/  UIMAD UR6, UR39, UR9, UR6 ;  /* 0x00000009270672a4 */ /* 0x000fd6000f8e0206 */
[----:B------:R-:W-:Y:S01]  /*10f20*/  @P0 SHF.R.U32.HI R9, RZ, UR4, R3 ;  /* 0x00000004ff090c19 */ /* 0x000fe20008011603 */
[----:B------:R-:W-:Y:S01]  /*10f30*/  UIMAD.WIDE.U32 UR4, UR39, UR8, URZ ;  /* 0x00000008270472a5 */ /* 0x000fe2000f8e003f */
[----:B------:R-:W0:Y:S02]  /*10f40*/  LDC R3, c[0x0][0x448] ;  /* 0x00011200ff037b82 */ /* 0x000e240000000800 */
[----:B------:R-:W-:Y:S01]  /*10f50*/  ULDC.64 UR8, c[0x0][0x2e0] ;  /* 0x0000b80000087ab9 */ /* 0x000fe20000000a00 */
[----:B------:R-:W-:Y:S01]  /*10f60*/  UIADD3 UR6, UR5, UR6, URZ ;  /* 0x0000000605067290 */ /* 0x000fe2000fffe03f */
[----:B------:R-:W-:Y:S02]  /*10f70*/  IMAD R8, R8, UR8, RZ ;  /* 0x0000000808087c24 */ /* 0x000fe4000f8e02ff */
[----:B------:R-:W-:Y:S02]  /*10f80*/  IMAD.U32 R4, RZ, RZ, UR4 ;  /* 0x00000004ff047e24 */ /* 0x000fe4000f8e00ff */
[----:B------:R-:W-:Y:S01]  /*10f90*/  IMAD.U32 R5, RZ, RZ, UR5 ;  /* 0x00000005ff057e24 */ /* 0x000fe2000f8e00ff */
[----:B------:R-:W-:Y:S01]  /*10fa0*/  ULDC.64 UR4, c[0x0][0x2d0] ;  /* 0x0000b40000047ab9 */ /* 0x000fe20000000a00 */
[----:B------:R-:W-:-:S02]  /*10fb0*/  IMAD.U32 R7, RZ, RZ, UR6 ;  /* 0x00000006ff077e24 */ /* 0x000fc4000f8e00ff */
[----:B------:R-:W-:Y:S02]  /*10fc0*/  IMAD.MOV.U32 R6, RZ, RZ, R4 ;  /* 0x000000ffff067224 */ /* 0x000fe400078e0004 */
[C---:B------:R-:W-:Y:S02]  /*10fd0*/  IMAD R11, R33.reuse, UR9, R8 ;  /* 0x00000009210b7c24 */ /* 0x040fe4000f8e0208 */
[----:B------:R-:W-:Y:S01]  /*10fe0*/  IMAD.WIDE.U32 R4, R33, UR8, R6 ;  /* 0x0000000821047c25 */ /* 0x000fe2000f8e0006 */
[----:B------:R-:W-:-:S03]  /*10ff0*/  SHF.R.S32.HI R6, RZ, 0x1f, R9 ;  /* 0x0000001fff067819 */ /* 0x000fc60000011409 */
[----:B------:R-:W-:Y:S02]  /*11000*/  IMAD.IADD R5, R5, 0x1, R11 ;  /* 0x0000000105057824 */ /* 0x000fe400078e020b */
[----:B------:R-:W-:Y:S02]  /*11010*/  IMAD.MOV R11, RZ, RZ, -R9 ;  /* 0x000000ffff0b7224 */ /* 0x000fe400078e0a09 */
[----:B------:R-:W-:Y:S02]  /*11020*/  IMAD R6, R6, UR4, RZ ;  /* 0x0000000406067c24 */ /* 0x000fe4000f8e02ff */
[----:B0-----:R-:W-:Y:S02]  /*11030*/  IMAD R11, R3, R11, R0 ;  /* 0x0000000b030b7224 */ /* 0x001fe400078e0200 */
[C---:B------:R-:W-:Y:S02]  /*11040*/  IMAD R13, R9.reuse, UR5, R6 ;  /* 0x00000005090d7c24 */ /* 0x040fe4000f8e0206 */
[----:B------:R-:W-:Y:S01]  /*11050*/  IMAD.WIDE.U32 R6, R9, UR4, R4 ;  /* 0x0000000409067c25 */ /* 0x000fe2000f8e0004 */
[----:B------:R-:W-:Y:S01]  /*11060*/  SHF.R.S32.HI R0, RZ, 0x1f, R11 ;  /* 0x0000001fff007819 */ /* 0x000fe2000001140b */
[----:B------:R-:W-:-:S02]  /*11070*/  ULDC.64 UR4, c[0x0][0x2c8] ;  /* 0x0000b20000047ab9 */ /* 0x000fc40000000a00 */
[----:B------:R-:W-:Y:S02]  /*11080*/  IMAD.IADD R7, R7, 0x1, R13 ;  /* 0x0000000107077824 */ /* 0x000fe400078e020d */
[----:B------:R-:W-:Y:S02]  /*11090*/  IMAD R0, R0, UR4, RZ ;  /* 0x0000000400007c24 */ /* 0x000fe4000f8e02ff */
[----:B------:R-:W-:-:S04]  /*110a0*/  IMAD.WIDE.U32 R6, R11, UR4, R6 ;  /* 0x000000040b067c25 */ /* 0x000fc8000f8e0006 */
[----:B------:R-:W-:Y:S01]  /*110b0*/  IMAD R5, R11, UR5, R0 ;  /* 0x000000050b057c24 */ /* 0x000fe2000f8e0200 */
[----:B------:R-:W-:-:S03]  /*110c0*/  ULDC.64 UR4, c[0x0][0x280] ;  /* 0x0000a00000047ab9 */ /* 0x000fc60000000a00 */
[----:B------:R-:W-:Y:S01]  /*110d0*/  IMAD.IADD R5, R7, 0x1, R5 ;  /* 0x0000000107057824 */ /* 0x000fe200078e0205 */
        /* <DEDUP_REMOVED lines=8> */
[----:B------:R-:W-:Y:S02]  /*11160*/  VIADD R0, R27, UR40 ;  /* 0x000000281b007c36 */ /* 0x000fe40008000000 */
[----:B------:R-:W1:Y:S01]  /*11170*/  SHFL.IDX PT, R4, R6, RZ, 0x181f ;  /* 0x00181fff06047589 */ /* 0x000e6200000e0000 */
[----:B------:R-:W-:Y:S02]  /*11180*/  IMAD R3, R3, UR4, RZ ;  /* 0x0000000403037c24 */ /* 0x000fe4000f8e02ff */
[C---:B------:R-:W-:Y:S01]  /*11190*/  VIADD R10, R0.reuse, 0x10 ;  /* 0x00000010000a7836 */ /* 0x040fe20000000000 */
        /* <DEDUP_REMOVED lines=55> */
.L_x_2117:
[----:B------:R-:W-:-:S05]  /*11510*/  VIADD R0, R0, 0x70 ;  /* 0x0000007000007836 */ /* 0x000fca0000000000 */
[----:B------:R-:W-:Y:S01]  /*11520*/  ISETP.GE.AND P0, PT, R0, R3, PT ;  /* 0x000000030000720c */ /* 0x000fe20003f06270 */
[----:B------:R-:W-:-:S05]  /*11530*/  IMAD.MOV.U32 R0, RZ, RZ, 0x1 ;  /* 0x00000001ff007424 */ /* 0x000fca00078e00ff */
[----:B------:R-:W-:-:S07]  /*11540*/  SHF.L.U32 R0, R0, 0x1f, RZ ;  /* 0x0000001f00007819 */ /* 0x000fce00000006ff */
[----:B0-2---:R-:W-:Y:S02]  /*11550*/  @!P0 LEA R4, P2, R24, R14, 0x1 ;  /* 0x0000000e18048211 */ /* 0x005fe400078408ff */
        /* <DEDUP_REMOVED lines=13> */
.L_x_2118:
[----:B------:R-:W-:-:S13]  /*11630*/  ISETP.NE.AND P0, PT, R34, 0x3, PT ;  /* 0x000000032200780c */ /* 0x000fda0003f05270 */
[----:B------:R-:W-:Y:S05]  /*11640*/  @!P0 BRA `(.L_x_2052) ;  /* 0x0000000000048947 */ /* 0x000fea0003800000 */
[----:B------:R-:W-:Y:S01]  /*11650*/  BPT.TRAP 0x1 ;  /* 0x000000040000795c */ /* 0x000fe20000300000 */
.L_x_2052:
[----:B------:R-:W1:Y:S02]  /*11660*/  SYNCS.PHASECHK.TRANS64.TRYWAIT P0, [UR47+0x22860], R0 ;  /* 0x02286000ff0075a7 */ /* 0x000e64000800016f */
[----:B-1----:R-:W-:Y:S05]  /*11670*/  @!P0 BRA `(.L_x_2053) ;  /* 0x0000002c007c8947 */ /* 0x002fea0003800000 */
.L_x_2119:
        /* <DEDUP_REMOVED lines=8> */
[C---:B------:R-:W-:Y:S01]  /*11700*/  LOP3.LUT P1, RZ, R2.reuse, 0x4, RZ, 0xc0, !PT ;  /* 0x0000000402ff7812 */ /* 0x040fe2000782c0ff */
[----:B0-----:R-:W-:Y:S01]  /*11710*/  IMAD R3, R37, UR6, RZ ;  /* 0x0000000625037c24 */ /* 0x001fe2000f8e02ff */
[----:B------:R-:W-:Y:S01]  /*11720*/  SEL R0, RZ, 0x2, P3 ;  /* 0x00000002ff007807 */ /* 0x000fe20001800000 */
[----:B------:R-:W-:Y:S01]  /*11730*/  IMAD.IADD R5, R5, 0x1, R23 ;  /* 0x0000000105057824 */ /* 0x000fe200078e0217 */
[----:B------:R-:W-:Y:S01]  /*11740*/  LOP3.LUT P4, RZ, R2, 0x1, RZ, 0xc0, !PT ;  /* 0x0000000102ff7812 */ /* 0x000fe2000788c0ff */
[----:B------:R-:W-:-:S02]  /*11750*/  IMAD R3, R36, UR7, R3 ;  /* 0x0000000724037c24 */ /* 0x000fc4000f8e0203 */
[----:B------:R-:W-:Y:S01]  /*11760*/  IMAD.WIDE.U32 R10, R36, UR6, R4 ;  /* 0x00000006240a7c25 */ /* 0x000fe2000f8e0004 */
[----:B------:R-:W-:Y:S01]  /*11770*/  ULDC.64 UR6, c[0x0][0x330] ;  /* 0x0000cc0000067ab9 */ /* 0x000fe20000000a00 */
[----:B------:R-:W-:Y:S01]  /*11780*/  SEL R4, RZ, 0x4, P2 ;  /* 0x00000004ff047807 */ /* 0x000fe20001000000 */
[----:B------:R-:W-:Y:S01]  /*11790*/  UIMAD UR4, UR4, UR6, URZ ;  /* 0x00000006040472a4 */ /* 0x000fe2000f8e023f */
[----:B------:R-:W-:Y:S02]  /*117a0*/  IMAD.IADD R11, R11, 0x1, R3 ;  /* 0x000000010b0b7824 */ /* 0x000fe400078e0203 */
[----:B------:R-:W-:Y:S01]  /*117b0*/  IMAD.U32 R3, RZ, RZ, UR6 ;  /* 0x00000006ff037e24 */ /* 0x000fe2000f8e00ff */
[----:B------:R-:W-:Y:S01]  /*117c0*/  UIMAD UR4, UR39, UR7, UR4 ;  /* 0x00000007270472a4 */ /* 0x000fe2000f8e0204 */
[----:B------:R-:W-:Y:S02]  /*117d0*/  IADD3 R0, R4, R0, R19 ;  /* 0x0000000004007210 */ /* 0x000fe40007ffe013 */
[----:B------:R-:W-:Y:S01]  /*117e0*/  IMAD.WIDE.U32 R10, R3, UR39, R10 ;  /* 0x00000027030a7c25 */ /* 0x000fe2000f8e000a */
[----:B------:R-:W-:-:S03]  /*117f0*/  ULDC.64 UR6, c[0x0][0x318] ;  /* 0x0000c60000067ab9 */ /* 0x000fc60000000a00 */
[----:B------:R-:W-:Y:S01]  /*11800*/  VIADD R5, R11, UR4 ;  /* 0x000000040b057c36 */ /* 0x000fe20008000000 */
[----:B------:R-:W-:Y:S01]  /*11810*/  LEA R3, P0, R10, UR6, 0x1 ;  /* 0x000000060a037c11 */ /* 0x000fe2000f8008ff */
[----:B------:R-:W-:-:S03]  /*11820*/  UMOV UR4, 0xffffffff ;  /* 0xffffffff00047882 */ /* 0x000fc60000000000 */
[----:B------:R-:W-:Y:S02]  /*11830*/  LEA.HI.X R10, R10, UR7, R5, 0x1, P0 ;  /* 0x000000070a0a7c11 */ /* 0x000fe400080f0c05 */
[----:B------:R-:W-:-:S05]  /*11840*/  SEL R5, RZ, 0x8, P1 ;  /* 0x00000008ff057807 */ /* 0x000fca0000800000 */
[----:B------:R-:W-:Y:S01]  /*11850*/  IMAD.IADD R8, R0, 0x1, R5 ;  /* 0x0000000100087824 */ /* 0x000fe200078e0205 */
[----:B------:R-:W-:Y:S06]  /*11860*/  BRA.DIV UR4, `(.L_x_2054) ;  /* 0x0000002e04187947 */ /* 0x000fec000b800000 */
[----:B------:R-:W0:Y:S01]  /*11870*/  SHFL.IDX PT, R14, R3, RZ, 0x181f ;  /* 0x00181fff030e7589 */ /* 0x000e2200000e0000 */
[----:B------:R-:W-:Y:S01]  /*11880*/  IMAD.SHL.U32 R24, R24, 0x2, RZ ;  /* 0x0000000218187824 */ /* 0x000fe200078e00ff */
[----:B------:R-:W-:Y:S02]  /*11890*/  LEA R19, R17, UR47, 0x1 ;  /* 0x0000002f11137c11 */ /* 0x000fe4000f8e08ff */
        /* <DEDUP_REMOVED lines=21> */
[----:B------:R-:W2:Y:S02]  /*119f0*/  SHFL.IDX PT, R14, R3, 0x3, 0x181f ;  /* 0x00781f00030e7f89 */ /* 0x000ea400000e0000 */
[----:B-1----:R-:W-:Y:S01]  /*11a00*/  IMAD.X R9, RZ, RZ, R0, P3 ;  /* 0x000000ffff097224 */ /* 0x002fe200018e0600 */
        /* <DEDUP_REMOVED lines=10> */
[----:B------:R-:W1:Y:S02]  /*11ab0*/  SHFL.IDX PT, R14, R3, 0x4, 0x181f ;  /* 0x00981f00030e7f89 */ /* 0x000e6400000e0000 */
[----:B0-----:R-:W-:Y:S01]  /*11ac0*/  IMAD.X R7, RZ, RZ, R0, P3 ;  /* 0x000000ffff077224 */ /* 0x001fe200018e0600 */
[C---:B------:R-:W-:Y:S01]  /*11ad0*/  ISETP.LT.OR P3, PT, R35.reuse, 0x21, P4 ;  /* 0x000000212300780c */ /* 0x040fe20002761670 */
[----:B------:R-:W0:Y:S04]  /*11ae0*/  SHFL.IDX PT, R0, R10, 0x4, 0x181f ;  /* 0x00981f000a007f89 */ /* 0x000e2800000e0000 */
[----:B------:R-:W2:Y:S08]  /*11af0*/  SHFL.IDX PT, R10, R10, 0x5, 0x181f ;  /* 0x00b81f000a0a7f89 */ /* 0x000eb000000e0000 */
        /* <DEDUP_REMOVED lines=8> */
[----:B------:R1:W4:Y:S02]  /*11b80*/  SHFL.IDX PT, R14, R3, 0x5, 0x181f ;  /* 0x00b81f00030e7f89 */ /* 0x00032400000e0000 */
[----:B0-----:R-:W-:Y:S01]  /*11b90*/  IMAD.X R5, RZ, RZ, R0, P3 ;  /* 0x000000ffff057224 */ /* 0x001fe200018e0600 */
[----:B------:R-:W-:Y:S01]  /*11ba0*/  ISETP.LT.OR P3, PT, R35, 0x31, P4 ;  /* 0x000000312300780c */ /* 0x000fe20002761670 */
[----:B------:R-:W-:Y:S02]  /*11bb0*/  VIADD R0, R19, 0x400 ;  /* 0x0000040013007836 */ /* 0x000fe40000000000 */
[----:B---3--:R-:W-:-:S10]  /*11bc0*/  IMAD.MOV.U32 R8, RZ, RZ, RZ ;  /* 0x000000ffff087224 */ /* 0x008fd400078e00ff */
        /* <DEDUP_REMOVED lines=14> */
[----:B--2-4-:R1:W-:Y:S02]  /*11cb0*/  LDGSTS.E.BYPASS.LTC128B.128 [R19+0xb400], desc[UR36][R4.64+0x180], !P3 ;  /* 0x0b40018004137fae */ /* 0x0143e4000d901d64 */
.L_x_2133:
        /* <DEDUP_REMOVED lines=20> */
.L_x_2055:
[----:B------:R-:W-:Y:S01]  /*11e00*/  VIADD R31, R31, 0xfffffffe ;  /* 0xfffffffe1f1f7836 */ /* 0x000fe20000000000 */
[----:B------:R-:W-:Y:S01]  /*11e10*/  SYNCS.ARRIVE.TRANS64.A1T0 RZ, [UR47+0x22850], RZ ;  /* 0x022850ffffff79a7 */ /* 0x000fe2000810002f */
[----:B------:R-:W-:Y:S01]  /*11e20*/  BSSY B0, `(.L_x_2033) ;  /* 0x00000e8000007945 */ /* 0x000fe20003800000 */
[----:B------:R-:W-:Y:S02]  /*11e30*/  IMAD.MOV.U32 R20, RZ, RZ, 0x1 ;  /* 0x00000001ff147424 */ /* 0x000fe400078e00ff */
[----:B------:R-:W-:Y:S01]  /*11e40*/  ISETP.GE.AND P0, PT, R31, UR49, PT ;  /* 0x000000311f007c0c */ /* 0x000fe2000bf06270 */
[----:B------:R-:W-:-:S12]  /*11e50*/  IMAD.MOV.U32 R21, RZ, RZ, 0x1 ;  /* 0x00000001ff157424 */ /* 0x000fd800078e00ff */
[----:B------:R-:W-:Y:S05]  /*11e60*/  @!P0 BRA `(.L_x_2056) ;  /* 0x0000000c008c8947 */ /* 0x000fea0003800000 */
[----:B------:R-:W-:Y:S01]  /*11e70*/  UIADD3 UR4, UR46, 0x1, URZ ;  /* 0x000000012e047890 */ /* 0x000fe2000fffe03f */
[----:B------:R-:W-:Y:S01]  /*11e80*/  LOP3.LUT R4, RZ, UR44, RZ, 0x33, !PT ;  /* 0x0000002cff047c12 */ /* 0x000fe2000f8e33ff */
[----:B------:R-:W-:Y:S01]  /*11e90*/  IMAD.MOV.U32 R21, RZ, RZ, 0x1 ;  /* 0x00000001ff157424 */ /* 0x000fe200078e00ff */
[----:B------:R-:W-:Y:S01]  /*11ea0*/  IADD3 R27, R28, R32, R27 ;  /* 0x000000201c1b7210 */ /* 0x000fe20007ffe01b */
[----:B------:R-:W-:Y:S01]  /*11eb0*/  UIMAD UR4, UR4, UR38, URZ ;  /* 0x00000026040472a4 */ /* 0x000fe2000f8e023f */
[----:B------:R-:W-:Y:S01]  /*11ec0*/  LOP3.LUT R6, RZ, UR43, RZ, 0x33, !PT ;  /* 0x0000002bff067c12 */ /* 0x000fe2000f8e33ff */
[----:B------:R-:W-:Y:S02]  /*11ed0*/  IMAD.MOV.U32 R20, RZ, RZ, 0x1 ;  /* 0x00000001ff147424 */ /* 0x000fe400078e00ff */
[----:B------:R-:W-:Y:S02]  /*11ee0*/  VIADD R36, R27, 0xfffffee0 ;  /* 0xfffffee01b247836 */ /* 0x000fe40000000000 */
[----:B------:R-:W-:-:S04]  /*11ef0*/  LOP3.LUT R3, RZ, UR4, RZ, 0x33, !PT ;  /* 0x00000004ff037c12 */ /* 0x000fc8000f8e33ff */
[----:B------:R-:W-:-:S04]  /*11f00*/  VIADDMNMX R3, R3, -UR45, R4, !PT ;  /* 0x8000002d03037c46 */ /* 0x000fc8000f800104 */
[----:B------:R-:W-:-:S04]  /*11f10*/  VIMNMX R3, R3, R6, !PT ;  /* 0x0000000603037248 */ /* 0x000fc80007fe0100 */
[C---:B------:R-:W-:Y:S01]  /*11f20*/  IADD3 R35, -R3.reuse, -0x2, RZ ;  /* 0xfffffffe03237810 */ /* 0x040fe20007ffe1ff */
[----:B------:R-:W-:-:S07]  /*11f30*/  IMAD R36, R3, -0x60, R36 ;  /* 0xffffffa003247824 */ /* 0x000fce00078e0224 */
.L_x_2071:
[----:B------:R-:W-:Y:S01]  /*11f40*/  ISETP.NE.AND P1, PT, R29, 0x1, PT ;  /* 0x000000011d00780c */ /* 0x000fe20003f25270 */
[----:B------:R-:W-:Y:S01]  /*11f50*/  BSSY B1, `(.L_x_2057) ;  /* 0x0000014000017945 */ /* 0x000fe20003800000 */
[----:B------:R-:W-:Y:S01]  /*11f60*/  ISETP.GT.U32.AND P0, PT, R26, 0x5f, PT ;  /* 0x0000005f1a00780c */ /* 0x000fe20003f04070 */
[----:B------:R-:W-:-:S10]  /*11f70*/  IMAD.MOV.U32 R33, RZ, RZ, RZ ;  /* 0x000000ffff217224 */ /* 0x000fd400078e00ff */
[----:B0-----:R-:W0:Y:S08]  /*11f80*/  @P1 LDC R3, c[0x0][0x434] ;  /* 0x00010d00ff031b82 */ /* 0x001e300000000800 */
[----:B-1----:R-:W1:Y:S01]  /*11f90*/  @P1 LDC R5, c[0x0][0x438] ;  /* 0x00010e00ff051b82 */ /* 0x002e620000000800 */
[----:B0-----:R-:W-:-:S04]  /*11fa0*/  @P1 IMAD.HI.U32 R4, R36, R3, RZ ;  /* 0x0000000324041227 */ /* 0x001fc800078e00ff */
[----:B------:R-:W-:Y:S01]  /*11fb0*/  IMAD.MOV.U32 R3, RZ, RZ, R36 ;  /* 0x000000ffff037224 */ /* 0x000fe200078e0024 */
[----:B-1----:R-:W-:Y:S01]  /*11fc0*/  @P1 SHF.R.U32.HI R3, RZ, R5, R4 ;  /* 0x00000005ff031219 */ /* 0x002fe20000011604 */
[----:B--23--:R-:W-:Y:S06]  /*11fd0*/  @P0 BRA `(.L_x_2058) ;  /* 0x00000000002c0947 */ /* 0x00cfec0003800000 */
[--C-:B------:R-:W-:Y:S01]  /*11fe0*/  SHF.R.S32.HI R5, RZ, 0x1f, R3.reuse ;  /* 0x0000001fff057819 */ /* 0x100fe20000011403 */
[----:B------:R-:W-:Y:S01]  /*11ff0*/  ULDC.64 UR4, c[0x0][0x428] ;  /* 0x00010a0000047ab9 */ /* 0x000fe20000000a00 */
[----:B------:R-:W-:Y:S02]  /*12000*/  IMAD.MOV.U32 R4, RZ, RZ, R3 ;  /* 0x000000ffff047224 */ /* 0x000fe400078e0003 */
[----:B------:R-:W-:Y:S02]  /*12010*/  IMAD R9, R25, UR4, RZ ;  /* 0x0000000419097c24 */ /* 0x000fe4000f8e02ff */
[----:B------:R-:W-:-:S04]  /*12020*/  IMAD.WIDE.U32 R6, R30, UR4, R4 ;  /* 0x000000041e067c25 */ /* 0x000fc8000f8e0004 */
[----:B------:R-:W-:Y:S01]  /*12030*/  IMAD R5, R30, UR5, R9 ;  /* 0x000000051e057c24 */ /* 0x000fe2000f8e0209 */
[----:B------:R-:W-:Y:S02]  /*12040*/  ULDC.64 UR4, c[0x0][0x418] ;  /* 0x0001060000047ab9 */ /* 0x000fe40000000a00 */
[----:B------:R-:W-:Y:S01]  /*12050*/  LEA R4, P0, R6, UR4, 0x2 ;  /* 0x0000000406047c11 */ /* 0x000fe2000f8010ff */
[----:B------:R-:W-:-:S05]  /*12060*/  IMAD.IADD R5, R5, 0x1, R7 ;  /* 0x0000000105057824 */ /* 0x000fca00078e0207 */
[----:B------:R-:W-:-:S05]  /*12070*/  LEA.HI.X R5, R6, UR5, R5, 0x2, P0 ;  /* 0x0000000506057c11 */ /* 0x000fca00080f1405 */
[----:B------:R0:W5:Y:S02]  /*12080*/  LDG.E R33, desc[UR36][R4.64] ;  /* 0x0000002404217981 */ /* 0x000164000c1e1900 */
.L_x_2058:
[----:B------:R-:W-:Y:S05]  /*12090*/  BSYNC B1 ;  /* 0x0000000000017941 */ /* 0x000fea0003800000 */
.L_x_2057:
[----:B------:R-:W-:-:S13]  /*120a0*/  ISETP.NE.AND P0, PT, R34, 0x3, PT ;  /* 0x000000032200780c */ /* 0x000fda0003f05270 */
[----:B------:R-:W-:Y:S05]  /*120b0*/  @!P0 BRA `(.L_x_2059) ;  /* 0x0000000000048947 */ /* 0x000fea0003800000 */
[----:B------:R-:W-:Y:S01]  /*120c0*/  BPT.TRAP 0x1 ;  /* 0x000000040000795c */ /* 0x000fe20000300000 */
.L_x_2059:
[----:B------:R-:W-:Y:S01]  /*120d0*/  LEA R32, R21, UR47, 0x3 ;  /* 0x0000002f15207c11 */ /* 0x000fe2000f8e18ff */
[----:B------:R-:W-:Y:S01]  /*120e0*/  BSSY B1, `(.L_x_2060) ;  /* 0x0000004000017945 */ /* 0x000fe20003800000 */
[----:B------:R-:W-:-:S04]  /*120f0*/  SHF.L.U32 R31, R20, 0x1f, RZ ;  /* 0x0000001f141f7819 */ /* 0x000fc800000006ff */
[----:B------:R-:W1:Y:S02]  /*12100*/  SYNCS.PHASECHK.TRANS64.TRYWAIT P0, [R32+URZ+0x22840], R31 ;  /* 0x0228401f200075a7 */ /* 0x000e64000800017f */
[----:B-1----:R-:W-:Y:S05]  /*12110*/  @!P0 BRA `(.L_x_2061) ;  /* 0x0000002c00588947 */ /* 0x002fea0003800000 */
.L_x_2134:
[----:B------:R-:W-:Y:S05]  /*12120*/  BSYNC B1 ;  /* 0x0000000000017941 */ /* 0x000fea0003800000 */
.L_x_2060:
        /* <DEDUP_REMOVED lines=57> */
.L_x_2148:
        /* <DEDUP_REMOVED lines=8> */
.L_x_2063:
        /* <DEDUP_REMOVED lines=10> */
.L_x_2064:
[----:B------:R2:W-:Y:S01]  /*125e0*/  SYNCS.ARRIVE.TRANS64.A1T0 RZ, [R32+URZ+0x22830], RZ ;  /* 0x022830ff20ff79a7 */ /* 0x0005e2000810003f */
[----:B------:R-:W-:Y:S05]  /*125f0*/  @!P2 BRA `(.L_x_2065) ;  /* 0x000000000004a947 */ /* 0x000fea0003800000 */
[----:B------:R-:W-:Y:S01]  /*12600*/  BPT.TRAP 0x1 ;  /* 0x000000040000795c */ /* 0x000fe20000300000 */
.L_x_2065:
[----:B------:R-:W3:Y:S01]  /*12610*/  SYNCS.PHASECHK.TRANS64.TRYWAIT P0, [R32+URZ+0x22860], R31 ;  /* 0x0228601f200075a7 */ /* 0x000ee2000800017f */
[----:B------:R-:W-:Y:S04]  /*12620*/  BSSY B1, `(.L_x_2066) ;  /* 0x0000002000017945 */ /* 0x000fe80003800000 */
[----:B---3--:R-:W-:Y:S05]  /*12630*/  @!P0 BRA `(.L_x_2067) ;  /* 0x0000002c00b48947 */ /* 0x008fea0003800000 */
.L_x_2149:
[----:B------:R-:W-:Y:S05]  /*12640*/  BSYNC B1 ;  /* 0x0000000000017941 */ /* 0x000fea0003800000 */
.L_x_2066:
[----:B------:R-:W-:Y:S01]  /*12650*/  ULDC.64 UR4, c[0x0][0x328] ;  /* 0x0000ca0000047ab9 */ /* 0x000fe20000000a00 */
[----:B------:R-:W-:Y:S01]  /*12660*/  ULDC.64 UR6, c[0x0][0x338] ;  /* 0x0000ce0000067ab9 */ /* 0x000fe20000000a00 */
[----:B------:R-:W-:Y:S01]  /*12670*/  IMAD R27, R27, UR4, RZ ;  /* 0x000000041b1b7c24 */ /* 0x000fe2000f8e02ff */
[----:B------:R-:W-:Y:S01]  /*12680*/  LOP3.LUT P4, RZ, R2, 0x1, RZ, 0xc0, !PT ;  /* 0x0000000102ff7812 */ /* 0x000fe2000788c0ff */
[----:B0-----:R-:W-:Y:S01]  /*12690*/  IMAD.WIDE.U32 R4, R28, UR4, RZ ;  /* 0x000000041c047c25 */ /* 0x001fe2000f8e00ff */
[----:B------:R-:W-:Y:S02]  /*126a0*/  R2UR UR4, R22 ;  /* 0x00000000160472ca */ /* 0x000fe400000e0000 */
[----:B------:R-:W-:Y:S01]  /*126b0*/  LOP3.LUT P3, RZ, R2, 0x10, RZ, 0xc0, !PT ;  /* 0x0000001002ff7812 */ /* 0x000fe2000786c0ff */
[----:B------:R-:W-:Y:S01]  /*126c0*/  IMAD R27, R28, UR5, R27 ;  /* 0x000000051c1b7c24 */ /* 0x000fe2000f8e021b */
[C---:B------:R-:W-:Y:S01]  /*126d0*/  LOP3.LUT P2, RZ, R2.reuse, 0x8, RZ, 0xc0, !PT ;  /* 0x0000000802ff7812 */ /* 0x040fe2000784c0ff */
[----:B------:R-:W-:Y:S01]  /*126e0*/  IMAD R6, R23, UR6, RZ ;  /* 0x0000000617067c24 */ /* 0x000fe2000f8e02ff */
[----:B------:R-:W-:Y:S01]  /*126f0*/  LOP3.LUT P1, RZ, R2, 0x4, RZ, 0xc0, !PT ;  /* 0x0000000402ff7812 */ /* 0x000fe2000782c0ff */
[----:B------:R-:W-:-:S02]  /*12700*/  IMAD.IADD R5, R5, 0x1, R27 ;  /* 0x0000000105057824 */ /* 0x000fc400078e021b */
        /* <DEDUP_REMOVED lines=46> */
[----:B----4-:R-:W-:-:S03]  /*129f0*/  IMAD.MOV.U32 R8, RZ, RZ, RZ ;  /* 0x000000ffff087224 */ /* 0x010fc600078e00ff */
        /* <DEDUP_REMOVED lines=11> */
.L_x_2163:
[----:B0---4-:R-:W-:-:S05]  /*12ab0*/  IADD3 R4, P0, R14, R24, RZ ;  /* 0x000000180e047210 */ /* 0x011fca0007f1e0ff */
        /* <DEDUP_REMOVED lines=10> */
.L_x_2069:
        /* <DEDUP_REMOVED lines=10> */
.L_x_2070:
[----:B------:R-:W-:Y:S01]  /*12c00*/  VIADD R21, R21, 0x1 ;  /* 0x0000000115157836 */ /* 0x000fe20000000000 */
[----:B------:R4:W-:Y:S01]  /*12c10*/  SYNCS.ARRIVE.TRANS64.A1T0 RZ, [R32+URZ+0x22850], RZ ;  /* 0x022850ff20ff79a7 */ /* 0x0009e2000810003f */
[----:B------:R-:W-:Y:S02]  /*12c20*/  VIADD R35, R35, 0xffffffff ;  /* 0xffffffff23237836 */ /* 0x000fe40000000000 */
[----:B------:R-:W-:Y:S01]  /*12c30*/  VIADD R36, R36, 0xffffffa0 ;  /* 0xffffffa024247836 */ /* 0x000fe20000000000 */
[----:B------:R-:W-:-:S04]  /*12c40*/  ISETP.NE.AND P0, PT, R21, 0x2, PT ;  /* 0x000000021500780c */ /* 0x000fc80003f05270 */
[----:B------:R-:W-:Y:S02]  /*12c50*/  SEL R21, R21, RZ, P0 ;  /* 0x000000ff15157207 */ /* 0x000fe40000000000 */
[----:B------:R-:W-:Y:S02]  /*12c60*/  SEL R3, RZ, 0x1, P0 ;  /* 0x00000001ff037807 */ /* 0x000fe40000000000 */
[----:B------:R-:W-:Y:S02]  /*12c70*/  ISETP.GT.AND P0, PT, R35, UR49, PT ;  /* 0x0000003123007c0c */ /* 0x000fe4000bf04270 */
[----:B------:R-:W-:-:S11]  /*12c80*/  LOP3.LUT R20, R20, R3, RZ, 0x3c, !PT ;  /* 0x0000000314147212 */ /* 0x000fd600078e3cff */
[----:B----4-:R-:W-:Y:S05]  /*12c90*/  @P0 BRA `(.L_x_2071) ;  /* 0xfffffff000a80947 */ /* 0x010fea000383ffff */
.L_x_2056:
[----:B------:R-:W-:Y:S05]  /*12ca0*/  BSYNC B0 ;  /* 0x0000000000007941 */ /* 0x000fea0003800000 */
.L_x_2033:
[----:B------:R-:W0:Y:S01]  /*12cb0*/  S2R R3, SR_CgaCtaId ;  /* 0x0000000000037919 */ /* 0x000e220000008800 */
[----:B------:R-:W-:Y:S01]  /*12cc0*/  MOV R0, 0x400 ;  /* 0x0000040000007802 */ /* 0x000fe20000000f00 */
[----:B------:R-:W-:Y:S01]  /*12cd0*/  BSSY B0, `(.L_x_2072) ;  /* 0x0000005000007945 */ /* 0x000fe20003800000 */
[----:B------:R-:W-:Y:S02]  /*12ce0*/  SHF.L.U32 R8, R8, 0x1f, RZ ;  /* 0x0000001f08087819 */ /* 0x000fe400000006ff */
[----:B0-----:R-:W-:-:S04]  /*12cf0*/  LEA R4, R3, R0, 0x18 ;  /* 0x0000000003047211 */ /* 0x001fc800078ec0ff */
[----:B------:R-:W0:Y:S02]  /*12d00*/  SYNCS.PHASECHK.TRANS64.TRYWAIT P0, [R4+URZ+0x22820], R8 ;  /* 0x02282008040075a7 */ /* 0x000e24000800017f */
[----:B0-----:R-:W-:Y:S05]  /*12d10*/  @!P0 BRA `(.L_x_2073) ;  /* 0x0000002c00dc8947 */ /* 0x001fea0003800000 */
.L_x_2164:
[----:B------:R-:W-:Y:S05]  /*12d20*/  BSYNC B0 ;  /* 0x0000000000007941 */ /* 0x000fea0003800000 */
.L_x_2072:
[----:B------:R-:W-:-:S03]  /*12d30*/  UMOV UR4, 0xffffffff ;  /* 0xffffffff00047882 */ /* 0x000fc60000000000 */
[----:B------:R-:W-:Y:S05]  /*12d40*/  BRA.DIV UR4, `(.L_x_2074) ;  /* 0x0000002e04e47947 */ /* 0x000fea000b800000 */
[----:B------:R4:W0:Y:S02]  /*12d50*/  SHFL.IDX PT, R14, R16, RZ, 0x1f ;  /* 0x00001fff100e7589 */ /* 0x00082400000e0000 */
.L_x_2167:
[----:B0-----:R-:W-:-:S13]  /*12d60*/  ISETP.NE.AND P0, PT, R14, RZ, PT ;  /* 0x000000ff0e00720c */ /* 0x001fda0003f05270 */
[----:B------:R-:W-:Y:S05]  /*12d70*/  @P0 BRA `(.L_x_1941) ;  /* 0x0000000000880947 */ /* 0x000fea0003800000 */
[----:B------:R-:W-:-:S03]  /*12d80*/  UMOV UR4, 0xffffffff ;  /* 0xffffffff00047882 */ /* 0x000fc60000000000 */
[----:B------:R-:W-:Y:S05]  /*12d90*/  BRA.DIV UR4, `(.L_x_2075) ;  /* 0x0000002e04f87947 */ /* 0x000fea000b800000 */
[----:B------:R-:W-:-:S13]  /*12da0*/  ELECT P6, URZ, PT ;  /* 0x00000000003f782f */ /* 0x000fda00038c0000 */
.L_x_2170:
[----:B------:R-:W-:Y:S05]  /*12db0*/  @!P6 BRA `(.L_x_1941) ;  /* 0x000000000078e947 */ /* 0x000fea0003800000 */
[----:B------:R-:W-:-:S06]  /*12dc0*/  ULOP3.LUT UR4, UR42, 0x2, URZ, 0xfc, !UPT ;  /* 0x000000022a047892 */ /* 0x000fcc000f8efc3f */
[----:B------:R-:W-:-:S05]  /*12dd0*/  IMAD.U32 R0, RZ, RZ, UR4 ;  /* 0x00000004ff007e24 */ /* 0x000fca000f8e00ff */
[----:B------:R-:W-:-:S13]  /*12de0*/  ISETP.NE.AND P0, PT, R0, 0x3, PT ;  /* 0x000000030000780c */ /* 0x000fda0003f05270 */
[----:B------:R-:W-:Y:S05]  /*12df0*/  @!P0 BRA `(.L_x_2076) ;  /* 0x0000000000048947 */ /* 0x000fea0003800000 */
[----:B------:R-:W-:Y:S01]  /*12e00*/  BPT.TRAP 0x1 ;  /* 0x000000040000795c */ /* 0x000fe20000300000 */
.L_x_2076:
[C---:B------:R-:W-:Y:S01]  /*12e10*/  IMAD R5, R21.reuse, 0x8, R4 ;  /* 0x0000000815057824 */ /* 0x040fe200078e0204 */
[----:B------:R-:W-:Y:S01]  /*12e20*/  SHF.L.U32 R0, R20, 0x1f, RZ ;  /* 0x0000001f14007819 */ /* 0x000fe200000006ff */
[----:B------:R-:W-:-:S03]  /*12e30*/  VIADD R21, R21, 0x1 ;  /* 0x0000000115157836 */ /* 0x000fc60000000000 */
[----:B------:R-:W0:Y:S02]  /*12e40*/  SYNCS.PHASECHK.TRANS64.TRYWAIT P1, [R5+URZ+0x22840], R0 ;  /* 0x02284000050075a7 */ /* 0x000e24000802017f */
[----:B------:R-:W-:-:S04]  /*12e50*/  ISETP.NE.AND P2, PT, R21, 0x2, PT ;  /* 0x000000021500780c */ /* 0x000fc80003f45270 */
[----:B------:R-:W-:Y:S01]  /*12e60*/  SEL R3, RZ, 0x1, P2 ;  /* 0x00000001ff037807 */ /* 0x000fe20001000000 */
[----:B0-----:R-:W-:Y:S08]  /*12e70*/  @!P1 BRA `(.L_x_2077) ;  /* 0x0000002c00e09947 */ /* 0x001ff00003800000 */
.L_x_2171:
[----:B------:R-:W-:Y:S02]  /*12e80*/  SEL R21, R21, RZ, P2 ;  /* 0x000000ff15157207 */ /* 0x000fe40001000000 */
[----:B------:R-:W-:Y:S01]  /*12e90*/  LOP3.LUT R2, R20, R3, RZ, 0x3c, !PT ;  /* 0x0000000314027212 */ /* 0x000fe200078e3cff */
[----:B------:R-:W-:Y:S06]  /*12ea0*/  @!P0 BRA `(.L_x_2078) ;  /* 0x0000000000048947 */ /* 0x000fec0003800000 */
[----:B------:R-:W-:Y:S01]  /*12eb0*/  BPT.TRAP 0x1 ;  /* 0x000000040000795c */ /* 0x000fe20000300000 */
.L_x_2078:
[----:B------:R-:W-:Y:S01]  /*12ec0*/  IMAD R21, R21, 0x8, R4 ;  /* 0x0000000815157824 */ /* 0x000fe200078e0204 */
[----:B------:R-:W-:-:S04]  /*12ed0*/  SHF.L.U32 R2, R2, 0x1f, RZ ;  /* 0x0000001f02027819 */ /* 0x000fc800000006ff */
[----:B------:R-:W0:Y:S02]  /*12ee0*/  SYNCS.PHASECHK.TRANS64.TRYWAIT P1, [R21+URZ+0x22840], R2 ;  /* 0x02284002150075a7 */ /* 0x000e24000802017f */
[----:B0-----:R-:W-:Y:S05]  /*12ef0*/  @!P1 BRA `(.L_x_2079) ;  /* 0x0000002c00d49947 */ /* 0x001fea0003800000 */
.L_x_2172:
[----:B------:R-:W-:Y:S05]  /*12f00*/  @!P0 BRA `(.L_x_2080) ;  /* 0x0000000000048947 */ /* 0x000fea0003800000 */
[----:B------:R-:W-:Y:S01]  /*12f10*/  BPT.TRAP 0x1 ;  /* 0x000000040000795c */ /* 0x000fe20000300000 */
.L_x_2080:
[----:B------:R-:W0:Y:S02]  /*12f20*/  SYNCS.PHASECHK.TRANS64.TRYWAIT P1, [R5+URZ+0x22860], R0 ;  /* 0x02286000050075a7 */ /* 0x000e24000802017f */
[----:B0-----:R-:W-:Y:S05]  /*12f30*/  @!P1 BRA `(.L_x_2081) ;  /* 0x0000002c00d89947 */ /* 0x001fea0003800000 */
.L_x_2173:
[----:B------:R-:W-:Y:S05]  /*12f40*/  @!P0 BRA `(.L_x_2082) ;  /* 0x0000000000048947 */ /* 0x000fea0003800000 */
[----:B------:R-:W-:Y:S01]  /*12f50*/  BPT.TRAP 0x1 ;  /* 0x000000040000795c */ /* 0x000fe20000300000 */
.L_x_2082:
[----:B------:R0:W0:Y:S02]  /*12f60*/  SYNCS.PHASECHK.TRANS64.TRYWAIT P0, [R21+URZ+0x22860], R2 ;  /* 0x02286002150075a7 */ /* 0x000024000800017f */
[----:B0-----:R-:W-:Y:S05]  /*12f70*/  @!P0 NANOSLEEP.SYNCS 0x989680 ;  /* 0x009896800000895d */ /* 0x001fea0003900000 */
[----:B------:R-:W0:Y:S02]  /*12f80*/  @!P0 SYNCS.PHASECHK.TRANS64 P0, [R21+URZ+0x22860], R2 ;  /* 0x02286002150085a7 */ /* 0x000e24000800007f */
[----:B0-----:R-:W-:Y:S05]  /*12f90*/  @!P0 BRA `(.L_x_2082) ;  /* 0xfffffffc00f08947 */ /* 0x001fea000383ffff */
.L_x_1941:
[----:B------:R-:W-:Y:S05]  /*12fa0*/  BSYNC B6 ;  /* 0x0000000000067941 */ /* 0x000fea0003800000 */
.L_x_1938:
[----:B------:R-:W-:Y:S05]  /*12fb0*/  EXIT ;  /* 0x000000000000794d */ /* 0x000fea0003800000 */
.L_x_1951:
[----:B0-----:R-:W-:-:S04]  /*12fc0*/  IMAD.U32 R3, RZ, RZ, UR38 ;  /* 0x00000026ff037e24 */ /* 0x001fc8000f8e00ff */
[----:B------:R0:W1:Y:S03]  /*12fd0*/  SYNCS.PHASECHK.TRANS64.TRYWAIT P0, [R3+URZ+0x22800], R2 ;  /* 0x02280002030075a7 */ /* 0x000066000800017f */
[----:B-1----:R-:W-:Y:S05]  /*12fe0*/  @!P0 NANOSLEEP.SYNCS 0x989680 ;  /* 0x009896800000895d */ /* 0x002fea0003900000 */
[----:B------:R-:W1:Y:S02]  /*12ff0*/  @!P0 SYNCS.PHASECHK.TRANS64 P0, [R3+URZ+0x22800], R2 ;  /* 0x02280002030085a7 */ /* 0x000e64000800007f */
[----:B-1----:R-:W-:Y:S05]  /*13000*/  @!P0 BRA `(.L_x_1951) ;  /* 0xfffffffc00ec8947 */ /* 0x002fea000383ffff */
[----:B------:R-:W-:Y:S05]  /*13010*/  BRA `(.L_x_2083) ;  /* 0xfffffee800387947 */ /* 0x000fea000383ffff */
.L_x_1955:
[----:B0-----:R-:W-:-:S04]  /*13020*/  IMAD.U32 R3, RZ, RZ, UR38 ;  /* 0x00000026ff037e24 */ /* 0x001fc8000f8e00ff */
[----:B------:R0:W1:Y:S03]  /*13030*/  SYNCS.PHASECHK.TRANS64.TRYWAIT P0, [R3+URZ+0x22830], R2 ;  /* 0x02283002030075a7 */ /* 0x000066000800017f */
[----:B-1----:R-:W-:Y:S05]  /*13040*/  @!P0 NANOSLEEP.SYNCS 0x989680 ;  /* 0x009896800000895d */ /* 0x002fea0003900000 */
[----:B------:R-:W1:Y:S02]  /*13050*/  @!P0 SYNCS.PHASECHK.TRANS64 P0, [R3+URZ+0x22830], R2 ;  /* 0x02283002030085a7 */ /* 0x000e64000800007f */
[----:B-1----:R-:W-:Y:S05]  /*13060*/  @!P0 BRA `(.L_x_1955) ;  /* 0xfffffffc00ec8947 */ /* 0x002fea000383ffff */
[----:B------:R-:W-:Y:S05]  /*13070*/  BRA `(.L_x_1954) ;  /* 0xfffffee800587947 */ /* 0x000fea000383ffff */
.L_x_1968:
[----:B0-----:R-:W-:-:S04]  /*13080*/  IMAD.U32 R11, RZ, RZ, UR38 ;  /* 0x00000026ff0b7e24 */ /* 0x001fc8000f8e00ff */
[----:B------:R0:W1:Y:S03]  /*13090*/  SYNCS.PHASECHK.TRANS64.TRYWAIT P0, [R11+URZ+0x22850], R2 ;  /* 0x022850020b0075a7 */ /* 0x000066000800017f */
[----:B-1----:R-:W-:Y:S05]  /*130a0*/  @!P0 NANOSLEEP.SYNCS 0x989680 ;  /* 0x009896800000895d */ /* 0x002fea0003900000 */
[----:B------:R-:W1:Y:S02]  /*130b0*/  @!P0 SYNCS.PHASECHK.TRANS64 P0, [R11+URZ+0x22850], R2 ;  /* 0x022850020b0085a7 */ /* 0x000e64000800007f */
[----:B-1----:R-:W-:Y:S05]  /*130c0*/  @!P0 BRA `(.L_x_1968) ;  /* 0xfffffffc00ec8947 */ /* 0x002fea000383ffff */
[----:B------:R-:W-:Y:S05]  /*130d0*/  BRA `(.L_x_1967) ;  /* 0xffffff0c00747947 */ /* 0x000fea000383ffff */
.L_x_1977:
[----:B-1----:R-:W-:-:S04]  /*130e0*/  IMAD.U32 R9, RZ, RZ, UR30 ;  /* 0x0000001eff097e24 */ /* 0x002fc8000f8e00ff */
[----:B------:R1:W3:Y:S03]  /*130f0*/  SYNCS.PHASECHK.TRANS64.TRYWAIT P0, [R9+URZ+0x22830], R10 ;  /* 0x0228300a090075a7 */ /* 0x0002e6000800017f */
[----:B---3--:R-:W-:Y:S05]  /*13100*/  @!P0 NANOSLEEP.SYNCS 0x989680 ;  /* 0x009896800000895d */ /* 0x008fea0003900000 */
[----:B------:R-:W3:Y:S02]  /*13110*/  @!P0 SYNCS.PHASECHK.TRANS64 P0, [R9+URZ+0x22830], R10 ;  /* 0x0228300a090085a7 */ /* 0x000ee4000800007f */
[----:B---3--:R-:W-:Y:S05]  /*13120*/  @!P0 BRA `(.L_x_1977) ;  /* 0xfffffffc00ec8947 */ /* 0x008fea000383ffff */
[----:B------:R-:W-:Y:S05]  /*13130*/  BRA `(.L_x_1976) ;  /* 0xffffff14002c7947 */ /* 0x000fea000383ffff */
.L_x_1990:
[----:B0-----:R-:W-:-:S04]  /*13140*/  IMAD.U32 R13, RZ, RZ, UR30 ;  /* 0x0000001eff0d7e24 */ /* 0x001fc8000f8e00ff */
[----:B------:R0:W1:Y:S03]  /*13150*/  SYNCS.PHASECHK.TRANS64.TRYWAIT P0, [R13+URZ+0x22850], R10 ;  /* 0x0228500a0d0075a7 */ /* 0x000066000800017f */
[----:B-1----:R-:W-:Y:S05]  /*13160*/  @!P0 NANOSLEEP.SYNCS 0x989680 ;  /* 0x009896800000895d */ /* 0x002fea0003900000 */
[----:B------:R-:W1:Y:S02]  /*13170*/  @!P0 SYNCS.PHASECHK.TRANS64 P0, [R13+URZ+0x22850], R10 ;  /* 0x0228500a0d0085a7 */ /* 0x000e64000800007f */
[----:B-1----:R-:W-:Y:S05]  /*13180*/  @!P0 BRA `(.L_x_1990) ;  /* 0xfffffffc00ec8947 */ /* 0x002fea000383ffff */
[----:B------:R-:W-:Y:S05]  /*13190*/  BRA `(.L_x_1989) ;  /* 0xffffff4000087947 */ /* 0x000fea000383ffff */
.L_x_2000:
[----:B-12---:R-:W-:-:S04]  /*131a0*/  IMAD.U32 R4, RZ, RZ, UR28 ;  /* 0x0000001cff047e24 */ /* 0x006fc8000f8e00ff */
[----:B------:R1:W2:Y:S03]  /*131b0*/  SYNCS.PHASECHK.TRANS64.TRYWAIT P1, [R4+URZ+0x22830], R11 ;  /* 0x0228300b040075a7 */ /* 0x0002a6000802017f */
[----:B--2---:R-:W-:Y:S05]  /*131c0*/  @!P1 NANOSLEEP.SYNCS 0x989680 ;  /* 0x009896800000995d */ /* 0x004fea0003900000 */
[----:B------:R-:W2:Y:S02]  /*131d0*/  @!P1 SYNCS.PHASECHK.TRANS64 P1, [R4+URZ+0x22830], R11 ;  /* 0x0228300b040095a7 */ /* 0x000ea4000802007f */
[----:B--2---:R-:W-:Y:S05]  /*131e0*/  @!P1 BRA `(.L_x_2000) ;  /* 0xfffffffc00ec9947 */ /* 0x004fea000383ffff */
[----:B------:R-:W-:Y:S05]  /*131f0*/  BRA `(.L_x_1999) ;  /* 0xffffff4400c07947 */ /* 0x000fea000383ffff */
.L_x_2005:
[----:B--2---:R-:W-:-:S04]  /*13200*/  IMAD.U32 R10, RZ, RZ, UR28 ;  /* 0x0000001cff0a7e24 */ /* 0x004fc8000f8e00ff */
[----:B------:R2:W3:Y:S03]  /*13210*/  SYNCS.PHASECHK.TRANS64.TRYWAIT P1, [R10+URZ+0x22850], R11 ;  /* 0x0228500b0a0075a7 */ /* 0x0004e6000802017f */
[----:B---3--:R-:W-:Y:S05]  /*13220*/  @!P1 NANOSLEEP.SYNCS 0x989680 ;  /* 0x009896800000995d */ /* 0x008fea0003900000 */
[----:B------:R-:W3:Y:S02]  /*13230*/  @!P1 SYNCS.PHASECHK.TRANS64 P1, [R10+URZ+0x22850], R11 ;  /* 0x0228500b0a0095a7 */ /* 0x000ee4000802007f */
[----:B---3--:R-:W-:Y:S05]  /*13240*/  @!P1 BRA `(.L_x_2005) ;  /* 0xfffffffc00ec9947 */ /* 0x008fea000383ffff */
[----:B------:R-:W-:Y:S05]  /*13250*/  BRA `(.L_x_2004) ;  /* 0xffffff5c00e47947 */ /* 0x000fea000383ffff */
.L_x_2012:
[----:B---3--:R-:W-:-:S04]  /*13260*/  IMAD.U32 R9, RZ, RZ, UR26 ;  /* 0x0000001aff097e24 */ /* 0x008fc8000f8e00ff */
[----:B------:R3:W4:Y:S03]  /*13270*/  SYNCS.PHASECHK.TRANS64.TRYWAIT P0, [R9+URZ+0x22830], R10 ;  /* 0x0228300a090075a7 */ /* 0x000726000800017f */
[----:B----4-:R-:W-:Y:S05]  /*13280*/  @!P0 NANOSLEEP.SYNCS 0x989680 ;  /* 0x009896800000895d */ /* 0x010fea0003900000 */
[----:B------:R-:W4:Y:S02]  /*13290*/  @!P0 SYNCS.PHASECHK.TRANS64 P0, [R9+URZ+0x22830], R10 ;  /* 0x0228300a090085a7 */ /* 0x000f24000800007f */
[----:B----4-:R-:W-:Y:S05]  /*132a0*/  @!P0 BRA `(.L_x_2012) ;  /* 0xfffffffc00ec8947 */ /* 0x010fea000383ffff */
[----:B------:R-:W-:Y:S05]  /*132b0*/  BRA `(.L_x_2011) ;  /* 0xffffff6000f47947 */ /* 0x000fea000383ffff */
.L_x_2025:
[----:B0-----:R-:W-:-:S04]  /*132c0*/  IMAD.U32 R13, RZ, RZ, UR26 ;  /* 0x0000001aff0d7e24 */ /* 0x001fc8000f8e00ff */
[----:B------:R0:W1:Y:S03]  /*132d0*/  SYNCS.PHASECHK.TRANS64.TRYWAIT P0, [R13+URZ+0x22850], R10 ;  /* 0x0228500a0d0075a7 */ /* 0x000066000800017f */
[----:B-1----:R-:W-:Y:S05]  /*132e0*/  @!P0 NANOSLEEP.SYNCS 0x989680 ;  /* 0x009896800000895d */ /* 0x002fea0003900000 */
[----:B------:R-:W1:Y:S02]  /*132f0*/  @!P0 SYNCS.PHASECHK.TRANS64 P0, [R13+URZ+0x22850], R10 ;  /* 0x0228500a0d0085a7 */ /* 0x000e64000800007f */
[----:B-1----:R-:W-:Y:S05]  /*13300*/  @!P0 BRA `(.L_x_2025) ;  /* 0xfffffffc00ec8947 */ /* 0x002fea000383ffff */
[----:B------:R-:W-:Y:S05]  /*13310*/  BRA `(.L_x_2024) ;  /* 0xffffff8c00c07947 */ /* 0x000fea000383ffff */
.L_x_2044:
[----:B------:R-:W-:Y:S02]  /*13320*/  IMAD.MOV.U32 R13, RZ, RZ, R16 ;  /* 0x000000ffff0d7224 */ /* 0x000fe400078e0010 */
[----:B------:R-:W-:Y:S02]  /*13330*/  IMAD.MOV.U32 R12, RZ, RZ, RZ ;  /* 0x000000ffff0c7224 */ /* 0x000fe400078e00ff */
[----:B------:R-:W-:Y:S02]  /*13340*/  IMAD.MOV.U32 R11, RZ, RZ, 0x1f ;  /* 0x0000001fff0b7424 */ /* 0x000fe400078e00ff */
[----:B------:R-:W-:-:S07]  /*13350*/  IMAD.MOV.U32 R15, RZ, RZ, -0x1 ;  /* 0xffffffffff0f7424 */ /* 0x000fce00078e00ff */
[----:B-----5:R-:W-:Y:S05]  /*13360*/  WARPSYNC.COLLECTIVE R15, `(.L_x_2084) ;  /* 0x000000000f087348 */ /* 0x020fea0003c00000 */
[----:B------:R0:W1:Y:S02]  /*13370*/  SHFL.IDX P6, R14, R13, R12, R11 ;  /* 0x0000000c0d0e7389 */ /* 0x00006400000c000b */
[----:B01---5:R-:W-:Y:S01]  /*13380*/  ENDCOLLECTIVE ;  /* 0x000000000000791b */ /* 0x023fe20003800000 */
.L_x_2084:
[----:B------:R-:W-:Y:S05]  /*13390*/  BRA `(.L_x_2085) ;  /* 0xffffffd000947947 */ /* 0x000fea000383ffff */
.L_x_2046:
[----:B0-----:R-:W-:-:S04]  /*133a0*/  IMAD.U32 R3, RZ, RZ, UR47 ;  /* 0x0000002fff037e24 */ /* 0x001fc8000f8e00ff */
[----:B------:R0:W1:Y:S03]  /*133b0*/  SYNCS.PHASECHK.TRANS64.TRYWAIT P0, [R3+URZ+0x22840], R0 ;  /* 0x02284000030075a7 */ /* 0x000066000800017f */
[----:B-1----:R-:W-:Y:S05]  /*133c0*/  @!P0 NANOSLEEP.SYNCS 0x989680 ;  /* 0x009896800000895d */ /* 0x002fea0003900000 */
[----:B------:R-:W1:Y:S02]  /*133d0*/  @!P0 SYNCS.PHASECHK.TRANS64 P0, [R3+URZ+0x22840], R0 ;  /* 0x02284000030085a7 */ /* 0x000e64000800007f */
[----:B-1----:R-:W-:Y:S05]  /*133e0*/  @!P0 BRA `(.L_x_2046) ;  /* 0xfffffffc00ec8947 */ /* 0x002fea000383ffff */
[----:B------:R-:W-:Y:S05]  /*133f0*/  BRA `(.L_x_2086) ;  /* 0xffffffd000d87947 */ /* 0x000fea000383ffff */
.L_x_2047:
        /* <DEDUP_REMOVED lines=8> */
.L_x_2088:
[----:B------:R-:W-:Y:S05]  /*13480*/  BSYNC B0 ;  /* 0x0000000000007941 */ /* 0x000fea0003800000 */
.L_x_2087:
[----:B------:R-:W-:Y:S01]  /*13490*/  IMAD.MOV.U32 R13, RZ, RZ, R3 ;  /* 0x000000ffff0d7224 */ /* 0x000fe200078e0003 */
[----:B------:R-:W-:Y:S01]  /*134a0*/  @P0 LEA R7, R17, UR47, 0x1 ;  /* 0x0000002f11070c11 */ /* 0x000fe2000f8e08ff */
[----:B------:R-:W-:Y:S02]  /*134b0*/  IMAD.MOV.U32 R12, RZ, RZ, RZ ;  /* 0x000000ffff0c7224 */ /* 0x000fe400078e00ff */
[----:B------:R-:W-:Y:S02]  /*134c0*/  IMAD.MOV.U32 R11, RZ, RZ, 0x181f ;  /* 0x0000181fff0b7424 */ /* 0x000fe400078e00ff */
[----:B------:R-:W-:Y:S02]  /*134d0*/  IMAD.MOV.U32 R15, RZ, RZ, -0x1 ;  /* 0xffffffffff0f7424 */ /* 0x000fe400078e00ff */
[----:B------:R-:W-:-:S07]  /*134e0*/  IMAD.MOV.U32 R4, RZ, RZ, R14 ;  /* 0x000000ffff047224 */ /* 0x000fce00078e000e */
[----:B------:R-:W-:Y:S05]  /*134f0*/  WARPSYNC.COLLECTIVE R15, `(.L_x_2089) ;  /* 0x000000000f087348 */ /* 0x000fea0003c00000 */
[----:B------:R0:W1:Y:S02]  /*13500*/  SHFL.IDX P6, R14, R13, R12, R11 ;  /* 0x0000000c0d0e7389 */ /* 0x00006400000c000b */
[----:B01----:R-:W-:Y:S01]  /*13510*/  ENDCOLLECTIVE ;  /* 0x000000000000791b */ /* 0x003fe20003800000 */
.L_x_2089:
[----:B------:R-:W-:Y:S02]  /*13520*/  IMAD.MOV.U32 R13, RZ, RZ, R0 ;  /* 0x000000ffff0d7224 */ /* 0x000fe400078e0000 */
[----:B------:R-:W-:Y:S01]  /*13530*/  IMAD.MOV.U32 R12, RZ, RZ, 0x1 ;  /* 0x00000001ff0c7424 */ /* 0x000fe200078e00ff */
[----:B------:R-:W-:-:S05]  /*13540*/  @P0 LEA R14, P1, R24, R14, 0x1 ;  /* 0x0000000e180e0211 */ /* 0x000fca00078208ff */
[----:B------:R-:W-:Y:S02]  /*13550*/  @P0 IMAD.X R5, RZ, RZ, R4, P1 ;  /* 0x000000ffff050224 */ /* 0x000fe400008e0604 */
[----:B------:R-:W-:-:S07]  /*13560*/  @P0 IMAD.MOV.U32 R4, RZ, RZ, R14 ;  /* 0x000000ffff040224 */ /* 0x000fce00078e000e */
[----:B------:R-:W-:Y:S05]  /*13570*/  WARPSYNC.COLLECTIVE R15, `(.L_x_2090) ;  /* 0x000000000f087348 */ /* 0x000fea0003c00000 */
[----:B------:R0:W1:Y:S02]  /*13580*/  SHFL.IDX P6, R14, R13, R12, R11 ;  /* 0x0000000c0d0e7389 */ /* 0x00006400000c000b */
[----:B01----:R-:W-:Y:S01]  /*13590*/  ENDCOLLECTIVE ;  /* 0x000000000000791b */ /* 0x003fe20003800000 */
.L_x_2090:
        /* <DEDUP_REMOVED lines=11> */
.L_x_2091:
[----:B------:R-:W-:Y:S02]  /*13650*/  IMAD.MOV.U32 R13, RZ, RZ, R0 ;  /* 0x000000ffff0d7224 */ /* 0x000fe400078e0000 */
[----:B------:R-:W-:Y:S01]  /*13660*/  IMAD.MOV.U32 R12, RZ, RZ, 0x2 ;  /* 0x00000002ff0c7424 */ /* 0x000fe200078e00ff */
[----:B------:R-:W-:-:S13]  /*13670*/  @P0 LEA R4, P1, R24, R14, 0x1 ;  /* 0x0000000e18040211 */ /* 0x000fda00078208ff */
[----:B------:R-:W-:Y:S05]  /*13680*/  WARPSYNC.COLLECTIVE R15, `(.L_x_2092) ;  /* 0x000000000f087348 */ /* 0x000fea0003c00000 */
[----:B------:R0:W1:Y:S02]  /*13690*/  SHFL.IDX P6, R14, R13, R12, R11 ;  /* 0x0000000c0d0e7389 */ /* 0x00006400000c000b */
[----:B01----:R-:W-:Y:S01]  /*136a0*/  ENDCOLLECTIVE ;  /* 0x000000000000791b */ /* 0x003fe20003800000 */
.L_x_2092:
        /* <DEDUP_REMOVED lines=12> */
.L_x_2093:
[----:B------:R-:W-:Y:S02]  /*13770*/  IMAD.MOV.U32 R13, RZ, RZ, R0 ;  /* 0x000000ffff0d7224 */ /* 0x000fe400078e0000 */
[----:B------:R-:W-:Y:S01]  /*13780*/  IMAD.MOV.U32 R12, RZ, RZ, 0x3 ;  /* 0x00000003ff0c7424 */ /* 0x000fe200078e00ff */
[----:B------:R-:W-:-:S13]  /*13790*/  @P0 LEA R4, P1, R24, R14, 0x1 ;  /* 0x0000000e18040211 */ /* 0x000fda00078208ff */
[----:B------:R-:W-:Y:S05]  /*137a0*/  WARPSYNC.COLLECTIVE R15, `(.L_x_2094) ;  /* 0x000000000f087348 */ /* 0x000fea0003c00000 */
[----:B------:R0:W1:Y:S02]  /*137b0*/  SHFL.IDX P6, R14, R13, R12, R11 ;  /* 0x0000000c0d0e7389 */ /* 0x00006400000c000b */
[----:B01----:R-:W-:Y:S01]  /*137c0*/  ENDCOLLECTIVE ;  /* 0x000000000000791b */ /* 0x003fe20003800000 */
.L_x_2094:
        /* <DEDUP_REMOVED lines=12> */
.L_x_2095:
[----:B------:R-:W-:Y:S02]  /*13890*/  IMAD.MOV.U32 R13, RZ, RZ, R0 ;  /* 0x000000ffff0d7224 */ /* 0x000fe400078e0000 */
[----:B------:R-:W-:Y:S01]  /*138a0*/  IMAD.MOV.U32 R12, RZ, RZ, 0x4 ;  /* 0x00000004ff0c7424 */ /* 0x000fe200078e00ff */
[----:B------:R-:W-:-:S13]  /*138b0*/  @P0 LEA R4, P1, R24, R14, 0x1 ;  /* 0x0000000e18040211 */ /* 0x000fda00078208ff */
[----:B------:R-:W-:Y:S05]  /*138c0*/  WARPSYNC.COLLECTIVE R15, `(.L_x_2096) ;  /* 0x000000000f087348 */ /* 0x000fea0003c00000 */
[----:B------:R0:W1:Y:S02]  /*138d0*/  SHFL.IDX P6, R14, R13, R12, R11 ;  /* 0x0000000c0d0e7389 */ /* 0x00006400000c000b */
[----:B01----:R-:W-:Y:S01]  /*138e0*/  ENDCOLLECTIVE ;  /* 0x000000000000791b */ /* 0x003fe20003800000 */
.L_x_2096:
        /* <DEDUP_REMOVED lines=12> */
.L_x_2097:
[----:B------:R-:W-:Y:S02]  /*139b0*/  IMAD.MOV.U32 R13, RZ, RZ, R0 ;  /* 0x000000ffff0d7224 */ /* 0x000fe400078e0000 */
[----:B------:R-:W-:Y:S01]  /*139c0*/  IMAD.MOV.U32 R12, RZ, RZ, 0x5 ;  /* 0x00000005ff0c7424 */ /* 0x000fe200078e00ff */
[----:B------:R-:W-:-:S13]  /*139d0*/  @P0 LEA R4, P1, R24, R14, 0x1 ;  /* 0x0000000e18040211 */ /* 0x000fda00078208ff */
[----:B------:R-:W-:Y:S05]  /*139e0*/  WARPSYNC.COLLECTIVE R15, `(.L_x_2098) ;  /* 0x000000000f087348 */ /* 0x000fea0003c00000 */
[----:B------:R0:W1:Y:S02]  /*139f0*/  SHFL.IDX P6, R14, R13, R12, R11 ;  /* 0x0000000c0d0e7389 */ /* 0x00006400000c000b */
[----:B01----:R-:W-:Y:S01]  /*13a00*/  ENDCOLLECTIVE ;  /* 0x000000000000791b */ /* 0x003fe20003800000 */
.L_x_2098:
        /* <DEDUP_REMOVED lines=10> */
.L_x_2099:
[----:B------:R-:W-:Y:S05]  /*13ab0*/  BRA `(.L_x_2100) ;  /* 0xffffffd0004c7947 */ /* 0x000fea000383ffff */
.L_x_2050:
[----:B------:R-:W-:Y:S02]  /*13ac0*/  IMAD.MOV.U32 R13, RZ, RZ, R6 ;  /* 0x000000ffff0d7224 */ /* 0x000fe400078e0006 */
[----:B------:R-:W-:Y:S02]  /*13ad0*/  IMAD.MOV.U32 R12, RZ, RZ, RZ ;  /* 0x000000ffff0c7224 */ /* 0x000fe400078e00ff */
[----:B------:R-:W-:Y:S02]  /*13ae0*/  IMAD.MOV.U32 R11, RZ, RZ, 0x181f ;  /* 0x0000181fff0b7424 */ /* 0x000fe400078e00ff */
[----:B------:R-:W-:Y:S02]  /*13af0*/  IMAD.MOV.U32 R15, RZ, RZ, -0x1 ;  /* 0xffffffffff0f7424 */ /* 0x000fe400078e00ff */
[----:B------:R-:W-:-:S07]  /*13b00*/  VIADD R0, R27, UR40 ;  /* 0x000000281b007c36 */ /* 0x000fce0008000000 */
[----:B------:R-:W-:Y:S05]  /*13b10*/  WARPSYNC.COLLECTIVE R15, `(.L_x_2101) ;  /* 0x000000000f087348 */ /* 0x000fea0003c00000 */
[----:B------:R0:W1:Y:S02]  /*13b20*/  SHFL.IDX P6, R14, R13, R12, R11 ;  /* 0x0000000c0d0e7389 */ /* 0x00006400000c000b */
[----:B01----:R-:W-:Y:S01]  /*13b30*/  ENDCOLLECTIVE ;  /* 0x000000000000791b */ /* 0x003fe20003800000 */
.L_x_2101:
[----:B------:R-:W-:Y:S02]  /*13b40*/  VIADD R8, R0, 0x10 ;  /* 0x0000001000087836 */ /* 0x000fe40000000000 */
[----:B------:R-:W-:Y:S02]  /*13b50*/  IMAD.MOV.U32 R13, RZ, RZ, R7 ;  /* 0x000000ffff0d7224 */ /* 0x000fe400078e0007 */
[----:B------:R-:W-:-:S07]  /*13b60*/  IMAD.MOV.U32 R4, RZ, RZ, R14 ;  /* 0x000000ffff047224 */ /* 0x000fce00078e000e */
[----:B------:R-:W-:Y:S05]  /*13b70*/  WARPSYNC.COLLECTIVE R15, `(.L_x_2102) ;  /* 0x000000000f087348 */ /* 0x000fea0003c00000 */
[----:B------:R0:W1:Y:S02]  /*13b80*/  SHFL.IDX P6, R14, R13, R12, R11 ;  /* 0x0000000c0d0e7389 */ /* 0x00006400000c000b */
[----:B01----:R-:W-:Y:S01]  /*13b90*/  ENDCOLLECTIVE ;  /* 0x000000000000791b */ /* 0x003fe20003800000 */
.L_x_2102:
        /* <DEDUP_REMOVED lines=12> */
.L_x_2103:
[----:B------:R-:W-:Y:S01]  /*13c60*/  @!PT LDS RZ, [RZ] ;  /* 0x00000000fffff984 */ /* 0x000fe20000000800 */
[----:B------:R-:W-:Y:S01]  /*13c70*/  @!PT LDS RZ, [RZ] ;  /* 0x00000000fffff984 */ /* 0x000fe20000000800 */
[----:B------:R-:W-:Y:S01]  /*13c80*/  @!PT LDS RZ, [RZ] ;  /* 0x00000000fffff984 */ /* 0x000fe20000000800 */
[----:B------:R0:W-:Y:S01]  /*13c90*/  @!P0 LDGSTS.E.BYPASS.LTC128B.128 [R9+0x18400], desc[UR36][R4.64], !P1 ;  /* 0x1840000004098fae */ /* 0x0001e2000c901d64 */
[----:B------:R-:W-:Y:S01]  /*13ca0*/  ISETP.GE.AND P0, PT, R8, R3, PT ;  /* 0x000000030800720c */ /* 0x000fe20003f06270 */
[----:B------:R-:W-:-:S12]  /*13cb0*/  IMAD.MOV.U32 R13, RZ, RZ, R7 ;  /* 0x000000ffff0d7224 */ /* 0x000fd800078e0007 */
[----:B------:R-:W-:Y:S01]  /*13cc0*/  @!P0 LEA R21, R17, UR47, 0x1 ;  /* 0x0000002f11158c11 */ /* 0x000fe2000f8e08ff */
[----:B0-----:R-:W-:-:S07]  /*13cd0*/  IMAD.MOV.U32 R8, RZ, RZ, R14 ;  /* 0x000000ffff087224 */ /* 0x001fce00078e000e */
[----:B------:R-:W-:Y:S05]  /*13ce0*/  WARPSYNC.COLLECTIVE R15, `(.L_x_2104) ;  /* 0x000000000f087348 */ /* 0x000fea0003c00000 */
[----:B------:R0:W1:Y:S02]  /*13cf0*/  SHFL.IDX P6, R14, R13, R12, R11 ;  /* 0x0000000c0d0e7389 */ /* 0x00006400000c000b */
[----:B01----:R-:W-:Y:S01]  /*13d00*/  ENDCOLLECTIVE ;  /* 0x000000000000791b */ /* 0x003fe20003800000 */
.L_x_2104:
[----:B------:R-:W-:Y:S02]  /*13d10*/  IMAD.MOV.U32 R13, RZ, RZ, R6 ;  /* 0x000000ffff0d7224 */ /* 0x000fe400078e0006 */
[----:B------:R-:W-:Y:S01]  /*13d20*/  IMAD.MOV.U32 R12, RZ, RZ, 0x2 ;  /* 0x00000002ff0c7424 */ /* 0x000fe200078e00ff */
[----:B------:R-:W-:-:S13]  /*13d30*/  @!P0 LEA R4, P2, R24, R14, 0x1 ;  /* 0x0000000e18048211 */ /* 0x000fda00078408ff */
[----:B------:R-:W-:Y:S05]  /*13d40*/  WARPSYNC.COLLECTIVE R15, `(.L_x_2105) ;  /* 0x000000000f087348 */ /* 0x000fea0003c00000 */
[----:B------:R0:W1:Y:S02]  /*13d50*/  SHFL.IDX P6, R14, R13, R12, R11 ;  /* 0x0000000c0d0e7389 */ /* 0x00006400000c000b */
[----:B01----:R-:W-:Y:S01]  /*13d60*/  ENDCOLLECTIVE ;  /* 0x000000000000791b */ /* 0x003fe20003800000 */
.L_x_2105:
[----:B------:R-:W-:Y:S02]  /*13d70*/  @!P0 IMAD.X R5, RZ, RZ, R8, P2 ;  /* 0x000000ffff058224 */ /* 0x000fe400010e0608 */
[----:B------:R-:W-:-:S03]  /*13d80*/  VIADD R8, R0, 0x20 ;  /* 0x0000002000087836 */ /* 0x000fc60000000000 */
[----:B------:R-:W-:Y:S01]  /*13d90*/  @!PT LDS RZ, [RZ] ;  /* 0x00000000fffff984 */ /* 0x000fe20000000800 */
[----:B------:R-:W-:Y:S01]  /*13da0*/  @!PT LDS RZ, [RZ] ;  /* 0x00000000fffff984 */ /* 0x000fe20000000800 */
[----:B------:R-:W-:Y:S01]  /*13db0*/  @!PT LDS RZ, [RZ] ;  /* 0x00000000fffff984 */ /* 0x000fe20000000800 */
[----:B------:R0:W-:Y:S02]  /*13dc0*/  @!P0 LDGSTS.E.BYPASS.LTC128B.128 [R21+0x18c00], desc[UR36][R4.64], !P1 ;  /* 0x18c0000004158fae */ /* 0x0001e4000c901d64 */
[----:B------:R-:W-:Y:S01]  /*13dd0*/  ISETP.GE.AND P0, PT, R8, R3, PT ;  /* 0x000000030800720c */ /* 0x000fe20003f06270 */
[----:B------:R-:W-:-:S12]  /*13de0*/  IMAD.MOV.U32 R13, RZ, RZ, R7 ;  /* 0x000000ffff0d7224 */ /* 0x000fd800078e0007 */
[----:B------:R-:W-:Y:S01]  /*13df0*/  @!P0 LEA R9, R17, UR47, 0x1 ;  /* 0x0000002f11098c11 */ /* 0x000fe2000f8e08ff */
[----:B0-----:R-:W-:-:S07]  /*13e00*/  IMAD.MOV.U32 R8, RZ, RZ, R14 ;  /* 0x000000ffff087224 */ /* 0x001fce00078e000e */
[----:B------:R-:W-:Y:S05]  /*13e10*/  WARPSYNC.COLLECTIVE R15, `(.L_x_2106) ;  /* 0x000000000f087348 */ /* 0x000fea0003c00000 */
[----:B------:R0:W1:Y:S02]  /*13e20*/  SHFL.IDX P6, R14, R13, R12, R11 ;  /* 0x0000000c0d0e7389 */ /* 0x00006400000c000b */
[----:B01----:R-:W-:Y:S01]  /*13e30*/  ENDCOLLECTIVE ;  /* 0x000000000000791b */ /* 0x003fe20003800000 */
.L_x_2106:
[----:B------:R-:W-:Y:S02]  /*13e40*/  IMAD.MOV.U32 R13, RZ, RZ, R6 ;  /* 0x000000ffff0d7224 */ /* 0x000fe400078e0006 */
[----:B------:R-:W-:Y:S01]  /*13e50*/  IMAD.MOV.U32 R12, RZ, RZ, 0x3 ;  /* 0x00000003ff0c7424 */ /* 0x000fe200078e00ff */
[----:B------:R-:W-:-:S13]  /*13e60*/  @!P0 LEA R4, P2, R24, R14, 0x1 ;  /* 0x0000000e18048211 */ /* 0x000fda00078408ff */
[----:B------:R-:W-:Y:S05]  /*13e70*/  WARPSYNC.COLLECTIVE R15, `(.L_x_2107) ;  /* 0x000000000f087348 */ /* 0x000fea0003c00000 */
[----:B------:R0:W1:Y:S02]  /*13e80*/  SHFL.IDX P6, R14, R13, R12, R11 ;  /* 0x0000000c0d0e7389 */ /* 0x00006400000c000b */
[----:B01----:R-:W-:Y:S01]  /*13e90*/  ENDCOLLECTIVE ;  /* 0x000000000000791b */ /* 0x003fe20003800000 */
.L_x_2107:
        /* <DEDUP_REMOVED lines=13> */
.L_x_2108:
[----:B------:R-:W-:Y:S02]  /*13f70*/  IMAD.MOV.U32 R13, RZ, RZ, R6 ;  /* 0x000000ffff0d7224 */ /* 0x000fe400078e0006 */
[----:B------:R-:W-:Y:S01]  /*13f80*/  IMAD.MOV.U32 R12, RZ, RZ, 0x4 ;  /* 0x00000004ff0c7424 */ /* 0x000fe200078e00ff */
[----:B------:R-:W-:-:S13]  /*13f90*/  @!P0 LEA R4, P2, R24, R14, 0x1 ;  /* 0x0000000e18048211 */ /* 0x000fda00078408ff */
[----:B------:R-:W-:Y:S05]  /*13fa0*/  WARPSYNC.COLLECTIVE R15, `(.L_x_2109) ;  /* 0x000000000f087348 */ /* 0x000fea0003c00000 */
[----:B------:R0:W1:Y:S02]  /*13fb0*/  SHFL.IDX P6, R14, R13, R12, R11 ;  /* 0x0000000c0d0e7389 */ /* 0x00006400000c000b */
[----:B01----:R-:W-:Y:S01]  /*13fc0*/  ENDCOLLECTIVE ;  /* 0x000000000000791b */ /* 0x003fe20003800000 */
.L_x_2109:
        /* <DEDUP_REMOVED lines=13> */
.L_x_2110:
[----:B------:R-:W-:Y:S02]  /*140a0*/  IMAD.MOV.U32 R13, RZ, RZ, R6 ;  /* 0x000000ffff0d7224 */ /* 0x000fe400078e0006 */
[----:B------:R-:W-:Y:S01]  /*140b0*/  IMAD.MOV.U32 R12, RZ, RZ, 0x5 ;  /* 0x00000005ff0c7424 */ /* 0x000fe200078e00ff */
[----:B------:R-:W-:-:S13]  /*140c0*/  @!P0 LEA R4, P2, R24, R14, 0x1 ;  /* 0x0000000e18048211 */ /* 0x000fda00078408ff */
[----:B------:R-:W-:Y:S05]  /*140d0*/  WARPSYNC.COLLECTIVE R15, `(.L_x_2111) ;  /* 0x000000000f087348 */ /* 0x000fea0003c00000 */
[----:B------:R0:W1:Y:S02]  /*140e0*/  SHFL.IDX P6, R14, R13, R12, R11 ;  /* 0x0000000c0d0e7389 */ /* 0x00006400000c000b */
[----:B01----:R-:W-:Y:S01]  /*140f0*/  ENDCOLLECTIVE ;  /* 0x000000000000791b */ /* 0x003fe20003800000 */
.L_x_2111:
        /* <DEDUP_REMOVED lines=13> */
.L_x_2112:
[----:B------:R-:W-:Y:S02]  /*141d0*/  IMAD.MOV.U32 R13, RZ, RZ, R6 ;  /* 0x000000ffff0d7224 */ /* 0x000fe400078e0006 */
[----:B------:R-:W-:Y:S01]  /*141e0*/  IMAD.MOV.U32 R12, RZ, RZ, 0x6 ;  /* 0x00000006ff0c7424 */ /* 0x000fe200078e00ff */
[----:B------:R-:W-:-:S13]  /*141f0*/  @!P0 LEA R4, P2, R24, R14, 0x1 ;  /* 0x0000000e18048211 */ /* 0x000fda00078408ff */
[----:B------:R-:W-:Y:S05]  /*14200*/  WARPSYNC.COLLECTIVE R15, `(.L_x_2113) ;  /* 0x000000000f087348 */ /* 0x000fea0003c00000 */
[----:B------:R0:W1:Y:S02]  /*14210*/  SHFL.IDX P6, R14, R13, R12, R11 ;  /* 0x0000000c0d0e7389 */ /* 0x00006400000c000b */
[----:B01----:R-:W-:Y:S01]  /*14220*/  ENDCOLLECTIVE ;  /* 0x000000000000791b */ /* 0x003fe20003800000 */
.L_x_2113:
[----:B------:R-:W-:-:S05]  /*14230*/  @!P0 IMAD.X R5, RZ, RZ, R8, P2 ;  /* 0x000000ffff058224 */ /* 0x000fca00010e0608 */
[----:B------:R-:W-:Y:S01]  /*14240*/  @!PT LDS RZ, [RZ] ;  /* 0x00000000fffff984 */ /* 0x000fe20000000800 */
[----:B------:R-:W-:Y:S01]  /*14250*/  @!PT LDS RZ, [RZ] ;  /* 0x00000000fffff984 */ /* 0x000fe20000000800 */
[----:B------:R-:W-:Y:S01]  /*14260*/  @!PT LDS RZ, [RZ] ;  /* 0x00000000fffff984 */ /* 0x000fe20000000800 */
[----:B------:R0:W-:Y:S01]  /*14270*/  @!P0 LDGSTS.E.BYPASS.LTC128B.128 [R21+0x1ac00], desc[UR36][R4.64], !P1 ;  /* 0x1ac0000004158fae */ /* 0x0001e2000c901d64 */
[----:B------:R-:W-:Y:S02]  /*14280*/  IMAD.MOV.U32 R13, RZ, RZ, R7 ;  /* 0x000000ffff0d7224 */ /* 0x000fe400078e0007 */
[----:B0-----:R-:W-:Y:S02]  /*14290*/  VIADD R4, R0, 0x60 ;  /* 0x0000006000047836 */ /* 0x001fe40000000000 */
[----:B------:R-:W-:-:S03]  /*142a0*/  IMAD.MOV.U32 R8, RZ, RZ, R14 ;  /* 0x000000ffff087224 */ /* 0x000fc600078e000e */
[----:B------:R-:W-:-:S13]  /*142b0*/  ISETP.GE.AND P0, PT, R4, R3, PT ;  /* 0x000000030400720c */ /* 0x000fda0003f06270 */
[----:B------:R-:W-:Y:S05]  /*142c0*/  WARPSYNC.COLLECTIVE R15, `(.L_x_2114) ;  /* 0x000000000f087348 */ /* 0x000fea0003c00000 */
[----:B------:R0:W1:Y:S02]  /*142d0*/  SHFL.IDX P6, R14, R13, R12, R11 ;  /* 0x0000000c0d0e7389 */ /* 0x00006400000c000b */
[----:B01----:R-:W-:Y:S01]  /*142e0*/  ENDCOLLECTIVE ;  /* 0x000000000000791b */ /* 0x003fe20003800000 */
.L_x_2114:
[----:B------:R-:W-:Y:S01]  /*142f0*/  @!P0 LEA R9, R17, UR47, 0x1 ;  /* 0x0000002f11098c11 */ /* 0x000fe2000f8e08ff */
[----:B------:R-:W-:Y:S02]  /*14300*/  IMAD.MOV.U32 R13, RZ, RZ, R6 ;  /* 0x000000ffff0d7224 */ /* 0x000fe400078e0006 */
[----:B------:R-:W-:Y:S01]  /*14310*/  IMAD.MOV.U32 R12, RZ, RZ, 0x7 ;  /* 0x00000007ff0c7424 */ /* 0x000fe200078e00ff */
[----:B------:R-:W-:-:S13]  /*14320*/  @!P0 LEA R4, P2, R24, R14, 0x1 ;  /* 0x0000000e18048211 */ /* 0x000fda00078408ff */
[----:B------:R-:W-:Y:S05]  /*14330*/  WARPSYNC.COLLECTIVE R15, `(.L_x_2115) ;  /* 0x000000000f087348 */ /* 0x000fea0003c00000 */
[----:B------:R0:W1:Y:S02]  /*14340*/  SHFL.IDX P6, R14, R13, R12, R11 ;  /* 0x0000000c0d0e7389 */ /* 0x00006400000c000b */
[----:B01----:R-:W-:Y:S01]  /*14350*/  ENDCOLLECTIVE ;  /* 0x000000000000791b */ /* 0x003fe20003800000 */
.L_x_2115:
        /* <DEDUP_REMOVED lines=10> */
.L_x_2116:
[----:B------:R-:W-:Y:S05]  /*14400*/  BRA `(.L_x_2117) ;  /* 0xffffffd000407947 */ /* 0x000fea000383ffff */
.L_x_2051:
[----:B0-----:R-:W-:-:S04]  /*14410*/  IMAD.U32 R3, RZ, RZ, UR47 ;  /* 0x0000002fff037e24 */ /* 0x001fc8000f8e00ff */
[----:B------:R0:W1:Y:S03]  /*14420*/  SYNCS.PHASECHK.TRANS64.TRYWAIT P0, [R3+URZ+0x22820], R0 ;  /* 0x02282000030075a7 */ /* 0x000066000800017f */
[----:B-1----:R-:W-:Y:S05]  /*14430*/  @!P0 NANOSLEEP.SYNCS 0x989680 ;  /* 0x009896800000895d */ /* 0x002fea0003900000 */
[----:B------:R-:W1:Y:S02]  /*14440*/  @!P0 SYNCS.PHASECHK.TRANS64 P0, [R3+URZ+0x22820], R0 ;  /* 0x02282000030085a7 */ /* 0x000e64000800007f */
[----:B-1----:R-:W-:Y:S05]  /*14450*/  @!P0 BRA `(.L_x_2051) ;  /* 0xfffffffc00ec8947 */ /* 0x002fea000383ffff */
[----:B------:R-:W-:Y:S05]  /*14460*/  BRA `(.L_x_2118) ;  /* 0xffffffd000707947 */ /* 0x000fea000383ffff */
.L_x_2053:
[----:B0-----:R-:W-:-:S04]  /*14470*/  IMAD.U32 R3, RZ, RZ, UR47 ;  /* 0x0000002fff037e24 */ /* 0x001fc8000f8e00ff */
[----:B------:R0:W1:Y:S03]  /*14480*/  SYNCS.PHASECHK.TRANS64.TRYWAIT P0, [R3+URZ+0x22860], R0 ;  /* 0x02286000030075a7 */ /* 0x000066000800017f */
[----:B-1----:R-:W-:Y:S05]  /*14490*/  @!P0 NANOSLEEP.SYNCS 0x989680 ;  /* 0x009896800000895d */ /* 0x002fea0003900000 */
[----:B------:R-:W1:Y:S02]  /*144a0*/  @!P0 SYNCS.PHASECHK.TRANS64 P0, [R3+URZ+0x22860], R0 ;  /* 0x02286000030085a7 */ /* 0x000e64000800007f */
[----:B-1----:R-:W-:Y:S05]  /*144b0*/  @!P0 BRA `(.L_x_2053) ;  /* 0xfffffffc00ec8947 */ /* 0x002fea000383ffff */
[----:B------:R-:W-:Y:S05]  /*144c0*/  BRA `(.L_x_2119) ;  /* 0xffffffd0006c7947 */ /* 0x000fea000383ffff */
.L_x_2054:
        /* <DEDUP_REMOVED lines=8> */
.L_x_2121:
[----:B------:R-:W-:Y:S05]  /*14550*/  BSYNC B0 ;  /* 0x0000000000007941 */ /* 0x000fea0003800000 */
.L_x_2120:
[----:B------:R-:W-:Y:S01]  /*14560*/  IMAD.MOV.U32 R13, RZ, RZ, R3 ;  /* 0x000000ffff0d7224 */ /* 0x000fe200078e0003 */
[----:B------:R-:W-:Y:S01]  /*14570*/  LEA R19, R17, UR47, 0x1 ;  /* 0x0000002f11137c11 */ /* 0x000fe2000f8e08ff */
[----:B------:R-:W-:Y:S01]  /*14580*/  IMAD.MOV.U32 R12, RZ, RZ, RZ ;  /* 0x000000ffff0c7224 */ /* 0x000fe200078e00ff */
[C---:B------:R-:W-:Y:S01]  /*14590*/  LOP3.LUT P2, RZ, R8.reuse, 0x2, RZ, 0xc0, !PT ;  /* 0x0000000208ff7812 */ /* 0x040fe2000784c0ff */
[----:B------:R-:W-:Y:S01]  /*145a0*/  IMAD.MOV.U32 R11, RZ, RZ, 0x181f ;  /* 0x0000181fff0b7424 */ /* 0x000fe200078e00ff */
[----:B------:R-:W-:Y:S01]  /*145b0*/  LOP3.LUT P1, RZ, R8, 0x4, RZ, 0xc0, !PT ;  /* 0x0000000408ff7812 */ /* 0x000fe2000782c0ff */
[----:B------:R-:W-:Y:S02]  /*145c0*/  IMAD.MOV.U32 R15, RZ, RZ, -0x1 ;  /* 0xffffffffff0f7424 */ /* 0x000fe400078e00ff */
[----:B------:R-:W-:Y:S01]  /*145d0*/  IMAD.MOV.U32 R0, RZ, RZ, R14 ;  /* 0x000000ffff007224 */ /* 0x000fe200078e000e */
[----:B------:R-:W-:Y:S01]  /*145e0*/  ISETP.LT.OR P3, PT, R35, 0x1, !P1 ;  /* 0x000000012300780c */ /* 0x000fe20004f61670 */
[----:B------:R-:W-:-:S12]  /*145f0*/  IMAD.SHL.U32 R24, R24, 0x2, RZ ;  /* 0x0000000218187824 */ /* 0x000fd800078e00ff */
[----:B------:R-:W-:Y:S05]  /*14600*/  WARPSYNC.COLLECTIVE R15, `(.L_x_2122) ;  /* 0x000000000f087348 */ /* 0x000fea0003c00000 */
[----:B------:R0:W1:Y:S02]  /*14610*/  SHFL.IDX P6, R14, R13, R12, R11 ;  /* 0x0000000c0d0e7389 */ /* 0x00006400000c000b */
[----:B01----:R-:W-:Y:S01]  /*14620*/  ENDCOLLECTIVE ;  /* 0x000000000000791b */ /* 0x003fe20003800000 */
.L_x_2122:
[----:B------:R-:W-:Y:S02]  /*14630*/  IMAD.MOV.U32 R13, RZ, RZ, R10 ;  /* 0x000000ffff0d7224 */ /* 0x000fe400078e000a */
[----:B------:R-:W-:Y:S01]  /*14640*/  IMAD.MOV.U32 R12, RZ, RZ, 0x1 ;  /* 0x00000001ff0c7424 */ /* 0x000fe200078e00ff */
[----:B------:R-:W-:-:S13]  /*14650*/  IADD3 R4, P0, R14, R24, RZ ;  /* 0x000000180e047210 */ /* 0x000fda0007f1e0ff */
[----:B------:R-:W-:Y:S05]  /*14660*/  WARPSYNC.COLLECTIVE R15, `(.L_x_2123) ;  /* 0x000000000f087348 */ /* 0x000fea0003c00000 */
[----:B------:R0:W1:Y:S02]  /*14670*/  SHFL.IDX P6, R14, R13, R12, R11 ;  /* 0x0000000c0d0e7389 */ /* 0x00006400000c000b */
[----:B01----:R-:W-:Y:S01]  /*14680*/  ENDCOLLECTIVE ;  /* 0x000000000000791b */ /* 0x003fe20003800000 */
.L_x_2123:
        /* <DEDUP_REMOVED lines=12> */
.L_x_2124:
[----:B------:R-:W-:Y:S01]  /*14750*/  @!PT LDS RZ, [RZ] ;  /* 0x00000000fffff984 */ /* 0x000fe20000000800 */
[----:B------:R-:W-:Y:S01]  /*14760*/  @!PT LDS RZ, [RZ] ;  /* 0x00000000fffff984 */ /* 0x000fe20000000800 */
[----:B------:R-:W-:Y:S01]  /*14770*/  @!PT LDS RZ, [RZ] ;  /* 0x00000000fffff984 */ /* 0x000fe20000000800 */
[----:B------:R-:W-:Y:S01]  /*14780*/  LDGSTS.E.BYPASS.LTC128B.128 [R19+0x3400], desc[UR36][R4.64+0x80], !P0 ;  /* 0x0340008004137fae */ /* 0x000fe2000c101d64 */
[----:B------:R-:W-:Y:S01]  /*14790*/  LOP3.LUT P0, RZ, R8, 0x8, RZ, 0xc0, !PT ;  /* 0x0000000808ff7812 */ /* 0x000fe2000780c0ff */
[----:B------:R-:W-:Y:S02]  /*147a0*/  IMAD.MOV.U32 R8, RZ, RZ, RZ ;  /* 0x000000ffff087224 */ /* 0x000fe400078e00ff */
        /* <DEDUP_REMOVED lines=9> */
.L_x_2125:
        /* <DEDUP_REMOVED lines=12> */
.L_x_2126:
        /* <DEDUP_REMOVED lines=14> */
.L_x_2127:
        /* <DEDUP_REMOVED lines=12> */
.L_x_2128:
        /* <DEDUP_REMOVED lines=14> */
.L_x_2129:
        /* <DEDUP_REMOVED lines=12> */
.L_x_2130:
        /* <DEDUP_REMOVED lines=14> */
.L_x_2131:
[----:B------:R-:W-:Y:S01]  /*14d20*/  IMAD.X R5, RZ, RZ, R0, P3 ;  /* 0x000000ffff057224 */ /* 0x000fe200018e0600 */
[----:B------:R-:W-:Y:S01]  /*14d30*/  ISETP.LT.OR P3, PT, R35, 0x41, P4 ;  /* 0x000000412300780c */ /* 0x000fe20002761670 */
[----:B------:R-:W-:Y:S02]  /*14d40*/  VIADD R0, R19, 0x400 ;  /* 0x0000040013007836 */ /* 0x000fe40000000000 */
[----:B------:R-:W-:-:S10]  /*14d50*/  IMAD.MOV.U32 R13, RZ, RZ, R3 ;  /* 0x000000ffff0d7224 */ /* 0x000fd400078e0003 */
        /* <DEDUP_REMOVED lines=9> */
.L_x_2132:
        /* <DEDUP_REMOVED lines=9> */
.L_x_2061:
[----:B-1----:R1:W2:Y:S02]  /*14e80*/  SYNCS.PHASECHK.TRANS64.TRYWAIT P0, [R32+URZ+0x22840], R31 ;  /* 0x0228401f200075a7 */ /* 0x0022a4000800017f */
[----:B--2---:R-:W-:Y:S05]  /*14e90*/  @!P0 NANOSLEEP.SYNCS 0x989680 ;  /* 0x009896800000895d */ /* 0x004fea0003900000 */
[----:B------:R-:W2:Y:S02]  /*14ea0*/  @!P0 SYNCS.PHASECHK.TRANS64 P0, [R32+URZ+0x22840], R31 ;  /* 0x0228401f200085a7 */ /* 0x000ea4000800007f */
[----:B--2---:R-:W-:Y:S05]  /*14eb0*/  @!P0 BRA `(.L_x_2061) ;  /* 0xfffffffc00f08947 */ /* 0x004fea000383ffff */
[----:B------:R-:W-:Y:S05]  /*14ec0*/  BRA `(.L_x_2134) ;  /* 0xffffffd000947947 */ /* 0x000fea000383ffff */
.L_x_2062:
        /* <DEDUP_REMOVED lines=8> */
.L_x_2136:
[----:B------:R-:W-:Y:S05]  /*14f50*/  BSYNC B1 ;  /* 0x0000000000017941 */ /* 0x000fea0003800000 */
.L_x_2135:
        /* <DEDUP_REMOVED lines=9> */
.L_x_2137:
[----:B------:R-:W-:Y:S02]  /*14ff0*/  IMAD.MOV.U32 R13, RZ, RZ, R3 ;  /* 0x000000ffff0d7224 */ /* 0x000fe400078e0003 */
[----:B------:R-:W-:Y:S01]  /*15000*/  IMAD.MOV.U32 R12, RZ, RZ, 0x1 ;  /* 0x00000001ff0c7424 */ /* 0x000fe200078e00ff */
[----:B------:R-:W-:-:S13]  /*15010*/  IADD3 R4, P0, R14, R24, RZ ;  /* 0x000000180e047210 */ /* 0x000fda0007f1e0ff */
[----:B------:R-:W-:Y:S05]  /*15020*/  WARPSYNC.COLLECTIVE R15, `(.L_x_2138) ;  /* 0x000000000f087348 */ /* 0x000fea0003c00000 */
[----:B------:R0:W1:Y:S02]  /*15030*/  SHFL.IDX P6, R14, R13, R12, R11 ;  /* 0x0000000c0d0e7389 */ /* 0x00006400000c000b */
[----:B01----:R-:W-:Y:S01]  /*15040*/  ENDCOLLECTIVE ;  /* 0x000000000000791b */ /* 0x003fe20003800000 */
.L_x_2138:
        /* <DEDUP_REMOVED lines=10> */
.L_x_2139:
[----:B------:R-:W-:Y:S02]  /*150f0*/  IMAD.MOV.U32 R13, RZ, RZ, R3 ;  /* 0x000000ffff0d7224 */ /* 0x000fe400078e0003 */
[----:B------:R-:W-:Y:S01]  /*15100*/  IMAD.MOV.U32 R12, RZ, RZ, 0x2 ;  /* 0x00000002ff0c7424 */ /* 0x000fe200078e00ff */
[----:B------:R-:W-:-:S13]  /*15110*/  IADD3 R6, P0, R14, R24, RZ ;  /* 0x000000180e067210 */ /* 0x000fda0007f1e0ff */
[----:B------:R-:W-:Y:S05]  /*15120*/  WARPSYNC.COLLECTIVE R15, `(.L_x_2140) ;  /* 0x000000000f087348 */ /* 0x000fea0003c00000 */
[----:B------:R0:W1:Y:S02]  /*15130*/  SHFL.IDX P6, R14, R13, R12, R11 ;  /* 0x0000000c0d0e7389 */ /* 0x00006400000c000b */
[----:B01----:R-:W-:Y:S01]  /*15140*/  ENDCOLLECTIVE ;  /* 0x000000000000791b */ /* 0x003fe20003800000 */
.L_x_2140:
        /* <DEDUP_REMOVED lines=10> */
.L_x_2141:
[----:B------:R-:W-:Y:S02]  /*151f0*/  IMAD.MOV.U32 R13, RZ, RZ, R3 ;  /* 0x000000ffff0d7224 */ /* 0x000fe400078e0003 */
[----:B------:R-:W-:Y:S01]  /*15200*/  IMAD.MOV.U32 R12, RZ, RZ, 0x3 ;  /* 0x00000003ff0c7424 */ /* 0x000fe200078e00ff */
[----:B------:R-:W-:-:S13]  /*15210*/  IADD3 R6, P0, R14, R24, RZ ;  /* 0x000000180e067210 */ /* 0x000fda0007f1e0ff */
[----:B------:R-:W-:Y:S05]  /*15220*/  WARPSYNC.COLLECTIVE R15, `(.L_x_2142) ;  /* 0x000000000f087348 */ /* 0x000fea0003c00000 */
[----:B------:R0:W1:Y:S02]  /*15230*/  SHFL.IDX P6, R14, R13, R12, R11 ;  /* 0x0000000c0d0e7389 */ /* 0x00006400000c000b */
[----:B01----:R-:W-:Y:S01]  /*15240*/  ENDCOLLECTIVE ;  /* 0x000000000000791b */ /* 0x003fe20003800000 */
.L_x_2142:
        /* <DEDUP_REMOVED lines=10> */
.L_x_2143:
[----:B------:R-:W-:Y:S02]  /*152f0*/  IMAD.MOV.U32 R13, RZ, RZ, R3 ;  /* 0x000000ffff0d7224 */ /* 0x000fe400078e0003 */
[----:B------:R-:W-:Y:S01]  /*15300*/  IMAD.MOV.U32 R12, RZ, RZ, 0x4 ;  /* 0x00000004ff0c7424 */ /* 0x000fe200078e00ff */
[----:B------:R-:W-:-:S13]  /*15310*/  IADD3 R4, P0, R14, R24, RZ ;  /* 0x000000180e047210 */ /* 0x000fda0007f1e0ff */
[----:B------:R-:W-:Y:S05]  /*15320*/  WARPSYNC.COLLECTIVE R15, `(.L_x_2144) ;  /* 0x000000000f087348 */ /* 0x000fea0003c00000 */
[----:B------:R0:W1:Y:S02]  /*15330*/  SHFL.IDX P6, R14, R13, R12, R11 ;  /* 0x0000000c0d0e7389 */ /* 0x00006400000c000b */
[----:B01----:R-:W-:Y:S01]  /*15340*/  ENDCOLLECTIVE ;  /* 0x000000000000791b */ /* 0x003fe20003800000 */
.L_x_2144:
        /* <DEDUP_REMOVED lines=10> */
.L_x_2145:
[----:B------:R-:W-:Y:S02]  /*153f0*/  IMAD.MOV.U32 R13, RZ, RZ, R3 ;  /* 0x000000ffff0d7224 */ /* 0x000fe400078e0003 */
[----:B------:R-:W-:Y:S01]  /*15400*/  IMAD.MOV.U32 R12, RZ, RZ, 0x5 ;  /* 0x00000005ff0c7424 */ /* 0x000fe200078e00ff */
[----:B------:R-:W-:-:S13]  /*15410*/  IADD3 R4, P0, R14, R24, RZ ;  /* 0x000000180e047210 */ /* 0x000fda0007f1e0ff */
[----:B------:R-:W-:Y:S05]  /*15420*/  WARPSYNC.COLLECTIVE R15, `(.L_x_2146) ;  /* 0x000000000f087348 */ /* 0x000fea0003c00000 */
[----:B------:R0:W1:Y:S02]  /*15430*/  SHFL.IDX P6, R14, R13, R12, R11 ;  /* 0x0000000c0d0e7389 */ /* 0x00006400000c000b */
[----:B01----:R-:W-:Y:S01]  /*15440*/  ENDCOLLECTIVE ;  /* 0x000000000000791b */ /* 0x003fe20003800000 */
.L_x_2146:
        /* <DEDUP_REMOVED lines=10> */
.L_x_2147:
[----:B------:R-:W-:Y:S01]  /*154f0*/  IMAD.MOV.U32 R37, RZ, RZ, R14 ;  /* 0x000000ffff257224 */ /* 0x000fe200078e000e */
[----:B------:R-:W-:Y:S06]  /*15500*/  BRA `(.L_x_2148) ;  /* 0xffffffcc00ec7947 */ /* 0x000fec000383ffff */
.L_x_2067:
[----:B---3--:R3:W4:Y:S02]  /*15510*/  SYNCS.PHASECHK.TRANS64.TRYWAIT P0, [R32+URZ+0x22860], R31 ;  /* 0x0228601f200075a7 */ /* 0x008724000800017f */
[----:B----4-:R-:W-:Y:S05]  /*15520*/  @!P0 NANOSLEEP.SYNCS 0x989680 ;  /* 0x009896800000895d */ /* 0x010fea0003900000 */
[----:B------:R-:W4:Y:S02]  /*15530*/  @!P0 SYNCS.PHASECHK.TRANS64 P0, [R32+URZ+0x22860], R31 ;  /* 0x0228601f200085a7 */ /* 0x000f24000800007f */
[----:B----4-:R-:W-:Y:S05]  /*15540*/  @!P0 BRA `(.L_x_2067) ;  /* 0xfffffffc00f08947 */ /* 0x010fea000383ffff */
[----:B------:R-:W-:Y:S05]  /*15550*/  BRA `(.L_x_2149) ;  /* 0xffffffd000387947 */ /* 0x000fea000383ffff */
.L_x_2068:
        /* <DEDUP_REMOVED lines=8> */
.L_x_2151:
[----:B------:R-:W-:Y:S05]  /*155e0*/  BSYNC B1 ;  /* 0x0000000000017941 */ /* 0x000fea0003800000 */
.L_x_2150:
        /* <DEDUP_REMOVED lines=9> */
.L_x_2152:
[----:B------:R-:W-:Y:S02]  /*15680*/  IMAD.MOV.U32 R8, RZ, RZ, RZ ;  /* 0x000000ffff087224 */ /* 0x000fe400078e00ff */
[----:B------:R-:W-:Y:S02]  /*15690*/  IMAD.MOV.U32 R13, RZ, RZ, R27 ;  /* 0x000000ffff0d7224 */ /* 0x000fe400078e001b */
[----:B------:R-:W-:Y:S01]  /*156a0*/  IMAD.MOV.U32 R12, RZ, RZ, 0x1 ;  /* 0x00000001ff0c7424 */ /* 0x000fe200078e00ff */
[----:B------:R-:W-:-:S13]  /*156b0*/  IADD3 R4, P0, R14, R24, RZ ;  /* 0x000000180e047210 */ /* 0x000fda0007f1e0ff */
[----:B------:R-:W-:Y:S05]  /*156c0*/  WARPSYNC.COLLECTIVE R15, `(.L_x_2153) ;  /* 0x000000000f087348 */ /* 0x000fea0003c00000 */
[----:B------:R0:W1:Y:S02]  /*156d0*/  SHFL.IDX P6, R14, R13, R12, R11 ;  /* 0x0000000c0d0e7389 */ /* 0x00006400000c000b */
[----:B01----:R-:W-:Y:S01]  /*156e0*/  ENDCOLLECTIVE ;  /* 0x000000000000791b */ /* 0x003fe20003800000 */
.L_x_2153:
        /* <DEDUP_REMOVED lines=13> */
.L_x_2154:
[----:B------:R-:W-:Y:S02]  /*157c0*/  IMAD.MOV.U32 R13, RZ, RZ, R27 ;  /* 0x000000ffff0d7224 */ /* 0x000fe400078e001b */
[----:B------:R-:W-:Y:S01]  /*157d0*/  IMAD.MOV.U32 R12, RZ, RZ, 0x2 ;  /* 0x00000002ff0c7424 */ /* 0x000fe200078e00ff */
[----:B------:R-:W-:-:S13]  /*157e0*/  IADD3 R4, P0, R14, R24, RZ ;  /* 0x000000180e047210 */ /* 0x000fda0007f1e0ff */
[----:B------:R-:W-:Y:S05]  /*157f0*/  WARPSYNC.COLLECTIVE R15, `(.L_x_2155) ;  /* 0x000000000f087348 */ /* 0x000fea0003c00000 */
[----:B------:R0:W1:Y:S02]  /*15800*/  SHFL.IDX P6, R14, R13, R12, R11 ;  /* 0x0000000c0d0e7389 */ /* 0x00006400000c000b */
[----:B01----:R-:W-:Y:S01]  /*15810*/  ENDCOLLECTIVE ;  /* 0x000000000000791b */ /* 0x003fe20003800000 */
.L_x_2155:
        /* <DEDUP_REMOVED lines=13> */
.L_x_2156:
[----:B------:R-:W-:Y:S02]  /*158f0*/  IMAD.MOV.U32 R13, RZ, RZ, R27 ;  /* 0x000000ffff0d7224 */ /* 0x000fe400078e001b */
[----:B------:R-:W-:Y:S01]  /*15900*/  IMAD.MOV.U32 R12, RZ, RZ, 0x3 ;  /* 0x00000003ff0c7424 */ /* 0x000fe200078e00ff */
[----:B------:R-:W-:-:S13]  /*15910*/  IADD3 R4, P0, R14, R24, RZ ;  /* 0x000000180e047210 */ /* 0x000fda0007f1e0ff */
[----:B------:R-:W-:Y:S05]  /*15920*/  WARPSYNC.COLLECTIVE R15, `(.L_x_2157) ;  /* 0x000000000f087348 */ /* 0x000fea0003c00000 */
[----:B------:R0:W1:Y:S02]  /*15930*/  SHFL.IDX P6, R14, R13, R12, R11 ;  /* 0x0000000c0d0e7389 */ /* 0x00006400000c000b */
[----:B01----:R-:W-:Y:S01]  /*15940*/  ENDCOLLECTIVE ;  /* 0x000000000000791b */ /* 0x003fe20003800000 */
.L_x_2157:
        /* <DEDUP_REMOVED lines=13> */
.L_x_2158:
[----:B------:R-:W-:Y:S02]  /*15a20*/  IMAD.MOV.U32 R13, RZ, RZ, R27 ;  /* 0x000000ffff0d7224 */ /* 0x000fe400078e001b */
[----:B------:R-:W-:Y:S01]  /*15a30*/  IMAD.MOV.U32 R12, RZ, RZ, 0x4 ;  /* 0x00000004ff0c7424 */ /* 0x000fe200078e00ff */
[----:B------:R-:W-:-:S13]  /*15a40*/  IADD3 R4, P0, R14, R24, RZ ;  /* 0x000000180e047210 */ /* 0x000fda0007f1e0ff */
[----:B------:R-:W-:Y:S05]  /*15a50*/  WARPSYNC.COLLECTIVE R15, `(.L_x_2159) ;  /* 0x000000000f087348 */ /* 0x000fea0003c00000 */
[----:B------:R0:W1:Y:S02]  /*15a60*/  SHFL.IDX P6, R14, R13, R12, R11 ;  /* 0x0000000c0d0e7389 */ /* 0x00006400000c000b */
[----:B01----:R-:W-:Y:S01]  /*15a70*/  ENDCOLLECTIVE ;  /* 0x000000000000791b */ /* 0x003fe20003800000 */
.L_x_2159:
        /* <DEDUP_REMOVED lines=13> */
.L_x_2160:
[----:B------:R-:W-:Y:S02]  /*15b50*/  IMAD.MOV.U32 R13, RZ, RZ, R27 ;  /* 0x000000ffff0d7224 */ /* 0x000fe400078e001b */
[----:B------:R-:W-:Y:S01]  /*15b60*/  IMAD.MOV.U32 R12, RZ, RZ, 0x5 ;  /* 0x00000005ff0c7424 */ /* 0x000fe200078e00ff */
[----:B------:R-:W-:-:S13]  /*15b70*/  IADD3 R4, P0, R14, R24, RZ ;  /* 0x000000180e047210 */ /* 0x000fda0007f1e0ff */
[----:B------:R-:W-:Y:S05]  /*15b80*/  WARPSYNC.COLLECTIVE R15, `(.L_x_2161) ;  /* 0x000000000f087348 */ /* 0x000fea0003c00000 */
[----:B------:R0:W1:Y:S02]  /*15b90*/  SHFL.IDX P6, R14, R13, R12, R11 ;  /* 0x0000000c0d0e7389 */ /* 0x00006400000c000b */
[----:B01----:R-:W-:Y:S01]  /*15ba0*/  ENDCOLLECTIVE ;  /* 0x000000000000791b */ /* 0x003fe20003800000 */
.L_x_2161:
        /* <DEDUP_REMOVED lines=13> */
.L_x_2162:
[----:B------:R-:W-:Y:S05]  /*15c80*/  BRA `(.L_x_2163) ;  /* 0xffffffcc00887947 */ /* 0x000fea000383ffff */
.L_x_2073:
[----:B0-----:R0:W4:Y:S02]  /*15c90*/  SYNCS.PHASECHK.TRANS64.TRYWAIT P0, [R4+URZ+0x22820], R8 ;  /* 0x02282008040075a7 */ /* 0x001124000800017f */
[----:B----4-:R-:W-:Y:S05]  /*15ca0*/  @!P0 NANOSLEEP.SYNCS 0x989680 ;  /* 0x009896800000895d */ /* 0x010fea0003900000 */
[----:B------:R-:W4:Y:S02]  /*15cb0*/  @!P0 SYNCS.PHASECHK.TRANS64 P0, [R4+URZ+0x22820], R8 ;  /* 0x02282008040085a7 */ /* 0x000f24000800007f */
[----:B----4-:R-:W-:Y:S05]  /*15cc0*/  @!P0 BRA `(.L_x_2073) ;  /* 0xfffffffc00f08947 */ /* 0x010fea000383ffff */
[----:B------:R-:W-:Y:S05]  /*15cd0*/  BRA `(.L_x_2164) ;  /* 0xffffffd000107947 */ /* 0x000fea000383ffff */
.L_x_2074:
[----:B------:R-:W-:Y:S01]  /*15ce0*/  BSSY B0, `(.L_x_2165) ;  /* 0x0000008000007945 */ /* 0x000fe20003800000 */
[----:B------:R-:W-:Y:S02]  /*15cf0*/  IMAD.MOV.U32 R13, RZ, RZ, R16 ;  /* 0x000000ffff0d7224 */ /* 0x000fe400078e0010 */
[----:B------:R-:W-:Y:S02]  /*15d00*/  IMAD.MOV.U32 R12, RZ, RZ, RZ ;  /* 0x000000ffff0c7224 */ /* 0x000fe400078e00ff */
[----:B------:R-:W-:Y:S02]  /*15d10*/  IMAD.MOV.U32 R11, RZ, RZ, 0x1f ;  /* 0x0000001fff0b7424 */ /* 0x000fe400078e00ff */
[----:B------:R-:W-:-:S07]  /*15d20*/  IMAD.MOV.U32 R15, RZ, RZ, -0x1 ;  /* 0xffffffffff0f7424 */ /* 0x000fce00078e00ff */
[----:B0123-5:R-:W-:Y:S05]  /*15d30*/  WARPSYNC.COLLECTIVE R15, `(.L_x_2166) ;  /* 0x000000000f087348 */ /* 0x02ffea0003c00000 */
[----:B------:R4:W0:Y:S02]  /*15d40*/  SHFL.IDX P6, R14, R13, R12, R11 ;  /* 0x0000000c0d0e7389 */ /* 0x00082400000c000b */
[----:B012345:R-:W-:Y:S01]  /*15d50*/  ENDCOLLECTIVE ;  /* 0x000000000000791b */ /* 0x03ffe20003800000 */
.L_x_2166:
[----:B------:R-:W-:Y:S05]  /*15d60*/  BSYNC B0 ;  /* 0x0000000000007941 */ /* 0x000fea0003800000 */
.L_x_2165:
[----:B------:R-:W-:Y:S05]  /*15d70*/  BRA `(.L_x_2167) ;  /* 0xffffffcc00f87947 */ /* 0x000fea000383ffff */
.L_x_2075:
[----:B------:R-:W-:Y:S01]  /*15d80*/  BSSY B0, `(.L_x_2168) ;  /* 0x0000006000007945 */ /* 0x000fe20003800000 */
[----:B------:R-:W-:-:S07]  /*15d90*/  IMAD.MOV.U32 R15, RZ, RZ, -0x1 ;  /* 0xffffffffff0f7424 */ /* 0x000fce00078e00ff */
[----:B-12345:R-:W-:Y:S05]  /*15da0*/  WARPSYNC.COLLECTIVE R15, `(.L_x_2169) ;  /* 0x000000000f0c7348 */ /* 0x03efea0003c00000 */
[----:B------:R-:W-:Y:S02]  /*15db0*/  ELECT P6, UR62, PT ;  /* 0x00000000003e782f */ /* 0x000fe400038c0000 */
[----:B------:R-:W-:Y:S01]  /*15dc0*/  MOV R14, UR62 ;  /* 0x0000003e000e7c02 */ /* 0x000fe20008000f00 */
[----:B-12345:R-:W-:Y:S10]  /*15dd0*/  ENDCOLLECTIVE ;  /* 0x000000000000791b */ /* 0x03eff40003800000 */
.L_x_2169:
[----:B------:R-:W-:Y:S05]  /*15de0*/  BSYNC B0 ;  /* 0x0000000000007941 */ /* 0x000fea0003800000 */
.L_x_2168:
[----:B------:R-:W-:Y:S05]  /*15df0*/  BRA `(.L_x_2170) ;  /* 0xffffffcc00ec7947 */ /* 0x000fea000383ffff */
.L_x_2077:
[----:B------:R0:W0:Y:S02]  /*15e00*/  SYNCS.PHASECHK.TRANS64.TRYWAIT P1, [R5+URZ+0x22840], R0 ;  /* 0x02284000050075a7 */ /* 0x000024000802017f */
[----:B0-----:R-:W-:Y:S05]  /*15e10*/  @!P1 NANOSLEEP.SYNCS 0x989680 ;  /* 0x009896800000995d */ /* 0x001fea0003900000 */
[----:B------:R-:W0:Y:S02]  /*15e20*/  @!P1 SYNCS.PHASECHK.TRANS64 P1, [R5+URZ+0x22840], R0 ;  /* 0x02284000050095a7 */ /* 0x000e24000802007f */
[----:B0-----:R-:W-:Y:S05]  /*15e30*/  @!P1 BRA `(.L_x_2077) ;  /* 0xfffffffc00f09947 */ /* 0x001fea000383ffff */
[----:B------:R-:W-:Y:S05]  /*15e40*/  BRA `(.L_x_2171) ;  /* 0xffffffd0000c7947 */ /* 0x000fea000383ffff */
.L_x_2079:
[----:B------:R0:W0:Y:S02]  /*15e50*/  SYNCS.PHASECHK.TRANS64.TRYWAIT P1, [R21+URZ+0x22840], R2 ;  /* 0x02284002150075a7 */ /* 0x000024000802017f */
[----:B0-----:R-:W-:Y:S05]  /*15e60*/  @!P1 NANOSLEEP.SYNCS 0x989680 ;  /* 0x009896800000995d */ /* 0x001fea0003900000 */
[----:B------:R-:W0:Y:S02]  /*15e70*/  @!P1 SYNCS.PHASECHK.TRANS64 P1, [R21+URZ+0x22840], R2 ;  /* 0x02284002150095a7 */ /* 0x000e24000802007f */
[----:B0-----:R-:W-:Y:S05]  /*15e80*/  @!P1 BRA `(.L_x_2079) ;  /* 0xfffffffc00f09947 */ /* 0x001fea000383ffff */
[----:B------:R-:W-:Y:S05]  /*15e90*/  BRA `(.L_x_2172) ;  /* 0xffffffd000187947 */ /* 0x000fea000383ffff */
.L_x_2081:
[----:B------:R0:W0:Y:S02]  /*15ea0*/  SYNCS.PHASECHK.TRANS64.TRYWAIT P1, [R5+URZ+0x22860], R0 ;  /* 0x02286000050075a7 */ /* 0x000024000802017f */
[----:B0-----:R-:W-:Y:S05]  /*15eb0*/  @!P1 NANOSLEEP.SYNCS 0x989680 ;  /* 0x009896800000995d */ /* 0x001fea0003900000 */
[----:B------:R-:W0:Y:S02]  /*15ec0*/  @!P1 SYNCS.PHASECHK.TRANS64 P1, [R5+URZ+0x22860], R0 ;  /* 0x02286000050095a7 */ /* 0x000e24000802007f */
[----:B0-----:R-:W-:Y:S05]  /*15ed0*/  @!P1 BRA `(.L_x_2081) ;  /* 0xfffffffc00f09947 */ /* 0x001fea000383ffff */
[----:B------:R-:W-:Y:S05]  /*15ee0*/  BRA `(.L_x_2173) ;  /* 0xffffffd000147947 */ /* 0x000fea000383ffff */
.L_x_2174:
        /* <DEDUP_REMOVED lines=9> */
.L_x_6562:


//--------------------- .text._ZN7cutlass13device_kernelIN5flash11enable_sm90INS1_16FlashAttnFwdSm90INS1_25CollectiveMainloopFwdSm90ILi2EN4cute5tupleIJNS5_1CILi1EEES8_S8_EEENS6_IJNS7_ILi128EEENS7_ILi96EEENS7_ILi64EEEEEELi256ENS_6half_tEfNS_4arch4Sm90ELb0ELb1ELb0ELb0ELb1ELb0ELb1ELb1ELb0ELb1ELb1ELb0EEENS1_21CollectiveEpilogueFwdINS6_IJSA_NS7_ILi256EEESB_EEES9_SE_SG_Li256ELb0ELb1ELb1ELb0EEENS1_19SingleTileSchedulerILb0ELb1ELb1ELi128EEEEEEEEEvNT_6ParamsE --------------------------
	.section	.text._ZN7cutlass13device_kernelIN5flash11enable_sm90INS1_16FlashAttnFwdSm90INS1_25CollectiveMainloopFwdSm90ILi2EN4cute5tupleIJNS5_1CILi1EEES8_S8_EEENS6_IJNS7_ILi128EEENS7_ILi96EEENS7_ILi64EEEEEELi256ENS_6half_tEfNS_4arch4Sm90ELb0ELb1ELb0ELb0ELb1ELb0ELb1ELb1ELb0ELb1ELb1ELb0EEENS1_21CollectiveEpilogueFwdINS6_IJSA_NS7_ILi256EEESB_EEES9_SE_SG_Li256ELb0ELb1ELb1ELb0EEENS1_19SingleTileSchedulerILb0ELb1ELb1ELi128EEEEEEEEEvNT_6ParamsE,"ax",@progbits
	.align	128
.text._ZN7cutlass13device_kernelIN5flash11enable_sm90INS1_16FlashAttnFwdSm90INS1_25CollectiveMainloopFwdSm90ILi2EN4cute5tupleIJNS5_1CILi1EEES8_S8_EEENS6_IJNS7_ILi128EEENS7_ILi96EEENS7_ILi64EEEEEELi256ENS_6half_tEfNS_4arch4Sm90ELb0ELb1ELb0ELb0ELb1ELb0ELb1ELb1ELb0ELb1ELb1ELb0EEENS1_21CollectiveEpilogueFwdINS6_IJSA_NS7_ILi256EEESB_EEES9_SE_SG_Li256ELb0ELb1ELb1ELb0EEENS1_19SingleTileSchedulerILb0ELb1ELb1ELi128EEEEEEEEEvNT_6ParamsE:
        .type           _ZN7cutlass13device_kernelIN5flash11enable_sm90INS1_16FlashAttnFwdSm90INS1_25CollectiveMainloopFwdSm90ILi2EN4cute5tupleIJNS5_1CILi1EEES8_S8_EEENS6_IJNS7_ILi128EEENS7_ILi96EEENS7_ILi64EEEEEELi256ENS_6half_tEfNS_4arch4Sm90ELb0ELb1ELb0ELb0ELb1ELb0ELb1ELb1ELb0ELb1ELb1ELb0EEENS1_21CollectiveEpilogueFwdINS6_IJSA_NS7_ILi256EEESB_EEES9_SE_SG_Li256ELb0ELb1ELb1ELb0EEENS1_19SingleTileSchedulerILb0ELb1ELb1ELi128EEEEEEEEEvNT_6ParamsE,@function
        .size           _ZN7cutlass13device_kernelIN5flash11enable_sm90INS1_16FlashAttnFwdSm90INS1_25CollectiveMainloopFwdSm90ILi2EN4cute5tupleIJNS5_1CILi1EEES8_S8_EEENS6_IJNS7_ILi128EEENS7_ILi96EEENS7_ILi64EEEEEELi256ENS_6half_tEfNS_4arch4Sm90ELb0ELb1ELb0ELb0ELb1ELb0ELb1ELb1ELb0ELb1ELb1ELb0EEENS1_21CollectiveEpilogueFwdINS6_IJSA_NS7_ILi256EEESB_EEES9_SE_SG_Li256ELb0ELb1ELb1ELb0EEENS1_19SingleTileSchedulerILb0ELb1ELb1ELi128EEEEEEEEEvNT_6ParamsE,(.L_x_6563 - _ZN7cutlass13device_kernelIN5flash11enable_sm90INS1_16FlashAttnFwdSm90INS1_25CollectiveMainloopFwdSm90ILi2EN4cute5tupleIJNS5_1CILi1EEES8_S8_EEENS6_IJNS7_ILi128EEENS7_ILi96EEENS7_ILi64EEEEEELi256ENS_6half_tEfNS_4arch4Sm90ELb0ELb1ELb0ELb0ELb1ELb0ELb1ELb1ELb0ELb1ELb1ELb0EEENS1_21CollectiveEpilogueFwdINS6_IJSA_NS7_ILi256EEESB_EEES9_SE_SG_Li256ELb0ELb1ELb1ELb0EEENS1_19SingleTileSchedulerILb0ELb1ELb1ELi128EEEEEEEEEvNT_6ParamsE)
        .other          _ZN7cutlass13device_kernelIN5flash11enable_sm90INS1_16FlashAttnFwdSm90INS1_25CollectiveMainloopFwdSm90ILi2EN4cute5tupleIJNS5_1CILi1EEES8_S8_EEENS6_IJNS7_ILi128EEENS7_ILi96EEENS7_ILi64EEEEEELi256ENS_6half_tEfNS_4arch4Sm90ELb0ELb1ELb0ELb0ELb1ELb0ELb1ELb1ELb0ELb1ELb1ELb0EEENS1_21CollectiveEpilogueFwdINS6_IJSA_NS7_ILi256EEESB_EEES9_SE_SG_Li256ELb0ELb1ELb1ELb0EEENS1_19SingleTileSchedulerILb0ELb1ELb1ELi128EEEEEEEEEvNT_6ParamsE,@"STO_CUDA_ENTRY STV_DEFAULT"
_ZN7cutlass13device_kernelIN5flash11enable_sm90INS1_16FlashAttnFwdSm90INS1_25CollectiveMainloopFwdSm90ILi2EN4cute5tupleIJNS5_1CILi1EEES8_S8_EEENS6_IJNS7_ILi128EEENS7_ILi96EEENS7_ILi64EEEEEELi256ENS_6half_tEfNS_4arch4Sm90ELb0ELb1ELb0ELb0ELb1ELb0ELb1ELb1ELb0ELb1ELb1ELb0EEENS1_21CollectiveEpilogueFwdINS6_IJSA_NS7_ILi256EEESB_EEES9_SE_SG_Li256ELb0ELb1ELb1ELb0EEENS1_19SingleTileSchedulerILb0ELb1ELb1ELi128EEEEEEEEEvNT_6ParamsE:
        /* <DEDUP_REMOVED lines=9> */
[----:B------:R1:W2:Y:S01]  /*0090*/  SHFL.IDX PT, R3, R73, RZ, 0x1f ;  /* 0x00001fff49037589 */ /* 0x0002a200000e0000 */
        /* <DEDUP_REMOVED lines=15> */
[----:B------:R1:W0:Y:S01]  /*0190*/  @!UP0 SYNCS.EXCH.64 URZ, [UR8+0x32400], UR4 ;  /* 0x03240004083f85b2 */ /* 0x0002220008000100 */
[----:B------:R1:W3:Y:S05]  /*01a0*/  @!UP1 SYNCS.EXCH.64 URZ, [UR8+0x32410], UR4 ;  /* 0x03241004083f95b2 */ /* 0x0002ea0008000100 */
[----:B------:R1:W4:Y:S02]  /*01b0*/  @!UP2 SYNCS.EXCH.64 URZ, [UR8+0x32420], UR6 ;  /* 0x03242006083fa5b2 */ /* 0x0003240008000100 */
[----:B-12---:R-:W-:Y:S05]  /*01c0*/  @P1 BRA `(.L_x_2175) ;  /* 0x0000000000481947 */ /* 0x006fea0003800000 */
[----:B------:R-:W1:Y:S01]  /*01d0*/  S2UR UR5, SR_CgaCtaId ;  /* 0x00000000000579c3 */ /* 0x000e620000008800 */
[----:B------:R-:W-:Y:S01]  /*01e0*/  UMOV UR4, 0x400 ;  /* 0x0000040000047882 */ /* 0x000fe20000000000 */
[----:B------:R-:W-:Y:S01]  /*01f0*/  UMOV UR6, 0x80 ;  /* 0x0000008000067882 */ /* 0x000fe20000000000 */
[----:B------:R-:W-:Y:S01]  /*0200*/  UMOV UR7, 0x100 ;  /* 0x0000010000077882 */ /* 0x000fe20000000000 */
[----:B------:R-:W-:Y:S01]  /*0210*/  ELECT P0, URZ, PT ;  /* 0x00000000003f782f */ /* 0x000fe20003800000 */
[----:B-1----:R-:W-:Y:S02]  /*0220*/  ULEA UR8, UR5, UR4, 0x18 ;  /* 0x0000000405087291 */ /* 0x002fe4000f8ec03f */
[----:B------:R-:W-:-:S04]  /*0230*/  UIADD3 UR4, -UR6, 0x100000, URZ ;  /* 0x0010000006047890 */ /* 0x000fc8000fffe13f */
[----:B------:R-:W-:Y:S02]  /*0240*/  USHF.L.U32 UR5, UR4, 0xb, URZ ;  /* 0x0000000b04057899 */ /* 0x000fe4000800063f */
[----:B------:R-:W-:Y:S02]  /*0250*/  USHF.L.U32 UR4, UR4, 0x1, URZ ;  /* 0x0000000104047899 */ /* 0x000fe4000800063f */
[----:B------:R-:W-:-:S04]  /*0260*/  UIADD3 UR6, -UR7, 0x100000, URZ ;  /* 0x0010000007067890 */ /* 0x000fc8000fffe13f */
[----:B------:R-:W-:Y:S02]  /*0270*/  USHF.L.U32 UR7, UR6, 0xb, URZ ;  /* 0x0000000b06077899 */ /* 0x000fe4000800063f */
[----:B------:R-:W-:Y:S01]  /*0280*/  USHF.L.U32 UR6, UR6, 0x1, URZ ;  /* 0x0000000106067899 */ /* 0x000fe2000800063f */
[----:B------:R-:W1:Y:S03]  /*0290*/  FENCE.VIEW.ASYNC.S ;  /* 0x00000000000073c6 */ /* 0x000e660000000000 */
[----:B-1----:R1:W2:Y:S08]  /*02a0*/  SYNCS.EXCH.64 URZ, [UR8+0x32430], UR4 ;  /* 0x03243004083f75b2 */ /* 0x0022b00008000100 */
[----:B------:R1:W0:Y:S01]  /*02b0*/  SYNCS.EXCH.64 URZ, [UR8+0x32440], UR6 ;  /* 0x03244006083f75b2 */ /* 0x0002220008000100 */
[----:B------:R1:W0:Y:S01]  /*02c0*/  SYNCS.EXCH.64 URZ, [UR8+0x32438], UR4 ;  /* 0x03243804083f75b2 */ /* 0x0002220008000100 */
[----:B------:R1:W0:Y:S01]  /*02d0*/  SYNCS.EXCH.64 URZ, [UR8+0x32448], UR6 ;  /* 0x03244806083f75b2 */ /* 0x0002220008000100 */
[----:B------:R-:W-:Y:S01]  /*02e0*/  NOP ;  /* 0x0000000000007918 */ /* 0x000fe20000000000 */
.L_x_2175:
[----:B------:R-:W5:Y:S01]  /*02f0*/  SHFL.IDX PT, R2, R0, RZ, 0x1f ;  /* 0x00001fff00027589 */ /* 0x000f6200000e0000 */
[----:B------:R-:W-:Y:S01]  /*0300*/  NOP ;  /* 0x0000000000007918 */ /* 0x000fe20000000000 */
[----:B-----5:R-:W-:-:S13]  /*0310*/  ISETP.NE.AND P0, PT, R2, RZ, PT ;  /* 0x000000ff0200720c */ /* 0x020fda0003f05270 */
[----:B------:R-:W-:Y:S05]  /*0320*/  @P0 BRA `(.L_x_2176) ;  /* 0x0000000000480947 */ /* 0x000fea0003800000 */
[----:B-1----:R-:W1:Y:S01]  /*0330*/  S2UR UR5, SR_CgaCtaId ;  /* 0x00000000000579c3 */ /* 0x002e620000008800 */
        /* <DEDUP_REMOVED lines=12> */
[----:B-1----:R1:W0:Y:S08]  /*0400*/  SYNCS.EXCH.64 URZ, [UR8+0x32450], UR4 ;  /* 0x03245004083f75b2 */ /* 0x0022300008000100 */
[----:B------:R1:W0:Y:S01]  /*0410*/  SYNCS.EXCH.64 URZ, [UR8+0x32460], UR6 ;  /* 0x03246006083f75b2 */ /* 0x0002220008000100 */
[----:B------:R1:W0:Y:S01]  /*0420*/  SYNCS.EXCH.64 URZ, [UR8+0x32458], UR4 ;  /* 0x03245804083f75b2 */ /* 0x0002220008000100 */
[----:B------:R1:W0:Y:S01]  /*0430*/  SYNCS.EXCH.64 URZ, [UR8+0x32468], UR6 ;  /* 0x03246806083f75b2 */ /* 0x0002220008000100 */
[----:B------:R-:W-:Y:S01]  /*0440*/  NOP ;  /* 0x0000000000007918 */ /* 0x000fe20000000000 */
.L_x_2176:
[----:B------:R-:W5:Y:S01]  /*0450*/  SHFL.IDX PT, R2, R0, RZ, 0x1f ;  /* 0x00001fff00027589 */ /* 0x000f6200000e0000 */
[----:B------:R-:W-:Y:S01]  /*0460*/  NOP ;  /* 0x0000000000007918 */ /* 0x000fe20000000000 */
[----:B-----5:R-:W-:-:S13]  /*0470*/  ISETP.NE.AND P0, PT, R2, RZ, PT ;  /* 0x000000ff0200720c */ /* 0x020fda0003f05270 */
[----:B------:R-:W-:Y:S05]  /*0480*/  @P0 BRA `(.L_x_2177) ;  /* 0x0000000000380947 */ /* 0x000fea0003800000 */
[----:B-1----:R-:W1:Y:S01]  /*0490*/  S2UR UR5, SR_CgaCtaId ;  /* 0x00000000000579c3 */ /* 0x002e620000008800 */
[----:B------:R-:W-:Y:S01]  /*04a0*/  UMOV UR4, 0x400 ;  /* 0x0000040000047882 */ /* 0x000fe20000000000 */
[----:B------:R-:W-:Y:S01]  /*04b0*/  UMOV UR7, 0x80 ;  /* 0x0000008000077882 */ /* 0x000fe20000000000 */
[----:B------:R-:W-:Y:S01]  /*04c0*/  ELECT P0, URZ, PT ;  /* 0x00000000003f782f */ /* 0x000fe20003800000 */
[----:B-1----:R-:W-:Y:S02]  /*04d0*/  ULEA UR6, UR5, UR4, 0x18 ;  /* 0x0000000405067291 */ /* 0x002fe4000f8ec03f */
[----:B------:R-:W-:-:S04]  /*04e0*/  UIADD3 UR4, -UR7, 0x100000, URZ ;  /* 0x0010000007047890 */ /* 0x000fc8000fffe13f */
[----:B------:R-:W-:Y:S02]  /*04f0*/  USHF.L.U32 UR5, UR4, 0xb, URZ ;  /* 0x0000000b04057899 */ /* 0x000fe4000800063f */
[----:B------:R-:W-:Y:S01]  /*0500*/  USHF.L.U32 UR4, UR4, 0x1, URZ ;  /* 0x0000000104047899 */ /* 0x000fe2000800063f */
[----:B------:R-:W1:Y:S11]  /*0510*/  FENCE.VIEW.ASYNC.S ;  /* 0x00000000000073c6 */ /* 0x000e760000000000 */
[----:B-1----:R1:W0:Y:S01]  /*0520*/  SYNCS.EXCH.64 URZ, [UR6+0x32470], UR4 ;  /* 0x03247004063f75b2 */ /* 0x0022220008000100 */
[----:B------:R1:W0:Y:S01]  /*0530*/  SYNCS.EXCH.64 URZ, [UR6+0x32480], UR4 ;  /* 0x03248004063f75b2 */ /* 0x0002220008000100 */
[----:B------:R1:W0:Y:S01]  /*0540*/  SYNCS.EXCH.64 URZ, [UR6+0x32478], UR4 ;  /* 0x03247804063f75b2 */ /* 0x0002220008000100 */
[----:B------:R1:W0:Y:S01]  /*0550*/  SYNCS.EXCH.64 URZ, [UR6+0x32488], UR4 ;  /* 0x03248804063f75b2 */ /* 0x0002220008000100 */
[----:B------:R-:W-:Y:S01]  /*0560*/  NOP ;  /* 0x0000000000007918 */ /* 0x000fe20000000000 */
.L_x_2177:
        /* <DEDUP_REMOVED lines=22> */
.L_x_2178:
[----:B------:R-:W5:Y:S01]  /*06d0*/  SHFL.IDX PT, R2, R0, RZ, 0x1f ;  /* 0x00001fff00027589 */ /* 0x000f6200000e0000 */
[----:B------:R-:W-:Y:S01]  /*06e0*/  R2UR UR9, R3 ;  /* 0x00000000030972ca */ /* 0x000fe200000e0000 */
        /* <DEDUP_REMOVED lines=21> */
.L_x_2179:
[----:B-1----:R-:W-:Y:S01]  /*0840*/  ULDC UR4, c[0x0][0x20] ;  /* 0x0000080000047ab9 */ /* 0x002fe20000000800 */
[----:B------:R-:W-:Y:S01]  /*0850*/  ULDC UR5, c[0x0][0x24] ;  /* 0x0000090000057ab9 */ /* 0x000fe20000000800 */
[----:B------:R-:W-:Y:S01]  /*0860*/  IADD3 R18, P0, R1, UR4, RZ ;  /* 0x0000000401127c10 */ /* 0x000fe2000ff1e0ff */
[----:B------:R-:W-:Y:S01]  /*0870*/  UISETP.NE.AND UP0, UPT, UR9, URZ, UPT ;  /* 0x0000003f0900728c */ /* 0x000fe2000bf05270 */
[----:B------:R-:W-:Y:S01]  /*0880*/  NOP ;  /* 0x0000000000007918 */ /* 0x000fe20000000000 */
[----:B------:R-:W-:Y:S01]  /*0890*/  UMOV UR60, 0x1 ;  /* 0x00000001003c7882 */ /* 0x000fe20000000000 */
[----:B0-234-:R-:W-:Y:S01]  /*08a0*/  BAR.SYNC.DEFER_BLOCKING 0x0 ;  /* 0x0000000000007b1d */ /* 0x01dfe20000010000 */
[----:B------:R-:W-:Y:S01]  /*08b0*/  IMAD.X R19, RZ, RZ, UR5, P0 ;  /* 0x00000005ff137e24 */ /* 0x000fe200080e06ff */
[C---:B------:R-:W-:Y:S01]  /*08c0*/  IADD3 R4, P0, R18.reuse, 0x50, RZ ;  /* 0x0000005012047810 */ /* 0x040fe20007f1e0ff */
[----:B------:R-:W-:Y:S01]  /*08d0*/  USEL UR60, UR60, 0x2, !UP0 ;  /* 0x000000023c3c7887 */ /* 0x000fe2000c000000 */
[----:B------:R-:W-:-:S02]  /*08e0*/  IADD3 R3, P2, R18, 0x230, RZ ;  /* 0x0000023012037810 */ /* 0x000fc40007f5e0ff */
[----:B------:R-:W-:Y:S01]  /*08f0*/  PLOP3.LUT P3, PT, PT, PT, UP0, 0x80, 0x0 ;  /* 0x000000000000781c */ /* 0x000fe20003f6f008 */
[----:B------:R-:W-:Y:S01]  /*0900*/  ULDC.64 UR36, c[0x0][0x208] ;  /* 0x0000820000247ab9 */ /* 0x000fe20000000a00 */
[----:B------:R0:W-:Y:S01]  /*0910*/  STL [R1+0x444], R4 ;  /* 0x0004440401007387 */ /* 0x0001e20000100800 */
[----:B------:R-:W-:Y:S01]  /*0920*/  IADD3 R33, P1, R18, 0x1fc, RZ ;  /* 0x000001fc12217810 */ /* 0x000fe20007f3e0ff */
[----:B------:R-:W-:Y:S02]  /*0930*/  BSSY B6, `(.L_x_2180) ;  /* 0x000365a000067945 */ /* 0x000fe40003800000 */
[----:B------:R1:W-:Y:S02]  /*0940*/  STL [R1+0xa48], R3 ;  /* 0x000a480301007387 */ /* 0x0003e40000100800 */
[--C-:B------:R-:W-:Y:S02]  /*0950*/  IMAD.X R44, RZ, RZ, R19.reuse, P1 ;  /* 0x000000ffff2c7224 */ /* 0x100fe400008e0613 */
[----:B0-----:R-:W-:-:S02]  /*0960*/  IMAD.X R4, RZ, RZ, R19, P0 ;  /* 0x000000ffff047224 */ /* 0x001fc400000e0613 */
[----:B-1----:R-:W-:-:S03]  /*0970*/  IMAD.X R3, RZ, RZ, R19, P2 ;  /* 0x000000ffff037224 */ /* 0x002fc600010e0613 */
[----:B------:R0:W-:Y:S04]  /*0980*/  STL [R1+0x440], R4 ;  /* 0x0004400401007387 */ /* 0x0001e80000100800 */
[----:B------:R0:W-:Y:S01]  /*0990*/  STL [R1+0xa44], R3 ;  /* 0x000a440301007387 */ /* 0x0001e20000100800 */
[----:B------:R-:W-:Y:S05]  /*09a0*/  @!P3 BRA `(.L_x_2181) ;  /* 0x0000031800e4b947 */ /* 0x000fea0003800000 */
.L_x_2182:
[----:B------:R-:W-:-:S08]  /*09b0*/  NOP ;  /* 0x0000000000007918 */ /* 0x000fd00000000000 */
[----:B------:R-:W1:Y:S02]  /*09c0*/  USETMAXREG.TRY_ALLOC.CTAPOOL UP0, 0xe8 ;  /* 0x000000e8000079c8 */ /* 0x000e640008000600 */
[----:B-1----:R-:W-:-:S13]  /*09d0*/  PLOP3.LUT P0, PT, PT, PT, UP0, 0x80, 0x0 ;  /* 0x000000000000781c */ /* 0x002fda0003f0f008 */
[----:B------:R-:W-:Y:S05]  /*09e0*/  @!P0 BRA `(.L_x_2182) ;  /* 0xfffffffc00f08947 */ /* 0x000fea000383ffff */
[----:B------:R-:W1:Y:S01]  /*09f0*/  S2UR UR6, SR_CTAID.Y ;  /* 0x00000000000679c3 */ /* 0x000e620000002600 */
[----:B------:R-:W-:Y:S01]  /*0a00*/  ULDC UR59, c[0x0][0xd50] ;  /* 0x00035400003b7ab9 */ /* 0x000fe20000000800 */
[----:B------:R-:W-:Y:S01]  /*0a10*/  ISETP.NE.AND P0, PT, R73, 0x1, PT ;  /* 0x000000014900780c */ /* 0x000fe20003f05270 */
[----:B------:R-:W-:Y:S01]  /*0a20*/  UISETP.NE.AND UP0, UPT, UR59, 0x1, UPT ;  /* 0x000000013b00788c */ /* 0x000fe2000bf05270 */
[----:B------:R2:W-:Y:S04]  /*0a30*/  STL.64 [R1+0x1f0], RZ ;  /* 0x0001f0ff01007387 */ /* 0x0005e80000100a00 */
[----:B------:R-:W-:Y:S08]  /*0a40*/  BAR.ARV 0x8, 0x180 ;  /* 0x0206000000007b1d */ /* 0x000ff00000002000 */
[----:B------:R-:W3:Y:S01]  /*0a50*/  S2UR UR61, SR_CTAID.Z ;  /* 0x00000000003d79c3 */ /* 0x000ee20000002700 */
[----:B------:R-:W-:Y:S01]  /*0a60*/  @UP0 ULDC UR4, c[0x0][0xd54] ;  /* 0x0003550000040ab9 */ /* 0x000fe20000000800 */
[----:B------:R2:W-:Y:S01]  /*0a70*/  STL [R1+0x1f8], RZ ;  /* 0x0001f8ff01007387 */ /* 0x0005e20000100800 */
[----:B------:R-:W-:-:S05]  /*0a80*/  @UP0 ULDC UR7, c[0x0][0xd58] ;  /* 0x0003560000070ab9 */ /* 0x000fca0000000800 */
[----:B------:R-:W-:Y:S06]  /*0a90*/  @!P0 BAR.ARV 0x9, 0x100 ;  /* 0x0244000000008b1d */ /* 0x000fec0000002000 */
[----:B-1----:R-:W-:Y:S01]  /*0aa0*/  UIMAD.WIDE.U32 UR4, UR6, UR4, URZ ;  /* 0x00000004060472a5 */ /* 0x002fe2000f8e003f */
[----:B------:R-:W-:Y:S01]  /*0ab0*/  IADD3 R42, P1, R18, 0x1f0, RZ ;  /* 0x000001f0122a7810 */ /* 0x000fe20007f3e0ff */
[----:B------:R2:W-:Y:S01]  /*0ac0*/  STL [R1+0x1fc], RZ ;  /* 0x0001fcff01007387 */ /* 0x0005e20000100800 */
[----:B------:R-:W-:Y:S01]  /*0ad0*/  UMOV UR58, UR6 ;  /* 0x00000006003a7c82 */ /* 0x000fe20008000000 */
[----:B------:R-:W-:-:S02]  /*0ae0*/  @UP0 USHF.R.U32.HI UR58, URZ, UR7, UR5 ;  /* 0x000000073f3a0299 */ /* 0x000fc40008011605 */
[----:B------:R-:W-:Y:S02]  /*0af0*/  IMAD.X R67, RZ, RZ, R19, P1 ;  /* 0x000000ffff437224 */ /* 0x000fe400008e0613 */
[----:B------:R-:W-:Y:S01]  /*0b00*/  UIADD3 UR4, -UR58, URZ, URZ ;  /* 0x0000003f3a047290 */ /* 0x000fe2000fffe13f */
[----:B---3--:R-:W-:-:S03]  /*0b10*/  ISETP.LE.AND P0, PT, RZ, UR61, PT ;  /* 0x0000003dff007c0c */ /* 0x008fc6000bf03270 */
[----:B------:R-:W-:-:S10]  /*0b20*/  UIMAD UR59, UR59, UR4, UR6 ;  /* 0x000000043b3b72a4 */ /* 0x000fd4000f8e0206 */
[----:B--2---:R-:W-:Y:S05]  /*0b30*/  @!P0 BRA `(.L_x_2183) ;  /* 0x0000036000e48947 */ /* 0x004fea0003800000 */
[----:B------:R-:W1:Y:S01]  /*0b40*/  S2R R11, SR_CgaCtaId ;  /* 0x00000000000b7919 */ /* 0x000e620000008800 */
[----:B------:R-:W-:Y:S01]  /*0b50*/  MOV R72, 0x400 ;  /* 0x0000040000487802 */ /* 0x000fe20000000f00 */
[----:B------:R-:W2:Y:S01]  /*0b60*/  S2UR UR6, SR_CTAID.X ;  /* 0x00000000000679c3 */ /* 0x000ea20000002500 */
[----:B------:R-:W-:Y:S01]  /*0b70*/  IMAD.U32 R0, RZ, RZ, UR60 ;  /* 0x0000003cff007e24 */ /* 0x000fe2000f8e00ff */
[----:B0-----:R-:W0:Y:S01]  /*0b80*/  S2R R3, SR_SWINHI ;  /* 0x0000000000037919 */ /* 0x001e220000002f00 */
[----:B------:R-:W-:Y:S01]  /*0b90*/  ULDC.64 UR4, c[0x0][0x418] ;  /* 0x0001060000047ab9 */ /* 0x000fe20000000a00 */
[----:B------:R-:W-:Y:S01]  /*0ba0*/  IMAD.MOV.U32 R10, RZ, RZ, 0x100 ;  /* 0x00000100ff0a7424 */ /* 0x000fe200078e00ff */
[----:B------:R-:W-:Y:S01]  /*0bb0*/  UISETP.NE.U32.AND UP0, UPT, UR4, URZ, UPT ;  /* 0x0000003f0400728c */ /* 0x000fe2000bf05070 */
[----:B------:R-:W3:Y:S01]  /*0bc0*/  S2R R4, SR_CTAID.X ;  /* 0x0000000000047919 */ /* 0x000ee20000002500 */
[----:B------:R-:W-:Y:S01]  /*0bd0*/  IMAD.MOV.U32 R9, RZ, RZ, 0x80 ;  /* 0x00000080ff097424 */ /* 0x000fe200078e00ff */
[----:B------:R-:W4:Y:S01]  /*0be0*/  LDC R12, c[0x0][0xa80] ;  /* 0x0002a000ff0c7b82 */ /* 0x000f220000000800 */
[----:B------:R-:W-:Y:S01]  /*0bf0*/  IMAD.MOV.U32 R8, RZ, RZ, R0 ;  /* 0x000000ffff087224 */ /* 0x000fe200078e0000 */
[----:B------:R-:W-:Y:S01]  /*0c00*/  USHF.R.S32.HI UR4, URZ, 0x1f, UR61 ;  /* 0x0000001f3f047899 */ /* 0x000fe2000801143d */
[----:B------:R-:W-:Y:S01]  /*0c10*/  IMAD.U32 R6, RZ, RZ, UR60 ;  /* 0x0000003cff067e24 */ /* 0x000fe2000f8e00ff */
[----:B------:R-:W-:Y:S01]  /*0c20*/  UISETP.NE.AND.EX UP0, UPT, UR5, URZ, UPT, UP0 ;  /* 0x0000003f0500728c */ /* 0x000fe2000bf05300 */
[----:B------:R-:W-:Y:S01]  /*0c30*/  IMAD.MOV.U32 R7, RZ, RZ, 0x80 ;  /* 0x00000080ff077424 */ /* 0x000fe200078e00ff */
[----:B------:R-:W-:Y:S01]  /*0c40*/  ULDC UR42, c[0x0][0x424] ;  /* 0x00010900002a7ab9 */ /* 0x000fe20000000800 */
[----:B------:R-:W-:Y:S01]  /*0c50*/  STL.128 [R1+0x200], RZ ;  /* 0x000200ff01007387 */ /* 0x000fe20000100c00 */
[----:B------:R-:W-:Y:S01]  /*0c60*/  USEL UR42, UR42, 0x1, UP0 ;  /* 0x000000012a2a7887 */ /* 0x000fe20008000000 */
[C---:B------:R-:W-:Y:S01]  /*0c70*/  IADD3 R40, P3, R18.reuse, 0x200, RZ ;  /* 0x0000020012287810 */ /* 0x040fe20007f7e0ff */
[----:B------:R-:W-:Y:S01]  /*0c80*/  ULDC UR10, c[0x0][0x2f0] ;  /* 0x0000bc00000a7ab9 */ /* 0x000fe20000000800 */
[----:B------:R5:W-:Y:S01]  /*0c90*/  STL.64 [R1+0x28], R6 ;  /* 0x0000280601007387 */ /* 0x000be20000100a00 */
[----:B------:R-:W-:Y:S01]  /*0ca0*/  UIMAD UR42, UR42, UR10, URZ ;  /* 0x0000000a2a2a72a4 */ /* 0x000fe2000f8e023f */
[C---:B------:R-:W-:Y:S01]  /*0cb0*/  IADD3 R34, P4, R18.reuse, 0x68, RZ ;  /* 0x0000006812227810 */ /* 0x040fe20007f9e0ff */
[----:B------:R-:W-:Y:S01]  /*0cc0*/  ULDC UR43, c[0x0][0x288] ;  /* 0x0000a200002b7ab9 */ /* 0x000fe20000000800 */
[----:B------:R-:W-:Y:S01]  /*0cd0*/  STL.128 [R1+0x210], RZ ;  /* 0x000210ff01007387 */ /* 0x000fe20000100c00 */
[----:B--2---:R-:W-:Y:S01]  /*0ce0*/  USHF.L.U32 UR6, UR6, 0x7, URZ ;  /* 0x0000000706067899 */ /* 0x004fe2000800063f */
[--C-:B------:R-:W-:Y:S01]  /*0cf0*/  IMAD.X R41, RZ, RZ, R19.reuse, P3 ;  /* 0x000000ffff297224 */ /* 0x100fe200018e0613 */
[C---:B------:R-:W-:Y:S01]  /*0d00*/  IADD3 R32, P6, R18.reuse, 0x70, RZ ;  /* 0x0000007012207810 */ /* 0x040fe20007fde0ff */
[----:B------:R-:W-:Y:S01]  /*0d10*/  STL.128 [R1+0x230], RZ ;  /* 0x000230ff01007387 */ /* 0x000fe20000100c00 */
[----:B------:R-:W-:Y:S01]  /*0d20*/  UIADD3 UR7, UR6, 0x7f, URZ ;  /* 0x0000007f06077890 */ /* 0x000fe2000fffe03f */
[C---:B------:R-:W-:Y:S01]  /*0d30*/  IADD3 R26, P5, R18.reuse, 0x78, RZ ;  /* 0x00000078121a7810 */ /* 0x040fe20007fbe0ff */
[----:B------:R-:W-:Y:S01]  /*0d40*/  UIADD3 UR38, UR42, 0x1, -UR43 ;  /* 0x000000012a267890 */ /* 0x000fe2000fffe82b */
[----:B-1----:R-:W-:Y:S01]  /*0d50*/  LEA R72, R11, R72, 0x18 ;  /* 0x000000480b487211 */ /* 0x002fe200078ec0ff */
[----:B------:R-:W-:Y:S01]  /*0d60*/  STL.64 [R1+0x30], R10 ;  /* 0x0000300a01007387 */ /* 0x000fe20000100a00 */
[----:B------:R-:W-:Y:S01]  /*0d70*/  IADD3 R55, P3, R18, 0x80, RZ ;  /* 0x0000008012377810 */ /* 0x000fe20007f7e0ff */
[----:B------:R-:W-:Y:S01]  /*0d80*/  IMAD.X R61, RZ, RZ, R19, P4 ;  /* 0x000000ffff3d7224 */ /* 0x000fe200020e0613 */
[----:B------:R-:W-:-:S02]  /*0d90*/  MOV R24, R72 ;  /* 0x0000004800187202 */ /* 0x000fc40000000f00 */
[----:B0-----:R-:W-:Y:S01]  /*0da0*/  MOV R25, R3 ;  /* 0x0000000300197202 */ /* 0x001fe20000000f00 */
[----:B------:R0:W-:Y:S01]  /*0db0*/  STL.128 [R1], R8 ;  /* 0x0000000801007387 */ /* 0x0001e20000100c00 */
[--C-:B------:R-:W-:Y:S01]  /*0dc0*/  IMAD.X R59, RZ, RZ, R19.reuse, P6 ;  /* 0x000000ffff3b7224 */ /* 0x100fe200030e0613 */
[----:B------:R-:W-:Y:S01]  /*0dd0*/  IADD3 R47, P4, R18, 0xf8, RZ ;  /* 0x000000f8122f7810 */ /* 0x000fe20007f9e0ff */
[--C-:B------:R-:W-:Y:S01]  /*0de0*/  IMAD.X R57, RZ, RZ, R19.reuse, P5 ;  /* 0x000000ffff397224 */ /* 0x100fe200028e0613 */
[C---:B------:R-:W-:Y:S01]  /*0df0*/  IADD3 R0, P2, R24.reuse, 0x32460, RZ ;  /* 0x0003246018007810 */ /* 0x040fe20007f5e0ff */
[----:B---3--:R1:W-:Y:S01]  /*0e00*/  STL [R1+0x50], R4 ;  /* 0x0000500401007387 */ /* 0x0083e20000100800 */
[C---:B------:R-:W-:Y:S01]  /*0e10*/  IADD3 R2, P1, R24.reuse, 0x32450, RZ ;  /* 0x0003245018027810 */ /* 0x040fe20007f3e0ff */
[----:B------:R-:W-:Y:S01]  /*0e20*/  IMAD.X R58, RZ, RZ, R19, P3 ;  /* 0x000000ffff3a7224 */ /* 0x000fe200018e0613 */
[----:B-----5:R-:W-:Y:S01]  /*0e30*/  IADD3 R6, P0, R24, 0x32430, RZ ;  /* 0x0003243018067810 */ /* 0x020fe20007f1e0ff */
[--C-:B------:R-:W-:Y:S01]  /*0e40*/  IMAD.X R3, RZ, RZ, R25.reuse, P2 ;  /* 0x000000ffff037224 */ /* 0x100fe200010e0619 */
[----:B----4-:R2:W-:Y:S01]  /*0e50*/  STL [R1+0x220], R12 ;  /* 0x0002200c01007387 */ /* 0x0105e20000100800 */
[--C-:B------:R-:W-:Y:S01]  /*0e60*/  IMAD.X R5, RZ, RZ, R25.reuse, P1 ;  /* 0x000000ffff057224 */ /* 0x100fe200008e0619 */
[C---:B------:R-:W-:Y:S01]  /*0e70*/  IADD3 R38, P2, R18.reuse, 0x28, RZ ;  /* 0x0000002812267810 */ /* 0x040fe20007f5e0ff */
[----:B------:R-:W-:Y:S01]  /*0e80*/  IMAD.X R7, RZ, RZ, R25, P0 ;  /* 0x000000ffff077224 */ /* 0x000fe200000e0619 */
[----:B------:R-:W-:Y:S01]  /*0e90*/  IADD3 R36, P0, R18, 0x60, RZ ;  /* 0x0000006012247810 */ /* 0x000fe20007f1e0ff */
[----:B------:R2:W-:Y:S01]  /*0ea0*/  STL.128 [R1+0x240], RZ ;  /* 0x000240ff01007387 */ /* 0x0005e20000100c00 */
[----:B0-----:R-:W-:Y:S01]  /*0eb0*/  IMAD.MOV.U32 R10, RZ, RZ, R0 ;  /* 0x000000ffff0a7224 */ /* 0x001fe200078e0000 */
[----:B-1----:R-:W-:Y:S01]  /*0ec0*/  IADD3 R4, P1, R24, 0x32440, RZ ;  /* 0x0003244018047810 */ /* 0x002fe20007f3e0ff */
[----:B------:R-:W-:Y:S01]  /*0ed0*/  IMAD.U32 R0, RZ, RZ, UR4 ;  /* 0x00000004ff007e24 */ /* 0x000fe2000f8e00ff */
[----:B------:R-:W-:Y:S01]  /*0ee0*/  ULDC UR4, c[0x0][0x448] ;  /* 0x0001120000047ab9 */ /* 0x000fe20000000800 */
[----:B------:R-:W-:Y:S01]  /*0ef0*/  IMAD.MOV.U32 R9, RZ, RZ, R5 ;  /* 0x000000ffff097224 */ /* 0x000fe200078e0005 */
[----:B------:R-:W-:Y:S01]  /*0f00*/  UISETP.NE.AND UP1, UPT, UR4, 0x1, UPT ;  /* 0x000000010400788c */ /* 0x000fe2000bf25270 */
[----:B------:R-:W-:Y:S01]  /*0f10*/  IMAD.MOV.U32 R8, RZ, RZ, R2 ;  /* 0x000000ffff087224 */ /* 0x000fe200078e0002 */
[----:B------:R2:W-:Y:S01]  /*0f20*/  STL.64 [R1+0x18], R6 ;  /* 0x0000180601007387 */ /* 0x0005e20000100a00 */
[----:B------:R-:W-:Y:S01]  /*0f30*/  IMAD.MOV.U32 R11, RZ, RZ, R3 ;  /* 0x000000ffff0b7224 */ /* 0x000fe200078e0003 */
[----:B------:R-:W-:Y:S01]  /*0f40*/  ULDC.64 UR4, c[0x0][0xad8] ;  /* 0x0002b60000047ab9 */ /* 0x000fe20000000a00 */
[----:B------:R-:W-:Y:S01]  /*0f50*/  IMAD.X R5, RZ, RZ, R25, P1 ;  /* 0x000000ffff057224 */ /* 0x000fe200008e0619 */
[----:B------:R-:W-:Y:S01]  /*0f60*/  UISETP.GE.AND UP0, UPT, UR5, 0x1, UPT ;  /* 0x000000010500788c */ /* 0x000fe2000bf06270 */
[--C-:B------:R-:W-:Y:S01]  /*0f70*/  IMAD.X R63, RZ, RZ, R19.reuse, P0 ;  /* 0x000000ffff3f7224 */ /* 0x100fe200000e0613 */
[C---:B------:R-:W-:Y:S01]  /*0f80*/  IADD3 R49, P0, R18.reuse, 0xf0, RZ ;  /* 0x000000f012317810 */ /* 0x040fe20007f1e0ff */
[----:B------:R2:W-:Y:S01]  /*0f90*/  STL.128 [R1+0x40], R8 ;  /* 0x0000400801007387 */ /* 0x0005e20000100c00 */
[C---:B------:R-:W-:Y:S01]  /*0fa0*/  IADD3 R16, P1, R18.reuse, 0x58, RZ ;  /* 0x0000005812107810 */ /* 0x040fe20007f3e0ff */
[----:B------:R-:W-:Y:S01]  /*0fb0*/  @UP1 UIADD3 UR8, UR6, 0x7f, URZ ;  /* 0x0000007f06081890 */ /* 0x000fe2000fffe03f */
[--C-:B------:R-:W-:Y:S01]  /*0fc0*/  IMAD.X R65, RZ, RZ, R19.reuse, P2 ;  /* 0x000000ffff417224 */ /* 0x100fe200010e0613 */
[----:B------:R2:W-:Y:S01]  /*0fd0*/  STL.64 [R1+0x20], R4 ;  /* 0x0000200401007387 */ /* 0x0005e20000100a00 */
[----:B------:R-:W-:Y:S01]  /*0fe0*/  @UP1 ULDC UR9, c[0x0][0x44c] ;  /* 0x0001130000091ab9 */ /* 0x000fe20000000800 */
[--C-:B------:R-:W-:Y:S01]  /*0ff0*/  IMAD.X R52, RZ, RZ, R19.reuse, P0 ;  /* 0x000000ffff347224 */ /* 0x100fe200000e0613 */
[----:B------:R-:W-:Y:S01]  /*1000*/  UIMAD.WIDE.U32 UR8, UR8, UR9, URZ ;  /* 0x00000009080872a5 */ /* 0x000fe2000f8e003f */
[----:B------:R2:W-:Y:S01]  /*1010*/  STL.128 [R1+0x250], RZ ;  /* 0x000250ff01007387 */ /* 0x0005e20000100c00 */
[----:B------:R-:W-:Y:S01]  /*1020*/  PLOP3.LUT P0, PT, PT, PT, UP0, 0x40, 0x0 ;  /* 0x000000000000781c */ /* 0x000fe20003f0e808 */
[----:B------:R-:W-:Y:S01]  /*1030*/  @UP1 ULDC UR11, c[0x0][0x450] ;  /* 0x00011400000b1ab9 */ /* 0x000fe20000000800 */
[--C-:B------:R-:W-:Y:S01]  /*1040*/  IMAD.X R17, RZ, RZ, R19.reuse, P1 ;  /* 0x000000ffff117224 */ /* 0x100fe200008e0613 */
[----:B------:R2:W-:Y:S01]  /*1050*/  STL.128 [R1+0x260], RZ ;  /* 0x000260ff01007387 */ /* 0x0005e20000100c00 */
[C---:B------:R-:W-:Y:S01]  /*1060*/  IADD3 R53, P2, R18.reuse, 0x88, RZ ;  /* 0x0000008812357810 */ /* 0x040fe20007f5e0ff */
[----:B------:R-:W-:Y:S01]  /*1070*/  @UP1 USHF.R.U32.HI UR7, URZ, UR11, UR9 ;  /* 0x0000000b3f071299 */ /* 0x000fe20008011609 */
[C---:B------:R-:W-:Y:S01]  /*1080*/  IADD3 R51, P1, R18.reuse, 0x90, RZ ;  /* 0x0000009012337810 */ /* 0x040fe20007f3e0ff */
[----:B------:R2:W-:Y:S01]  /*1090*/  STL.128 [R1+0x270], RZ ;  /* 0x000270ff01007387 */ /* 0x0005e20000100c00 */
[C---:B------:R-:W-:Y:S01]  /*10a0*/  IADD3 R28, P6, R18.reuse, 0x100, RZ ;  /* 0x00000100121c7810 */ /* 0x040fe20007fde0ff */
[----:B------:R-:W-:Y:S01]  /*10b0*/  UIADD3 UR8, UR38, UR7, URZ ;  /* 0x0000000726087290 */ /* 0x000fe2000fffe03f */
[--C-:B------:R-:W-:Y:S01]  /*10c0*/  IMAD.X R56, RZ, RZ, R19.reuse, P2 ;  /* 0x000000ffff387224 */ /* 0x100fe200010e0613 */
[----:B------:R2:W-:Y:S01]  /*10d0*/  STL.128 [R1+0x280], RZ ;  /* 0x000280ff01007387 */ /* 0x0005e20000100c00 */
[----:B------:R-:W-:Y:S01]  /*10e0*/  IMAD.X R54, RZ, RZ, R19, P1 ;  /* 0x000000ffff367224 */ /* 0x000fe200008e0613 */
[C---:B------:R-:W-:Y:S01]  /*10f0*/  IADD3 R45, P5, R18.reuse, 0x108, RZ ;  /* 0x00000108122d7810 */ /* 0x040fe20007fbe0ff */
[----:B------:R-:W-:Y:S01]  /*1100*/  UP2UR UR39, UPR, URZ, 0x2 ;  /* 0x000000023f277883 */ /* 0x000fe20008000000 */
[----:B------:R2:W-:Y:S01]  /*1110*/  STL.128 [R1+0x290], RZ ;  /* 0x000290ff01007387 */ /* 0x0005e20000100c00 */
[C---:B------:R-:W-:Y:S01]  /*1120*/  IADD3 R39, P3, R18.reuse, 0x118, RZ ;  /* 0x0000011812277810 */ /* 0x040fe20007f7e0ff */
[----:B------:R-:W-:Y:S01]  /*1130*/  UP2UR UR41, UPR, URZ, 0x1 ;  /* 0x000000013f297883 */ /* 0x000fe20008000000 */
[C---:B------:R-:W-:Y:S01]  /*1140*/  IADD3 R23, P2, R18.reuse, 0x11c, RZ ;  /* 0x0000011c12177810 */ /* 0x040fe20007f5e0ff */
[----:B------:R2:W-:Y:S01]  /*1150*/  STL.128 [R1+0x2a0], RZ ;  /* 0x0002a0ff01007387 */ /* 0x0005e20000100c00 */
[C---:B------:R-:W-:Y:S01]  /*1160*/  IADD3 R37, P1, R18.reuse, 0x14c, RZ ;  /* 0x0000014c12257810 */ /* 0x040fe20007f3e0ff */
[----:B------:R-:W-:Y:S01]  /*1170*/  UIADD3 UR4, UR8, UR4, URZ ;  /* 0x0000000408047290 */ /* 0x000fe2000fffe03f */
[----:B------:R-:W-:Y:S01]  /*1180*/  VIADD R161, R18, 0x150 ;  /* 0x0000015012a17836 */ /* 0x000fe20000000000 */
[----:B------:R2:W-:Y:S01]  /*1190*/  STL.128 [R1+0x2b0], RZ ;  /* 0x0002b0ff01007387 */ /* 0x0005e20000100c00 */
[----:B------:R-:W-:-:S02]  /*11a0*/  VIADD R31, R27, 0xffffff80 ;  /* 0xffffff801b1f7836 */ /* 0x000fc40000000000 */
[--C-:B------:R-:W-:Y:S01]  /*11b0*/  IMAD.X R50, RZ, RZ, R19.reuse, P4 ;  /* 0x000000ffff327224 */ /* 0x100fe200020e0613 */
[----:B------:R2:W-:Y:S01]  /*11c0*/  STL.128 [R1+0x2c0], RZ ;  /* 0x0002c0ff01007387 */ /* 0x0005e20000100c00 */
[--C-:B------:R-:W-:Y:S02]  /*11d0*/  IMAD.X R29, RZ, RZ, R19.reuse, P6 ;  /* 0x000000ffff1d7224 */ /* 0x100fe400030e0613 */
[--C-:B------:R-:W-:Y:S01]  /*11e0*/  IMAD.X R43, RZ, RZ, R19.reuse, P5 ;  /* 0x000000ffff2b7224 */ /* 0x100fe200028e0613 */
[----:B------:R2:W-:Y:S01]  /*11f0*/  STL.128 [R1+0x2d0], RZ ;  /* 0x0002d0ff01007387 */ /* 0x0005e20000100c00 */
[--C-:B------:R-:W-:Y:S02]  /*1200*/  IMAD.X R48, RZ, RZ, R19.reuse, P3 ;  /* 0x000000ffff307224 */ /* 0x100fe400018e0613 */
[--C-:B------:R-:W-:Y:S01]  /*1210*/  IMAD.X R22, RZ, RZ, R19.reuse, P2 ;  /* 0x000000ffff167224 */ /* 0x100fe200010e0613 */
[----:B------:R2:W-:Y:S01]  /*1220*/  STL.128 [R1+0x2e0], RZ ;  /* 0x0002e0ff01007387 */ /* 0x0005e20000100c00 */
[----:B------:R-:W-:-:S03]  /*1230*/  IMAD.X R46, RZ, RZ, R19, P1 ;  /* 0x000000ffff2e7224 */ /* 0x000fc600008e0613 */
[----:B------:R2:W-:Y:S04]  /*1240*/  STL.128 [R1+0x2f0], RZ ;  /* 0x0002f0ff01007387 */ /* 0x0005e80000100c00 */
        /* <DEDUP_REMOVED lines=19> */
[----:B------:R2:W-:Y:S04]  /*1380*/  STL [R1+0x10], RZ ;  /* 0x000010ff01007387 */ /* 0x0005e80000100800 */
[----:B------:R2:W-:Y:S01]  /*1390*/  STL [R1+0x38], RZ ;  /* 0x000038ff01007387 */ /* 0x0005e20000100800 */
[----:B------:R-:W-:Y:S05]  /*13a0*/  @P0 BRA `(.L_x_2184) ;  /* 0x0000000000440947 */ /* 0x000fea0003800000 */
        /* <DEDUP_REMOVED lines=10> */
.L_x_2185:
[----:B------:R-:W-:-:S11]  /*1450*/  UISETP.NE.AND UP0, UPT, UR5, 0x1, UPT ;  /* 0x000000010500788c */ /* 0x000fd6000bf05270 */
[----:B------:R-:W-:Y:S02]  /*1460*/  @UP0 ULDC.64 UR10, c[0x0][0xae0] ;  /* 0x0002b800000a0ab9 */ /* 0x000fe40000000a00 */
[----:B------:R-:W-:-:S04]  /*1470*/  UIMAD.WIDE.U32 UR8, UR7, UR10, URZ ;  /* 0x0000000a070872a5 */ /* 0x000fc8000f8e003f */
[----:B------:R-:W-:-:S12]  /*1480*/  @UP0 USHF.R.U32.HI UR7, URZ, UR11, UR9 ;  /* 0x0000000b3f070299 */ /* 0x000fd80008011609 */
.L_x_2186:
[----:B------:R-:W-:-:S04]  /*1490*/  UIMAD UR7, UR7, UR5, UR5 ;  /* 0x00000005070772a4 */ /* 0x000fc8000f8e0205 */
[----:B------:R-:W-:-:S04]  /*14a0*/  UISETP.LT.AND UP0, UPT, UR4, UR7, UPT ;  /* 0x000000070400728c */ /* 0x000fc8000bf01270 */
[----:B------:R-:W-:-:S12]  /*14b0*/  USEL UR4, UR4, UR7, UP0 ;  /* 0x0000000704047287 */ /* 0x000fd80008000000 */
.L_x_2184:
[----:B------:R-:W-:Y:S02]  /*14c0*/  UISETP.NE.AND UP0, UPT, UR39, URZ, UPT ;  /* 0x0000003f2700728c */ /* 0x000fe4000bf05270 */
[----:B------:R-:W-:Y:S02]  /*14d0*/  UIADD3 UR8, UR42, 0x5f, URZ ;  /* 0x0000005f2a087890 */ /* 0x000fe4000fffe03f */
[----:B------:R-:W-:Y:S02]  /*14e0*/  UIADD3 UR10, UR4, 0x5f, URZ ;  /* 0x0000005f040a7890 */ /* 0x000fe4000fffe03f */
[----:B------:R-:W-:Y:S02]  /*14f0*/  UISETP.GE.AND UP1, UPT, UR5, 0x1, UPT ;  /* 0x000000010500788c */ /* 0x000fe4000bf26270 */
[----:B------:R-:W-:Y:S02]  /*1500*/  UIMAD.WIDE UR8, UR8, 0x2aaaaaab, URZ ;  /* 0x2aaaaaab080878a5 */ /* 0x000fe4000f8e023f */
[----:B------:R-:W-:Y:S01]  /*1510*/  UIMAD.WIDE UR10, UR10, 0x2aaaaaab, URZ ;  /* 0x2aaaaaab0a0a78a5 */ /* 0x000fe2000f8e023f */
[----:B------:R-:W-:Y:S01]  /*1520*/  @UP0 ULDC UR12, c[0x0][0x44c] ;  /* 0x00011300000c0ab9 */ /* 0x000fe20000000800 */
[----:B------:R-:W-:Y:S01]  /*1530*/  USHF.R.U32.HI UR4, URZ, 0x1f, UR9 ;  /* 0x0000001f3f047899 */ /* 0x000fe20008011609 */
[----:B------:R-:W-:Y:S01]  /*1540*/  PLOP3.LUT P0, PT, PT, PT, UP1, 0x40, 0x0 ;  /* 0x000000000000781c */ /* 0x000fe20003f0e818 */
[----:B------:R-:W-:-:S02]  /*1550*/  UIMAD.WIDE.U32 UR12, UR6, UR12, URZ ;  /* 0x0000000c060c72a5 */ /* 0x000fc4000f8e003f */
[----:B------:R-:W-:Y:S01]  /*1560*/  USHF.R.U32.HI UR7, URZ, 0x1f, UR11 ;  /* 0x0000001f3f077899 */ /* 0x000fe2000801160b */
[----:B------:R-:W-:Y:S01]  /*1570*/  @UP0 ULDC UR15, c[0x0][0x450] ;  /* 0x00011400000f0ab9 */ /* 0x000fe20000000800 */
[----:B------:R-:W-:Y:S02]  /*1580*/  UIADD3 UR43, UR42, -UR43, URZ ;  /* 0x8000002b2a2b7290 */ /* 0x000fe4000fffe03f */
[----:B------:R-:W-:Y:S02]  /*1590*/  @UP0 USHF.R.U32.HI UR6, URZ, UR15, UR13 ;  /* 0x0000000f3f060299 */ /* 0x000fe4000801160d */
[----:B------:R-:W-:Y:S02]  /*15a0*/  ULEA.HI.SX32 UR4, UR9, UR4, 0x1c ;  /* 0x0000000409047291 */ /* 0x000fe4000f8fe23f */
[----:B------:R-:W-:Y:S02]  /*15b0*/  ULEA.HI.SX32 UR7, UR11, UR7, 0x1c ;  /* 0x000000070b077291 */ /* 0x000fe4000f8fe23f */
[----:B------:R-:W-:-:S02]  /*15c0*/  UIADD3 UR6, UR43, UR6, URZ ;  /* 0x000000062b067290 */ /* 0x000fc4000fffe03f */
[----:B------:R-:W-:Y:S01]  /*15d0*/  UISETP.LT.AND UP0, UPT, UR4, UR7, UPT ;  /* 0x000000070400728c */ /* 0x000fe2000bf01270 */
[----:B------:R-:W-:Y:S02]  /*15e0*/  ULDC UR14, c[0x0][0xad4] ;  /* 0x0002b500000e7ab9 */ /* 0x000fe40000000800 */
[----:B------:R-:W-:Y:S02]  /*15f0*/  UIADD3 UR8, UR6, -UR14, URZ ;  /* 0x8000000e06087290 */ /* 0x000fe4000fffe03f */
[----:B------:R-:W-:Y:S01]  /*1600*/  USEL UR9, UR4, UR7, UP0 ;  /* 0x0000000704097287 */ /* 0x000fe20008000000 */
[----:B------:R-:W-:Y:S11]  /*1610*/  @P0 BRA `(.L_x_2187) ;  /* 0x0000000000480947 */ /* 0x000ff60003800000 */
[----:B------:R-:W-:Y:S02]  /*1620*/  UMOV UR4, UR6 ;  /* 0x0000000600047c82 */ /* 0x000fe40008000000 */
        /* <DEDUP_REMOVED lines=10> */
.L_x_2188:
[----:B------:R-:W-:-:S11]  /*16d0*/  UISETP.NE.AND UP0, UPT, UR5, 0x1, UPT ;  /* 0x000000010500788c */ /* 0x000fd6000bf05270 */
[----:B------:R-:W-:Y:S02]  /*16e0*/  @UP0 ULDC.64 UR10, c[0x0][0xae0] ;  /* 0x0002b800000a0ab9 */ /* 0x000fe40000000a00 */
[----:B------:R-:W-:-:S04]  /*16f0*/  UIMAD.WIDE.U32 UR6, UR4, UR10, URZ ;  /* 0x0000000a040672a5 */ /* 0x000fc8000f8e003f */
[----:B------:R-:W-:-:S12]  /*1700*/  @UP0 USHF.R.U32.HI UR4, URZ, UR11, UR7 ;  /* 0x0000000b3f040299 */ /* 0x000fd80008011607 */
.L_x_2189:
[----:B------:R-:W-:-:S04]  /*1710*/  UIMAD UR4, UR4, UR5, URZ ;  /* 0x00000005040472a4 */ /* 0x000fc8000f8e023f */
[----:B------:R-:W-:-:S04]  /*1720*/  UISETP.LT.AND UP0, UPT, UR8, UR4, UPT ;  /* 0x000000040800728c */ /* 0x000fc8000bf01270 */
[----:B------:R-:W-:-:S12]  /*1730*/  USEL UR8, UR8, UR4, !UP0 ;  /* 0x0000000408087287 */ /* 0x000fd8000c000000 */
.L_x_2187:
[----:B------:R-:W-:Y:S02]  /*1740*/  UIMAD.WIDE UR4, UR8, 0x2aaaaaab, URZ ;  /* 0x2aaaaaab080478a5 */ /* 0x000fe4000f8e023f */
[----:B------:R-:W-:Y:S02]  /*1750*/  ULOP3.LUT UR40, UR59, 0xffff, URZ, 0xc0, !UPT ;  /* 0x0000ffff3b287892 */ /* 0x000fe4000f8ec03f */
[----:B------:R-:W-:-:S04]  /*1760*/  USHF.R.U32.HI UR4, URZ, 0x1f, UR5 ;  /* 0x0000001f3f047899 */ /* 0x000fc80008011605 */
[----:B------:R-:W-:-:S04]  /*1770*/  ULEA.HI.SX32 UR4, UR5, UR4, 0x1c ;  /* 0x0000000405047291 */ /* 0x000fc8000f8fe23f */
[----:B------:R-:W-:-:S04]  /*1780*/  UISETP.LT.AND UP0, UPT, URZ, UR4, UPT ;  /* 0x000000043f00728c */ /* 0x000fc8000bf01270 */
[----:B------:R-:W-:-:S03]  /*1790*/  USEL UR10, URZ, UR4, !UP0 ;  /* 0x000000043f0a7287 */ /* 0x000fc6000c000000 */
[----:B------:R-:W-:Y:S01]  /*17a0*/  UMOV UR4, URZ ;  /* 0x0000003f00047c82 */ /* 0x000fe20008000000 */
[----:B------:R-:W-:-:S06]  /*17b0*/  UISETP.GT.AND UP0, UPT, UR9, UR10, UPT ;  /* 0x0000000a0900728c */ /* 0x000fcc000bf04270 */
[----:B------:R-:W-:-:S13]  /*17c0*/  PLOP3.LUT P0, PT, PT, PT, UP0, 0x80, 0x0 ;  /* 0x000000000000781c */ /* 0x000fda0003f0f008 */
[----:B------:R-:W-:Y:S05]  /*17d0*/  @!P0 BRA `(.L_x_2190) ;  /* 0x0000000000948947 */ /* 0x000fea0003800000 */
[----:B------:R-:W-:-:S04]  /*17e0*/  USHF.R.U32.HI UR11, URZ, 0x10, UR59 ;  /* 0x000000103f0b7899 */ /* 0x000fc8000801163b */
[----:B------:R-:W-:-:S11]  /*17f0*/  UISETP.NE.AND UP0, UPT, UR11, URZ, UPT ;  /* 0x0000003f0b00728c */ /* 0x000fd6000bf05270 */
[----:B------:R-:W-:Y:S02]  /*1800*/  @!UP0 ULDC UR11, c[0x0][0xae8] ;  /* 0x0002ba00000b8ab9 */ /* 0x000fe40000000800 */
[----:B------:R-:W-:Y:S01]  /*1810*/  IMAD.U32 R3, RZ, RZ, UR11 ;  /* 0x0000000bff037e24 */ /* 0x000fe2000f8e00ff */
[----:B------:R-:W-:-:S04]  /*1820*/  UIADD3 UR4, UR11, -0x1, UR9 ;  /* 0xffffffff0b047890 */ /* 0x000fc8000fffe009 */
[-C--:B------:R-:W-:Y:S01]  /*1830*/  IABS R0, R3.reuse ;  /* 0x0000000300007213 */ /* 0x080fe20000000000 */
[----:B------:R-:W-:Y:S01]  /*1840*/  UIADD3 UR6, -UR10, UR4, URZ ;  /* 0x000000040a067290 */ /* 0x000fe2000fffe13f */
[----:B--2---:R-:W-:Y:S02]  /*1850*/  IABS R5, R3 ;  /* 0x0000000300057213 */ /* 0x004fe40000000000 */
[----:B------:R-:W-:Y:S01]  /*1860*/  R2UR UR12, R0 ;  /* 0x00000000000c72ca */ /* 0x000fe200000e0000 */
[----:B------:R-:W-:Y:S02]  /*1870*/  UMOV UR4, URZ ;  /* 0x0000003f00047c82 */ /* 0x000fe40008000000 */
[----:B------:R-:W-:Y:S01]  /*1880*/  IMAD.U32 R4, RZ, RZ, UR6 ;  /* 0x00000006ff047e24 */ /* 0x000fe2000f8e00ff */
[----:B------:R-:W-:-:S04]  /*1890*/  ULOP3.LUT UR6, UR6, UR11, URZ, 0x3c, !UPT ;  /* 0x0000000b06067292 */ /* 0x000fc8000f8e3c3f */
[----:B------:R-:W-:-:S05]  /*18a0*/  IABS R4, R4 ;  /* 0x0000000400047213 */ /* 0x000fca0000000000 */
[----:B------:R-:W0:Y:S01]  /*18b0*/  I2F.RP R0, UR12 ;  /* 0x0000000c00007d06 */ /* 0x000e220008209400 */
[----:B------:R-:W-:-:S05]  /*18c0*/  IMAD.MOV.U32 R3, RZ, RZ, R4 ;  /* 0x000000ffff037224 */ /* 0x000fca00078e0004 */
[----:B------:R-:W-:Y:S02]  /*18d0*/  R2UR UR8, R3 ;  /* 0x00000000030872ca */ /* 0x000fe400000e0000 */
[----:B0-----:R-:W0:Y:S02]  /*18e0*/  MUFU.RCP R0, R0 ;  /* 0x0000000000007308 */ /* 0x001e240000001000 */
[----:B0-----:R-:W-:Y:S02]  /*18f0*/  VIADD R2, R0, 0xffffffe ;  /* 0x0ffffffe00027836 */ /* 0x001fe40000000000 */
        /* <DEDUP_REMOVED lines=19> */
.L_x_2190:
[----:B------:R-:W-:Y:S01]  /*1a30*/  UIMAD UR40, UR40, UR4, UR10 ;  /* 0x00000004282872a4 */ /* 0x000fe2000f8e020a */
[----:B------:R-:W-:Y:S01]  /*1a40*/  IMAD.U32 R0, RZ, RZ, UR9 ;  /* 0x00000009ff007e24 */ /* 0x000fe2000f8e00ff */
[----:B------:R-:W-:Y:S01]  /*1a50*/  PLOP3.LUT P0, PT, PT, PT, PT, 0x80, 0x0 ;  /* 0x000000000000781c */ /* 0x000fe20003f0f070 */
[----:B------:R-:W-:-:S05]  /*1a60*/  IMAD.U32 R3, RZ, RZ, UR4 ;  /* 0x00000004ff037e24 */ /* 0x000fca000f8e00ff */
[----:B------:R-:W-:-:S04]  /*1a70*/  VIADDMNMX R0, R3, UR40, R0, PT ;  /* 0x0000002803007c46 */ /* 0x000fc8000b800100 */
[----:B------:R-:W-:-:S13]  /*1a80*/  R2UR UR44, R0 ;  /* 0x00000000002c72ca */ /* 0x000fda00000e0000 */
[----:B------:R-:W-:-:S06]  /*1a90*/  UISETP.GT.AND UP0, UPT, UR44, UR40, UPT ;  /* 0x000000282c00728c */ /* 0x000fcc000bf04270 */
[----:B------:R-:W-:-:S13]  /*1aa0*/  PLOP3.LUT P1, PT, PT, PT, UP0, 0x80, 0x0 ;  /* 0x000000000000781c */ /* 0x000fda0003f2f008 */
[----:B------:R-:W-:Y:S05]  /*1ab0*/  @!P1 BRA `(.L_x_2191) ;  /* 0x000002e000889947 */ /* 0x000fea0003800000 */
[----:B------:R-:W-:Y:S01]  /*1ac0*/  SHF.R.S32.HI R0, RZ, 0x1f, R31 ;  /* 0x0000001fff007819 */ /* 0x000fe2000001141f */
[----:B------:R-:W-:Y:S01]  /*1ad0*/  VIADD R21, R72, 0x18400 ;  /* 0x0001840048157836 */ /* 0x000fe20000000000 */
[----:B------:R-:W-:Y:S01]  /*1ae0*/  STL.64 [R1+0x58], RZ ;  /* 0x000058ff01007387 */ /* 0x000fe20000100a00 */
[----:B--2---:R-:W-:Y:S01]  /*1af0*/  IMAD.MOV.U32 R4, RZ, RZ, 0x1 ;  /* 0x00000001ff047424 */ /* 0x004fe200078e00ff */
[----:B------:R-:W-:Y:S01]  /*1b00*/  LEA.HI R30, R0, R31, RZ, 0x7 ;  /* 0x0000001f001e7211 */ /* 0x000fe200078f38ff */
[----:B------:R-:W-:Y:S01]  /*1b10*/  IMAD.MOV.U32 R5, RZ, RZ, RZ ;  /* 0x000000ffff057224 */ /* 0x000fe200078e00ff */
[----:B------:R-:W-:Y:S01]  /*1b20*/  STL.128 [R1+0x90], RZ ;  /* 0x000090ff01007387 */ /* 0x000fe20000100c00 */
[----:B------:R-:W-:Y:S01]  /*1b30*/  IMAD.MOV.U32 R6, RZ, RZ, 0x1 ;  /* 0x00000001ff067424 */ /* 0x000fe200078e00ff */
[----:B------:R-:W-:Y:S01]  /*1b40*/  SHF.R.S32.HI R35, RZ, 0x7, R30 ;  /* 0x00000007ff237819 */ /* 0x000fe2000001141e */
[----:B------:R-:W-:Y:S01]  /*1b50*/  IMAD.MOV.U32 R7, RZ, RZ, RZ ;  /* 0x000000ffff077224 */ /* 0x000fe200078e00ff */
[----:B------:R-:W-:Y:S01]  /*1b60*/  STL.128 [R1+0xa0], RZ ;  /* 0x0000a0ff01007387 */ /* 0x000fe20000100c00 */
[----:B------:R-:W-:Y:S01]  /*1b70*/  IMAD.MOV.U32 R10, RZ, RZ, 0x1 ;  /* 0x00000001ff0a7424 */ /* 0x000fe200078e00ff */
[----:B------:R-:W-:Y:S01]  /*1b80*/  LOP3.LUT P0, RZ, R21, 0x1bf, RZ, 0xc0, !PT ;  /* 0x000001bf15ff7812 */ /* 0x000fe2000780c0ff */
[----:B------:R-:W-:Y:S01]  /*1b90*/  IMAD.MOV.U32 R11, RZ, RZ, RZ ;  /* 0x000000ffff0b7224 */ /* 0x000fe200078e00ff */
[----:B------:R-:W0:Y:S01]  /*1ba0*/  SHFL.IDX PT, R0, R35, RZ, 0x1f ;  /* 0x00001fff23007589 */ /* 0x000e2200000e0000 */
[----:B------:R-:W-:-:S02]  /*1bb0*/  IMAD.MOV.U32 R15, RZ, RZ, 0x40000040 ;  /* 0x40000040ff0f7424 */ /* 0x000fc400078e00ff */
[----:B------:R-:W-:Y:S01]  /*1bc0*/  IMAD.MOV.U32 R13, RZ, RZ, 0x40000040 ;  /* 0x40000040ff0d7424 */ /* 0x000fe200078e00ff */
[----:B------:R1:W-:Y:S04]  /*1bd0*/  STL.128 [R1+0x60], R4 ;  /* 0x0000600401007387 */ /* 0x0003e80000100c00 */
[----:B------:R2:W-:Y:S04]  /*1be0*/  STL.64 [R1+0x70], R10 ;  /* 0x0000700a01007387 */ /* 0x0005e80000100a00 */
[----:B------:R2:W-:Y:S04]  /*1bf0*/  STL.128 [R1+0xb0], RZ ;  /* 0x0000b0ff01007387 */ /* 0x0005e80000100c00 */
[----:B------:R2:W-:Y:S01]  /*1c00*/  STL.128 [R1+0xc0], RZ ;  /* 0x0000c0ff01007387 */ /* 0x0005e20000100c00 */
[----:B-1----:R-:W-:-:S03]  /*1c10*/  IMAD.MOV.U32 R5, RZ, RZ, 0x40000040 ;  /* 0x40000040ff057424 */ /* 0x002fc600078e00ff */
[----:B------:R2:W-:Y:S01]  /*1c20*/  STL.128 [R1+0xd0], RZ ;  /* 0x0000d0ff01007387 */ /* 0x0005e20000100c00 */
[----:B------:R-:W-:Y:S01]  /*1c30*/  IMAD.MOV.U32 R7, RZ, RZ, 0x40000040 ;  /* 0x40000040ff077424 */ /* 0x000fe200078e00ff */
[----:B0-----:R-:W-:Y:S02]  /*1c40*/  LEA.HI R2, R0, R0, RZ, 0x1 ;  /* 0x0000000000027211 */ /* 0x001fe400078f08ff */
[----:B------:R2:W-:Y:S02]  /*1c50*/  STL.128 [R1+0xe0], RZ ;  /* 0x0000e0ff01007387 */ /* 0x0005e40000100c00 */
[----:B------:R-:W-:Y:S01]  /*1c60*/  LOP3.LUT R3, R2, 0x7fffe, RZ, 0xc0, !PT ;  /* 0x0007fffe02037812 */ /* 0x000fe200078ec0ff */
[----:B------:R-:W-:-:S04]  /*1c70*/  VIADD R2, R72, 0x1c400 ;  /* 0x0001c40048027836 */ /* 0x000fc80000000000 */
[----:B------:R-:W-:Y:S01]  /*1c80*/  IMAD.IADD R0, R0, 0x1, -R3 ;  /* 0x0000000100007824 */ /* 0x000fe200078e0a03 */
[----:B------:R-:W-:Y:S01]  /*1c90*/  SHF.R.U32.HI R2, RZ, 0x4, R2 ;  /* 0x00000004ff027819 */ /* 0x000fe20000011602 */
[----:B------:R-:W-:Y:S02]  /*1ca0*/  VIADD R3, R72, 0x400 ;  /* 0x0000040048037836 */ /* 0x000fe40000000000 */
[----:B------:R-:W-:Y:S01]  /*1cb0*/  IMAD R0, R0, 0x2000, R21 ;  /* 0x0000200000007824 */ /* 0x000fe200078e0215 */
[----:B------:R-:W-:Y:S02]  /*1cc0*/  LOP3.LUT R2, R2, 0x3fff, RZ, 0xc0, !PT ;  /* 0x00003fff02027812 */ /* 0x000fe400078ec0ff */
[----:B------:R-:W-:Y:S01]  /*1cd0*/  SHF.R.U32.HI R3, RZ, 0x4, R3 ;  /* 0x00000004ff037819 */ /* 0x000fe20000011603 */
[----:B------:R-:W-:Y:S01]  /*1ce0*/  VIADD R8, R0, 0xa000 ;  /* 0x0000a00000087836 */ /* 0x000fe20000000000 */
[----:B------:R-:W-:Y:S02]  /*1cf0*/  SHF.R.U32.HI R0, RZ, 0x4, R0 ;  /* 0x00000004ff007819 */ /* 0x000fe40000011600 */
[----:B------:R-:W-:-:S02]  /*1d00*/  LOP3.LUT R3, R3, 0x3fff, RZ, 0xc0, !PT ;  /* 0x00003fff03037812 */ /* 0x000fc400078ec0ff */
[----:B------:R-:W-:Y:S02]  /*1d10*/  SHF.R.U32.HI R8, RZ, 0x4, R8 ;  /* 0x00000004ff087819 */ /* 0x000fe40000011608 */
[----:B------:R-:W-:Y:S02]  /*1d20*/  LOP3.LUT R9, R2, 0x10000, RZ, 0xfc, !PT ;  /* 0x0001000002097812 */ /* 0x000fe400078efcff */
[C---:B------:R-:W-:Y:S02]  /*1d30*/  LOP3.LUT R6, R3.reuse, 0x3000000, RZ, 0xfc, !PT ;  /* 0x0300000003067812 */ /* 0x040fe400078efcff */
[----:B------:R-:W-:Y:S01]  /*1d40*/  LOP3.LUT R2, R3, 0x10000, RZ, 0xfc, !PT ;  /* 0x0001000003027812 */ /* 0x000fe200078efcff */
[----:B------:R-:W-:Y:S01]  /*1d50*/  IMAD.MOV.U32 R4, RZ, RZ, R9 ;  /* 0x000000ffff047224 */ /* 0x000fe200078e0009 */
[----:B------:R-:W-:Y:S01]  /*1d60*/  LOP3.LUT R0, R0, 0x3fff, RZ, 0xc0, !PT ;  /* 0x00003fff00007812 */ /* 0x000fe200078ec0ff */
[----:B------:R-:W-:Y:S01]  /*1d70*/  IMAD.MOV.U32 R9, RZ, RZ, 0x40000040 ;  /* 0x40000040ff097424 */ /* 0x000fe200078e00ff */
[----:B------:R-:W-:Y:S01]  /*1d80*/  LOP3.LUT R3, R8, 0x3fff, RZ, 0xc0, !PT ;  /* 0x00003fff08037812 */ /* 0x000fe200078ec0ff */
[----:B------:R-:W-:Y:S01]  /*1d90*/  IMAD.MOV.U32 R14, RZ, RZ, R2 ;  /* 0x000000ffff0e7224 */ /* 0x000fe200078e0002 */
[----:B------:R-:W-:Y:S01]  /*1da0*/  LOP3.LUT R8, R0, 0x10000, RZ, 0xfc, !PT ;  /* 0x0001000000087812 */ /* 0x000fe200078efcff */
[----:B------:R2:W-:Y:S01]  /*1db0*/  STL.128 [R1+0x80], R4 ;  /* 0x0000800401007387 */ /* 0x0005e20000100c00 */
[----:B------:R-:W-:-:S03]  /*1dc0*/  LOP3.LUT R12, R3, 0x10000, RZ, 0xfc, !PT ;  /* 0x00010000030c7812 */ /* 0x000fc600078efcff */
[----:B------:R2:W-:Y:S04]  /*1dd0*/  STL.64 [R1+0x78], R8 ;  /* 0x0000780801007387 */ /* 0x0005e80000100a00 */
[----:B------:R2:W-:Y:S01]  /*1de0*/  STL.128 [R1+0xf0], R12 ;  /* 0x0000f00c01007387 */ /* 0x0005e20000100c00 */
[----:B------:R-:W-:Y:S05]  /*1df0*/  @!P0 BRA `(.L_x_2192) ;  /* 0x0000000000408947 */ /* 0x000fea0003800000 */
[----:B------:R-:W-:Y:S01]  /*1e00*/  MOV R0, 0x0 ;  /* 0x0000000000007802 */ /* 0x000fe20000000f00 */
[----:B------:R-:W-:Y:S01]  /*1e10*/  ULDC.64 UR4, c[0x4][0x98] ;  /* 0x0100260000047ab9 */ /* 0x000fe20000000a00 */
[----:B------:R-:W-:Y:S01]  /*1e20*/  ULDC.64 UR6, c[0x4][0x38] ;  /* 0x01000e0000067ab9 */ /* 0x000fe20000000a00 */
[----:B--2---:R-:W-:Y:S01]  /*1e30*/  IMAD.U32 R4, RZ, RZ, UR4 ;  /* 0x00000004ff047e24 */ /* 0x004fe2000f8e00ff */
        /* <DEDUP_REMOVED lines=12> */
.L_x_2192:
[----:B--2---:R-:W2:Y:S01]  /*1f00*/  LDL R15, [R1+0x1fc] ;  /* 0x0001fc00010f7983 */ /* 0x004ea20000100800 */
[----:B------:R-:W-:Y:S01]  /*1f10*/  LOP3.LUT R0, R30, 0xffffff80, RZ, 0xc0, !PT ;  /* 0xffffff801e007812 */ /* 0x000fe200078ec0ff */
[----:B------:R-:W0:Y:S01]  /*1f20*/  LDC.64 R12, c[0x0][0xae0] ;  /* 0x0002b800ff0c7b82 */ /* 0x000e220000000a00 */
[----:B------:R-:W-:Y:S01]  /*1f30*/  BSSY B0, `(.L_x_2193) ;  /* 0x000002f000007945 */ /* 0x000fe20003800000 */
[----:B------:R1:W-:Y:S02]  /*1f40*/  STL.64 [R1+0x108], R28 ;  /* 0x0001081c01007387 */ /* 0x0003e40000100a00 */
[----:B------:R-:W-:Y:S02]  /*1f50*/  IMAD.IADD R0, R31, 0x1, -R0 ;  /* 0x000000011f007824 */ /* 0x000fe400078e0a00 */
[----:B------:R3:W-:Y:S02]  /*1f60*/  STL.64 [R1+0x110], R16 ;  /* 0x0001101001007387 */ /* 0x0007e40000100a00 */
[----:B------:R-:W4:Y:S01]  /*1f70*/  LDC R8, c[0x0][0x288] ;  /* 0x0000a200ff087b82 */ /* 0x000f220000000800 */
[----:B------:R-:W-:Y:S01]  /*1f80*/  SHF.R.S32.HI R5, RZ, 0x1f, R0 ;  /* 0x0000001fff057819 */ /* 0x000fe20000011400 */
[----:B------:R3:W-:Y:S03]  /*1f90*/  STL.U8 [R1+0x118], RZ ;  /* 0x000118ff01007387 */ /* 0x0007e60000100000 */
[CC--:B------:R-:W-:Y:S01]  /*1fa0*/  LEA.HI R6, R5.reuse, R0.reuse, RZ, 0x2 ;  /* 0x0000000005067211 */ /* 0x0c0fe200078f10ff */
[----:B-1----:R-:W-:Y:S01]  /*1fb0*/  IMAD.MOV.U32 R28, RZ, RZ, RZ ;  /* 0x000000ffff1c7224 */ /* 0x002fe200078e00ff */
[----:B------:R-:W-:Y:S01]  /*1fc0*/  LEA.HI R5, R5, R0, RZ, 0x5 ;  /* 0x0000000005057211 */ /* 0x000fe200078f28ff */
[----:B------:R-:W4:Y:S01]  /*1fd0*/  LDC R10, c[0x0][0xad4] ;  /* 0x0002b500ff0a7b82 */ /* 0x000f220000000800 */
[--C-:B------:R-:W-:Y:S01]  /*1fe0*/  SHF.R.S32.HI R4, RZ, 0x2, R6.reuse ;  /* 0x00000002ff047819 */ /* 0x100fe20000011406 */
[----:B------:R3:W-:Y:S01]  /*1ff0*/  STL.U8 [R1+0x14c], RZ ;  /* 0x00014cff01007387 */ /* 0x0007e20000100000 */
[----:B------:R-:W-:-:S02]  /*2000*/  SHF.R.S32.HI R3, RZ, 0x1f, R6 ;  /* 0x0000001fff037819 */ /* 0x000fc40000011406 */
[----:B------:R-:W-:Y:S02]  /*2010*/  SHF.R.S32.HI R20, RZ, 0x5, R5 ;  /* 0x00000005ff147819 */ /* 0x000fe40000011405 */
[----:B------:R-:W-:Y:S01]  /*2020*/  LEA.HI R3, R3, R4, RZ, 0x3 ;  /* 0x0000000403037211 */ /* 0x000fe200078f18ff */
[----:B------:R-:W1:Y:S01]  /*2030*/  LDC R226, c[0x0][0x450] ;  /* 0x00011400ffe27b82 */ /* 0x000e620000000800 */
[----:B0-----:R-:W-:Y:S02]  /*2040*/  IMAD.MOV.U32 R30, RZ, RZ, R12 ;  /* 0x000000ffff1e7224 */ /* 0x001fe400078e000c */
[----:B------:R-:W-:Y:S01]  /*2050*/  LOP3.LUT R7, R3, 0xfffffff8, RZ, 0xc0, !PT ;  /* 0xfffffff803077812 */ /* 0x000fe200078ec0ff */
[----:B------:R-:W-:-:S04]  /*2060*/  IMAD.MOV.U32 R31, RZ, RZ, R13 ;  /* 0x000000ffff1f7224 */ /* 0x000fc800078e000d */
[----:B------:R-:W-:Y:S01]  /*2070*/  IMAD.IADD R7, R4, 0x1, -R7 ;  /* 0x0000000104077824 */ /* 0x000fe200078e0a07 */
[----:B------:R-:W-:Y:S01]  /*2080*/  LEA.HI R4, R35, R35, RZ, 0x1 ;  /* 0x0000002323047211 */ /* 0x000fe200078f08ff */
[----:B------:R-:W0:Y:S02]  /*2090*/  LDC.64 R2, c[0x0][0xad8] ;  /* 0x0002b600ff027b82 */ /* 0x000e240000000a00 */
[----:B------:R-:W-:Y:S01]  /*20a0*/  IMAD R9, R20, 0x10, R7 ;  /* 0x0000001014097824 */ /* 0x000fe200078e0207 */
[----:B------:R-:W-:Y:S02]  /*20b0*/  LOP3.LUT R14, R4, 0x3fffffe, RZ, 0xc0, !PT ;  /* 0x03fffffe040e7812 */ /* 0x000fe400078ec0ff */
[----:B------:R-:W-:-:S03]  /*20c0*/  LOP3.LUT R7, R6, 0x7ffffffc, RZ, 0xc0, !PT ;  /* 0x7ffffffc06077812 */ /* 0x000fc600078ec0ff */
[----:B------:R-:W5:Y:S01]  /*20d0*/  LDC.64 R4, c[0x0][0x448] ;  /* 0x00011200ff047b82 */ /* 0x000f620000000a00 */
[----:B------:R-:W-:Y:S02]  /*20e0*/  IMAD.IADD R14, R35, 0x1, -R14 ;  /* 0x00000001230e7824 */ /* 0x000fe400078e0a0e */
[----:B------:R-:W-:Y:S02]  /*20f0*/  IMAD.IADD R7, R0, 0x1, -R7 ;  /* 0x0000000100077824 */ /* 0x000fe400078e0a07 */
[----:B------:R-:W-:Y:S01]  /*2100*/  IMAD R6, R14, 0x40, R9 ;  /* 0x000000400e067824 */ /* 0x000fe200078e0209 */
[----:B-1----:R3:W-:Y:S01]  /*2110*/  STL [R1+0x148], R226 ;  /* 0x000148e201007387 */ /* 0x0027e20000100800 */
[----:B------:R-:W-:Y:S02]  /*2120*/  VIADD R14, R27, 0xffffff80 ;  /* 0xffffff801b0e7836 */ /* 0x000fe40000000000 */
[----:B------:R-:W-:Y:S02]  /*2130*/  IMAD.U32 R9, RZ, RZ, UR42 ;  /* 0x0000002aff097e24 */ /* 0x000fe4000f8e00ff */
[----:B------:R-:W-:Y:S01]  /*2140*/  IMAD.SHL.U32 R7, R7, 0x2, RZ ;  /* 0x0000000207077824 */ /* 0x000fe200078e00ff */
[----:B------:R3:W-:Y:S01]  /*2150*/  STL [R1+0x11c], R14 ;  /* 0x00011c0e01007387 */ /* 0x0007e20000100800 */
[----:B0-----:R-:W-:-:S03]  /*2160*/  IMAD.MOV.U32 R11, RZ, RZ, R2 ;  /* 0x000000ffff0b7224 */ /* 0x001fc600078e0002 */
[----:B------:R3:W-:Y:S01]  /*2170*/  STL.64 [R1+0x100], R6 ;  /* 0x0001000601007387 */ /* 0x0007e20000100a00 */
[----:B------:R-:W-:-:S03]  /*2180*/  IMAD.MOV.U32 R29, RZ, RZ, R3 ;  /* 0x000000ffff1d7224 */ /* 0x000fc600078e0003 */
[----:B----4-:R3:W-:Y:S04]  /*2190*/  STL.128 [R1+0x120], R8 ;  /* 0x0001200801007387 */ /* 0x0107e80000100c00 */
[----:B------:R3:W-:Y:S04]  /*21a0*/  STL.128 [R1+0x130], R28 ;  /* 0x0001301c01007387 */ /* 0x0007e80000100c00 */
[----:B-----5:R3:W-:Y:S01]  /*21b0*/  STL.64 [R1+0x140], R4 ;  /* 0x0001400401007387 */ /* 0x0207e20000100a00 */
[----:B--2---:R-:W-:-:S04]  /*21c0*/  LEA.HI R0, R15, R15, RZ, 0x1 ;  /* 0x0000000f0f007211 */ /* 0x004fc800078f08ff */
[----:B------:R-:W-:-:S05]  /*21d0*/  LOP3.LUT R0, R0, 0xfffffffe, RZ, 0xc0, !PT ;  /* 0xfffffffe00007812 */ /* 0x000fca00078ec0ff */
[----:B------:R-:W-:-:S05]  /*21e0*/  IMAD.IADD R0, R15, 0x1, -R0 ;  /* 0x000000010f007824 */ /* 0x000fca00078e0a00 */
[----:B------:R-:W-:-:S04]  /*21f0*/  SHF.L.U32 R15, R0, 0x1f, RZ ;  /* 0x0000001f000f7819 */ /* 0x000fc800000006ff */
[----:B------:R-:W0:Y:S02]  /*2200*/  SYNCS.PHASECHK.TRANS64.TRYWAIT P0, [R72+URZ+0x32400], R15 ;  /* 0x0324000f480075a7 */ /* 0x000e24000800017f */
[----:B0--3--:R-:W-:Y:S05]  /*2210*/  @!P0 BRA `(.L_x_2194) ;  /* 0x0000034c00348947 */ /* 0x009fea0003800000 */
.L_x_2348:
[----:B------:R-:W-:Y:S05]  /*2220*/  BSYNC B0 ;  /* 0x0000000000007941 */ /* 0x000fea0003800000 */
.L_x_2193:
[----:B------:R-:W2:Y:S04]  /*2230*/  LDL.64 R16, [R1+0xa40] ;  /* 0x000a400001107983 */ /* 0x000ea80000100a00 */
[----:B------:R-:W3:Y:S04]  /*2240*/  LDL R14, [R1+0xa48] ;  /* 0x000a4800010e7983 */ /* 0x000ee80000100800 */
[----:B------:R-:W4:Y:S04]  /*2250*/  LDL R4, [R1] ;  /* 0x0000000001047983 */ /* 0x000f280000100800 */
[----:B------:R1:W5:Y:S01]  /*2260*/  LDL.64 R6, [R1+0x1f0] ;  /* 0x0001f00001067983 */ /* 0x0003620000100a00 */
[----:B------:R-:W-:Y:S01]  /*2270*/  IMAD.MOV.U32 R28, RZ, RZ, R42 ;  /* 0x000000ffff1c7224 */ /* 0x000fe200078e002a */
[----:B------:R-:W-:Y:S01]  /*2280*/  IADD3 R0, P0, R18, 0x430, RZ ;  /* 0x0000043012007810 */ /* 0x000fe20007f1e0ff */
[----:B------:R-:W-:Y:S01]  /*2290*/  IMAD.MOV.U32 R29, RZ, RZ, R67 ;  /* 0x000000ffff1d7224 */ /* 0x000fe200078e0043 */
[----:B------:R-:W-:Y:S05]  /*22a0*/  WARPSYNC.ALL ;  /* 0x0000000000007948 */ /* 0x000fea0003800000 */
[----:B------:R-:W-:Y:S01]  /*22b0*/  IMAD.MOV.U32 R30, RZ, RZ, R36 ;  /* 0x000000ffff1e7224 */ /* 0x000fe200078e0024 */
[----:B------:R-:W-:Y:S01]  /*22c0*/  BSSY B0, `(.L_x_2195) ;  /* 0x000002e000007945 */ /* 0x000fe20003800000 */
[----:B------:R-:W-:-:S02]  /*22d0*/  IMAD.MOV.U32 R31, RZ, RZ, R63 ;  /* 0x000000ffff1f7224 */ /* 0x000fc400078e003f */
[----:B------:R-:W-:Y:S02]  /*22e0*/  IMAD.MOV.U32 R27, RZ, RZ, R44 ;  /* 0x000000ffff1b7224 */ /* 0x000fe400078e002c */
[----:B------:R-:W-:Y:S01]  /*22f0*/  IMAD.X R9, RZ, RZ, R19, P0 ;  /* 0x000000ffff097224 */ /* 0x000fe200000e0613 */
[----:B------:R0:W-:Y:S01]  /*2300*/  STL.128 [R1+0x150], R28 ;  /* 0x0001501c01007387 */ /* 0x0001e20000100c00 */
[----:B------:R-:W-:Y:S02]  /*2310*/  IMAD.MOV.U32 R10, RZ, RZ, R37 ;  /* 0x000000ffff0a7224 */ /* 0x000fe400078e0025 */
[----:B------:R-:W-:Y:S02]  /*2320*/  IMAD.MOV.U32 R11, RZ, RZ, R46 ;  /* 0x000000ffff0b7224 */ /* 0x000fe400078e002e */
[----:B------:R-:W-:Y:S02]  /*2330*/  IMAD.MOV.U32 R8, RZ, RZ, R0 ;  /* 0x000000ffff087224 */ /* 0x000fe400078e0000 */
[----:B------:R-:W-:-:S02]  /*2340*/  IMAD.MOV.U32 R42, RZ, RZ, R45 ;  /* 0x000000ffff2a7224 */ /* 0x000fc400078e002d */
[----:B------:R-:W-:Y:S01]  /*2350*/  IMAD.MOV.U32 R35, RZ, RZ, R61 ;  /* 0x000000ffff237224 */ /* 0x000fe200078e003d */
[----:B------:R1:W-:Y:S01]  /*2360*/  STL.128 [R1+0x1b0], R8 ;  /* 0x0001b00801007387 */ /* 0x0003e20000100c00 */
[----:B------:R-:W-:-:S03]  /*2370*/  VIADD R225, R73, 0x8 ;  /* 0x0000000849e17836 */ /* 0x000fc60000000000 */
[----:B------:R-:W-:Y:S01]  /*2380*/  STL.128 [R1+0x1c0], R40 ;  /* 0x0001c02801007387 */ /* 0x000fe20000100c00 */
[----:B0-----:R-:W-:Y:S02]  /*2390*/  IMAD.MOV.U32 R28, RZ, RZ, R26 ;  /* 0x000000ffff1c7224 */ /* 0x001fe400078e001a */
[----:B------:R-:W-:Y:S02]  /*23a0*/  IMAD.MOV.U32 R26, RZ, RZ, R33 ;  /* 0x000000ffff1a7224 */ /* 0x000fe400078e0021 */
[----:B------:R-:W-:Y:S02]  /*23b0*/  IMAD.MOV.U32 R29, RZ, RZ, R57 ;  /* 0x000000ffff1d7224 */ /* 0x000fe400078e0039 */
[----:B------:R-:W-:Y:S01]  /*23c0*/  IMAD.MOV.U32 R30, RZ, RZ, R55 ;  /* 0x000000ffff1e7224 */ /* 0x000fe200078e0037 */
[----:B------:R0:W-:Y:S01]  /*23d0*/  STL.128 [R1+0x180], R24 ;  /* 0x0001801801007387 */ /* 0x0001e20000100c00 */
[----:B------:R-:W-:Y:S02]  /*23e0*/  IMAD.MOV.U32 R31, RZ, RZ, R58 ;  /* 0x000000ffff1f7224 */ /* 0x000fe400078e003a */
[----:B-1----:R-:W-:-:S02]  /*23f0*/  IMAD.MOV.U32 R8, RZ, RZ, R51 ;  /* 0x000000ffff087224 */ /* 0x002fc400078e0033 */
[----:B------:R-:W-:Y:S01]  /*2400*/  IMAD.MOV.U32 R9, RZ, RZ, R54 ;  /* 0x000000ffff097224 */ /* 0x000fe200078e0036 */
[----:B------:R-:W-:Y:S01]  /*2410*/  STL.128 [R1+0x170], R28 ;  /* 0x0001701c01007387 */ /* 0x000fe20000100c00 */
[----:B------:R-:W-:Y:S02]  /*2420*/  IMAD.MOV.U32 R10, RZ, RZ, R53 ;  /* 0x000000ffff0a7224 */ /* 0x000fe400078e0035 */
[----:B------:R-:W-:-:S05]  /*2430*/  IMAD.MOV.U32 R11, RZ, RZ, R56 ;  /* 0x000000ffff0b7224 */ /* 0x000fca00078e0038 */
[----:B------:R-:W-:Y:S01]  /*2440*/  STL.128 [R1+0x1e0], R8 ;  /* 0x0001e00801007387 */ /* 0x000fe20000100c00 */
[----:B0-----:R-:W-:Y:S02]  /*2450*/  IMAD.MOV.U32 R24, RZ, RZ, R38 ;  /* 0x000000ffff187224 */ /* 0x001fe400078e0026 */
[----:B------:R-:W-:Y:S02]  /*2460*/  IMAD.MOV.U32 R25, RZ, RZ, R65 ;  /* 0x000000ffff197224 */ /* 0x000fe400078e0041 */
[----:B------:R-:W-:Y:S02]  /*2470*/  IMAD.MOV.U32 R26, RZ, RZ, R32 ;  /* 0x000000ffff1a7224 */ /* 0x000fe400078e0020 */
[----:B------:R-:W-:-:S05]  /*2480*/  IMAD.MOV.U32 R27, RZ, RZ, R59 ;  /* 0x000000ffff1b7224 */ /* 0x000fca00078e003b */
[----:B------:R0:W-:Y:S02]  /*2490*/  STL.128 [R1+0x190], R24 ;  /* 0x0001901801007387 */ /* 0x0001e40000100c00 */
[----:B0-----:R-:W-:Y:S02]  /*24a0*/  IMAD.MOV.U32 R24, RZ, RZ, R49 ;  /* 0x000000ffff187224 */ /* 0x001fe400078e0031 */
[----:B------:R-:W-:Y:S02]  /*24b0*/  IMAD.MOV.U32 R25, RZ, RZ, R52 ;  /* 0x000000ffff197224 */ /* 0x000fe400078e0034 */
[----:B------:R-:W-:Y:S02]  /*24c0*/  IMAD.MOV.U32 R26, RZ, RZ, R47 ;  /* 0x000000ffff1a7224 */ /* 0x000fe400078e002f */
[----:B------:R-:W-:-:S05]  /*24d0*/  IMAD.MOV.U32 R27, RZ, RZ, R50 ;  /* 0x000000ffff1b7224 */ /* 0x000fca00078e0032 */
[----:B------:R0:W-:Y:S01]  /*24e0*/  STL.128 [R1+0x1a0], R24 ;  /* 0x0001a01801007387 */ /* 0x0001e20000100c00 */
[----:B--2---:R-:W-:Y:S02]  /*24f0*/  IMAD.MOV.U32 R33, RZ, RZ, R17 ;  /* 0x000000ffff217224 */ /* 0x004fe400078e0011 */
[----:B------:R-:W-:Y:S02]  /*2500*/  IMAD.MOV.U32 R16, RZ, RZ, R39 ;  /* 0x000000ffff107224 */ /* 0x000fe400078e0027 */
[----:B---3--:R-:W-:Y:S02]  /*2510*/  IMAD.MOV.U32 R32, RZ, RZ, R14 ;  /* 0x000000ffff207224 */ /* 0x008fe400078e000e */
[----:B------:R-:W-:Y:S01]  /*2520*/  IMAD.MOV.U32 R17, RZ, RZ, R48 ;  /* 0x000000ffff117224 */ /* 0x000fe200078e0030 */
[----:B----4-:R-:W-:Y:S02]  /*2530*/  LOP3.LUT R0, R4, 0x1, RZ, 0xfc, !PT ;  /* 0x0000000104007812 */ /* 0x010fe400078efcff */
[----:B------:R0:W-:Y:S01]  /*2540*/  STL.128 [R1+0x1d0], R32 ;  /* 0x0001d02001007387 */ /* 0x0001e20000100c00 */
[----:B------:R0:W-:Y:S01]  /*2550*/  BAR.SYNC.DEFER_BLOCKING R225, 0x100 ;  /* 0x000400e10000751d */ /* 0x0001e20000010000 */
[----:B------:R-:W-:-:S05]  /*2560*/  ISETP.NE.AND P1, PT, R0, 0x3, PT ;  /* 0x000000030000780c */ /* 0x000fca0003f25270 */
[----:B------:R0:W-:Y:S08]  /*2570*/  STL.128 [R1+0x160], R16 ;  /* 0x0001601001007387 */ /* 0x0001f00000100c00 */
[----:B------:R-:W-:Y:S05]  /*2580*/  @!P1 BRA `(.L_x_2196) ;  /* 0x0000000000049947 */ /* 0x000fea0003800000 */
[----:B------:R-:W-:Y:S01]  /*2590*/  BPT.TRAP 0x1 ;  /* 0x000000040000795c */ /* 0x000fe20000300000 */
.L_x_2196:
[----:B------:R-:W-:Y:S05]  /*25a0*/  BSYNC B0 ;  /* 0x0000000000007941 */ /* 0x000fea0003800000 */
.L_x_2195:
[----:B------:R-:W2:Y:S01]  /*25b0*/  LDL.64 R8, [R1+0x18] ;  /* 0x0000180001087983 */ /* 0x000ea20000100a00 */
[----:B-----5:R-:W-:Y:S01]  /*25c0*/  SHF.L.U32 R7, R7, 0x1f, RZ ;  /* 0x0000001f07077819 */ /* 0x020fe200000006ff */
[----:B------:R-:W-:Y:S01]  /*25d0*/  BSSY B0, `(.L_x_2197) ;  /* 0x0000006000007945 */ /* 0x000fe20003800000 */
[----:B--2---:R-:W-:-:S05]  /*25e0*/  MOV R9, R8 ;  /* 0x0000000800097202 */ /* 0x004fca0000000f00 */
[----:B------:R-:W-:-:S04]  /*25f0*/  IMAD R6, R6, 0x8, R9 ;  /* 0x0000000806067824 */ /* 0x000fc800078e0209 */
[----:B------:R1:W2:Y:S01]  /*2600*/  SYNCS.PHASECHK.TRANS64.TRYWAIT P0, [R6+URZ], R7 ;  /* 0x00000007060075a7 */ /* 0x0002a2000800017f */
[----:B------:R-:W-:Y:S05]  /*2610*/  @!P1 BRA `(.L_x_2198) ;  /* 0x0000000000049947 */ /* 0x000fea0003800000 */
[----:B------:R-:W-:Y:S01]  /*2620*/  BPT.TRAP 0x1 ;  /* 0x000000040000795c */ /* 0x000fe20000300000 */
.L_x_2198:
[----:B------:R-:W-:Y:S05]  /*2630*/  BSYNC B0 ;  /* 0x0000000000007941 */ /* 0x000fea0003800000 */
.L_x_2197:
[----:B------:R-:W-:Y:S04]  /*2640*/  BSSY B0, `(.L_x_2199) ;  /* 0x0000004000007945 */ /* 0x000fe80003800000 */
[----:B--2---:R-:W-:Y:S05]  /*2650*/  @P0 BRA `(.L_x_2200) ;  /* 0x0000000000080947 */ /* 0x004fea0003800000 */
[----:B------:R-:W2:Y:S02]  /*2660*/  SYNCS.PHASECHK.TRANS64.TRYWAIT P0, [R6+URZ], R7 ;  /* 0x00000007060075a7 */ /* 0x000ea4000800017f */
[----:B--2---:R-:W-:Y:S05]  /*2670*/  @!P0 BRA `(.L_x_2201) ;  /* 0x0000034800308947 */ /* 0x004fea0003800000 */
.L_x_2200:
[----:B------:R-:W-:Y:S05]  /*2680*/  BSYNC B0 ;  /* 0x0000000000007941 */ /* 0x000fea0003800000 */
.L_x_2199:
[----:B------:R-:W3:Y:S04]  /*2690*/  LDL R11, [R1+0x1f0] ;  /* 0x0001f000010b7983 */ /* 0x000ee80000100800 */
[----:B-12---:R-:W3:Y:S01]  /*26a0*/  LDL.64 R6, [R1+0x80] ;  /* 0x0000800001067983 */ /* 0x006ee20000100a00 */
[----:B------:R-:W-:Y:S05]  /*26b0*/  WARPSYNC.ALL ;  /* 0x0000000000007948 */ /* 0x000fea0003800000 */
[----:B------:R-:W2:Y:S04]  /*26c0*/  LDL.64 R20, [R1+0x78] ;  /* 0x0000780001147983 */ /* 0x000ea80000100a00 */
[----:B------:R-:W4:Y:S04]  /*26d0*/  LDL.64 R8, [R1+0x78] ;  /* 0x0000780001087983 */ /* 0x000f280000100a00 */
[----:B------:R-:W5:Y:S01]  /*26e0*/  LDL.64 R14, [R1+0x78] ;  /* 0x00007800010e7983 */ /* 0x000f620000100a00 */
[----:B---3--:R-:W-:-:S03]  /*26f0*/  IMAD R6, R11, 0x300, R6 ;  /* 0x000003000b067824 */ /* 0x008fc600078e0206 */
[----:B0-----:R-:W3:Y:S01]  /*2700*/  LDL.64 R16, [R1+0x78] ;  /* 0x0000780001107983 */ /* 0x001ee20000100a00 */
[----:B------:R-:W-:Y:S02]  /*2710*/  R2UR UR7, R7 ;  /* 0x00000000070772ca */ /* 0x000fe400000e0000 */
[C---:B------:R-:W-:Y:S01]  /*2720*/  R2UR UR6, R6.reuse ;  /* 0x00000000060672ca */ /* 0x040fe200000e0000 */
[----:B------:R-:W-:Y:S01]  /*2730*/  WARPGROUP.ARRIVE ;  /* 0x00000000000079c5 */ /* 0x000fe20000000000 */
[----:B------:R-:W3:Y:S01]  /*2740*/  LDL R0, [R1+0x1fc] ;  /* 0x0001fc0001007983 */ /* 0x000ee20000100800 */
[----:B------:R-:W-:Y:S01]  /*2750*/  VIADD R10, R6, 0x2 ;  /* 0x00000002060a7836 */ /* 0x000fe20000000000 */
[----:B------:R-:W-:Y:S01]  /*2760*/  BSSY B0, `(.L_x_2202) ;  /* 0x000002d000007945 */ /* 0x000fe20003800000 */
[----:B------:R-:W-:Y:S01]  /*2770*/  IMAD.MOV.U32 R11, RZ, RZ, R7 ;  /* 0x000000ffff0b7224 */ /* 0x000fe200078e0007 */
[----:B------:R0:W-:Y:S01]  /*2780*/  STL [R1+0x60], RZ ;  /* 0x000060ff01007387 */ /* 0x0001e20000100800 */
[----:B------:R-:W-:-:S05]  /*2790*/  IMAD.MOV.U32 R223, RZ, RZ, 0x1 ;  /* 0x00000001ffdf7424 */ /* 0x000fca00078e00ff */
[----:B------:R0:W-:Y:S04]  /*27a0*/  STL [R1+0x60], R223 ;  /* 0x000060df01007387 */ /* 0x0001e80000100800 */
[----:B------:R0:W-:Y:S04]  /*27b0*/  STL [R1+0x60], R223 ;  /* 0x000060df01007387 */ /* 0x0001e80000100800 */
[----:B------:R0:W-:Y:S04]  /*27c0*/  STL [R1+0x60], R223 ;  /* 0x000060df01007387 */ /* 0x0001e80000100800 */
[----:B------:R0:W-:Y:S01]  /*27d0*/  STL [R1+0x60], R223 ;  /* 0x000060df01007387 */ /* 0x0001e20000100800 */
[----:B--2---:R-:W-:-:S02]  /*27e0*/  R2UR UR4, R20 ;  /* 0x00000000140472ca */ /* 0x004fc400000e0000 */
[----:B------:R-:W-:Y:S01]  /*27f0*/  R2UR UR5, R21 ;  /* 0x00000000150572ca */ /* 0x000fe200000e0000 */
[----:B----4-:R-:W-:Y:S02]  /*2800*/  VIADD R8, R8, 0x2 ;  /* 0x0000000208087836 */ /* 0x010fe40000000000 */
[----:B-----5:R-:W-:Y:S02]  /*2810*/  VIADD R14, R14, 0x4 ;  /* 0x000000040e0e7836 */ /* 0x020fe40000000000 */
[----:B---3--:R-:W-:-:S08]  /*2820*/  VIADD R16, R16, 0x6 ;  /* 0x0000000610107836 */ /* 0x008fd00000000000 */
[----:B------:R-:W-:Y:S01]  /*2830*/  HGMMA.64x96x16.F32 R24, gdesc[UR4], RZ, !UPT, gsb0 ;  /* 0x01600000041879f0 */ /* 0x000fe2000c0008ff */
[----:B------:R-:W-:Y:S02]  /*2840*/  R2UR UR6, R10 ;  /* 0x000000000a0672ca */ /* 0x000fe400000e0000 */
[----:B------:R-:W-:Y:S02]  /*2850*/  R2UR UR7, R11 ;  /* 0x000000000b0772ca */ /* 0x000fe400000e0000 */
[----:B------:R-:W-:Y:S01]  /*2860*/  R2UR UR4, R8 ;  /* 0x00000000080472ca */ /* 0x000fe200000e0000 */
[----:B------:R-:W-:Y:S01]  /*2870*/  VIADD R8, R6, 0x4 ;  /* 0x0000000406087836 */ /* 0x000fe20000000000 */
[----:B------:R-:W-:Y:S01]  /*2880*/  R2UR UR5, R9 ;  /* 0x00000000090572ca */ /* 0x000fe200000e0000 */
[----:B------:R-:W-:Y:S01]  /*2890*/  IMAD.MOV.U32 R9, RZ, RZ, R7 ;  /* 0x000000ffff097224 */ /* 0x000fe200078e0007 */
[----:B------:R-:W-:Y:S01]  /*28a0*/  LEA.HI R4, R0, R0, RZ, 0x1 ;  /* 0x0000000000047211 */ /* 0x000fe200078f08ff */
        /* <DEDUP_REMOVED lines=14> */
[----:B------:R-:W-:Y:S02]  /*2990*/  R2UR UR5, R17 ;  /* 0x00000000110572ca */ /* 0x000fe400000e0000 */
[----:B------:R-:W-:-:S05]  /*29a0*/  LOP3.LUT R7, R4, 0xfffffffe, RZ, 0xc0, !PT ;  /* 0xfffffffe04077812 */ /* 0x000fca00078ec0ff */
[----:B------:R-:W-:-:S05]  /*29b0*/  IMAD.IADD R7, R0, 0x1, -R7 ;  /* 0x0000000100077824 */ /* 0x000fca00078e0a07 */
[----:B------:R-:W-:Y:S01]  /*29c0*/  SHF.L.U32 R7, R7, 0x1f, RZ ;  /* 0x0000001f07077819 */ /* 0x000fe200000006ff */
[----:B------:R-:W-:Y:S02]  /*29d0*/  WARPGROUP.DEPBAR.LE gsb0, 0x0 ;  /* 0x00008000000079c5 */ /* 0x000fe40000010000 */
[----:B------:R-:W-:-:S06]  /*29e0*/  WARPGROUP.ARRIVE ;  /* 0x00000000000079c5 */ /* 0x000fcc0000000000 */
[----:B------:R-:W-:Y:S03]  /*29f0*/  HGMMA.64x96x16.F32 R24, gdesc[UR4], R24, gsb0 ;  /* 0x01600000041879f0 */ /* 0x000fe60008000818 */
[----:B------:R-:W-:Y:S02]  /*2a00*/  WARPGROUP.DEPBAR.LE gsb0, 0x0 ;  /* 0x00008000000079c5 */ /* 0x000fe40000010000 */
[----:B------:R-:W1:Y:S02]  /*2a10*/  SYNCS.PHASECHK.TRANS64.TRYWAIT P0, [R72+URZ+0x32410], R7 ;  /* 0x03241007480075a7 */ /* 0x000e64000800017f */
[----:B01----:R-:W-:Y:S05]  /*2a20*/  @!P0 BRA `(.L_x_2203) ;  /* 0x0000034400588947 */ /* 0x003fea0003800000 */
.L_x_2349:
[----:B------:R-:W-:Y:S05]  /*2a30*/  BSYNC B0 ;  /* 0x0000000000007941 */ /* 0x000fea0003800000 */
.L_x_2202:
[----:B------:R-:W2:Y:S04]  /*2a40*/  LDL R0, [R1+0x28] ;  /* 0x0000280001007983 */ /* 0x000ea80000100800 */
[----:B0-----:R0:W5:Y:S01]  /*2a50*/  LDL.64 R6, [R1+0x1f0] ;  /* 0x0001f00001067983 */ /* 0x0011620000100a00 */
[----:B------:R-:W-:Y:S01]  /*2a60*/  BSSY B0, `(.L_x_2204) ;  /* 0x0000005000007945 */ /* 0x000fe20003800000 */
[----:B--2---:R-:W-:-:S04]  /*2a70*/  LOP3.LUT R0, R0, 0x1, RZ, 0xfc, !PT ;  /* 0x0000000100007812 */ /* 0x004fc800078efcff */
[----:B------:R-:W-:-:S13]  /*2a80*/  ISETP.NE.AND P1, PT, R0, 0x3, PT ;  /* 0x000000030000780c */ /* 0x000fda0003f25270 */
[----:B0-----:R-:W-:Y:S05]  /*2a90*/  @!P1 BRA `(.L_x_2205) ;  /* 0x0000000000049947 */ /* 0x001fea0003800000 */
[----:B------:R-:W-:Y:S01]  /*2aa0*/  BPT.TRAP 0x1 ;  /* 0x000000040000795c */ /* 0x000fe20000300000 */
.L_x_2205:
[----:B------:R-:W-:Y:S05]  /*2ab0*/  BSYNC B0 ;  /* 0x0000000000007941 */ /* 0x000fea0003800000 */
.L_x_2204:
[----:B------:R-:W2:Y:S01]  /*2ac0*/  LDL.64 R8, [R1+0x40] ;  /* 0x0000400001087983 */ /* 0x000ea20000100a00 */
[----:B-----5:R-:W-:Y:S01]  /*2ad0*/  SHF.L.U32 R7, R7, 0x1f, RZ ;  /* 0x0000001f07077819 */ /* 0x020fe200000006ff */
[----:B------:R-:W-:Y:S01]  /*2ae0*/  BSSY B0, `(.L_x_2206) ;  /* 0x0000006000007945 */ /* 0x000fe20003800000 */
[----:B--2---:R-:W-:-:S05]  /*2af0*/  MOV R9, R8 ;  /* 0x0000000800097202 */ /* 0x004fca0000000f00 */
[----:B------:R-:W-:-:S04]  /*2b00*/  IMAD R6, R6, 0x8, R9 ;  /* 0x0000000806067824 */ /* 0x000fc800078e0209 */
[----:B------:R0:W1:Y:S01]  /*2b10*/  SYNCS.PHASECHK.TRANS64.TRYWAIT P0, [R6+URZ], R7 ;  /* 0x00000007060075a7 */ /* 0x000062000800017f */
[----:B------:R-:W-:Y:S05]  /*2b20*/  @!P1 BRA `(.L_x_2207) ;  /* 0x0000000000049947 */ /* 0x000fea0003800000 */
[----:B------:R-:W-:Y:S01]  /*2b30*/  BPT.TRAP 0x1 ;  /* 0x000000040000795c */ /* 0x000fe20000300000 */
.L_x_2207:
[----:B------:R-:W-:Y:S05]  /*2b40*/  BSYNC B0 ;  /* 0x0000000000007941 */ /* 0x000fea0003800000 */
.L_x_2206:
[----:B------:R-:W-:Y:S04]  /*2b50*/  BSSY B0, `(.L_x_2208) ;  /* 0x0000004000007945 */ /* 0x000fe80003800000 */
[----:B-1----:R-:W-:Y:S05]  /*2b60*/  @P0 BRA `(.L_x_2209) ;  /* 0x0000000000080947 */ /* 0x002fea0003800000 */
[----:B------:R-:W1:Y:S02]  /*2b70*/  SYNCS.PHASECHK.TRANS64.TRYWAIT P0, [R6+URZ], R7 ;  /* 0x00000007060075a7 */ /* 0x000e64000800017f */
[----:B-1----:R-:W-:Y:S05]  /*2b80*/  @!P0 BRA `(.L_x_2210) ;  /* 0x0000034400148947 */ /* 0x002fea0003800000 */
.L_x_2209:
[----:B------:R-:W-:Y:S05]  /*2b90*/  BSYNC B0 ;  /* 0x0000000000007941 */ /* 0x000fea0003800000 */
.L_x_2208:
[----:B------:R-:W2:Y:S04]  /*2ba0*/  LDL R21, [R1+0x1f0] ;  /* 0x0001f00001157983 */ /* 0x000ea80000100800 */
[----:B01----:R-:W2:Y:S04]  /*2bb0*/  LDL.64 R6, [R1+0xf8] ;  /* 0x0000f80001067983 */ /* 0x003ea80000100a00 */
[----:B------:R-:W3:Y:S04]  /*2bc0*/  LDL R0, [R1+0x70] ;  /* 0x0000700001007983 */ /* 0x000ee80000100800 */
[----:B------:R-:W4:Y:S04]  /*2bd0*/  LDL.64 R8, [R1+0xf0] ;  /* 0x0000f00001087983 */ /* 0x000f280000100a00 */
[----:B------:R-:W4:Y:S04]  /*2be0*/  LDL.64 R10, [R1+0xf0] ;  /* 0x0000f000010a7983 */ /* 0x000f280000100a00 */
[----:B------:R-:W4:Y:S04]  /*2bf0*/  LDL.64 R14, [R1+0xf0] ;  /* 0x0000f000010e7983 */ /* 0x000f280000100a00 */
[----:B------:R-:W4:Y:S01]  /*2c00*/  LDL.64 R16, [R1+0xf0] ;  /* 0x0000f00001107983 */ /* 0x000f220000100a00 */
[----:B------:R-:W-:Y:S05]  /*2c10*/  WARPSYNC.ALL ;  /* 0x0000000000007948 */ /* 0x000fea0003800000 */
[----:B------:R-:W-:Y:S01]  /*2c20*/  WARPGROUP.ARRIVE ;  /* 0x00000000000079c5 */ /* 0x000fe20000000000 */
[----:B------:R-:W4:Y:S01]  /*2c30*/  LDL R4, [R1] ;  /* 0x0000000001047983 */ /* 0x000f220000100800 */
[----:B--2---:R-:W-:Y:S01]  /*2c40*/  IMAD R6, R21, 0xc00, R6 ;  /* 0x00000c0015067824 */ /* 0x004fe200078e0206 */
[----:B------:R-:W-:-:S02]  /*2c50*/  R2UR UR7, R7 ;  /* 0x00000000070772ca */ /* 0x000fc400000e0000 */
[----:B------:R-:W2:Y:S01]  /*2c60*/  LDL.64 R20, [R1+0xf0] ;  /* 0x0000f00001147983 */ /* 0x000ea20000100a00 */
[----:B---3--:R-:W-:Y:S02]  /*2c70*/  ISETP.NE.U32.AND P0, PT, R0, RZ, PT ;  /* 0x000000ff0000720c */ /* 0x008fe40003f05070 */
[----:B------:R-:W-:Y:S01]  /*2c80*/  R2UR UR6, R6 ;  /* 0x00000000060672ca */ /* 0x000fe200000e0000 */
[----:B------:R0:W5:Y:S01]  /*2c90*/  LDL R0, [R1+0x1f0] ;  /* 0x0001f00001007983 */ /* 0x0001620000100800 */
[----:B----4-:R-:W-:Y:S02]  /*2ca0*/  R2UR UR4, R8 ;  /* 0x00000000080472ca */ /* 0x010fe400000e0000 */
[----:B------:R-:W-:-:S07]  /*2cb0*/  R2UR UR5, R9 ;  /* 0x00000000090572ca */ /* 0x000fce00000e0000 */
[----:B------:R-:W-:-:S06]  /*2cc0*/  VOTEU.ANY UP0, P0 ;  /* 0x00000000003f7886 */ /* 0x000fcc0000000100 */
[----:B------:R-:W-:Y:S01]  /*2cd0*/  HGMMA.64x96x16.F32 R24, gdesc[UR4], R24, UP0, gsb0 ;  /* 0x01600000041879f0 */ /* 0x000fe2000b800818 */
[----:B------:R-:W-:Y:S02]  /*2ce0*/  VIADD R10, R10, 0x2 ;  /* 0x000000020a0a7836 */ /* 0x000fe40000000000 */
[----:B------:R-:W-:Y:S02]  /*2cf0*/  VIADD R8, R6, 0x2 ;  /* 0x0000000206087836 */ /* 0x000fe40000000000 */
[----:B------:R-:W-:Y:S01]  /*2d00*/  IMAD.MOV.U32 R9, RZ, RZ, R7 ;  /* 0x000000ffff097224 */ /* 0x000fe200078e0007 */
[----:B------:R-:W-:Y:S02]  /*2d10*/  R2UR UR4, R10 ;  /* 0x000000000a0472ca */ /* 0x000fe400000e0000 */
[----:B------:R-:W-:Y:S02]  /*2d20*/  R2UR UR6, R8 ;  /* 0x00000000080672ca */ /* 0x000fe400000e0000 */
[----:B------:R-:W-:-:S02]  /*2d30*/  R2UR UR7, R9 ;  /* 0x00000000090772ca */ /* 0x000fc400000e0000 */
[----:B------:R-:W-:Y:S02]  /*2d40*/  R2UR UR5, R11 ;  /* 0x000000000b0572ca */ /* 0x000fe400000e0000 */
[----:B------:R-:W3:Y:S01]  /*2d50*/  LDL.64 R10, [R1+0xf0] ;  /* 0x0000f000010a7983 */ /* 0x000ee20000100a00 */
[----:B------:R-:W-:Y:S02]  /*2d60*/  WARPGROUP.DEPBAR.LE gsb0, 0x0 ;  /* 0x00008000000079c5 */ /* 0x000fe40000010000 */
[----:B------:R-:W-:-:S08]  /*2d70*/  WARPGROUP.ARRIVE ;  /* 0x00000000000079c5 */ /* 0x000fd00000000000 */
[----:B------:R-:W-:Y:S01]  /*2d80*/  HGMMA.64x96x16.F32 R24, gdesc[UR4], R24, gsb0 ;  /* 0x01600000041879f0 */ /* 0x000fe20008000818 */
[----:B------:R-:W-:Y:S02]  /*2d90*/  VIADD R14, R14, 0x4 ;  /* 0x000000040e0e7836 */ /* 0x000fe40000000000 */
[----:B------:R-:W-:Y:S02]  /*2da0*/  VIADD R8, R6, 0x4 ;  /* 0x0000000406087836 */ /* 0x000fe40000000000 */
[----:B------:R-:W-:Y:S01]  /*2db0*/  IMAD.MOV.U32 R9, RZ, RZ, R7 ;  /* 0x000000ffff097224 */ /* 0x000fe200078e0007 */
[----:B------:R-:W-:Y:S02]  /*2dc0*/  R2UR UR4, R14 ;  /* 0x000000000e0472ca */ /* 0x000fe400000e0000 */
[----:B------:R-:W-:Y:S02]  /*2dd0*/  R2UR UR6, R8 ;  /* 0x00000000080672ca */ /* 0x000fe400000e0000 */
[----:B------:R-:W-:-:S02]  /*2de0*/  R2UR UR7, R9 ;  /* 0x00000000090772ca */ /* 0x000fc400000e0000 */
[----:B------:R-:W-:Y:S02]  /*2df0*/  R2UR UR5, R15 ;  /* 0x000000000f0572ca */ /* 0x000fe400000e0000 */
[----:B------:R-:W4:Y:S01]  /*2e00*/  LDL.64 R14, [R1+0xf0] ;  /* 0x0000f000010e7983 */ /* 0x000f220000100a00 */
        /* <DEDUP_REMOVED lines=14> */
[----:B--2---:R-:W-:Y:S02]  /*2ef0*/  VIADD R20, R20, 0x400 ;  /* 0x0000040014147836 */ /* 0x004fe40000000000 */
[----:B------:R-:W-:Y:S02]  /*2f00*/  VIADD R8, R6, 0x300 ;  /* 0x0000030006087836 */ /* 0x000fe40000000000 */
[----:B------:R-:W-:Y:S01]  /*2f10*/  IMAD.MOV.U32 R9, RZ, RZ, R7 ;  /* 0x000000ffff097224 */ /* 0x000fe200078e0007 */
[----:B------:R-:W-:Y:S02]  /*2f20*/  R2UR UR4, R20 ;  /* 0x00000000140472ca */ /* 0x000fe400000e0000 */
[----:B------:R-:W-:Y:S02]  /*2f30*/  R2UR UR6, R8 ;  /* 0x00000000080672ca */ /* 0x000fe400000e0000 */
[----:B------:R-:W-:-:S02]  /*2f40*/  R2UR UR7, R9 ;  /* 0x00000000090772ca */ /* 0x000fc400000e0000 */
[----:B------:R-:W-:Y:S02]  /*2f50*/  R2UR UR5, R21 ;  /* 0x00000000150572ca */ /* 0x000fe400000e0000 */
[----:B------:R-:W2:Y:S01]  /*2f60*/  LDL.64 R20, [R1+0xf0] ;  /* 0x0000f00001147983 */ /* 0x000ea20000100a00 */
[----:B------:R-:W-:Y:S02]  /*2f70*/  WARPGROUP.DEPBAR.LE gsb0, 0x0 ;  /* 0x00008000000079c5 */ /* 0x000fe40000010000 */
[----:B------:R-:W-:-:S08]  /*2f80*/  WARPGROUP.ARRIVE ;  /* 0x00000000000079c5 */ /* 0x000fd00000000000 */
[----:B------:R-:W-:Y:S01]  /*2f90*/  HGMMA.64x96x16.F32 R24, gdesc[UR4], R24, gsb0 ;  /* 0x01600000041879f0 */ /* 0x000fe20008000818 */
[----:B---3--:R-:W-:Y:S02]  /*2fa0*/  VIADD R10, R10, 0x402 ;  /* 0x000004020a0a7836 */ /* 0x008fe40000000000 */
        /* <DEDUP_REMOVED lines=10> */
[----:B----4-:R-:W-:Y:S02]  /*3050*/  VIADD R14, R14, 0x404 ;  /* 0x000004040e0e7836 */ /* 0x010fe40000000000 */
        /* <DEDUP_REMOVED lines=71> */
[----:B------:R-:W-:Y:S01]  /*34d0*/  R2UR UR5, R21 ;  /* 0x00000000150572ca */ /* 0x000fe200000e0000 */
[----:B---3--:R-:W-:Y:S01]  /*34e0*/  VIADD R10, R10, 0xc02 ;  /* 0x00000c020a0a7836 */ /* 0x008fe20000000000 */
[----:B------:R0:W5:Y:S01]  /*34f0*/  LDL R21, [R1+0xc] ;  /* 0x00000c0001157983 */ /* 0x0001620000100800 */
[----:B------:R-:W-:Y:S02]  /*3500*/  WARPGROUP.DEPBAR.LE gsb0, 0x0 ;  /* 0x00008000000079c5 */ /* 0x000fe40000010000 */
[----:B------:R-:W-:-:S08]  /*3510*/  WARPGROUP.ARRIVE ;  /* 0x00000000000079c5 */ /* 0x000fd00000000000 */
[----:B------:R-:W-:Y:S01]  /*3520*/  HGMMA.64x96x16.F32 R24, gdesc[UR4], R24, gsb0 ;  /* 0x01600000041879f0 */ /* 0x000fe20008000818 */
[----:B------:R-:W-:Y:S02]  /*3530*/  VIADD R8, R6, 0x902 ;  /* 0x0000090206087836 */ /* 0x000fe40000000000 */
[----:B------:R-:W-:Y:S01]  /*3540*/  IMAD.MOV.U32 R9, RZ, RZ, R7 ;  /* 0x000000ffff097224 */ /* 0x000fe200078e0007 */
[----:B------:R-:W-:Y:S02]  /*3550*/  R2UR UR4, R10 ;  /* 0x000000000a0472ca */ /* 0x000fe400000e0000 */
[----:B------:R-:W-:Y:S02]  /*3560*/  R2UR UR6, R8 ;  /* 0x00000000080672ca */ /* 0x000fe400000e0000 */
[----:B------:R-:W-:Y:S02]  /*3570*/  R2UR UR7, R9 ;  /* 0x00000000090772ca */ /* 0x000fe400000e0000 */
[----:B------:R-:W-:Y:S01]  /*3580*/  R2UR UR5, R11 ;  /* 0x000000000b0572ca */ /* 0x000fe200000e0000 */
[----:B----4-:R-:W-:-:S02]  /*3590*/  VIADD R14, R14, 0xc04 ;  /* 0x00000c040e0e7836 */ /* 0x010fc40000000000 */
[----:B------:R-:W-:Y:S01]  /*35a0*/  VIADD R8, R6, 0x904 ;  /* 0x0000090406087836 */ /* 0x000fe20000000000 */
[----:B------:R-:W-:Y:S02]  /*35b0*/  WARPGROUP.DEPBAR.LE gsb0, 0x0 ;  /* 0x00008000000079c5 */ /* 0x000fe40000010000 */
[----:B------:R-:W-:-:S07]  /*35c0*/  WARPGROUP.ARRIVE ;  /* 0x00000000000079c5 */ /* 0x000fce0000000000 */
[----:B------:R-:W-:Y:S01]  /*35d0*/  HGMMA.64x96x16.F32 R24, gdesc[UR4], R24, gsb0 ;  /* 0x01600000041879f0 */ /* 0x000fe20008000818 */
[----:B------:R-:W-:Y:S01]  /*35e0*/  IMAD.MOV.U32 R9, RZ, RZ, R7 ;  /* 0x000000ffff097224 */ /* 0x000fe200078e0007 */
[----:B------:R-:W-:Y:S02]  /*35f0*/  R2UR UR6, R8 ;  /* 0x00000000080672ca */ /* 0x000fe400000e0000 */
[----:B------:R-:W-:Y:S02]  /*3600*/  R2UR UR4, R14 ;  /* 0x000000000e0472ca */ /* 0x000fe400000e0000 */
[----:B------:R-:W-:Y:S02]  /*3610*/  R2UR UR7, R9 ;  /* 0x00000000090772ca */ /* 0x000fe400000e0000 */
[----:B------:R-:W-:Y:S01]  /*3620*/  R2UR UR5, R15 ;  /* 0x000000000f0572ca */ /* 0x000fe200000e0000 */
[----:B------:R-:W-:Y:S02]  /*3630*/  VIADD R6, R6, 0x906 ;  /* 0x0000090606067836 */ /* 0x000fe40000000000 */
        /* <DEDUP_REMOVED lines=8> */
[----:B------:R0:W-:Y:S04]  /*36c0*/  STL [R1+0x70], R223 ;  /* 0x000070df01007387 */ /* 0x0001e80000100800 */
[----:B------:R0:W-:Y:S04]  /*36d0*/  STL [R1+0x70], R223 ;  /* 0x000070df01007387 */ /* 0x0001e80000100800 */
[----:B------:R0:W-:Y:S04]  /*36e0*/  STL [R1+0x70], R223 ;  /* 0x000070df01007387 */ /* 0x0001e80000100800 */
[----:B------:R0:W-:Y:S04]  /*36f0*/  STL [R1+0x70], R223 ;  /* 0x000070df01007387 */ /* 0x0001e80000100800 */
[----:B------:R0:W-:Y:S04]  /*3700*/  STL [R1+0x70], R223 ;  /* 0x000070df01007387 */ /* 0x0001e80000100800 */
[----:B------:R0:W-:Y:S01]  /*3710*/  STL [R1+0x70], R223 ;  /* 0x000070df01007387 */ /* 0x0001e20000100800 */
[----:B------:R-:W-:-:S02]  /*3720*/  WARPGROUP.DEPBAR.LE gsb0, 0x0 ;  /* 0x00008000000079c5 */ /* 0x000fc40000010000 */
[----:B------:R-:W-:-:S06]  /*3730*/  WARPGROUP.ARRIVE ;  /* 0x00000000000079c5 */ /* 0x000fcc0000000000 */
[----:B------:R-:W-:Y:S01]  /*3740*/  HGMMA.64x96x16.F32 R24, gdesc[UR4], R24, gsb0 ;  /* 0x01600000041879f0 */ /* 0x000fe20008000818 */
[----:B------:R0:W-:Y:S04]  /*3750*/  STL [R1+0x70], R223 ;  /* 0x000070df01007387 */ /* 0x0001e80000100800 */
[----:B------:R0:W-:Y:S04]  /*3760*/  STL [R1+0x70], R223 ;  /* 0x000070df01007387 */ /* 0x0001e80000100800 */
[----:B------:R0:W-:Y:S04]  /*3770*/  STL [R1+0x70], R223 ;  /* 0x000070df01007387 */ /* 0x0001e80000100800 */
[----:B------:R0:W-:Y:S04]  /*3780*/  STL [R1+0x70], R223 ;  /* 0x000070df01007387 */ /* 0x0001e80000100800 */
[----:B------:R0:W-:Y:S04]  /*3790*/  STL [R1+0x70], R223 ;  /* 0x000070df01007387 */ /* 0x0001e80000100800 */
[----:B------:R0:W-:Y:S04]  /*37a0*/  STL [R1+0x70], R223 ;  /* 0x000070df01007387 */ /* 0x0001e80000100800 */
[----:B------:R0:W-:Y:S01]  /*37b0*/  STL [R1+0x70], R223 ;  /* 0x000070df01007387 */ /* 0x0001e20000100800 */
[----:B------:R-:W-:-:S03]  /*37c0*/  LOP3.LUT R4, R4, 0x1, RZ, 0xfc, !PT ;  /* 0x0000000104047812 */ /* 0x000fc600078efcff */
[----:B------:R0:W-:Y:S04]  /*37d0*/  STL [R1+0x70], R223 ;  /* 0x000070df01007387 */ /* 0x0001e80000100800 */
[----:B------:R0:W-:Y:S04]  /*37e0*/  STL [R1+0x70], R223 ;  /* 0x000070df01007387 */ /* 0x0001e80000100800 */
[----:B------:R0:W-:Y:S01]  /*37f0*/  STL [R1+0x70], R223 ;  /* 0x000070df01007387 */ /* 0x0001e20000100800 */
[----:B------:R-:W-:Y:S02]  /*3800*/  ISETP.NE.AND P0, PT, R4, 0x3, PT ;  /* 0x000000030400780c */ /* 0x000fe40003f05270 */
[----:B------:R-:W-:Y:S01]  /*3810*/  IADD3 R224, -R73, 0xb, RZ ;  /* 0x0000000b49e07810 */ /* 0x000fe20007ffe1ff */
[----:B------:R-:W-:Y:S01]  /*3820*/  BSSY B0, `(.L_x_2211) ;  /* 0x0000005000007945 */ /* 0x000fe20003800000 */
[----:B------:R-:W-:-:S03]  /*3830*/  WARPGROUP.DEPBAR.LE gsb0, 0x0 ;  /* 0x00008000000079c5 */ /* 0x000fc60000010000 */
[----:B------:R0:W-:Y:S06]  /*3840*/  BAR.ARV R224, 0x100 ;  /* 0x000400e00000751d */ /* 0x0001ec0000002000 */
[----:B------:R-:W-:Y:S05]  /*3850*/  @!P0 BRA `(.L_x_2212) ;  /* 0x0000000000048947 */ /* 0x000fea0003800000 */
[----:B------:R-:W-:Y:S01]  /*3860*/  BPT.TRAP 0x1 ;  /* 0x000000040000795c */ /* 0x000fe20000300000 */
.L_x_2212:
[----:B------:R-:W-:Y:S05]  /*3870*/  BSYNC B0 ;  /* 0x0000000000007941 */ /* 0x000fea0003800000 */
.L_x_2211:
[----:B------:R-:W2:Y:S02]  /*3880*/  LDL.64 R6, [R1+0x20] ;  /* 0x0000200001067983 */ /* 0x000ea40000100a00 */
[----:B--2---:R-:W-:-:S05]  /*3890*/  MOV R7, R6 ;  /* 0x0000000600077202 */ /* 0x004fca0000000f00 */
[----:B-----5:R-:W-:-:S05]  /*38a0*/  IMAD R0, R0, 0x8, R7 ;  /* 0x0000000800007824 */ /* 0x020fca00078e0207 */
[----:B------:R-:W-:-:S04]  /*38b0*/  PRMT R0, R21, 0x654, R0 ;  /* 0x0000065415007816 */ /* 0x000fc80000000000 */
[----:B------:R1:W-:Y:S01]  /*38c0*/  SYNCS.ARRIVE.TRANS64.RED.A1T0 RZ, [R0+URZ], RZ ;  /* 0x000000ff00ff79a7 */ /* 0x0003e2000810043f */
[----:B------:R-:W2:Y:S04]  /*38d0*/  LDL R20, [R1+0x50] ;  /* 0x0000500001147983 */ /* 0x000ea80000100800 */
[----:B------:R-:W3:Y:S04]  /*38e0*/  LDL.64 R76, [R1+0x140] ;  /* 0x00014000014c7983 */ /* 0x000ee80000100a00 */
[----:B-1----:R-:W4:Y:S04]  /*38f0*/  LDL R0, [R1+0x11c] ;  /* 0x00011c0001007983 */ /* 0x002f280000100800 */
[----:B------:R-:W3:Y:S04]  /*3900*/  LDL R21, [R1+0x148] ;  /* 0x0001480001157983 */ /* 0x000ee80000100800 */
[----:B------:R-:W3:Y:S04]  /*3910*/  LDL.128 R8, [R1+0x120] ;  /* 0x0001200001087983 */ /* 0x000ee80000100c00 */
[----:B------:R-:W3:Y:S01]  /*3920*/  LDL.128 R72, [R1+0x130] ;  /* 0x0001300001487983 */ /* 0x000ee20000100c00 */
[----:B------:R-:W-:-:S02]  /*3930*/  UMOV UR4, 0xffffffa0 ;  /* 0xffffffa000047882 */ /* 0x000fc40000000000 */
[----:B------:R-:W-:Y:S01]  /*3940*/  UIMAD UR4, UR44, UR4, 0x60 ;  /* 0x000000602c0474a4 */ /* 0x000fe2000f8e0204 */
[----:B------:R-:W-:Y:S01]  /*3950*/  BSSY B0, `(.L_x_2213) ;  /* 0x0000044000007945 */ /* 0x000fe20003800000 */
[----:B----4-:R-:W-:-:S04]  /*3960*/  SHF.R.S32.HI R7, RZ, 0x1f, R0 ;  /* 0x0000001fff077819 */ /* 0x010fc80000011400 */
[----:B------:R-:W-:-:S04]  /*3970*/  LEA.HI R4, R7, R0, RZ, 0x7 ;  /* 0x0000000007047211 */ /* 0x000fc800078f38ff */
[----:B------:R-:W-:-:S05]  /*3980*/  LOP3.LUT R15, R4, 0xffffff80, RZ, 0xc0, !PT ;  /* 0xffffff80040f7812 */ /* 0x000fca00078ec0ff */
[----:B------:R-:W-:-:S05]  /*3990*/  IMAD.IADD R15, R0, 0x1, -R15 ;  /* 0x00000001000f7824 */ /* 0x000fca00078e0a0f */
[----:B------:R-:W-:Y:S02]  /*39a0*/  SHF.R.S32.HI R6, RZ, 0x1f, R15 ;  /* 0x0000001fff067819 */ /* 0x000fe4000001140f */
[----:B------:R-:W-:Y:S02]  /*39b0*/  LEA.HI R7, R7, R0, RZ, 0x2 ;  /* 0x0000000007077211 */ /* 0x000fe400078f10ff */
[----:B------:R-:W-:Y:S02]  /*39c0*/  LEA.HI R14, R6, R15, RZ, 0x2 ;  /* 0x0000000f060e7211 */ /* 0x000fe400078f10ff */
[----:B------:R-:W-:Y:S02]  /*39d0*/  LOP3.LUT R81, R7, 0xfffffffc, RZ, 0xc0, !PT ;  /* 0xfffffffc07517812 */ /* 0x000fe400078ec0ff */
[--C-:B------:R-:W-:Y:S02]  /*39e0*/  SHF.R.S32.HI R16, RZ, 0x2, R14.reuse ;  /* 0x00000002ff107819 */ /* 0x100fe4000001140e */
[----:B------:R-:W-:-:S02]  /*39f0*/  SHF.R.S32.HI R17, RZ, 0x1f, R14 ;  /* 0x0000001fff117819 */ /* 0x000fc4000001140e */
[----:B------:R-:W-:Y:S02]  /*3a00*/  SHF.R.S32.HI R79, RZ, 0x7, R4 ;  /* 0x00000007ff4f7819 */ /* 0x000fe40000011404 */
[----:B------:R-:W-:Y:S02]  /*3a10*/  LEA.HI R17, R17, R16, RZ, 0x3 ;  /* 0x0000001011117211 */ /* 0x000fe400078f18ff */
[----:B------:R-:W-:Y:S01]  /*3a20*/  LEA.HI R6, R6, R15, RZ, 0x5 ;  /* 0x0000000f06067211 */ /* 0x000fe200078f28ff */
[----:B------:R-:W-:Y:S01]  /*3a30*/  IMAD.IADD R81, R0, 0x1, -R81 ;  /* 0x0000000100517824 */ /* 0x000fe200078e0a51 */
[----:B------:R-:W-:Y:S02]  /*3a40*/  LOP3.LUT R17, R17, 0xfffffff8, RZ, 0xc0, !PT ;  /* 0xfffffff811117812 */ /* 0x000fe400078ec0ff */
[----:B------:R-:W-:Y:S02]  /*3a50*/  LEA.HI R4, R4, R79, RZ, 0x1 ;  /* 0x0000004f04047211 */ /* 0x000fe400078f08ff */
[----:B------:R-:W-:Y:S01]  /*3a60*/  SHF.R.S32.HI R7, RZ, 0x5, R6 ;  /* 0x00000005ff077819 */ /* 0x000fe20000011406 */
[----:B------:R-:W-:Y:S01]  /*3a70*/  IMAD.IADD R17, R16, 0x1, -R17 ;  /* 0x0000000110117824 */ /* 0x000fe200078e0a11 */
[----:B------:R-:W-:-:S02]  /*3a80*/  LOP3.LUT R4, R4, 0x3fffffe, RZ, 0xc0, !PT ;  /* 0x03fffffe04047812 */ /* 0x000fc400078ec0ff */
[----:B------:R-:W-:Y:S01]  /*3a90*/  LEA.HI R0, R81, R81, RZ, 0x1 ;  /* 0x0000005151007211 */ /* 0x000fe200078f08ff */
[----:B--2---:R-:W-:Y:S01]  /*3aa0*/  IMAD R20, R20, 0x8, R7 ;  /* 0x0000000814147824 */ /* 0x004fe200078e0207 */
[----:B---3--:R-:W-:Y:S01]  /*3ab0*/  ISETP.NE.AND P0, PT, R76, 0x1, PT ;  /* 0x000000014c00780c */ /* 0x008fe20003f05270 */
[----:B------:R-:W-:Y:S01]  /*3ac0*/  IMAD.IADD R4, R79, 0x1, -R4 ;  /* 0x000000014f047824 */ /* 0x000fe200078e0a04 */
[----:B------:R-:W-:Y:S01]  /*3ad0*/  LOP3.LUT R0, R0, 0x1ffffffe, RZ, 0xc0, !PT ;  /* 0x1ffffffe00007812 */ /* 0x000fe200078ec0ff */
[----:B------:R-:W-:-:S04]  /*3ae0*/  IMAD.U32 R17, R20, 0x10, R17 ;  /* 0x0000001014117824 */ /* 0x000fc800078e0011 */
[----:B------:R-:W-:Y:S02]  /*3af0*/  IMAD.IADD R0, R81, 0x1, -R0 ;  /* 0x0000000151007824 */ /* 0x000fe400078e0a00 */
[----:B------:R-:W-:-:S04]  /*3b00*/  IMAD R17, R4, 0x40, R17 ;  /* 0x0000004004117824 */ /* 0x000fc800078e0211 */
[----:B------:R-:W-:-:S04]  /*3b10*/  IMAD R4, R0, 0x8, R17 ;  /* 0x0000000800047824 */ /* 0x000fc800078e0211 */
[----:B------:R-:W-:-:S05]  /*3b20*/  @P0 IMAD.HI.U32 R0, R4, R77, RZ ;  /* 0x0000004d04000227 */ /* 0x000fca00078e00ff */
[----:B------:R-:W-:Y:S01]  /*3b30*/  @P0 SHF.R.U32.HI R4, RZ, R21, R0 ;  /* 0x00000015ff040219 */ /* 0x000fe20000011600 */
[----:B------:R-:W-:Y:S01]  /*3b40*/  IMAD.U32 R6, RZ, RZ, UR44 ;  /* 0x0000002cff067e24 */ /* 0x000fe2000f8e00ff */
[----:B------:R-:W-:-:S03]  /*3b50*/  LOP3.LUT R14, R14, 0x7ffffffc, RZ, 0xc0, !PT ;  /* 0x7ffffffc0e0e7812 */ /* 0x000fc600078ec0ff */
[----:B------:R-:W1:Y:S01]  /*3b60*/  SHFL.IDX PT, R20, R4, RZ, 0x1c1f ;  /* 0x001c1fff04147589 */ /* 0x000e6200000e0000 */
[----:B------:R-:W-:Y:S02]  /*3b70*/  IMAD R0, R6, -0x60, R9 ;  /* 0xffffffa006007824 */ /* 0x000fe400078e0209 */
[----:B------:R-:W-:Y:S02]  /*3b80*/  IMAD.IADD R14, R15, 0x1, -R14 ;  /* 0x000000010f0e7824 */ /* 0x000fe400078e0a0e */
[----:B------:R-:W-:Y:S01]  /*3b90*/  VIADD R7, R0, 0x61 ;  /* 0x0000006100077836 */ /* 0x000fe20000000000 */
[----:B------:R-:W-:-:S03]  /*3ba0*/  ISETP.GE.AND P1, PT, R73, 0x1, PT ;  /* 0x000000014900780c */ /* 0x000fc60003f26270 */
[----:B------:R-:W-:Y:S02]  /*3bb0*/  IMAD R15, R14, -0x2, R7 ;  /* 0xfffffffe0e0f7824 */ /* 0x000fe400078e0207 */
[----:B------:R-:W-:Y:S02]  /*3bc0*/  VIADD R7, R0, 0x60 ;  /* 0x0000006000077836 */ /* 0x000fe40000000000 */
[----:B------:R-:W-:Y:S01]  /*3bd0*/  IMAD.IADD R0, R15, 0x1, -R8 ;  /* 0x000000010f007824 */ /* 0x000fe200078e0a08 */
[----:B------:R-:W-:Y:S01]  /*3be0*/  LOP3.LUT R15, RZ, R10, RZ, 0x33, !PT ;  /* 0x0000000aff0f7212 */ /* 0x000fe200078e33ff */
[----:B------:R-:W-:Y:S02]  /*3bf0*/  IMAD R16, R14, -0x2, R7 ;  /* 0xfffffffe0e107824 */ /* 0x000fe400078e0207 */
[----:B------:R-:W-:Y:S02]  /*3c00*/  IMAD.IADD R11, R0, 0x1, R11 ;  /* 0x00000001000b7824 */ /* 0x000fe400078e020b */
[----:B------:R-:W-:-:S02]  /*3c10*/  IMAD.U32 R17, RZ, RZ, UR4 ;  /* 0x00000004ff117e24 */ /* 0x000fc4000f8e00ff */
[----:B------:R-:W-:Y:S02]  /*3c20*/  IMAD.IADD R15, R0, 0x1, R15 ;  /* 0x00000001000f7824 */ /* 0x000fe400078e020f */
[----:B------:R-:W-:Y:S01]  /*3c30*/  VIADD R72, R72, UR4 ;  /* 0x0000000448487c36 */ /* 0x000fe20008000000 */
[----:B-1----:R-:W-:Y:S01]  /*3c40*/  VIADDMNMX R0, R20, R11, R16, PT ;  /* 0x0000000b14007246 */ /* 0x002fe20003800110 */
[----:B------:R-:W-:Y:S02]  /*3c50*/  IMAD R14, R14, -0x2, R17 ;  /* 0xfffffffe0e0e7824 */ /* 0x000fe400078e0211 */
[----:B------:R-:W-:Y:S01]  /*3c60*/  IMAD.IADD R6, R15, 0x1, R20 ;  /* 0x000000010f067824 */ /* 0x000fe200078e0214 */
[----:B------:R-:W-:Y:S06]  /*3c70*/  @!P1 BRA `(.L_x_2214) ;  /* 0x0000000000449947 */ /* 0x000fec0003800000 */
[----:B------:R-:W-:Y:S01]  /*3c80*/  IADD3 R7, -R8, R9, R20 ;  /* 0x0000000908077210 */ /* 0x000fe20007ffe114 */
[----:B------:R-:W-:Y:S03]  /*3c90*/  BSSY B1, `(.L_x_2215) ;  /* 0x000000c000017945 */ /* 0x000fe60003800000 */
[----:B------:R-:W-:-:S13]  /*3ca0*/  ISETP.GT.AND P0, PT, R7, -0x1, PT ;  /* 0xffffffff0700780c */ /* 0x000fda0003f04270 */
[----:B------:R-:W-:Y:S05]  /*3cb0*/  @P0 BRA `(.L_x_2216) ;  /* 0x0000000000180947 */ /* 0x000fea0003800000 */
[----:B------:R-:W-:Y:S02]  /*3cc0*/  ISETP.NE.AND P0, PT, R73, 0x1, PT ;  /* 0x000000014900780c */ /* 0x000fe40003f05270 */
[----:B------:R-:W-:-:S11]  /*3cd0*/  LOP3.LUT R7, RZ, R7, RZ, 0x33, !PT ;  /* 0x00000007ff077212 */ /* 0x000fd600078e33ff */
[----:B------:R-:W-:-:S05]  /*3ce0*/  @P0 IMAD.HI.U32 R10, R7, R74, RZ ;  /* 0x0000004a070a0227 */ /* 0x000fca00078e00ff */
[----:B------:R-:W-:-:S04]  /*3cf0*/  @P0 SHF.R.U32.HI R7, RZ, R75, R10 ;  /* 0x0000004bff070219 */ /* 0x000fc8000001160a */
[----:B------:R-:W-:Y:S01]  /*3d00*/  LOP3.LUT R7, RZ, R7, RZ, 0x33, !PT ;  /* 0x00000007ff077212 */ /* 0x000fe200078e33ff */
[----:B------:R-:W-:Y:S06]  /*3d10*/  BRA `(.L_x_2217) ;  /* 0x00000000000c7947 */ /* 0x000fec0003800000 */
.L_x_2216:
[----:B------:R-:W-:-:S13]  /*3d20*/  ISETP.NE.AND P0, PT, R73, 0x1, PT ;  /* 0x000000014900780c */ /* 0x000fda0003f05270 */
[----:B------:R-:W-:-:S05]  /*3d30*/  @P0 IMAD.HI.U32 R10, R7, R74, RZ ;  /* 0x0000004a070a0227 */ /* 0x000fca00078e00ff */
[----:B------:R-:W-:-:S07]  /*3d40*/  @P0 SHF.R.U32.HI R7, RZ, R75, R10 ;  /* 0x0000004bff070219 */ /* 0x000fce000001160a */
.L_x_2217:
[----:B------:R-:W-:Y:S05]  /*3d50*/  BSYNC B1 ;  /* 0x0000000000017941 */ /* 0x000fea0003800000 */
.L_x_2215:
[----:B------:R-:W-:-:S05]  /*3d60*/  IMAD R7, R7, R73, R14 ;  /* 0x0000004907077224 */ /* 0x000fca00078e020e */
[----:B------:R-:W-:Y:S02]  /*3d70*/  VIMNMX R6, R6, R7, !PT ;  /* 0x0000000706067248 */ /* 0x000fe40007fe0100 */
[----:B------:R-:W-:-:S07]  /*3d80*/  VIADDMNMX R0, R7, R73, R0, PT ;  /* 0x0000004907007246 */ /* 0x000fce0003800100 */
.L_x_2214:
[----:B------:R-:W-:Y:S05]  /*3d90*/  BSYNC B0 ;  /* 0x0000000000007941 */ /* 0x000fea0003800000 */
.L_x_2213:
[C---:B------:R-:W-:Y:S01]  /*3da0*/  ISETP.GE.AND P0, PT, R72.reuse, 0x2, PT ;  /* 0x000000024800780c */ /* 0x040fe20003f06270 */
[----:B------:R-:W1:Y:S01]  /*3db0*/  SHFL.IDX PT, R4, R4, 0x1, 0x1c1f ;  /* 0x003c1f0004047f89 */ /* 0x000e6200000e0000 */
[----:B------:R-:W-:Y:S01]  /*3dc0*/  ISETP.GE.AND P1, PT, R72, 0x9, PT ;  /* 0x000000094800780c */ /* 0x000fe20003f26270 */
[----:B------:R-:W-:Y:S01]  /*3dd0*/  BSSY B0, `(.L_x_2218) ;  /* 0x0000086000007945 */ /* 0x000fe20003800000 */
[C---:B------:R-:W-:Y:S02]  /*3de0*/  ISETP.GT.AND P3, PT, R6.reuse, 0x1, !P0 ;  /* 0x000000010600780c */ /* 0x040fe40004764270 */
[----:B------:R-:W-:Y:S02]  /*3df0*/  ISETP.GT.AND P2, PT, R6, 0x8, !P1 ;  /* 0x000000080600780c */ /* 0x000fe40004f44270 */
[C---:B------:R-:W-:Y:S02]  /*3e00*/  ISETP.LT.OR P3, PT, R0.reuse, 0x2, P3 ;  /* 0x000000020000780c */ /* 0x040fe40001f61670 */
[----:B------:R-:W-:-:S02]  /*3e10*/  ISETP.LT.OR P2, PT, R0, 0x9, P2 ;  /* 0x000000090000780c */ /* 0x000fc40001741670 */
[----:B------:R-:W-:Y:S02]  /*3e20*/  ISETP.GE.AND P4, PT, R72, 0x11, PT ;  /* 0x000000114800780c */ /* 0x000fe40003f86270 */
[----:B------:R-:W-:Y:S02]  /*3e30*/  FSEL R221, R25, -INF , !P3 ;  /* 0xff80000019dd7808 */ /* 0x000fe40005800000 */
[----:B------:R-:W-:Y:S02]  /*3e40*/  FSEL R25, R28, -INF , !P2 ;  /* 0xff8000001c197808 */ /* 0x000fe40005000000 */
[----:B------:R-:W-:Y:S02]  /*3e50*/  ISETP.GT.AND P2, PT, R6, 0x10, !P4 ;  /* 0x000000100600780c */ /* 0x000fe40006744270 */
[----:B------:R-:W-:Y:S02]  /*3e60*/  ISETP.GE.AND P5, PT, R72, 0xa, PT ;  /* 0x0000000a4800780c */ /* 0x000fe40003fa6270 */
[----:B------:R-:W-:-:S02]  /*3e70*/  P2R R76, PR, RZ, 0x10 ;  /* 0x00000010ff4c7803 */ /* 0x000fc40000000000 */
[----:B------:R-:W-:Y:S02]  /*3e80*/  ISETP.LT.OR P2, PT, R0, 0x11, P2 ;  /* 0x000000110000780c */ /* 0x000fe40001741670 */
[----:B------:R-:W-:Y:S02]  /*3e90*/  ISETP.GT.AND P3, PT, R6, 0x9, !P5 ;  /* 0x000000090600780c */ /* 0x000fe40006f64270 */
[----:B------:R-:W-:Y:S02]  /*3ea0*/  ISETP.GE.AND P4, PT, R72, 0x12, PT ;  /* 0x000000124800780c */ /* 0x000fe40003f86270 */
[----:B------:R-:W-:Y:S02]  /*3eb0*/  FSEL R20, R32, -INF , !P2 ;  /* 0xff80000020147808 */ /* 0x000fe40005000000 */
[----:B------:R-:W-:Y:S02]  /*3ec0*/  ISETP.LT.OR P3, PT, R0, 0xa, P3 ;  /* 0x0000000a0000780c */ /* 0x000fe40001f61670 */
[----:B------:R-:W-:-:S02]  /*3ed0*/  ISETP.GT.AND P2, PT, R6, 0x11, !P4 ;  /* 0x000000110600780c */ /* 0x000fc40006744270 */
[----:B------:R-:W-:Y:S02]  /*3ee0*/  FSEL R29, R29, -INF , !P3 ;  /* 0xff8000001d1d7808 */ /* 0x000fe40005800000 */
        /* <DEDUP_REMOVED lines=87> */
[----:B------:R-:W-:-:S04]  /*4460*/  ISETP.GT.AND P6, PT, R6, RZ, !P6 ;  /* 0x000000ff0600720c */ /* 0x000fc800077c4270 */
[----:B------:R-:W-:-:S04]  /*4470*/  ISETP.LT.OR P6, PT, R0, 0x1, P6 ;  /* 0x000000010000780c */ /* 0x000fc800037c1670 */
[----:B------:R-:W-:Y:S02]  /*4480*/  FSEL R61, R24, -INF , !P6 ;  /* 0xff800000183d7808 */ /* 0x000fe40007000000 */
[----:B------:R-:W-:-:S04]  /*4490*/  ISETP.GE.AND P6, PT, R72, 0x5a, PT ;  /* 0x0000005a4800780c */ /* 0x000fc80003fc6270 */
[----:B------:R-:W-:Y:S02]  /*44a0*/  P2R R24, PR, RZ, 0x40 ;  /* 0x00000040ff187803 */ /* 0x000fe40000000000 */
[----:B------:R-:W-:Y:S01]  /*44b0*/  ISETP.GT.AND P6, PT, R6, 0x59, !P6 ;  /* 0x000000590600780c */ /* 0x000fe200077c4270 */
[----:B-1----:R-:W-:-:S03]  /*44c0*/  IMAD.IADD R6, R15, 0x1, R4 ;  /* 0x000000010f067824 */ /* 0x002fc600078e0204 */
[----:B------:R-:W-:Y:S02]  /*44d0*/  ISETP.LT.OR P6, PT, R0, 0x5a, P6 ;  /* 0x0000005a0000780c */ /* 0x000fe400037c1670 */
[----:B------:R-:W-:Y:S02]  /*44e0*/  VIADDMNMX R0, R4, R11, R16, PT ;  /* 0x0000000b04007246 */ /* 0x000fe40003800110 */
[----:B------:R-:W-:Y:S02]  /*44f0*/  FSEL R179, R69, -INF , !P6 ;  /* 0xff80000045b37808 */ /* 0x000fe40007000000 */
[----:B------:R-:W-:-:S13]  /*4500*/  ISETP.GE.AND P6, PT, R73, 0x1, PT ;  /* 0x000000014900780c */ /* 0x000fda0003fc6270 */
[----:B------:R-:W-:Y:S05]  /*4510*/  @!P6 BRA `(.L_x_2219) ;  /* 0x000000000044e947 */ /* 0x000fea0003800000 */
        /* <DEDUP_REMOVED lines=10> */
.L_x_2221:
[----:B------:R-:W-:-:S13]  /*45c0*/  ISETP.NE.AND P6, PT, R73, 0x1, PT ;  /* 0x000000014900780c */ /* 0x000fda0003fc5270 */
[----:B------:R-:W-:-:S05]  /*45d0*/  @P6 IMAD.HI.U32 R74, R8, R74, RZ ;  /* 0x0000004a084a6227 */ /* 0x000fca00078e00ff */
[----:B------:R-:W-:-:S07]  /*45e0*/  @P6 SHF.R.U32.HI R8, RZ, R75, R74 ;  /* 0x0000004bff086219 */ /* 0x000fce000001164a */
.L_x_2222:
[----:B------:R-:W-:Y:S05]  /*45f0*/  BSYNC B1 ;  /* 0x0000000000017941 */ /* 0x000fea0003800000 */
.L_x_2220:
[----:B------:R-:W-:-:S05]  /*4600*/  IMAD R7, R8, R73, R14 ;  /* 0x0000004908077224 */ /* 0x000fca00078e020e */
[----:B------:R-:W-:Y:S02]  /*4610*/  VIADDMNMX R0, R7, R73, R0, PT ;  /* 0x0000004907007246 */ /* 0x000fe40003800100 */
[----:B------:R-:W-:-:S07]  /*4620*/  VIMNMX R6, R6, R7, !PT ;  /* 0x0000000706067248 */ /* 0x000fce0007fe0100 */
.L_x_2219:
[----:B------:R-:W-:Y:S05]  /*4630*/  BSYNC B0 ;  /* 0x0000000000007941 */ /* 0x000fea0003800000 */
.L_x_2218:
[C---:B------:R-:W-:Y:S01]  /*4640*/  ISETP.GT.AND P0, PT, R6.reuse, 0x1, !P0 ;  /* 0x000000010600780c */ /* 0x040fe20004704270 */
[----:B------:R-:W2:Y:S01]  /*4650*/  LDL R16, [R1+0x250] ;  /* 0x0002500001107983 */ /* 0x000ea20000100800 */
[----:B------:R-:W-:Y:S02]  /*4660*/  ISETP.GT.AND P1, PT, R6, 0x8, !P1 ;  /* 0x000000080600780c */ /* 0x000fe40004f24270 */
[C---:B------:R-:W-:Y:S01]  /*4670*/  ISETP.LT.OR P0, PT, R0.reuse, 0x2, P0 ;  /* 0x000000020000780c */ /* 0x040fe20000701670 */
[----:B------:R-:W3:Y:S01]  /*4680*/  LDL R15, [R1+0x220] ;  /* 0x00022000010f7983 */ /* 0x000ee20000100800 */
[----:B------:R-:W-:Y:S02]  /*4690*/  ISETP.LT.OR P1, PT, R0, 0x9, P1 ;  /* 0x000000090000780c */ /* 0x000fe40000f21670 */
[----:B------:R-:W-:Y:S01]  /*46a0*/  FSEL R53, R27, -INF , !P0 ;  /* 0xff8000001b357808 */ /* 0x000fe20004000000 */
[----:B------:R-:W4:Y:S01]  /*46b0*/  LDL R14, [R1+0x240] ;  /* 0x00024000010e7983 */ /* 0x000f220000100800 */
[----:B------:R-:W-:-:S02]  /*46c0*/  ISETP.NE.AND P0, PT, R17, RZ, PT ;  /* 0x000000ff1100720c */ /* 0x000fc40003f05270 */
[----:B------:R-:W-:Y:S01]  /*46d0*/  FSEL R49, R30, -INF , !P1 ;  /* 0xff8000001e317808 */ /* 0x000fe20004800000 */
[----:B------:R-:W4:Y:S01]  /*46e0*/  LDL R17, [R1+0x1f0] ;  /* 0x0001f00001117983 */ /* 0x000f220000100800 */
[----:B------:R-:W-:Y:S02]  /*46f0*/  ISETP.GT.AND P0, PT, R6, 0x9, !P0 ;  /* 0x000000090600780c */ /* 0x000fe40004704270 */
[----:B------:R-:W-:Y:S01]  /*4700*/  ISETP.NE.AND P1, PT, R32, RZ, PT ;  /* 0x000000ff2000720c */ /* 0x000fe20003f25270 */
[----:B------:R-:W4:Y:S01]  /*4710*/  LDL R220, [R1+0x308] ;  /* 0x0003080001dc7983 */ /* 0x000f220000100800 */
[----:B------:R-:W-:Y:S02]  /*4720*/  ISETP.LT.OR P0, PT, R0, 0xa, P0 ;  /* 0x0000000a0000780c */ /* 0x000fe40000701670 */
[----:B------:R-:W-:Y:S01]  /*4730*/  ISETP.NE.AND P6, PT, R33, RZ, PT ;  /* 0x000000ff2100720c */ /* 0x000fe20003fc5270 */
[----:B------:R-:W4:Y:S01]  /*4740*/  LDL R152, [R1+0x2fc] ;  /* 0x0002fc0001987983 */ /* 0x000f220000100800 */
[----:B------:R-:W-:-:S02]  /*4750*/  FSEL R45, R31, -INF , !P0 ;  /* 0xff8000001f2d7808 */ /* 0x000fc40004000000 */
[----:B------:R-:W-:Y:S01]  /*4760*/  ISETP.NE.AND P0, PT, R76, RZ, PT ;  /* 0x000000ff4c00720c */ /* 0x000fe20003f05270 */
[----:B------:R-:W4:Y:S01]  /*4770*/  LDL R154, [R1+0x304] ;  /* 0x00030400019a7983 */ /* 0x000f220000100800 */
[----:B------:R-:W-:Y:S02]  /*4780*/  FMNMX.FTZ R8, R61, R221, !PT ;  /* 0x000000dd3d087209 */ /* 0x000fe40007810000 */
[----:B------:R-:W-:Y:S01]  /*4790*/  ISETP.GT.AND P0, PT, R6, 0x10, !P0 ;  /* 0x000000100600780c */ /* 0x000fe20004704270 */
[----:B------:R-:W4:Y:S01]  /*47a0*/  LDL R76, [R1+0x234] ;  /* 0x00023400014c7983 */ /* 0x000f220000100800 */
[----:B------:R-:W-:Y:S02]  /*47b0*/  FMNMX.FTZ R8, R25, R8, !PT ;  /* 0x0000000819087209 */ /* 0x000fe40007810000 */
[----:B------:R-:W-:Y:S01]  /*47c0*/  ISETP.LT.OR P0, PT, R0, 0x11, P0 ;  /* 0x000000110000780c */ /* 0x000fe20000701670 */
[----:B------:R-:W4:Y:S01]  /*47d0*/  LDL R80, [R1+0x23c] ;  /* 0x00023c0001507983 */ /* 0x000f220000100800 */
[----:B------:R-:W-:-:S02]  /*47e0*/  FMNMX.FTZ R7, R29, R8, !PT ;  /* 0x000000081d077209 */ /* 0x000fc40007810000 */
[----:B------:R-:W-:Y:S01]  /*47f0*/  FSEL R198, R34, -INF , !P0 ;  /* 0xff80000022c67808 */ /* 0x000fe20004000000 */
[----:B------:R-:W4:Y:S01]  /*4800*/  LDL R82, [R1+0x244] ;  /* 0x0002440001527983 */ /* 0x000f220000100800 */
[----:B------:R-:W-:Y:S02]  /*4810*/  ISETP.NE.AND P0, PT, R28, RZ, PT ;  /* 0x000000ff1c00720c */ /* 0x000fe40003f05270 */
[C---:B------:R-:W-:Y:S01]  /*4820*/  ISETP.GT.AND P2, PT, R6.reuse, 0x49, !P2 ;  /* 0x000000490600780c */ /* 0x040fe20005744270 */
[----:B------:R-:W4:Y:S01]  /*4830*/  LDL R84, [R1+0x248] ;  /* 0x0002480001547983 */ /* 0x000f220000100800 */
[C---:B------:R-:W-:Y:S02]  /*4840*/  ISETP.GT.AND P0, PT, R6.reuse, 0x11, !P0 ;  /* 0x000000110600780c */ /* 0x040fe40004704270 */
[----:B------:R-:W-:Y:S01]  /*4850*/  ISETP.GT.AND P3, PT, R6, 0x50, !P3 ;  /* 0x000000500600780c */ /* 0x000fe20005f64270 */
[----:B------:R-:W4:Y:S01]  /*4860*/  LDL R86, [R1+0x24c] ;  /* 0x00024c0001567983 */ /* 0x000f220000100800 */
[----:B------:R-:W-:-:S02]  /*4870*/  ISETP.LT.OR P0, PT, R0, 0x12, P0 ;  /* 0x000000120000780c */ /* 0x000fc40000701670 */
[----:B------:R-:W-:Y:S01]  /*4880*/  ISETP.LT.OR P2, PT, R0, 0x4a, P2 ;  /* 0x0000004a0000780c */ /* 0x000fe20001741670 */
[----:B------:R-:W4:Y:S01]  /*4890*/  LDL R88, [R1+0x254] ;  /* 0x0002540001587983 */ /* 0x000f220000100800 */
[----:B------:R-:W-:Y:S02]  /*48a0*/  FSEL R197, R35, -INF , !P0 ;  /* 0xff80000023c57808 */ /* 0x000fe40004000000 */
[----:B------:R-:W-:Y:S01]  /*48b0*/  ISETP.GT.AND P0, PT, R6, 0x18, !P1 ;  /* 0x000000180600780c */ /* 0x000fe20004f04270 */
[----:B------:R-:W4:Y:S01]  /*48c0*/  LDL R90, [R1+0x258] ;  /* 0x00025800015a7983 */ /* 0x000f220000100800 */
[----:B------:R-:W-:Y:S02]  /*48d0*/  ISETP.NE.AND P1, PT, R10, RZ, PT ;  /* 0x000000ff0a00720c */ /* 0x000fe40003f25270 */
[----:B------:R-:W-:Y:S01]  /*48e0*/  ISETP.LT.OR P0, PT, R0, 0x19, P0 ;  /* 0x000000190000780c */ /* 0x000fe20000701670 */
[----:B------:R-:W3:Y:S01]  /*48f0*/  LDL R10, [R1+0x230] ;  /* 0x00023000010a7983 */ /* 0x000ee20000100800 */
[----:B------:R-:W-:-:S02]  /*4900*/  ISETP.GT.AND P4, PT, R6, 0x51, !P4 ;  /* 0x000000510600780c */ /* 0x000fc40006784270 */
[----:B------:R-:W-:Y:S01]  /*4910*/  FSEL R158, R38, -INF , !P0 ;  /* 0xff800000269e7808 */ /* 0x000fe20004000000 */
[----:B------:R-:W4:Y:S01]  /*4920*/  LDL R92, [R1+0x25c] ;  /* 0x00025c00015c7983 */ /* 0x000f220000100800 */
[----:B------:R-:W-:Y:S02]  /*4930*/  ISETP.GT.AND P0, PT, R6, 0x19, !P6 ;  /* 0x000000190600780c */ /* 0x000fe40007704270 */
[----:B------:R-:W-:Y:S01]  /*4940*/  ISETP.NE.AND P6, PT, R78, RZ, PT ;  /* 0x000000ff4e00720c */ /* 0x000fe20003fc5270 */
[----:B------:R-:W4:Y:S01]  /*4950*/  LDL R94, [R1+0x264] ;  /* 0x00026400015e7983 */ /* 0x000f220000100800 */
[----:B------:R-:W-:Y:S02]  /*4960*/  ISETP.LT.OR P0, PT, R0, 0x1a, P0 ;  /* 0x0000001a0000780c */ /* 0x000fe40000701670 */
[----:B------:R-:W-:Y:S01]  /*4970*/  ISETP.GT.AND P5, PT, R6, 0x58, !P5 ;  /* 0x000000580600780c */ /* 0x000fe20006fa4270 */
[----:B------:R-:W4:Y:S01]  /*4980*/  LDL R78, [R1+0x238] ;  /* 0x00023800014e7983 */ /* 0x000f220000100800 */
[----:B------:R-:W-:-:S02]  /*4990*/  FSEL R159, R39, -INF , !P0 ;  /* 0xff800000279f7808 */ /* 0x000fc40004000000 */
[----:B------:R-:W-:Y:S01]  /*49a0*/  ISETP.NE.AND P0, PT, R36, RZ, PT ;  /* 0x000000ff2400720c */ /* 0x000fe20003f05270 */
[----:B------:R-:W4:Y:S01]  /*49b0*/  LDL R96, [R1+0x268] ;  /* 0x0002680001607983 */ /* 0x000f220000100800 */
[----:B------:R-:W-:Y:S02]  /*49c0*/  ISETP.LT.OR P3, PT, R0, 0x51, P3 ;  /* 0x000000510000780c */ /* 0x000fe40001f61670 */
[----:B------:R-:W-:Y:S01]  /*49d0*/  ISETP.GT.AND P0, PT, R6, 0x20, !P0 ;  /* 0x000000200600780c */ /* 0x000fe20004704270 */
[----:B------:R-:W4:Y:S01]  /*49e0*/  LDL R98, [R1+0x26c] ;  /* 0x00026c0001627983 */ /* 0x000f220000100800 */
[----:B------:R-:W-:Y:S02]  /*49f0*/  FSEL R193, R63, -INF , !P2 ;  /* 0xff8000003fc17808 */ /* 0x000fe40005000000 */
[C---:B------:R-:W-:Y:S01]  /*4a00*/  ISETP.LT.OR P0, PT, R0.reuse, 0x21, P0 ;  /* 0x000000210000780c */ /* 0x040fe20000701670 */
[----:B------:R-:W4:Y:S01]  /*4a10*/  LDL R34, [R1+0x270] ;  /* 0x0002700001227983 */ /* 0x000f220000100800 */
[----:B------:R-:W-:-:S02]  /*4a20*/  ISETP.LT.OR P4, PT, R0, 0x52, P4 ;  /* 0x000000520000780c */ /* 0x000fc40002781670 */
[----:B------:R-:W-:Y:S01]  /*4a30*/  FSEL R184, R42, -INF , !P0 ;  /* 0xff8000002ab87808 */ /* 0x000fe20004000000 */
[----:B------:R-:W4:Y:S01]  /*4a40*/  LDL R100, [R1+0x274] ;  /* 0x0002740001647983 */ /* 0x000f220000100800 */
[----:B------:R-:W-:Y:S02]  /*4a50*/  ISETP.NE.AND P0, PT, R37, RZ, PT ;  /* 0x000000ff2500720c */ /* 0x000fe40003f05270 */
[----:B------:R-:W-:Y:S01]  /*4a60*/  FSEL R183, R66, -INF , !P3 ;  /* 0xff80000042b77808 */ /* 0x000fe20005800000 */
[----:B------:R-:W4:Y:S01]  /*4a70*/  LDL R102, [R1+0x278] ;  /* 0x0002780001667983 */ /* 0x000f220000100800 */
[----:B------:R-:W-:Y:S02]  /*4a80*/  ISETP.GT.AND P0, PT, R6, 0x21, !P0 ;  /* 0x000000210600780c */ /* 0x000fe40004704270 */
[C---:B------:R-:W-:Y:S01]  /*4a90*/  ISETP.LT.OR P5, PT, R0.reuse, 0x59, P5 ;  /* 0x000000590000780c */ /* 0x040fe20002fa1670 */
[----:B------:R-:W4:Y:S01]  /*4aa0*/  LDL R104, [R1+0x27c] ;  /* 0x00027c0001687983 */ /* 0x000f220000100800 */
[----:B------:R-:W-:-:S02]  /*4ab0*/  ISETP.LT.OR P0, PT, R0, 0x22, P0 ;  /* 0x000000220000780c */ /* 0x000fc40000701670 */
[----:B------:R-:W-:Y:S01]  /*4ac0*/  FSEL R187, R67, -INF , !P4 ;  /* 0xff80000043bb7808 */ /* 0x000fe20006000000 */
[----:B------:R-:W4:Y:S01]  /*4ad0*/  LDL R36, [R1+0x280] ;  /* 0x0002800001247983 */ /* 0x000f220000100800 */
[----:B------:R-:W-:Y:S02]  /*4ae0*/  FSEL R188, R43, -INF , !P0 ;  /* 0xff8000002bbc7808 */ /* 0x000fe40004000000 */
[----:B------:R-:W-:Y:S01]  /*4af0*/  ISETP.NE.AND P0, PT, R40, RZ, PT ;  /* 0x000000ff2800720c */ /* 0x000fe20003f05270 */
[----:B------:R-:W4:Y:S01]  /*4b00*/  LDL R106, [R1+0x284] ;  /* 0x00028400016a7983 */ /* 0x000f220000100800 */
[----:B------:R-:W-:Y:S02]  /*4b10*/  FSEL R191, R70, -INF , !P5 ;  /* 0xff80000046bf7808 */ /* 0x000fe40006800000 */
[----:B------:R-:W-:Y:S01]  /*4b20*/  ISETP.GT.AND P0, PT, R6, 0x28, !P0 ;  /* 0x000000280600780c */ /* 0x000fe20004704270 */
[----:B------:R-:W4:Y:S03]  /*4b30*/  LDL R108, [R1+0x288] ;  /* 0x00028800016c7983 */ /* 0x000f260000100800 */
[----:B------:R-:W-:Y:S01]  /*4b40*/  ISETP.LT.OR P0, PT, R0, 0x29, P0 ;  /* 0x000000290000780c */ /* 0x000fe20000701670 */
[----:B------:R-:W4:Y:S03]  /*4b50*/  LDL R110, [R1+0x28c] ;  /* 0x00028c00016e7983 */ /* 0x000f260000100800 */
[----:B------:R-:W-:Y:S01]  /*4b60*/  FSEL R192, R46, -INF , !P0 ;  /* 0xff8000002ec07808 */ /* 0x000fe20004000000 */
[----:B------:R-:W4:Y:S01]  /*4b70*/  LDL R38, [R1+0x290] ;  /* 0x0002900001267983 */ /* 0x000f220000100800 */
[----:B------:R-:W-:-:S03]  /*4b80*/  ISETP.NE.AND P0, PT, R41, RZ, PT ;  /* 0x000000ff2900720c */ /* 0x000fc60003f05270 */
[----:B------:R-:W4:Y:S01]  /*4b90*/  LDL R112, [R1+0x294] ;  /* 0x0002940001707983 */ /* 0x000f220000100800 */
[----:B------:R-:W-:-:S03]  /*4ba0*/  ISETP.GT.AND P0, PT, R6, 0x29, !P0 ;  /* 0x000000290600780c */ /* 0x000fc60004704270 */
[----:B------:R-:W4:Y:S01]  /*4bb0*/  LDL R114, [R1+0x298] ;  /* 0x0002980001727983 */ /* 0x000f220000100800 */
[----:B------:R-:W-:-:S03]  /*4bc0*/  ISETP.LT.OR P0, PT, R0, 0x2a, P0 ;  /* 0x0000002a0000780c */ /* 0x000fc60000701670 */
[----:B------:R-:W4:Y:S01]  /*4bd0*/  LDL R116, [R1+0x29c] ;  /* 0x00029c0001747983 */ /* 0x000f220000100800 */
[----:B------:R-:W-:Y:S02]  /*4be0*/  FSEL R195, R47, -INF , !P0 ;  /* 0xff8000002fc37808 */ /* 0x000fe40004000000 */
[----:B------:R-:W-:Y:S01]  /*4bf0*/  ISETP.NE.AND P0, PT, R44, RZ, PT ;  /* 0x000000ff2c00720c */ /* 0x000fe20003f05270 */
[----:B------:R-:W4:Y:S03]  /*4c00*/  LDL R40, [R1+0x2a0] ;  /* 0x0002a00001287983 */ /* 0x000f260000100800 */
        /* <DEDUP_REMOVED lines=28> */
[----:B------:R-:W-:Y:S01]  /*4dd0*/  ISETP.GT.AND P0, PT, R6, RZ, !P1 ;  /* 0x000000ff0600720c */ /* 0x000fe20004f04270 */
[----:B------:R-:W4:Y:S01]  /*4de0*/  LDL R138, [R1+0x2d8] ;  /* 0x0002d800018a7983 */ /* 0x000f220000100800 */
[----:B------:R-:W-:Y:S02]  /*4df0*/  ISETP.NE.AND P1, PT, R57, RZ, PT ;  /* 0x000000ff3900720c */ /* 0x000fe40003f25270 */
[----:B------:R-:W-:Y:S01]  /*4e00*/  ISETP.LT.OR P0, PT, R0, 0x1, P0 ;  /* 0x000000010000780c */ /* 0x000fe20000701670 */
[----:B------:R-:W4:Y:S01]  /*4e10*/  LDL R140, [R1+0x2dc] ;  /* 0x0002dc00018c7983 */ /* 0x000f220000100800 */
[----:B------:R-:W-:Y:S02]  /*4e20*/  ISETP.GT.AND P1, PT, R6, 0x48, !P1 ;  /* 0x000000480600780c */ /* 0x000fe40004f24270 */
[----:B------:R-:W-:Y:S01]  /*4e30*/  FSEL R83, R26, -INF , !P0 ;  /* 0xff8000001a537808 */ /* 0x000fe20004000000 */
[----:B------:R-:W4:Y:S01]  /*4e40*/  LDL R48, [R1+0x2e0] ;  /* 0x0002e00001307983 */ /* 0x000f220000100800 */
[----:B------:R-:W-:-:S02]  /*4e50*/  ISETP.GT.AND P0, PT, R6, 0x40, !P6 ;  /* 0x000000400600780c */ /* 0x000fc40007704270 */
[----:B------:R-:W-:Y:S01]  /*4e60*/  FMNMX.FTZ R4, R83, R53, !PT ;  /* 0x0000003553047209 */ /* 0x000fe20007810000 */
[----:B------:R-:W4:Y:S01]  /*4e70*/  LDL R142, [R1+0x2e4] ;  /* 0x0002e400018e7983 */ /* 0x000f220000100800 */
[----:B------:R-:W-:Y:S02]  /*4e80*/  ISETP.LT.OR P0, PT, R0, 0x41, P0 ;  /* 0x000000410000780c */ /* 0x000fe40000701670 */
[----:B------:R-:W-:Y:S01]  /*4e90*/  FMNMX.FTZ R4, R49, R4, !PT ;  /* 0x0000000431047209 */ /* 0x000fe20007810000 */
[----:B------:R-:W4:Y:S01]  /*4ea0*/  LDL R144, [R1+0x2e8] ;  /* 0x0002e80001907983 */ /* 0x000f220000100800 */
[----:B------:R-:W-:Y:S02]  /*4eb0*/  FSEL R182, R58, -INF , !P0 ;  /* 0xff8000003ab67808 */ /* 0x000fe40004000000 */
[----:B------:R-:W-:Y:S01]  /*4ec0*/  FMNMX.FTZ R9, R45, R4, !PT ;  /* 0x000000042d097209 */ /* 0x000fe20007810000 */
[----:B------:R-:W4:Y:S01]  /*4ed0*/  LDL R146, [R1+0x2ec] ;  /* 0x0002ec0001927983 */ /* 0x000f220000100800 */
[----:B------:R-:W-:-:S02]  /*4ee0*/  FMNMX.FTZ R4, R20, R7, !PT ;  /* 0x0000000714047209 */ /* 0x000fc40007810000 */
[----:B------:R-:W-:Y:S01]  /*4ef0*/  FMNMX.FTZ R8, R198, R9, !PT ;  /* 0x00000009c6087209 */ /* 0x000fe20007810000 */
[----:B------:R-:W4:Y:S01]  /*4f00*/  LDL R50, [R1+0x2f0] ;  /* 0x0002f00001327983 */ /* 0x000f220000100800 */
[----:B------:R-:W-:Y:S02]  /*4f10*/  FMNMX.FTZ R7, R21, R4, !PT ;  /* 0x0000000415077209 */ /* 0x000fe40007810000 */
[----:B------:R-:W-:Y:S01]  /*4f20*/  FMNMX.FTZ R9, R197, R8, !PT ;  /* 0x00000008c5097209 */ /* 0x000fe20007810000 */
[----:B------:R-:W4:Y:S01]  /*4f30*/  LDL R148, [R1+0x2f4] ;  /* 0x0002f40001947983 */ /* 0x000f220000100800 */
[----:B------:R-:W-:Y:S02]  /*4f40*/  FMNMX.FTZ R4, R156, R7, !PT ;  /* 0x000000079c047209 */ /* 0x000fe40007810000 */
        /* <DEDUP_REMOVED lines=21> */
[----:B------:R-:W-:Y:S01]  /*50a0*/  ISETP.NE.AND P0, PT, R56, RZ, PT ;  /* 0x000000ff3800720c */ /* 0x000fe20003f05270 */
[----:B------:R-:W4:Y:S01]  /*50b0*/  LDL R37, [R1+0x324] ;  /* 0x0003240001257983 */ /* 0x000f220000100800 */
[----:B------:R-:W-:Y:S02]  /*50c0*/  FMNMX.FTZ R8, R173, R8, !PT ;  /* 0x00000008ad087209 */ /* 0x000fe40007810000 */
[----:B------:R-:W-:Y:S01]  /*50d0*/  FMNMX.FTZ R4, R181, R4, !PT ;  /* 0x00000004b5047209 */ /* 0x000fe20007810000 */
[----:B------:R-:W4:Y:S01]  /*50e0*/  LDL R56, [R1+0x320] ;  /* 0x0003200001387983 */ /* 0x000f220000100800 */
[----:B------:R-:W-:Y:S02]  /*50f0*/  FMNMX.FTZ R7, R177, R8, !PT ;  /* 0x00000008b1077209 */ /* 0x000fe40007810000 */
[----:B------:R-:W-:Y:S01]  /*5100*/  ISETP.GT.AND P0, PT, R6, 0x41, !P0 ;  /* 0x000000410600780c */ /* 0x000fe20004704270 */
[----:B------:R-:W4:Y:S01]  /*5110*/  LDL R39, [R1+0x328] ;  /* 0x0003280001277983 */ /* 0x000f220000100800 */
[----:B------:R-:W-:-:S02]  /*5120*/  FMNMX.FTZ R4, R185, R4, !PT ;  /* 0x00000004b9047209 */ /* 0x000fc40007810000 */
[----:B------:R-:W-:Y:S01]  /*5130*/  FMNMX.FTZ R7, R164, R7, !PT ;  /* 0x00000007a4077209 */ /* 0x000fe20007810000 */
[----:B------:R-:W4:Y:S01]  /*5140*/  LDL R41, [R1+0x32c] ;  /* 0x00032c0001297983 */ /* 0x000f220000100800 */
[----:B------:R-:W-:Y:S02]  /*5150*/  ISETP.LT.OR P0, PT, R0, 0x42, P0 ;  /* 0x000000420000780c */ /* 0x000fe40000701670 */
[----:B------:R-:W-:Y:S01]  /*5160*/  FMNMX.FTZ R9, R189, R4, !PT ;  /* 0x00000004bd097209 */ /* 0x000fe20007810000 */
[----:B------:R-:W4:Y:S01]  /*5170*/  LDL R58, [R1+0x330] ;  /* 0x00033000013a7983 */ /* 0x000f220000100800 */
[----:B------:R-:W-:Y:S02]  /*5180*/  FMNMX.FTZ R7, R170, R7, !PT ;  /* 0x00000007aa077209 */ /* 0x000fe40007810000 */
[----:B------:R-:W-:Y:S01]  /*5190*/  ISETP.LT.OR P1, PT, R0, 0x49, P1 ;  /* 0x000000490000780c */ /* 0x000fe20000f21670 */
[----:B------:R-:W4:Y:S01]  /*51a0*/  LDL R43, [R1+0x334] ;  /* 0x00033400012b7983 */ /* 0x000f220000100800 */
[----:B------:R-:W-:-:S02]  /*51b0*/  FSEL R186, R59, -INF , !P0 ;  /* 0xff8000003bba7808 */ /* 0x000fc40004000000 */
[----:B------:R-:W-:Y:S01]  /*51c0*/  FMNMX.FTZ R9, R182, R9, !PT ;  /* 0x00000009b6097209 */ /* 0x000fe20007810000 */
[----:B------:R-:W4:Y:S01]  /*51d0*/  LDL R47, [R1+0x338] ;  /* 0x00033800012f7983 */ /* 0x000f220000100800 */
[----:B------:R-:W-:Y:S02]  /*51e0*/  ISETP.NE.AND P6, PT, R24, RZ, PT ;  /* 0x000000ff1800720c */ /* 0x000fe40003fc5270 */
[----:B------:R-:W-:Y:S01]  /*51f0*/  FMNMX.FTZ R7, R174, R7, !PT ;  /* 0x00000007ae077209 */ /* 0x000fe20007810000 */
[----:B------:R-:W4:Y:S01]  /*5200*/  LDL R51, [R1+0x33c] ;  /* 0x00033c0001337983 */ /* 0x000f220000100800 */
[----:B------:R-:W-:Y:S02]  /*5210*/  FSEL R190, R62, -INF , !P1 ;  /* 0xff8000003ebe7808 */ /* 0x000fe40004800000 */
[----:B------:R-:W-:Y:S01]  /*5220*/  FMNMX.FTZ R9, R186, R9, !PT ;  /* 0x00000009ba097209 */ /* 0x000fe20007810000 */
[----:B------:R-:W4:Y:S01]  /*5230*/  LDL R60, [R1+0x340] ;  /* 0x00034000013c7983 */ /* 0x000f220000100800 */
[----:B------:R-:W-:-:S02]  /*5240*/  ISETP.GT.AND P6, PT, R6, 0x59, !P6 ;  /* 0x000000590600780c */ /* 0x000fc400077c4270 */
        /* <DEDUP_REMOVED lines=15> */
[----:B------:R-:W-:Y:S01]  /*5340*/  FSEL R194, R71, -INF , !P6 ;  /* 0xff80000047c27808 */ /* 0x000fe20007000000 */
[----:B------:R-:W4:Y:S01]  /*5350*/  LDL R65, [R1+0x358] ;  /* 0x0003580001417983 */ /* 0x000f220000100800 */
[----:B------:R-:W-:-:S03]  /*5360*/  FMNMX.FTZ R9, R191, R4, !PT ;  /* 0x00000004bf097209 */ /* 0x000fc60007810000 */
[----:B------:R-:W1:Y:S01]  /*5370*/  SHFL.BFLY PT, R7, R8, 0x2, 0x1f ;  /* 0x0c401f0008077f89 */ /* 0x000e6200000e0000 */
[----:B------:R-:W-:-:S03]  /*5380*/  FMNMX.FTZ R9, R194, R9, !PT ;  /* 0x00000009c2097209 */ /* 0x000fc60007810000 */
[----:B------:R-:W4:Y:S04]  /*5390*/  LDL R67, [R1+0x35c] ;  /* 0x00035c0001437983 */ /* 0x000f280000100800 */
[----:B------:R-:W-:Y:S04]  /*53a0*/  STL.64 [R1+0x200], R8 ;  /* 0x0002000801007387 */ /* 0x000fe80000100a00 */
[----:B------:R-:W3:Y:S04]  /*53b0*/  LDL R11, [R1+0x204] ;  /* 0x00020400010b7983 */ /* 0x000ee80000100800 */
[----:B------:R-:W4:Y:S04]  /*53c0*/  LDL R64, [R1+0x360] ;  /* 0x0003600001407983 */ /* 0x000f280000100800 */
[----:B------:R-:W4:Y:S01]  /*53d0*/  LDL R69, [R1+0x364] ;  /* 0x0003640001457983 */ /* 0x000f220000100800 */
[----:B-1----:R-:W-:-:S03]  /*53e0*/  FMNMX.FTZ R0, R8, R7, !PT ;  /* 0x0000000708007209 */ /* 0x002fc60007810000 */
[----:B------:R-:W4:Y:S04]  /*53f0*/  LDL R71, [R1+0x368] ;  /* 0x0003680001477983 */ /* 0x000f280000100800 */
[----:B------:R-:W1:Y:S04]  /*5400*/  SHFL.BFLY PT, R7, R0, 0x1, 0x1f ;  /* 0x0c201f0000077f89 */ /* 0x000e6800000e0000 */
[----:B------:R-:W4:Y:S04]  /*5410*/  LDL R73, [R1+0x36c] ;  /* 0x00036c0001497983 */ /* 0x000f280000100800 */
[----:B------:R-:W4:Y:S04]  /*5420*/  LDL R66, [R1+0x370] ;  /* 0x0003700001427983 */ /* 0x000f280000100800 */
[----:B------:R-:W4:Y:S04]  /*5430*/  LDL R75, [R1+0x374] ;  /* 0x00037400014b7983 */ /* 0x000f280000100800 */
[----:B------:R-:W4:Y:S04]  /*5440*/  LDL R77, [R1+0x378] ;  /* 0x00037800014d7983 */ /* 0x000f280000100800 */
[----:B------:R-:W4:Y:S01]  /*5450*/  LDL R79, [R1+0x37c] ;  /* 0x00037c00014f7983 */ /* 0x000f220000100800 */
[----:B-1----:R-:W-:-:S03]  /*5460*/  FMNMX.FTZ R4, R0, R7, !PT ;  /* 0x0000000700047209 */ /* 0x002fc60007810000 */
[----:B------:R-:W4:Y:S04]  /*5470*/  LDL R68, [R1+0x380] ;  /* 0x0003800001447983 */ /* 0x000f280000100800 */
[----:B------:R1:W-:Y:S04]  /*5480*/  STL [R1+0x200], R4 ;  /* 0x0002000401007387 */ /* 0x0003e80000100800 */
[----:B------:R-:W4:Y:S04]  /*5490*/  LDL R74, [R1+0x200] ;  /* 0x00020000014a7983 */ /* 0x000f280000100800 */
[----:B------:R-:W4:Y:S04]  /*54a0*/  LDL.64 R6, [R1+0x88] ;  /* 0x0000880001067983 */ /* 0x000f280000100a00 */
[----:B-1----:R-:W4:Y:S04]  /*54b0*/  LDL R4, [R1+0x260] ;  /* 0x0002600001047983 */ /* 0x002f280000100800 */
[----:B------:R-:W4:Y:S04]  /*54c0*/  LDL R81, [R1+0x384] ;  /* 0x0003840001517983 */ /* 0x000f280000100800 */
        /* <DEDUP_REMOVED lines=42> */
[----:B--2---:R-:W-:Y:S04]  /*5770*/  STL [R1+0x250], R16 ;  /* 0x0002501001007387 */ /* 0x004fe80000100800 */
[----:B---3--:R-:W1:Y:S02]  /*5780*/  SHFL.BFLY PT, R0, R11, 0x2, 0x1f ;  /* 0x0c401f000b007f89 */ /* 0x008e6400000e0000 */
[----:B-1----:R-:W-:-:S05]  /*5790*/  FMNMX.FTZ R0, R0, R11, !PT ;  /* 0x0000000b00007209 */ /* 0x002fca0007810000 */
[----:B------:R-:W1:Y:S04]  /*57a0*/  SHFL.BFLY PT, R11, R0, 0x1, 0x1f ;  /* 0x0c201f00000b7f89 */ /* 0x000e6800000e0000 */
[----:B------:R2:W-:Y:S01]  /*57b0*/  STL [R1+0x230], R10 ;  /* 0x0002300a01007387 */ /* 0x0005e20000100800 */
[----:B----4-:R-:W-:Y:S01]  /*57c0*/  FMUL.FTZ R16, R15, R74 ;  /* 0x0000004a0f107220 */ /* 0x010fe20000410000 */
[----:B------:R-:W-:Y:S02]  /*57d0*/  FSETP.NEU.FTZ.AND P0, PT, R74, -INF , PT ;  /* 0xff8000004a00780b */ /* 0x000fe40003f1d000 */
[----:B-1----:R-:W-:Y:S01]  /*57e0*/  FMNMX.FTZ R0, R0, R11, !PT ;  /* 0x0000000b00007209 */ /* 0x002fe20007810000 */
[----:B------:R-:W-:Y:S01]  /*57f0*/  IMAD R6, R17, 0xc00, R6 ;  /* 0x00000c0011067824 */ /* 0x000fe200078e0206 */
[----:B------:R-:W-:-:S02]  /*5800*/  FSEL R16, R16, RZ, P0 ;  /* 0x000000ff10107208 */ /* 0x000fc40000000000 */
[C---:B------:R-:W-:Y:S01]  /*5810*/  FSETP.NEU.FTZ.AND P0, PT, R0.reuse, -INF , PT ;  /* 0xff8000000000780b */ /* 0x040fe20003f1d000 */
[-C--:B------:R-:W-:Y:S01]  /*5820*/  FMUL.FTZ R17, R0, R15.reuse ;  /* 0x0000000f00117220 */ /* 0x080fe20000410000 */
[----:B------:R1:W-:Y:S04]  /*5830*/  STL [R1+0x240], R14 ;  /* 0x0002400e01007387 */ /* 0x0003e80000100800 */
[----:B------:R-:W-:Y:S01]  /*5840*/  FSEL R17, R17, RZ, P0 ;  /* 0x000000ff11117208 */ /* 0x000fe20000000000 */
[----:B------:R3:W-:Y:S01]  /*5850*/  STL [R1+0x260], R4 ;  /* 0x0002600401007387 */ /* 0x0007e20000100800 */
[-CC-:B------:R-:W-:Y:S01]  /*5860*/  FFMA.FTZ R222, R61, R15.reuse, -R16.reuse ;  /* 0x0000000f3dde7223 */ /* 0x180fe20000010810 */
[-CC-:B------:R-:W-:Y:S01]  /*5870*/  FFMA.FTZ R221, R221, R15.reuse, -R16.reuse ;  /* 0x0000000fdddd7223 */ /* 0x180fe20000010810 */
[-CC-:B------:R-:W-:Y:S01]  /*5880*/  FFMA.FTZ R219, R29, R15.reuse, -R16.reuse ;  /* 0x0000000f1ddb7223 */ /* 0x180fe20000010810 */
[----:B------:R4:W-:Y:S01]  /*5890*/  STL [R1+0x308], R220 ;  /* 0x000308dc01007387 */ /* 0x0009e20000100800 */
[-CC-:B--2---:R-:W-:Y:S01]  /*58a0*/  FFMA.FTZ R10, R53, R15.reuse, -R17.reuse ;  /* 0x0000000f350a7223 */ /* 0x184fe20000010811 */
[-CC-:B------:R-:W-:Y:S01]  /*58b0*/  FFMA.FTZ R11, R49, R15.reuse, -R17.reuse ;  /* 0x0000000f310b7223 */ /* 0x180fe20000010811 */
[-CC-:B-1----:R-:W-:Y:S01]  /*58c0*/  FFMA.FTZ R14, R45, R15.reuse, -R17.reuse ;  /* 0x0000000f2d0e7223 */ /* 0x182fe20000010811 */
[-C--:B---3--:R-:W-:Y:S01]  /*58d0*/  FFMA.FTZ R4, R83, R15.reuse, -R17 ;  /* 0x0000000f53047223 */ /* 0x088fe20000010811 */
[----:B----4-:R-:W-:Y:S01]  /*58e0*/  FFMA.FTZ R220, R25, R15, -R16 ;  /* 0x0000000f19dc7223 */ /* 0x010fe20000010810 */
[----:B------:R-:W-:Y:S08]  /*58f0*/  MUFU.EX2 R222, R222 ;  /* 0x000000de00de7308 */ /* 0x000ff00000000800 */
[----:B------:R-:W-:Y:S08]  /*5900*/  MUFU.EX2 R221, R221 ;  /* 0x000000dd00dd7308 */ /* 0x000ff00000000800 */
[----:B------:R-:W-:Y:S08]  /*5910*/  MUFU.EX2 R220, R220 ;  /* 0x000000dc00dc7308 */ /* 0x000ff00000000800 */
[----:B------:R-:W-:Y:S08]  /*5920*/  MUFU.EX2 R219, R219 ;  /* 0x000000db00db7308 */ /* 0x000ff00000000800 */
[----:B------:R-:W-:Y:S08]  /*5930*/  MUFU.EX2 R4, R4 ;  /* 0x0000000400047308 */ /* 0x000ff00000000800 */
[----:B------:R-:W1:Y:S08]  /*5940*/  MUFU.EX2 R10, R10 ;  /* 0x0000000a000a7308 */ /* 0x000e700000000800 */
[----:B------:R-:W-:Y:S08]  /*5950*/  MUFU.EX2 R11, R11 ;  /* 0x0000000b000b7308 */ /* 0x000ff00000000800 */
[----:B------:R-:W2:Y:S01]  /*5960*/  MUFU.EX2 R14, R14 ;  /* 0x0000000e000e7308 */ /* 0x000ea20000000800 */
[----:B------:R-:W-:-:S02]  /*5970*/  R2UR UR6, R6 ;  /* 0x00000000060672ca */ /* 0x000fc400000e0000 */
[----:B------:R-:W-:Y:S01]  /*5980*/  R2UR UR7, R7 ;  /* 0x00000000070772ca */ /* 0x000fe200000e0000 */
[----:B------:R3:W-:Y:S01]  /*5990*/  STL [R1+0x2fc], R152 ;  /* 0x0002fc9801007387 */ /* 0x0007e20000100800 */
[----:B-1----:R-:W-:-:S03]  /*59a0*/  F2FP.F16.F32.PACK_AB R153, R10, R4 ;  /* 0x000000040a99723e */ /* 0x002fc600000000ff */
[----:B------:R1:W-:Y:S01]  /*59b0*/  STL [R1+0x304], R154 ;  /* 0x0003049a01007387 */ /* 0x0003e20000100800 */
[----:B---3--:R-:W-:Y:S02]  /*59c0*/  F2FP.F16.F32.PACK_AB R152, R221, R222 ;  /* 0x000000dedd98723e */ /* 0x008fe400000000ff */
[----:B--2---:R-:W-:Y:S02]  /*59d0*/  F2FP.F16.F32.PACK_AB R155, R14, R11 ;  /* 0x0000000b0e9b723e */ /* 0x004fe400000000ff */
[----:B-1----:R-:W-:Y:S01]  /*59e0*/  F2FP.F16.F32.PACK_AB R154, R219, R220 ;  /* 0x000000dcdb9a723e */ /* 0x002fe200000000ff */
[----:B------:R-:W-:Y:S04]  /*59f0*/  STL [R1+0x234], R76 ;  /* 0x0002344c01007387 */ /* 0x000fe80000100800 */
        /* <DEDUP_REMOVED lines=90> */
[----:B------:R1:W-:Y:S01]  /*5fa0*/  STL [R1+0x3b8], R32 ;  /* 0x0003b82001007387 */ /* 0x0003e20000100800 */
[----:B------:R2:W-:Y:S06]  /*5fb0*/  BAR.SYNC.DEFER_BLOCKING R225, 0x100 ;  /* 0x000400e10000751d */ /* 0x0005ec0000010000 */
[----:B-1----:R-:W-:-:S06]  /*5fc0*/  WARPGROUP.ARRIVE ;  /* 0x00000000000079c5 */ /* 0x002fcc0000000000 */
[----:B------:R-:W-:Y:S01]  /*5fd0*/  HGMMA.64x256x16.F32 R24, R152, gdesc[UR4].tnspB, RZ, !UPT, gsb0 ;  /* 0x43e0000498187df0 */ /* 0x000fe2000c0008ff */
[----:B------:R1:W-:Y:S01]  /*5fe0*/  STL [R1+0x3bc], R196 ;  /* 0x0003bcc401007387 */ /* 0x0003e20000100800 */
[-CC-:B------:R-:W-:Y:S01]  /*5ff0*/  FFMA.FTZ R20, R20, R15.reuse, -R16.reuse ;  /* 0x0000000f14147223 */ /* 0x180fe20000010810 */
[-CC-:B------:R-:W-:Y:S02]  /*6000*/  FFMA.FTZ R21, R21, R15.reuse, -R16.reuse ;  /* 0x0000000f15157223 */ /* 0x180fe40000010810 */
[----:B------:R3:W-:Y:S01]  /*6010*/  STL [R1+0x3c4], R199 ;  /* 0x0003c4c701007387 */ /* 0x0007e20000100800 */
[-CC-:B------:R-:W-:Y:S01]  /*6020*/  FFMA.FTZ R158, R158, R15.reuse, -R17.reuse ;  /* 0x0000000f9e9e7223 */ /* 0x180fe20000010811 */
[-CC-:B------:R-:W-:Y:S01]  /*6030*/  FFMA.FTZ R159, R159, R15.reuse, -R17.reuse ;  /* 0x0000000f9f9f7223 */ /* 0x180fe20000010811 */
[-CC-:B-1----:R-:W-:Y:S01]  /*6040*/  FFMA.FTZ R196, R156, R15.reuse, -R16.reuse ;  /* 0x0000000f9cc47223 */ /* 0x182fe20000010810 */
[-CC-:B------:R-:W-:Y:S01]  /*6050*/  FFMA.FTZ R156, R198, R15.reuse, -R17.reuse ;  /* 0x0000000fc69c7223 */ /* 0x180fe20000010811 */
[-C--:B---3--:R-:W-:Y:S01]  /*6060*/  FFMA.FTZ R199, R157, R15.reuse, -R16 ;  /* 0x0000000f9dc77223 */ /* 0x088fe20000010810 */
[----:B------:R-:W-:Y:S01]  /*6070*/  FFMA.FTZ R157, R197, R15, -R17 ;  /* 0x0000000fc59d7223 */ /* 0x000fe20000010811 */
[----:B------:R-:W-:Y:S08]  /*6080*/  MUFU.EX2 R20, R20 ;  /* 0x0000001400147308 */ /* 0x000ff00000000800 */
[----:B------:R-:W1:Y:S08]  /*6090*/  MUFU.EX2 R21, R21 ;  /* 0x0000001500157308 */ /* 0x000e700000000800 */
[----:B------:R-:W-:Y:S08]  /*60a0*/  MUFU.EX2 R196, R196 ;  /* 0x000000c400c47308 */ /* 0x000ff00000000800 */
[----:B------:R-:W3:Y:S08]  /*60b0*/  MUFU.EX2 R199, R199 ;  /* 0x000000c700c77308 */ /* 0x000ef00000000800 */
[----:B------:R-:W-:Y:S08]  /*60c0*/  MUFU.EX2 R156, R156 ;  /* 0x0000009c009c7308 */ /* 0x000ff00000000800 */
[----:B------:R-:W4:Y:S08]  /*60d0*/  MUFU.EX2 R157, R157 ;  /* 0x0000009d009d7308 */ /* 0x000f300000000800 */
[----:B------:R-:W-:Y:S08]  /*60e0*/  MUFU.EX2 R158, R158 ;  /* 0x0000009e009e7308 */ /* 0x000ff00000000800 */
[----:B------:R-:W0:Y:S01]  /*60f0*/  MUFU.EX2 R159, R159 ;  /* 0x0000009f009f7308 */ /* 0x000e220000000800 */
[----:B------:R2:W-:Y:S04]  /*6100*/  STL [R1+0x408], R8 ;  /* 0x0004080801007387 */ /* 0x0005e80000100800 */
[----:B------:R1:W-:Y:S01]  /*6110*/  STL [R1+0x420], R9 ;  /* 0x0004200901007387 */ /* 0x0003e20000100800 */
[----:B--2---:R-:W-:-:S02]  /*6120*/  VIADD R8, R6, 0x80 ;  /* 0x0000008006087836 */ /* 0x004fc40000000000 */
[----:B-1----:R-:W-:-:S03]  /*6130*/  IMAD.MOV.U32 R9, RZ, RZ, R7 ;  /* 0x000000ffff097224 */ /* 0x002fc600078e0007 */
[----:B------:R-:W-:Y:S02]  /*6140*/  R2UR UR6, R8 ;  /* 0x00000000080672ca */ /* 0x000fe400000e0000 */
[----:B------:R-:W-:Y:S01]  /*6150*/  R2UR UR7, R9 ;  /* 0x00000000090772ca */ /* 0x000fe200000e0000 */
        /* <DEDUP_REMOVED lines=24> */
[----:B------:R-:W-:Y:S01]  /*62e0*/  STL [R1+0x42c], R163 ;  /* 0x00042ca301007387 */ /* 0x000fe20000100800 */
[----:B------:R-:W-:-:S02]  /*62f0*/  WARPGROUP.DEPBAR.LE gsb0, 0x0 ;  /* 0x00008000000079c5 */ /* 0x000fc40000010000 */
[----:B------:R-:W-:Y:S02]  /*6300*/  F2FP.F16.F32.PACK_AB R152, R21, R20 ;  /* 0x000000141598723e */ /* 0x000fe400000000ff */
[----:B---3--:R-:W-:Y:S02]  /*6310*/  F2FP.F16.F32.PACK_AB R154, R199, R196 ;  /* 0x000000c4c79a723e */ /* 0x008fe400000000ff */
[----:B----4-:R-:W-:Y:S02]  /*6320*/  F2FP.F16.F32.PACK_AB R153, R157, R156 ;  /* 0x0000009c9d99723e */ /* 0x010fe400000000ff */
[----:B0-----:R-:W-:Y:S01]  /*6330*/  F2FP.F16.F32.PACK_AB R155, R159, R158 ;  /* 0x0000009e9f9b723e */ /* 0x001fe200000000ff */
[----:B------:R-:W-:Y:S04]  /*6340*/  STL.128 [R1+0x230], R24 ;  /* 0x0002301801007387 */ /* 0x000fe80000100c00 */
        /* <DEDUP_REMOVED lines=30> */
[----:B------:R0:W-:Y:S02]  /*6530*/  STL.128 [R1+0x420], R148 ;  /* 0x0004209401007387 */ /* 0x0001e40000100c00 */
[----:B0-----:R-:W-:-:S06]  /*6540*/  WARPGROUP.ARRIVE ;  /* 0x00000000000079c5 */ /* 0x001fcc0000000000 */
[----:B------:R-:W-:Y:S01]  /*6550*/  HGMMA.64x256x16.F32 R24, R152, gdesc[UR4].tnspB, R24, gsb0 ;  /* 0x43e0000498187df0 */ /* 0x000fe20008000818 */
[-CC-:B------:R-:W-:Y:S01]  /*6560*/  FFMA.FTZ R163, R169, R15.reuse, -R16.reuse ;  /* 0x0000000fa9a37223 */ /* 0x180fe20000010810 */
[-CC-:B------:R-:W-:Y:S01]  /*6570*/  FFMA.FTZ R162, R172, R15.reuse, -R16.reuse ;  /* 0x0000000faca27223 */ /* 0x180fe20000010810 */
[-CC-:B------:R-:W-:Y:S01]  /*6580*/  FFMA.FTZ R169, R178, R15.reuse, -R16.reuse ;  /* 0x0000000fb2a97223 */ /* 0x180fe20000010810 */
[-C--:B------:R-:W-:Y:S01]  /*6590*/  FFMA.FTZ R160, R166, R15.reuse, -R16 ;  /* 0x0000000fa6a07223 */ /* 0x080fe20000010810 */
[-CC-:B------:R-:W-:Y:S01]  /*65a0*/  FFMA.FTZ R172, R184, R15.reuse, -R17.reuse ;  /* 0x0000000fb8ac7223 */ /* 0x180fe20000010811 */
[-CC-:B------:R-:W-:Y:S01]  /*65b0*/  FFMA.FTZ R197, R188, R15.reuse, -R17.reuse ;  /* 0x0000000fbcc57223 */ /* 0x180fe20000010811 */
[-CC-:B------:R-:W-:Y:S01]  /*65c0*/  FFMA.FTZ R178, R192, R15.reuse, -R17.reuse ;  /* 0x0000000fc0b27223 */ /* 0x180fe20000010811 */
[----:B------:R-:W-:Y:S01]  /*65d0*/  FFMA.FTZ R195, R195, R15, -R17 ;  /* 0x0000000fc3c37223 */ /* 0x000fe20000010811 */
[----:B------:R-:W-:Y:S08]  /*65e0*/  MUFU.EX2 R163, R163 ;  /* 0x000000a300a37308 */ /* 0x000ff00000000800 */
[----:B------:R-:W0:Y:S08]  /*65f0*/  MUFU.EX2 R160, R160 ;  /* 0x000000a000a07308 */ /* 0x000e300000000800 */
[----:B------:R-:W-:Y:S08]  /*6600*/  MUFU.EX2 R162, R162 ;  /* 0x000000a200a27308 */ /* 0x000ff00000000800 */
[----:B------:R-:W1:Y:S08]  /*6610*/  MUFU.EX2 R169, R169 ;  /* 0x000000a900a97308 */ /* 0x000e700000000800 */
[----:B------:R-:W-:Y:S08]  /*6620*/  MUFU.EX2 R172, R172 ;  /* 0x000000ac00ac7308 */ /* 0x000ff00000000800 */
[----:B------:R-:W2:Y:S08]  /*6630*/  MUFU.EX2 R197, R197 ;  /* 0x000000c500c57308 */ /* 0x000eb00000000800 */
[----:B------:R-:W-:Y:S08]  /*6640*/  MUFU.EX2 R178, R178 ;  /* 0x000000b200b27308 */ /* 0x000ff00000000800 */
[----:B------:R-:W3:Y:S01]  /*6650*/  MUFU.EX2 R195, R195 ;  /* 0x000000c300c37308 */ /* 0x000ee20000000800 */
[----:B------:R-:W-:-:S02]  /*6660*/  VIADD R8, R6, 0x100 ;  /* 0x0000010006087836 */ /* 0x000fc40000000000 */
[----:B------:R-:W-:-:S03]  /*6670*/  IMAD.MOV.U32 R9, RZ, RZ, R7 ;  /* 0x000000ffff097224 */ /* 0x000fc600078e0007 */
[----:B------:R-:W-:Y:S02]  /*6680*/  R2UR UR6, R8 ;  /* 0x00000000080672ca */ /* 0x000fe400000e0000 */
[----:B------:R-:W-:Y:S01]  /*6690*/  R2UR UR7, R9 ;  /* 0x00000000090772ca */ /* 0x000fe200000e0000 */
[-CC-:B------:R-:W-:Y:S01]  /*66a0*/  FFMA.FTZ R166, R168, R15.reuse, -R16.reuse ;  /* 0x0000000fa8a67223 */ /* 0x180fe20000010810 */
[-CC-:B------:R-:W-:Y:S01]  /*66b0*/  FFMA.FTZ R168, R173, R15.reuse, -R16.reuse ;  /* 0x0000000fada87223 */ /* 0x180fe20000010810 */
[-CC-:B------:R-:W-:Y:S01]  /*66c0*/  FFMA.FTZ R184, R185, R15.reuse, -R17.reuse ;  /* 0x0000000fb9b87223 */ /* 0x180fe20000010811 */
[-CC-:B------:R-:W-:Y:S01]  /*66d0*/  FFMA.FTZ R165, R165, R15.reuse, -R16.reuse ;  /* 0x0000000fa5a57223 */ /* 0x180fe20000010810 */
[-C--:B------:R-:W-:Y:S01]  /*66e0*/  FFMA.FTZ R173, R177, R15.reuse, -R16 ;  /* 0x0000000fb1ad7223 */ /* 0x080fe20000010810 */
[-CC-:B------:R-:W-:Y:S01]  /*66f0*/  FFMA.FTZ R180, R180, R15.reuse, -R17.reuse ;  /* 0x0000000fb4b47223 */ /* 0x180fe20000010811 */
[-CC-:B------:R-:W-:Y:S01]  /*6700*/  FFMA.FTZ R201, R181, R15.reuse, -R17.reuse ;  /* 0x0000000fb5c97223 */ /* 0x180fe20000010811 */
[----:B------:R-:W-:Y:S01]  /*6710*/  FFMA.FTZ R185, R189, R15, -R17 ;  /* 0x0000000fbdb97223 */ /* 0x000fe20000010811 */
[----:B------:R-:W-:Y:S08]  /*6720*/  MUFU.EX2 R166, R166 ;  /* 0x000000a600a67308 */ /* 0x000ff00000000800 */
[----:B------:R-:W4:Y:S08]  /*6730*/  MUFU.EX2 R165, R165 ;  /* 0x000000a500a57308 */ /* 0x000f300000000800 */
[----:B------:R-:W-:Y:S08]  /*6740*/  MUFU.EX2 R168, R168 ;  /* 0x000000a800a87308 */ /* 0x000ff00000000800 */
[----:B------:R-:W4:Y:S01]  /*6750*/  MUFU.EX2 R173, R173 ;  /* 0x000000ad00ad7308 */ /* 0x000f220000000800 */
[----:B------:R-:W-:-:S02]  /*6760*/  WARPGROUP.DEPBAR.LE gsb0, 0x0 ;  /* 0x00008000000079c5 */ /* 0x000fc40000010000 */
[----:B0-----:R-:W-:Y:S02]  /*6770*/  F2FP.F16.F32.PACK_AB R152, R163, R160 ;  /* 0x000000a0a398723e */ /* 0x001fe400000000ff */
[----:B-1----:R-:W-:Y:S02]  /*6780*/  F2FP.F16.F32.PACK_AB R154, R169, R162 ;  /* 0x000000a2a99a723e */ /* 0x002fe400000000ff */
[----:B--2---:R-:W-:Y:S02]  /*6790*/  F2FP.F16.F32.PACK_AB R153, R197, R172 ;  /* 0x000000acc599723e */ /* 0x004fe400000000ff */
[----:B---3--:R-:W-:Y:S01]  /*67a0*/  F2FP.F16.F32.PACK_AB R155, R195, R178 ;  /* 0x000000b2c39b723e */ /* 0x008fe200000000ff */
        /* <DEDUP_REMOVED lines=34> */
[----:B------:R-:W-:Y:S08]  /*69d0*/  MUFU.EX2 R180, R180 ;  /* 0x000000b400b47308 */ /* 0x000ff00000000800 */
[----:B------:R-:W0:Y:S08]  /*69e0*/  MUFU.EX2 R201, R201 ;  /* 0x000000c900c97308 */ /* 0x000e300000000800 */
[----:B------:R-:W-:Y:S08]  /*69f0*/  MUFU.EX2 R184, R184 ;  /* 0x000000b800b87308 */ /* 0x000ff00000000800 */
[----:B------:R-:W1:Y:S01]  /*6a00*/  MUFU.EX2 R185, R185 ;  /* 0x000000b900b97308 */ /* 0x000e620000000800 */
[----:B------:R-:W-:-:S02]  /*6a10*/  VIADD R8, R6, 0x180 ;  /* 0x0000018006087836 */ /* 0x000fc40000000000 */
[----:B------:R-:W-:-:S03]  /*6a20*/  IMAD.MOV.U32 R9, RZ, RZ, R7 ;  /* 0x000000ffff097224 */ /* 0x000fc600078e0007 */
[----:B------:R-:W-:Y:S02]  /*6a30*/  R2UR UR6, R8 ;  /* 0x00000000080672ca */ /* 0x000fe400000e0000 */
[----:B------:R-:W-:Y:S01]  /*6a40*/  R2UR UR7, R9 ;  /* 0x00000000090772ca */ /* 0x000fe200000e0000 */
        /* <DEDUP_REMOVED lines=9> */
[----:B------:R-:W2:Y:S08]  /*6ae0*/  MUFU.EX2 R164, R164 ;  /* 0x000000a400a47308 */ /* 0x000eb00000000800 */
[----:B------:R-:W-:Y:S08]  /*6af0*/  MUFU.EX2 R170, R170 ;  /* 0x000000aa00aa7308 */ /* 0x000ff00000000800 */
[----:B------:R-:W3:Y:S08]  /*6b00*/  MUFU.EX2 R181, R181 ;  /* 0x000000b500b57308 */ /* 0x000ef00000000800 */
[----:B------:R-:W-:Y:S08]  /*6b10*/  MUFU.EX2 R174, R174 ;  /* 0x000000ae00ae7308 */ /* 0x000ff00000000800 */
[----:B------:R-:W3:Y:S08]  /*6b20*/  MUFU.EX2 R189, R189 ;  /* 0x000000bd00bd7308 */ /* 0x000ef00000000800 */
[----:B------:R-:W-:Y:S08]  /*6b30*/  MUFU.EX2 R176, R176 ;  /* 0x000000b000b07308 */ /* 0x000ff00000000800 */
[----:B------:R-:W3:Y:S01]  /*6b40*/  MUFU.EX2 R193, R193 ;  /* 0x000000c100c17308 */ /* 0x000ee20000000800 */
[----:B------:R-:W-:-:S02]  /*6b50*/  VIADD R8, R6, 0x200 ;  /* 0x0000020006087836 */ /* 0x000fc40000000000 */
[----:B------:R-:W-:Y:S01]  /*6b60*/  IMAD.MOV.U32 R9, RZ, RZ, R7 ;  /* 0x000000ffff097224 */ /* 0x000fe200078e0007 */
[----:B------:R-:W-:Y:S02]  /*6b70*/  WARPGROUP.DEPBAR.LE gsb0, 0x0 ;  /* 0x00008000000079c5 */ /* 0x000fe40000010000 */
[----:B----4-:R-:W-:Y:S02]  /*6b80*/  F2FP.F16.F32.PACK_AB R152, R166, R165 ;  /* 0x000000a5a698723e */ /* 0x010fe400000000ff */
[----:B------:R-:W-:Y:S02]  /*6b90*/  F2FP.F16.F32.PACK_AB R154, R173, R168 ;  /* 0x000000a8ad9a723e */ /* 0x000fe400000000ff */
[----:B0-----:R-:W-:Y:S02]  /*6ba0*/  F2FP.F16.F32.PACK_AB R153, R201, R180 ;  /* 0x000000b4c999723e */ /* 0x001fe400000000ff */
[----:B-1----:R-:W-:Y:S01]  /*6bb0*/  F2FP.F16.F32.PACK_AB R155, R185, R184 ;  /* 0x000000b8b99b723e */ /* 0x002fe200000000ff */
        /* <DEDUP_REMOVED lines=49> */
[----:B------:R-:W4:Y:S08]  /*6ed0*/  MUFU.EX2 R182, R182 ;  /* 0x000000b600b67308 */ /* 0x000f300000000800 */
[----:B------:R-:W-:Y:S08]  /*6ee0*/  MUFU.EX2 R175, R175 ;  /* 0x000000af00af7308 */ /* 0x000ff00000000800 */
[----:B------:R-:W4:Y:S01]  /*6ef0*/  MUFU.EX2 R186, R186 ;  /* 0x000000ba00ba7308 */ /* 0x000f220000000800 */
[----:B------:R-:W-:Y:S01]  /*6f00*/  VIADD R6, R6, 0x280 ;  /* 0x0000028006067836 */ /* 0x000fe20000000000 */
[----:B------:R-:W-:-:S02]  /*6f10*/  WARPGROUP.DEPBAR.LE gsb0, 0x0 ;  /* 0x00008000000079c5 */ /* 0x000fc40000010000 */
[----:B--2---:R-:W-:Y:S02]  /*6f20*/  F2FP.F16.F32.PACK_AB R152, R177, R164 ;  /* 0x000000a4b198723e */ /* 0x004fe400000000ff */
[----:B---3--:R-:W-:Y:S02]  /*6f30*/  F2FP.F16.F32.PACK_AB R154, R181, R170 ;  /* 0x000000aab59a723e */ /* 0x008fe400000000ff */
[----:B------:R-:W-:Y:S02]  /*6f40*/  F2FP.F16.F32.PACK_AB R153, R189, R174 ;  /* 0x000000aebd99723e */ /* 0x000fe400000000ff */
[----:B------:R-:W-:Y:S01]  /*6f50*/  F2FP.F16.F32.PACK_AB R155, R193, R176 ;  /* 0x000000b0c19b723e */ /* 0x000fe200000000ff */
        /* <DEDUP_REMOVED lines=32> */
[----:B--2---:R-:W-:-:S06]  /*7160*/  WARPGROUP.ARRIVE ;  /* 0x00000000000079c5 */ /* 0x004fcc0000000000 */
[----:B------:R-:W-:Y:S01]  /*7170*/  HGMMA.64x256x16.F32 R24, R152, gdesc[UR4].tnspB, R24, gsb0 ;  /* 0x43e0000498187df0 */ /* 0x000fe20008000818 */
[----:B------:R-:W-:Y:S02]  /*7180*/  R2UR UR6, R6 ;  /* 0x00000000060672ca */ /* 0x000fe400000e0000 */
[----:B------:R-:W-:Y:S01]  /*7190*/  R2UR UR7, R7 ;  /* 0x00000000070772ca */ /* 0x000fe200000e0000 */
[----:B------:R2:W5:Y:S04]  /*71a0*/  LDL R6, [R1+0x1f0] ;  /* 0x0001f00001067983 */ /* 0x0005680000100800 */
[----:B------:R-:W3:Y:S01]  /*71b0*/  LDL R7, [R1+0x28] ;  /* 0x0000280001077983 */ /* 0x000ee20000100800 */
[----:B------:R-:W-:Y:S02]  /*71c0*/  WARPGROUP.DEPBAR.LE gsb0, 0x0 ;  /* 0x00008000000079c5 */ /* 0x000fe40000010000 */
[----:B0-----:R-:W-:-:S02]  /*71d0*/  F2FP.F16.F32.PACK_AB R152, R9, R8 ;  /* 0x000000080998723e */ /* 0x001fc400000000ff */
[----:B-1----:R-:W-:Y:S02]  /*71e0*/  F2FP.F16.F32.PACK_AB R154, R16, R167 ;  /* 0x000000a7109a723e */ /* 0x002fe400000000ff */
[----:B----4-:R-:W-:Y:S02]  /*71f0*/  F2FP.F16.F32.PACK_AB R153, R182, R171 ;  /* 0x000000abb699723e */ /* 0x010fe400000000ff */
        /* <DEDUP_REMOVED lines=35> */
[----:B------:R-:W-:Y:S01]  /*7430*/  FADD.FTZ R221, R222, R221 ;  /* 0x000000dddedd7221 */ /* 0x000fe20000010000 */
[----:B------:R-:W-:-:S03]  /*7440*/  FADD.FTZ R4, R4, R10 ;  /* 0x0000000a04047221 */ /* 0x000fc60000010000 */
        /* <DEDUP_REMOVED lines=13> */
[----:B------:R-:W-:Y:S01]  /*7520*/  FADD.FTZ R172, R172, R159 ;  /* 0x0000009facac7221 */ /* 0x000fe20000010000 */
[----:B------:R-:W-:Y:S02]  /*7530*/  WARPGROUP.DEPBAR.LE gsb0, 0x0 ;  /* 0x00008000000079c5 */ /* 0x000fe40000010000 */
        /* <DEDUP_REMOVED lines=21> */
[----:B------:R0:W-:Y:S04]  /*7690*/  STL.128 [R1+0x380], R108 ;  /* 0x0003806c01007387 */ /* 0x0001e80000100c00 */
        /* <DEDUP_REMOVED lines=10> */
[----:B------:R-:W4:Y:S04]  /*7740*/  LDL R153, [R1+0x230] ;  /* 0x0002300001997983 */ /* 0x000f280000100800 */
[----:B0-----:R-:W2:Y:S04]  /*7750*/  LDL R111, [R1+0x234] ;  /* 0x00023400016f7983 */ /* 0x001ea80000100800 */
[----:B------:R-:W2:Y:S04]  /*7760*/  LDL R109, [R1+0x238] ;  /* 0x00023800016d7983 */ /* 0x000ea80000100800 */
        /* <DEDUP_REMOVED lines=61> */
[----:B-1----:R-:W2:Y:S04]  /*7b40*/  LDL R150, [R1+0x330] ;  /* 0x0003300001967983 */ /* 0x002ea80000100800 */
        /* <DEDUP_REMOVED lines=91> */
[----:B------:R0:W-:Y:S02]  /*8100*/  STL [R1+0x68], RZ ;  /* 0x000068ff01007387 */ /* 0x0001e40000100800 */
[----:B------:R-:W-:Y:S01]  /*8110*/  FADD.FTZ R16, R16, R167 ;  /* 0x000000a710107221 */ /* 0x000fe20000010000 */
[----:B------:R-:W-:Y:S01]  /*8120*/  FADD.FTZ R17, R186, R17 ;  /* 0x00000011ba117221 */ /* 0x000fe20000010000 */
[----:B------:R0:W-:Y:S04]  /*8130*/  STL [R1+0x68], R223 ;  /* 0x000068df01007387 */ /* 0x0001e80000100800 */
[----:B------:R0:W-:Y:S04]  /*8140*/  STL [R1+0x68], R223 ;  /* 0x000068df01007387 */ /* 0x0001e80000100800 */
[----:B------:R0:W-:Y:S01]  /*8150*/  STL [R1+0x68], R223 ;  /* 0x000068df01007387 */ /* 0x0001e20000100800 */
[----:B---3--:R-:W-:-:S03]  /*8160*/  LOP3.LUT R7, R7, 0x1, RZ, 0xfc, !PT ;  /* 0x0000000107077812 */ /* 0x008fc600078efcff */
[----:B------:R0:W-:Y:S04]  /*8170*/  STL [R1+0x68], R223 ;  /* 0x000068df01007387 */ /* 0x0001e80000100800 */
[----:B------:R0:W-:Y:S04]  /*8180*/  STL [R1+0x68], R223 ;  /* 0x000068df01007387 */ /* 0x0001e80000100800 */
[----:B------:R0:W-:Y:S04]  /*8190*/  STL [R1+0x68], R223 ;  /* 0x000068df01007387 */ /* 0x0001e80000100800 */
[----:B------:R0:W-:Y:S04]  /*81a0*/  STL [R1+0x204], R0 ;  /* 0x0002040001007387 */ /* 0x0001e80000100800 */
[----:B------:R0:W-:Y:S04]  /*81b0*/  STL.64 [R1+0x210], R16 ;  /* 0x0002101001007387 */ /* 0x0001e80000100a00 */
[----:B----4-:R0:W-:Y:S04]  /*81c0*/  STL [R1+0x230], R153 ;  /* 0x0002309901007387 */ /* 0x0101e80000100800 */
[----:B--2---:R0:W-:Y:S04]  /*81d0*/  STL [R1+0x234], R111 ;  /* 0x0002346f01007387 */ /* 0x0041e80000100800 */
[----:B------:R0:W-:Y:S04]  /*81e0*/  STL [R1+0x238], R109 ;  /* 0x0002386d01007387 */ /* 0x0001e80000100800 */
        /* <DEDUP_REMOVED lines=124> */
[----:B------:R0:W-:Y:S01]  /*89b0*/  STL [R1+0x42c], R24 ;  /* 0x00042c1801007387 */ /* 0x0001e20000100800 */
[----:B------:R-:W-:Y:S01]  /*89c0*/  ISETP.NE.AND P0, PT, R7, 0x3, PT ;  /* 0x000000030700780c */ /* 0x000fe20003f05270 */
[----:B------:R-:W-:-:S12]  /*89d0*/  BSSY B0, `(.L_x_2223) ;  /* 0x0000003000007945 */ /* 0x000fd80003800000 */
[----:B0-----:R-:W-:Y:S05]  /*89e0*/  @!P0 BRA `(.L_x_2224) ;  /* 0x0000000000048947 */ /* 0x001fea0003800000 */
[----:B------:R-:W-:Y:S01]  /*89f0*/  BPT.TRAP 0x1 ;  /* 0x000000040000795c */ /* 0x000fe20000300000 */
.L_x_2224:
[----:B------:R-:W-:Y:S05]  /*8a00*/  BSYNC B0 ;  /* 0x0000000000007941 */ /* 0x000fea0003800000 */
.L_x_2223:
[----:B------:R-:W2:Y:S01]  /*8a10*/  LDL.64 R8, [R1+0x48] ;  /* 0x0000480001087983 */ /* 0x000ea20000100a00 */
[----:B------:R-:W-:Y:S02]  /*8a20*/  UISETP.NE.AND UP1, UPT, UR39, URZ, UPT ;  /* 0x0000003f2700728c */ /* 0x000fe4000bf25270 */
[----:B------:R-:W-:Y:S01]  /*8a30*/  UISETP.NE.AND UP0, UPT, UR41, URZ, UPT ;  /* 0x0000003f2900728c */ /* 0x000fe2000bf05270 */
[----:B------:R-:W3:Y:S01]  /*8a40*/  LDL R0, [R1+0x34] ;  /* 0x0000340001007983 */ /* 0x000ee20000100800 */
[----:B--2---:R-:W-:-:S05]  /*8a50*/  MOV R7, R8 ;  /* 0x0000000800077202 */ /* 0x004fca0000000f00 */
[----:B-----5:R-:W-:-:S05]  /*8a60*/  IMAD R7, R6, 0x8, R7 ;  /* 0x0000000806077824 */ /* 0x020fca00078e0207 */
[----:B---3--:R-:W-:-:S04]  /*8a70*/  PRMT R0, R0, 0x654, R7 ;  /* 0x0000065400007816 */ /* 0x008fc80000000007 */
[----:B------:R0:W-:Y:S02]  /*8a80*/  SYNCS.ARRIVE.TRANS64.RED.A1T0 RZ, [R0+URZ], RZ ;  /* 0x000000ff00ff79a7 */ /* 0x0001e4000810043f */
[----:B0-----:R-:W2:Y:S01]  /*8a90*/  LDL R0, [R1+0x50] ;  /* 0x0000500001007983 */ /* 0x001ea20000100800 */
[----:B------:R-:W-:Y:S02]  /*8aa0*/  PLOP3.LUT P0, PT, PT, PT, UP1, 0x80, 0x0 ;  /* 0x000000000000781c */ /* 0x000fe40003f0f018 */
[----:B------:R-:W-:Y:S01]  /*8ab0*/  PLOP3.LUT P1, PT, PT, PT, UP1, 0x80, 0x0 ;  /* 0x000000000000781c */ /* 0x000fe20003f2f018 */
[----:B------:R-:W-:-:S06]  /*8ac0*/  UIADD3 UR44, UR44, -0x2, URZ ;  /* 0xfffffffe2c2c7890 */ /* 0x000fcc000fffe03f */
[----:B------:R-:W-:Y:S02]  /*8ad0*/  IMAD.U32 R10, RZ, RZ, UR44 ;  /* 0x0000002cff0a7e24 */ /* 0x000fe4000f8e00ff */
[----:B--2---:R-:W-:-:S04]  /*8ae0*/  IMAD.SHL.U32 R0, R0, 0x80, RZ ;  /* 0x0000008000007824 */ /* 0x004fc800078e00ff */
[----:B------:R-:W-:Y:S01]  /*8af0*/  @P0 IMAD.HI.U32 R5, R0, R5, RZ ;  /* 0x0000000500050227 */ /* 0x000fe200078e00ff */
[----:B------:R-:W-:-:S03]  /*8b00*/  PLOP3.LUT P0, PT, PT, PT, UP0, 0x40, 0x0 ;  /* 0x000000000000781c */ /* 0x000fc60003f0e808 */
[----:B------:R-:W-:Y:S01]  /*8b10*/  IMAD.MOV.U32 R4, RZ, RZ, R0 ;  /* 0x000000ffff047224 */ /* 0x000fe200078e0000 */
[----:B------:R-:W-:-:S05]  /*8b20*/  @P1 SHF.R.U32.HI R4, RZ, R226, R5 ;  /* 0x000000e2ff041219 */ /* 0x000fca0000011605 */
[----:B------:R-:W-:-:S04]  /*8b30*/  VIADD R5, R4, UR43 ;  /* 0x0000002b04057c36 */ /* 0x000fc80008000000 */
[----:B------:R-:W-:Y:S01]  /*8b40*/  IMAD.IADD R2, R5, 0x1, R2 ;  /* 0x0000000105027824 */ /* 0x000fe200078e0202 */
[----:B------:R-:W-:Y:S06]  /*8b50*/  @P0 BRA `(.L_x_2225) ;  /* 0x0000000000400947 */ /* 0x000fec0003800000 */
[C---:B------:R-:W-:Y:S01]  /*8b60*/  ISETP.GT.AND P0, PT, R5.reuse, RZ, PT ;  /* 0x000000ff0500720c */ /* 0x040fe20003f04270 */
[----:B------:R-:W-:Y:S01]  /*8b70*/  BSSY B0, `(.L_x_2226) ;  /* 0x000000c000007945 */ /* 0x000fe20003800000 */
[----:B------:R-:W-:-:S11]  /*8b80*/  VIADD R4, R5, 0xffffffff ;  /* 0xffffffff05047836 */ /* 0x000fd60000000000 */
[----:B------:R-:W-:Y:S05]  /*8b90*/  @P0 BRA `(.L_x_2227) ;  /* 0x0000000000180947 */ /* 0x000fea0003800000 */
[----:B------:R-:W-:Y:S01]  /*8ba0*/  ISETP.NE.AND P0, PT, R3, 0x1, PT ;  /* 0x000000010300780c */ /* 0x000fe20003f05270 */
[----:B------:R-:W-:-:S12]  /*8bb0*/  IMAD.MOV R5, RZ, RZ, -R5 ;  /* 0x000000ffff057224 */ /* 0x000fd800078e0a05 */
[----:B------:R-:W-:-:S05]  /*8bc0*/  @P0 IMAD.HI.U32 R12, R5, R12, RZ ;  /* 0x0000000c050c0227 */ /* 0x000fca00078e00ff */
[----:B------:R-:W-:-:S04]  /*8bd0*/  @P0 SHF.R.U32.HI R5, RZ, R13, R12 ;  /* 0x0000000dff050219 */ /* 0x000fc8000001160c */
[----:B------:R-:W-:Y:S01]  /*8be0*/  LOP3.LUT R4, RZ, R5, RZ, 0x33, !PT ;  /* 0x00000005ff047212 */ /* 0x000fe200078e33ff */
[----:B------:R-:W-:Y:S06]  /*8bf0*/  BRA `(.L_x_2228) ;  /* 0x00000000000c7947 */ /* 0x000fec0003800000 */
.L_x_2227:
[----:B------:R-:W-:-:S13]  /*8c00*/  ISETP.NE.AND P0, PT, R3, 0x1, PT ;  /* 0x000000010300780c */ /* 0x000fda0003f05270 */
[----:B------:R-:W-:-:S05]  /*8c10*/  @P0 IMAD.HI.U32 R12, R4, R12, RZ ;  /* 0x0000000c040c0227 */ /* 0x000fca00078e00ff */
[----:B------:R-:W-:-:S07]  /*8c20*/  @P0 SHF.R.U32.HI R4, RZ, R13, R12 ;  /* 0x0000000dff040219 */ /* 0x000fce000001160c */
.L_x_2228:
[----:B------:R-:W-:Y:S05]  /*8c30*/  BSYNC B0 ;  /* 0x0000000000007941 */ /* 0x000fea0003800000 */
.L_x_2226:
[----:B------:R-:W-:-:S05]  /*8c40*/  IMAD R3, R4, R3, R3 ;  /* 0x0000000304037224 */ /* 0x000fca00078e0203 */
[----:B------:R-:W-:-:S07]  /*8c50*/  VIMNMX R2, R2, R3, PT ;  /* 0x0000000302027248 */ /* 0x000fce0003fe0100 */
.L_x_2225:
[----:B------:R-:W-:Y:S01]  /*8c60*/  IMAD.HI R2, R2, 0x2aaaaaab, RZ ;  /* 0x2aaaaaab02027827 */ /* 0x000fe200078e02ff */
[----:B------:R-:W-:Y:S04]  /*8c70*/  BSSY B1, `(.L_x_2229) ;  /* 0x000000f000017945 */ /* 0x000fe80003800000 */
[----:B------:R-:W-:-:S04]  /*8c80*/  SHF.R.U32.HI R3, RZ, 0x1f, R2 ;  /* 0x0000001fff037819 */ /* 0x000fc80000011602 */
[----:B------:R-:W-:-:S04]  /*8c90*/  LEA.HI.SX32 R3, R2, R3, 0x1c ;  /* 0x0000000302037211 */ /* 0x000fc800078fe2ff */
[----:B------:R-:W-:-:S04]  /*8ca0*/  VIMNMX R188, R3, UR40, !PT ;  /* 0x0000002803bc7c48 */ /* 0x000fc8000ffe0100 */
[----:B------:R-:W-:-:S13]  /*8cb0*/  ISETP.GE.AND P0, PT, R10, R188, PT ;  /* 0x000000bc0a00720c */ /* 0x000fda0003f06270 */
[----:B------:R-:W-:Y:S05]  /*8cc0*/  @!P0 BRA `(.L_x_2230) ;  /* 0x0000000000248947 */ /* 0x000fea0003800000 */
[----:B------:R-:W-:Y:S01]  /*8cd0*/  BSSY B0, `(.L_x_2231) ;  /* 0x0000006000007945 */ /* 0x000fe20003800000 */
.L_x_2232:
[----:B------:R-:W-:-:S07]  /*8ce0*/  MOV R190, 0x8d00 ;  /* 0x00008d0000be7802 */ /* 0x000fce0000000f00 */
[----:B------:R-:W-:Y:S05]  /*8cf0*/  CALL.REL.NOINC `($_ZN7cutlass13device_kernelIN5flash11enable_sm90INS1_16FlashAttnFwdSm90INS1_25CollectiveMainloopFwdSm90ILi2EN4cute5tupleIJNS5_1CILi1EEES8_S8_EEENS6_IJNS7_ILi128EEENS7_ILi96EEENS7_ILi64EEEEEELi256ENS_6half_tEfNS_4arch4Sm90ELb0ELb1ELb0ELb0ELb1ELb0ELb1ELb1ELb0ELb1ELb1ELb0EEENS1_21CollectiveEpilogueFwdINS6_IJSA_NS7_ILi256EEESB_EEES9_SE_SG_Li256ELb0ELb1ELb1ELb0EEENS1_19SingleTileSchedulerILb0ELb1ELb1ELi128EEEEEEEEEvNT_6ParamsE$_ZZN5flash25CollectiveMainloopFwdSm90ILi2EN4cute5tupleIJNS1_1CILi1EEES4_S4_EEENS2_IJNS3_ILi128EEENS3_ILi96EEENS3_ILi64EEEEEELi256EN7cutlass6half_tEfNSA_4arch4Sm90ELb0ELb1ELb0ELb0ELb1ELb0ELb1ELb1ELb0ELb1ELb1ELb0EE3mmaINS_16FlashAttnFwdSm90ISE_NS_21CollectiveEpilogueFwdINS2_IJS6_NS3_ILi256EEES7_EEES5_SB_SD_Li256ELb0ELb1ELb1ELb0EEENS_19SingleTileSchedulerILb0ELb1ELb1ELi128EEEE13SharedStorageENS1_6TensorINS1_11ArrayEngineIfLm128EEENS1_6LayoutINS2_IJNS2_IJNS3_ILi2EEEST_NS3_ILi32EEEEEES4_S4_EEENS2_IJNS2_IJS4_ST_NS3_ILi4EEEEEENS3_ILi0EEESZ_EEEEEEENS_7SoftmaxILi2ELi0EEEEEbRKNSE_6ParamsENSA_13PipelineAsyncILi2EEES19_RNSA_13PipelineStateILj2EEERT0_RT1_iRiRKNS_16SeqlenInfoQKNewKILb0ELb0EEENS2_IJiiiiEEERT_ENKUliT_T0_T1_E_clIZSF_ISO_S12_S14_EbS17_S19_S19_S1C_S1E_S1G_iS1H_S1L_S1M_S1O_EUlRS1P_iE1_NS3_ILb0EEENS3_ILb1EEEEEDaiS1P_S1Q_S1R_) ;  /* 0x0000031c00487944 */ /* 0x000fea0003c00000 */
[C---:B------:R-:W-:Y:S01]  /*8d00*/  ISETP.GT.AND P0, PT, R10.reuse, R188, PT ;  /* 0x000000bc0a00720c */ /* 0x040fe20003f04270 */
[----:B------:R-:W-:-:S12]  /*8d10*/  VIADD R10, R10, 0xffffffff ;  /* 0xffffffff0a0a7836 */ /* 0x000fd80000000000 */
[----:B------:R-:W-:Y:S05]  /*8d20*/  @P0 BRA `(.L_x_2232) ;  /* 0xfffffffc00ec0947 */ /* 0x000fea000383ffff */
[----:B------:R-:W-:Y:S05]  /*8d30*/  BSYNC B0 ;  /* 0x0000000000007941 */ /* 0x000fea0003800000 */
.L_x_2231:
[----:B------:R-:W2:Y:S02]  /*8d40*/  LDL R0, [R1+0x50] ;  /* 0x0000500001007983 */ /* 0x000ea40000100800 */
[----:B--2---:R-:W-:-:S07]  /*8d50*/  IMAD.SHL.U32 R0, R0, 0x80, RZ ;  /* 0x0000008000007824 */ /* 0x004fce00078e00ff */
.L_x_2230:
[----:B------:R-:W-:Y:S05]  /*8d60*/  BSYNC B1 ;  /* 0x0000000000017941 */ /* 0x000fea0003800000 */
.L_x_2229:
[----:B------:R-:W-:Y:S01]  /*8d70*/  UISETP.NE.AND UP1, UPT, UR39, URZ, UPT ;  /* 0x0000003f2700728c */ /* 0x000fe2000bf25270 */
[----:B------:R-:W-:Y:S01]  /*8d80*/  VIADD R0, R0, 0x7f ;  /* 0x0000007f00007836 */ /* 0x000fe20000000000 */
[----:B------:R-:W-:-:S04]  /*8d90*/  UISETP.NE.AND UP0, UPT, UR41, URZ, UPT ;  /* 0x0000003f2900728c */ /* 0x000fc8000bf05270 */
[----:B------:R-:W-:Y:S02]  /*8da0*/  PLOP3.LUT P0, PT, PT, PT, UP1, 0x80, 0x0 ;  /* 0x000000000000781c */ /* 0x000fe40003f0f018 */
[----:B------:R-:W-:-:S03]  /*8db0*/  PLOP3.LUT P1, PT, PT, PT, UP1, 0x80, 0x0 ;  /* 0x000000000000781c */ /* 0x000fc60003f2f018 */
[----:B------:R-:W-:-:S08]  /*8dc0*/  @UP1 ULDC UR4, c[0x0][0x44c] ;  /* 0x0001130000041ab9 */ /* 0x000fd00000000800 */
[----:B------:R-:W-:Y:S01]  /*8dd0*/  @P0 IMAD.HI.U32 R2, R0, UR4, RZ ;  /* 0x0000000400020c27 */ /* 0x000fe2000f8e00ff */
[----:B------:R-:W-:Y:S01]  /*8de0*/  PLOP3.LUT P0, PT, PT, PT, UP0, 0x40, 0x0 ;  /* 0x000000000000781c */ /* 0x000fe20003f0e808 */
[----:B------:R-:W-:-:S03]  /*8df0*/  @UP1 ULDC UR4, c[0x0][0x450] ;  /* 0x0001140000041ab9 */ /* 0x000fc60000000800 */
[----:B------:R-:W-:Y:S01]  /*8e00*/  @P1 SHF.R.U32.HI R0, RZ, UR4, R2 ;  /* 0x00000004ff001c19 */ /* 0x000fe20008011602 */
[----:B------:R-:W-:-:S04]  /*8e10*/  ULDC UR4, c[0x0][0xad4] ;  /* 0x0002b50000047ab9 */ /* 0x000fc80000000800 */
[----:B------:R-:W-:-:S04]  /*8e20*/  VIADD R0, R0, UR38 ;  /* 0x0000002600007c36 */ /* 0x000fc80008000000 */
[----:B------:R-:W-:Y:S01]  /*8e30*/  VIADD R2, R0, -UR4 ;  /* 0x8000000400027c36 */ /* 0x000fe20008000000 */
[----:B------:R-:W-:Y:S06]  /*8e40*/  @P0 BRA `(.L_x_2233) ;  /* 0x0000000000540947 */ /* 0x000fec0003800000 */
[----:B------:R-:W-:Y:S01]  /*8e50*/  ISETP.GT.AND P0, PT, R0, -0x1, PT ;  /* 0xffffffff0000780c */ /* 0x000fe20003f04270 */
[----:B------:R-:W-:-:S12]  /*8e60*/  BSSY B0, `(.L_x_2234) ;  /* 0x0000011000007945 */ /* 0x000fd80003800000 */
        /* <DEDUP_REMOVED lines=10> */
.L_x_2235:
[----:B------:R-:W-:Y:S02]  /*8f10*/  ULDC UR4, c[0x0][0xadc] ;  /* 0x0002b70000047ab9 */ /* 0x000fe40000000800 */
[----:B------:R-:W-:-:S05]  /*8f20*/  IMAD.U32 R5, RZ, RZ, UR4 ;  /* 0x00000004ff057e24 */ /* 0x000fca000f8e00ff */
[----:B------:R-:W-:-:S13]  /*8f30*/  ISETP.NE.AND P0, PT, R5, 0x1, PT ;  /* 0x000000010500780c */ /* 0x000fda0003f05270 */
[----:B------:R-:W0:Y:S02]  /*8f40*/  @P0 LDC.64 R6, c[0x0][0xae0] ;  /* 0x0002b800ff060b82 */ /* 0x000e240000000a00 */
[----:B0-----:R-:W-:-:S05]  /*8f50*/  @P0 IMAD.HI.U32 R4, R0, R6, RZ ;  /* 0x0000000600040227 */ /* 0x001fca00078e00ff */
[----:B------:R-:W-:-:S07]  /*8f60*/  @P0 SHF.R.U32.HI R0, RZ, R7, R4 ;  /* 0x00000007ff000219 */ /* 0x000fce0000011604 */
.L_x_2236:
[----:B------:R-:W-:Y:S05]  /*8f70*/  BSYNC B0 ;  /* 0x0000000000007941 */ /* 0x000fea0003800000 */
.L_x_2234:
[----:B------:R-:W-:-:S05]  /*8f80*/  IMAD R3, R0, R5, RZ ;  /* 0x0000000500037224 */ /* 0x000fca00078e02ff */
[----:B------:R-:W-:-:S07]  /*8f90*/  VIMNMX R2, R2, R3, !PT ;  /* 0x0000000302027248 */ /* 0x000fce0007fe0100 */
.L_x_2233:
[----:B------:R-:W-:Y:S01]  /*8fa0*/  VIADD R2, R2, 0x5f ;  /* 0x0000005f02027836 */ /* 0x000fe20000000000 */
[----:B------:R-:W-:-:S03]  /*8fb0*/  IADD3 R6, P1, R18, 0x28, RZ ;  /* 0x0000002812067810 */ /* 0x000fc60007f3e0ff */
[----:B------:R-:W-:-:S04]  /*8fc0*/  IMAD.HI R2, R2, 0x2aaaaaab, RZ ;  /* 0x2aaaaaab02027827 */ /* 0x000fc800078e02ff */
[----:B------:R-:W-:Y:S01]  /*8fd0*/  IMAD.X R7, RZ, RZ, R19, P1 ;  /* 0x000000ffff077224 */ /* 0x000fe200008e0613 */
[----:B------:R-:W-:Y:S01]  /*8fe0*/  SHF.R.U32.HI R3, RZ, 0x1f, R2 ;  /* 0x0000001fff037819 */ /* 0x000fe20000011602 */
[----:B------:R-:W-:Y:S02]  /*8ff0*/  IMAD.MOV.U32 R14, RZ, RZ, R6 ;  /* 0x000000ffff0e7224 */ /* 0x000fe400078e0006 */
[----:B------:R-:W-:Y:S01]  /*9000*/  IMAD.MOV.U32 R15, RZ, RZ, R7 ;  /* 0x000000ffff0f7224 */ /* 0x000fe200078e0007 */
[----:B------:R-:W-:-:S04]  /*9010*/  LEA.HI.SX32 R3, R2, R3, 0x1c ;  /* 0x0000000302037211 */ /* 0x000fc800078fe2ff */
[----:B------:R-:W-:-:S04]  /*9020*/  VIMNMX R222, R3, UR40, !PT ;  /* 0x0000002803de7c48 */ /* 0x000fc8000ffe0100 */
[----:B------:R-:W-:-:S13]  /*9030*/  ISETP.GE.AND P0, PT, R10, R222, PT ;  /* 0x000000de0a00720c */ /* 0x000fda0003f06270 */
[----:B------:R-:W-:Y:S05]  /*9040*/  @!P0 BRA `(.L_x_2237) ;  /* 0x000001ac00108947 */ /* 0x000fea0003800000 */
[----:B------:R0:W5:Y:S01]  /*9050*/  LDL.64 R14, [R1+0x190] ;  /* 0x00019000010e7983 */ /* 0x0001620000100a00 */
[----:B------:R-:W-:-:S07]  /*9060*/  IMAD.MOV.U32 R196, RZ, RZ, R10 ;  /* 0x000000ffffc47224 */ /* 0x000fce00078e000a */
.L_x_2256:
[----:B------:R-:W2:Y:S04]  /*9070*/  LDL R2, [R1+0x1f0] ;  /* 0x0001f00001027983 */ /* 0x000ea80000100800 */
[----:B------:R-:W3:Y:S04]  /*9080*/  LDL R0, [R1+0x1f8] ;  /* 0x0001f80001007983 */ /* 0x000ee80000100800 */
[----:B-1----:R-:W4:Y:S01]  /*9090*/  LDL R3, [R1] ;  /* 0x0000000001037983 */ /* 0x002f220000100800 */
[----:B--2---:R-:W-:-:S05]  /*90a0*/  VIADD R2, R2, 0x1 ;  /* 0x0000000102027836 */ /* 0x004fca0000000000 */
[----:B------:R-:W-:-:S13]  /*90b0*/  ISETP.NE.AND P0, PT, R2, 0x2, PT ;  /* 0x000000020200780c */ /* 0x000fda0003f05270 */
[----:B-----5:R1:W5:Y:S04]  /*90c0*/  @P0 LDL R4, [R1+0x1f4] ;  /* 0x0001f40001040983 */ /* 0x0203680000100800 */
[----:B------:R-:W2:Y:S01]  /*90d0*/  @!P0 LDL R5, [R1+0x1f4] ;  /* 0x0001f40001058983 */ /* 0x000ea20000100800 */
[----:B---3--:R-:W-:Y:S01]  /*90e0*/  VIADD R0, R0, 0x1 ;  /* 0x0000000100007836 */ /* 0x008fe20000000000 */
[----:B----4-:R-:W-:Y:S02]  /*90f0*/  LOP3.LUT R3, R3, 0x1, RZ, 0xfc, !PT ;  /* 0x0000000103037812 */ /* 0x010fe400078efcff */
[----:B------:R3:W-:Y:S04]  /*9100*/  STL [R1+0x1f0], R2 ;  /* 0x0001f00201007387 */ /* 0x0007e80000100800 */
[----:B------:R1:W-:Y:S04]  /*9110*/  STL [R1+0x1f8], R0 ;  /* 0x0001f80001007387 */ /* 0x0003e80000100800 */
[----:B------:R1:W-:Y:S01]  /*9120*/  @!P0 STL [R1+0x1f0], RZ ;  /* 0x0001f0ff01008387 */ /* 0x0003e20000100800 */
[----:B------:R-:W-:Y:S01]  /*9130*/  ISETP.NE.AND P1, PT, R3, 0x3, PT ;  /* 0x000000030300780c */ /* 0x000fe20003f25270 */
[----:B------:R-:W-:Y:S05]  /*9140*/  YIELD ;  /* 0x0000000000007946 */ /* 0x000fea0003800000 */
[----:B------:R-:W-:Y:S01]  /*9150*/  BSSY B0, `(.L_x_2238) ;  /* 0x0000008000007945 */ /* 0x000fe20003800000 */
[----:B---3--:R-:W-:-:S02]  /*9160*/  @!P0 IMAD.MOV.U32 R2, RZ, RZ, RZ ;  /* 0x000000ffff028224 */ /* 0x008fc400078e00ff */
[----:B------:R-:W-:Y:S02]  /*9170*/  IMAD.MOV.U32 R16, RZ, RZ, R6 ;  /* 0x000000ffff107224 */ /* 0x000fe400078e0006 */
[----:B------:R-:W-:Y:S01]  /*9180*/  IMAD.MOV.U32 R17, RZ, RZ, R7 ;  /* 0x000000ffff117224 */ /* 0x000fe200078e0007 */
[----:B--2---:R-:W-:-:S05]  /*9190*/  @!P0 LOP3.LUT R4, R5, 0x1, RZ, 0x3c, !PT ;  /* 0x0000000105048812 */ /* 0x004fca00078e3cff */
[----:B------:R1:W-:Y:S01]  /*91a0*/  @!P0 STL [R1+0x1f4], R4 ;  /* 0x0001f40401008387 */ /* 0x0003e20000100800 */
[----:B------:R-:W-:Y:S05]  /*91b0*/  @!P1 BRA `(.L_x_2239) ;  /* 0x0000000000049947 */ /* 0x000fea0003800000 */
[----:B------:R-:W-:Y:S01]  /*91c0*/  BPT.TRAP 0x1 ;  /* 0x000000040000795c */ /* 0x000fe20000300000 */
.L_x_2239:
[----:B------:R-:W-:Y:S05]  /*91d0*/  BSYNC B0 ;  /* 0x0000000000007941 */ /* 0x000fea0003800000 */
.L_x_2238:
[----:B------:R-:W2:Y:S01]  /*91e0*/  LDL.64 R6, [R1+0x18] ;  /* 0x0000180001067983 */ /* 0x000ea20000100a00 */
[----:B-----5:R-:W-:Y:S02]  /*91f0*/  SHF.L.U32 R5, R4, 0x1f, RZ ;  /* 0x0000001f04057819 */ /* 0x020fe400000006ff */
[----:B--2---:R-:W-:-:S05]  /*9200*/  MOV R3, R6 ;  /* 0x0000000600037202 */ /* 0x004fca0000000f00 */
[----:B------:R-:W-:-:S04]  /*9210*/  IMAD R2, R2, 0x8, R3 ;  /* 0x0000000802027824 */ /* 0x000fc800078e0203 */
[----:B------:R2:W3:Y:S01]  /*9220*/  SYNCS.PHASECHK.TRANS64.TRYWAIT P0, [R2+URZ], R5 ;  /* 0x00000005020075a7 */ /* 0x0004e2000800017f */
[----:B------:R2:W5:Y:S01]  /*9230*/  LDL.64 R6, [R1+0x1f0] ;  /* 0x0001f00001067983 */ /* 0x0005620000100a00 */
[----:B------:R-:W-:Y:S04]  /*9240*/  BSSY B0, `(.L_x_2240) ;  /* 0x0000003000007945 */ /* 0x000fe80003800000 */
[----:B------:R-:W-:Y:S05]  /*9250*/  @!P1 BRA `(.L_x_2241) ;  /* 0x0000000000049947 */ /* 0x000fea0003800000 */
[----:B------:R-:W-:Y:S01]  /*9260*/  BPT.TRAP 0x1 ;  /* 0x000000040000795c */ /* 0x000fe20000300000 */
.L_x_2241:
[----:B------:R-:W-:Y:S05]  /*9270*/  BSYNC B0 ;  /* 0x0000000000007941 */ /* 0x000fea0003800000 */
.L_x_2240:
[----:B------:R-:W-:Y:S04]  /*9280*/  BSSY B0, `(.L_x_2242) ;  /* 0x0000006000007945 */ /* 0x000fe80003800000 */
[----:B---3--:R-:W-:Y:S05]  /*9290*/  @P0 BRA `(.L_x_2243) ;  /* 0x0000000000100947 */ /* 0x008fea0003800000 */
[----:B-----5:R-:W-:Y:S01]  /*92a0*/  IMAD R6, R6, 0x8, R3 ;  /* 0x0000000806067824 */ /* 0x020fe200078e0203 */
[----:B------:R-:W-:-:S04]  /*92b0*/  SHF.L.U32 R7, R7, 0x1f, RZ ;  /* 0x0000001f07077819 */ /* 0x000fc800000006ff */
[----:B------:R-:W3:Y:S02]  /*92c0*/  SYNCS.PHASECHK.TRANS64.TRYWAIT P0, [R6+URZ], R7 ;  /* 0x00000007060075a7 */ /* 0x000ee4000800017f */
[----:B---3--:R-:W-:Y:S05]  /*92d0*/  @!P0 BRA `(.L_x_2244) ;  /* 0x000002dc00548947 */ /* 0x008fea0003800000 */
.L_x_2243:
[----:B------:R-:W-:Y:S05]  /*92e0*/  BSYNC B0 ;  /* 0x0000000000007941 */ /* 0x000fea0003800000 */
.L_x_2242:
[----:B---3-5:R-:W3:Y:S04]  /*92f0*/  LDL R7, [R1+0x1f0] ;  /* 0x0001f00001077983 */ /* 0x028ee80000100800 */
[----:B--2---:R-:W3:Y:S01]  /*9300*/  LDL.64 R2, [R1+0x80] ;  /* 0x0000800001027983 */ /* 0x004ee20000100a00 */
[----:B------:R-:W-:Y:S05]  /*9310*/  WARPSYNC.ALL ;  /* 0x0000000000007948 */ /* 0x000fea0003800000 */
[----:B------:R-:W2:Y:S04]  /*9320*/  LDL.64 R12, [R1+0x78] ;  /* 0x00007800010c7983 */ /* 0x000ea80000100a00 */
[----:B-1----:R-:W4:Y:S04]  /*9330*/  LDL.64 R4, [R1+0x78] ;  /* 0x0000780001047983 */ /* 0x002f280000100a00 */
[----:B------:R-:W4:Y:S01]  /*9340*/  LDL.64 R8, [R1+0x78] ;  /* 0x0000780001087983 */ /* 0x000f220000100a00 */
[----:B---3--:R-:W-:Y:S01]  /*9350*/  IMAD R2, R7, 0x300, R2 ;  /* 0x0000030007027824 */ /* 0x008fe200078e0202 */
[----:B------:R-:W-:-:S02]  /*9360*/  R2UR UR7, R3 ;  /* 0x00000000030772ca */ /* 0x000fc400000e0000 */
[----:B------:R-:W3:Y:S01]  /*9370*/  LDL.64 R10, [R1+0x78] ;  /* 0x00007800010a7983 */ /* 0x000ee20000100a00 */
[----:B------:R-:W-:Y:S01]  /*9380*/  WARPGROUP.ARRIVE ;  /* 0x00000000000079c5 */ /* 0x000fe20000000000 */
[C---:B------:R-:W-:Y:S01]  /*9390*/  R2UR UR6, R2.reuse ;  /* 0x00000000020672ca */ /* 0x040fe200000e0000 */
[----:B------:R-:W-:Y:S01]  /*93a0*/  IMAD.MOV.U32 R223, RZ, RZ, 0x1 ;  /* 0x00000001ffdf7424 */ /* 0x000fe200078e00ff */
[----:B------:R1:W-:Y:S04]  /*93b0*/  STL [R1+0x60], RZ ;  /* 0x000060ff01007387 */ /* 0x0003e80000100800 */
[----:B------:R1:W-:Y:S04]  /*93c0*/  STL [R1+0x60], R223 ;  /* 0x000060df01007387 */ /* 0x0003e80000100800 */
[----:B------:R1:W-:Y:S04]  /*93d0*/  STL [R1+0x60], R223 ;  /* 0x000060df01007387 */ /* 0x0003e80000100800 */
[----:B------:R1:W-:Y:S04]  /*93e0*/  STL [R1+0x60], R223 ;  /* 0x000060df01007387 */ /* 0x0003e80000100800 */
[----:B------:R1:W-:Y:S01]  /*93f0*/  STL [R1+0x60], R223 ;  /* 0x000060df01007387 */ /* 0x0003e20000100800 */
[----:B------:R-:W-:-:S02]  /*9400*/  VIADD R6, R2, 0x2 ;  /* 0x0000000202067836 */ /* 0x000fc40000000000 */
[----:B------:R-:W-:Y:S01]  /*9410*/  IMAD.MOV.U32 R7, RZ, RZ, R3 ;  /* 0x000000ffff077224 */ /* 0x000fe200078e0003 */
[----:B--2---:R-:W-:Y:S02]  /*9420*/  R2UR UR4, R12 ;  /* 0x000000000c0472ca */ /* 0x004fe400000e0000 */
[----:B------:R-:W-:Y:S01]  /*9430*/  R2UR UR5, R13 ;  /* 0x000000000d0572ca */ /* 0x000fe200000e0000 */
[----:B----4-:R-:W-:Y:S01]  /*9440*/  VIADD R4, R4, 0x2 ;  /* 0x0000000204047836 */ /* 0x010fe20000000000 */
[----:B------:R1:W5:Y:S11]  /*9450*/  LDL.64 R12, [R1+0x1f0] ;  /* 0x0001f000010c7983 */ /* 0x0003760000100a00 */
[----:B------:R-:W-:Y:S01]  /*9460*/  HGMMA.64x96x16.F32 R144, gdesc[UR4], RZ, !UPT, gsb0 ;  /* 0x01600000049079f0 */ /* 0x000fe2000c0008ff */
[----:B------:R-:W-:-:S02]  /*9470*/  R2UR UR6, R6 ;  /* 0x00000000060672ca */ /* 0x000fc400000e0000 */
[----:B------:R-:W-:Y:S02]  /*9480*/  R2UR UR7, R7 ;  /* 0x00000000070772ca */ /* 0x000fe400000e0000 */
[----:B------:R-:W-:Y:S02]  /*9490*/  R2UR UR4, R4 ;  /* 0x00000000040472ca */ /* 0x000fe400000e0000 */
[----:B------:R-:W-:Y:S01]  /*94a0*/  R2UR UR5, R5 ;  /* 0x00000000050572ca */ /* 0x000fe200000e0000 */
[----:B------:R-:W-:Y:S02]  /*94b0*/  WARPGROUP.DEPBAR.LE gsb0, 0x0 ;  /* 0x00008000000079c5 */ /* 0x000fe40000010000 */
[----:B------:R-:W2:Y:S01]  /*94c0*/  LD.E R0, desc[UR36][R16.64] ;  /* 0x0000002410007980 */ /* 0x000ea2000c101900 */
[----:B------:R-:W-:-:S09]  /*94d0*/  WARPGROUP.ARRIVE ;  /* 0x00000000000079c5 */ /* 0x000fd20000000000 */
[----:B------:R-:W-:Y:S01]  /*94e0*/  HGMMA.64x96x16.F32 R144, gdesc[UR4], R144, gsb0 ;  /* 0x01600000049079f0 */ /* 0x000fe20008000890 */
[----:B------:R-:W-:Y:S02]  /*94f0*/  VIADD R8, R8, 0x4 ;  /* 0x0000000408087836 */ /* 0x000fe40000000000 */
[----:B------:R-:W-:Y:S02]  /*9500*/  VIADD R4, R2, 0x4 ;  /* 0x0000000402047836 */ /* 0x000fe40000000000 */
[----:B------:R-:W-:Y:S01]  /*9510*/  IMAD.MOV.U32 R5, RZ, RZ, R3 ;  /* 0x000000ffff057224 */ /* 0x000fe200078e0003 */
[----:B------:R-:W-:Y:S02]  /*9520*/  R2UR UR4, R8 ;  /* 0x00000000080472ca */ /* 0x000fe400000e0000 */
[----:B------:R-:W-:Y:S02]  /*9530*/  R2UR UR6, R4 ;  /* 0x00000000040672ca */ /* 0x000fe400000e0000 */
[----:B------:R-:W-:-:S02]  /*9540*/  R2UR UR7, R5 ;  /* 0x00000000050772ca */ /* 0x000fc400000e0000 */
[----:B------:R-:W-:Y:S01]  /*9550*/  R2UR UR5, R9 ;  /* 0x00000000090572ca */ /* 0x000fe200000e0000 */
[----:B------:R-:W-:Y:S01]  /*9560*/  VIADD R2, R2, 0x6 ;  /* 0x0000000602027836 */ /* 0x000fe20000000000 */
[----:B------:R-:W-:Y:S02]  /*9570*/  WARPGROUP.DEPBAR.LE gsb0, 0x0 ;  /* 0x00008000000079c5 */ /* 0x000fe40000010000 */
[----:B------:R-:W-:-:S09]  /*9580*/  WARPGROUP.ARRIVE ;  /* 0x00000000000079c5 */ /* 0x000fd20000000000 */
[----:B------:R-:W-:Y:S01]  /*9590*/  HGMMA.64x96x16.F32 R144, gdesc[UR4], R144, gsb0 ;  /* 0x01600000049079f0 */ /* 0x000fe20008000890 */
[----:B---3--:R-:W-:Y:S01]  /*95a0*/  VIADD R10, R10, 0x6 ;  /* 0x000000060a0a7836 */ /* 0x008fe20000000000 */
[----:B------:R-:W-:Y:S02]  /*95b0*/  R2UR UR6, R2 ;  /* 0x00000000020672ca */ /* 0x000fe400000e0000 */
[----:B------:R-:W-:Y:S02]  /*95c0*/  R2UR UR7, R3 ;  /* 0x00000000030772ca */ /* 0x000fe400000e0000 */
[----:B------:R-:W-:Y:S02]  /*95d0*/  R2UR UR4, R10 ;  /* 0x000000000a0472ca */ /* 0x000fe400000e0000 */
[----:B------:R-:W-:Y:S01]  /*95e0*/  R2UR UR5, R11 ;  /* 0x000000000b0572ca */ /* 0x000fe200000e0000 */
[----:B------:R-:W-:Y:S02]  /*95f0*/  WARPGROUP.DEPBAR.LE gsb0, 0x0 ;  /* 0x00008000000079c5 */ /* 0x000fe40000010000 */
[----:B------:R-:W-:-:S10]  /*9600*/  WARPGROUP.ARRIVE ;  /* 0x00000000000079c5 */ /* 0x000fd40000000000 */
[----:B------:R-:W-:Y:S01]  /*9610*/  HGMMA.64x96x16.F32 R144, gdesc[UR4], R144, gsb0 ;  /* 0x01600000049079f0 */ /* 0x000fe20008000890 */
[----:B------:R-:W-:Y:S01]  /*9620*/  BSSY B0, `(.L_x_2245) ;  /* 0x0000006000007945 */ /* 0x000fe20003800000 */
[----:B--2---:R-:W-:-:S04]  /*9630*/  LOP3.LUT R0, R0, 0x1, RZ, 0xfc, !PT ;  /* 0x0000000100007812 */ /* 0x004fc800078efcff */
[----:B------:R-:W-:Y:S01]  /*9640*/  ISETP.NE.AND P0, PT, R0, 0x3, PT ;  /* 0x000000030000780c */ /* 0x000fe20003f05270 */
[----:B------:R-:W-:-:S12]  /*9650*/  WARPGROUP.DEPBAR.LE gsb0, 0x0 ;  /* 0x00008000000079c5 */ /* 0x000fd80000010000 */
[----:B-1----:R-:W-:Y:S05]  /*9660*/  @!P0 BRA `(.L_x_2246) ;  /* 0x0000000000048947 */ /* 0x002fea0003800000 */
[----:B------:R-:W-:Y:S01]  /*9670*/  BPT.TRAP 0x1 ;  /* 0x000000040000795c */ /* 0x000fe20000300000 */
.L_x_2246:
[----:B------:R-:W-:Y:S05]  /*9680*/  BSYNC B0 ;  /* 0x0000000000007941 */ /* 0x000fea0003800000 */
.L_x_2245:
[----:B------:R-:W2:Y:S01]  /*9690*/  LD.E.64 R2, desc[UR36][R16.64+0x18] ;  /* 0x0000182410027980 */ /* 0x000ea2000c101b00 */
[----:B-----5:R-:W-:Y:S02]  /*96a0*/  SHF.L.U32 R13, R13, 0x1f, RZ ;  /* 0x0000001f0d0d7819 */ /* 0x020fe400000006ff */
[----:B--2---:R-:W-:-:S05]  /*96b0*/  MOV R3, R2 ;  /* 0x0000000200037202 */ /* 0x004fca0000000f00 */
[----:B------:R-:W-:-:S04]  /*96c0*/  IMAD R0, R12, 0x8, R3 ;  /* 0x000000080c007824 */ /* 0x000fc800078e0203 */
[----:B------:R1:W2:Y:S01]  /*96d0*/  SYNCS.PHASECHK.TRANS64.TRYWAIT P0, [R0+URZ], R13 ;  /* 0x0000000d000075a7 */ /* 0x0002a2000800017f */
[----:B------:R-:W3:Y:S01]  /*96e0*/  LD.E R2, desc[UR36][R16.64] ;  /* 0x0000002410027980 */ /* 0x000ee2000c101900 */
[----:B------:R-:W-:Y:S01]  /*96f0*/  BSSY B0, `(.L_x_2247) ;  /* 0x0000005000007945 */ /* 0x000fe20003800000 */
[----:B---3--:R-:W-:-:S04]  /*9700*/  LOP3.LUT R2, R2, 0x1, RZ, 0xfc, !PT ;  /* 0x0000000102027812 */ /* 0x008fc800078efcff */
[----:B------:R-:W-:-:S13]  /*9710*/  ISETP.NE.AND P1, PT, R2, 0x3, PT ;  /* 0x000000030200780c */ /* 0x000fda0003f25270 */
[----:B-12---:R-:W-:Y:S05]  /*9720*/  @!P1 BRA `(.L_x_2248) ;  /* 0x0000000000049947 */ /* 0x006fea0003800000 */
[----:B------:R-:W-:Y:S01]  /*9730*/  BPT.TRAP 0x1 ;  /* 0x000000040000795c */ /* 0x000fe20000300000 */
.L_x_2248:
[----:B------:R-:W-:Y:S05]  /*9740*/  BSYNC B0 ;  /* 0x0000000000007941 */ /* 0x000fea0003800000 */
.L_x_2247:
[----:B------:R-:W-:Y:S04]  /*9750*/  BSSY B0, `(.L_x_2249) ;  /* 0x0000007000007945 */ /* 0x000fe80003800000 */
[----:B------:R-:W-:Y:S05]  /*9760*/  @P0 BRA `(.L_x_2250) ;  /* 0x0000000000140947 */ /* 0x000fea0003800000 */
[----:B------:R-:W2:Y:S02]  /*9770*/  LD.E.64 R2, desc[UR36][R16.64+0x18] ;  /* 0x0000182410027980 */ /* 0x000ea4000c101b00 */
[----:B--2---:R-:W-:-:S05]  /*9780*/  MOV R3, R2 ;  /* 0x0000000200037202 */ /* 0x004fca0000000f00 */
[----:B------:R-:W-:-:S04]  /*9790*/  IMAD R12, R12, 0x8, R3 ;  /* 0x000000080c0c7824 */ /* 0x000fc800078e0203 */
[----:B------:R-:W1:Y:S02]  /*97a0*/  SYNCS.PHASECHK.TRANS64.TRYWAIT P0, [R12+URZ], R13 ;  /* 0x0000000d0c0075a7 */ /* 0x000e64000800017f */
[----:B-1----:R-:W-:Y:S05]  /*97b0*/  @!P0 BRA `(.L_x_2251) ;  /* 0x000002d800308947 */ /* 0x002fea0003800000 */
.L_x_2250:
[----:B------:R-:W-:Y:S05]  /*97c0*/  BSYNC B0 ;  /* 0x0000000000007941 */ /* 0x000fea0003800000 */
.L_x_2249:
[----:B-1----:R-:W2:Y:S04]  /*97d0*/  LDL R13, [R1+0x1f0] ;  /* 0x0001f000010d7983 */ /* 0x002ea80000100800 */
[----:B------:R-:W2:Y:S04]  /*97e0*/  LDL.64 R2, [R1+0xf8] ;  /* 0x0000f80001027983 */ /* 0x000ea80000100a00 */
[----:B------:R-:W3:Y:S04]  /*97f0*/  LDL R0, [R1+0x70] ;  /* 0x0000700001007983 */ /* 0x000ee80000100800 */
[----:B------:R-:W4:Y:S04]  /*9800*/  LDL.64 R4, [R1+0xf0] ;  /* 0x0000f00001047983 */ /* 0x000f280000100a00 */
[----:B------:R-:W4:Y:S04]  /*9810*/  LDL.64 R6, [R1+0xf0] ;  /* 0x0000f00001067983 */ /* 0x000f280000100a00 */
[----:B------:R-:W4:Y:S04]  /*9820*/  LDL.64 R8, [R1+0xf0] ;  /* 0x0000f00001087983 */ /* 0x000f280000100a00 */
[----:B------:R-:W4:Y:S01]  /*9830*/  LDL.64 R10, [R1+0xf0] ;  /* 0x0000f000010a7983 */ /* 0x000f220000100a00 */
[----:B------:R-:W-:Y:S05]  /*9840*/  WARPSYNC.ALL ;  /* 0x0000000000007948 */ /* 0x000fea0003800000 */
[----:B------:R-:W-:Y:S01]  /*9850*/  WARPGROUP.ARRIVE ;  /* 0x00000000000079c5 */ /* 0x000fe20000000000 */
[----:B--2---:R-:W-:Y:S01]  /*9860*/  IMAD R2, R13, 0xc00, R2 ;  /* 0x00000c000d027824 */ /* 0x004fe200078e0202 */
[----:B------:R-:W-:Y:S01]  /*9870*/  R2UR UR7, R3 ;  /* 0x00000000030772ca */ /* 0x000fe200000e0000 */
[----:B------:R-:W2:Y:S01]  /*9880*/  LDL.64 R12, [R1+0xf0] ;  /* 0x0000f000010c7983 */ /* 0x000ea20000100a00 */
[----:B---3--:R-:W-:-:S02]  /*9890*/  ISETP.NE.U32.AND P0, PT, R0, RZ, PT ;  /* 0x000000ff0000720c */ /* 0x008fc40003f05070 */
        /* <DEDUP_REMOVED lines=131> */
[----:B------:R-:W-:Y:S01]  /*a0d0*/  R2UR UR6, R4 ;  /* 0x00000000040672ca */ /* 0x000fe200000e0000 */
[----:B------:R-:W2:Y:S01]  /*a0e0*/  LDL R12, [R1] ;  /* 0x00000000010c7983 */ /* 0x000ea20000100800 */
        /* <DEDUP_REMOVED lines=48> */
[----:B--2---:R-:W-:-:S03]  /*a3f0*/  LOP3.LUT R12, R12, 0x1, RZ, 0xfc, !PT ;  /* 0x000000010c0c7812 */ /* 0x004fc600078efcff */
[----:B------:R1:W-:Y:S04]  /*a400*/  STL [R1+0x70], R223 ;  /* 0x000070df01007387 */ /* 0x0003e80000100800 */
[----:B------:R1:W-:Y:S04]  /*a410*/  STL [R1+0x70], R223 ;  /* 0x000070df01007387 */ /* 0x0003e80000100800 */
[----:B------:R1:W-:Y:S01]  /*a420*/  STL [R1+0x70], R223 ;  /* 0x000070df01007387 */ /* 0x0003e20000100800 */
[----:B------:R-:W-:Y:S01]  /*a430*/  ISETP.NE.AND P0, PT, R12, 0x3, PT ;  /* 0x000000030c00780c */ /* 0x000fe20003f05270 */
[----:B------:R-:W-:Y:S01]  /*a440*/  BSSY B0, `(.L_x_2252) ;  /* 0x0000005000007945 */ /* 0x000fe20003800000 */
[----:B------:R-:W-:-:S02]  /*a450*/  WARPGROUP.DEPBAR.LE gsb0, 0x0 ;  /* 0x00008000000079c5 */ /* 0x000fc40000010000 */
[----:B------:R1:W-:Y:S09]  /*a460*/  BAR.ARV R224, 0x100 ;  /* 0x000400e00000751d */ /* 0x0003f20000002000 */
[----:B-1----:R-:W-:Y:S05]  /*a470*/  @!P0 BRA `(.L_x_2253) ;  /* 0x0000000000048947 */ /* 0x002fea0003800000 */
[----:B------:R-:W-:Y:S01]  /*a480*/  BPT.TRAP 0x1 ;  /* 0x000000040000795c */ /* 0x000fe20000300000 */
.L_x_2253:
[----:B------:R-:W-:Y:S05]  /*a490*/  BSYNC B0 ;  /* 0x0000000000007941 */ /* 0x000fea0003800000 */
.L_x_2252:
[----:B------:R-:W2:Y:S04]  /*a4a0*/  LDL.64 R2, [R1+0x20] ;  /* 0x0000200001027983 */ /* 0x000ea80000100a00 */
[----:B------:R-:W-:Y:S04]  /*a4b0*/  STL [R1+0xfd4], R222 ;  /* 0x000fd4de01007387 */ /* 0x000fe80000100800 */
[----:B------:R-:W-:Y:S04]  /*a4c0*/  STL [R1+0xfd0], R196 ;  /* 0x000fd0c401007387 */ /* 0x000fe80000100800 */
[----:B------:R-:W-:Y:S04]  /*a4d0*/  STL [R1+0xcc4], R18 ;  /* 0x000cc41201007387 */ /* 0x000fe80000100800 */
[----:B------:R-:W-:Y:S04]  /*a4e0*/  STL [R1+0xcc0], R19 ;  /* 0x000cc01301007387 */ /* 0x000fe80000100800 */
[----:B------:R-:W-:Y:S04]  /*a4f0*/  STL [R1+0xcbc], R14 ;  /* 0x000cbc0e01007387 */ /* 0x000fe80000100800 */
[----:B------:R-:W-:Y:S01]  /*a500*/  STL [R1+0xcb8], R15 ;  /* 0x000cb80f01007387 */ /* 0x000fe20000100800 */
[----:B--2---:R-:W-:-:S05]  /*a510*/  MOV R3, R2 ;  /* 0x0000000200037202 */ /* 0x004fca0000000f00 */
[----:B-----5:R-:W-:-:S05]  /*a520*/  IMAD R0, R0, 0x8, R3 ;  /* 0x0000000800007824 */ /* 0x020fca00078e0203 */
[----:B------:R-:W-:-:S04]  /*a530*/  PRMT R0, R13, 0x654, R0 ;  /* 0x000006540d007816 */ /* 0x000fc80000000000 */
[----:B------:R1:W-:Y:S01]  /*a540*/  SYNCS.ARRIVE.TRANS64.RED.A1T0 RZ, [R0+URZ], RZ ;  /* 0x000000ff00ff79a7 */ /* 0x0003e2000810043f */
[----:B------:R-:W1:Y:S04]  /*a550*/  LDL.64 R28, [R1+0x200] ;  /* 0x00020000011c7983 */ /* 0x000e680000100a00 */
[----:B------:R-:W2:Y:S04]  /*a560*/  LDL.64 R126, [R1+0x280] ;  /* 0x00028000017e7983 */ /* 0x000ea80000100a00 */
[----:B------:R-:W3:Y:S04]  /*a570*/  LDL.64 R124, [R1+0x290] ;  /* 0x00029000017c7983 */ /* 0x000ee80000100a00 */
[----:B------:R-:W4:Y:S04]  /*a580*/  LDL.64 R94, [R1+0x360] ;  /* 0x00036000015e7983 */ /* 0x000f280000100a00 */
        /* <DEDUP_REMOVED lines=67> */
[----:B------:R-:W4:Y:S04]  /*a9c0*/  LDL.64 R24, [R1+0x3d8] ;  /* 0x0003d80001187983 */ /* 0x000f280000100a00 */
[----:B------:R-:W4:Y:S04]  /*a9d0*/  LDL.64 R16, [R1+0x3e8] ;  /* 0x0003e80001107983 */ /* 0x000f280000100a00 */
[----:B------:R-:W4:Y:S04]  /*a9e0*/  LDL.64 R10, [R1+0x3f8] ;  /* 0x0003f800010a7983 */ /* 0x000f280000100a00 */
[----:B------:R-:W4:Y:S01]  /*a9f0*/  LDL.64 R8, [R1+0x408] ;  /* 0x0004080001087983 */ /* 0x000f220000100a00 */
[----:B-1----:R-:W-:-:S03]  /*aa00*/  FMNMX.FTZ R0, R144, R28, !PT ;  /* 0x0000001c90007209 */ /* 0x002fc60007810000 */
[----:B------:R-:W4:Y:S01]  /*aa10*/  LDL.64 R6, [R1+0x418] ;  /* 0x0004180001067983 */ /* 0x000f220000100a00 */
[----:B------:R-:W-:-:S04]  /*aa20*/  FMNMX.FTZ R3, R145, R0, !PT ;  /* 0x0000000091037209 */ /* 0x000fc80007810000 */
[----:B------:R-:W-:-:S04]  /*aa30*/  FMNMX.FTZ R0, R148, R3, !PT ;  /* 0x0000000394007209 */ /* 0x000fc80007810000 */
[----:B------:R-:W-:-:S04]  /*aa40*/  FMNMX.FTZ R3, R149, R0, !PT ;  /* 0x0000000095037209 */ /* 0x000fc80007810000 */
[----:B------:R-:W-:-:S04]  /*aa50*/  FMNMX.FTZ R0, R152, R3, !PT ;  /* 0x0000000398007209 */ /* 0x000fc80007810000 */
[----:B------:R-:W-:-:S04]  /*aa60*/  FMNMX.FTZ R3, R153, R0, !PT ;  /* 0x0000000099037209 */ /* 0x000fc80007810000 */
[----:B------:R-:W-:-:S04]  /*aa70*/  FMNMX.FTZ R0, R156, R3, !PT ;  /* 0x000000039c007209 */ /* 0x000fc80007810000 */
[----:B------:R-:W-:Y:S02]  /*aa80*/  FMNMX.FTZ R3, R157, R0, !PT ;  /* 0x000000009d037209 */ /* 0x000fe40007810000 */
[----:B------:R-:W-:Y:S02]  /*aa90*/  FMNMX.FTZ R0, R146, R29, !PT ;  /* 0x0000001d92007209 */ /* 0x000fe40007810000 */
[----:B------:R-:W-:Y:S02]  /*aaa0*/  FMNMX.FTZ R2, R160, R3, !PT ;  /* 0x00000003a0027209 */ /* 0x000fe40007810000 */
[----:B------:R-:W-:Y:S02]  /*aab0*/  FMNMX.FTZ R3, R147, R0, !PT ;  /* 0x0000000093037209 */ /* 0x000fe40007810000 */
[----:B------:R-:W-:Y:S01]  /*aac0*/  FMNMX.FTZ R5, R161, R2, !PT ;  /* 0x00000002a1057209 */ /* 0x000fe20007810000 */
[----:B0-----:R-:W4:Y:S01]  /*aad0*/  LDL.LU.128 R144, [R1+0x55e0] ;  /* 0x0055e00001907983 */ /* 0x001f220000300c00 */
[----:B------:R-:W-:-:S04]  /*aae0*/  FMNMX.FTZ R0, R150, R3, !PT ;  /* 0x0000000396007209 */ /* 0x000fc80007810000 */
[----:B------:R-:W-:Y:S02]  /*aaf0*/  FMNMX.FTZ R3, R151, R0, !PT ;  /* 0x0000000097037209 */ /* 0x000fe40007810000 */
[----:B------:R-:W-:Y:S01]  /*ab00*/  FMNMX.FTZ R2, R164, R5, !PT ;  /* 0x00000005a4027209 */ /* 0x000fe20007810000 */
[----:B------:R-:W4:Y:S01]  /*ab10*/  LDL.LU.128 R148, [R1+0x55f0] ;  /* 0x0055f00001947983 */ /* 0x000f220000300c00 */
        /* <DEDUP_REMOVED lines=16> */
[----:B------:R-:W-:Y:S02]  /*ac20*/  FMNMX.FTZ R0, R170, R3, !PT ;  /* 0x00000003aa007209 */ /* 0x000fe40007810000 */
[----:B------:R-:W-:Y:S02]  /*ac30*/  FMNMX.FTZ R5, R173, R2, !PT ;  /* 0x00000002ad057209 */ /* 0x000fe40007810000 */
[----:B------:R-:W-:Y:S02]  /*ac40*/  FMNMX.FTZ R3, R171, R0, !PT ;  /* 0x00000000ab037209 */ /* 0x000fe40007810000 */
[----:B------:R-:W-:Y:S01]  /*ac50*/  FMNMX.FTZ R2, R176, R5, !PT ;  /* 0x00000005b0027209 */ /* 0x000fe20007810000 */
[----:B------:R-:W4:Y:S01]  /*ac60*/  LDL.LU.128 R168, [R1+0x5640] ;  /* 0x0056400001a87983 */ /* 0x000f220000300c00 */
[----:B------:R-:W-:-:S02]  /*ac70*/  FMNMX.FTZ R0, R174, R3, !PT ;  /* 0x00000003ae007209 */ /* 0x000fc40007810000 */
[----:B------:R-:W-:Y:S02]  /*ac80*/  FMNMX.FTZ R5, R177, R2, !PT ;  /* 0x00000002b1057209 */ /* 0x000fe40007810000 */
[----:B------:R-:W-:Y:S02]  /*ac90*/  FMNMX.FTZ R3, R175, R0, !PT ;  /* 0x00000000af037209 */ /* 0x000fe40007810000 */
[----:B------:R-:W-:Y:S01]  /*aca0*/  FMNMX.FTZ R2, R180, R5, !PT ;  /* 0x00000005b4027209 */ /* 0x000fe20007810000 */
[----:B------:R-:W4:Y:S01]  /*acb0*/  LDL.LU.128 R172, [R1+0x5650] ;  /* 0x0056500001ac7983 */ /* 0x000f220000300c00 */
[----:B------:R-:W-:Y:S02]  /*acc0*/  FMNMX.FTZ R0, R178, R3, !PT ;  /* 0x00000003b2007209 */ /* 0x000fe40007810000 */
[----:B------:R-:W-:Y:S02]  /*acd0*/  FMNMX.FTZ R5, R181, R2, !PT ;  /* 0x00000002b5057209 */ /* 0x000fe40007810000 */
[----:B------:R-:W-:-:S02]  /*ace0*/  FMNMX.FTZ R3, R179, R0, !PT ;  /* 0x00000000b3037209 */ /* 0x000fc40007810000 */
        /* <DEDUP_REMOVED lines=10> */
[----:B------:R-:W4:Y:S02]  /*ad90*/  LDL.LU.128 R184, [R1+0x5680] ;  /* 0x0056800001b87983 */ /* 0x000f240000300c00 */
[----:B------:R-:W-:Y:S02]  /*ada0*/  FMNMX.FTZ R0, R190, R3, !PT ;  /* 0x00000003be007209 */ /* 0x000fe40007810000 */
[----:B------:R-:W0:Y:S02]  /*adb0*/  SHFL.BFLY PT, R5, R2, 0x2, 0x1f ;  /* 0x0c401f0002057f89 */ /* 0x000e2400000e0000 */
[----:B------:R-:W-:-:S02]  /*adc0*/  FMNMX.FTZ R3, R191, R0, !PT ;  /* 0x00000000bf037209 */ /* 0x000fc40007810000 */
[----:B------:R-:W2:Y:S04]  /*add0*/  LDL R0, [R1+0x220] ;  /* 0x0002200001007983 */ /* 0x000ea80000100800 */
[----:B------:R-:W-:Y:S04]  /*ade0*/  STL.64 [R1+0x200], R2 ;  /* 0x0002000201007387 */ /* 0x000fe80000100a00 */
[----:B------:R-:W3:Y:S04]  /*adf0*/  LDL R143, [R1+0x204] ;  /* 0x00020400018f7983 */ /* 0x000ee80000100800 */
[----:B------:R-:W4:Y:S01]  /*ae00*/  LDL.LU.128 R188, [R1+0x5690] ;  /* 0x0056900001bc7983 */ /* 0x000f220000300c00 */
[----:B0-----:R-:W-:-:S05]  /*ae10*/  FMNMX.FTZ R5, R2, R5, !PT ;  /* 0x0000000502057209 */ /* 0x001fca0007810000 */
[----:B------:R-:W0:Y:S02]  /*ae20*/  SHFL.BFLY PT, R4, R5, 0x1, 0x1f ;  /* 0x0c201f0005047f89 */ /* 0x000e2400000e0000 */
[----:B0-----:R-:W-:-:S05]  /*ae30*/  FMNMX.FTZ R4, R5, R4, !PT ;  /* 0x0000000405047209 */ /* 0x001fca0007810000 */
[----:B------:R0:W-:Y:S04]  /*ae40*/  STL [R1+0x200], R4 ;  /* 0x0002000401007387 */ /* 0x0001e80000100800 */
[----:B------:R-:W2:Y:S04]  /*ae50*/  LDL R13, [R1+0x200] ;  /* 0x00020000010d7983 */ /* 0x000ea80000100800 */
[----:B0-----:R-:W4:Y:S04]  /*ae60*/  LDL.64 R4, [R1+0x428] ;  /* 0x0004280001047983 */ /* 0x001f280000100a00 */
[----:B---3--:R-:W0:Y:S02]  /*ae70*/  SHFL.BFLY PT, R2, R143, 0x2, 0x1f ;  /* 0x0c401f008f027f89 */ /* 0x008e2400000e0000 */
[----:B0-----:R-:W-:-:S05]  /*ae80*/  FMNMX.FTZ R2, R2, R143, !PT ;  /* 0x0000008f02027209 */ /* 0x001fca0007810000 */
[----:B------:R-:W0:Y:S01]  /*ae90*/  SHFL.BFLY PT, R129, R2, 0x1, 0x1f ;  /* 0x0c201f0002817f89 */ /* 0x000e2200000e0000 */
[----:B--2---:R-:W-:Y:S01]  /*aea0*/  FADD.FTZ R3, R28, -R13 ;  /* 0x8000000d1c037221 */ /* 0x004fe20000010000 */
[----:B0-----:R-:W-:-:S03]  /*aeb0*/  FMNMX.FTZ R12, R2, R129, !PT ;  /* 0x00000081020c7209 */ /* 0x001fc60007810000 */
[----:B------:R-:W-:Y:S02]  /*aec0*/  FMUL.FTZ R3, R3, R0 ;  /* 0x0000000003037220 */ /* 0x000fe40000410000 */
[----:B------:R-:W-:-:S04]  /*aed0*/  FADD.FTZ R29, R29, -R12 ;  /* 0x8000000c1d1d7221 */ /* 0x000fc80000010000 */
[----:B------:R-:W0:Y:S01]  /*aee0*/  MUFU.EX2 R3, R3 ;  /* 0x0000000300037308 */ /* 0x000e220000000800 */
[----:B------:R-:W-:-:S07]  /*aef0*/  FMUL.FTZ R2, R0, R29 ;  /* 0x0000001d00027220 */ /* 0x000fce0000410000 */
[----:B------:R-:W1:Y:S01]  /*af00*/  MUFU.EX2 R2, R2 ;  /* 0x0000000200027308 */ /* 0x000e620000000800 */
[C---:B0-----:R-:W-:Y:S01]  /*af10*/  FMUL.FTZ R127, R3.reuse, R127 ;  /* 0x0000007f037f7220 */ /* 0x041fe20000410000 */
[C---:B------:R-:W-:Y:S01]  /*af20*/  FMUL.FTZ R126, R3.reuse, R126 ;  /* 0x0000007e037e7220 */ /* 0x040fe20000410000 */
[C---:B------:R-:W-:Y:S01]  /*af30*/  FMUL.FTZ R125, R3.reuse, R125 ;  /* 0x0000007d037d7220 */ /* 0x040fe20000410000 */
[C---:B------:R-:W-:Y:S01]  /*af40*/  FMUL.FTZ R124, R3.reuse, R124 ;  /* 0x0000007c037c7220 */ /* 0x040fe20000410000 */
[C---:B----4-:R-:W-:Y:S01]  /*af50*/  FMUL.FTZ R95, R3.reuse, R95 ;  /* 0x0000005f035f7220 */ /* 0x050fe20000410000 */
[C---:B------:R-:W-:Y:S01]  /*af60*/  FMUL.FTZ R94, R3.reuse, R94 ;  /* 0x0000005e035e7220 */ /* 0x040fe20000410000 */
[----:B------:R0:W-:Y:S01]  /*af70*/  STL.64 [R1+0x280], R126 ;  /* 0x0002807e01007387 */ /* 0x0001e20000100a00 */
[C---:B-1----:R-:W-:Y:S01]  /*af80*/  FMUL.FTZ R39, R2.reuse, R39 ;  /* 0x0000002702277220 */ /* 0x042fe20000410000 */
[C---:B------:R-:W-:Y:S02]  /*af90*/  FMUL.FTZ R38, R2.reuse, R38 ;  /* 0x0000002602267220 */ /* 0x040fe40000410000 */
[----:B------:R1:W-:Y:S01]  /*afa0*/  STL.64 [R1+0x290], R124 ;  /* 0x0002907c01007387 */ /* 0x0003e20000100a00 */
[C---:B------:R-:W-:Y:S01]  /*afb0*/  FMUL.FTZ R133, R3.reuse, R133 ;  /* 0x0000008503857220 */ /* 0x040fe20000410000 */
[C---:B------:R-:W-:Y:S01]  /*afc0*/  FMUL.FTZ R132, R3.reuse, R132 ;  /* 0x0000008403847220 */ /* 0x040fe20000410000 */
[C---:B------:R-:W-:Y:S01]  /*afd0*/  FMUL.FTZ R135, R3.reuse, R135 ;  /* 0x0000008703877220 */ /* 0x040fe20000410000 */
[C---:B------:R-:W-:Y:S01]  /*afe0*/  FMUL.FTZ R134, R3.reuse, R134 ;  /* 0x0000008603867220 */ /* 0x040fe20000410000 */
[C---:B------:R-:W-:Y:S01]  /*aff0*/  FMUL.FTZ R123, R3.reuse, R123 ;  /* 0x0000007b037b7220 */ /* 0x040fe20000410000 */
[C---:B0-----:R-:W-:Y:S01]  /*b000*/  FMUL.FTZ R127, R2.reuse, R21 ;  /* 0x00000015027f7220 */ /* 0x041fe20000410000 */
[C---:B------:R-:W-:Y:S01]  /*b010*/  FMUL.FTZ R126, R2.reuse, R20 ;  /* 0x00000014027e7220 */ /* 0x040fe20000410000 */
[C---:B-1----:R-:W-:Y:S01]  /*b020*/  FMUL.FTZ R125, R2.reuse, R23 ;  /* 0x00000017027d7220 */ /* 0x042fe20000410000 */
[C---:B------:R-:W-:Y:S01]  /*b030*/  FMUL.FTZ R124, R2.reuse, R22 ;  /* 0x00000016027c7220 */ /* 0x040fe20000410000 */
        /* <DEDUP_REMOVED lines=65> */
[----:B------:R-:W-:Y:S01]  /*b450*/  STL.64 [R1+0x360], R94 ;  /* 0x0003605e01007387 */ /* 0x000fe20000100a00 */
[C---:B------:R-:W-:Y:S01]  /*b460*/  FMUL.FTZ R87, R3.reuse, R87 ;  /* 0x0000005703577220 */ /* 0x040fe20000410000 */
[C---:B------:R-:W-:Y:S01]  /*b470*/  FMUL.FTZ R86, R3.reuse, R86 ;  /* 0x0000005603567220 */ /* 0x040fe20000410000 */
[C---:B------:R-:W-:Y:S01]  /*b480*/  FMUL.FTZ R79, R3.reuse, R79 ;  /* 0x0000004f034f7220 */ /* 0x040fe20000410000 */
[C---:B------:R-:W-:Y:S01]  /*b490*/  FMUL.FTZ R78, R3.reuse, R78 ;  /* 0x0000004e034e7220 */ /* 0x040fe20000410000 */
[----:B------:R-:W-:Y:S04]  /*b4a0*/  STL.64 [R1+0x348], R38 ;  /* 0x0003482601007387 */ /* 0x000fe80000100a00 */
[----:B------:R0:W-:Y:S04]  /*b4b0*/  STL.64 [R1+0x398], R124 ;  /* 0x0003987c01007387 */ /* 0x0001e80000100a00 */
[----:B------:R1:W-:Y:S04]  /*b4c0*/  STL.64 [R1+0x3a8], R126 ;  /* 0x0003a87e01007387 */ /* 0x0003e80000100a00 */
[----:B------:R-:W-:Y:S04]  /*b4d0*/  STL.64 [R1+0x240], R132 ;  /* 0x0002408401007387 */ /* 0x000fe80000100a00 */
[----:B0-----:R-:W2:Y:S04]  /*b4e0*/  LDL R124, [R1+0x360] ;  /* 0x00036000017c7983 */ /* 0x001ea80000100800 */
[----:B-1----:R-:W3:Y:S04]  /*b4f0*/  LDL R126, [R1+0x34c] ;  /* 0x00034c00017e7983 */ /* 0x002ee80000100800 */
[----:B------:R-:W-:Y:S04]  /*b500*/  STL.64 [R1+0x250], R134 ;  /* 0x0002508601007387 */ /* 0x000fe80000100a00 */
        /* <DEDUP_REMOVED lines=10> */
[----:B------:R0:W-:Y:S04]  /*b5b0*/  STL.64 [R1+0x3a0], R92 ;  /* 0x0003a05c01007387 */ /* 0x0001e80000100a00 */
        /* <DEDUP_REMOVED lines=12> */
[----:B------:R4:W-:Y:S04]  /*b680*/  STL.64 [R1+0x318], R46 ;  /* 0x0003182e01007387 */ /* 0x0009e80000100a00 */
[----:B------:R4:W-:Y:S04]  /*b690*/  STL.64 [R1+0x338], R40 ;  /* 0x0003382801007387 */ /* 0x0009e80000100a00 */
[----:B------:R-:W-:Y:S04]  /*b6a0*/  STL.64 [R1+0x378], R30 ;  /* 0x0003781e01007387 */ /* 0x000fe80000100a00 */
[----:B------:R-:W-:Y:S04]  /*b6b0*/  STL.64 [R1+0x388], R26 ;  /* 0x0003881a01007387 */ /* 0x000fe80000100a00 */
[----:B------:R-:W-:Y:S04]  /*b6c0*/  STL.64 [R1+0x230], R130 ;  /* 0x0002308201007387 */ /* 0x000fe80000100a00 */
[----:B------:R4:W-:Y:S04]  /*b6d0*/  STL.64 [R1+0x3b0], R90 ;  /* 0x0003b05a01007387 */ /* 0x0009e80000100a00 */
[----:B------:R4:W-:Y:S04]  /*b6e0*/  STL.64 [R1+0x288], R56 ;  /* 0x0002883801007387 */ /* 0x0009e80000100a00 */
[----:B0-----:R-:W2:Y:S04]  /*b6f0*/  LDL R93, [R1+0x23c] ;  /* 0x00023c00015d7983 */ /* 0x001ea80000100800 */
        /* <DEDUP_REMOVED lines=12> */
[----:B----4-:R-:W4:Y:S04]  /*b7c0*/  LDL R47, [R1+0x2bc] ;  /* 0x0002bc00012f7983 */ /* 0x010f280000100800 */
        /* <DEDUP_REMOVED lines=12> */
[----:B------:R-:W-:Y:S04]  /*b890*/  STL.64 [R1+0x260], R136 ;  /* 0x0002608801007387 */ /* 0x000fe80000100a00 */
[----:B------:R-:W-:Y:S04]  /*b8a0*/  STL.64 [R1+0x2e0], R116 ;  /* 0x0002e07401007387 */ /* 0x000fe80000100a00 */
[----:B------:R0:W-:Y:S04]  /*b8b0*/  STL.64 [R1+0x2f0], R114 ;  /* 0x0002f07201007387 */ /* 0x0001e80000100a00 */
[----:B------:R-:W-:Y:S04]  /*b8c0*/  STL.64 [R1+0x3c0], R86 ;  /* 0x0003c05601007387 */ /* 0x000fe80000100a00 */
[----:B------:R1:W-:Y:S04]  /*b8d0*/  STL.64 [R1+0x410], R78 ;  /* 0x0004104e01007387 */ /* 0x0003e80000100a00 */
        /* <DEDUP_REMOVED lines=10> */
[----:B0-----:R-:W4:Y:S04]  /*b980*/  LDL R115, [R1+0x268] ;  /* 0x0002680001737983 */ /* 0x001f280000100800 */
[----:B------:R-:W4:Y:S04]  /*b990*/  LDL R117, [R1+0x26c] ;  /* 0x00026c0001757983 */ /* 0x000f280000100800 */
[----:B-1----:R-:W4:Y:S04]  /*b9a0*/  LDL R79, [R1+0x27c] ;  /* 0x00027c00014f7983 */ /* 0x002f280000100800 */
[----:B------:R-:W4:Y:S04]  /*b9b0*/  LDL R78, [R1+0x3ac] ;  /* 0x0003ac00014e7983 */ /* 0x000f280000100800 */
[----:B------:R-:W4:Y:S01]  /*b9c0*/  LDL R76, [R1+0x3c0] ;  /* 0x0003c000014c7983 */ /* 0x000f220000100800 */
        /* <DEDUP_REMOVED lines=27> */
[----:B------:R-:W-:Y:S01]  /*bb80*/  FMUL.FTZ R34, R2, R34 ;  /* 0x0000002202227220 */ /* 0x000fe20000410000 */
[----:B------:R-:W-:Y:S04]  /*bb90*/  STL.64 [R1+0x3c8], R44 ;  /* 0x0003c82c01007387 */ /* 0x000fe80000100a00 */
[----:B------:R-:W4:Y:S04]  /*bba0*/  LDL R68, [R1+0x3c8] ;  /* 0x0003c80001447983 */ /* 0x000f280000100800 */
[----:B------:R-:W4:Y:S04]  /*bbb0*/  LDL R70, [R1+0x3cc] ;  /* 0x0003cc0001467983 */ /* 0x000f280000100800 */
[----:B---3--:R0:W-:Y:S04]  /*bbc0*/  STL [R1+0x55b0], R126 ;  /* 0x0055b07e01007387 */ /* 0x0081e80000100800 */
[----:B--2---:R1:W-:Y:S04]  /*bbd0*/  STL [R1+0x55ac], R124 ;  /* 0x0055ac7c01007387 */ /* 0x0043e80000100800 */
[----:B------:R-:W-:Y:S04]  /*bbe0*/  STL.64 [R1+0x270], R138 ;  /* 0x0002708a01007387 */ /* 0x000fe80000100a00 */
[----:B0-----:R-:W2:Y:S04]  /*bbf0*/  LDL.LU R126, [R1+0x55b0] ;  /* 0x0055b000017e7983 */ /* 0x001ea80000300800 */
[----:B-1----:R-:W3:Y:S04]  /*bc00*/  LDL.LU R124, [R1+0x55ac] ;  /* 0x0055ac00017c7983 */ /* 0x002ee80000300800 */
[----:B------:R-:W-:Y:S04]  /*bc10*/  STL.64 [R1+0x2d0], R118 ;  /* 0x0002d07601007387 */ /* 0x000fe80000100a00 */
[----:B------:R-:W-:Y:S04]  /*bc20*/  STL.64 [R1+0x330], R106 ;  /* 0x0003306a01007387 */ /* 0x000fe80000100a00 */
[----:B------:R0:W-:Y:S04]  /*bc30*/  STL.64 [R1+0x340], R104 ;  /* 0x0003406801007387 */ /* 0x0001e80000100a00 */
[----:B------:R-:W-:Y:S04]  /*bc40*/  STL.64 [R1+0x3e0], R84 ;  /* 0x0003e05401007387 */ /* 0x000fe80000100a00 */
[----:B------:R-:W-:Y:S04]  /*bc50*/  STL.64 [R1+0x3f0], R82 ;  /* 0x0003f05201007387 */ /* 0x000fe80000100a00 */
[----:B------:R1:W-:Y:S04]  /*bc60*/  STL.64 [R1+0x400], R80 ;  /* 0x0004005001007387 */ /* 0x0003e80000100a00 */
[----:B------:R1:W-:Y:S04]  /*bc70*/  STL.64 [R1+0x2e8], R54 ;  /* 0x0002e83601007387 */ /* 0x0003e80000100a00 */
[----:B------:R-:W-:Y:S04]  /*bc80*/  STL.64 [R1+0x3b8], R52 ;  /* 0x0003b83401007387 */ /* 0x000fe80000100a00 */
[----:B------:R4:W-:Y:S04]  /*bc90*/  STL.64 [R1+0x2d8], R42 ;  /* 0x0002d82a01007387 */ /* 0x0009e80000100a00 */
[----:B------:R4:W-:Y:S04]  /*bca0*/  STL.64 [R1+0x328], R32 ;  /* 0x0003282001007387 */ /* 0x0009e80000100a00 */
[----:B------:R-:W-:Y:S04]  /*bcb0*/  STL.64 [R1+0x358], R36 ;  /* 0x0003582401007387 */ /* 0x000fe80000100a00 */
[----:B------:R4:W-:Y:S04]  /*bcc0*/  STL.64 [R1+0x368], R34 ;  /* 0x0003682201007387 */ /* 0x0009e80000100a00 */
[----:B------:R-:W3:Y:S04]  /*bcd0*/  LDL R87, [R1+0x230] ;  /* 0x0002300001577983 */ /* 0x000ee80000100800 */
[----:B0-----:R-:W3:Y:S04]  /*bce0*/  LDL R105, [R1+0x254] ;  /* 0x0002540001697983 */ /* 0x001ee80000100800 */
        /* <DEDUP_REMOVED lines=30> */
[----:B----4-:R-:W-:Y:S04]  /*bed0*/  STL [R1+0x5590], R110 ;  /* 0x0055906e01007387 */ /* 0x010fe80000100800 */
[----:B------:R-:W-:Y:S04]  /*bee0*/  STL [R1+0x558c], R108 ;  /* 0x00558c6c01007387 */ /* 0x000fe80000100800 */
[----:B------:R-:W-:Y:S04]  /*bef0*/  STL [R1+0x5580], R102 ;  /* 0x0055806601007387 */ /* 0x000fe80000100800 */
[----:B------:R-:W-:Y:S04]  /*bf00*/  STL [R1+0x557c], R100 ;  /* 0x00557c6401007387 */ /* 0x000fe80000100800 */
[----:B------:R-:W-:Y:S04]  /*bf10*/  STL [R1+0x5578], R98 ;  /* 0x0055786201007387 */ /* 0x000fe80000100800 */
[----:B------:R-:W-:Y:S04]  /*bf20*/  STL [R1+0x5574], R96 ;  /* 0x0055746001007387 */ /* 0x000fe80000100800 */
[----:B------:R-:W-:Y:S04]  /*bf30*/  STL [R1+0x5570], R94 ;  /* 0x0055705e01007387 */ /* 0x000fe80000100800 */
[----:B------:R0:W-:Y:S04]  /*bf40*/  STL [R1+0x556c], R92 ;  /* 0x00556c5c01007387 */ /* 0x0001e80000100800 */
[----:B------:R-:W-:Y:S04]  /*bf50*/  STL [R1+0x2bc], R47 ;  /* 0x0002bc2f01007387 */ /* 0x000fe80000100800 */
[----:B------:R-:W-:Y:S04]  /*bf60*/  STL [R1+0x2c0], R49 ;  /* 0x0002c03101007387 */ /* 0x000fe80000100800 */
[----:B------:R-:W-:Y:S04]  /*bf70*/  STL [R1+0x2c4], R51 ;  /* 0x0002c43301007387 */ /* 0x000fe80000100800 */
[----:B------:R-:W-:Y:S04]  /*bf80*/  STL [R1+0x2c8], R39 ;  /* 0x0002c82701007387 */ /* 0x000fe80000100800 */
[----:B------:R-:W-:Y:S04]  /*bf90*/  STL [R1+0x2cc], R41 ;  /* 0x0002cc2901007387 */ /* 0x000fe80000100800 */
        /* <DEDUP_REMOVED lines=14> */
[----:B------:R-:W-:Y:S04]  /*c080*/  STL [R1+0x234], R89 ;  /* 0x0002345901007387 */ /* 0x000fe80000100800 */
[----:B------:R-:W-:Y:S04]  /*c090*/  STL [R1+0x238], R91 ;  /* 0x0002385b01007387 */ /* 0x000fe80000100800 */
[----:B------:R-:W-:Y:S04]  /*c0a0*/  STL [R1+0x290], R57 ;  /* 0x0002903901007387 */ /* 0x000fe80000100800 */
[----:B------:R-:W-:Y:S04]  /*c0b0*/  STL [R1+0x294], R59 ;  /* 0x0002943b01007387 */ /* 0x000fe80000100800 */
[----:B------:R-:W-:Y:S04]  /*c0c0*/  STL [R1+0x298], R61 ;  /* 0x0002983d01007387 */ /* 0x000fe80000100800 */
[----:B------:R-:W-:Y:S04]  /*c0d0*/  STL [R1+0x29c], R63 ;  /* 0x00029c3f01007387 */ /* 0x000fe80000100800 */
[----:B------:R-:W-:Y:S04]  /*c0e0*/  STL [R1+0x5568], R90 ;  /* 0x0055685a01007387 */ /* 0x000fe80000100800 */
[----:B------:R1:W-:Y:S04]  /*c0f0*/  STL [R1+0x5564], R88 ;  /* 0x0055645801007387 */ /* 0x0003e80000100800 */
[----:B0-----:R-:W4:Y:S04]  /*c100*/  LDL.128 R92, [R1+0x2a0] ;  /* 0x0002a000015c7983 */ /* 0x001f280000100c00 */
[----:B------:R-:W4:Y:S04]  /*c110*/  LDL.128 R96, [R1+0x2b0] ;  /* 0x0002b00001607983 */ /* 0x000f280000100c00 */
[----:B------:R-:W4:Y:S04]  /*c120*/  LDL.128 R100, [R1+0x2c0] ;  /* 0x0002c00001647983 */ /* 0x000f280000100c00 */
[----:B------:R-:W4:Y:S04]  /*c130*/  LDL.LU R110, [R1+0x5590] ;  /* 0x00559000016e7983 */ /* 0x000f280000300800 */
[----:B------:R-:W4:Y:S04]  /*c140*/  LDL.LU R108, [R1+0x558c] ;  /* 0x00558c00016c7983 */ /* 0x000f280000300800 */
[----:B------:R-:W-:Y:S04]  /*c150*/  STL [R1+0x260], R111 ;  /* 0x0002606f01007387 */ /* 0x000fe80000100800 */
[----:B------:R-:W-:Y:S04]  /*c160*/  STL [R1+0x264], R113 ;  /* 0x0002647101007387 */ /* 0x000fe80000100800 */
[----:B------:R-:W-:Y:S04]  /*c170*/  STL [R1+0x268], R115 ;  /* 0x0002687301007387 */ /* 0x000fe80000100800 */
[----:B------:R-:W-:Y:S04]  /*c180*/  STL [R1+0x26c], R117 ;  /* 0x00026c7501007387 */ /* 0x000fe80000100800 */
[----:B------:R-:W-:Y:S04]  /*c190*/  STL [R1+0x27c], R79 ;  /* 0x00027c4f01007387 */ /* 0x000fe80000100800 */
[----:B------:R-:W-:Y:S04]  /*c1a0*/  STL [R1+0x5550], R78 ;  /* 0x0055504e01007387 */ /* 0x000fe80000100800 */
[----:B------:R0:W-:Y:S04]  /*c1b0*/  STL [R1+0x554c], R76 ;  /* 0x00554c4c01007387 */ /* 0x0001e80000100800 */
[----:B-1----:R-:W4:Y:S04]  /*c1c0*/  LDL.128 R88, [R1+0x290] ;  /* 0x0002900001587983 */ /* 0x002f280000100c00 */
[----:B------:R-:W-:Y:S04]  /*c1d0*/  STL [R1+0x5540], R70 ;  /* 0x0055404601007387 */ /* 0x000fe80000100800 */
[----:B0-----:R-:W4:Y:S04]  /*c1e0*/  LDL.128 R76, [R1+0x260] ;  /* 0x00026000014c7983 */ /* 0x001f280000100c00 */
[----:B------:R0:W-:Y:S04]  /*c1f0*/  STL [R1+0x553c], R68 ;  /* 0x00553c4401007387 */ /* 0x0001e80000100800 */
[----:B--2---:R1:W-:Y:S04]  /*c200*/  STL [R1+0x5448], R126 ;  /* 0x0054487e01007387 */ /* 0x0043e80000100800 */
[----:B---3--:R2:W-:Y:S04]  /*c210*/  STL [R1+0x5444], R124 ;  /* 0x0054447c01007387 */ /* 0x0085e80000100800 */
[----:B0-----:R-:W3:Y:S04]  /*c220*/  LDL.128 R68, [R1+0x240] ;  /* 0x0002400001447983 */ /* 0x001ee80000100c00 */
[----:B------:R-:W3:Y:S04]  /*c230*/  LDL R27, [R1+0x2e0] ;  /* 0x0002e000011b7983 */ /* 0x000ee80000100800 */
[----:B------:R-:W3:Y:S04]  /*c240*/  LDL R29, [R1+0x2e4] ;  /* 0x0002e400011d7983 */ /* 0x000ee80000100800 */
[----:B------:R-:W3:Y:S04]  /*c250*/  LDL R31, [R1+0x2e8] ;  /* 0x0002e800011f7983 */ /* 0x000ee80000100800 */
[----:B------:R-:W3:Y:S04]  /*c260*/  LDL R228, [R1+0x2ec] ;  /* 0x0002ec0001e47983 */ /* 0x000ee80000100800 */
[----:B-1----:R-:W3:Y:S04]  /*c270*/  LDL.LU R126, [R1+0x5448] ;  /* 0x00544800017e7983 */ /* 0x002ee80000300800 */
[----:B--2---:R-:W2:Y:S04]  /*c280*/  LDL.LU R124, [R1+0x5444] ;  /* 0x00544400017c7983 */ /* 0x004ea80000300800 */
        /* <DEDUP_REMOVED lines=19> */
[----:B------:R-:W2:Y:S04]  /*c3c0*/  LDL R210, [R1+0x318] ;  /* 0x0003180001d27983 */ /* 0x000ea80000100800 */
[----:B------:R-:W2:Y:S04]  /*c3d0*/  LDL R132, [R1+0x340] ;  /* 0x0003400001847983 */ /* 0x000ea80000100800 */
[----:B------:R-:W2:Y:S04]  /*c3e0*/  LDL R134, [R1+0x344] ;  /* 0x0003440001867983 */ /* 0x000ea80000100800 */
[----:B------:R-:W2:Y:S04]  /*c3f0*/  LDL R136, [R1+0x348] ;  /* 0x0003480001887983 */ /* 0x000ea80000100800 */
[----:B0-----:R-:W2:Y:S04]  /*c400*/  LDL.128 R72, [R1+0x250] ;  /* 0x0002500001487983 */ /* 0x001ea80000100c00 */
[----:B------:R-:W2:Y:S04]  /*c410*/  LDL.128 R80, [R1+0x270] ;  /* 0x0002700001507983 */ /* 0x000ea80000100c00 */
[----:B------:R-:W2:Y:S01]  /*c420*/  LDL.128 R84, [R1+0x280] ;  /* 0x0002800001547983 */ /* 0x000ea20000100c00 */
[C---:B------:R-:W-:Y:S01]  /*c430*/  FMUL.FTZ R141, R3.reuse, R141 ;  /* 0x0000008d038d7220 */ /* 0x040fe20000410000 */
[----:B------:R-:W-:-:S02]  /*c440*/  FMUL.FTZ R140, R3, R140 ;  /* 0x0000008c038c7220 */ /* 0x000fc40000410000 */
[----:B------:R-:W2:Y:S04]  /*c450*/  LDL R208, [R1+0x314] ;  /* 0x0003140001d07983 */ /* 0x000ea80000100800 */
[----:B------:R-:W2:Y:S04]  /*c460*/  LDL R138, [R1+0x334] ;  /* 0x00033400018a7983 */ /* 0x000ea80000100800 */
[----:B----4-:R-:W-:Y:S04]  /*c470*/  STL [R1+0x2d0], R43 ;  /* 0x0002d02b01007387 */ /* 0x010fe80000100800 */
[----:B------:R-:W-:Y:S04]  /*c480*/  STL [R1+0x2d4], R33 ;  /* 0x0002d42101007387 */ /* 0x000fe80000100800 */
[----:B------:R-:W-:Y:S04]  /*c490*/  STL [R1+0x2d8], R35 ;  /* 0x0002d82301007387 */ /* 0x000fe80000100800 */
[----:B------:R-:W-:Y:S04]  /*c4a0*/  STL [R1+0x2dc], R37 ;  /* 0x0002dc2501007387 */ /* 0x000fe80000100800 */
[----:B------:R-:W-:Y:S04]  /*c4b0*/  STL [R1+0x55b4], R128 ;  /* 0x0055b48001007387 */ /* 0x000fe80000100800 */
[----:B------:R0:W-:Y:S04]  /*c4c0*/  STL [R1+0x55b8], R130 ;  /* 0x0055b88201007387 */ /* 0x0001e80000100800 */
[----:B------:R-:W-:Y:S04]  /*c4d0*/  STL [R1+0x55a4], R120 ;  /* 0x0055a47801007387 */ /* 0x000fe80000100800 */
[----:B------:R1:W-:Y:S04]  /*c4e0*/  STL [R1+0x55a8], R122 ;  /* 0x0055a87a01007387 */ /* 0x0003e80000100800 */
[----:B------:R-:W-:Y:S04]  /*c4f0*/  STL [R1+0x5598], R114 ;  /* 0x0055987201007387 */ /* 0x000fe80000100800 */
[----:B------:R-:W-:Y:S04]  /*c500*/  STL [R1+0x559c], R116 ;  /* 0x00559c7401007387 */ /* 0x000fe80000100800 */
[----:B------:R4:W-:Y:S04]  /*c510*/  STL [R1+0x55a0], R118 ;  /* 0x0055a07601007387 */ /* 0x0009e80000100800 */
[----:B------:R4:W-:Y:S04]  /*c520*/  STL [R1+0x5594], R112 ;  /* 0x0055947001007387 */ /* 0x0009e80000100800 */
[----:B------:R-:W-:Y:S04]  /*c530*/  STL [R1+0x5584], R104 ;  /* 0x0055846801007387 */ /* 0x000fe80000100800 */
[----:B------:R4:W-:Y:S04]  /*c540*/  STL [R1+0x5588], R106 ;  /* 0x0055886a01007387 */ /* 0x0009e80000100800 */
[----:B0-----:R-:W2:Y:S04]  /*c550*/  LDL.LU R130, [R1+0x55b8] ;  /* 0x0055b80001827983 */ /* 0x001ea80000300800 */
[----:B------:R-:W2:Y:S04]  /*c560*/  LDL.LU R128, [R1+0x55b4] ;  /* 0x0055b40001807983 */ /* 0x000ea80000300800 */
[----:B-1----:R-:W2:Y:S04]  /*c570*/  LDL.LU R122, [R1+0x55a8] ;  /* 0x0055a800017a7983 */ /* 0x002ea80000300800 */
[----:B------:R-:W2:Y:S04]  /*c580*/  LDL.LU R120, [R1+0x55a4] ;  /* 0x0055a40001787983 */ /* 0x000ea80000300800 */
[----:B----4-:R-:W4:Y:S04]  /*c590*/  LDL.LU R118, [R1+0x55a0] ;  /* 0x0055a00001767983 */ /* 0x010f280000300800 */
[----:B------:R-:W4:Y:S04]  /*c5a0*/  LDL.LU R116, [R1+0x559c] ;  /* 0x00559c0001747983 */ /* 0x000f280000300800 */
[----:B------:R-:W4:Y:S04]  /*c5b0*/  LDL.LU R114, [R1+0x5598] ;  /* 0x0055980001727983 */ /* 0x000f280000300800 */
[----:B------:R-:W4:Y:S01]  /*c5c0*/  LDL.LU R112, [R1+0x5594] ;  /* 0x0055940001707983 */ /* 0x000f220000300800 */
[----:B------:R-:W-:-:S03]  /*c5d0*/  IMAD.MOV.U32 R226, RZ, RZ, R92 ;  /* 0x000000ffffe27224 */ /* 0x000fc600078e005c */
[----:B------:R-:W4:Y:S01]  /*c5e0*/  LDL.LU R106, [R1+0x5588] ;  /* 0x00558800016a7983 */ /* 0x000f220000300800 */
[----:B------:R-:W-:Y:S02]  /*c5f0*/  IMAD.MOV.U32 R224, RZ, RZ, R94 ;  /* 0x000000ffffe07224 */ /* 0x000fe400078e005e */
[----:B------:R-:W-:Y:S01]  /*c600*/  IMAD.MOV.U32 R223, RZ, RZ, R96 ;  /* 0x000000ffffdf7224 */ /* 0x000fe200078e0060 */
[----:B------:R-:W4:Y:S01]  /*c610*/  LDL.LU R104, [R1+0x5584] ;  /* 0x0055840001687983 */ /* 0x000f220000300800 */
[----:B------:R-:W-:Y:S02]  /*c620*/  IMAD.MOV.U32 R222, RZ, RZ, R98 ;  /* 0x000000ffffde7224 */ /* 0x000fe400078e0062 */
[----:B------:R-:W-:Y:S01]  /*c630*/  IMAD.MOV.U32 R213, RZ, RZ, R100 ;  /* 0x000000ffffd57224 */ /* 0x000fe200078e0064 */
[----:B------:R-:W4:Y:S01]  /*c640*/  LDL.LU R98, [R1+0x5578] ;  /* 0x0055780001627983 */ /* 0x000f220000300800 */
[----:B------:R-:W-:-:S03]  /*c650*/  IMAD.MOV.U32 R212, RZ, RZ, R102 ;  /* 0x000000ffffd47224 */ /* 0x000fc600078e0066 */
[----:B------:R-:W-:Y:S04]  /*c660*/  STL [R1+0x5428], R110 ;  /* 0x0054286e01007387 */ /* 0x000fe80000100800 */
[----:B------:R0:W-:Y:S04]  /*c670*/  STL [R1+0x5424], R108 ;  /* 0x0054246c01007387 */ /* 0x0001e80000100800 */
[----:B------:R-:W4:Y:S04]  /*c680*/  LDL.LU R102, [R1+0x5580] ;  /* 0x0055800001667983 */ /* 0x000f280000300800 */
[----:B------:R-:W4:Y:S04]  /*c690*/  LDL.LU R100, [R1+0x557c] ;  /* 0x00557c0001647983 */ /* 0x000f280000300800 */
[----:B------:R-:W4:Y:S04]  /*c6a0*/  LDL.LU R96, [R1+0x5574] ;  /* 0x0055740001607983 */ /* 0x000f280000300800 */
[----:B------:R-:W4:Y:S04]  /*c6b0*/  LDL.LU R94, [R1+0x5570] ;  /* 0x00557000015e7983 */ /* 0x000f280000300800 */
[----:B------:R-:W4:Y:S04]  /*c6c0*/  LDL.LU R92, [R1+0x556c] ;  /* 0x00556c00015c7983 */ /* 0x000f280000300800 */
[----:B0-----:R-:W4:Y:S04]  /*c6d0*/  LDL.128 R108, [R1+0x2d0] ;  /* 0x0002d000016c7983 */ /* 0x001f280000100c00 */
[----:B------:R-:W4:Y:S01]  /*c6e0*/  LDL R142, [R1+0x33c] ;  /* 0x00033c00018e7983 */ /* 0x000f220000100800 */
[----:B------:R-:W-:-:S03]  /*c6f0*/  IMAD.MOV.U32 R227, RZ, RZ, R90 ;  /* 0x000000ffffe37224 */ /* 0x000fc600078e005a */
[----:B------:R-:W-:Y:S04]  /*c700*/  STL.128 [R1+0x5520], R188 ;  /* 0x005520bc01007387 */ /* 0x000fe80000100c00 */
[----:B------:R-:W4:Y:S04]  /*c710*/  LDL.LU R90, [R1+0x5568] ;  /* 0x00556800015a7983 */ /* 0x000f280000300800 */
[----:B------:R0:W-:Y:S04]  /*c720*/  STL [R1+0x470], R76 ;  /* 0x0004704c01007387 */ /* 0x0001e80000100800 */
[----:B------:R1:W-:Y:S04]  /*c730*/  STL [R1+0x478], R78 ;  /* 0x0004784e01007387 */ /* 0x0003e80000100800 */
[----:B------:R2:W-:Y:S04]  /*c740*/  STL.64 [R1+0x420], R140 ;  /* 0x0004208c01007387 */ /* 0x0005e80000100a00 */
[----:B0-----:R-:W4:Y:S04]  /*c750*/  LDL.LU R76, [R1+0x554c] ;  /* 0x00554c00014c7983 */ /* 0x001f280000300800 */
[----:B-1----:R-:W4:Y:S01]  /*c760*/  LDL.LU R78, [R1+0x5550] ;  /* 0x00555000014e7983 */ /* 0x002f220000300800 */
[----:B---3--:R-:W-:-:S03]  /*c770*/  IMAD.MOV.U32 R193, RZ, RZ, R68 ;  /* 0x000000ffffc17224 */ /* 0x008fc600078e0044 */
[----:B------:R-:W-:Y:S04]  /*c780*/  STL [R1+0x2e0], R27 ;  /* 0x0002e01b01007387 */ /* 0x000fe80000100800 */
[----:B------:R-:W-:Y:S04]  /*c790*/  STL [R1+0x2e4], R29 ;  /* 0x0002e41d01007387 */ /* 0x000fe80000100800 */
[----:B------:R-:W-:Y:S04]  /*c7a0*/  STL [R1+0x2e8], R31 ;  /* 0x0002e81f01007387 */ /* 0x000fe80000100800 */
[----:B------:R-:W-:Y:S04]  /*c7b0*/  STL [R1+0x2ec], R228 ;  /* 0x0002ece401007387 */ /* 0x000fe80000100800 */
[----:B------:R-:W-:Y:S04]  /*c7c0*/  STL [R1+0x52f0], R126 ;  /* 0x0052f07e01007387 */ /* 0x000fe80000100800 */
[----:B--2---:R0:W-:Y:S04]  /*c7d0*/  STL [R1+0x52ec], R124 ;  /* 0x0052ec7c01007387 */ /* 0x0041e80000100800 */
[----:B------:R1:W-:Y:S04]  /*c7e0*/  STL [R1+0x4a0], R88 ;  /* 0x0004a05801007387 */ /* 0x0003e80000100800 */
[----:B------:R-:W2:Y:S04]  /*c7f0*/  LDL R140, [R1+0x338] ;  /* 0x00033800018c7983 */ /* 0x000ea80000100800 */
[----:B0-----:R-:W3:Y:S04]  /*c800*/  LDL.128 R124, [R1+0x2e0] ;  /* 0x0002e000017c7983 */ /* 0x001ee80000100c00 */
[----:B-1----:R-:W2:Y:S04]  /*c810*/  LDL.LU R88, [R1+0x5564] ;  /* 0x0055640001587983 */ /* 0x002ea80000300800 */
[----:B------:R0:W-:Y:S04]  /*c820*/  STL [R1+0x5530], R193 ;  /* 0x005530c101007387 */ /* 0x0001e80000100800 */
        /* <DEDUP_REMOVED lines=11> */
[----:B0-----:R-:W2:Y:S04]  /*c8e0*/  LDL.LU R193, [R1+0x5530] ;  /* 0x0055300001c17983 */ /* 0x001ea80000300800 */
[----:B------:R-:W2:Y:S04]  /*c8f0*/  LDL.LU.128 R188, [R1+0x5520] ;  /* 0x0055200001bc7983 */ /* 0x000ea80000300c00 */
[----:B-1----:R-:W2:Y:S04]  /*c900*/  LDL.LU.128 R184, [R1+0x5510] ;  /* 0x0055100001b87983 */ /* 0x002ea80000300c00 */
        /* <DEDUP_REMOVED lines=9> */
[----:B------:R1:W-:Y:S04]  /*c9a0*/  STL [R1+0x498], R86 ;  /* 0x0004985601007387 */ /* 0x0003e80000100800 */
[----:B0-----:R-:W2:Y:S04]  /*c9b0*/  LDL.LU R136, [R1+0x55c4] ;  /* 0x0055c40001887983 */ /* 0x001ea80000300800 */
[----:B------:R-:W2:Y:S04]  /*c9c0*/  LDL.LU R134, [R1+0x55c0] ;  /* 0x0055c00001867983 */ /* 0x000ea80000300800 */
[----:B------:R-:W2:Y:S04]  /*c9d0*/  LDL.LU R132, [R1+0x55bc] ;  /* 0x0055bc0001847983 */ /* 0x000ea80000300800 */
[----:B-1----:R-:W2:Y:S04]  /*c9e0*/  LDL.LU R86, [R1+0x5560] ;  /* 0x0055600001567983 */ /* 0x002ea80000300800 */
[----:B------:R-:W2:Y:S04]  /*c9f0*/  LDL.LU R84, [R1+0x555c] ;  /* 0x00555c0001547983 */ /* 0x000ea80000300800 */
[----:B------:R-:W2:Y:S04]  /*ca00*/  LDL.LU R82, [R1+0x5558] ;  /* 0x0055580001527983 */ /* 0x000ea80000300800 */
[----:B------:R-:W2:Y:S04]  /*ca10*/  LDL.LU R80, [R1+0x5554] ;  /* 0x0055540001507983 */ /* 0x000ea80000300800 */
[----:B------:R-:W2:Y:S04]  /*ca20*/  LDL.LU R74, [R1+0x5548] ;  /* 0x00554800014a7983 */ /* 0x000ea80000300800 */
[----:B------:R-:W2:Y:S04]  /*ca30*/  LDL.LU R72, [R1+0x5544] ;  /* 0x0055440001487983 */ /* 0x000ea80000300800 */
[----:B------:R-:W2:Y:S04]  /*ca40*/  LDL.LU.128 R180, [R1+0x5500] ;  /* 0x0055000001b47983 */ /* 0x000ea80000300c00 */
[----:B------:R-:W2:Y:S04]  /*ca50*/  LDL.LU.128 R176, [R1+0x54f0] ;  /* 0x0054f00001b07983 */ /* 0x000ea80000300c00 */
[----:B------:R-:W2:Y:S04]  /*ca60*/  LDL.LU.128 R172, [R1+0x54e0] ;  /* 0x0054e00001ac7983 */ /* 0x000ea80000300c00 */
[----:B------:R-:W2:Y:S04]  /*ca70*/  LDL.LU.128 R168, [R1+0x54d0] ;  /* 0x0054d00001a87983 */ /* 0x000ea80000300c00 */
[----:B------:R0:W-:Y:S04]  /*ca80*/  STL [R1+0x5450], R130 ;  /* 0x0054508201007387 */ /* 0x0001e80000100800 */
[----:B------:R1:W-:Y:S04]  /*ca90*/  STL [R1+0x544c], R128 ;  /* 0x00544c8001007387 */ /* 0x0003e80000100800 */
[----:B------:R1:W-:Y:S04]  /*caa0*/  STL [R1+0x5440], R122 ;  /* 0x0054407a01007387 */ /* 0x0003e80000100800 */
[----:B------:R1:W-:Y:S04]  /*cab0*/  STL [R1+0x543c], R120 ;  /* 0x00543c7801007387 */ /* 0x0003e80000100800 */
[----:B----4-:R4:W-:Y:S04]  /*cac0*/  STL [R1+0x5438], R118 ;  /* 0x0054387601007387 */ /* 0x0109e80000100800 */
[----:B------:R4:W-:Y:S04]  /*cad0*/  STL [R1+0x5434], R116 ;  /* 0x0054347401007387 */ /* 0x0009e80000100800 */
[----:B------:R4:W-:Y:S04]  /*cae0*/  STL [R1+0x5430], R114 ;  /* 0x0054307201007387 */ /* 0x0009e80000100800 */
[----:B------:R4:W-:Y:S04]  /*caf0*/  STL [R1+0x542c], R112 ;  /* 0x00542c7001007387 */ /* 0x0009e80000100800 */
[----:B------:R4:W-:Y:S04]  /*cb00*/  STL [R1+0x5420], R106 ;  /* 0x0054206a01007387 */ /* 0x0009e80000100800 */
[----:B------:R4:W-:Y:S04]  /*cb10*/  STL [R1+0x541c], R104 ;  /* 0x00541c6801007387 */ /* 0x0009e80000100800 */
[----:B------:R-:W-:Y:S04]  /*cb20*/  STL [R1+0x5410], R98 ;  /* 0x0054106201007387 */ /* 0x000fe80000100800 */
[----:B------:R-:W2:Y:S04]  /*cb30*/  LDL.LU.128 R164, [R1+0x54c0] ;  /* 0x0054c00001a47983 */ /* 0x000ea80000300c00 */
[----:B------:R-:W2:Y:S04]  /*cb40*/  LDL.LU.128 R160, [R1+0x54b0] ;  /* 0x0054b00001a07983 */ /* 0x000ea80000300c00 */
[----:B------:R4:W-:Y:S04]  /*cb50*/  STL [R1+0x5418], R102 ;  /* 0x0054186601007387 */ /* 0x0009e80000100800 */
[----:B------:R4:W-:Y:S04]  /*cb60*/  STL [R1+0x5414], R100 ;  /* 0x0054146401007387 */ /* 0x0009e80000100800 */
[----:B------:R4:W-:Y:S04]  /*cb70*/  STL [R1+0x540c], R96 ;  /* 0x00540c6001007387 */ /* 0x0009e80000100800 */
[----:B------:R4:W-:Y:S04]  /*cb80*/  STL [R1+0x5408], R94 ;  /* 0x0054085e01007387 */ /* 0x0009e80000100800 */
[----:B------:R4:W-:Y:S01]  /*cb90*/  STL [R1+0x5404], R92 ;  /* 0x0054045c01007387 */ /* 0x0009e20000100800 */
[----:B------:R-:W-:-:S03]  /*cba0*/  IMAD.MOV.U32 R211, RZ, RZ, R108 ;  /* 0x000000ffffd37224 */ /* 0x000fc600078e006c */
[----:B------:R-:W2:Y:S01]  /*cbb0*/  LDL.LU.128 R156, [R1+0x54a0] ;  /* 0x0054a000019c7983 */ /* 0x000ea20000300c00 */
[----:B------:R-:W-:-:S03]  /*cbc0*/  IMAD.MOV.U32 R210, RZ, RZ, R110 ;  /* 0x000000ffffd27224 */ /* 0x000fc600078e006e */
[----:B------:R-:W2:Y:S04]  /*cbd0*/  LDL.LU.128 R152, [R1+0x5490] ;  /* 0x0054900001987983 */ /* 0x000ea80000300c00 */
[----:B------:R-:W2:Y:S04]  /*cbe0*/  LDL.LU.128 R148, [R1+0x5480] ;  /* 0x0054800001947983 */ /* 0x000ea80000300c00 */
[----:B------:R3:W-:Y:S04]  /*cbf0*/  STL [R1+0x5400], R90 ;  /* 0x0054005a01007387 */ /* 0x0007e80000100800 */
[----:B------:R-:W2:Y:S04]  /*cc00*/  LDL.LU.128 R144, [R1+0x5470] ;  /* 0x0054700001907983 */ /* 0x000ea80000300c00 */
[----:B0-----:R-:W2:Y:S04]  /*cc10*/  LDL.LU R130, [R1+0x5450] ;  /* 0x0054500001827983 */ /* 0x001ea80000300800 */
[----:B-1----:R-:W2:Y:S04]  /*cc20*/  LDL.LU R128, [R1+0x544c] ;  /* 0x00544c0001807983 */ /* 0x002ea80000300800 */
[----:B------:R-:W2:Y:S04]  /*cc30*/  LDL.LU R122, [R1+0x5440] ;  /* 0x00544000017a7983 */ /* 0x000ea80000300800 */
[----:B------:R-:W2:Y:S04]  /*cc40*/  LDL.LU R120, [R1+0x543c] ;  /* 0x00543c0001787983 */ /* 0x000ea80000300800 */
[----:B----4-:R-:W4:Y:S04]  /*cc50*/  LDL.LU R118, [R1+0x5438] ;  /* 0x0054380001767983 */ /* 0x010f280000300800 */
[----:B------:R-:W4:Y:S04]  /*cc60*/  LDL.LU R116, [R1+0x5434] ;  /* 0x0054340001747983 */ /* 0x000f280000300800 */
        /* <DEDUP_REMOVED lines=12> */
[----:B------:R0:W-:Y:S04]  /*cd30*/  STL [R1+0x458], R70 ;  /* 0x0004584601007387 */ /* 0x0001e80000100800 */
[----:B------:R1:W-:Y:S04]  /*cd40*/  STL [R1+0x53e8], R78 ;  /* 0x0053e84e01007387 */ /* 0x0003e80000100800 */
[----:B------:R1:W-:Y:S04]  /*cd50*/  STL [R1+0x53e4], R76 ;  /* 0x0053e44c01007387 */ /* 0x0003e80000100800 */
[----:B---3--:R-:W3:Y:S04]  /*cd60*/  LDL.LU R90, [R1+0x5400] ;  /* 0x00540000015a7983 */ /* 0x008ee80000300800 */
[----:B0-----:R-:W3:Y:S04]  /*cd70*/  LDL.LU R70, [R1+0x5540] ;  /* 0x0055400001467983 */ /* 0x001ee80000300800 */
[----:B------:R-:W3:Y:S04]  /*cd80*/  LDL.LU R68, [R1+0x553c] ;  /* 0x00553c0001447983 */ /* 0x000ee80000300800 */
[----:B-1----:R-:W3:Y:S04]  /*cd90*/  LDL.LU R78, [R1+0x53e8] ;  /* 0x0053e800014e7983 */ /* 0x002ee80000300800 */
[----:B------:R-:W3:Y:S01]  /*cda0*/  LDL.LU R76, [R1+0x53e4] ;  /* 0x0053e400014c7983 */ /* 0x000ee20000300800 */
[C---:B------:R-:W-:Y:S01]  /*cdb0*/  FMUL.FTZ R25, R2.reuse, R25 ;  /* 0x0000001902197220 */ /* 0x040fe20000410000 */
[----:B------:R-:W-:Y:S01]  /*cdc0*/  FMUL.FTZ R24, R2, R24 ;  /* 0x0000001802187220 */ /* 0x000fe20000410000 */
[----:B------:R-:W-:Y:S01]  /*cdd0*/  IMAD.MOV.U32 R209, RZ, RZ, R124 ;  /* 0x000000ffffd17224 */ /* 0x000fe200078e007c */
[----:B------:R0:W-:Y:S04]  /*cde0*/  STL [R1+0x314], R208 ;  /* 0x000314d001007387 */ /* 0x0001e80000100800 */
[----:B------:R-:W3:Y:S04]  /*cdf0*/  LDL R21, [R1+0x2f0] ;  /* 0x0002f00001157983 */ /* 0x000ee80000100800 */
[----:B------:R-:W3:Y:S01]  /*ce00*/  LDL R23, [R1+0x2f4] ;  /* 0x0002f40001177983 */ /* 0x000ee20000100800 */
[----:B0-----:R-:W-:-:S03]  /*ce10*/  IMAD.MOV.U32 R208, RZ, RZ, R126 ;  /* 0x000000ffffd07224 */ /* 0x001fc600078e007e */
[----:B------:R-:W3:Y:S04]  /*ce20*/  LDL R218, [R1+0x2f8] ;  /* 0x0002f80001da7983 */ /* 0x000ee80000100800 */
[----:B------:R-:W3:Y:S04]  /*ce30*/  LDL R220, [R1+0x2fc] ;  /* 0x0002fc0001dc7983 */ /* 0x000ee80000100800 */
[----:B------:R-:W3:Y:S04]  /*ce40*/  LDL.LU R126, [R1+0x52f0] ;  /* 0x0052f000017e7983 */ /* 0x000ee80000300800 */
[----:B------:R-:W3:Y:S04]  /*ce50*/  LDL.LU R124, [R1+0x52ec] ;  /* 0x0052ec00017c7983 */ /* 0x000ee80000300800 */
[----:B------:R-:W-:Y:S04]  /*ce60*/  STL.64 [R1+0x3d8], R24 ;  /* 0x0003d81801007387 */ /* 0x000fe80000100a00 */
[----:B------:R0:W-:Y:S04]  /*ce70*/  STL [R1+0x55d0], R142 ;  /* 0x0055d08e01007387 */ /* 0x0001e80000100800 */
[----:B--2---:R1:W-:Y:S04]  /*ce80*/  STL [R1+0x55cc], R140 ;  /* 0x0055cc8c01007387 */ /* 0x0043e80000100800 */
[----:B------:R2:W-:Y:S04]  /*ce90*/  STL [R1+0x55c8], R138 ;  /* 0x0055c88a01007387 */ /* 0x0005e80000100800 */
[----:B------:R-:W-:Y:S04]  /*cea0*/  STL [R1+0x53fc], R88 ;  /* 0x0053fc5801007387 */ /* 0x000fe80000100800 */
[----:B------:R-:W3:Y:S04]  /*ceb0*/  LDL R66, [R1+0x3c4] ;  /* 0x0003c40001427983 */ /* 0x000ee80000100800 */
        /* <DEDUP_REMOVED lines=9> */
[----:B------:R-:W3:Y:S04]  /*cf50*/  LDL R64, [R1+0x3d8] ;  /* 0x0003d80001407983 */ /* 0x000ee80000100800 */
[----:B0-----:R-:W3:Y:S04]  /*cf60*/  LDL.LU R142, [R1+0x55d0] ;  /* 0x0055d000018e7983 */ /* 0x001ee80000300800 */
[----:B-1----:R-:W3:Y:S04]  /*cf70*/  LDL.LU R140, [R1+0x55cc] ;  /* 0x0055cc00018c7983 */ /* 0x002ee80000300800 */
[----:B--2---:R-:W2:Y:S04]  /*cf80*/  LDL.LU R138, [R1+0x55c8] ;  /* 0x0055c800018a7983 */ /* 0x004ea80000300800 */
[----:B------:R-:W2:Y:S04]  /*cf90*/  LDL.LU R136, [R1+0x545c] ;  /* 0x00545c0001887983 */ /* 0x000ea80000300800 */
        /* <DEDUP_REMOVED lines=9> */
[----:B------:R0:W-:Y:S04]  /*d030*/  STL [R1+0x53d0], R193 ;  /* 0x0053d0c101007387 */ /* 0x0001e80000100800 */
[----:B------:R1:W-:Y:S04]  /*d040*/  STL.128 [R1+0x53c0], R188 ;  /* 0x0053c0bc01007387 */ /* 0x0003e80000100c00 */
        /* <DEDUP_REMOVED lines=29> */
[----:B0-----:R-:W2:Y:S04]  /*d220*/  LDL.LU R193, [R1+0x53d0] ;  /* 0x0053d00001c17983 */ /* 0x001ea80000300800 */
[----:B-1----:R-:W2:Y:S04]  /*d230*/  LDL.LU.128 R188, [R1+0x53c0] ;  /* 0x0053c00001bc7983 */ /* 0x002ea80000300c00 */
[----:B------:R-:W2:Y:S04]  /*d240*/  LDL.LU.128 R184, [R1+0x53b0] ;  /* 0x0053b00001b87983 */ /* 0x000ea80000300c00 */
[----:B---3--:R0:W-:Y:S04]  /*d250*/  STL [R1+0x52a8], R90 ;  /* 0x0052a85a01007387 */ /* 0x0081e80000100800 */
[----:B------:R-:W3:Y:S04]  /*d260*/  LDL.LU.128 R180, [R1+0x53a0] ;  /* 0x0053a00001b47983 */ /* 0x000ee80000300c00 */
        /* <DEDUP_REMOVED lines=9> */
[----:B------:R-:W3:Y:S04]  /*d300*/  LDL.LU R130, [R1+0x52f8] ;  /* 0x0052f80001827983 */ /* 0x000ee80000300800 */
[----:B------:R-:W3:Y:S04]  /*d310*/  LDL.LU R128, [R1+0x52f4] ;  /* 0x0052f40001807983 */ /* 0x000ee80000300800 */
[----:B------:R-:W3:Y:S04]  /*d320*/  LDL.LU R122, [R1+0x52e8] ;  /* 0x0052e800017a7983 */ /* 0x000ee80000300800 */
[----:B------:R-:W3:Y:S04]  /*d330*/  LDL.LU R120, [R1+0x52e4] ;  /* 0x0052e40001787983 */ /* 0x000ee80000300800 */
        /* <DEDUP_REMOVED lines=17> */
[----:B------:R1:W-:Y:S04]  /*d450*/  STL [R1+0x528c], R76 ;  /* 0x00528c4c01007387 */ /* 0x0003e80000100800 */
[----:B0-----:R-:W4:Y:S04]  /*d460*/  LDL.LU R90, [R1+0x52a8] ;  /* 0x0052a800015a7983 */ /* 0x001f280000300800 */
[----:B------:R-:W4:Y:S04]  /*d470*/  LDL R214, [R1+0x308] ;  /* 0x0003080001d67983 */ /* 0x000f280000100800 */
[----:B------:R-:W4:Y:S04]  /*d480*/  LDL R216, [R1+0x30c] ;  /* 0x00030c0001d87983 */ /* 0x000f280000100800 */
[----:B-1----:R-:W4:Y:S04]  /*d490*/  LDL.LU R70, [R1+0x53d8] ;  /* 0x0053d80001467983 */ /* 0x002f280000300800 */
[----:B------:R-:W4:Y:S04]  /*d4a0*/  LDL.LU R68, [R1+0x53d4] ;  /* 0x0053d40001447983 */ /* 0x000f280000300800 */
[----:B------:R-:W4:Y:S04]  /*d4b0*/  LDL.LU R78, [R1+0x5290] ;  /* 0x00529000014e7983 */ /* 0x000f280000300800 */
[----:B------:R-:W4:Y:S01]  /*d4c0*/  LDL.LU R76, [R1+0x528c] ;  /* 0x00528c00014c7983 */ /* 0x000f220000300800 */
[----:B------:R-:W-:-:S02]  /*d4d0*/  IMAD.MOV.U32 R29, RZ, RZ, R69 ;  /* 0x000000ffff1d7224 */ /* 0x000fc400078e0045 */
[----:B------:R-:W-:Y:S01]  /*d4e0*/  IMAD.MOV.U32 R31, RZ, RZ, R71 ;  /* 0x000000ffff1f7224 */ /* 0x000fe200078e0047 */
[----:B------:R-:W-:Y:S01]  /*d4f0*/  STL [R1+0x2f0], R21 ;  /* 0x0002f01501007387 */ /* 0x000fe20000100800 */
[----:B------:R-:W-:Y:S02]  /*d500*/  IMAD.MOV.U32 R69, RZ, RZ, R125 ;  /* 0x000000ffff457224 */ /* 0x000fe400078e007d */
[----:B------:R-:W-:Y:S01]  /*d510*/  IMAD.MOV.U32 R71, RZ, RZ, R127 ;  /* 0x000000ffff477224 */ /* 0x000fe200078e007f */
[----:B------:R-:W-:Y:S04]  /*d520*/  STL [R1+0x2f4], R23 ;  /* 0x0002f41701007387 */ /* 0x000fe80000100800 */
[----:B------:R-:W-:Y:S04]  /*d530*/  STL [R1+0x2f8], R218 ;  /* 0x0002f8da01007387 */ /* 0x000fe80000100800 */
[----:B------:R-:W-:Y:S04]  /*d540*/  STL [R1+0x2fc], R220 ;  /* 0x0002fcdc01007387 */ /* 0x000fe80000100800 */
[----:B------:R-:W-:Y:S04]  /*d550*/  STL [R1+0x51a8], R126 ;  /* 0x0051a87e01007387 */ /* 0x000fe80000100800 */
[----:B------:R0:W-:Y:S04]  /*d560*/  STL [R1+0x51a4], R124 ;  /* 0x0051a47c01007387 */ /* 0x0001e80000100800 */
[----:B------:R1:W-:Y:S04]  /*d570*/  STL [R1+0x5538], R66 ;  /* 0x0055384201007387 */ /* 0x0003e80000100800 */
[----:B------:R1:W-:Y:S04]  /*d580*/  STL [R1+0x5534], R64 ;  /* 0x0055344001007387 */ /* 0x0003e80000100800 */
[----:B0-----:R-:W4:Y:S04]  /*d590*/  LDL.128 R124, [R1+0x2f0] ;  /* 0x0002f000017c7983 */ /* 0x001f280000100c00 */
[----:B------:R0:W-:Y:S04]  /*d5a0*/  STL [R1+0x5468], R142 ;  /* 0x0054688e01007387 */ /* 0x0001e80000100800 */
[----:B------:R0:W-:Y:S04]  /*d5b0*/  STL [R1+0x5464], R140 ;  /* 0x0054648c01007387 */ /* 0x0001e80000100800 */
        /* <DEDUP_REMOVED lines=11> */
[----:B------:R-:W-:Y:S04]  /*d670*/  STL [R1+0xcc8], R3 ;  /* 0x000cc80301007387 */ /* 0x000fe80000100800 */
[----:B------:R-:W-:Y:S04]  /*d680*/  STL [R1+0xccc], R2 ;  /* 0x000ccc0201007387 */ /* 0x000fe80000100800 */
[----:B-1----:R-:W4:Y:S04]  /*d690*/  LDL.LU R66, [R1+0x5538] ;  /* 0x0055380001427983 */ /* 0x002f280000300800 */
[----:B------:R-:W4:Y:S04]  /*d6a0*/  LDL.LU R64, [R1+0x5534] ;  /* 0x0055340001407983 */ /* 0x000f280000300800 */
[----:B0-----:R-:W4:Y:S04]  /*d6b0*/  LDL.LU R142, [R1+0x5468] ;  /* 0x00546800018e7983 */ /* 0x001f280000300800 */
[----:B------:R-:W4:Y:S04]  /*d6c0*/  LDL.LU R140, [R1+0x5464] ;  /* 0x00546400018c7983 */ /* 0x000f280000300800 */
        /* <DEDUP_REMOVED lines=11> */
[----:B------:R-:W-:Y:S04]  /*d780*/  STL [R1+0x5280], R193 ;  /* 0x005280c101007387 */ /* 0x000fe80000100800 */
[----:B------:R-:W-:Y:S04]  /*d790*/  STL.128 [R1+0x5270], R188 ;  /* 0x005270bc01007387 */ /* 0x000fe80000100c00 */
[----:B------:R-:W-:Y:S04]  /*d7a0*/  STL.128 [R1+0x5260], R184 ;  /* 0x005260b801007387 */ /* 0x000fe80000100c00 */
[----:B---3--:R-:W-:Y:S04]  /*d7b0*/  STL.128 [R1+0x5250], R180 ;  /* 0x005250b401007387 */ /* 0x008fe80000100c00 */
        /* <DEDUP_REMOVED lines=31> */
[----:B------:R1:W-:Y:S04]  /*d9b0*/  STL [R1+0x5144], R76 ;  /* 0x0051444c01007387 */ /* 0x0003e80000100800 */
[----:B------:R3:W-:Y:S04]  /*d9c0*/  STL.128 [R1+0x50c0], R68 ;  /* 0x0050c04401007387 */ /* 0x0007e80000100c00 */
[----:B0-----:R-:W4:Y:S04]  /*d9d0*/  LDL.LU R78, [R1+0x5148] ;  /* 0x00514800014e7983 */ /* 0x001f280000300800 */
[----:B-1----:R-:W4:Y:S01]  /*d9e0*/  LDL.LU R76, [R1+0x5144] ;  /* 0x00514400014c7983 */ /* 0x002f220000300800 */
[----:B------:R-:W-:-:S02]  /*d9f0*/  IMAD.MOV.U32 R33, RZ, RZ, R73 ;  /* 0x000000ffff217224 */ /* 0x000fc400078e0049 */
[C---:B------:R-:W-:Y:S01]  /*da00*/  FMUL.FTZ R17, R2.reuse, R17 ;  /* 0x0000001102117220 */ /* 0x040fe20000410000 */
[----:B------:R-:W-:Y:S02]  /*da10*/  IMAD.MOV.U32 R35, RZ, RZ, R75 ;  /* 0x000000ffff237224 */ /* 0x000fe400078e004b */
[C---:B------:R-:W-:Y:S01]  /*da20*/  FMUL.FTZ R16, R2.reuse, R16 ;  /* 0x0000001002107220 */ /* 0x040fe20000410000 */
[C---:B------:R-:W-:Y:S01]  /*da30*/  FMUL.FTZ R11, R2.reuse, R11 ;  /* 0x0000000b020b7220 */ /* 0x040fe20000410000 */
[C---:B------:R-:W-:Y:S01]  /*da40*/  FMUL.FTZ R10, R2.reuse, R10 ;  /* 0x0000000a020a7220 */ /* 0x040fe20000410000 */
[C---:B------:R-:W-:Y:S01]  /*da50*/  FMUL.FTZ R9, R2.reuse, R9 ;  /* 0x0000000902097220 */ /* 0x040fe20000410000 */
[----:B---3--:R-:W3:Y:S01]  /*da60*/  LDL.128 R68, [R1+0x300] ;  /* 0x0003000001447983 */ /* 0x008ee20000100c00 */
[----:B------:R-:W-:Y:S01]  /*da70*/  FMUL.FTZ R8, R2, R8 ;  /* 0x0000000802087220 */ /* 0x000fe20000410000 */
[----:B------:R-:W-:Y:S02]  /*da80*/  IMAD.MOV.U32 R39, RZ, RZ, R79 ;  /* 0x000000ffff277224 */ /* 0x000fe400078e004f */
[----:B------:R-:W-:Y:S04]  /*da90*/  STL.64 [R1+0x3e8], R16 ;  /* 0x0003e81001007387 */ /* 0x000fe80000100a00 */
[----:B------:R-:W-:Y:S04]  /*daa0*/  STL.64 [R1+0x3f8], R10 ;  /* 0x0003f80a01007387 */ /* 0x000fe80000100a00 */
[----:B------:R-:W3:Y:S01]  /*dab0*/  LDL R206, [R1+0x310] ;  /* 0x0003100001ce7983 */ /* 0x000ee20000100800 */
[----:B------:R-:W-:-:S03]  /*dac0*/  IMAD.MOV.U32 R73, RZ, RZ, R125 ;  /* 0x000000ffff497224 */ /* 0x000fc600078e007d */
[----:B------:R-:W3:Y:S01]  /*dad0*/  LDL R200, [R1+0x31c] ;  /* 0x00031c0001c87983 */ /* 0x000ee20000100800 */
[----:B------:R-:W-:-:S03]  /*dae0*/  IMAD.MOV.U32 R75, RZ, RZ, R127 ;  /* 0x000000ffff4b7224 */ /* 0x000fc600078e007f */
[----:B------:R-:W-:Y:S04]  /*daf0*/  STL.64 [R1+0x408], R8 ;  /* 0x0004080801007387 */ /* 0x000fe80000100a00 */
        /* <DEDUP_REMOVED lines=14> */
[----:B------:R-:W3:Y:S04]  /*dbe0*/  LDL.LU R106, [R1+0x5180] ;  /* 0x00518000016a7983 */ /* 0x000ee80000300800 */
[----:B------:R-:W3:Y:S04]  /*dbf0*/  LDL.LU R104, [R1+0x517c] ;  /* 0x00517c0001687983 */ /* 0x000ee80000300800 */
[----:B------:R-:W3:Y:S04]  /*dc00*/  LDL.LU R102, [R1+0x5178] ;  /* 0x0051780001667983 */ /* 0x000ee80000300800 */
[----:B------:R-:W3:Y:S04]  /*dc10*/  LDL.LU R100, [R1+0x5174] ;  /* 0x0051740001647983 */ /* 0x000ee80000300800 */
[----:B------:R-:W3:Y:S04]  /*dc20*/  LDL.LU R98, [R1+0x5170] ;  /* 0x0051700001627983 */ /* 0x000ee80000300800 */
[----:B------:R-:W3:Y:S04]  /*dc30*/  LDL.LU R96, [R1+0x516c] ;  /* 0x00516c0001607983 */ /* 0x000ee80000300800 */
[----:B------:R-:W3:Y:S04]  /*dc40*/  LDL.LU R94, [R1+0x5168] ;  /* 0x00516800015e7983 */ /* 0x000ee80000300800 */
[----:B------:R-:W3:Y:S04]  /*dc50*/  LDL.LU R92, [R1+0x5164] ;  /* 0x00516400015c7983 */ /* 0x000ee80000300800 */
[----:B--2---:R0:W-:Y:S04]  /*dc60*/  STL [R1+0x515c], R88 ;  /* 0x00515c5801007387 */ /* 0x0041e80000100800 */
[----:B------:R1:W-:Y:S04]  /*dc70*/  STL [R1+0x5158], R86 ;  /* 0x0051585601007387 */ /* 0x0003e80000100800 */
[----:B------:R2:W-:Y:S04]  /*dc80*/  STL [R1+0x5154], R84 ;  /* 0x0051545401007387 */ /* 0x0005e80000100800 */
[----:B------:R2:W-:Y:S04]  /*dc90*/  STL [R1+0x5150], R82 ;  /* 0x0051505201007387 */ /* 0x0005e80000100800 */
[----:B------:R2:W-:Y:S04]  /*dca0*/  STL [R1+0x514c], R80 ;  /* 0x00514c5001007387 */ /* 0x0005e80000100800 */
[----:B------:R-:W3:Y:S04]  /*dcb0*/  LDL.LU R90, [R1+0x5160] ;  /* 0x00516000015a7983 */ /* 0x000ee80000300800 */
[----:B------:R2:W-:Y:S04]  /*dcc0*/  STL.128 [R1+0x50d0], R72 ;  /* 0x0050d04801007387 */ /* 0x0005e80000100c00 */
[----:B0-----:R-:W3:Y:S04]  /*dcd0*/  LDL.LU R88, [R1+0x515c] ;  /* 0x00515c0001587983 */ /* 0x001ee80000300800 */
[----:B-1----:R-:W3:Y:S04]  /*dce0*/  LDL.LU R86, [R1+0x5158] ;  /* 0x0051580001567983 */ /* 0x002ee80000300800 */
[----:B--2---:R-:W2:Y:S04]  /*dcf0*/  LDL.LU R84, [R1+0x5154] ;  /* 0x0051540001547983 */ /* 0x004ea80000300800 */
[----:B------:R-:W2:Y:S04]  /*dd00*/  LDL.LU R82, [R1+0x5150] ;  /* 0x0051500001527983 */ /* 0x000ea80000300800 */
[----:B------:R-:W2:Y:S04]  /*dd10*/  LDL.LU R80, [R1+0x514c] ;  /* 0x00514c0001507983 */ /* 0x000ea80000300800 */
[----:B------:R-:W2:Y:S04]  /*dd20*/  LDL.LU.128 R72, [R1+0x50d0] ;  /* 0x0050d00001487983 */ /* 0x000ea80000300c00 */
[----:B------:R-:W2:Y:S04]  /*dd30*/  LDL R32, [R1+0x410] ;  /* 0x0004100001207983 */ /* 0x000ea80000100800 */
[----:B------:R-:W2:Y:S01]  /*dd40*/  LDL R34, [R1+0x414] ;  /* 0x0004140001227983 */ /* 0x000ea20000100800 */
[C---:B------:R-:W-:Y:S01]  /*dd50*/  FMUL.FTZ R5, R2.reuse, R5 ;  /* 0x0000000502057220 */ /* 0x040fe20000410000 */
[C---:B------:R-:W-:Y:S01]  /*dd60*/  FMUL.FTZ R7, R2.reuse, R7 ;  /* 0x0000000702077220 */ /* 0x040fe20000410000 */
[C---:B------:R-:W-:Y:S01]  /*dd70*/  FMUL.FTZ R6, R2.reuse, R6 ;  /* 0x0000000602067220 */ /* 0x040fe20000410000 */
[----:B------:R-:W-:Y:S01]  /*dd80*/  FMUL.FTZ R4, R2, R4 ;  /* 0x0000000402047220 */ /* 0x000fe20000410000 */
[----:B------:R-:W-:Y:S01]  /*dd90*/  IMAD.MOV.U32 R37, RZ, RZ, R77 ;  /* 0x000000ffff257224 */ /* 0x000fe200078e004d */
[----:B------:R-:W2:Y:S01]  /*dda0*/  LDL R202, [R1+0x320] ;  /* 0x0003200001ca7983 */ /* 0x000ea20000100800 */
[----:B------:R-:W-:-:S02]  /*ddb0*/  IMAD.MOV.U32 R41, RZ, RZ, R81 ;  /* 0x000000ffff297224 */ /* 0x000fc400078e0051 */
[----:B------:R-:W-:Y:S01]  /*ddc0*/  IMAD.MOV.U32 R43, RZ, RZ, R83 ;  /* 0x000000ffff2b7224 */ /* 0x000fe200078e0053 */
[----:B------:R-:W2:Y:S01]  /*ddd0*/  LDL R28, [R1+0x420] ;  /* 0x00042000011c7983 */ /* 0x000ea20000100800 */
[----:B------:R-:W-:Y:S02]  /*dde0*/  IMAD.MOV.U32 R45, RZ, RZ, R85 ;  /* 0x000000ffff2d7224 */ /* 0x000fe400078e0055 */
[----:B------:R-:W-:Y:S01]  /*ddf0*/  IMAD.MOV.U32 R47, RZ, RZ, R87 ;  /* 0x000000ffff2f7224 */ /* 0x000fe200078e0057 */
[----:B------:R-:W2:Y:S01]  /*de00*/  LDL.LU R112, [R1+0x518c] ;  /* 0x00518c0001707983 */ /* 0x000ea20000300800 */
[----:B------:R-:W-:Y:S02]  /*de10*/  IMAD.MOV.U32 R49, RZ, RZ, R89 ;  /* 0x000000ffff317224 */ /* 0x000fe400078e0059 */
[----:B------:R-:W-:Y:S01]  /*de20*/  IMAD.MOV.U32 R51, RZ, RZ, R91 ;  /* 0x000000ffff337224 */ /* 0x000fe200078e005b */
[----:B------:R-:W2:Y:S01]  /*de30*/  LDL.LU R110, [R1+0x5188] ;  /* 0x00518800016e7983 */ /* 0x000ea20000300800 */
[----:B------:R-:W-:-:S02]  /*de40*/  IMAD.MOV.U32 R53, RZ, RZ, R93 ;  /* 0x000000ffff357224 */ /* 0x000fc400078e005d */
[----:B------:R-:W-:Y:S01]  /*de50*/  IMAD.MOV.U32 R55, RZ, RZ, R95 ;  /* 0x000000ffff377224 */ /* 0x000fe200078e005f */
[----:B------:R-:W2:Y:S01]  /*de60*/  LDL.LU R108, [R1+0x5184] ;  /* 0x00518400016c7983 */ /* 0x000ea20000300800 */
[----:B------:R-:W-:Y:S02]  /*de70*/  IMAD.MOV.U32 R57, RZ, RZ, R97 ;  /* 0x000000ffff397224 */ /* 0x000fe400078e0061 */
[----:B------:R-:W-:Y:S01]  /*de80*/  IMAD.MOV.U32 R59, RZ, RZ, R99 ;  /* 0x000000ffff3b7224 */ /* 0x000fe200078e0063 */
[----:B------:R-:W2:Y:S01]  /*de90*/  LDL R204, [R1+0x324] ;  /* 0x0003240001cc7983 */ /* 0x000ea20000100800 */
[----:B------:R-:W-:Y:S02]  /*dea0*/  IMAD.MOV.U32 R61, RZ, RZ, R101 ;  /* 0x000000ffff3d7224 */ /* 0x000fe400078e0065 */
[----:B------:R-:W-:Y:S01]  /*deb0*/  IMAD.MOV.U32 R63, RZ, RZ, R103 ;  /* 0x000000ffff3f7224 */ /* 0x000fe200078e0067 */
[----:B------:R-:W2:Y:S01]  /*dec0*/  LDL R192, [R1+0x328] ;  /* 0x0003280001c07983 */ /* 0x000ea20000100800 */
[----:B------:R-:W-:-:S02]  /*ded0*/  IMAD.MOV.U32 R65, RZ, RZ, R109 ;  /* 0x000000ffff417224 */ /* 0x000fc400078e006d */
[----:B------:R-:W-:Y:S01]  /*dee0*/  IMAD.MOV.U32 R67, RZ, RZ, R111 ;  /* 0x000000ffff437224 */ /* 0x000fe200078e006f */
[----:B------:R-:W2:Y:S04]  /*def0*/  LDL R194, [R1+0x32c] ;  /* 0x00032c0001c27983 */ /* 0x000ea80000100800 */
[----:B------:R-:W-:Y:S04]  /*df00*/  STL.64 [R1+0x5000], R12 ;  /* 0x0050000c01007387 */ /* 0x000fe80000100a00 */
[----:B------:R-:W2:Y:S04]  /*df10*/  LDL R198, [R1+0x330] ;  /* 0x0003300001c67983 */ /* 0x000ea80000100800 */
[----:B------:R-:W2:Y:S04]  /*df20*/  LDL.LU R118, [R1+0x5198] ;  /* 0x0051980001767983 */ /* 0x000ea80000300800 */
[----:B------:R-:W2:Y:S04]  /*df30*/  LDL.LU R116, [R1+0x5194] ;  /* 0x0051940001747983 */ /* 0x000ea80000300800 */
[----:B------:R-:W2:Y:S01]  /*df40*/  LDL.LU R114, [R1+0x5190] ;  /* 0x0051900001727983 */ /* 0x000ea20000300800 */
[----:B------:R-:W-:-:S03]  /*df50*/  IMAD.MOV.U32 R207, RZ, RZ, R124 ;  /* 0x000000ffffcf7224 */ /* 0x000fc600078e007c */
[----:B------:R-:W2:Y:S04]  /*df60*/  LDL.LU R122, [R1+0x51a0] ;  /* 0x0051a000017a7983 */ /* 0x000ea80000300800 */
[----:B------:R-:W2:Y:S04]  /*df70*/  LDL.LU R120, [R1+0x519c] ;  /* 0x00519c0001787983 */ /* 0x000ea80000300800 */
[----:B------:R-:W2:Y:S04]  /*df80*/  LDL.LU R193, [R1+0x5280] ;  /* 0x0052800001c17983 */ /* 0x000ea80000300800 */
[----:B------:R-:W2:Y:S04]  /*df90*/  LDL.LU.128 R188, [R1+0x5270] ;  /* 0x0052700001bc7983 */ /* 0x000ea80000300c00 */
        /* <DEDUP_REMOVED lines=11> */
[----:B------:R-:W2:Y:S04]  /*e050*/  LDL.LU R130, [R1+0x51b0] ;  /* 0x0051b00001827983 */ /* 0x000ea80000300800 */
[----:B----4-:R0:W-:Y:S04]  /*e060*/  STL [R1+0x50e4], R78 ;  /* 0x0050e44e01007387 */ /* 0x0101e80000100800 */
[----:B------:R1:W-:Y:S04]  /*e070*/  STL [R1+0x50e0], R76 ;  /* 0x0050e04c01007387 */ /* 0x0003e80000100800 */
[----:B------:R-:W4:Y:S04]  /*e080*/  LDL R30, [R1+0x40c] ;  /* 0x00040c00011e7983 */ /* 0x000f280000100800 */
[----:B---3--:R-:W-:Y:S04]  /*e090*/  STL.64 [R1+0x518], R70 ;  /* 0x0005184601007387 */ /* 0x008fe80000100a00 */
[----:B0-----:R-:W3:Y:S04]  /*e0a0*/  LDL.LU R78, [R1+0x50e4] ;  /* 0x0050e400014e7983 */ /* 0x001ee80000300800 */
[----:B-1----:R-:W3:Y:S04]  /*e0b0*/  LDL.LU R76, [R1+0x50e0] ;  /* 0x0050e000014c7983 */ /* 0x002ee80000300800 */
[----:B------:R-:W3:Y:S01]  /*e0c0*/  LDL.LU R79, [R1+0x51c] ;  /* 0x00051c00014f7983 */ /* 0x000ee20000300800 */
[----:B------:R-:W-:-:S02]  /*e0d0*/  IMAD.MOV.U32 R77, RZ, RZ, R69 ;  /* 0x000000ffff4d7224 */ /* 0x000fc400078e0045 */
[----:B------:R-:W-:Y:S01]  /*e0e0*/  IMAD.MOV.U32 R205, RZ, RZ, R68 ;  /* 0x000000ffffcd7224 */ /* 0x000fe200078e0044 */
[----:B------:R-:W-:Y:S04]  /*e0f0*/  STL.64 [R1+0x418], R6 ;  /* 0x0004180601007387 */ /* 0x000fe80000100a00 */
[----:B------:R0:W-:Y:S04]  /*e100*/  STL.64 [R1+0x428], R4 ;  /* 0x0004280401007387 */ /* 0x0001e80000100a00 */
[----:B------:R-:W3:Y:S04]  /*e110*/  LDL R24, [R1+0x418] ;  /* 0x0004180001187983 */ /* 0x000ee80000100800 */
[----:B------:R-:W3:Y:S04]  /*e120*/  LDL R26, [R1+0x41c] ;  /* 0x00041c00011a7983 */ /* 0x000ee80000100800 */
[----:B------:R-:W3:Y:S04]  /*e130*/  LDL R10, [R1+0x424] ;  /* 0x00042400010a7983 */ /* 0x000ee80000100800 */
[----:B------:R-:W3:Y:S04]  /*e140*/  LDL R20, [R1+0x428] ;  /* 0x0004280001147983 */ /* 0x000ee80000100800 */
[----:B------:R-:W3:Y:S04]  /*e150*/  LDL R22, [R1+0x42c] ;  /* 0x00042c0001167983 */ /* 0x000ee80000100800 */
[----:B------:R-:W3:Y:S04]  /*e160*/  LDL R8, [R1+0x68] ;  /* 0x0000680001087983 */ /* 0x000ee80000100800 */
[----:B------:R-:W3:Y:S04]  /*e170*/  LDL R9, [R1+0x1f0] ;  /* 0x0001f00001097983 */ /* 0x000ee80000100800 */
[----:B------:R-:W3:Y:S04]  /*e180*/  LDL.64 R16, [R1+0x88] ;  /* 0x0000880001107983 */ /* 0x000ee80000100a00 */
[----:B0-----:R-:W3:Y:S04]  /*e190*/  LDL.128 R4, [R1+0x230] ;  /* 0x0002300001047983 */ /* 0x001ee80000100c00 */
[----:B------:R-:W-:Y:S04]  /*e1a0*/  STL [R1+0x310], R206 ;  /* 0x000310ce01007387 */ /* 0x000fe80000100800 */
[----:B------:R-:W-:Y:S04]  /*e1b0*/  STL [R1+0x31c], R200 ;  /* 0x00031cc801007387 */ /* 0x000fe80000100800 */
[----:B------:R-:W-:Y:S04]  /*e1c0*/  STL.128 [R1+0x50b0], R64 ;  /* 0x0050b04001007387 */ /* 0x000fe80000100c00 */
[----:B------:R-:W-:Y:S04]  /*e1d0*/  STL.128 [R1+0x50a0], R60 ;  /* 0x0050a03c01007387 */ /* 0x000fe80000100c00 */
[----:B------:R-:W-:Y:S04]  /*e1e0*/  STL.128 [R1+0x5090], R56 ;  /* 0x0050903801007387 */ /* 0x000fe80000100c00 */
        /* <DEDUP_REMOVED lines=8> */
[----:B------:R-:W-:Y:S04]  /*e270*/  STL.128 [R1+0x5080], R52 ;  /* 0x0050803401007387 */ /* 0x000fe80000100c00 */
[----:B------:R-:W-:Y:S04]  /*e280*/  STL.128 [R1+0x5070], R48 ;  /* 0x0050703001007387 */ /* 0x000fe80000100c00 */
[----:B------:R-:W-:Y:S04]  /*e290*/  STL.128 [R1+0x5060], R44 ;  /* 0x0050602c01007387 */ /* 0x000fe80000100c00 */
[----:B------:R-:W-:Y:S04]  /*e2a0*/  STL.128 [R1+0x5050], R40 ;  /* 0x0050502801007387 */ /* 0x000fe80000100c00 */
[----:B------:R-:W-:Y:S04]  /*e2b0*/  STL.128 [R1+0x5040], R36 ;  /* 0x0050402401007387 */ /* 0x000fe80000100c00 */
[----:B------:R1:W-:Y:S04]  /*e2c0*/  STL [R1+0x50fc], R90 ;  /* 0x0050fc5a01007387 */ /* 0x0003e80000100800 */
[----:B0-----:R-:W3:Y:S04]  /*e2d0*/  LDL.LU R106, [R1+0x511c] ;  /* 0x00511c00016a7983 */ /* 0x001ee80000300800 */
[----:B------:R0:W-:Y:S04]  /*e2e0*/  STL [R1+0x50f8], R88 ;  /* 0x0050f85801007387 */ /* 0x0001e80000100800 */
[----:B------:R0:W-:Y:S04]  /*e2f0*/  STL [R1+0x50f4], R86 ;  /* 0x0050f45601007387 */ /* 0x0001e80000100800 */
[----:B--2---:R2:W-:Y:S04]  /*e300*/  STL [R1+0x50f0], R84 ;  /* 0x0050f05401007387 */ /* 0x0045e80000100800 */
[----:B------:R2:W-:Y:S04]  /*e310*/  STL [R1+0x50ec], R82 ;  /* 0x0050ec5201007387 */ /* 0x0005e80000100800 */
[----:B------:R2:W-:Y:S04]  /*e320*/  STL [R1+0x50e8], R80 ;  /* 0x0050e85001007387 */ /* 0x0005e80000100800 */
[----:B------:R2:W-:Y:S04]  /*e330*/  STL.128 [R1+0x4f70], R72 ;  /* 0x004f704801007387 */ /* 0x0005e80000100c00 */
[----:B-1----:R-:W3:Y:S04]  /*e340*/  LDL.LU R104, [R1+0x5118] ;  /* 0x0051180001687983 */ /* 0x002ee80000300800 */
[----:B------:R1:W-:Y:S04]  /*e350*/  STL.128 [R1+0x5030], R32 ;  /* 0x0050302001007387 */ /* 0x0003e80000100c00 */
[----:B------:R-:W3:Y:S04]  /*e360*/  LDL.LU R102, [R1+0x5114] ;  /* 0x0051140001667983 */ /* 0x000ee80000300800 */
[----:B------:R-:W3:Y:S04]  /*e370*/  LDL.LU R100, [R1+0x5110] ;  /* 0x0051100001647983 */ /* 0x000ee80000300800 */
[----:B------:R-:W3:Y:S04]  /*e380*/  LDL.LU R98, [R1+0x510c] ;  /* 0x00510c0001627983 */ /* 0x000ee80000300800 */
[----:B------:R-:W3:Y:S04]  /*e390*/  LDL.LU R96, [R1+0x5108] ;  /* 0x0051080001607983 */ /* 0x000ee80000300800 */
[----:B------:R-:W3:Y:S04]  /*e3a0*/  LDL.LU R94, [R1+0x5104] ;  /* 0x00510400015e7983 */ /* 0x000ee80000300800 */
[----:B------:R-:W3:Y:S04]  /*e3b0*/  LDL.LU R92, [R1+0x5100] ;  /* 0x00510000015c7983 */ /* 0x000ee80000300800 */
[----:B------:R-:W3:Y:S04]  /*e3c0*/  LDL.LU R90, [R1+0x50fc] ;  /* 0x0050fc00015a7983 */ /* 0x000ee80000300800 */
[----:B0-----:R-:W3:Y:S04]  /*e3d0*/  LDL.LU R88, [R1+0x50f8] ;  /* 0x0050f80001587983 */ /* 0x001ee80000300800 */
[----:B------:R-:W3:Y:S04]  /*e3e0*/  LDL.LU R86, [R1+0x50f4] ;  /* 0x0050f40001567983 */ /* 0x000ee80000300800 */
[----:B--2---:R-:W2:Y:S04]  /*e3f0*/  LDL.LU R84, [R1+0x50f0] ;  /* 0x0050f00001547983 */ /* 0x004ea80000300800 */
        /* <DEDUP_REMOVED lines=11> */
[----:B------:R-:W2:Y:S04]  /*e4b0*/  LDL.128 R72, [R1+0x310] ;  /* 0x0003100001487983 */ /* 0x000ea80000100c00 */
[----:B-1----:R-:W2:Y:S04]  /*e4c0*/  LDL.LU.128 R32, [R1+0x5030] ;  /* 0x0050300001207983 */ /* 0x002ea80000300c00 */
[----:B------:R-:W-:Y:S04]  /*e4d0*/  STL [R1+0x320], R202 ;  /* 0x000320ca01007387 */ /* 0x000fe80000100800 */
[----:B------:R0:W-:Y:S04]  /*e4e0*/  STL [R1+0x5128], R112 ;  /* 0x0051287001007387 */ /* 0x0001e80000100800 */
[----:B------:R1:W-:Y:S04]  /*e4f0*/  STL [R1+0x5124], R110 ;  /* 0x0051246e01007387 */ /* 0x0003e80000100800 */
[----:B------:R1:W-:Y:S04]  /*e500*/  STL [R1+0x5120], R108 ;  /* 0x0051206c01007387 */ /* 0x0003e80000100800 */
[----:B------:R-:W-:Y:S04]  /*e510*/  STL [R1+0x324], R204 ;  /* 0x000324cc01007387 */ /* 0x000fe80000100800 */
[----:B------:R-:W-:Y:S04]  /*e520*/  STL [R1+0x328], R192 ;  /* 0x000328c001007387 */ /* 0x000fe80000100800 */
[----:B------:R-:W-:Y:S04]  /*e530*/  STL [R1+0x32c], R194 ;  /* 0x00032cc201007387 */ /* 0x000fe80000100800 */
[----:B0-----:R-:W2:Y:S04]  /*e540*/  LDL.LU R112, [R1+0x5128] ;  /* 0x0051280001707983 */ /* 0x001ea80000300800 */
[----:B----4-:R0:W-:Y:S04]  /*e550*/  STL.128 [R1+0x5020], R28 ;  /* 0x0050201c01007387 */ /* 0x0101e80000100c00 */
[----:B-1----:R-:W4:Y:S04]  /*e560*/  LDL.LU R110, [R1+0x5124] ;  /* 0x00512400016e7983 */ /* 0x002f280000300800 */
[----:B------:R-:W4:Y:S04]  /*e570*/  LDL.LU R108, [R1+0x5120] ;  /* 0x00512000016c7983 */ /* 0x000f280000300800 */
[----:B------:R-:W4:Y:S04]  /*e580*/  LDL.LU.64 R12, [R1+0x5000] ;  /* 0x00500000010c7983 */ /* 0x000f280000300a00 */
[----:B---3--:R1:W-:Y:S04]  /*e590*/  STL.128 [R1+0x4f80], R76 ;  /* 0x004f804c01007387 */ /* 0x0083e80000100c00 */
[----:B0-----:R-:W3:Y:S04]  /*e5a0*/  LDL.LU.128 R28, [R1+0x5020] ;  /* 0x00502000011c7983 */ /* 0x001ee80000300c00 */
[----:B------:R-:W-:Y:S04]  /*e5b0*/  STL [R1+0x330], R198 ;  /* 0x000330c601007387 */ /* 0x000fe80000100800 */
[----:B------:R-:W-:Y:S04]  /*e5c0*/  STL [R1+0x5018], R24 ;  /* 0x0050181801007387 */ /* 0x000fe80000100800 */
[----:B-1----:R-:W4:Y:S04]  /*e5d0*/  LDL.LU.128 R76, [R1+0x4f80] ;  /* 0x004f8000014c7983 */ /* 0x002f280000300c00 */
[----:B------:R0:W-:Y:S04]  /*e5e0*/  STL [R1+0x501c], R26 ;  /* 0x00501c1a01007387 */ /* 0x0001e80000100800 */
[----:B------:R-:W-:Y:S04]  /*e5f0*/  STL [R1+0x5010], R20 ;  /* 0x0050101401007387 */ /* 0x000fe80000100800 */
[----:B------:R1:W-:Y:S04]  /*e600*/  STL [R1+0x5014], R22 ;  /* 0x0050141601007387 */ /* 0x0003e80000100800 */
[----:B------:R-:W-:Y:S04]  /*e610*/  STL [R1+0x4ff8], R10 ;  /* 0x004ff80a01007387 */ /* 0x000fe80000100800 */
[----:B------:R-:W-:Y:S04]  /*e620*/  STL.64 [R1+0x4ff0], R8 ;  /* 0x004ff00801007387 */ /* 0x000fe80000100a00 */
[----:B------:R1:W-:Y:S04]  /*e630*/  STL.64 [R1+0x5008], R16 ;  /* 0x0050081001007387 */ /* 0x0003e80000100a00 */
[----:B------:R1:W-:Y:S04]  /*e640*/  STL.128 [R1+0x4fe0], R4 ;  /* 0x004fe00401007387 */ /* 0x0003e80000100c00 */
[----:B0-----:R-:W3:Y:S04]  /*e650*/  LDL.LU R26, [R1+0x501c] ;  /* 0x00501c00011a7983 */ /* 0x001ee80000300800 */
[----:B------:R-:W3:Y:S04]  /*e660*/  LDL.LU R24, [R1+0x5018] ;  /* 0x0050180001187983 */ /* 0x000ee80000300800 */
[----:B-1----:R-:W3:Y:S04]  /*e670*/  LDL.LU R22, [R1+0x5014] ;  /* 0x0050140001167983 */ /* 0x002ee80000300800 */
[----:B------:R-:W3:Y:S04]  /*e680*/  LDL.LU R20, [R1+0x5010] ;  /* 0x0050100001147983 */ /* 0x000ee80000300800 */
[----:B------:R-:W3:Y:S04]  /*e690*/  LDL.LU.64 R16, [R1+0x5008] ;  /* 0x0050080001107983 */ /* 0x000ee80000300a00 */
[----:B------:R-:W3:Y:S04]  /*e6a0*/  LDL.LU R10, [R1+0x4ff8] ;  /* 0x004ff800010a7983 */ /* 0x000ee80000300800 */
[----:B------:R-:W3:Y:S04]  /*e6b0*/  LDL.LU.64 R8, [R1+0x4ff0] ;  /* 0x004ff00001087983 */ /* 0x000ee80000300a00 */
[----:B------:R-:W3:Y:S04]  /*e6c0*/  LDL.LU.128 R4, [R1+0x4fe0] ;  /* 0x004fe00001047983 */ /* 0x000ee80000300c00 */
[----:B------:R0:W-:Y:S04]  /*e6d0*/  STL [R1+0x5134], R118 ;  /* 0x0051347601007387 */ /* 0x0001e80000100800 */
[----:B------:R1:W-:Y:S04]  /*e6e0*/  STL [R1+0x5130], R116 ;  /* 0x0051307401007387 */ /* 0x0003e80000100800 */
[----:B------:R1:W-:Y:S04]  /*e6f0*/  STL [R1+0x512c], R114 ;  /* 0x00512c7201007387 */ /* 0x0003e80000100800 */
[----:B------:R-:W3:Y:S04]  /*e700*/  LDL.LU R124, [R1+0x51a4] ;  /* 0x0051a400017c7983 */ /* 0x000ee80000300800 */
[----:B0-----:R-:W3:Y:S04]  /*e710*/  LDL.LU R118, [R1+0x5134] ;  /* 0x0051340001767983 */ /* 0x001ee80000300800 */
[----:B-1----:R-:W3:Y:S04]  /*e720*/  LDL.LU R116, [R1+0x5130] ;  /* 0x0051300001747983 */ /* 0x002ee80000300800 */
[----:B------:R-:W3:Y:S01]  /*e730*/  LDL.LU R114, [R1+0x512c] ;  /* 0x00512c0001727983 */ /* 0x000ee20000300800 */
[----:B------:R-:W-:-:S03]  /*e740*/  IMAD.MOV.U32 R206, RZ, RZ, R126 ;  /* 0x000000ffffce7224 */ /* 0x000fc600078e007e */
[----:B------:R0:W-:Y:S04]  /*e750*/  STL [R1+0x513c], R122 ;  /* 0x00513c7a01007387 */ /* 0x0001e80000100800 */
[----:B------:R1:W-:Y:S04]  /*e760*/  STL [R1+0x5138], R120 ;  /* 0x0051387801007387 */ /* 0x0003e80000100800 */
[----:B------:R-:W3:Y:S04]  /*e770*/  LDL.LU R128, [R1+0x51ac] ;  /* 0x0051ac0001807983 */ /* 0x000ee80000300800 */
[----:B------:R-:W3:Y:S04]  /*e780*/  LDL.LU R126, [R1+0x51a8] ;  /* 0x0051a800017e7983 */ /* 0x000ee80000300800 */
[----:B------:R1:W-:Y:S04]  /*e790*/  STL [R1+0x4fc4], R106 ;  /* 0x004fc46a01007387 */ /* 0x0003e80000100800 */
[----:B0-----:R-:W3:Y:S04]  /*e7a0*/  LDL.LU R122, [R1+0x513c] ;  /* 0x00513c00017a7983 */ /* 0x001ee80000300800 */
[----:B-1----:R-:W3:Y:S04]  /*e7b0*/  LDL.LU R120, [R1+0x5138] ;  /* 0x0051380001787983 */ /* 0x002ee80000300800 */
[----:B------:R-:W3:Y:S04]  /*e7c0*/  LDL.LU R106, [R1+0x4fc4] ;  /* 0x004fc400016a7983 */ /* 0x000ee80000300800 */
[----:B------:R-:W3:Y:S04]  /*e7d0*/  LDL.LU R204, [R1+0x518] ;  /* 0x0005180001cc7983 */ /* 0x000ee80000300800 */
        /* <DEDUP_REMOVED lines=10> */
[----:B--2---:R2:W-:Y:S04]  /*e880*/  STL [R1+0x4f98], R84 ;  /* 0x004f985401007387 */ /* 0x0045e80000100800 */
[----:B------:R2:W-:Y:S04]  /*e890*/  STL [R1+0x4f94], R82 ;  /* 0x004f945201007387 */ /* 0x0005e80000100800 */
[----:B------:R2:W-:Y:S04]  /*e8a0*/  STL [R1+0x4f90], R80 ;  /* 0x004f905001007387 */ /* 0x0005e80000100800 */
        /* <DEDUP_REMOVED lines=8> */
[----:B------:R-:W-:Y:S01]  /*e930*/  STL.128 [R1+0x4ee0], R36 ;  /* 0x004ee02401007387 */ /* 0x000fe20000100c00 */
[----:B------:R-:W-:-:S03]  /*e940*/  IMAD.MOV.U32 R202, RZ, RZ, R72 ;  /* 0x000000ffffca7224 */ /* 0x000fc600078e0048 */
[----:B------:R2:W-:Y:S01]  /*e950*/  STL.64 [R1+0x528], R74 ;  /* 0x0005284a01007387 */ /* 0x0005e20000100a00 */
[----:B------:R-:W-:-:S03]  /*e960*/  IMAD.MOV.U32 R81, RZ, RZ, R73 ;  /* 0x000000ffff517224 */ /* 0x000fc600078e0049 */
[----:B------:R-:W-:Y:S04]  /*e970*/  STL.128 [R1+0x4ed0], R32 ;  /* 0x004ed02001007387 */ /* 0x000fe80000100c00 */
[----:B0-----:R-:W3:Y:S04]  /*e980*/  LDL.LU R104, [R1+0x4fc0] ;  /* 0x004fc00001687983 */ /* 0x001ee80000300800 */
[----:B-1----:R-:W3:Y:S04]  /*e990*/  LDL.LU R102, [R1+0x4fbc] ;  /* 0x004fbc0001667983 */ /* 0x002ee80000300800 */
        /* <DEDUP_REMOVED lines=8> */
[----:B--2---:R-:W2:Y:S04]  /*ea20*/  LDL.LU R84, [R1+0x4f98] ;  /* 0x004f980001547983 */ /* 0x004ea80000300800 */
[----:B------:R-:W2:Y:S04]  /*ea30*/  LDL.LU R82, [R1+0x4f94] ;  /* 0x004f940001527983 */ /* 0x000ea80000300800 */
[----:B------:R-:W2:Y:S04]  /*ea40*/  LDL.LU R80, [R1+0x4f90] ;  /* 0x004f900001507983 */ /* 0x000ea80000300800 */
[----:B------:R-:W2:Y:S04]  /*ea50*/  LDL.LU.128 R72, [R1+0x4f70] ;  /* 0x004f700001487983 */ /* 0x000ea80000300c00 */
[----:B------:R-:W2:Y:S04]  /*ea60*/  LDL.LU.128 R68, [R1+0x4f60] ;  /* 0x004f600001447983 */ /* 0x000ea80000300c00 */
[----:B------:R-:W2:Y:S04]  /*ea70*/  LDL.LU.128 R64, [R1+0x4f50] ;  /* 0x004f500001407983 */ /* 0x000ea80000300c00 */
[----:B----4-:R0:W-:Y:S04]  /*ea80*/  STL.128 [R1+0x4e20], R76 ;  /* 0x004e204c01007387 */ /* 0x0101e80000100c00 */
[----:B------:R-:W4:Y:S04]  /*ea90*/  LDL.LU.128 R60, [R1+0x4f40] ;  /* 0x004f4000013c7983 */ /* 0x000f280000300c00 */
[----:B------:R-:W4:Y:S04]  /*eaa0*/  LDL.LU.128 R56, [R1+0x4f30] ;  /* 0x004f300001387983 */ /* 0x000f280000300c00 */
[----:B------:R-:W4:Y:S04]  /*eab0*/  LDL.LU.128 R52, [R1+0x4f20] ;  /* 0x004f200001347983 */ /* 0x000f280000300c00 */
[----:B------:R-:W4:Y:S04]  /*eac0*/  LDL.LU.128 R48, [R1+0x4f10] ;  /* 0x004f100001307983 */ /* 0x000f280000300c00 */
[----:B------:R-:W4:Y:S04]  /*ead0*/  LDL.LU.128 R44, [R1+0x4f00] ;  /* 0x004f0000012c7983 */ /* 0x000f280000300c00 */
[----:B------:R-:W4:Y:S04]  /*eae0*/  LDL.LU.128 R40, [R1+0x4ef0] ;  /* 0x004ef00001287983 */ /* 0x000f280000300c00 */
[----:B------:R-:W4:Y:S04]  /*eaf0*/  LDL.LU.128 R36, [R1+0x4ee0] ;  /* 0x004ee00001247983 */ /* 0x000f280000300c00 */
[----:B------:R-:W4:Y:S04]  /*eb00*/  LDL.LU R83, [R1+0x52c] ;  /* 0x00052c0001537983 */ /* 0x000f280000300800 */
[----:B0-----:R-:W4:Y:S04]  /*eb10*/  LDL.128 R76, [R1+0x320] ;  /* 0x00032000014c7983 */ /* 0x001f280000100c00 */
[----:B------:R-:W4:Y:S04]  /*eb20*/  LDL.LU.128 R32, [R1+0x4ed0] ;  /* 0x004ed00001207983 */ /* 0x000f280000300c00 */
[----:B------:R0:W-:Y:S04]  /*eb30*/  STL [R1+0x4fd0], R112 ;  /* 0x004fd07001007387 */ /* 0x0001e80000100800 */
[----:B------:R1:W-:Y:S04]  /*eb40*/  STL [R1+0x4fcc], R110 ;  /* 0x004fcc6e01007387 */ /* 0x0003e80000100800 */
[----:B------:R1:W-:Y:S04]  /*eb50*/  STL [R1+0x4fc8], R108 ;  /* 0x004fc86c01007387 */ /* 0x0003e80000100800 */
[----:B---3--:R3:W-:Y:S04]  /*eb60*/  STL.128 [R1+0x4ec0], R28 ;  /* 0x004ec01c01007387 */ /* 0x0087e80000100c00 */
[----:B------:R3:W-:Y:S04]  /*eb70*/  STL [R1+0x4ebc], R26 ;  /* 0x004ebc1a01007387 */ /* 0x0007e80000100800 */
[----:B------:R3:W-:Y:S04]  /*eb80*/  STL [R1+0x4eb8], R24 ;  /* 0x004eb81801007387 */ /* 0x0007e80000100800 */
[----:B------:R3:W-:Y:S04]  /*eb90*/  STL [R1+0x4eb4], R22 ;  /* 0x004eb41601007387 */ /* 0x0007e80000100800 */
[----:B------:R3:W-:Y:S04]  /*eba0*/  STL [R1+0x4eb0], R20 ;  /* 0x004eb01401007387 */ /* 0x0007e80000100800 */
[----:B------:R3:W-:Y:S04]  /*ebb0*/  STL.64 [R1+0x4ea8], R16 ;  /* 0x004ea81001007387 */ /* 0x0007e80000100a00 */
[----:B------:R3:W-:Y:S04]  /*ebc0*/  STL.64 [R1+0x4ea0], R12 ;  /* 0x004ea00c01007387 */ /* 0x0007e80000100a00 */
[----:B------:R3:W-:Y:S04]  /*ebd0*/  STL [R1+0x4e98], R10 ;  /* 0x004e980a01007387 */ /* 0x0007e80000100800 */
[----:B------:R3:W-:Y:S04]  /*ebe0*/  STL.64 [R1+0x4e90], R8 ;  /* 0x004e900801007387 */ /* 0x0007e80000100a00 */
[----:B------:R3:W-:Y:S04]  /*ebf0*/  STL.128 [R1+0x4e80], R4 ;  /* 0x004e800401007387 */ /* 0x0007e80000100c00 */
[----:B0-----:R-:W4:Y:S04]  /*ec00*/  LDL.LU R112, [R1+0x4fd0] ;  /* 0x004fd00001707983 */ /* 0x001f280000300800 */
[----:B-1----:R-:W4:Y:S04]  /*ec10*/  LDL.LU R110, [R1+0x4fcc] ;  /* 0x004fcc00016e7983 */ /* 0x002f280000300800 */
[----:B------:R-:W4:Y:S04]  /*ec20*/  LDL.LU R108, [R1+0x4fc8] ;  /* 0x004fc800016c7983 */ /* 0x000f280000300800 */
[----:B---3--:R-:W3:Y:S04]  /*ec30*/  LDL.LU.128 R28, [R1+0x4ec0] ;  /* 0x004ec000011c7983 */ /* 0x008ee80000300c00 */
[----:B------:R-:W3:Y:S04]  /*ec40*/  LDL.LU R26, [R1+0x4ebc] ;  /* 0x004ebc00011a7983 */ /* 0x000ee80000300800 */
[----:B------:R-:W3:Y:S04]  /*ec50*/  LDL.LU R24, [R1+0x4eb8] ;  /* 0x004eb80001187983 */ /* 0x000ee80000300800 */
[----:B------:R-:W3:Y:S04]  /*ec60*/  LDL.LU R22, [R1+0x4eb4] ;  /* 0x004eb40001167983 */ /* 0x000ee80000300800 */
[----:B------:R-:W3:Y:S04]  /*ec70*/  LDL.LU R20, [R1+0x4eb0] ;  /* 0x004eb00001147983 */ /* 0x000ee80000300800 */
[----:B------:R-:W3:Y:S04]  /*ec80*/  LDL.LU.64 R16, [R1+0x4ea8] ;  /* 0x004ea80001107983 */ /* 0x000ee80000300a00 */
[----:B------:R-:W3:Y:S04]  /*ec90*/  LDL.LU.64 R12, [R1+0x4ea0] ;  /* 0x004ea000010c7983 */ /* 0x000ee80000300a00 */
[----:B------:R-:W3:Y:S04]  /*eca0*/  LDL.LU R10, [R1+0x4e98] ;  /* 0x004e9800010a7983 */ /* 0x000ee80000300800 */
[----:B------:R-:W3:Y:S04]  /*ecb0*/  LDL.LU.64 R8, [R1+0x4e90] ;  /* 0x004e900001087983 */ /* 0x000ee80000300a00 */
[----:B------:R-:W3:Y:S04]  /*ecc0*/  LDL.LU.128 R4, [R1+0x4e80] ;  /* 0x004e800001047983 */ /* 0x000ee80000300c00 */
[----:B------:R0:W-:Y:S04]  /*ecd0*/  STL [R1+0x4e6c], R106 ;  /* 0x004e6c6a01007387 */ /* 0x0001e80000100800 */
[----:B------:R1:W-:Y:S04]  /*ece0*/  STL [R1+0x5140], R124 ;  /* 0x0051407c01007387 */ /* 0x0003e80000100800 */
[----:B------:R1:W-:Y:S04]  /*ecf0*/  STL [R1+0x4fdc], R118 ;  /* 0x004fdc7601007387 */ /* 0x0003e80000100800 */
[----:B0-----:R-:W3:Y:S04]  /*ed00*/  LDL.LU R106, [R1+0x4e6c] ;  /* 0x004e6c00016a7983 */ /* 0x001ee80000300800 */
[----:B------:R0:W-:Y:S04]  /*ed10*/  STL [R1+0x4fd8], R116 ;  /* 0x004fd87401007387 */ /* 0x0001e80000100800 */
[----:B------:R0:W-:Y:S04]  /*ed20*/  STL [R1+0x4fd4], R114 ;  /* 0x004fd47201007387 */ /* 0x0001e80000100800 */
[----:B-1----:R-:W3:Y:S04]  /*ed30*/  LDL.LU R124, [R1+0x5140] ;  /* 0x00514000017c7983 */ /* 0x002ee80000300800 */
[----:B------:R-:W3:Y:S04]  /*ed40*/  LDL.LU R118, [R1+0x4fdc] ;  /* 0x004fdc0001767983 */ /* 0x000ee80000300800 */
[----:B0-----:R-:W3:Y:S04]  /*ed50*/  LDL.LU R116, [R1+0x4fd8] ;  /* 0x004fd80001747983 */ /* 0x001ee80000300800 */
        /* <DEDUP_REMOVED lines=13> */
[----:B0-----:R-:W3:Y:S04]  /*ee30*/  LDL.LU R104, [R1+0x4e68] ;  /* 0x004e680001687983 */ /* 0x001ee80000300800 */
[----:B-1----:R-:W3:Y:S04]  /*ee40*/  LDL.LU R102, [R1+0x4e64] ;  /* 0x004e640001667983 */ /* 0x002ee80000300800 */
[----:B------:R-:W-:Y:S04]  /*ee50*/  STL.128 [R1+0x4e10], R72 ;  /* 0x004e104801007387 */ /* 0x000fe80000100c00 */
[----:B------:R-:W-:Y:S04]  /*ee60*/  STL.128 [R1+0x4e00], R68 ;  /* 0x004e004401007387 */ /* 0x000fe80000100c00 */
[----:B------:R-:W-:Y:S04]  /*ee70*/  STL.128 [R1+0x4df0], R64 ;  /* 0x004df04001007387 */ /* 0x000fe80000100c00 */
[----:B------:R-:W3:Y:S04]  /*ee80*/  LDL.LU R100, [R1+0x4e60] ;  /* 0x004e600001647983 */ /* 0x000ee80000300800 */
[----:B----4-:R-:W-:Y:S04]  /*ee90*/  STL.128 [R1+0x4de0], R60 ;  /* 0x004de03c01007387 */ /* 0x010fe80000100c00 */
[----:B------:R-:W-:Y:S04]  /*eea0*/  STL.128 [R1+0x4dd0], R56 ;  /* 0x004dd03801007387 */ /* 0x000fe80000100c00 */
[----:B------:R-:W-:Y:S04]  /*eeb0*/  STL.128 [R1+0x4dc0], R52 ;  /* 0x004dc03401007387 */ /* 0x000fe80000100c00 */
[----:B------:R-:W-:Y:S04]  /*eec0*/  STL.128 [R1+0x4db0], R48 ;  /* 0x004db03001007387 */ /* 0x000fe80000100c00 */
[----:B------:R-:W-:Y:S04]  /*eed0*/  STL.128 [R1+0x4da0], R44 ;  /* 0x004da02c01007387 */ /* 0x000fe80000100c00 */
[----:B------:R-:W-:Y:S04]  /*eee0*/  STL.128 [R1+0x4d90], R40 ;  /* 0x004d902801007387 */ /* 0x000fe80000100c00 */
[----:B------:R-:W-:Y:S04]  /*eef0*/  STL.128 [R1+0x4d80], R36 ;  /* 0x004d802401007387 */ /* 0x000fe80000100c00 */
[----:B------:R0:W-:Y:S01]  /*ef00*/  STL.128 [R1+0x4e30], R80 ;  /* 0x004e305001007387 */ /* 0x0001e20000100c00 */
[----:B------:R-:W-:-:S03]  /*ef10*/  IMAD.MOV.U32 R198, RZ, RZ, R76 ;  /* 0x000000ffffc67224 */ /* 0x000fc600078e004c */
[----:B------:R1:W-:Y:S01]  /*ef20*/  STL.64 [R1+0x538], R78 ;  /* 0x0005384e01007387 */ /* 0x0003e20000100a00 */
[----:B------:R-:W-:-:S03]  /*ef30*/  IMAD.MOV.U32 R85, RZ, RZ, R77 ;  /* 0x000000ffff557224 */ /* 0x000fc600078e004d */
        /* <DEDUP_REMOVED lines=9> */
[----:B0-----:R-:W2:Y:S04]  /*efd0*/  LDL.LU.128 R80, [R1+0x4e30] ;  /* 0x004e300001507983 */ /* 0x001ea80000300c00 */
[----:B-1----:R-:W2:Y:S04]  /*efe0*/  LDL.LU.128 R76, [R1+0x4e20] ;  /* 0x004e2000014c7983 */ /* 0x002ea80000300c00 */
        /* <DEDUP_REMOVED lines=11> */
[----:B----4-:R-:W4:Y:S04]  /*f0a0*/  LDL.LU.128 R32, [R1+0x4d70] ;  /* 0x004d700001207983 */ /* 0x010f280000300c00 */
        /* <DEDUP_REMOVED lines=26> */
[----:B------:R-:W3:Y:S04]  /*f250*/  LDL.LU R196, [R1+0x538] ;  /* 0x0005380001c47983 */ /* 0x000ee80000300800 */
[----:B------:R-:W-:Y:S04]  /*f260*/  STL [R1+0x4d14], R106 ;  /* 0x004d146a01007387 */ /* 0x000fe80000100800 */
[----:B------:R-:W-:Y:S04]  /*f270*/  STL [R1+0x4d10], R104 ;  /* 0x004d106801007387 */ /* 0x000fe80000100800 */
[----:B------:R-:W-:Y:S04]  /*f280*/  STL [R1+0x4d0c], R102 ;  /* 0x004d0c6601007387 */ /* 0x000fe80000100800 */
[----:B------:R-:W-:Y:S04]  /*f290*/  STL [R1+0x4d08], R100 ;  /* 0x004d086401007387 */ /* 0x000fe80000100800 */
[----:B------:R0:W-:Y:S04]  /*f2a0*/  STL [R1+0x4d04], R98 ;  /* 0x004d046201007387 */ /* 0x0001e80000100800 */
[----:B------:R1:W-:Y:S04]  /*f2b0*/  STL [R1+0x4d00], R96 ;  /* 0x004d006001007387 */ /* 0x0003e80000100800 */
[----:B------:R-:W-:Y:S04]  /*f2c0*/  STL [R1+0x4cfc], R94 ;  /* 0x004cfc5e01007387 */ /* 0x000fe80000100800 */
[----:B------:R-:W-:Y:S04]  /*f2d0*/  STL [R1+0x4cf8], R92 ;  /* 0x004cf85c01007387 */ /* 0x000fe80000100800 */
[----:B------:R-:W-:Y:S04]  /*f2e0*/  STL [R1+0x4cf4], R90 ;  /* 0x004cf45a01007387 */ /* 0x000fe80000100800 */
[----:B------:R-:W-:Y:S04]  /*f2f0*/  STL [R1+0x4cf0], R88 ;  /* 0x004cf05801007387 */ /* 0x000fe80000100800 */
[----:B--2---:R2:W-:Y:S04]  /*f300*/  STL.128 [R1+0x4cd0], R80 ;  /* 0x004cd05001007387 */ /* 0x0045e80000100c00 */
        /* <DEDUP_REMOVED lines=12> */
[----:B----4-:R-:W-:Y:S04]  /*f3d0*/  STL.128 [R1+0x4c10], R32 ;  /* 0x004c102001007387 */ /* 0x010fe80000100c00 */
[----:B0-----:R-:W4:Y:S04]  /*f3e0*/  LDL.LU R98, [R1+0x4d04] ;  /* 0x004d040001627983 */ /* 0x001f280000300800 */
[----:B-1----:R-:W4:Y:S04]  /*f3f0*/  LDL.LU R96, [R1+0x4d00] ;  /* 0x004d000001607983 */ /* 0x002f280000300800 */
[----:B--2---:R-:W2:Y:S04]  /*f400*/  LDL.LU.128 R80, [R1+0x4cd0] ;  /* 0x004cd00001507983 */ /* 0x004ea80000300c00 */
[----:B------:R-:W2:Y:S04]  /*f410*/  LDL.LU R94, [R1+0x4cfc] ;  /* 0x004cfc00015e7983 */ /* 0x000ea80000300800 */
[----:B------:R-:W2:Y:S04]  /*f420*/  LDL.LU R92, [R1+0x4cf8] ;  /* 0x004cf800015c7983 */ /* 0x000ea80000300800 */
        /* <DEDUP_REMOVED lines=11> */
[----:B------:R-:W2:Y:S04]  /*f4e0*/  LDL.128 R76, [R1+0x330] ;  /* 0x00033000014c7983 */ /* 0x000ea80000100c00 */
[----:B------:R-:W2:Y:S04]  /*f4f0*/  LDL.LU R100, [R1+0x4d08] ;  /* 0x004d080001647983 */ /* 0x000ea80000300800 */
[----:B------:R1:W-:Y:S04]  /*f500*/  STL.128 [R1+0x49b0], R172 ;  /* 0x0049b0ac01007387 */ /* 0x0003e80000100c00 */
[----:B------:R1:W-:Y:S04]  /*f510*/  STL.128 [R1+0x49a0], R168 ;  /* 0x0049a0a801007387 */ /* 0x0003e80000100c00 */
[----:B------:R-:W2:Y:S04]  /*f520*/  LDL.LU.128 R84, [R1+0x4ce0] ;  /* 0x004ce00001547983 */ /* 0x000ea80000300c00 */
[----:B0-----:R-:W2:Y:S04]  /*f530*/  LDL.LU R120, [R1+0x490] ;  /* 0x0004900001787983 */ /* 0x001ea80000300800 */
[----:B-1----:R-:W2:Y:S04]  /*f540*/  LDL.128 R172, [R1+0x350] ;  /* 0x0003500001ac7983 */ /* 0x002ea80000100c00 */
[----:B------:R-:W2:Y:S04]  /*f550*/  LDL.LU.128 R168, [R1+0x49a0] ;  /* 0x0049a00001a87983 */ /* 0x000ea80000300c00 */
[----:B------:R-:W2:Y:S04]  /*f560*/  LDL.LU R122, [R1+0x498] ;  /* 0x00049800017a7983 */ /* 0x000ea80000300800 */
[----:B------:R-:W-:Y:S04]  /*f570*/  STL [R1+0x360], R124 ;  /* 0x0003607c01007387 */ /* 0x000fe80000100800 */
[----:B------:R-:W-:Y:S04]  /*f580*/  STL [R1+0x364], R114 ;  /* 0x0003647201007387 */ /* 0x000fe80000100800 */
[----:B------:R-:W-:Y:S04]  /*f590*/  STL [R1+0x368], R116 ;  /* 0x0003687401007387 */ /* 0x000fe80000100800 */
[----:B------:R-:W-:Y:S04]  /*f5a0*/  STL [R1+0x36c], R118 ;  /* 0x00036c7601007387 */ /* 0x000fe80000100800 */
[----:B------:R-:W2:Y:S04]  /*f5b0*/  LDL.LU R90, [R1+0x4cf4] ;  /* 0x004cf400015a7983 */ /* 0x000ea80000300800 */
[----:B------:R-:W2:Y:S04]  /*f5c0*/  LDL.LU R88, [R1+0x4cf0] ;  /* 0x004cf00001587983 */ /* 0x000ea80000300800 */
[----:B------:R0:W-:Y:S04]  /*f5d0*/  STL.128 [R1+0x49c0], R176 ;  /* 0x0049c0b001007387 */ /* 0x0001e80000100c00 */
[----:B------:R-:W2:Y:S04]  /*f5e0*/  LDL.LU R106, [R1+0x4d14] ;  /* 0x004d1400016a7983 */ /* 0x000ea80000300800 */
[----:B------:R-:W2:Y:S04]  /*f5f0*/  LDL.LU R104, [R1+0x4d10] ;  /* 0x004d100001687983 */ /* 0x000ea80000300800 */
[----:B------:R-:W2:Y:S04]  /*f600*/  LDL.LU R102, [R1+0x4d0c] ;  /* 0x004d0c0001667983 */ /* 0x000ea80000300800 */
[----:B------:R1:W-:Y:S04]  /*f610*/  STL [R1+0x4a08], R198 ;  /* 0x004a08c601007387 */ /* 0x0003e80000100800 */
[----:B---3--:R3:W-:Y:S04]  /*f620*/  STL [R1+0x4a04], R196 ;  /* 0x004a04c401007387 */ /* 0x0087e80000100800 */
[----:B0-----:R-:W2:Y:S04]  /*f630*/  LDL.128 R176, [R1+0x360] ;  /* 0x0003600001b07983 */ /* 0x001ea80000100c00 */
[----:B------:R0:W-:Y:S04]  /*f640*/  STL [R1+0x4a00], R193 ;  /* 0x004a00c101007387 */ /* 0x0001e80000100800 */
[----:B-1----:R-:W2:Y:S04]  /*f650*/  LDL.LU R198, [R1+0x4a08] ;  /* 0x004a080001c67983 */ /* 0x002ea80000300800 */
[----:B---3--:R-:W3:Y:S04]  /*f660*/  LDL.LU R196, [R1+0x4a04] ;  /* 0x004a040001c47983 */ /* 0x008ee80000300800 */
[----:B------:R1:W-:Y:S04]  /*f670*/  STL.128 [R1+0x4990], R164 ;  /* 0x004990a401007387 */ /* 0x0003e80000100c00 */
[----:B------:R1:W-:Y:S04]  /*f680*/  STL.128 [R1+0x4980], R160 ;  /* 0x004980a001007387 */ /* 0x0003e80000100c00 */
[----:B0-----:R-:W3:Y:S04]  /*f690*/  LDL.LU R193, [R1+0x4a00] ;  /* 0x004a000001c17983 */ /* 0x001ee80000300800 */
[----:B------:R0:W-:Y:S04]  /*f6a0*/  STL [R1+0x370], R108 ;  /* 0x0003706c01007387 */ /* 0x0001e80000100800 */
[----:B-1----:R-:W3:Y:S04]  /*f6b0*/  LDL.LU.128 R164, [R1+0x4990] ;  /* 0x0049900001a47983 */ /* 0x002ee80000300c00 */
[----:B------:R-:W3:Y:S04]  /*f6c0*/  LDL.LU.128 R160, [R1+0x4980] ;  /* 0x0049800001a07983 */ /* 0x000ee80000300c00 */
[----:B------:R1:W-:Y:S04]  /*f6d0*/  STL [R1+0x374], R110 ;  /* 0x0003746e01007387 */ /* 0x0003e80000100800 */
[----:B0-----:R-:W3:Y:S04]  /*f6e0*/  LDL.LU R108, [R1+0x480] ;  /* 0x00048000016c7983 */ /* 0x001ee80000300800 */
[----:B------:R-:W-:Y:S04]  /*f6f0*/  STL [R1+0x378], R112 ;  /* 0x0003787001007387 */ /* 0x000fe80000100800 */
[----:B-1----:R-:W3:Y:S04]  /*f700*/  LDL.LU R110, [R1+0x488] ;  /* 0x00048800016e7983 */ /* 0x002ee80000300800 */
[----:B------:R0:W-:Y:S04]  /*f710*/  STL.128 [R1+0x4a20], R204 ;  /* 0x004a20cc01007387 */ /* 0x0001e80000100c00 */
[----:B------:R1:W-:Y:S04]  /*f720*/  STL [R1+0x4a10], R202 ;  /* 0x004a10ca01007387 */ /* 0x0003e80000100800 */
        /* <DEDUP_REMOVED lines=8> */
[----:B0-----:R-:W3:Y:S04]  /*f7b0*/  LDL.LU.128 R204, [R1+0x4a20] ;  /* 0x004a200001cc7983 */ /* 0x001ee80000300c00 */
[----:B-1----:R-:W3:Y:S04]  /*f7c0*/  LDL.LU R202, [R1+0x4a10] ;  /* 0x004a100001ca7983 */ /* 0x002ee80000300800 */
[----:B------:R-:W3:Y:S04]  /*f7d0*/  LDL.LU R200, [R1+0x4a0c] ;  /* 0x004a0c0001c87983 */ /* 0x000ee80000300800 */
        /* <DEDUP_REMOVED lines=8> */
[----:B------:R-:W3:Y:S04]  /*f860*/  LDL.LU.128 R72, [R1+0x4cb0] ;  /* 0x004cb00001487983 */ /* 0x000ee80000300c00 */
[----:B------:R-:W-:Y:S04]  /*f870*/  STL.128 [R1+0x4a30], R208 ;  /* 0x004a30d001007387 */ /* 0x000fe80000100c00 */
[----:B------:R-:W-:Y:S04]  /*f880*/  STL.64 [R1+0x4a40], R212 ;  /* 0x004a40d401007387 */ /* 0x000fe80000100a00 */
[----:B----4-:R0:W-:Y:S04]  /*f890*/  STL [R1+0x4bac], R98 ;  /* 0x004bac6201007387 */ /* 0x0101e80000100800 */
[----:B------:R1:W-:Y:S04]  /*f8a0*/  STL [R1+0x4ba8], R96 ;  /* 0x004ba86001007387 */ /* 0x0003e80000100800 */
[----:B--2---:R2:W-:Y:S04]  /*f8b0*/  STL.128 [R1+0x4b70], R80 ;  /* 0x004b705001007387 */ /* 0x0045e80000100c00 */
[----:B0-----:R-:W4:Y:S04]  /*f8c0*/  LDL.LU R98, [R1+0x4bac] ;  /* 0x004bac0001627983 */ /* 0x001f280000300800 */
[----:B-1----:R-:W4:Y:S04]  /*f8d0*/  LDL.LU R96, [R1+0x4ba8] ;  /* 0x004ba80001607983 */ /* 0x002f280000300800 */
[----:B------:R0:W-:Y:S04]  /*f8e0*/  STL [R1+0x4ba4], R94 ;  /* 0x004ba45e01007387 */ /* 0x0001e80000100800 */
[----:B--2---:R-:W2:Y:S04]  /*f8f0*/  LDL.128 R80, [R1+0x340] ;  /* 0x0003400001507983 */ /* 0x004ea80000100c00 */
[----:B------:R1:W-:Y:S04]  /*f900*/  STL [R1+0x4ba0], R92 ;  /* 0x004ba05c01007387 */ /* 0x0003e80000100800 */
[----:B0-----:R-:W2:Y:S04]  /*f910*/  LDL.LU R94, [R1+0x4ba4] ;  /* 0x004ba400015e7983 */ /* 0x001ea80000300800 */
[----:B------:R-:W2:Y:S04]  /*f920*/  LDL.LU.128 R208, [R1+0x4a30] ;  /* 0x004a300001d07983 */ /* 0x000ea80000300c00 */
[----:B-1----:R-:W2:Y:S04]  /*f930*/  LDL.LU R92, [R1+0x4ba0] ;  /* 0x004ba000015c7983 */ /* 0x002ea80000300800 */
[----:B------:R-:W-:Y:S04]  /*f940*/  STL.128 [R1+0x4c00], R28 ;  /* 0x004c001c01007387 */ /* 0x000fe80000100c00 */
[----:B------:R-:W-:Y:S04]  /*f950*/  STL [R1+0x4bfc], R26 ;  /* 0x004bfc1a01007387 */ /* 0x000fe80000100800 */
[----:B------:R-:W-:Y:S04]  /*f960*/  STL [R1+0x4bf8], R24 ;  /* 0x004bf81801007387 */ /* 0x000fe80000100800 */
[----:B------:R-:W-:Y:S04]  /*f970*/  STL [R1+0x4bf4], R22 ;  /* 0x004bf41601007387 */ /* 0x000fe80000100800 */
[----:B------:R-:W-:Y:S04]  /*f980*/  STL [R1+0x4bf0], R20 ;  /* 0x004bf01401007387 */ /* 0x000fe80000100800 */
[----:B------:R-:W-:Y:S04]  /*f990*/  STL.64 [R1+0x548], R78 ;  /* 0x0005484e01007387 */ /* 0x000fe80000100a00 */
[----:B------:R0:W-:Y:S04]  /*f9a0*/  STL [R1+0x4bb0], R100 ;  /* 0x004bb06401007387 */ /* 0x0001e80000100800 */
[----:B------:R-:W2:Y:S04]  /*f9b0*/  LDL.LU R91, [R1+0x54c] ;  /* 0x00054c00015b7983 */ /* 0x000ea80000300800 */
[----:B------:R-:W2:Y:S04]  /*f9c0*/  LDL.LU R142, [R1+0x548] ;  /* 0x00054800018e7983 */ /* 0x000ea80000300800 */
[----:B0-----:R-:W2:Y:S01]  /*f9d0*/  LDL.LU R100, [R1+0x4bb0] ;  /* 0x004bb00001647983 */ /* 0x001ea20000300800 */
[----:B------:R-:W-:-:S02]  /*f9e0*/  IMAD.MOV.U32 R89, RZ, RZ, R77 ;  /* 0x000000ffff597224 */ /* 0x000fc400078e004d */
[----:B------:R-:W-:Y:S01]  /*f9f0*/  IMAD.MOV.U32 R143, RZ, RZ, R76 ;  /* 0x000000ffff8f7224 */ /* 0x000fe200078e004c */
[----:B------:R0:W-:Y:S01]  /*fa00*/  STL.128 [R1+0x4b80], R84 ;  /* 0x004b805401007387 */ /* 0x0001e20000100c00 */
[----:B------:R-:W-:-:S03]  /*fa10*/  IMAD.MOV.U32 R97, RZ, RZ, R173 ;  /* 0x000000ffff617224 */ /* 0x000fc600078e00ad */
[----:B------:R-:W2:Y:S01]  /*fa20*/  LDL.LU.128 R76, [R1+0x4cc0] ;  /* 0x004cc000014c7983 */ /* 0x000ea20000300c00 */
[----:B------:R-:W-:-:S03]  /*fa30*/  IMAD.MOV.U32 R99, RZ, RZ, R175 ;  /* 0x000000ffff637224 */ /* 0x000fc600078e00af */
[----:B------:R1:W-:Y:S04]  /*fa40*/  STL.128 [R1+0x4880], R168 ;  /* 0x004880a801007387 */ /* 0x0003e80000100c00 */
[----:B------:R-:W-:Y:S04]  /*fa50*/  STL.64 [R1+0x4be8], R16 ;  /* 0x004be81001007387 */ /* 0x000fe80000100a00 */
[----:B0-----:R-:W2:Y:S04]  /*fa60*/  LDL.LU.128 R84, [R1+0x4b80] ;  /* 0x004b800001547983 */ /* 0x001ea80000300c00 */
[----:B------:R-:W-:Y:S04]  /*fa70*/  STL.64 [R1+0x4be0], R12 ;  /* 0x004be00c01007387 */ /* 0x000fe80000100a00 */
[----:B-1----:R-:W2:Y:S04]  /*fa80*/  LDL.LU.128 R168, [R1+0x4880] ;  /* 0x0048800001a87983 */ /* 0x002ea80000300c00 */
[----:B------:R-:W-:Y:S04]  /*fa90*/  STL [R1+0x4bd8], R10 ;  /* 0x004bd80a01007387 */ /* 0x000fe80000100800 */
[----:B------:R-:W-:Y:S04]  /*faa0*/  STL.64 [R1+0x4bd0], R8 ;  /* 0x004bd00801007387 */ /* 0x000fe80000100a00 */
[----:B------:R-:W-:Y:S04]  /*fab0*/  STL.128 [R1+0x4bc0], R4 ;  /* 0x004bc00401007387 */ /* 0x000fe80000100c00 */
[----:B------:R-:W2:Y:S04]  /*fac0*/  LDL.LU.128 R68, [R1+0x4ca0] ;  /* 0x004ca00001447983 */ /* 0x000ea80000300c00 */
[----:B------:R0:W-:Y:S04]  /*fad0*/  STL [R1+0x384], R106 ;  /* 0x0003846a01007387 */ /* 0x0001e80000100800 */
[----:B------:R-:W-:Y:S04]  /*fae0*/  STL [R1+0x380], R104 ;  /* 0x0003806801007387 */ /* 0x000fe80000100800 */
[----:B------:R1:W-:Y:S04]  /*faf0*/  STL [R1+0x37c], R102 ;  /* 0x00037c6601007387 */ /* 0x0003e80000100800 */
[----:B0-----:R-:W2:Y:S04]  /*fb00*/  LDL.LU R106, [R1+0x478] ;  /* 0x00047800016a7983 */ /* 0x001ea80000300800 */
[----:B------:R-:W2:Y:S04]  /*fb10*/  LDL.LU.128 R64, [R1+0x4c90] ;  /* 0x004c900001407983 */ /* 0x000ea80000300c00 */
[----:B------:R-:W-:Y:S04]  /*fb20*/  STL [R1+0x574], R177 ;  /* 0x000574b101007387 */ /* 0x000fe80000100800 */
[----:B------:R-:W-:Y:S04]  /*fb30*/  STL.64 [R1+0x578], R178 ;  /* 0x000578b201007387 */ /* 0x000fe80000100a00 */
[----:B------:R-:W2:Y:S04]  /*fb40*/  LDL.LU R101, [R1+0x574] ;  /* 0x0005740001657983 */ /* 0x000ea80000300800 */
[----:B-1----:R-:W2:Y:S04]  /*fb50*/  LDL.LU R102, [R1+0x578] ;  /* 0x0005780001667983 */ /* 0x002ea80000300800 */
[----:B------:R-:W2:Y:S04]  /*fb60*/  LDL.LU R103, [R1+0x57c] ;  /* 0x00057c0001677983 */ /* 0x000ea80000300800 */
[----:B------:R0:W-:Y:S04]  /*fb70*/  STL [R1+0x48e8], R198 ;  /* 0x0048e8c601007387 */ /* 0x0001e80000100800 */
[----:B---3--:R1:W-:Y:S04]  /*fb80*/  STL [R1+0x48e4], R196 ;  /* 0x0048e4c401007387 */ /* 0x0083e80000100800 */
[----:B------:R3:W-:Y:S04]  /*fb90*/  STL [R1+0x48e0], R193 ;  /* 0x0048e0c101007387 */ /* 0x0007e80000100800 */
[----:B0-----:R-:W2:Y:S04]  /*fba0*/  LDL.LU R198, [R1+0x48e8] ;  /* 0x0048e80001c67983 */ /* 0x001ea80000300800 */
[----:B-1----:R-:W2:Y:S04]  /*fbb0*/  LDL.LU R196, [R1+0x48e4] ;  /* 0x0048e40001c47983 */ /* 0x002ea80000300800 */
[----:B------:R0:W-:Y:S04]  /*fbc0*/  STL.128 [R1+0x4870], R164 ;  /* 0x004870a401007387 */ /* 0x0001e80000100c00 */
[----:B------:R1:W-:Y:S04]  /*fbd0*/  STL.128 [R1+0x4860], R160 ;  /* 0x004860a001007387 */ /* 0x0003e80000100c00 */
[----:B---3--:R-:W3:Y:S04]  /*fbe0*/  LDL.LU R193, [R1+0x48e0] ;  /* 0x0048e00001c17983 */ /* 0x008ee80000300800 */
[----:B------:R-:W3:Y:S04]  /*fbf0*/  LDL.LU.128 R60, [R1+0x4c80] ;  /* 0x004c8000013c7983 */ /* 0x000ee80000300c00 */
[----:B0-----:R-:W3:Y:S04]  /*fc00*/  LDL.LU.128 R164, [R1+0x4870] ;  /* 0x0048700001a47983 */ /* 0x001ee80000300c00 */
[----:B-1----:R-:W3:Y:S04]  /*fc10*/  LDL.LU.128 R160, [R1+0x4860] ;  /* 0x0048600001a07983 */ /* 0x002ee80000300c00 */
        /* <DEDUP_REMOVED lines=16> */
[----:B------:R-:W-:Y:S04]  /*fd20*/  STL.128 [R1+0x4830], R148 ;  /* 0x0048309401007387 */ /* 0x000fe80000100c00 */
[----:B------:R-:W-:Y:S04]  /*fd30*/  STL.128 [R1+0x4820], R144 ;  /* 0x0048209001007387 */ /* 0x000fe80000100c00 */
[----:B0-----:R-:W3:Y:S04]  /*fd40*/  LDL.LU.128 R204, [R1+0x4900] ;  /* 0x0049000001cc7983 */ /* 0x001ee80000300c00 */
[----:B-1----:R-:W3:Y:S04]  /*fd50*/  LDL.LU R202, [R1+0x48f0] ;  /* 0x0048f00001ca7983 */ /* 0x002ee80000300800 */
[----:B------:R-:W3:Y:S04]  /*fd60*/  LDL.LU R200, [R1+0x48ec] ;  /* 0x0048ec0001c87983 */ /* 0x000ee80000300800 */
[----:B------:R-:W3:Y:S04]  /*fd70*/  LDL.LU.128 R188, [R1+0x48d0] ;  /* 0x0048d00001bc7983 */ /* 0x000ee80000300c00 */
[----:B------:R-:W3:Y:S04]  /*fd80*/  LDL.LU.128 R184, [R1+0x48c0] ;  /* 0x0048c00001b87983 */ /* 0x000ee80000300c00 */
[----:B------:R-:W3:Y:S04]  /*fd90*/  LDL.LU.128 R180, [R1+0x48b0] ;  /* 0x0048b00001b47983 */ /* 0x000ee80000300c00 */
[----:B------:R-:W3:Y:S04]  /*fda0*/  LDL.LU.128 R156, [R1+0x4850] ;  /* 0x00485000019c7983 */ /* 0x000ee80000300c00 */
[----:B----4-:R0:W-:Y:S04]  /*fdb0*/  STL [R1+0x38c], R98 ;  /* 0x00038c6201007387 */ /* 0x0101e80000100800 */
[----:B------:R1:W-:Y:S04]  /*fdc0*/  STL [R1+0x388], R96 ;  /* 0x0003886001007387 */ /* 0x0003e80000100800 */
[----:B------:R-:W4:Y:S01]  /*fdd0*/  LDL.LU.128 R152, [R1+0x4840] ;  /* 0x0048400001987983 */ /* 0x000f220000300c00 */
[----:B0-----:R-:W-:-:S03]  /*fde0*/  IMAD.MOV.U32 R98, RZ, RZ, R174 ;  /* 0x000000ffff627224 */ /* 0x001fc600078e00ae */
[----:B--2---:R-:W-:Y:S01]  /*fdf0*/  STL.64 [R1+0x558], R82 ;  /* 0x0005585201007387 */ /* 0x004fe20000100a00 */
[----:B-1----:R-:W-:-:S03]  /*fe00*/  IMAD.MOV.U32 R96, RZ, RZ, R172 ;  /* 0x000000ffff607224 */ /* 0x002fc600078e00ac */
[----:B------:R-:W2:Y:S04]  /*fe10*/  LDL.LU R140, [R1+0x558] ;  /* 0x00055800018c7983 */ /* 0x000ea80000300800 */
[----:B------:R-:W3:Y:S04]  /*fe20*/  LDL.LU R95, [R1+0x55c] ;  /* 0x00055c00015f7983 */ /* 0x000ee80000300800 */
[----:B------:R-:W4:Y:S01]  /*fe30*/  LDL.LU.128 R172, [R1+0x49b0] ;  /* 0x0049b00001ac7983 */ /* 0x000f220000300c00 */
[----:B------:R-:W-:Y:S02]  /*fe40*/  IMAD.MOV.U32 R141, RZ, RZ, R80 ;  /* 0x000000ffff8d7224 */ /* 0x000fe400078e0050 */
[----:B------:R-:W-:Y:S01]  /*fe50*/  IMAD.MOV.U32 R93, RZ, RZ, R81 ;  /* 0x000000ffff5d7224 */ /* 0x000fe200078e0051 */
[----:B------:R0:W-:Y:S04]  /*fe60*/  STL [R1+0x398], R92 ;  /* 0x0003985c01007387 */ /* 0x0001e80000100800 */
[----:B------:R1:W-:Y:S04]  /*fe70*/  STL [R1+0x39c], R94 ;  /* 0x00039c5e01007387 */ /* 0x0003e80000100800 */
[----:B------:R1:W-:Y:S01]  /*fe80*/  STL.128 [R1+0x47f0], R96 ;  /* 0x0047f06001007387 */ /* 0x0003e20000100c00 */
[----:B0-----:R-:W-:-:S03]  /*fe90*/  IMAD.MOV.U32 R92, RZ, RZ, R122 ;  /* 0x000000ffff5c7224 */ /* 0x001fc600078e007a */
[----:B------:R-:W4:Y:S01]  /*fea0*/  LDL.LU.128 R80, [R1+0x4b70] ;  /* 0x004b700001507983 */ /* 0x000f220000300c00 */
[----:B-1----:R-:W-:-:S03]  /*feb0*/  IMAD.MOV.U32 R94, RZ, RZ, R120 ;  /* 0x000000ffff5e7224 */ /* 0x002fc600078e0078 */
[----:B------:R-:W4:Y:S04]  /*fec0*/  LDL.LU.128 R148, [R1+0x4830] ;  /* 0x0048300001947983 */ /* 0x000f280000300c00 */
[----:B------:R-:W4:Y:S04]  /*fed0*/  LDL.LU.128 R144, [R1+0x4820] ;  /* 0x0048200001907983 */ /* 0x000f280000300c00 */
[----:B------:R-:W4:Y:S04]  /*fee0*/  LDL.LU.128 R96, [R1+0x47f0] ;  /* 0x0047f00001607983 */ /* 0x000f280000300c00 */
[----:B------:R0:W-:Y:S04]  /*fef0*/  STL.128 [R1+0x4b50], R72 ;  /* 0x004b504801007387 */ /* 0x0001e80000100c00 */
[----:B------:R1:W-:Y:S04]  /*ff00*/  STL.128 [R1+0x4b90], R88 ;  /* 0x004b905801007387 */ /* 0x0003e80000100c00 */
[----:B------:R-:W-:Y:S04]  /*ff10*/  STL.128 [R1+0x4910], R208 ;  /* 0x004910d001007387 */ /* 0x000fe80000100c00 */
[----:B------:R1:W-:Y:S04]  /*ff20*/  STL [R1+0x390], R100 ;  /* 0x0003906401007387 */ /* 0x0003e80000100800 */
[----:B0-----:R-:W4:Y:S04]  /*ff30*/  LDL.LU.128 R72, [R1+0x4b50] ;  /* 0x004b500001487983 */ /* 0x001f280000300c00 */
[----:B-1----:R-:W4:Y:S01]  /*ff40*/  LDL.LU.128 R88, [R1+0x4b90] ;  /* 0x004b900001587983 */ /* 0x002f220000300c00 */
[----:B------:R-:W-:-:S03]  /*ff50*/  IMAD.MOV.U32 R100, RZ, RZ, R176 ;  /* 0x000000ffff647224 */ /* 0x000fc600078e00b0 */
[----:B------:R-:W4:Y:S04]  /*ff60*/  LDL.LU.128 R176, [R1+0x49c0] ;  /* 0x0049c00001b07983 */ /* 0x000f280000300c00 */
[----:B------:R0:W-:Y:S04]  /*ff70*/  STL.128 [R1+0x4b60], R76 ;  /* 0x004b604c01007387 */ /* 0x0001e80000100c00 */
[----:B------:R-:W-:Y:S04]  /*ff80*/  STL [R1+0x3a0], R84 ;  /* 0x0003a05401007387 */ /* 0x000fe80000100800 */
[----:B------:R-:W-:Y:S04]  /*ff90*/  STL [R1+0x3a4], R86 ;  /* 0x0003a45601007387 */ /* 0x000fe80000100800 */
[----:B------:R1:W-:Y:S04]  /*ffa0*/  STL.128 [R1+0x4740], R168 ;  /* 0x004740a801007387 */ /* 0x0003e80000100c00 */
[----:B0-----:R-:W4:Y:S04]  /*ffb0*/  LDL.LU.128 R76, [R1+0x4b60] ;  /* 0x004b6000014c7983 */ /* 0x001f280000300c00 */
[----:B------:R-:W4:Y:S04]  /*ffc0*/  LDL.LU R26, [R1+0x4bfc] ;  /* 0x004bfc00011a7983 */ /* 0x000f280000300800 */
[----:B------:R-:W4:Y:S04]  /*ffd0*/  LDL.LU R24, [R1+0x4bf8] ;  /* 0x004bf80001187983 */ /* 0x000f280000300800 */
[----:B-1----:R-:W4:Y:S04]  /*ffe0*/  LDL.128 R168, [R1+0x380] ;  /* 0x0003800001a87983 */ /* 0x002f280000100c00 */
[----:B------:R-:W4:Y:S04]  /*fff0*/  LDL.LU R22, [R1+0x4bf4] ;  /* 0x004bf40001167983 */ /* 0x000f280000300800 */
[----:B------:R-:W4:Y:S04]  /*10000*/  LDL.LU R20, [R1+0x4bf0] ;  /* 0x004bf00001147983 */ /* 0x000f280000300800 */
[----:B------:R-:W4:Y:S04]  /*10010*/  LDL.LU.64 R16, [R1+0x4be8] ;  /* 0x004be80001107983 */ /* 0x000f280000300a00 */
[----:B------:R-:W4:Y:S04]  /*10020*/  LDL.LU.64 R12, [R1+0x4be0] ;  /* 0x004be000010c7983 */ /* 0x000f280000300a00 */
[----:B------:R-:W4:Y:S04]  /*10030*/  LDL.LU R10, [R1+0x4bd8] ;  /* 0x004bd800010a7983 */ /* 0x000f280000300800 */
[----:B------:R-:W4:Y:S04]  /*10040*/  LDL.LU.64 R8, [R1+0x4bd0] ;  /* 0x004bd00001087983 */ /* 0x000f280000300a00 */
[----:B------:R-:W4:Y:S04]  /*10050*/  LDL.LU.128 R4, [R1+0x4bc0] ;  /* 0x004bc00001047983 */ /* 0x000f280000300c00 */
[----:B------:R-:W4:Y:S04]  /*10060*/  LDL.LU.64 R212, [R1+0x4a40] ;  /* 0x004a400001d47983 */ /* 0x000f280000300a00 */
[----:B--2---:R0:W-:Y:S04]  /*10070*/  STL.128 [R1+0x4930], R140 ;  /* 0x0049308c01007387 */ /* 0x0041e80000100c00 */
[----:B---3--:R1:W-:Y:S04]  /*10080*/  STL.128 [R1+0x47e0], R92 ;  /* 0x0047e05c01007387 */ /* 0x0083e80000100c00 */
[----:B----4-:R2:W-:Y:S04]  /*10090*/  STL.128 [R1+0x4890], R172 ;  /* 0x004890ac01007387 */ /* 0x0105e80000100c00 */
[----:B------:R-:W-:Y:S04]  /*100a0*/  STL [R1+0x47a8], R198 ;  /* 0x0047a8c601007387 */ /* 0x000fe80000100800 */
[----:B0-----:R-:W3:Y:S04]  /*100b0*/  LDL.LU.128 R140, [R1+0x4930] ;  /* 0x00493000018c7983 */ /* 0x001ee80000300c00 */
[----:B-1----:R-:W4:Y:S04]  /*100c0*/  LDL.LU.128 R92, [R1+0x47e0] ;  /* 0x0047e000015c7983 */ /* 0x002f280000300c00 */
[----:B--2---:R-:W2:Y:S01]  /*100d0*/  LDL.128 R172, [R1+0x370] ;  /* 0x0003700001ac7983 */ /* 0x004ea20000100c00 */
[----:B------:R-:W-:-:S02]  /*100e0*/  IMAD.MOV.U32 R84, RZ, RZ, R110 ;  /* 0x000000ffff547224 */ /* 0x000fc400078e006e */
[----:B------:R-:W-:Y:S01]  /*100f0*/  IMAD.MOV.U32 R86, RZ, RZ, R108 ;  /* 0x000000ffff567224 */ /* 0x000fe200078e006c */
[----:B------:R0:W-:Y:S04]  /*10100*/  STL.128 [R1+0x4800], R100 ;  /* 0x0048006401007387 */ /* 0x0001e80000100c00 */
[----:B------:R1:W-:Y:S04]  /*10110*/  STL.128 [R1+0x4670], R84 ;  /* 0x0046705401007387 */ /* 0x0003e80000100c00 */
[----:B------:R1:W-:Y:S04]  /*10120*/  STL.128 [R1+0x46a0], R96 ;  /* 0x0046a06001007387 */ /* 0x0003e80000100c00 */
[----:B------:R-:W-:Y:S04]  /*10130*/  STL [R1+0x47a4], R196 ;  /* 0x0047a4c401007387 */ /* 0x000fe80000100800 */
[----:B0-----:R-:W2:Y:S04]  /*10140*/  LDL.LU.128 R100, [R1+0x4800] ;  /* 0x0048000001647983 */ /* 0x001ea80000300c00 */
[----:B-1----:R-:W2:Y:S04]  /*10150*/  LDL.LU.128 R84, [R1+0x4670] ;  /* 0x0046700001547983 */ /* 0x002ea80000300c00 */
[----:B------:R-:W2:Y:S04]  /*10160*/  LDL.LU R96, [R1+0x470] ;  /* 0x0004700001607983 */ /* 0x000ea80000300800 */
[----:B------:R-:W-:Y:S04]  /*10170*/  STL [R1+0x47a0], R193 ;  /* 0x0047a0c101007387 */ /* 0x000fe80000100800 */
[----:B------:R0:W-:Y:S04]  /*10180*/  STL [R1+0x3a8], R88 ;  /* 0x0003a85801007387 */ /* 0x0001e80000100800 */
[----:B------:R1:W-:Y:S04]  /*10190*/  STL.128 [R1+0x48a0], R176 ;  /* 0x0048a0b001007387 */ /* 0x0003e80000100c00 */
[----:B------:R-:W2:Y:S01]  /*101a0*/  LDL.LU R198, [R1+0x47a8] ;  /* 0x0047a80001c67983 */ /* 0x000ea20000300800 */
[----:B0-----:R-:W-:-:S03]  /*101b0*/  IMAD.MOV.U32 R88, RZ, RZ, R106 ;  /* 0x000000ffff587224 */ /* 0x001fc600078e006a */
[----:B------:R-:W2:Y:S04]  /*101c0*/  LDL.LU R196, [R1+0x47a4] ;  /* 0x0047a40001c47983 */ /* 0x000ea80000300800 */
[----:B------:R0:W-:Y:S04]  /*101d0*/  STL.128 [R1+0x4730], R164 ;  /* 0x004730a401007387 */ /* 0x0001e80000100c00 */
[----:B-1----:R-:W2:Y:S04]  /*101e0*/  LDL.LU.128 R176, [R1+0x48a0] ;  /* 0x0048a00001b07983 */ /* 0x002ea80000300c00 */
[----:B------:R1:W-:Y:S04]  /*101f0*/  STL.128 [R1+0x4720], R160 ;  /* 0x004720a001007387 */ /* 0x0003e80000100c00 */
[----:B------:R-:W2:Y:S04]  /*10200*/  LDL.LU R193, [R1+0x47a0] ;  /* 0x0047a00001c17983 */ /* 0x000ea80000300800 */
[----:B0-----:R-:W2:Y:S04]  /*10210*/  LDL.LU.128 R164, [R1+0x4730] ;  /* 0x0047300001a47983 */ /* 0x001ea80000300c00 */
[----:B------:R-:W-:Y:S01]  /*10220*/  STL [R1+0x594], R169 ;  /* 0x000594a901007387 */ /* 0x000fe20000100800 */
[----:B------:R-:W-:-:S03]  /*10230*/  IMAD.MOV.U32 R108, RZ, RZ, R168 ;  /* 0x000000ffff6c7224 */ /* 0x000fc600078e00a8 */
[----:B------:R0:W-:Y:S04]  /*10240*/  STL.64 [R1+0x598], R170 ;  /* 0x000598aa01007387 */ /* 0x0001e80000100a00 */
[----:B-1----:R-:W2:Y:S04]  /*10250*/  LDL.LU.128 R160, [R1+0x4720] ;  /* 0x0047200001a07983 */ /* 0x002ea80000300c00 */
[----:B------:R-:W-:Y:S04]  /*10260*/  STL [R1+0x394], R90 ;  /* 0x0003945a01007387 */ /* 0x000fe80000100800 */
[----:B0-----:R-:W2:Y:S04]  /*10270*/  LDL.LU.128 R168, [R1+0x4740] ;  /* 0x0047400001a87983 */ /* 0x001ea80000300c00 */
[----:B------:R-:W-:Y:S04]  /*10280*/  STL [R1+0x3ac], R78 ;  /* 0x0003ac4e01007387 */ /* 0x000fe80000100800 */
[----:B------:R-:W-:Y:S04]  /*10290*/  STL [R1+0x3b0], R80 ;  /* 0x0003b05001007387 */ /* 0x000fe80000100800 */
[----:B------:R-:W-:Y:S04]  /*102a0*/  STL [R1+0x3b4], R82 ;  /* 0x0003b45201007387 */ /* 0x000fe80000100800 */
[----:B------:R-:W-:Y:S04]  /*102b0*/  STL.128 [R1+0x47c0], R204 ;  /* 0x0047c0cc01007387 */ /* 0x000fe80000100c00 */
[----:B------:R-:W-:Y:S04]  /*102c0*/  STL [R1+0x47b0], R202 ;  /* 0x0047b0ca01007387 */ /* 0x000fe80000100800 */
[----:B------:R-:W-:Y:S04]  /*102d0*/  STL [R1+0x47ac], R200 ;  /* 0x0047acc801007387 */ /* 0x000fe80000100800 */
[----:B------:R-:W-:Y:S04]  /*102e0*/  STL.128 [R1+0x4790], R188 ;  /* 0x004790bc01007387 */ /* 0x000fe80000100c00 */
[----:B------:R-:W-:Y:S04]  /*102f0*/  STL.128 [R1+0x4780], R184 ;  /* 0x004780b801007387 */ /* 0x000fe80000100c00 */
[----:B------:R-:W-:Y:S04]  /*10300*/  STL.128 [R1+0x4770], R180 ;  /* 0x004770b401007387 */ /* 0x000fe80000100c00 */
[----:B------:R-:W-:Y:S04]  /*10310*/  STL.128 [R1+0x4710], R156 ;  /* 0x0047109c01007387 */ /* 0x000fe80000100c00 */
[----:B------:R-:W-:Y:S04]  /*10320*/  STL.128 [R1+0x4700], R152 ;  /* 0x0047009801007387 */ /* 0x000fe80000100c00 */
[----:B------:R-:W-:Y:S04]  /*10330*/  STL.128 [R1+0x46f0], R148 ;  /* 0x0046f09401007387 */ /* 0x000fe80000100c00 */
[----:B------:R-:W-:Y:S04]  /*10340*/  STL.128 [R1+0x46e0], R144 ;  /* 0x0046e09001007387 */ /* 0x000fe80000100c00 */
[----:B------:R-:W2:Y:S04]  /*10350*/  LDL.LU.128 R208, [R1+0x4910] ;  /* 0x0049100001d07983 */ /* 0x000ea80000300c00 */
[----:B---3--:R0:W-:Y:S04]  /*10360*/  STL.128 [R1+0x4810], R140 ;  /* 0x0048108c01007387 */ /* 0x0081e80000100c00 */
[----:B----4-:R-:W-:Y:S04]  /*10370*/  STL.128 [R1+0x4690], R92 ;  /* 0x0046905c01007387 */ /* 0x010fe80000100c00 */
[----:B--2---:R-:W-:Y:S01]  /*10380*/  STL [R1+0x584], R173 ;  /* 0x000584ad01007387 */ /* 0x004fe20000100800 */
[----:B------:R-:W-:-:S03]  /*10390*/  IMAD.MOV.U32 R104, RZ, RZ, R172 ;  /* 0x000000ffff687224 */ /* 0x000fc600078e00ac */
[----:B------:R1:W-:Y:S04]  /*103a0*/  STL.64 [R1+0x588], R174 ;  /* 0x000588ae01007387 */ /* 0x0003e80000100a00 */
[----:B0-----:R-:W2:Y:S04]  /*103b0*/  LDL.LU.128 R140, [R1+0x4810] ;  /* 0x00481000018c7983 */ /* 0x001ea80000300c00 */
[----:B------:R-:W3:Y:S04]  /*103c0*/  LDL.LU R105, [R1+0x584] ;  /* 0x0005840001697983 */ /* 0x000ee80000300800 */
[----:B-1----:R-:W4:Y:S04]  /*103d0*/  LDL.LU.128 R172, [R1+0x4890] ;  /* 0x0048900001ac7983 */ /* 0x002f280000300c00 */
[----:B------:R-:W3:Y:S04]  /*103e0*/  LDL.LU R106, [R1+0x588] ;  /* 0x00058800016a7983 */ /* 0x000ee80000300800 */
[----:B------:R-:W3:Y:S04]  /*103f0*/  LDL.LU R107, [R1+0x58c] ;  /* 0x00058c00016b7983 */ /* 0x000ee80000300800 */
[----:B------:R-:W3:Y:S04]  /*10400*/  LDL.LU R92, [R1+0x460] ;  /* 0x00046000015c7983 */ /* 0x000ee80000300800 */
[----:B------:R-:W3:Y:S01]  /*10410*/  LDL.LU R94, [R1+0x468] ;  /* 0x00046800015e7983 */ /* 0x000ee20000300800 */
[----:B------:R-:W-:-:S02]  /*10420*/  IMAD.MOV.U32 R90, RZ, RZ, R124 ;  /* 0x000000ffff5a7224 */ /* 0x000fc400078e007c */
[----:B------:R-:W-:Y:S01]  /*10430*/  IMAD.MOV.U32 R78, RZ, RZ, R96 ;  /* 0x000000ffff4e7224 */ /* 0x000fe200078e0060 */
[----:B------:R-:W-:Y:S04]  /*10440*/  STL.128 [R1+0x46b0], R100 ;  /* 0x0046b06401007387 */ /* 0x000fe80000100c00 */
[----:B------:R-:W-:Y:S04]  /*10450*/  STL.128 [R1+0x4680], R88 ;  /* 0x0046805801007387 */ /* 0x000fe80000100c00 */
[----:B------:R-:W-:Y:S04]  /*10460*/  STL.128 [R1+0x4500], R84 ;  /* 0x0045005401007387 */ /* 0x000fe80000100c00 */
[----:B------:R-:W3:Y:S04]  /*10470*/  LDL.LU.128 R204, [R1+0x47c0] ;  /* 0x0047c00001cc7983 */ /* 0x000ee80000300c00 */
[----:B------:R-:W3:Y:S04]  /*10480*/  LDL.LU R202, [R1+0x47b0] ;  /* 0x0047b00001ca7983 */ /* 0x000ee80000300800 */
[----:B------:R0:W-:Y:S04]  /*10490*/  STL.128 [R1+0x4760], R176 ;  /* 0x004760b001007387 */ /* 0x0001e80000100c00 */
[----:B------:R-:W3:Y:S04]  /*104a0*/  LDL.LU R200, [R1+0x47ac] ;  /* 0x0047ac0001c87983 */ /* 0x000ee80000300800 */
[----:B------:R-:W3:Y:S04]  /*104b0*/  LDL.LU.128 R188, [R1+0x4790] ;  /* 0x0047900001bc7983 */ /* 0x000ee80000300c00 */
[----:B------:R-:W3:Y:S04]  /*104c0*/  LDL.LU.128 R184, [R1+0x4780] ;  /* 0x0047800001b87983 */ /* 0x000ee80000300c00 */
[----:B------:R-:W3:Y:S04]  /*104d0*/  LDL.LU.128 R180, [R1+0x4770] ;  /* 0x0047700001b47983 */ /* 0x000ee80000300c00 */
[----:B0-----:R-:W3:Y:S04]  /*104e0*/  LDL.LU.128 R176, [R1+0x4760] ;  /* 0x0047600001b07983 */ /* 0x001ee80000300c00 */
[----:B------:R-:W3:Y:S04]  /*104f0*/  LDL.LU.128 R156, [R1+0x4710] ;  /* 0x00471000019c7983 */ /* 0x000ee80000300c00 */
[----:B------:R-:W3:Y:S04]  /*10500*/  LDL.LU.128 R152, [R1+0x4700] ;  /* 0x0047000001987983 */ /* 0x000ee80000300c00 */
[----:B------:R0:W-:Y:S04]  /*10510*/  STL.128 [R1+0x45e0], R168 ;  /* 0x0045e0a801007387 */ /* 0x0001e80000100c00 */
        /* <DEDUP_REMOVED lines=8> */
[----:B------:R1:W-:Y:S04]  /*105a0*/  STL [R1+0x4648], R198 ;  /* 0x004648c601007387 */ /* 0x0003e80000100800 */
[----:B------:R1:W-:Y:S04]  /*105b0*/  STL [R1+0x4644], R196 ;  /* 0x004644c401007387 */ /* 0x0003e80000100800 */
[----:B------:R-:W3:Y:S04]  /*105c0*/  LDL.LU R86, [R1+0x458] ;  /* 0x0004580001567983 */ /* 0x000ee80000300800 */
[----:B0-----:R-:W3:Y:S04]  /*105d0*/  LDL.128 R168, [R1+0x390] ;  /* 0x0003900001a87983 */ /* 0x001ee80000100c00 */
[----:B------:R0:W-:Y:S04]  /*105e0*/  STL [R1+0x4640], R193 ;  /* 0x004640c101007387 */ /* 0x0001e80000100800 */
[----:B-1----:R-:W3:Y:S04]  /*105f0*/  LDL.LU R198, [R1+0x4648] ;  /* 0x0046480001c67983 */ /* 0x002ee80000300800 */
[----:B------:R-:W3:Y:S04]  /*10600*/  LDL.LU R196, [R1+0x4644] ;  /* 0x0046440001c47983 */ /* 0x000ee80000300800 */
[----:B------:R1:W-:Y:S04]  /*10610*/  STL.128 [R1+0x45d0], R164 ;  /* 0x0045d0a401007387 */ /* 0x0003e80000100c00 */
[----:B------:R1:W-:Y:S04]  /*10620*/  STL.128 [R1+0x45c0], R160 ;  /* 0x0045c0a001007387 */ /* 0x0003e80000100c00 */
[----:B0-----:R-:W3:Y:S04]  /*10630*/  LDL.LU R193, [R1+0x4640] ;  /* 0x0046400001c17983 */ /* 0x001ee80000300800 */
[----:B-1----:R-:W3:Y:S04]  /*10640*/  LDL.LU.128 R164, [R1+0x45d0] ;  /* 0x0045d00001a47983 */ /* 0x002ee80000300c00 */
[----:B------:R-:W3:Y:S04]  /*10650*/  LDL.LU.128 R160, [R1+0x45c0] ;  /* 0x0045c00001a07983 */ /* 0x000ee80000300c00 */
[----:B--2---:R0:W-:Y:S04]  /*10660*/  STL.128 [R1+0x46d0], R140 ;  /* 0x0046d08c01007387 */ /* 0x0041e80000100c00 */
[----:B----4-:R1:W-:Y:S04]  /*10670*/  STL.128 [R1+0x4750], R172 ;  /* 0x004750ac01007387 */ /* 0x0103e80000100c00 */
[----:B---3--:R2:W-:Y:S01]  /*10680*/  STL.128 [R1+0x46c0], R104 ;  /* 0x0046c06801007387 */ /* 0x0085e20000100c00 */
[----:B------:R-:W-:-:S03]  /*10690*/  IMAD.MOV.U32 R82, RZ, RZ, R92 ;  /* 0x000000ffff527224 */ /* 0x000fc600078e005c */
[----:B0-----:R-:W3:Y:S01]  /*106a0*/  LDL.LU.128 R140, [R1+0x46d0] ;  /* 0x0046d000018c7983 */ /* 0x001ee20000300c00 */
[----:B------:R-:W-:-:S03]  /*106b0*/  IMAD.MOV.U32 R80, RZ, RZ, R94 ;  /* 0x000000ffff507224 */ /* 0x000fc600078e005e */
[----:B-1----:R-:W4:Y:S04]  /*106c0*/  LDL.LU.128 R172, [R1+0x4750] ;  /* 0x0047500001ac7983 */ /* 0x002f280000300c00 */
[----:B------:R-:W4:Y:S04]  /*106d0*/  LDL.LU.128 R92, [R1+0x4690] ;  /* 0x00469000015c7983 */ /* 0x000f280000300c00 */
[----:B--2---:R-:W2:Y:S04]  /*106e0*/  LDL.LU.128 R104, [R1+0x46c0] ;  /* 0x0046c00001687983 */ /* 0x004ea80000300c00 */
        /* <DEDUP_REMOVED lines=21> */
[----:B------:R1:W-:Y:S01]  /*10840*/  STL.64 [R1+0x4a58], R226 ;  /* 0x004a58e201007387 */ /* 0x0003e20000100a00 */
[----:B0-----:R-:W-:-:S03]  /*10850*/  IMAD.MOV.U32 R72, RZ, RZ, R86 ;  /* 0x000000ffff487224 */ /* 0x001fc600078e0056 */
[----:B------:R0:W-:Y:S01]  /*10860*/  STL [R1+0x4a50], R224 ;  /* 0x004a50e001007387 */ /* 0x0001e20000100800 */
[----:B------:R-:W-:-:S03]  /*10870*/  IMAD.MOV.U32 R112, RZ, RZ, R168 ;  /* 0x000000ffff707224 */ /* 0x000fc600078e00a8 */
[----:B------:R0:W-:Y:S04]  /*10880*/  STL.64 [R1+0x4a48], R222 ;  /* 0x004a48de01007387 */ /* 0x0001e80000100a00 */
[----:B------:R0:W-:Y:S04]  /*10890*/  STL.64 [R1+0x4920], R212 ;  /* 0x004920d401007387 */ /* 0x0001e80000100a00 */
[----:B------:R0:W-:Y:S04]  /*108a0*/  STL.128 [R1+0x47d0], R208 ;  /* 0x0047d0d001007387 */ /* 0x0001e80000100c00 */
[----:B------:R0:W-:Y:S04]  /*108b0*/  STL.128 [R1+0x4660], R204 ;  /* 0x004660cc01007387 */ /* 0x0001e80000100c00 */
[----:B------:R0:W-:Y:S04]  /*108c0*/  STL [R1+0x4650], R202 ;  /* 0x004650ca01007387 */ /* 0x0001e80000100800 */
[----:B------:R2:W-:Y:S04]  /*108d0*/  STL [R1+0x464c], R200 ;  /* 0x00464cc801007387 */ /* 0x0005e80000100800 */
[----:B------:R2:W-:Y:S04]  /*108e0*/  STL.128 [R1+0x4630], R188 ;  /* 0x004630bc01007387 */ /* 0x0005e80000100c00 */
[----:B------:R2:W-:Y:S04]  /*108f0*/  STL.128 [R1+0x4620], R184 ;  /* 0x004620b801007387 */ /* 0x0005e80000100c00 */
[----:B------:R2:W-:Y:S04]  /*10900*/  STL.128 [R1+0x4610], R180 ;  /* 0x004610b401007387 */ /* 0x0005e80000100c00 */
        /* <DEDUP_REMOVED lines=11> */
[----:B------:R-:W-:Y:S04]  /*109c0*/  STL.64 [R1+0x5a8], R170 ;  /* 0x0005a8aa01007387 */ /* 0x000fe80000100a00 */
        /* <DEDUP_REMOVED lines=12> */
[----:B------:R-:W2:Y:S04]  /*10a90*/  LDL.LU R24, [R1+0x4a98] ;  /* 0x004a980001187983 */ /* 0x000ea80000300800 */
[----:B------:R-:W2:Y:S04]  /*10aa0*/  LDL.LU R22, [R1+0x4a94] ;  /* 0x004a940001167983 */ /* 0x000ea80000300800 */
[----:B------:R-:W2:Y:S04]  /*10ab0*/  LDL.LU R20, [R1+0x4a90] ;  /* 0x004a900001147983 */ /* 0x000ea80000300800 */
[----:B------:R-:W2:Y:S04]  /*10ac0*/  LDL.LU.64 R16, [R1+0x4a88] ;  /* 0x004a880001107983 */ /* 0x000ea80000300a00 */
[----:B------:R-:W2:Y:S04]  /*10ad0*/  LDL.LU.64 R12, [R1+0x4a80] ;  /* 0x004a8000010c7983 */ /* 0x000ea80000300a00 */
[----:B------:R-:W2:Y:S04]  /*10ae0*/  LDL.LU R10, [R1+0x4a78] ;  /* 0x004a7800010a7983 */ /* 0x000ea80000300800 */
[----:B------:R-:W2:Y:S04]  /*10af0*/  LDL.LU.64 R8, [R1+0x4a70] ;  /* 0x004a700001087983 */ /* 0x000ea80000300a00 */
[----:B------:R-:W2:Y:S04]  /*10b00*/  LDL.LU.128 R4, [R1+0x4a60] ;  /* 0x004a600001047983 */ /* 0x000ea80000300c00 */
[----:B------:R-:W2:Y:S04]  /*10b10*/  LDL.LU.64 R226, [R1+0x4a58] ;  /* 0x004a580001e27983 */ /* 0x000ea80000300a00 */
[----:B0-----:R-:W2:Y:S04]  /*10b20*/  LDL.LU R224, [R1+0x4a50] ;  /* 0x004a500001e07983 */ /* 0x001ea80000300800 */
[----:B------:R-:W2:Y:S04]  /*10b30*/  LDL.LU.64 R222, [R1+0x4a48] ;  /* 0x004a480001de7983 */ /* 0x000ea80000300a00 */
[----:B------:R-:W2:Y:S04]  /*10b40*/  LDL.LU.64 R212, [R1+0x4920] ;  /* 0x0049200001d47983 */ /* 0x000ea80000300a00 */
[----:B------:R-:W2:Y:S04]  /*10b50*/  LDL.LU.128 R208, [R1+0x47d0] ;  /* 0x0047d00001d07983 */ /* 0x000ea80000300c00 */
[----:B------:R-:W2:Y:S04]  /*10b60*/  LDL.LU.128 R204, [R1+0x4660] ;  /* 0x0046600001cc7983 */ /* 0x000ea80000300c00 */
[----:B------:R-:W2:Y:S04]  /*10b70*/  LDL.LU R202, [R1+0x4650] ;  /* 0x0046500001ca7983 */ /* 0x000ea80000300800 */
[----:B---3--:R-:W-:Y:S04]  /*10b80*/  STL.128 [R1+0x4570], R140 ;  /* 0x0045708c01007387 */ /* 0x008fe80000100c00 */
[----:B----4-:R0:W-:Y:S04]  /*10b90*/  STL.128 [R1+0x45f0], R172 ;  /* 0x0045f0ac01007387 */ /* 0x0101e80000100c00 */
[----:B------:R-:W-:Y:S04]  /*10ba0*/  STL.128 [R1+0x4520], R92 ;  /* 0x0045205c01007387 */ /* 0x000fe80000100c00 */
[----:B--2---:R1:W-:Y:S04]  /*10bb0*/  STL.128 [R1+0x4550], R104 ;  /* 0x0045506801007387 */ /* 0x0043e80000100c00 */
[----:B------:R-:W2:Y:S04]  /*10bc0*/  LDL.LU R200, [R1+0x464c] ;  /* 0x00464c0001c87983 */ /* 0x000ea80000300800 */
[----:B------:R-:W3:Y:S04]  /*10bd0*/  LDL.LU.128 R188, [R1+0x4630] ;  /* 0x0046300001bc7983 */ /* 0x000ee80000300c00 */
[----:B------:R-:W4:Y:S04]  /*10be0*/  LDL.LU.128 R184, [R1+0x4620] ;  /* 0x0046200001b87983 */ /* 0x000f280000300c00 */
[----:B------:R-:W2:Y:S04]  /*10bf0*/  LDL.LU.128 R180, [R1+0x4610] ;  /* 0x0046100001b47983 */ /* 0x000ea80000300c00 */
[----:B------:R-:W3:Y:S04]  /*10c00*/  LDL.LU.128 R176, [R1+0x4600] ;  /* 0x0046000001b07983 */ /* 0x000ee80000300c00 */
[----:B0-----:R-:W4:Y:S04]  /*10c10*/  LDL.LU.128 R172, [R1+0x45f0] ;  /* 0x0045f00001ac7983 */ /* 0x001f280000300c00 */
[----:B------:R-:W4:Y:S04]  /*10c20*/  LDL.LU.128 R168, [R1+0x45e0] ;  /* 0x0045e00001a87983 */ /* 0x000f280000300c00 */
[----:B------:R-:W4:Y:S04]  /*10c30*/  LDL.LU.128 R156, [R1+0x45b0] ;  /* 0x0045b000019c7983 */ /* 0x000f280000300c00 */
[----:B------:R-:W4:Y:S04]  /*10c40*/  LDL.LU.128 R152, [R1+0x45a0] ;  /* 0x0045a00001987983 */ /* 0x000f280000300c00 */
[----:B------:R-:W2:Y:S04]  /*10c50*/  LDL.LU.128 R148, [R1+0x4590] ;  /* 0x0045900001947983 */ /* 0x000ea80000300c00 */
[----:B------:R-:W3:Y:S04]  /*10c60*/  LDL.LU.128 R144, [R1+0x4580] ;  /* 0x0045800001907983 */ /* 0x000ee80000300c00 */
[----:B------:R-:W4:Y:S04]  /*10c70*/  LDL.LU.128 R140, [R1+0x4570] ;  /* 0x00457000018c7983 */ /* 0x000f280000300c00 */
[----:B------:R-:W2:Y:S04]  /*10c80*/  LDL.LU.128 R108, [R1+0x4560] ;  /* 0x00456000016c7983 */ /* 0x000ea80000300c00 */
[----:B-1----:R-:W3:Y:S04]  /*10c90*/  LDL.LU.128 R104, [R1+0x4550] ;  /* 0x0045500001687983 */ /* 0x002ee80000300c00 */
[----:B------:R-:W4:Y:S04]  /*10ca0*/  LDL.LU.128 R100, [R1+0x4540] ;  /* 0x0045400001647983 */ /* 0x000f280000300c00 */
[----:B------:R-:W4:Y:S04]  /*10cb0*/  LDL.LU.128 R96, [R1+0x4530] ;  /* 0x0045300001607983 */ /* 0x000f280000300c00 */
[----:B------:R-:W4:Y:S04]  /*10cc0*/  LDL.LU.128 R92, [R1+0x4520] ;  /* 0x00452000015c7983 */ /* 0x000f280000300c00 */
[----:B------:R-:W4:Y:S04]  /*10cd0*/  LDL.LU.128 R88, [R1+0x4510] ;  /* 0x0045100001587983 */ /* 0x000f280000300c00 */
[----:B------:R-:W4:Y:S04]  /*10ce0*/  LDL.LU.128 R84, [R1+0x4500] ;  /* 0x0045000001547983 */ /* 0x000f280000300c00 */
[----:B------:R-:W4:Y:S04]  /*10cf0*/  LDL.LU.128 R80, [R1+0x44f0] ;  /* 0x0044f00001507983 */ /* 0x000f280000300c00 */
[----:B------:R-:W2:Y:S04]  /*10d00*/  LDL.LU R113, [R1+0x5a4] ;  /* 0x0005a40001717983 */ /* 0x000ea80000300800 */
[----:B------:R-:W2:Y:S04]  /*10d10*/  LDL.LU R114, [R1+0x5a8] ;  /* 0x0005a80001727983 */ /* 0x000ea80000300800 */
[----:B------:R-:W2:Y:S04]  /*10d20*/  LDL.LU R115, [R1+0x5ac] ;  /* 0x0005ac0001737983 */ /* 0x000ea80000300800 */
[----:B------:R-:W-:Y:S04]  /*10d30*/  STL [R1+0x44e8], R198 ;  /* 0x0044e8c601007387 */ /* 0x000fe80000100800 */
[----:B------:R-:W-:Y:S04]  /*10d40*/  STL [R1+0x44e4], R196 ;  /* 0x0044e4c401007387 */ /* 0x000fe80000100800 */
[----:B------:R-:W-:Y:S04]  /*10d50*/  STL [R1+0x44e0], R193 ;  /* 0x0044e0c101007387 */ /* 0x000fe80000100800 */
[----:B------:R0:W-:Y:S04]  /*10d60*/  STL.128 [R1+0x4470], R164 ;  /* 0x004470a401007387 */ /* 0x0001e80000100c00 */
[----:B------:R1:W-:Y:S04]  /*10d70*/  STL.128 [R1+0x4460], R160 ;  /* 0x004460a001007387 */ /* 0x0003e80000100c00 */
[----:B------:R-:W-:Y:S04]  /*10d80*/  STL [R1+0x3bc], R74 ;  /* 0x0003bc4a01007387 */ /* 0x000fe80000100800 */
[----:B------:R-:W-:Y:S04]  /*10d90*/  STL [R1+0x3c0], R76 ;  /* 0x0003c04c01007387 */ /* 0x000fe80000100800 */
[----:B0-----:R-:W3:Y:S04]  /*10da0*/  LDL.128 R164, [R1+0x3a0] ;  /* 0x0003a00001a47983 */ /* 0x001ee80000100c00 */
[----:B-1----:R-:W4:Y:S04]  /*10db0*/  LDL.LU.128 R160, [R1+0x4460] ;  /* 0x0044600001a07983 */ /* 0x002f280000300c00 */
[----:B------:R-:W4:Y:S04]  /*10dc0*/  LDL.LU R193, [R1+0x44e0] ;  /* 0x0044e00001c17983 */ /* 0x000f280000300800 */
[----:B------:R-:W4:Y:S04]  /*10dd0*/  LDL.LU R198, [R1+0x44e8] ;  /* 0x0044e80001c67983 */ /* 0x000f280000300800 */
[----:B------:R-:W4:Y:S04]  /*10de0*/  LDL.LU R196, [R1+0x44e4] ;  /* 0x0044e40001c47983 */ /* 0x000f280000300800 */
[----:B--2---:R0:W-:Y:S04]  /*10df0*/  STL.128 [R1+0x4400], R112 ;  /* 0x0044007001007387 */ /* 0x0041e80000100c00 */
[----:B0-----:R-:W2:Y:S04]  /*10e00*/  LDL.LU.128 R112, [R1+0x4400] ;  /* 0x0044000001707983 */ /* 0x001ea80000300c00 */
[----:B---3--:R-:W-:Y:S01]  /*10e10*/  STL [R1+0x5b4], R165 ;  /* 0x0005b4a501007387 */ /* 0x008fe20000100800 */
[----:B------:R-:W-:-:S03]  /*10e20*/  IMAD.MOV.U32 R116, RZ, RZ, R164 ;  /* 0x000000ffff747224 */ /* 0x000fc600078e00a4 */
[----:B------:R0:W-:Y:S04]  /*10e30*/  STL.64 [R1+0x5b8], R166 ;  /* 0x0005b8a601007387 */ /* 0x0001e80000100a00 */
[----:B----4-:R1:W-:Y:S04]  /*10e40*/  STL.128 [R1+0x42e0], R160 ;  /* 0x0042e0a001007387 */ /* 0x0103e80000100c00 */
[----:B------:R-:W3:Y:S04]  /*10e50*/  LDL.LU R117, [R1+0x5b4] ;  /* 0x0005b40001757983 */ /* 0x000ee80000300800 */
[----:B0-----:R-:W4:Y:S04]  /*10e60*/  LDL.LU.128 R164, [R1+0x4470] ;  /* 0x0044700001a47983 */ /* 0x001f280000300c00 */
[----:B------:R-:W3:Y:S04]  /*10e70*/  LDL.LU R118, [R1+0x5b8] ;  /* 0x0005b80001767983 */ /* 0x000ee80000300800 */
[----:B-1----:R-:W3:Y:S04]  /*10e80*/  LDL.LU.128 R160, [R1+0x42e0] ;  /* 0x0042e00001a07983 */ /* 0x002ee80000300c00 */
[----:B------:R-:W3:Y:S04]  /*10e90*/  LDL.LU R119, [R1+0x5bc] ;  /* 0x0005bc0001777983 */ /* 0x000ee80000300800 */
[----:B------:R0:W-:Y:S04]  /*10ea0*/  STL.128 [R1+0x43f0], R108 ;  /* 0x0043f06c01007387 */ /* 0x0001e80000100c00 */
[----:B------:R1:W-:Y:S04]  /*10eb0*/  STL.128 [R1+0x43e0], R104 ;  /* 0x0043e06801007387 */ /* 0x0003e80000100c00 */
[----:B------:R1:W-:Y:S04]  /*10ec0*/  STL.128 [R1+0x43d0], R100 ;  /* 0x0043d06401007387 */ /* 0x0003e80000100c00 */
[----:B------:R1:W-:Y:S04]  /*10ed0*/  STL.128 [R1+0x43c0], R96 ;  /* 0x0043c06001007387 */ /* 0x0003e80000100c00 */
[----:B------:R1:W-:Y:S04]  /*10ee0*/  STL.128 [R1+0x43b0], R92 ;  /* 0x0043b05c01007387 */ /* 0x0003e80000100c00 */
[----:B------:R1:W-:Y:S04]  /*10ef0*/  STL.128 [R1+0x43a0], R88 ;  /* 0x0043a05801007387 */ /* 0x0003e80000100c00 */
[----:B------:R-:W-:Y:S04]  /*10f00*/  STL [R1+0x3c4], R66 ;  /* 0x0003c44201007387 */ /* 0x000fe80000100800 */
[----:B------:R-:W-:Y:S04]  /*10f10*/  STL [R1+0x3c8], R68 ;  /* 0x0003c84401007387 */ /* 0x000fe80000100800 */
[----:B------:R-:W-:Y:S04]  /*10f20*/  STL [R1+0x3cc], R70 ;  /* 0x0003cc4601007387 */ /* 0x000fe80000100800 */
[----:B------:R1:W-:Y:S04]  /*10f30*/  STL.128 [R1+0x4390], R84 ;  /* 0x0043905401007387 */ /* 0x0003e80000100c00 */
[----:B0-----:R-:W3:Y:S04]  /*10f40*/  LDL.LU.128 R108, [R1+0x43f0] ;  /* 0x0043f000016c7983 */ /* 0x001ee80000300c00 */
[----:B-1----:R-:W3:Y:S04]  /*10f50*/  LDL.LU.128 R104, [R1+0x43e0] ;  /* 0x0043e00001687983 */ /* 0x002ee80000300c00 */
[----:B------:R-:W3:Y:S04]  /*10f60*/  LDL.LU.128 R100, [R1+0x43d0] ;  /* 0x0043d00001647983 */ /* 0x000ee80000300c00 */
[----:B------:R-:W3:Y:S04]  /*10f70*/  LDL.LU.128 R96, [R1+0x43c0] ;  /* 0x0043c00001607983 */ /* 0x000ee80000300c00 */
[----:B------:R-:W3:Y:S04]  /*10f80*/  LDL.LU.128 R92, [R1+0x43b0] ;  /* 0x0043b000015c7983 */ /* 0x000ee80000300c00 */
[----:B------:R-:W3:Y:S04]  /*10f90*/  LDL.LU.128 R88, [R1+0x43a0] ;  /* 0x0043a00001587983 */ /* 0x000ee80000300c00 */
[----:B------:R-:W3:Y:S04]  /*10fa0*/  LDL.LU.128 R84, [R1+0x4390] ;  /* 0x0043900001547983 */ /* 0x000ee80000300c00 */
[----:B------:R0:W-:Y:S04]  /*10fb0*/  STL.128 [R1+0x4380], R80 ;  /* 0x0043805001007387 */ /* 0x0001e80000100c00 */
[----:B------:R1:W-:Y:S04]  /*10fc0*/  STL.64 [R1+0x4378], R78 ;  /* 0x0043784e01007387 */ /* 0x0003e80000100a00 */
[----:B------:R1:W-:Y:S04]  /*10fd0*/  STL.64 [R1+0x4368], R72 ;  /* 0x0043684801007387 */ /* 0x0003e80000100a00 */
[----:B0-----:R-:W3:Y:S04]  /*10fe0*/  LDL.LU.128 R80, [R1+0x4380] ;  /* 0x0043800001507983 */ /* 0x001ee80000300c00 */
[----:B-1----:R-:W3:Y:S04]  /*10ff0*/  LDL.LU.64 R78, [R1+0x4378] ;  /* 0x00437800014e7983 */ /* 0x002ee80000300a00 */
[----:B------:R-:W3:Y:S04]  /*11000*/  LDL.LU.64 R72, [R1+0x4368] ;  /* 0x0043680001487983 */ /* 0x000ee80000300a00 */
[----:B------:R0:W-:Y:S04]  /*11010*/  STL [R1+0x4374], R77 ;  /* 0x0043744d01007387 */ /* 0x0001e80000100800 */
[----:B------:R1:W-:Y:S04]  /*11020*/  STL [R1+0x4370], R75 ;  /* 0x0043704b01007387 */ /* 0x0003e80000100800 */
[----:B0-----:R-:W3:Y:S04]  /*11030*/  LDL.LU R77, [R1+0x4374] ;  /* 0x00437400014d7983 */ /* 0x001ee80000300800 */
[----:B-1----:R-:W3:Y:S04]  /*11040*/  LDL.LU R75, [R1+0x4370] ;  /* 0x00437000014b7983 */ /* 0x002ee80000300800 */
[----:B--2---:R0:W-:Y:S04]  /*11050*/  STL.128 [R1+0x4270], R112 ;  /* 0x0042707001007387 */ /* 0x0041e80000100c00 */
[----:B0-----:R-:W2:Y:S04]  /*11060*/  LDL.LU.128 R112, [R1+0x4270] ;  /* 0x0042700001707983 */ /* 0x001ea80000300c00 */
[----:B----4-:R0:W-:Y:S04]  /*11070*/  STL.128 [R1+0x42f0], R164 ;  /* 0x0042f0a401007387 */ /* 0x0101e80000100c00 */
[----:B---3--:R1:W-:Y:S04]  /*11080*/  STL.128 [R1+0x4160], R160 ;  /* 0x004160a001007387 */ /* 0x0083e80000100c00 */
[----:B0-----:R-:W3:Y:S04]  /*11090*/  LDL.128 R164, [R1+0x3b0] ;  /* 0x0003b00001a47983 */ /* 0x001ee80000100c00 */
[----:B-1----:R-:W4:Y:S04]  /*110a0*/  LDL.128 R160, [R1+0x3c0] ;  /* 0x0003c00001a07983 */ /* 0x002f280000100c00 */
[----:B------:R0:W-:Y:S04]  /*110b0*/  STL.128 [R1+0x4280], R116 ;  /* 0x0042807401007387 */ /* 0x0001e80000100c00 */
[----:B0-----:R-:W4:Y:S04]  /*110c0*/  LDL.LU.128 R116, [R1+0x4280] ;  /* 0x0042800001747983 */ /* 0x001f280000300c00 */
[----:B------:R0:W-:Y:S04]  /*110d0*/  STL.128 [R1+0x4260], R108 ;  /* 0x0042606c01007387 */ /* 0x0001e80000100c00 */
[----:B------:R1:W-:Y:S04]  /*110e0*/  STL.128 [R1+0x4250], R104 ;  /* 0x0042506801007387 */ /* 0x0003e80000100c00 */
[----:B------:R1:W-:Y:S04]  /*110f0*/  STL.128 [R1+0x4240], R100 ;  /* 0x0042406401007387 */ /* 0x0003e80000100c00 */
[----:B------:R1:W-:Y:S04]  /*11100*/  STL.128 [R1+0x4230], R96 ;  /* 0x0042306001007387 */ /* 0x0003e80000100c00 */
[----:B------:R1:W-:Y:S04]  /*11110*/  STL.128 [R1+0x4220], R92 ;  /* 0x0042205c01007387 */ /* 0x0003e80000100c00 */
[----:B------:R1:W-:Y:S04]  /*11120*/  STL.128 [R1+0x4210], R88 ;  /* 0x0042105801007387 */ /* 0x0003e80000100c00 */
[----:B------:R1:W-:Y:S04]  /*11130*/  STL.128 [R1+0x4200], R84 ;  /* 0x0042005401007387 */ /* 0x0003e80000100c00 */
[----:B0-----:R-:W4:Y:S04]  /*11140*/  LDL.LU.128 R108, [R1+0x4260] ;  /* 0x00426000016c7983 */ /* 0x001f280000300c00 */
[----:B-1----:R-:W4:Y:S04]  /*11150*/  LDL.LU.128 R104, [R1+0x4250] ;  /* 0x0042500001687983 */ /* 0x002f280000300c00 */
[----:B------:R-:W4:Y:S04]  /*11160*/  LDL.LU.128 R100, [R1+0x4240] ;  /* 0x0042400001647983 */ /* 0x000f280000300c00 */
[----:B------:R-:W4:Y:S04]  /*11170*/  LDL.LU.128 R96, [R1+0x4230] ;  /* 0x0042300001607983 */ /* 0x000f280000300c00 */
[----:B------:R-:W4:Y:S04]  /*11180*/  LDL.LU.128 R92, [R1+0x4220] ;  /* 0x00422000015c7983 */ /* 0x000f280000300c00 */
[----:B------:R-:W4:Y:S04]  /*11190*/  LDL.LU.128 R88, [R1+0x4210] ;  /* 0x0042100001587983 */ /* 0x000f280000300c00 */
[----:B------:R-:W4:Y:S04]  /*111a0*/  LDL.LU.128 R84, [R1+0x4200] ;  /* 0x0042000001547983 */ /* 0x000f280000300c00 */
[----:B------:R0:W-:Y:S04]  /*111b0*/  STL.128 [R1+0x41f0], R80 ;  /* 0x0041f05001007387 */ /* 0x0001e80000100c00 */
[----:B------:R1:W-:Y:S04]  /*111c0*/  STL.64 [R1+0x41e8], R78 ;  /* 0x0041e84e01007387 */ /* 0x0003e80000100a00 */
[----:B------:R1:W-:Y:S04]  /*111d0*/  STL.64 [R1+0x41d8], R72 ;  /* 0x0041d84801007387 */ /* 0x0003e80000100a00 */
[----:B0-----:R-:W4:Y:S04]  /*111e0*/  LDL.LU.128 R80, [R1+0x41f0] ;  /* 0x0041f00001507983 */ /* 0x001f280000300c00 */
[----:B-1----:R-:W4:Y:S04]  /*111f0*/  LDL.LU.64 R78, [R1+0x41e8] ;  /* 0x0041e800014e7983 */ /* 0x002f280000300a00 */
[----:B------:R-:W4:Y:S04]  /*11200*/  LDL.LU.64 R72, [R1+0x41d8] ;  /* 0x0041d80001487983 */ /* 0x000f280000300a00 */
[----:B------:R0:W-:Y:S04]  /*11210*/  STL [R1+0x41e4], R77 ;  /* 0x0041e44d01007387 */ /* 0x0001e80000100800 */
[----:B------:R1:W-:Y:S04]  /*11220*/  STL [R1+0x41e0], R75 ;  /* 0x0041e04b01007387 */ /* 0x0003e80000100800 */
[----:B------:R1:W-:Y:S04]  /*11230*/  STL [R1+0x41d4], R71 ;  /* 0x0041d44701007387 */ /* 0x0003e80000100800 */
[----:B------:R1:W-:Y:S04]  /*11240*/  STL [R1+0x41d0], R69 ;  /* 0x0041d04501007387 */ /* 0x0003e80000100800 */
[----:B0-----:R-:W4:Y:S04]  /*11250*/  LDL.LU R77, [R1+0x41e4] ;  /* 0x0041e400014d7983 */ /* 0x001f280000300800 */
[----:B-1----:R-:W4:Y:S04]  /*11260*/  LDL.LU R75, [R1+0x41e0] ;  /* 0x0041e000014b7983 */ /* 0x002f280000300800 */
[----:B------:R-:W4:Y:S04]  /*11270*/  LDL.LU R71, [R1+0x41d4] ;  /* 0x0041d40001477983 */ /* 0x000f280000300800 */
[----:B------:R-:W4:Y:S04]  /*11280*/  LDL.LU R69, [R1+0x41d0] ;  /* 0x0041d00001457983 */ /* 0x000f280000300800 */
[----:B--2---:R0:W-:Y:S04]  /*11290*/  STL.128 [R1+0x40e0], R112 ;  /* 0x0040e07001007387 */ /* 0x0041e80000100c00 */
[----:B0-----:R-:W2:Y:S04]  /*112a0*/  LDL.LU.128 R112, [R1+0x40e0] ;  /* 0x0040e00001707983 */ /* 0x001ea80000300c00 */
[----:B---3--:R-:W-:Y:S04]  /*112b0*/  STL [R1+0x5c4], R165 ;  /* 0x0005c4a501007387 */ /* 0x008fe80000100800 */
[----:B------:R-:W-:Y:S04]  /*112c0*/  STL.64 [R1+0x5c8], R166 ;  /* 0x0005c8a601007387 */ /* 0x000fe80000100a00 */
[----:B----4-:R-:W-:Y:S01]  /*112d0*/  STL [R1+0x5d4], R161 ;  /* 0x0005d4a101007387 */ /* 0x010fe20000100800 */
[----:B------:R-:W-:-:S03]  /*112e0*/  IMAD.MOV.U32 R124, RZ, RZ, R160 ;  /* 0x000000ffff7c7224 */ /* 0x000fc600078e00a0 */
[----:B------:R0:W-:Y:S04]  /*112f0*/  STL.64 [R1+0x5d8], R162 ;  /* 0x0005d8a201007387 */ /* 0x0001e80000100a00 */
[----:B------:R-:W3:Y:S04]  /*11300*/  LDL.LU R121, [R1+0x5c4] ;  /* 0x0005c40001797983 */ /* 0x000ee80000300800 */
[----:B------:R-:W3:Y:S04]  /*11310*/  LDL.LU R122, [R1+0x5c8] ;  /* 0x0005c800017a7983 */ /* 0x000ee80000300800 */
[----:B------:R-:W3:Y:S04]  /*11320*/  LDL.LU R123, [R1+0x5cc] ;  /* 0x0005cc00017b7983 */ /* 0x000ee80000300800 */
[----:B0-----:R-:W4:Y:S04]  /*11330*/  LDL.LU.128 R160, [R1+0x4160] ;  /* 0x0041600001a07983 */ /* 0x001f280000300c00 */
[----:B------:R0:W-:Y:S04]  /*11340*/  STL.128 [R1+0x40f0], R116 ;  /* 0x0040f07401007387 */ /* 0x0001e80000100c00 */
[----:B------:R1:W-:Y:S04]  /*11350*/  STL.128 [R1+0x4430], R148 ;  /* 0x0044309401007387 */ /* 0x0003e80000100c00 */
[----:B------:R1:W-:Y:S01]  /*11360*/  STL.128 [R1+0x4420], R144 ;  /* 0x0044209001007387 */ /* 0x0003e20000100c00 */
[----:B------:R-:W-:-:S03]  /*11370*/  IMAD.MOV.U32 R120, RZ, RZ, R164 ;  /* 0x000000ffff787224 */ /* 0x000fc600078e00a4 */
[----:B------:R1:W-:Y:S04]  /*11380*/  STL.128 [R1+0x44b0], R180 ;  /* 0x0044b0b401007387 */ /* 0x0003e80000100c00 */
[----:B0-----:R-:W4:Y:S04]  /*11390*/  LDL.LU.128 R116, [R1+0x40f0] ;  /* 0x0040f00001747983 */ /* 0x001f280000300c00 */
[----:B-1----:R-:W4:Y:S04]  /*113a0*/  LDL.LU.128 R148, [R1+0x4430] ;  /* 0x0044300001947983 */ /* 0x002f280000300c00 */
[----:B------:R-:W4:Y:S04]  /*113b0*/  LDL.LU.128 R144, [R1+0x4420] ;  /* 0x0044200001907983 */ /* 0x000f280000300c00 */
[----:B------:R0:W-:Y:S04]  /*113c0*/  STL.128 [R1+0x44a0], R176 ;  /* 0x0044a0b001007387 */ /* 0x0001e80000100c00 */
[----:B------:R1:W-:Y:S04]  /*113d0*/  STL.128 [R1+0x4490], R172 ;  /* 0x004490ac01007387 */ /* 0x0003e80000100c00 */
[----:B------:R1:W-:Y:S04]  /*113e0*/  STL.128 [R1+0x4480], R168 ;  /* 0x004480a801007387 */ /* 0x0003e80000100c00 */
[----:B------:R1:W-:Y:S04]  /*113f0*/  STL.128 [R1+0x4450], R156 ;  /* 0x0044509c01007387 */ /* 0x0003e80000100c00 */
[----:B------:R1:W-:Y:S04]  /*11400*/  STL.128 [R1+0x4440], R152 ;  /* 0x0044409801007387 */ /* 0x0003e80000100c00 */
[----:B------:R1:W-:Y:S04]  /*11410*/  STL.128 [R1+0x4410], R140 ;  /* 0x0044108c01007387 */ /* 0x0003e80000100c00 */
[----:B------:R-:W4:Y:S04]  /*11420*/  LDL.LU.128 R180, [R1+0x44b0] ;  /* 0x0044b00001b47983 */ /* 0x000f280000300c00 */
[----:B0-----:R-:W4:Y:S04]  /*11430*/  LDL.LU.128 R176, [R1+0x44a0] ;  /* 0x0044a00001b07983 */ /* 0x001f280000300c00 */
[----:B-1----:R-:W4:Y:S04]  /*11440*/  LDL.LU.128 R172, [R1+0x4490] ;  /* 0x0044900001ac7983 */ /* 0x002f280000300c00 */
[----:B------:R-:W4:Y:S04]  /*11450*/  LDL.LU.128 R168, [R1+0x4480] ;  /* 0x0044800001a87983 */ /* 0x000f280000300c00 */
[----:B------:R-:W4:Y:S04]  /*11460*/  LDL.LU.128 R156, [R1+0x4450] ;  /* 0x00445000019c7983 */ /* 0x000f280000300c00 */
[----:B------:R-:W4:Y:S04]  /*11470*/  LDL.LU.128 R152, [R1+0x4440] ;  /* 0x0044400001987983 */ /* 0x000f280000300c00 */
[----:B------:R-:W4:Y:S04]  /*11480*/  LDL.LU.128 R140, [R1+0x4410] ;  /* 0x00441000018c7983 */ /* 0x000f280000300c00 */
[----:B------:R-:W-:Y:S04]  /*11490*/  STL [R1+0x3d0], R60 ;  /* 0x0003d03c01007387 */ /* 0x000fe80000100800 */
[----:B------:R-:W-:Y:S04]  /*114a0*/  STL [R1+0x3d4], R62 ;  /* 0x0003d43e01007387 */ /* 0x000fe80000100800 */
[----:B------:R-:W-:Y:S04]  /*114b0*/  STL [R1+0x3d8], R64 ;  /* 0x0003d84001007387 */ /* 0x000fe80000100800 */
[----:B------:R0:W-:Y:S04]  /*114c0*/  STL.128 [R1+0x40d0], R108 ;  /* 0x0040d06c01007387 */ /* 0x0001e80000100c00 */
[----:B------:R1:W-:Y:S04]  /*114d0*/  STL.128 [R1+0x40c0], R104 ;  /* 0x0040c06801007387 */ /* 0x0003e80000100c00 */
[----:B------:R1:W-:Y:S04]  /*114e0*/  STL.128 [R1+0x40b0], R100 ;  /* 0x0040b06401007387 */ /* 0x0003e80000100c00 */
[----:B------:R1:W-:Y:S04]  /*114f0*/  STL.128 [R1+0x40a0], R96 ;  /* 0x0040a06001007387 */ /* 0x0003e80000100c00 */
[----:B------:R1:W-:Y:S04]  /*11500*/  STL.128 [R1+0x4090], R92 ;  /* 0x0040905c01007387 */ /* 0x0003e80000100c00 */
[----:B------:R1:W-:Y:S04]  /*11510*/  STL.128 [R1+0x4080], R88 ;  /* 0x0040805801007387 */ /* 0x0003e80000100c00 */
[----:B------:R-:W-:Y:S04]  /*11520*/  STL [R1+0x3dc], R54 ;  /* 0x0003dc3601007387 */ /* 0x000fe80000100800 */
[----:B------:R1:W-:Y:S04]  /*11530*/  STL.128 [R1+0x4070], R84 ;  /* 0x0040705401007387 */ /* 0x0003e80000100c00 */
[----:B0-----:R-:W4:Y:S04]  /*11540*/  LDL.LU.128 R108, [R1+0x40d0] ;  /* 0x0040d000016c7983 */ /* 0x001f280000300c00 */
[----:B-1----:R-:W4:Y:S04]  /*11550*/  LDL.LU.128 R104, [R1+0x40c0] ;  /* 0x0040c00001687983 */ /* 0x002f280000300c00 */
[----:B------:R-:W4:Y:S04]  /*11560*/  LDL.LU.128 R100, [R1+0x40b0] ;  /* 0x0040b00001647983 */ /* 0x000f280000300c00 */
[----:B------:R-:W4:Y:S04]  /*11570*/  LDL.LU.128 R96, [R1+0x40a0] ;  /* 0x0040a00001607983 */ /* 0x000f280000300c00 */
[----:B------:R-:W4:Y:S04]  /*11580*/  LDL.LU.128 R92, [R1+0x4090] ;  /* 0x00409000015c7983 */ /* 0x000f280000300c00 */
[----:B------:R-:W4:Y:S04]  /*11590*/  LDL.LU.128 R88, [R1+0x4080] ;  /* 0x0040800001587983 */ /* 0x000f280000300c00 */
[----:B------:R-:W4:Y:S04]  /*115a0*/  LDL.LU R125, [R1+0x5d4] ;  /* 0x0005d400017d7983 */ /* 0x000f280000300800 */
[----:B------:R-:W4:Y:S04]  /*115b0*/  LDL.LU R126, [R1+0x5d8] ;  /* 0x0005d800017e7983 */ /* 0x000f280000300800 */
[----:B------:R-:W4:Y:S04]  /*115c0*/  LDL.LU R127, [R1+0x5dc] ;  /* 0x0005dc00017f7983 */ /* 0x000f280000300800 */
[----:B------:R-:W4:Y:S04]  /*115d0*/  LDL.LU.128 R84, [R1+0x4070] ;  /* 0x0040700001547983 */ /* 0x000f280000300c00 */
[----:B------:R0:W-:Y:S04]  /*115e0*/  STL.128 [R1+0x4060], R80 ;  /* 0x0040605001007387 */ /* 0x0001e80000100c00 */
[----:B------:R1:W-:Y:S04]  /*115f0*/  STL.64 [R1+0x4058], R78 ;  /* 0x0040584e01007387 */ /* 0x0003e80000100a00 */
[----:B------:R1:W-:Y:S04]  /*11600*/  STL.64 [R1+0x4048], R72 ;  /* 0x0040484801007387 */ /* 0x0003e80000100a00 */
[----:B------:R1:W-:Y:S04]  /*11610*/  STL [R1+0x4054], R77 ;  /* 0x0040544d01007387 */ /* 0x0003e80000100800 */
[----:B0-----:R-:W4:Y:S04]  /*11620*/  LDL.LU.128 R80, [R1+0x4060] ;  /* 0x0040600001507983 */ /* 0x001f280000300c00 */
[----:B-1----:R-:W4:Y:S04]  /*11630*/  LDL.LU.64 R78, [R1+0x4058] ;  /* 0x00405800014e7983 */ /* 0x002f280000300a00 */
[----:B------:R-:W4:Y:S04]  /*11640*/  LDL.LU.64 R72, [R1+0x4048] ;  /* 0x0040480001487983 */ /* 0x000f280000300a00 */
[----:B------:R0:W-:Y:S04]  /*11650*/  STL [R1+0x4050], R75 ;  /* 0x0040504b01007387 */ /* 0x0001e80000100800 */
[----:B------:R1:W-:Y:S04]  /*11660*/  STL [R1+0x4044], R71 ;  /* 0x0040444701007387 */ /* 0x0003e80000100800 */
[----:B------:R1:W-:Y:S04]  /*11670*/  STL [R1+0x4040], R69 ;  /* 0x0040404501007387 */ /* 0x0003e80000100800 */
[----:B------:R1:W-:Y:S04]  /*11680*/  STL [R1+0x403c], R67 ;  /* 0x00403c4301007387 */ /* 0x0003e80000100800 */
[----:B------:R1:W-:Y:S04]  /*11690*/  STL [R1+0x4038], R65 ;  /* 0x0040384101007387 */ /* 0x0003e80000100800 */
[----:B------:R1:W-:Y:S04]  /*116a0*/  STL [R1+0x4034], R63 ;  /* 0x0040343f01007387 */ /* 0x0003e80000100800 */
[----:B------:R1:W-:Y:S04]  /*116b0*/  STL [R1+0x4030], R61 ;  /* 0x0040303d01007387 */ /* 0x0003e80000100800 */
[----:B------:R-:W4:Y:S04]  /*116c0*/  LDL.LU R77, [R1+0x4054] ;  /* 0x00405400014d7983 */ /* 0x000f280000300800 */
[----:B0-----:R-:W4:Y:S04]  /*116d0*/  LDL.LU R75, [R1+0x4050] ;  /* 0x00405000014b7983 */ /* 0x001f280000300800 */
[----:B-1----:R-:W4:Y:S04]  /*116e0*/  LDL.LU R71, [R1+0x4044] ;  /* 0x0040440001477983 */ /* 0x002f280000300800 */
[----:B------:R-:W4:Y:S04]  /*116f0*/  LDL.LU R69, [R1+0x4040] ;  /* 0x0040400001457983 */ /* 0x000f280000300800 */
[----:B------:R-:W4:Y:S04]  /*11700*/  LDL.LU R67, [R1+0x403c] ;  /* 0x00403c0001437983 */ /* 0x000f280000300800 */
[----:B------:R-:W4:Y:S04]  /*11710*/  LDL.LU R65, [R1+0x4038] ;  /* 0x0040380001417983 */ /* 0x000f280000300800 */
[----:B------:R-:W4:Y:S04]  /*11720*/  LDL.LU R63, [R1+0x4034] ;  /* 0x00403400013f7983 */ /* 0x000f280000300800 */
[----:B------:R-:W4:Y:S04]  /*11730*/  LDL.LU R61, [R1+0x4030] ;  /* 0x00403000013d7983 */ /* 0x000f280000300800 */
[----:B--2---:R0:W-:Y:S04]  /*11740*/  STL.128 [R1+0x3f40], R112 ;  /* 0x003f407001007387 */ /* 0x0041e80000100c00 */
[----:B------:R1:W-:Y:S04]  /*11750*/  STL.128 [R1+0x44c0], R184 ;  /* 0x0044c0b801007387 */ /* 0x0003e80000100c00 */
[----:B------:R-:W2:Y:S04]  /*11760*/  LDL.LU.128 R164, [R1+0x42f0] ;  /* 0x0042f00001a47983 */ /* 0x000ea80000300c00 */
[----:B0-----:R-:W2:Y:S04]  /*11770*/  LDL.LU.128 R112, [R1+0x3f40] ;  /* 0x003f400001707983 */ /* 0x001ea80000300c00 */
[----:B-1----:R-:W2:Y:S04]  /*11780*/  LDL.LU.128 R184, [R1+0x44c0] ;  /* 0x0044c00001b87983 */ /* 0x002ea80000300c00 */
[----:B---3--:R0:W-:Y:S04]  /*11790*/  STL.128 [R1+0x4100], R120 ;  /* 0x0041007801007387 */ /* 0x0081e80000100c00 */
[----:B----4-:R1:W-:Y:S04]  /*117a0*/  STL.128 [R1+0x3fd0], R160 ;  /* 0x003fd0a001007387 */ /* 0x0103e80000100c00 */
[----:B0-----:R-:W3:Y:S04]  /*117b0*/  LDL.LU.128 R120, [R1+0x4100] ;  /* 0x0041000001787983 */ /* 0x001ee80000300c00 */
[----:B-1----:R-:W4:Y:S04]  /*117c0*/  LDL.128 R160, [R1+0x3d0] ;  /* 0x0003d00001a07983 */ /* 0x002f280000100c00 */
[----:B------:R0:W-:Y:S04]  /*117d0*/  STL.128 [R1+0x3f50], R116 ;  /* 0x003f507401007387 */ /* 0x0001e80000100c00 */
[----:B0-----:R-:W4:Y:S04]  /*117e0*/  LDL.LU.128 R116, [R1+0x3f50] ;  /* 0x003f500001747983 */ /* 0x001f280000300c00 */
[----:B------:R0:W-:Y:S04]  /*117f0*/  STL.128 [R1+0x42b0], R148 ;  /* 0x0042b09401007387 */ /* 0x0001e80000100c00 */
[----:B------:R1:W-:Y:S04]  /*11800*/  STL.128 [R1+0x42a0], R144 ;  /* 0x0042a09001007387 */ /* 0x0003e80000100c00 */
[----:B0-----:R-:W4:Y:S04]  /*11810*/  LDL.LU.128 R148, [R1+0x42b0] ;  /* 0x0042b00001947983 */ /* 0x001f280000300c00 */
[----:B-1----:R-:W4:Y:S04]  /*11820*/  LDL.LU.128 R144, [R1+0x42a0] ;  /* 0x0042a00001907983 */ /* 0x002f280000300c00 */
        /* <DEDUP_REMOVED lines=14> */
[----:B------:R-:W-:Y:S04]  /*11910*/  STL [R1+0x3e0], R56 ;  /* 0x0003e03801007387 */ /* 0x000fe80000100800 */
[----:B------:R-:W-:Y:S04]  /*11920*/  STL [R1+0x3e4], R58 ;  /* 0x0003e43a01007387 */ /* 0x000fe80000100800 */
[----:B------:R0:W-:Y:S04]  /*11930*/  STL.128 [R1+0x3f30], R108 ;  /* 0x003f306c01007387 */ /* 0x0001e80000100c00 */
[----:B------:R1:W-:Y:S04]  /*11940*/  STL.128 [R1+0x3f20], R104 ;  /* 0x003f206801007387 */ /* 0x0003e80000100c00 */
[----:B------:R-:W-:Y:S04]  /*11950*/  STL.128 [R1+0x3f10], R100 ;  /* 0x003f106401007387 */ /* 0x000fe80000100c00 */
[----:B------:R-:W-:Y:S04]  /*11960*/  STL.128 [R1+0x3f00], R96 ;  /* 0x003f006001007387 */ /* 0x000fe80000100c00 */
[----:B------:R-:W-:Y:S04]  /*11970*/  STL.128 [R1+0x3ef0], R92 ;  /* 0x003ef05c01007387 */ /* 0x000fe80000100c00 */
[----:B------:R-:W-:Y:S04]  /*11980*/  STL.128 [R1+0x3ee0], R88 ;  /* 0x003ee05801007387 */ /* 0x000fe80000100c00 */
[----:B------:R-:W-:Y:S04]  /*11990*/  STL [R1+0x3e8], R48 ;  /* 0x0003e83001007387 */ /* 0x000fe80000100800 */
[----:B------:R-:W-:Y:S04]  /*119a0*/  STL [R1+0x3ec], R50 ;  /* 0x0003ec3201007387 */ /* 0x000fe80000100800 */
        /* <DEDUP_REMOVED lines=20> */
[----:B------:R-:W-:Y:S04]  /*11af0*/  STL [R1+0x3e94], R67 ;  /* 0x003e944301007387 */ /* 0x000fe80000100800 */
[----:B------:R-:W-:Y:S04]  /*11b00*/  STL [R1+0x3e90], R65 ;  /* 0x003e904101007387 */ /* 0x000fe80000100800 */
[----:B------:R-:W-:Y:S04]  /*11b10*/  STL [R1+0x3e8c], R63 ;  /* 0x003e8c3f01007387 */ /* 0x000fe80000100800 */
[----:B------:R-:W-:Y:S04]  /*11b20*/  STL [R1+0x3e88], R61 ;  /* 0x003e883d01007387 */ /* 0x000fe80000100800 */
[----:B------:R-:W-:Y:S04]  /*11b30*/  STL [R1+0x3e84], R59 ;  /* 0x003e843b01007387 */ /* 0x000fe80000100800 */
[----:B------:R-:W-:Y:S04]  /*11b40*/  STL [R1+0x3e80], R57 ;  /* 0x003e803901007387 */ /* 0x000fe80000100800 */
[----:B0-----:R-:W4:Y:S04]  /*11b50*/  LDL.LU R77, [R1+0x3eac] ;  /* 0x003eac00014d7983 */ /* 0x001f280000300800 */
[----:B--2---:R0:W-:Y:S04]  /*11b60*/  STL.128 [R1+0x3e30], R112 ;  /* 0x003e307001007387 */ /* 0x0041e80000100c00 */
[----:B-1----:R-:W2:Y:S04]  /*11b70*/  LDL.LU R75, [R1+0x3ea8] ;  /* 0x003ea800014b7983 */ /* 0x002ea80000300800 */
[----:B------:R-:W2:Y:S04]  /*11b80*/  LDL.LU R71, [R1+0x3e9c] ;  /* 0x003e9c0001477983 */ /* 0x000ea80000300800 */
[----:B------:R-:W2:Y:S04]  /*11b90*/  LDL.LU R69, [R1+0x3e98] ;  /* 0x003e980001457983 */ /* 0x000ea80000300800 */
[----:B0-----:R-:W2:Y:S04]  /*11ba0*/  LDL.128 R112, [R1+0x3e0] ;  /* 0x0003e00001707983 */ /* 0x001ea80000100c00 */
[----:B------:R-:W2:Y:S04]  /*11bb0*/  LDL.LU R67, [R1+0x3e94] ;  /* 0x003e940001437983 */ /* 0x000ea80000300800 */
[----:B------:R-:W2:Y:S04]  /*11bc0*/  LDL.LU R65, [R1+0x3e90] ;  /* 0x003e900001417983 */ /* 0x000ea80000300800 */
[----:B------:R-:W2:Y:S04]  /*11bd0*/  LDL.LU R63, [R1+0x3e8c] ;  /* 0x003e8c00013f7983 */ /* 0x000ea80000300800 */
[----:B------:R-:W2:Y:S04]  /*11be0*/  LDL.LU R61, [R1+0x3e88] ;  /* 0x003e8800013d7983 */ /* 0x000ea80000300800 */
[----:B------:R-:W2:Y:S04]  /*11bf0*/  LDL.LU R59, [R1+0x3e84] ;  /* 0x003e8400013b7983 */ /* 0x000ea80000300800 */
[----:B---3--:R0:W-:Y:S04]  /*11c00*/  STL.128 [R1+0x3f60], R120 ;  /* 0x003f607801007387 */ /* 0x0081e80000100c00 */
[----:B----4-:R-:W-:Y:S04]  /*11c10*/  STL [R1+0x5e4], R161 ;  /* 0x0005e4a101007387 */ /* 0x010fe80000100800 */
[----:B------:R-:W-:Y:S04]  /*11c20*/  STL.64 [R1+0x5e8], R162 ;  /* 0x0005e8a201007387 */ /* 0x000fe80000100a00 */
[----:B------:R-:W3:Y:S04]  /*11c30*/  LDL.LU R129, [R1+0x5e4] ;  /* 0x0005e40001817983 */ /* 0x000ee80000300800 */
[----:B0-----:R-:W4:Y:S04]  /*11c40*/  LDL.LU.128 R120, [R1+0x3f60] ;  /* 0x003f600001787983 */ /* 0x001f280000300c00 */
[----:B------:R-:W3:Y:S04]  /*11c50*/  LDL.LU R130, [R1+0x5e8] ;  /* 0x0005e80001827983 */ /* 0x000ee80000300800 */
[----:B------:R-:W3:Y:S04]  /*11c60*/  LDL.LU R131, [R1+0x5ec] ;  /* 0x0005ec0001837983 */ /* 0x000ee80000300800 */
[----:B------:R0:W-:Y:S04]  /*11c70*/  STL.128 [R1+0x3e40], R116 ;  /* 0x003e407401007387 */ /* 0x0001e80000100c00 */
[----:B------:R-:W3:Y:S04]  /*11c80*/  LDL.LU R57, [R1+0x3e80] ;  /* 0x003e800001397983 */ /* 0x000ee80000300800 */
[----:B0-----:R-:W3:Y:S04]  /*11c90*/  LDL.LU.128 R116, [R1+0x3e40] ;  /* 0x003e400001747983 */ /* 0x001ee80000300c00 */
[----:B------:R0:W-:Y:S04]  /*11ca0*/  STL.128 [R1+0x4130], R148 ;  /* 0x0041309401007387 */ /* 0x0001e80000100c00 */
[----:B------:R1:W-:Y:S01]  /*11cb0*/  STL.128 [R1+0x4120], R144 ;  /* 0x0041209001007387 */ /* 0x0003e20000100c00 */
[----:B------:R-:W-:-:S03]  /*11cc0*/  IMAD.MOV.U32 R128, RZ, RZ, R160 ;  /* 0x000000ffff807224 */ /* 0x000fc600078e00a0 */
[----:B------:R1:W-:Y:S04]  /*11cd0*/  STL.128 [R1+0x44d0], R188 ;  /* 0x0044d0bc01007387 */ /* 0x0003e80000100c00 */
[----:B------:R1:W-:Y:S04]  /*11ce0*/  STL.128 [R1+0x4340], R184 ;  /* 0x004340b801007387 */ /* 0x0003e80000100c00 */
[----:B0-----:R-:W3:Y:S04]  /*11cf0*/  LDL.LU.128 R148, [R1+0x4130] ;  /* 0x0041300001947983 */ /* 0x001ee80000300c00 */
[----:B-1----:R-:W3:Y:S04]  /*11d00*/  LDL.LU.128 R144, [R1+0x4120] ;  /* 0x0041200001907983 */ /* 0x002ee80000300c00 */
[----:B------:R-:W-:Y:S04]  /*11d10*/  STL.128 [R1+0x4170], R164 ;  /* 0x004170a401007387 */ /* 0x000fe80000100c00 */
[----:B------:R-:W3:Y:S04]  /*11d20*/  LDL.LU.128 R188, [R1+0x44d0] ;  /* 0x0044d00001bc7983 */ /* 0x000ee80000300c00 */
[----:B------:R0:W-:Y:S04]  /*11d30*/  STL.128 [R1+0x41b0], R180 ;  /* 0x0041b0b401007387 */ /* 0x0001e80000100c00 */
[----:B------:R1:W-:Y:S04]  /*11d40*/  STL.128 [R1+0x41a0], R176 ;  /* 0x0041a0b001007387 */ /* 0x0003e80000100c00 */
[----:B------:R1:W-:Y:S04]  /*11d50*/  STL.128 [R1+0x4190], R172 ;  /* 0x004190ac01007387 */ /* 0x0003e80000100c00 */
[----:B------:R1:W-:Y:S04]  /*11d60*/  STL.128 [R1+0x4180], R168 ;  /* 0x004180a801007387 */ /* 0x0003e80000100c00 */
[----:B------:R1:W-:Y:S04]  /*11d70*/  STL.128 [R1+0x4150], R156 ;  /* 0x0041509c01007387 */ /* 0x0003e80000100c00 */
[----:B------:R1:W-:Y:S04]  /*11d80*/  STL.128 [R1+0x4140], R152 ;  /* 0x0041409801007387 */ /* 0x0003e80000100c00 */
[----:B------:R1:W-:Y:S04]  /*11d90*/  STL.128 [R1+0x4110], R140 ;  /* 0x0041108c01007387 */ /* 0x0003e80000100c00 */
        /* <DEDUP_REMOVED lines=9> */
[----:B------:R-:W-:Y:S04]  /*11e30*/  STL.128 [R1+0x3d20], R28 ;  /* 0x003d201c01007387 */ /* 0x000fe80000100c00 */
[----:B------:R-:W-:Y:S04]  /*11e40*/  STL.128 [R1+0x3d30], R32 ;  /* 0x003d302001007387 */ /* 0x000fe80000100c00 */
[----:B------:R-:W-:Y:S04]  /*11e50*/  STL [R1+0x3d1c], R26 ;  /* 0x003d1c1a01007387 */ /* 0x000fe80000100800 */
[----:B------:R-:W-:Y:S04]  /*11e60*/  STL.128 [R1+0x3e20], R108 ;  /* 0x003e206c01007387 */ /* 0x000fe80000100c00 */
[----:B------:R-:W-:Y:S04]  /*11e70*/  STL.128 [R1+0x3e10], R104 ;  /* 0x003e106801007387 */ /* 0x000fe80000100c00 */
[----:B------:R0:W-:Y:S04]  /*11e80*/  STL.128 [R1+0x3e60], R124 ;  /* 0x003e607c01007387 */ /* 0x0001e80000100c00 */
[----:B------:R1:W-:Y:S04]  /*11e90*/  STL.128 [R1+0x3e00], R100 ;  /* 0x003e006401007387 */ /* 0x0003e80000100c00 */
[----:B------:R1:W-:Y:S04]  /*11ea0*/  STL.128 [R1+0x3df0], R96 ;  /* 0x003df06001007387 */ /* 0x0003e80000100c00 */
[----:B------:R1:W-:Y:S04]  /*11eb0*/  STL.128 [R1+0x3de0], R92 ;  /* 0x003de05c01007387 */ /* 0x0003e80000100c00 */
[----:B------:R1:W-:Y:S04]  /*11ec0*/  STL.128 [R1+0x3dd0], R88 ;  /* 0x003dd05801007387 */ /* 0x0003e80000100c00 */
[----:B------:R1:W-:Y:S04]  /*11ed0*/  STL.128 [R1+0x3dc0], R84 ;  /* 0x003dc05401007387 */ /* 0x0003e80000100c00 */
[----:B0-----:R-:W3:Y:S04]  /*11ee0*/  LDL.LU.128 R124, [R1+0x3e60] ;  /* 0x003e6000017c7983 */ /* 0x001ee80000300c00 */
[----:B------:R-:W3:Y:S04]  /*11ef0*/  LDL.LU.128 R108, [R1+0x3e20] ;  /* 0x003e2000016c7983 */ /* 0x000ee80000300c00 */
[----:B------:R-:W3:Y:S04]  /*11f00*/  LDL.LU.128 R104, [R1+0x3e10] ;  /* 0x003e100001687983 */ /* 0x000ee80000300c00 */
[----:B-1----:R-:W3:Y:S04]  /*11f10*/  LDL.LU.128 R100, [R1+0x3e00] ;  /* 0x003e000001647983 */ /* 0x002ee80000300c00 */
[----:B------:R-:W3:Y:S04]  /*11f20*/  LDL.LU.128 R96, [R1+0x3df0] ;  /* 0x003df00001607983 */ /* 0x000ee80000300c00 */
[----:B------:R-:W3:Y:S04]  /*11f30*/  LDL.LU.128 R92, [R1+0x3de0] ;  /* 0x003de000015c7983 */ /* 0x000ee80000300c00 */
[----:B------:R-:W3:Y:S04]  /*11f40*/  LDL.LU.128 R88, [R1+0x3dd0] ;  /* 0x003dd00001587983 */ /* 0x000ee80000300c00 */
[----:B------:R-:W3:Y:S04]  /*11f50*/  LDL.LU.128 R84, [R1+0x3dc0] ;  /* 0x003dc00001547983 */ /* 0x000ee80000300c00 */
[----:B------:R0:W-:Y:S04]  /*11f60*/  STL [R1+0x3d18], R24 ;  /* 0x003d181801007387 */ /* 0x0001e80000100800 */
[----:B------:R1:W-:Y:S04]  /*11f70*/  STL [R1+0x3d14], R22 ;  /* 0x003d141601007387 */ /* 0x0003e80000100800 */
[----:B------:R1:W-:Y:S04]  /*11f80*/  STL [R1+0x3d10], R20 ;  /* 0x003d101401007387 */ /* 0x0003e80000100800 */
[----:B------:R1:W-:Y:S04]  /*11f90*/  STL [R1+0x3cf8], R10 ;  /* 0x003cf80a01007387 */ /* 0x0003e80000100800 */
[----:B------:R-:W3:Y:S04]  /*11fa0*/  LDL.LU.128 R28, [R1+0x3d20] ;  /* 0x003d2000011c7983 */ /* 0x000ee80000300c00 */
[----:B------:R-:W3:Y:S04]  /*11fb0*/  LDL.LU.128 R32, [R1+0x3d30] ;  /* 0x003d300001207983 */ /* 0x000ee80000300c00 */
[----:B------:R-:W3:Y:S04]  /*11fc0*/  LDL.LU R26, [R1+0x3d1c] ;  /* 0x003d1c00011a7983 */ /* 0x000ee80000300800 */
[----:B0-----:R-:W3:Y:S04]  /*11fd0*/  LDL.LU R24, [R1+0x3d18] ;  /* 0x003d180001187983 */ /* 0x001ee80000300800 */
[----:B-1----:R-:W3:Y:S04]  /*11fe0*/  LDL.LU R22, [R1+0x3d14] ;  /* 0x003d140001167983 */ /* 0x002ee80000300800 */
[----:B------:R-:W3:Y:S04]  /*11ff0*/  LDL.LU R20, [R1+0x3d10] ;  /* 0x003d100001147983 */ /* 0x000ee80000300800 */
[----:B------:R-:W3:Y:S04]  /*12000*/  LDL.LU R10, [R1+0x3cf8] ;  /* 0x003cf800010a7983 */ /* 0x000ee80000300800 */
[----:B------:R0:W-:Y:S04]  /*12010*/  STL.128 [R1+0x3db0], R80 ;  /* 0x003db05001007387 */ /* 0x0001e80000100c00 */
[----:B------:R1:W-:Y:S04]  /*12020*/  STL.64 [R1+0x3da8], R78 ;  /* 0x003da84e01007387 */ /* 0x0003e80000100a00 */
[----:B------:R1:W-:Y:S01]  /*12030*/  STL.64 [R1+0x3d98], R72 ;  /* 0x003d984801007387 */ /* 0x0003e20000100a00 */
[----:B--2---:R-:W-:-:S03]  /*12040*/  IMAD.MOV.U32 R132, RZ, RZ, R112 ;  /* 0x000000ffff847224 */ /* 0x004fc600078e0070 */
[----:B------:R-:W-:Y:S01]  /*12050*/  STL [R1+0x3f0], R52 ;  /* 0x0003f03401007387 */ /* 0x000fe20000100800 */
[----:B------:R-:W-:Y:S02]  /*12060*/  IMAD.MOV.U32 R133, RZ, RZ, R113 ;  /* 0x000000ffff857224 */ /* 0x000fe400078e0071 */
[----:B------:R-:W-:Y:S01]  /*12070*/  IMAD.MOV.U32 R134, RZ, RZ, R114 ;  /* 0x000000ffff867224 */ /* 0x000fe200078e0072 */
[----:B0-----:R-:W2:Y:S01]  /*12080*/  LDL.LU.128 R80, [R1+0x3db0] ;  /* 0x003db00001507983 */ /* 0x001ea20000300c00 */
[----:B------:R-:W-:-:S03]  /*12090*/  IMAD.MOV.U32 R135, RZ, RZ, R115 ;  /* 0x000000ffff877224 */ /* 0x000fc600078e0073 */
[----:B------:R-:W2:Y:S04]  /*120a0*/  LDL.LU.128 R112, [R1+0x3e30] ;  /* 0x003e300001707983 */ /* 0x000ea80000300c00 */
[----:B-1----:R-:W2:Y:S04]  /*120b0*/  LDL.LU.64 R78, [R1+0x3da8] ;  /* 0x003da800014e7983 */ /* 0x002ea80000300a00 */
[----:B------:R-:W2:Y:S04]  /*120c0*/  LDL.LU.64 R72, [R1+0x3d98] ;  /* 0x003d980001487983 */ /* 0x000ea80000300a00 */
[----:B------:R-:W-:Y:S04]  /*120d0*/  STL [R1+0x3f4], R42 ;  /* 0x0003f42a01007387 */ /* 0x000fe80000100800 */
[----:B------:R-:W-:Y:S04]  /*120e0*/  STL [R1+0x3f8], R44 ;  /* 0x0003f82c01007387 */ /* 0x000fe80000100800 */
[----:B------:R-:W-:Y:S04]  /*120f0*/  STL [R1+0x3fc], R46 ;  /* 0x0003fc2e01007387 */ /* 0x000fe80000100800 */
[----:B------:R-:W-:Y:S04]  /*12100*/  STL [R1+0x3da4], R77 ;  /* 0x003da44d01007387 */ /* 0x000fe80000100800 */
[----:B------:R-:W-:Y:S04]  /*12110*/  STL [R1+0x3da0], R75 ;  /* 0x003da04b01007387 */ /* 0x000fe80000100800 */
[----:B----4-:R0:W-:Y:S04]  /*12120*/  STL.128 [R1+0x3e50], R120 ;  /* 0x003e507801007387 */ /* 0x0101e80000100c00 */
[----:B------:R-:W-:Y:S04]  /*12130*/  STL [R1+0x3d90], R71 ;  /* 0x003d904701007387 */ /* 0x000fe80000100800 */
[----:B---3--:R1:W-:Y:S04]  /*12140*/  STL.128 [R1+0x3e70], R128 ;  /* 0x003e708001007387 */ /* 0x0083e80000100c00 */
[----:B------:R3:W-:Y:S04]  /*12150*/  STL [R1+0x3d8c], R69 ;  /* 0x003d8c4501007387 */ /* 0x0007e80000100800 */
[----:B0-----:R-:W4:Y:S04]  /*12160*/  LDL.LU.128 R120, [R1+0x3e50] ;  /* 0x003e500001787983 */ /* 0x001f280000300c00 */
[----:B------:R0:W-:Y:S04]  /*12170*/  STL [R1+0x3d88], R67 ;  /* 0x003d884301007387 */ /* 0x0001e80000100800 */
[----:B-1----:R-:W4:Y:S04]  /*12180*/  LDL.LU.128 R128, [R1+0x3e70] ;  /* 0x003e700001807983 */ /* 0x002f280000300c00 */
        /* <DEDUP_REMOVED lines=12> */
[----:B------:R1:W-:Y:S04]  /*12250*/  STL.64 [R1+0x3d50], R40 ;  /* 0x003d502801007387 */ /* 0x0003e80000100a00 */
[----:B------:R1:W-:Y:S04]  /*12260*/  STL.128 [R1+0x3d40], R36 ;  /* 0x003d402401007387 */ /* 0x0003e80000100c00 */
[----:B------:R1:W-:Y:S04]  /*12270*/  STL.128 [R1+0x3ca0], R116 ;  /* 0x003ca07401007387 */ /* 0x0003e80000100c00 */
[----:B------:R-:W4:Y:S04]  /*12280*/  LDL.LU R77, [R1+0x3da4] ;  /* 0x003da400014d7983 */ /* 0x000f280000300800 */
[----:B------:R-:W4:Y:S04]  /*12290*/  LDL.LU R75, [R1+0x3da0] ;  /* 0x003da000014b7983 */ /* 0x000f280000300800 */
[----:B------:R-:W4:Y:S04]  /*122a0*/  LDL.LU R71, [R1+0x3d90] ;  /* 0x003d900001477983 */ /* 0x000f280000300800 */
[----:B---3--:R-:W3:Y:S04]  /*122b0*/  LDL.LU R69, [R1+0x3d8c] ;  /* 0x003d8c0001457983 */ /* 0x008ee80000300800 */
        /* <DEDUP_REMOVED lines=13> */
[----:B------:R-:W3:Y:S04]  /*12390*/  LDL.LU.64 R40, [R1+0x3d50] ;  /* 0x003d500001287983 */ /* 0x000ee80000300a00 */
[----:B------:R-:W3:Y:S04]  /*123a0*/  LDL.LU.128 R36, [R1+0x3d40] ;  /* 0x003d400001247983 */ /* 0x000ee80000300c00 */
[----:B------:R-:W3:Y:S04]  /*123b0*/  LDL.128 R116, [R1+0x3f0] ;  /* 0x0003f00001747983 */ /* 0x000ee80000100c00 */
[----:B------:R0:W-:Y:S04]  /*123c0*/  STL.64 [R1+0x3d00], R12 ;  /* 0x003d000c01007387 */ /* 0x0001e80000100a00 */
[----:B------:R1:W-:Y:S04]  /*123d0*/  STL.128 [R1+0x3fa0], R148 ;  /* 0x003fa09401007387 */ /* 0x0003e80000100c00 */
[----:B------:R1:W-:Y:S04]  /*123e0*/  STL.128 [R1+0x3f90], R144 ;  /* 0x003f909001007387 */ /* 0x0003e80000100c00 */
[----:B0-----:R-:W3:Y:S04]  /*123f0*/  LDL.LU.64 R12, [R1+0x3d00] ;  /* 0x003d0000010c7983 */ /* 0x001ee80000300a00 */
[----:B------:R0:W-:Y:S04]  /*12400*/  STL [R1+0x4360], R193 ;  /* 0x004360c101007387 */ /* 0x0001e80000100800 */
[----:B-1----:R-:W3:Y:S04]  /*12410*/  LDL.LU.128 R148, [R1+0x3fa0] ;  /* 0x003fa00001947983 */ /* 0x002ee80000300c00 */
        /* <DEDUP_REMOVED lines=11> */
[----:B------:R2:W-:Y:S04]  /*124d0*/  STL.64 [R1+0x3d08], R16 ;  /* 0x003d081001007387 */ /* 0x0005e80000100a00 */
[----:B------:R2:W-:Y:S04]  /*124e0*/  STL.64 [R1+0x3cf0], R8 ;  /* 0x003cf00801007387 */ /* 0x0005e80000100a00 */
[----:B------:R2:W-:Y:S04]  /*124f0*/  STL.128 [R1+0x3ce0], R4 ;  /* 0x003ce00401007387 */ /* 0x0005e80000100c00 */
[----:B0-----:R-:W3:Y:S04]  /*12500*/  LDL.LU R193, [R1+0x4360] ;  /* 0x0043600001c17983 */ /* 0x001ee80000300800 */
        /* <DEDUP_REMOVED lines=9> */
[----:B--2---:R-:W2:Y:S04]  /*125a0*/  LDL.LU.128 R152, [R1+0x3fb0] ;  /* 0x003fb00001987983 */ /* 0x004ea80000300c00 */
[----:B------:R-:W2:Y:S04]  /*125b0*/  LDL.LU.128 R140, [R1+0x3f80] ;  /* 0x003f8000018c7983 */ /* 0x000ea80000300c00 */
[----:B------:R-:W2:Y:S04]  /*125c0*/  LDL.LU.64 R16, [R1+0x3d08] ;  /* 0x003d080001107983 */ /* 0x000ea80000300a00 */
[----:B------:R-:W2:Y:S04]  /*125d0*/  LDL.LU.64 R8, [R1+0x3cf0] ;  /* 0x003cf00001087983 */ /* 0x000ea80000300a00 */
[----:B------:R-:W2:Y:S04]  /*125e0*/  LDL.LU.128 R4, [R1+0x3ce0] ;  /* 0x003ce00001047983 */ /* 0x000ea80000300c00 */
[----:B------:R-:W-:Y:S04]  /*125f0*/  STL.128 [R1+0x3cc0], R124 ;  /* 0x003cc07c01007387 */ /* 0x000fe80000100c00 */
[----:B------:R-:W-:Y:S04]  /*12600*/  STL.128 [R1+0x3c90], R112 ;  /* 0x003c907001007387 */ /* 0x000fe80000100c00 */
[----:B----4-:R-:W-:Y:S04]  /*12610*/  STL.128 [R1+0x3cb0], R120 ;  /* 0x003cb07801007387 */ /* 0x010fe80000100c00 */
        /* <DEDUP_REMOVED lines=9> */
[----:B------:R1:W-:Y:S04]  /*126b0*/  STL.128 [R1+0x3ba0], R32 ;  /* 0x003ba02001007387 */ /* 0x0003e80000100c00 */
[----:B------:R4:W-:Y:S04]  /*126c0*/  STL [R1+0x3b8c], R26 ;  /* 0x003b8c1a01007387 */ /* 0x0009e80000100800 */
[----:B------:R4:W-:Y:S04]  /*126d0*/  STL [R1+0x3b88], R24 ;  /* 0x003b881801007387 */ /* 0x0009e80000100800 */
[----:B------:R4:W-:Y:S04]  /*126e0*/  STL [R1+0x3b84], R22 ;  /* 0x003b841601007387 */ /* 0x0009e80000100800 */
[----:B------:R4:W-:Y:S04]  /*126f0*/  STL [R1+0x3b80], R20 ;  /* 0x003b801401007387 */ /* 0x0009e80000100800 */
[----:B------:R4:W-:Y:S04]  /*12700*/  STL [R1+0x3b68], R10 ;  /* 0x003b680a01007387 */ /* 0x0009e80000100800 */
[----:B0-----:R-:W2:Y:S04]  /*12710*/  LDL.LU.128 R28, [R1+0x3b90] ;  /* 0x003b9000011c7983 */ /* 0x001ea80000300c00 */
[----:B-1----:R-:W2:Y:S04]  /*12720*/  LDL.LU.128 R32, [R1+0x3ba0] ;  /* 0x003ba00001207983 */ /* 0x002ea80000300c00 */
[----:B----4-:R-:W4:Y:S04]  /*12730*/  LDL.LU R26, [R1+0x3b8c] ;  /* 0x003b8c00011a7983 */ /* 0x010f280000300800 */
[----:B------:R-:W4:Y:S04]  /*12740*/  LDL.LU R24, [R1+0x3b88] ;  /* 0x003b880001187983 */ /* 0x000f280000300800 */
[----:B------:R-:W4:Y:S04]  /*12750*/  LDL.LU R22, [R1+0x3b84] ;  /* 0x003b840001167983 */ /* 0x000f280000300800 */
[----:B------:R-:W4:Y:S04]  /*12760*/  LDL.LU R20, [R1+0x3b80] ;  /* 0x003b800001147983 */ /* 0x000f280000300800 */
[----:B------:R-:W4:Y:S04]  /*12770*/  LDL.LU R10, [R1+0x3b68] ;  /* 0x003b6800010a7983 */ /* 0x000f280000300800 */
[----:B------:R-:W4:Y:S04]  /*12780*/  LDL.LU.128 R92, [R1+0x3c40] ;  /* 0x003c4000015c7983 */ /* 0x000f280000300c00 */
[----:B------:R0:W-:Y:S04]  /*12790*/  STL.128 [R1+0x3c10], R80 ;  /* 0x003c105001007387 */ /* 0x0001e80000100c00 */
[----:B------:R1:W-:Y:S04]  /*127a0*/  STL.64 [R1+0x3c08], R78 ;  /* 0x003c084e01007387 */ /* 0x0003e80000100a00 */
[----:B------:R1:W-:Y:S04]  /*127b0*/  STL.64 [R1+0x3bf8], R72 ;  /* 0x003bf84801007387 */ /* 0x0003e80000100a00 */
[----:B------:R-:W4:Y:S04]  /*127c0*/  LDL.LU.128 R88, [R1+0x3c30] ;  /* 0x003c300001587983 */ /* 0x000f280000300c00 */
[----:B------:R-:W4:Y:S04]  /*127d0*/  LDL.LU.128 R84, [R1+0x3c20] ;  /* 0x003c200001547983 */ /* 0x000f280000300c00 */
[----:B0-----:R-:W4:Y:S04]  /*127e0*/  LDL.LU.128 R80, [R1+0x3c10] ;  /* 0x003c100001507983 */ /* 0x001f280000300c00 */
[----:B-1----:R-:W4:Y:S04]  /*127f0*/  LDL.LU.64 R78, [R1+0x3c08] ;  /* 0x003c0800014e7983 */ /* 0x002f280000300a00 */
[----:B------:R-:W4:Y:S04]  /*12800*/  LDL.LU.64 R72, [R1+0x3bf8] ;  /* 0x003bf80001487983 */ /* 0x000f280000300a00 */
[----:B------:R0:W-:Y:S04]  /*12810*/  STL [R1+0x3c04], R77 ;  /* 0x003c044d01007387 */ /* 0x0001e80000100800 */
[----:B------:R1:W-:Y:S04]  /*12820*/  STL [R1+0x3c00], R75 ;  /* 0x003c004b01007387 */ /* 0x0003e80000100800 */
[----:B------:R1:W-:Y:S04]  /*12830*/  STL [R1+0x3bf4], R71 ;  /* 0x003bf44701007387 */ /* 0x0003e80000100800 */
[----:B---3--:R3:W-:Y:S04]  /*12840*/  STL [R1+0x3bf0], R69 ;  /* 0x003bf04501007387 */ /* 0x0087e80000100800 */
[----:B------:R3:W-:Y:S04]  /*12850*/  STL [R1+0x3bec], R67 ;  /* 0x003bec4301007387 */ /* 0x0007e80000100800 */
[----:B------:R3:W-:Y:S01]  /*12860*/  STL [R1+0x3be8], R65 ;  /* 0x003be84101007387 */ /* 0x0007e20000100800 */
[----:B------:R-:W-:-:S02]  /*12870*/  IMAD.MOV.U32 R136, RZ, RZ, R116 ;  /* 0x000000ffff887224 */ /* 0x000fc400078e0074 */
[----:B------:R-:W-:Y:S01]  /*12880*/  IMAD.MOV.U32 R137, RZ, RZ, R117 ;  /* 0x000000ffff897224 */ /* 0x000fe200078e0075 */
[----:B------:R3:W-:Y:S01]  /*12890*/  STL [R1+0x3be4], R63 ;  /* 0x003be43f01007387 */ /* 0x0007e20000100800 */
[----:B------:R-:W-:Y:S02]  /*128a0*/  IMAD.MOV.U32 R138, RZ, RZ, R118 ;  /* 0x000000ffff8a7224 */ /* 0x000fe400078e0076 */
[----:B------:R-:W-:Y:S01]  /*128b0*/  IMAD.MOV.U32 R139, RZ, RZ, R119 ;  /* 0x000000ffff8b7224 */ /* 0x000fe200078e0077 */
        /* <DEDUP_REMOVED lines=13> */
[----:B------:R-:W4:Y:S04]  /*12990*/  LDL.LU.128 R128, [R1+0x3cd0] ;  /* 0x003cd00001807983 */ /* 0x000f280000300c00 */
        /* <DEDUP_REMOVED lines=8> */
[----:B0-----:R-:W4:Y:S04]  /*12a20*/  LDL.LU R77, [R1+0x3c04] ;  /* 0x003c0400014d7983 */ /* 0x001f280000300800 */
[----:B-1----:R-:W4:Y:S04]  /*12a30*/  LDL.LU R75, [R1+0x3c00] ;  /* 0x003c0000014b7983 */ /* 0x002f280000300800 */
[----:B------:R-:W4:Y:S04]  /*12a40*/  LDL.LU R71, [R1+0x3bf4] ;  /* 0x003bf40001477983 */ /* 0x000f280000300800 */
[----:B---3--:R-:W3:Y:S04]  /*12a50*/  LDL.LU R69, [R1+0x3bf0] ;  /* 0x003bf00001457983 */ /* 0x008ee80000300800 */
        /* <DEDUP_REMOVED lines=16> */
[----:B------:R0:W-:Y:S04]  /*12b60*/  STL.64 [R1+0x3b70], R12 ;  /* 0x003b700c01007387 */ /* 0x0001e80000100a00 */
[----:B------:R1:W-:Y:S04]  /*12b70*/  STL.128 [R1+0x3b10], R148 ;  /* 0x003b109401007387 */ /* 0x0003e80000100c00 */
[----:B------:R1:W-:Y:S04]  /*12b80*/  STL.128 [R1+0x3b00], R144 ;  /* 0x003b009001007387 */ /* 0x0003e80000100c00 */
[----:B0-----:R-:W3:Y:S04]  /*12b90*/  LDL.LU.64 R12, [R1+0x3b70] ;  /* 0x003b7000010c7983 */ /* 0x001ee80000300a00 */
[----:B-1----:R-:W3:Y:S04]  /*12ba0*/  LDL.LU.128 R148, [R1+0x3b10] ;  /* 0x003b100001947983 */ /* 0x002ee80000300c00 */
[----:B------:R-:W3:Y:S04]  /*12bb0*/  LDL.LU.128 R144, [R1+0x3b00] ;  /* 0x003b000001907983 */ /* 0x000ee80000300c00 */
[----:B--2---:R0:W-:Y:S04]  /*12bc0*/  STL.64 [R1+0x3b78], R16 ;  /* 0x003b781001007387 */ /* 0x0041e80000100a00 */
[----:B------:R1:W-:Y:S04]  /*12bd0*/  STL.64 [R1+0x3b60], R8 ;  /* 0x003b600801007387 */ /* 0x0003e80000100a00 */
[----:B------:R-:W-:Y:S04]  /*12be0*/  STL [R1+0x400], R36 ;  /* 0x0004002401007387 */ /* 0x000fe80000100800 */
[----:B------:R-:W-:Y:S04]  /*12bf0*/  STL [R1+0x404], R38 ;  /* 0x0004042601007387 */ /* 0x000fe80000100800 */
[----:B------:R-:W-:Y:S04]  /*12c00*/  STL [R1+0x408], R40 ;  /* 0x0004082801007387 */ /* 0x000fe80000100800 */
[----:B0-----:R-:W2:Y:S04]  /*12c10*/  LDL.LU.64 R16, [R1+0x3b78] ;  /* 0x003b780001107983 */ /* 0x001ea80000300a00 */
[----:B-1----:R-:W2:Y:S04]  /*12c20*/  LDL.LU.64 R8, [R1+0x3b60] ;  /* 0x003b600001087983 */ /* 0x002ea80000300a00 */
[----:B------:R0:W-:Y:S04]  /*12c30*/  STL.128 [R1+0x3b20], R152 ;  /* 0x003b209801007387 */ /* 0x0001e80000100c00 */
[----:B------:R-:W-:Y:S04]  /*12c40*/  STL [R1+0x40c], R30 ;  /* 0x00040c1e01007387 */ /* 0x000fe80000100800 */
[----:B------:R1:W-:Y:S04]  /*12c50*/  STL.128 [R1+0x3b50], R4 ;  /* 0x003b500401007387 */ /* 0x0003e80000100c00 */
[----:B------:R-:W-:Y:S04]  /*12c60*/  STL.128 [R1+0x3b40], R160 ;  /* 0x003b40a001007387 */ /* 0x000fe80000100c00 */
[----:B------:R1:W-:Y:S04]  /*12c70*/  STL.128 [R1+0x3b30], R156 ;  /* 0x003b309c01007387 */ /* 0x0003e80000100c00 */
[----:B------:R-:W-:Y:S04]  /*12c80*/  STL [R1+0x410], R32 ;  /* 0x0004102001007387 */ /* 0x000fe80000100800 */
[----:B------:R-:W-:Y:S04]  /*12c90*/  STL [R1+0x414], R34 ;  /* 0x0004142201007387 */ /* 0x000fe80000100800 */
[----:B0-----:R-:W2:Y:S04]  /*12ca0*/  LDL.128 R152, [R1+0x400] ;  /* 0x0004000001987983 */ /* 0x001ea80000100c00 */
[----:B----4-:R-:W-:Y:S04]  /*12cb0*/  STL [R1+0x418], R24 ;  /* 0x0004181801007387 */ /* 0x010fe80000100800 */
[----:B------:R-:W-:Y:S04]  /*12cc0*/  STL [R1+0x41c], R26 ;  /* 0x00041c1a01007387 */ /* 0x000fe80000100800 */
[----:B------:R-:W-:Y:S04]  /*12cd0*/  STL [R1+0x420], R28 ;  /* 0x0004201c01007387 */ /* 0x000fe80000100800 */
[----:B------:R-:W-:Y:S04]  /*12ce0*/  STL [R1+0x424], R10 ;  /* 0x0004240a01007387 */ /* 0x000fe80000100800 */
[----:B------:R-:W-:Y:S04]  /*12cf0*/  STL [R1+0x428], R20 ;  /* 0x0004281401007387 */ /* 0x000fe80000100800 */
[----:B------:R-:W-:Y:S04]  /*12d00*/  STL [R1+0x42c], R22 ;  /* 0x00042c1601007387 */ /* 0x000fe80000100800 */
[----:B-1----:R-:W4:Y:S04]  /*12d10*/  LDL.LU.128 R4, [R1+0x3b50] ;  /* 0x003b500001047983 */ /* 0x002f280000300c00 */
[----:B------:R0:W-:Y:S04]  /*12d20*/  STL.128 [R1+0x3a30], R92 ;  /* 0x003a305c01007387 */ /* 0x0001e80000100c00 */
[----:B------:R-:W4:Y:S04]  /*12d30*/  LDL.128 R156, [R1+0x410] ;  /* 0x00041000019c7983 */ /* 0x000f280000100c00 */
[----:B------:R-:W4:Y:S04]  /*12d40*/  LDL.128 R160, [R1+0x420] ;  /* 0x0004200001a07983 */ /* 0x000f280000100c00 */
[----:B------:R1:W-:Y:S04]  /*12d50*/  STL.128 [R1+0x3af0], R140 ;  /* 0x003af08c01007387 */ /* 0x0003e80000100c00 */
[----:B------:R1:W-:Y:S04]  /*12d60*/  STL.128 [R1+0x3a20], R88 ;  /* 0x003a205801007387 */ /* 0x0003e80000100c00 */
[----:B0-----:R-:W4:Y:S04]  /*12d70*/  LDL.LU.128 R92, [R1+0x3a30] ;  /* 0x003a3000015c7983 */ /* 0x001f280000300c00 */
[----:B------:R0:W-:Y:S04]  /*12d80*/  STL.128 [R1+0x3a10], R84 ;  /* 0x003a105401007387 */ /* 0x0001e80000100c00 */
[----:B------:R0:W-:Y:S04]  /*12d90*/  STL.128 [R1+0x3a00], R80 ;  /* 0x003a005001007387 */ /* 0x0001e80000100c00 */
[----:B------:R0:W-:Y:S04]  /*12da0*/  STL.64 [R1+0x39f8], R78 ;  /* 0x0039f84e01007387 */ /* 0x0001e80000100a00 */
[----:B------:R0:W-:Y:S04]  /*12db0*/  STL.64 [R1+0x39e8], R72 ;  /* 0x0039e84801007387 */ /* 0x0001e80000100a00 */
[----:B-1----:R-:W4:Y:S04]  /*12dc0*/  LDL.LU.128 R140, [R1+0x3af0] ;  /* 0x003af000018c7983 */ /* 0x002f280000300c00 */
[----:B------:R-:W4:Y:S04]  /*12dd0*/  LDL.LU.128 R88, [R1+0x3a20] ;  /* 0x003a200001587983 */ /* 0x000f280000300c00 */
[----:B0-----:R-:W4:Y:S04]  /*12de0*/  LDL.LU.128 R84, [R1+0x3a10] ;  /* 0x003a100001547983 */ /* 0x001f280000300c00 */
[----:B------:R-:W4:Y:S04]  /*12df0*/  LDL.LU.128 R80, [R1+0x3a00] ;  /* 0x003a000001507983 */ /* 0x000f280000300c00 */
[----:B------:R-:W4:Y:S04]  /*12e00*/  LDL.LU.64 R78, [R1+0x39f8] ;  /* 0x0039f800014e7983 */ /* 0x000f280000300a00 */
[----:B------:R-:W4:Y:S04]  /*12e10*/  LDL.LU.64 R72, [R1+0x39e8] ;  /* 0x0039e80001487983 */ /* 0x000f280000300a00 */
        /* <DEDUP_REMOVED lines=14> */
[----:B---3--:R3:W-:Y:S04]  /*12f00*/  STL [R1+0x39e0], R69 ;  /* 0x0039e04501007387 */ /* 0x0087e80000100800 */
        /* <DEDUP_REMOVED lines=28> */
[----:B------:R-:W4:Y:S04]  /*130d0*/  LDL.LU R75, [R1+0x39f0] ;  /* 0x0039f000014b7983 */ /* 0x000f280000300800 */
        /* <DEDUP_REMOVED lines=17> */
[----:B------:R-:W3:Y:S01]  /*131f0*/  LDL.LU R37, [R1+0x39a0] ;  /* 0x0039a00001257983 */ /* 0x000ee20000300800 */
[----:B------:R-:W0:Y:S01]  /*13200*/  S2R R225, SR_TID.X ;  /* 0x0000000000e17919 */ /* 0x000e220000002100 */
[----:B------:R-:W-:Y:S01]  /*13210*/  FMUL.FTZ R13, R0, R13 ;  /* 0x0000000d000d7220 */ /* 0x000fe20000410000 */
[----:B------:R-:W-:-:S03]  /*13220*/  FMUL.FTZ R197, R12, R0 ;  /* 0x000000000cc57220 */ /* 0x000fc60000410000 */
        /* <DEDUP_REMOVED lines=8> */
[----:B------:R-:W-:Y:S01]  /*132b0*/  MUFU.EX2 R221, R221 ;  /* 0x000000dd00dd7308 */ /* 0x000fe20000000800 */
[----:B0-----:R-:W-:-:S05]  /*132c0*/  SHF.R.U32.HI R225, RZ, 0x7, R225 ;  /* 0x00000007ffe17819 */ /* 0x001fca00000116e1 */
[----:B------:R-:W-:Y:S02]  /*132d0*/  VIADD R225, R225, 0x8 ;  /* 0x00000008e1e17836 */ /* 0x000fe40000000000 */
[----:B------:R-:W0:Y:S08]  /*132e0*/  MUFU.EX2 R220, R220 ;  /* 0x000000dc00dc7308 */ /* 0x000e300000000800 */
[----:B------:R-:W-:Y:S08]  /*132f0*/  MUFU.EX2 R219, R219 ;  /* 0x000000db00db7308 */ /* 0x000ff00000000800 */
[----:B------:R-:W-:Y:S08]  /*13300*/  MUFU.EX2 R218, R218 ;  /* 0x000000da00da7308 */ /* 0x000ff00000000800 */
[----:B------:R-:W-:Y:S08]  /*13310*/  MUFU.EX2 R217, R217 ;  /* 0x000000d900d97308 */ /* 0x000ff00000000800 */
[----:B------:R-:W1:Y:S08]  /*13320*/  MUFU.EX2 R216, R216 ;  /* 0x000000d800d87308 */ /* 0x000e700000000800 */
[----:B------:R-:W-:Y:S08]  /*13330*/  MUFU.EX2 R215, R215 ;  /* 0x000000d700d77308 */ /* 0x000ff00000000800 */
[----:B------:R-:W1:Y:S01]  /*13340*/  MUFU.EX2 R214, R214 ;  /* 0x000000d600d67308 */ /* 0x000e620000000800 */
[----:B--2---:R-:W-:Y:S01]  /*13350*/  ISETP.NE.U32.AND P0, PT, R8, RZ, PT ;  /* 0x000000ff0800720c */ /* 0x004fe20003f05070 */
[----:B------:R-:W-:-:S02]  /*13360*/  IMAD R16, R9, 0xc00, R16 ;  /* 0x00000c0009107824 */ /* 0x000fc400078e0210 */
[----:B------:R-:W-:Y:S02]  /*13370*/  IMAD.MOV.U32 R27, RZ, RZ, R152 ;  /* 0x000000ffff1b7224 */ /* 0x000fe400078e0098 */
[----:B------:R-:W-:Y:S02]  /*13380*/  IMAD.MOV.U32 R25, RZ, RZ, R153 ;  /* 0x000000ffff197224 */ /* 0x000fe400078e0099 */
[----:B------:R-:W-:Y:S02]  /*13390*/  IMAD.MOV.U32 R74, RZ, RZ, R193 ;  /* 0x000000ffff4a7224 */ /* 0x000fe400078e00c1 */
[----:B------:R-:W-:Y:S02]  /*133a0*/  IMAD.MOV.U32 R23, RZ, RZ, R154 ;  /* 0x000000ffff177224 */ /* 0x000fe400078e009a */
[----:B------:R-:W-:Y:S02]  /*133b0*/  IMAD.MOV.U32 R21, RZ, RZ, R155 ;  /* 0x000000ffff157224 */ /* 0x000fe400078e009b */
[----:B----4-:R-:W-:-:S02]  /*133c0*/  IMAD.MOV.U32 R19, RZ, RZ, R156 ;  /* 0x000000ffff137224 */ /* 0x010fc400078e009c */
[----:B------:R-:W-:Y:S02]  /*133d0*/  IMAD.MOV.U32 R18, RZ, RZ, R157 ;  /* 0x000000ffff127224 */ /* 0x000fe400078e009d */
[----:B------:R-:W-:Y:S02]  /*133e0*/  IMAD.MOV.U32 R15, RZ, RZ, R158 ;  /* 0x000000ffff0f7224 */ /* 0x000fe400078e009e */
[----:B------:R-:W-:Y:S02]  /*133f0*/  IMAD.MOV.U32 R14, RZ, RZ, R159 ;  /* 0x000000ffff0e7224 */ /* 0x000fe400078e009f */
[----:B------:R-:W-:Y:S02]  /*13400*/  IMAD.MOV.U32 R11, RZ, RZ, R160 ;  /* 0x000000ffff0b7224 */ /* 0x000fe400078e00a0 */
[----:B------:R-:W-:Y:S02]  /*13410*/  IMAD.MOV.U32 R10, RZ, RZ, R161 ;  /* 0x000000ffff0a7224 */ /* 0x000fe400078e00a1 */
[----:B------:R-:W-:-:S02]  /*13420*/  IMAD.MOV.U32 R3, RZ, RZ, R162 ;  /* 0x000000ffff037224 */ /* 0x000fc400078e00a2 */
[----:B------:R-:W-:Y:S02]  /*13430*/  IMAD.MOV.U32 R2, RZ, RZ, R163 ;  /* 0x000000ffff027224 */ /* 0x000fe400078e00a3 */
[----:B------:R-:W-:Y:S02]  /*13440*/  IMAD.MOV.U32 R203, RZ, RZ, R7 ;  /* 0x000000ffffcb7224 */ /* 0x000fe400078e0007 */
[----:B------:R-:W-:Y:S02]  /*13450*/  IMAD.MOV.U32 R201, RZ, RZ, R6 ;  /* 0x000000ffffc97224 */ /* 0x000fe400078e0006 */
[----:B------:R-:W-:Y:S02]  /*13460*/  IMAD.MOV.U32 R199, RZ, RZ, R5 ;  /* 0x000000ffffc77224 */ /* 0x000fe400078e0005 */
[----:B------:R-:W-:Y:S02]  /*13470*/  IMAD.MOV.U32 R44, RZ, RZ, R94 ;  /* 0x000000ffff2c7224 */ /* 0x000fe400078e005e */
[----:B------:R-:W-:Y:S01]  /*13480*/  IMAD.MOV.U32 R46, RZ, RZ, R92 ;  /* 0x000000ffff2e7224 */ /* 0x000fe200078e005c */
[----:B------:R-:W-:Y:S01]  /*13490*/  R2UR UR6, R16 ;  /* 0x00000000100672ca */ /* 0x000fe200000e0000 */
[----:B------:R-:W-:Y:S01]  /*134a0*/  IMAD.MOV.U32 R38, RZ, RZ, R88 ;  /* 0x000000ffff267224 */ /* 0x000fe200078e0058 */
[----:B------:R-:W-:Y:S01]  /*134b0*/  R2UR UR7, R17 ;  /* 0x00000000110772ca */ /* 0x000fe200000e0000 */
[----:B------:R-:W-:-:S02]  /*134c0*/  IMAD.MOV.U32 R48, RZ, RZ, R90 ;  /* 0x000000ffff307224 */ /* 0x000fc400078e005a */
        /* <DEDUP_REMOVED lines=18> */
[----:B------:R-:W-:Y:S01]  /*135f0*/  IMAD.MOV.U32 R76, RZ, RZ, R205 ;  /* 0x000000ffff4c7224 */ /* 0x000fe200078e00cd */
[----:B0-----:R-:W-:Y:S01]  /*13600*/  F2FP.F16.F32.PACK_AB R192, R220, R221 ;  /* 0x000000dddcc0723e */ /* 0x001fe200000000ff */
[----:B------:R-:W-:Y:S01]  /*13610*/  IMAD.MOV.U32 R92, RZ, RZ, R141 ;  /* 0x000000ffff5c7224 */ /* 0x000fe200078e008d */
[----:B-1----:R-:W-:Y:S01]  /*13620*/  F2FP.F16.F32.PACK_AB R193, R216, R217 ;  /* 0x000000d9d8c1723e */ /* 0x002fe200000000ff */
[----:B------:R-:W-:Y:S01]  /*13630*/  IMAD.MOV.U32 R94, RZ, RZ, R140 ;  /* 0x000000ffff5e7224 */ /* 0x000fe200078e008c */
[----:B------:R-:W-:Y:S01]  /*13640*/  F2FP.F16.F32.PACK_AB R194, R218, R219 ;  /* 0x000000dbdac2723e */ /* 0x000fe200000000ff */
[----:B------:R-:W-:Y:S01]  /*13650*/  IMAD.MOV.U32 R28, RZ, RZ, R74 ;  /* 0x000000ffff1c7224 */ /* 0x000fe200078e004a */
[----:B------:R-:W-:Y:S01]  /*13660*/  F2FP.F16.F32.PACK_AB R195, R214, R215 ;  /* 0x000000d7d6c3723e */ /* 0x000fe200000000ff */
[----:B------:R-:W-:Y:S01]  /*13670*/  IMAD.MOV.U32 R88, RZ, RZ, R143 ;  /* 0x000000ffff587224 */ /* 0x000fe200078e008f */
[----:B------:R-:W-:Y:S01]  /*13680*/  VOTEU.ANY UP0, P0 ;  /* 0x00000000003f7886 */ /* 0x000fe20000000100 */
[----:B------:R-:W-:Y:S01]  /*13690*/  IMAD.MOV.U32 R90, RZ, RZ, R142 ;  /* 0x000000ffff5a7224 */ /* 0x000fe200078e008e */
[----:B------:R0:W-:Y:S01]  /*136a0*/  STL.128 [R1+0x3910], R184 ;  /* 0x003910b801007387 */ /* 0x0001e20000100c00 */
[----:B------:R-:W-:-:S02]  /*136b0*/  IMAD.MOV.U32 R140, RZ, RZ, R27 ;  /* 0x000000ffff8c7224 */ /* 0x000fc400078e001b */
[----:B------:R-:W-:Y:S01]  /*136c0*/  IMAD.MOV.U32 R141, RZ, RZ, R25 ;  /* 0x000000ffff8d7224 */ /* 0x000fe200078e0019 */
[----:B------:R1:W-:Y:S01]  /*136d0*/  STL.128 [R1+0x3900], R180 ;  /* 0x003900b401007387 */ /* 0x0003e20000100c00 */
[----:B------:R-:W-:Y:S02]  /*136e0*/  IMAD.MOV.U32 R72, RZ, RZ, R207 ;  /* 0x000000ffff487224 */ /* 0x000fe400078e00cf */
[----:B------:R-:W-:Y:S01]  /*136f0*/  IMAD.MOV.U32 R74, RZ, RZ, R206 ;  /* 0x000000ffff4a7224 */ /* 0x000fe200078e00ce */
[----:B------:R-:W2:Y:S01]  /*13700*/  LDL.LU.128 R156, [R1+0x3b30] ;  /* 0x003b3000019c7983 */ /* 0x000ea20000300c00 */
[----:B------:R-:W-:Y:S02]  /*13710*/  IMAD.MOV.U32 R78, RZ, RZ, R204 ;  /* 0x000000ffff4e7224 */ /* 0x000fe400078e00cc */
[----:B------:R-:W-:Y:S01]  /*13720*/  IMAD.MOV.U32 R80, RZ, RZ, R202 ;  /* 0x000000ffff507224 */ /* 0x000fe200078e00ca */
[----:B------:R-:W4:Y:S01]  /*13730*/  LDL.LU.128 R152, [R1+0x3b20] ;  /* 0x003b200001987983 */ /* 0x000f220000300c00 */
[----:B------:R-:W-:-:S02]  /*13740*/  IMAD.MOV.U32 R82, RZ, RZ, R200 ;  /* 0x000000ffff527224 */ /* 0x000fc400078e00c8 */
[----:B------:R-:W-:Y:S01]  /*13750*/  IMAD.MOV.U32 R84, RZ, RZ, R198 ;  /* 0x000000ffff547224 */ /* 0x000fe200078e00c6 */
[----:B0-----:R-:W2:Y:S01]  /*13760*/  LDL.LU.128 R184, [R1+0x3910] ;  /* 0x0039100001b87983 */ /* 0x001ea20000300c00 */
[----:B------:R-:W-:Y:S02]  /*13770*/  IMAD.MOV.U32 R86, RZ, RZ, R196 ;  /* 0x000000ffff567224 */ /* 0x000fe400078e00c4 */
[----:B------:R-:W-:Y:S01]  /*13780*/  IMAD.MOV.U32 R142, RZ, RZ, R23 ;  /* 0x000000ffff8e7224 */ /* 0x000fe200078e0017 */
[----:B------:R-:W4:Y:S01]  /*13790*/  LDL.LU.128 R160, [R1+0x3b40] ;  /* 0x003b400001a07983 */ /* 0x000f220000300c00 */
        /* <DEDUP_REMOVED lines=11> */
[----:B------:R-:W-:Y:S01]  /*13850*/  IMAD.MOV.U32 R25, RZ, RZ, R199 ;  /* 0x000000ffff197224 */ /* 0x000fe200078e00c7 */
[----:B------:R0:W-:Y:S06]  /*13860*/  BAR.SYNC.DEFER_BLOCKING R225, 0x100 ;  /* 0x000400e10000751d */ /* 0x0001ec0000010000 */
[----:B---3--:R-:W-:-:S06]  /*13870*/  WARPGROUP.ARRIVE ;  /* 0x00000000000079c5 */ /* 0x008fcc0000000000 */
[----:B------:R-:W-:Y:S03]  /*13880*/  HGMMA.64x256x16.F32 R24, R192, gdesc[UR4].tnspB, R24, UP0, gsb0 ;  /* 0x43e00004c0187df0 */ /* 0x000fe6000b800818 */
[----:B------:R-:W-:Y:S02]  /*13890*/  WARPGROUP.DEPBAR.LE gsb0, 0x0 ;  /* 0x00008000000079c5 */ /* 0x000fe40000010000 */
[----:B------:R-:W-:Y:S04]  /*138a0*/  STL [R1+0x58c], R107 ;  /* 0x00058c6b01007387 */ /* 0x000fe80000100800 */
[----:B------:R-:W-:Y:S04]  /*138b0*/  STL [R1+0x588], R106 ;  /* 0x0005886a01007387 */ /* 0x000fe80000100800 */
[----:B------:R-:W-:Y:S04]  /*138c0*/  STL [R1+0x584], R105 ;  /* 0x0005846901007387 */ /* 0x000fe80000100800 */
[----:B------:R-:W-:Y:S04]  /*138d0*/  STL [R1+0x580], R104 ;  /* 0x0005806801007387 */ /* 0x000fe80000100800 */
[----:B-1----:R-:W3:Y:S04]  /*138e0*/  LDL.128 R180, [R1+0x580] ;  /* 0x0005800001b47983 */ /* 0x002ee80000100c00 */
[----:B------:R1:W-:Y:S04]  /*138f0*/  STL [R1+0x574], R101 ;  /* 0x0005746501007387 */ /* 0x0003e80000100800 */
[----:B------:R0:W-:Y:S04]  /*13900*/  STL [R1+0x570], R100 ;  /* 0x0005706401007387 */ /* 0x0001e80000100800 */
[----:B-1----:R-:W4:Y:S04]  /*13910*/  LDL.LU R101, [R1+0x588] ;  /* 0x0005880001657983 */ /* 0x002f280000300800 */
[----:B0-----:R-:W4:Y:S01]  /*13920*/  LDL.LU R100, [R1+0x584] ;  /* 0x0005840001647983 */ /* 0x001f220000300800 */
[----:B------:R-:W-:-:S02]  /*13930*/  VIADD R4, R16, 0x80 ;  /* 0x0000008010047836 */ /* 0x000fc40000000000 */
[----:B------:R-:W-:Y:S01]  /*13940*/  IMAD.MOV.U32 R107, RZ, RZ, R31 ;  /* 0x000000ffff6b7224 */ /* 0x000fe200078e001f */
[----:B------:R-:W-:Y:S01]  /*13950*/  STL [R1+0x578], R102 ;  /* 0x0005786601007387 */ /* 0x000fe20000100800 */
[----:B------:R-:W-:Y:S02]  /*13960*/  IMAD.MOV.U32 R106, RZ, RZ, R30 ;  /* 0x000000ffff6a7224 */ /* 0x000fe400078e001e */
[----:B------:R-:W-:Y:S01]  /*13970*/  IMAD.MOV.U32 R105, RZ, RZ, R29 ;  /* 0x000000ffff697224 */ /* 0x000fe200078e001d */
[----:B------:R-:W-:Y:S01]  /*13980*/  STL [R1+0x59c], R111 ;  /* 0x00059c6f01007387 */ /* 0x000fe20000100800 */
[----:B------:R-:W-:-:S03]  /*13990*/  IMAD.MOV.U32 R104, RZ, RZ, R28 ;  /* 0x000000ffff687224 */ /* 0x000fc600078e001c */
[----:B------:R-:W-:Y:S04]  /*139a0*/  STL [R1+0x598], R110 ;  /* 0x0005986e01007387 */ /* 0x000fe80000100800 */
[----:B------:R-:W-:Y:S04]  /*139b0*/  STL [R1+0x594], R109 ;  /* 0x0005946d01007387 */ /* 0x000fe80000100800 */
[----:B------:R-:W-:Y:S04]  /*139c0*/  STL [R1+0x590], R108 ;  /* 0x0005906c01007387 */ /* 0x000fe80000100800 */
[----:B------:R-:W-:Y:S04]  /*139d0*/  STL [R1+0x57c], R103 ;  /* 0x00057c6701007387 */ /* 0x000fe80000100800 */
[----:B------:R0:W-:Y:S04]  /*139e0*/  STL.128 [R1+0x38f0], R176 ;  /* 0x0038f0b001007387 */ /* 0x0001e80000100c00 */
[----:B--2---:R1:W-:Y:S01]  /*139f0*/  STL.128 [R1+0x3810], R184 ;  /* 0x003810b801007387 */ /* 0x0043e20000100c00 */
[----:B------:R-:W-:Y:S01]  /*13a00*/  R2UR UR6, R4 ;  /* 0x00000000040672ca */ /* 0x000fe200000e0000 */
[----:B------:R-:W-:-:S02]  /*13a10*/  IMAD.MOV.U32 R20, RZ, RZ, R24 ;  /* 0x000000ffff147224 */ /* 0x000fc400078e0018 */
[----:B------:R2:W-:Y:S01]  /*13a20*/  STL.128 [R1+0x38e0], R172 ;  /* 0x0038e0ac01007387 */ /* 0x0005e20000100c00 */
[----:B------:R-:W-:Y:S02]  /*13a30*/  IMAD.MOV.U32 R24, RZ, RZ, R105 ;  /* 0x000000ffff187224 */ /* 0x000fe400078e0069 */
[----:B------:R-:W-:Y:S01]  /*13a40*/  IMAD.MOV.U32 R4, RZ, RZ, R104 ;  /* 0x000000ffff047224 */ /* 0x000fe200078e0068 */
[----:B------:R2:W-:Y:S04]  /*13a50*/  STL.128 [R1+0x240], R104 ;  /* 0x0002406801007387 */ /* 0x0005e80000100c00 */
[----:B0-----:R-:W4:Y:S04]  /*13a60*/  LDL.LU.128 R176, [R1+0x570] ;  /* 0x0005700001b07983 */ /* 0x001f280000300c00 */
[----:B-1----:R-:W4:Y:S01]  /*13a70*/  LDL.128 R184, [R1+0x590] ;  /* 0x0005900001b87983 */ /* 0x002f220000100c00 */
[----:B--2---:R-:W-:-:S03]  /*13a80*/  IMAD.MOV.U32 R175, RZ, RZ, R99 ;  /* 0x000000ffffaf7224 */ /* 0x004fc600078e0063 */
[----:B------:R-:W2:Y:S04]  /*13a90*/  LDL.LU R103, [R1+0x590] ;  /* 0x0005900001677983 */ /* 0x000ea80000300800 */
[----:B------:R-:W2:Y:S04]  /*13aa0*/  LDL.LU R99, [R1+0x580] ;  /* 0x0005800001637983 */ /* 0x000ea80000300800 */
[----:B------:R-:W2:Y:S04]  /*13ab0*/  LDL.LU R105, [R1+0x598] ;  /* 0x0005980001697983 */ /* 0x000ea80000300800 */
[----:B------:R-:W2:Y:S01]  /*13ac0*/  LDL.LU R104, [R1+0x594] ;  /* 0x0005940001687983 */ /* 0x000ea20000300800 */
[----:B---3--:R-:W-:-:S05]  /*13ad0*/  IMAD.MOV.U32 R102, RZ, RZ, R183 ;  /* 0x000000ffff667224 */ /* 0x008fca00078e00b7 */
[----:B------:R0:W-:Y:S04]  /*13ae0*/  STL [R1+0x3798], R102 ;  /* 0x0037986601007387 */ /* 0x0001e80000100800 */
[----:B0-----:R-:W3:Y:S04]  /*13af0*/  LDL.LU R102, [R1+0x3798] ;  /* 0x0037980001667983 */ /* 0x001ee80000300800 */
[----:B----4-:R0:W-:Y:S04]  /*13b00*/  STL.64 [R1+0x3790], R100 ;  /* 0x0037906401007387 */ /* 0x0101e80000100a00 */
[----:B0-----:R-:W3:Y:S01]  /*13b10*/  LDL.LU.64 R100, [R1+0x3790] ;  /* 0x0037900001647983 */ /* 0x001ee20000300a00 */
        /* <DEDUP_REMOVED lines=11> */
[----:B------:R-:W-:Y:S08]  /*13bd0*/  MUFU.EX2 R210, R210 ;  /* 0x000000d200d27308 */ /* 0x000ff00000000800 */
[----:B------:R-:W-:Y:S08]  /*13be0*/  MUFU.EX2 R209, R209 ;  /* 0x000000d100d17308 */ /* 0x000ff00000000800 */
[----:B------:R-:W1:Y:S08]  /*13bf0*/  MUFU.EX2 R208, R208 ;  /* 0x000000d000d07308 */ /* 0x000e700000000800 */
[----:B------:R-:W-:Y:S08]  /*13c00*/  MUFU.EX2 R207, R207 ;  /* 0x000000cf00cf7308 */ /* 0x000ff00000000800 */
[----:B------:R-:W4:Y:S01]  /*13c10*/  MUFU.EX2 R206, R206 ;  /* 0x000000ce00ce7308 */ /* 0x000f220000000800 */
[----:B0-----:R-:W-:-:S02]  /*13c20*/  F2FP.F16.F32.PACK_AB R152, R212, R213 ;  /* 0x000000d5d498723e */ /* 0x001fc400000000ff */
[----:B-1----:R-:W-:Y:S02]  /*13c30*/  F2FP.F16.F32.PACK_AB R153, R208, R209 ;  /* 0x000000d1d099723e */ /* 0x002fe400000000ff */
[----:B------:R-:W-:Y:S01]  /*13c40*/  F2FP.F16.F32.PACK_AB R154, R210, R211 ;  /* 0x000000d3d29a723e */ /* 0x000fe200000000ff */
[----:B------:R0:W-:Y:S01]  /*13c50*/  STL [R1+0xcd0], R12 ;  /* 0x000cd00c01007387 */ /* 0x0001e20000100800 */
[----:B------:R-:W-:Y:S02]  /*13c60*/  IMAD.MOV.U32 R7, RZ, RZ, R151 ;  /* 0x000000ffff077224 */ /* 0x000fe400078e0097 */
[----:B------:R-:W-:Y:S01]  /*13c70*/  IMAD.MOV.U32 R8, RZ, RZ, R150 ;  /* 0x000000ffff087224 */ /* 0x000fe200078e0096 */
[----:B------:R1:W-:Y:S01]  /*13c80*/  STL [R1+0x5ac], R115 ;  /* 0x0005ac7301007387 */ /* 0x0003e20000100800 */
[----:B------:R-:W-:Y:S01]  /*13c90*/  IMAD.MOV.U32 R9, RZ, RZ, R149 ;  /* 0x000000ffff097224 */ /* 0x000fe200078e0095 */
[----:B----4-:R-:W-:Y:S02]  /*13ca0*/  F2FP.F16.F32.PACK_AB R155, R206, R207 ;  /* 0x000000cfce9b723e */ /* 0x010fe400000000ff */
[----:B------:R4:W-:Y:S01]  /*13cb0*/  STL [R1+0x5a8], R114 ;  /* 0x0005a87201007387 */ /* 0x0009e20000100800 */
[----:B------:R-:W-:-:S02]  /*13cc0*/  IMAD.MOV.U32 R10, RZ, RZ, R148 ;  /* 0x000000ffff0a7224 */ /* 0x000fc400078e0094 */
[----:B------:R-:W-:Y:S01]  /*13cd0*/  IMAD.MOV.U32 R11, RZ, RZ, R147 ;  /* 0x000000ffff0b7224 */ /* 0x000fe200078e0093 */
[----:B------:R4:W-:Y:S01]  /*13ce0*/  STL [R1+0x5a4], R113 ;  /* 0x0005a47101007387 */ /* 0x0009e20000100800 */
[----:B0-----:R-:W-:Y:S02]  /*13cf0*/  IMAD.MOV.U32 R12, RZ, RZ, R146 ;  /* 0x000000ffff0c7224 */ /* 0x001fe400078e0092 */
[----:B------:R-:W-:Y:S01]  /*13d00*/  IMAD.MOV.U32 R14, RZ, RZ, R145 ;  /* 0x000000ffff0e7224 */ /* 0x000fe200078e0091 */
[----:B------:R0:W-:Y:S01]  /*13d10*/  STL [R1+0x5a0], R112 ;  /* 0x0005a07001007387 */ /* 0x0001e20000100800 */
[----:B------:R-:W-:Y:S02]  /*13d20*/  IMAD.MOV.U32 R15, RZ, RZ, R144 ;  /* 0x000000ffff0f7224 */ /* 0x000fe400078e0090 */
[----:B------:R-:W-:Y:S01]  /*13d30*/  IMAD.MOV.U32 R18, RZ, RZ, R143 ;  /* 0x000000ffff127224 */ /* 0x000fe200078e008f */
[----:B------:R-:W-:Y:S01]  /*13d40*/  STL [R1+0x5dc], R127 ;  /* 0x0005dc7f01007387 */ /* 0x000fe20000100800 */
[----:B------:R-:W-:-:S02]  /*13d50*/  IMAD.MOV.U32 R19, RZ, RZ, R142 ;  /* 0x000000ffff137224 */ /* 0x000fc400078e008e */
[----:B------:R-:W-:Y:S01]  /*13d60*/  IMAD.MOV.U32 R21, RZ, RZ, R141 ;  /* 0x000000ffff157224 */ /* 0x000fe200078e008d */
[----:B------:R-:W-:Y:S01]  /*13d70*/  STL [R1+0x5d8], R126 ;  /* 0x0005d87e01007387 */ /* 0x000fe20000100800 */
[----:B------:R-:W-:Y:S02]  /*13d80*/  IMAD.MOV.U32 R22, RZ, RZ, R140 ;  /* 0x000000ffff167224 */ /* 0x000fe400078e008c */
[----:B------:R-:W-:Y:S01]  /*13d90*/  IMAD.MOV.U32 R23, RZ, RZ, R139 ;  /* 0x000000ffff177224 */ /* 0x000fe200078e008b */
[----:B------:R-:W-:Y:S01]  /*13da0*/  STL [R1+0x5d4], R125 ;  /* 0x0005d47d01007387 */ /* 0x000fe20000100800 */
        /* <DEDUP_REMOVED lines=16> */
[----:B-1----:R-:W-:Y:S01]  /*13eb0*/  IMAD.MOV.U32 R115, RZ, RZ, R39 ;  /* 0x000000ffff737224 */ /* 0x002fe200078e0027 */
[----:B------:R-:W-:Y:S01]  /*13ec0*/  STL [R1+0x5bc], R119 ;  /* 0x0005bc7701007387 */ /* 0x000fe20000100800 */
[----:B----4-:R-:W-:Y:S02]  /*13ed0*/  IMAD.MOV.U32 R114, RZ, RZ, R38 ;  /* 0x000000ffff727224 */ /* 0x010fe400078e0026 */
[----:B------:R-:W-:Y:S01]  /*13ee0*/  IMAD.MOV.U32 R113, RZ, RZ, R37 ;  /* 0x000000ffff717224 */ /* 0x000fe200078e0025 */
[----:B------:R-:W-:Y:S01]  /*13ef0*/  STL [R1+0x5b8], R118 ;  /* 0x0005b87601007387 */ /* 0x000fe20000100800 */
[----:B0-----:R-:W-:-:S02]  /*13f00*/  IMAD.MOV.U32 R112, RZ, RZ, R36 ;  /* 0x000000ffff707224 */ /* 0x001fc400078e0024 */
[----:B------:R-:W-:Y:S01]  /*13f10*/  IMAD.MOV.U32 R174, RZ, RZ, R98 ;  /* 0x000000ffffae7224 */ /* 0x000fe200078e0062 */
[----:B------:R-:W-:Y:S01]  /*13f20*/  STL [R1+0x5b4], R117 ;  /* 0x0005b47501007387 */ /* 0x000fe20000100800 */
[----:B------:R-:W-:Y:S02]  /*13f30*/  IMAD.MOV.U32 R173, RZ, RZ, R97 ;  /* 0x000000ffffad7224 */ /* 0x000fe400078e0061 */
[----:B------:R-:W-:Y:S01]  /*13f40*/  IMAD.MOV.U32 R172, RZ, RZ, R96 ;  /* 0x000000ffffac7224 */ /* 0x000fe200078e0060 */
[----:B------:R-:W-:Y:S01]  /*13f50*/  STL [R1+0x5b0], R116 ;  /* 0x0005b07401007387 */ /* 0x000fe20000100800 */
[----:B------:R-:W-:Y:S02]  /*13f60*/  IMAD.MOV.U32 R159, RZ, RZ, R83 ;  /* 0x000000ffff9f7224 */ /* 0x000fe400078e0053 */
[----:B------:R-:W-:Y:S01]  /*13f70*/  IMAD.MOV.U32 R158, RZ, RZ, R82 ;  /* 0x000000ffff9e7224 */ /* 0x000fe200078e0052 */
[----:B------:R0:W-:Y:S01]  /*13f80*/  STL.128 [R1+0x38d0], R168 ;  /* 0x0038d0a801007387 */ /* 0x0001e20000100c00 */
[----:B------:R-:W-:-:S02]  /*13f90*/  IMAD.MOV.U32 R157, RZ, RZ, R81 ;  /* 0x000000ffff9d7224 */ /* 0x000fc400078e0051 */
[----:B------:R-:W-:Y:S01]  /*13fa0*/  IMAD.MOV.U32 R156, RZ, RZ, R80 ;  /* 0x000000ffff9c7224 */ /* 0x000fe200078e0050 */
[----:B------:R1:W-:Y:S01]  /*13fb0*/  STL.128 [R1+0x38c0], R164 ;  /* 0x0038c0a401007387 */ /* 0x0003e20000100c00 */
[----:B------:R-:W-:Y:S02]  /*13fc0*/  IMAD.MOV.U32 R151, RZ, RZ, R75 ;  /* 0x000000ffff977224 */ /* 0x000fe400078e004b */
[----:B------:R-:W-:Y:S01]  /*13fd0*/  IMAD.MOV.U32 R150, RZ, RZ, R74 ;  /* 0x000000ffff967224 */ /* 0x000fe200078e004a */
[----:B------:R4:W-:Y:S01]  /*13fe0*/  STL.128 [R1+0x38b0], R160 ;  /* 0x0038b0a001007387 */ /* 0x0009e20000100c00 */
[----:B------:R-:W-:Y:S02]  /*13ff0*/  IMAD.MOV.U32 R149, RZ, RZ, R73 ;  /* 0x000000ffff957224 */ /* 0x000fe400078e0049 */
[----:B------:R-:W-:Y:S01]  /*14000*/  IMAD.MOV.U32 R148, RZ, RZ, R72 ;  /* 0x000000ffff947224 */ /* 0x000fe200078e0048 */
[----:B------:R2:W-:Y:S01]  /*14010*/  STL.128 [R1+0x38a0], R152 ;  /* 0x0038a09801007387 */ /* 0x0005e20000100c00 */
[----:B------:R-:W-:-:S02]  /*14020*/  IMAD.MOV.U32 R147, RZ, RZ, R71 ;  /* 0x000000ffff937224 */ /* 0x000fc400078e0047 */
[----:B------:R-:W-:Y:S02]  /*14030*/  IMAD.MOV.U32 R146, RZ, RZ, R70 ;  /* 0x000000ffff927224 */ /* 0x000fe400078e0046 */
[----:B0-----:R-:W-:Y:S02]  /*14040*/  IMAD.MOV.U32 R171, RZ, RZ, R95 ;  /* 0x000000ffffab7224 */ /* 0x001fe400078e005f */
[----:B------:R-:W-:Y:S02]  /*14050*/  IMAD.MOV.U32 R170, RZ, RZ, R94 ;  /* 0x000000ffffaa7224 */ /* 0x000fe400078e005e */
[----:B------:R-:W-:Y:S02]  /*14060*/  IMAD.MOV.U32 R169, RZ, RZ, R93 ;  /* 0x000000ffffa97224 */ /* 0x000fe400078e005d */
[----:B------:R-:W-:Y:S02]  /*14070*/  IMAD.MOV.U32 R168, RZ, RZ, R92 ;  /* 0x000000ffffa87224 */ /* 0x000fe400078e005c */
[----:B-1----:R-:W-:-:S02]  /*14080*/  IMAD.MOV.U32 R167, RZ, RZ, R91 ;  /* 0x000000ffffa77224 */ /* 0x002fc400078e005b */
[----:B------:R-:W-:Y:S02]  /*14090*/  IMAD.MOV.U32 R166, RZ, RZ, R90 ;  /* 0x000000ffffa67224 */ /* 0x000fe400078e005a */
[----:B------:R-:W-:Y:S02]  /*140a0*/  IMAD.MOV.U32 R165, RZ, RZ, R89 ;  /* 0x000000ffffa57224 */ /* 0x000fe400078e0059 */
[----:B------:R-:W-:Y:S02]  /*140b0*/  IMAD.MOV.U32 R164, RZ, RZ, R88 ;  /* 0x000000ffffa47224 */ /* 0x000fe400078e0058 */
[----:B----4-:R-:W-:Y:S02]  /*140c0*/  IMAD.MOV.U32 R163, RZ, RZ, R87 ;  /* 0x000000ffffa37224 */ /* 0x010fe400078e0057 */
[----:B------:R-:W-:Y:S02]  /*140d0*/  IMAD.MOV.U32 R162, RZ, RZ, R86 ;  /* 0x000000ffffa27224 */ /* 0x000fe400078e0056 */
[----:B------:R-:W-:-:S02]  /*140e0*/  IMAD.MOV.U32 R161, RZ, RZ, R85 ;  /* 0x000000ffffa17224 */ /* 0x000fc400078e0055 */
[----:B------:R-:W-:Y:S02]  /*140f0*/  IMAD.MOV.U32 R160, RZ, RZ, R84 ;  /* 0x000000ffffa07224 */ /* 0x000fe400078e0054 */
[----:B--2---:R-:W-:Y:S02]  /*14100*/  IMAD.MOV.U32 R155, RZ, RZ, R79 ;  /* 0x000000ffff9b7224 */ /* 0x004fe400078e004f */
        /* <DEDUP_REMOVED lines=37> */
[----:B------:R-:W-:Y:S01]  /*14360*/  IMAD.MOV.U32 R2, RZ, RZ, R25 ;  /* 0x000000ffff027224 */ /* 0x000fe200078e0019 */
[----:B------:R0:W-:Y:S01]  /*14370*/  STL.128 [R1+0x260], R112 ;  /* 0x0002607001007387 */ /* 0x0001e20000100c00 */
        /* <DEDUP_REMOVED lines=12> */
[----:B------:R-:W-:Y:S01]  /*14440*/  IMAD.MOV.U32 R38, RZ, RZ, R119 ;  /* 0x000000ffff267224 */ /* 0x000fe200078e0077 */
[----:B0-----:R-:W2:Y:S01]  /*14450*/  LDL.128 R112, [R1+0x5a0] ;  /* 0x0005a00001707983 */ /* 0x001ea20000100c00 */
        /* <DEDUP_REMOVED lines=80> */
[----:B0-----:R-:W2:Y:S04]  /*14960*/  LDL.LU.128 R220, [R1+0x3990] ;  /* 0x0039900001dc7983 */ /* 0x001ea80000300c00 */
[----:B-1----:R-:W2:Y:S04]  /*14970*/  LDL.LU.128 R216, [R1+0x3980] ;  /* 0x0039800001d87983 */ /* 0x002ea80000300c00 */
[----:B----4-:R-:W4:Y:S04]  /*14980*/  LDL.LU.128 R212, [R1+0x3970] ;  /* 0x0039700001d47983 */ /* 0x010f280000300c00 */
[----:B---3--:R-:W3:Y:S04]  /*14990*/  LDL.LU.128 R208, [R1+0x3960] ;  /* 0x0039600001d07983 */ /* 0x008ee80000300c00 */
        /* <DEDUP_REMOVED lines=11> */
[----:B------:R0:W-:Y:S04]  /*14a50*/  STL [R1+0x3788], R106 ;  /* 0x0037886a01007387 */ /* 0x0001e80000100800 */
[----:B------:R1:W-:Y:S04]  /*14a60*/  STL.64 [R1+0x3780], R104 ;  /* 0x0037806801007387 */ /* 0x0003e80000100a00 */
        /* <DEDUP_REMOVED lines=20> */
[----:B0-----:R-:W3:Y:S04]  /*14bb0*/  LDL.LU R106, [R1+0x3788] ;  /* 0x00378800016a7983 */ /* 0x001ee80000300800 */
[----:B-1----:R-:W3:Y:S04]  /*14bc0*/  LDL.LU.64 R104, [R1+0x3780] ;  /* 0x0037800001687983 */ /* 0x002ee80000300a00 */
        /* <DEDUP_REMOVED lines=23> */
[----:B------:R0:W-:Y:S01]  /*14d40*/  STL.128 [R1+0x3630], R20 ;  /* 0x0036301401007387 */ /* 0x0001e20000100c00 */
[----:B------:R-:W-:-:S03]  /*14d50*/  IMAD.MOV.U32 R5, RZ, RZ, R17 ;  /* 0x000000ffff057224 */ /* 0x000fc600078e0011 */
[----:B0-----:R-:W3:Y:S02]  /*14d60*/  LDL.LU.128 R20, [R1+0x3630] ;  /* 0x0036300001147983 */ /* 0x001ee40000300c00 */
[----:B------:R-:W-:Y:S02]  /*14d70*/  R2UR UR7, R5 ;  /* 0x00000000050772ca */ /* 0x000fe400000e0000 */
[----:B------:R0:W-:Y:S04]  /*14d80*/  STL.128 [R1+0x3620], R16 ;  /* 0x0036201001007387 */ /* 0x0001e80000100c00 */
[----:B------:R1:W-:Y:S04]  /*14d90*/  STL.128 [R1+0x3610], R12 ;  /* 0x0036100c01007387 */ /* 0x0003e80000100c00 */
[----:B------:R1:W-:Y:S04]  /*14da0*/  STL.128 [R1+0x3600], R8 ;  /* 0x0036000801007387 */ /* 0x0003e80000100c00 */
[----:B------:R2:W-:Y:S04]  /*14db0*/  STL.128 [R1+0x35f0], R4 ;  /* 0x0035f00401007387 */ /* 0x0005e80000100c00 */
[----:B0-----:R-:W3:Y:S04]  /*14dc0*/  LDL.LU.128 R16, [R1+0x3620] ;  /* 0x0036200001107983 */ /* 0x001ee80000300c00 */
[----:B-1----:R-:W3:Y:S04]  /*14dd0*/  LDL.LU.128 R12, [R1+0x3610] ;  /* 0x00361000010c7983 */ /* 0x002ee80000300c00 */
[----:B------:R-:W3:Y:S04]  /*14de0*/  LDL.LU.128 R8, [R1+0x3600] ;  /* 0x0036000001087983 */ /* 0x000ee80000300c00 */
[----:B--2---:R-:W2:Y:S01]  /*14df0*/  LDL.LU.128 R4, [R1+0x35f0] ;  /* 0x0035f00001047983 */ /* 0x004ea20000300c00 */
[----:B------:R-:W-:-:S03]  /*14e00*/  IMAD.MOV.U32 R110, RZ, RZ, R115 ;  /* 0x000000ffff6e7224 */ /* 0x000fc600078e0073 */
[----:B------:R0:W-:Y:S04]  /*14e10*/  STL.128 [R1+0x3890], R220 ;  /* 0x003890dc01007387 */ /* 0x0001e80000100c00 */
[----:B------:R1:W-:Y:S04]  /*14e20*/  STL.128 [R1+0x3880], R216 ;  /* 0x003880d801007387 */ /* 0x0003e80000100c00 */
[----:B----4-:R4:W-:Y:S04]  /*14e30*/  STL.128 [R1+0x3870], R212 ;  /* 0x003870d401007387 */ /* 0x0109e80000100c00 */
[----:B---3--:R3:W-:Y:S04]  /*14e40*/  STL.128 [R1+0x3860], R208 ;  /* 0x003860d001007387 */ /* 0x0087e80000100c00 */
        /* <DEDUP_REMOVED lines=13> */
[----:B0-----:R-:W2:Y:S04]  /*14f20*/  LDL.LU.128 R220, [R1+0x3890] ;  /* 0x0038900001dc7983 */ /* 0x001ea80000300c00 */
[----:B-1----:R-:W2:Y:S04]  /*14f30*/  LDL.LU.128 R216, [R1+0x3880] ;  /* 0x0038800001d87983 */ /* 0x002ea80000300c00 */
[----:B----4-:R-:W4:Y:S04]  /*14f40*/  LDL.LU.128 R212, [R1+0x3870] ;  /* 0x0038700001d47983 */ /* 0x010f280000300c00 */
[----:B---3--:R-:W3:Y:S04]  /*14f50*/  LDL.LU.128 R208, [R1+0x3860] ;  /* 0x0038600001d07983 */ /* 0x008ee80000300c00 */
[----:B------:R-:W4:Y:S04]  /*14f60*/  LDL.LU.128 R204, [R1+0x3850] ;  /* 0x0038500001cc7983 */ /* 0x000f280000300c00 */
        /* <DEDUP_REMOVED lines=11> */
[----:B------:R-:W-:Y:S04]  /*15020*/  STL [R1+0x35e8], R110 ;  /* 0x0035e86e01007387 */ /* 0x000fe80000100800 */
        /* <DEDUP_REMOVED lines=21> */
[----:B------:R1:W-:Y:S04]  /*15180*/  STL.64 [R1+0x35e0], R108 ;  /* 0x0035e06c01007387 */ /* 0x0003e80000100a00 */
[----:B------:R1:W-:Y:S04]  /*15190*/  STL.128 [R1+0x35d0], R104 ;  /* 0x0035d06801007387 */ /* 0x0003e80000100c00 */
[----:B------:R-:W4:Y:S04]  /*151a0*/  LDL.128 R116, [R1+0x5b0] ;  /* 0x0005b00001747983 */ /* 0x000f280000100c00 */
[----:B------:R2:W-:Y:S04]  /*151b0*/  STL.128 [R1+0x3480], R20 ;  /* 0x0034801401007387 */ /* 0x0005e80000100c00 */
[----:B0-----:R-:W3:Y:S04]  /*151c0*/  LDL.LU R113, [R1+0x5b8] ;  /* 0x0005b80001717983 */ /* 0x001ee80000300800 */
[----:B------:R-:W3:Y:S04]  /*151d0*/  LDL.LU R112, [R1+0x5b4] ;  /* 0x0005b40001707983 */ /* 0x000ee80000300800 */
[----:B------:R-:W3:Y:S04]  /*151e0*/  LDL.LU R110, [R1+0x35e8] ;  /* 0x0035e800016e7983 */ /* 0x000ee80000300800 */
[----:B-1----:R-:W3:Y:S04]  /*151f0*/  LDL.LU.64 R108, [R1+0x35e0] ;  /* 0x0035e000016c7983 */ /* 0x002ee80000300a00 */
        /* <DEDUP_REMOVED lines=22> */
[----:B------:R1:W-:Y:S04]  /*15360*/  STL.128 [R1+0x3460], R12 ;  /* 0x0034600c01007387 */ /* 0x0003e80000100c00 */
[----:B------:R1:W-:Y:S04]  /*15370*/  STL.128 [R1+0x3450], R8 ;  /* 0x0034500801007387 */ /* 0x0003e80000100c00 */
[----:B--2---:R2:W-:Y:S04]  /*15380*/  STL.128 [R1+0x3440], R4 ;  /* 0x0034400401007387 */ /* 0x0045e80000100c00 */
[----:B------:R-:W3:Y:S04]  /*15390*/  LDL.LU.128 R24, [R1+0x3490] ;  /* 0x0034900001187983 */ /* 0x000ee80000300c00 */
[----:B------:R-:W3:Y:S04]  /*153a0*/  LDL.LU.128 R20, [R1+0x3480] ;  /* 0x0034800001147983 */ /* 0x000ee80000300c00 */
[----:B0-----:R-:W3:Y:S04]  /*153b0*/  LDL.LU.128 R16, [R1+0x3470] ;  /* 0x0034700001107983 */ /* 0x001ee80000300c00 */
[----:B-1----:R-:W3:Y:S04]  /*153c0*/  LDL.LU.128 R12, [R1+0x3460] ;  /* 0x00346000010c7983 */ /* 0x002ee80000300c00 */
[----:B------:R-:W3:Y:S04]  /*153d0*/  LDL.LU.128 R8, [R1+0x3450] ;  /* 0x0034500001087983 */ /* 0x000ee80000300c00 */
[----:B--2---:R-:W2:Y:S04]  /*153e0*/  LDL.LU.128 R4, [R1+0x3440] ;  /* 0x0034400001047983 */ /* 0x004ea80000300c00 */
[----:B------:R0:W-:Y:S04]  /*153f0*/  STL.128 [R1+0x280], R120 ;  /* 0x0002807801007387 */ /* 0x0001e80000100c00 */
[----:B0-----:R-:W2:Y:S04]  /*15400*/  LDL.128 R120, [R1+0x5c0] ;  /* 0x0005c00001787983 */ /* 0x001ea80000100c00 */
[----:B------:R-:W2:Y:S01]  /*15410*/  LDL.LU R115, [R1+0x5c0] ;  /* 0x0005c00001737983 */ /* 0x000ea20000300800 */
[----:B----4-:R-:W-:-:S03]  /*15420*/  IMAD.MOV.U32 R114, RZ, RZ, R119 ;  /* 0x000000ffff727224 */ /* 0x010fc600078e0077 */
[----:B------:R-:W-:Y:S04]  /*15430*/  STL.128 [R1+0x3a0], R116 ;  /* 0x0003a07401007387 */ /* 0x000fe80000100c00 */
[----:B------:R0:W-:Y:S04]  /*15440*/  STL [R1+0x3438], R114 ;  /* 0x0034387201007387 */ /* 0x0001e80000100800 */
[----:B0-----:R-:W4:Y:S04]  /*15450*/  LDL.LU R114, [R1+0x3438] ;  /* 0x0034380001727983 */ /* 0x001f280000300800 */
[----:B------:R-:W4:Y:S04]  /*15460*/  LDL.LU R117, [R1+0x5c8] ;  /* 0x0005c80001757983 */ /* 0x000f280000300800 */
[----:B------:R-:W4:Y:S04]  /*15470*/  LDL.LU R116, [R1+0x5c4] ;  /* 0x0005c40001747983 */ /* 0x000f280000300800 */
[----:B---3--:R0:W-:Y:S04]  /*15480*/  STL.64 [R1+0x3430], R112 ;  /* 0x0034307001007387 */ /* 0x0081e80000100a00 */
[----:B------:R1:W-:Y:S04]  /*15490*/  STL.128 [R1+0x3420], R108 ;  /* 0x0034206c01007387 */ /* 0x0003e80000100c00 */
[----:B0-----:R-:W3:Y:S04]  /*154a0*/  LDL.LU.64 R112, [R1+0x3430] ;  /* 0x0034300001707983 */ /* 0x001ee80000300a00 */
[----:B------:R0:W-:Y:S04]  /*154b0*/  STL.128 [R1+0x3410], R104 ;  /* 0x0034106801007387 */ /* 0x0001e80000100c00 */
[----:B------:R0:W-:Y:S04]  /*154c0*/  STL.128 [R1+0x3400], R100 ;  /* 0x0034006401007387 */ /* 0x0001e80000100c00 */
[----:B-1----:R-:W3:Y:S04]  /*154d0*/  LDL.LU.128 R108, [R1+0x3420] ;  /* 0x00342000016c7983 */ /* 0x002ee80000300c00 */
[----:B------:R1:W-:Y:S04]  /*154e0*/  STL.128 [R1+0x33f0], R96 ;  /* 0x0033f06001007387 */ /* 0x0003e80000100c00 */
[----:B0-----:R-:W3:Y:S04]  /*154f0*/  LDL.LU.128 R104, [R1+0x3410] ;  /* 0x0034100001687983 */ /* 0x001ee80000300c00 */
[----:B------:R0:W-:Y:S04]  /*15500*/  STL.128 [R1+0x33e0], R92 ;  /* 0x0033e05c01007387 */ /* 0x0001e80000100c00 */
[----:B------:R-:W3:Y:S04]  /*15510*/  LDL.LU.128 R100, [R1+0x3400] ;  /* 0x0034000001647983 */ /* 0x000ee80000300c00 */
[----:B-1----:R-:W3:Y:S04]  /*15520*/  LDL.LU.128 R96, [R1+0x33f0] ;  /* 0x0033f00001607983 */ /* 0x002ee80000300c00 */
[----:B------:R1:W-:Y:S04]  /*15530*/  STL.128 [R1+0x33d0], R88 ;  /* 0x0033d05801007387 */ /* 0x0003e80000100c00 */
[----:B0-----:R-:W3:Y:S04]  /*15540*/  LDL.LU.128 R92, [R1+0x33e0] ;  /* 0x0033e000015c7983 */ /* 0x001ee80000300c00 */
        /* <DEDUP_REMOVED lines=26> */
[----:B--2---:R-:W2:Y:S04]  /*156f0*/  LDL.LU.128 R40, [R1+0x3310] ;  /* 0x0033100001287983 */ /* 0x004ea80000300c00 */
[----:B-1----:R-:W2:Y:S04]  /*15700*/  LDL.LU.128 R36, [R1+0x3300] ;  /* 0x0033000001247983 */ /* 0x002ea80000300c00 */
[----:B------:R1:W-:Y:S04]  /*15710*/  STL.128 [R1+0x32e0], R28 ;  /* 0x0032e01c01007387 */ /* 0x0003e80000100c00 */
[----:B0-----:R-:W2:Y:S04]  /*15720*/  LDL.LU.128 R32, [R1+0x32f0] ;  /* 0x0032f00001207983 */ /* 0x001ea80000300c00 */
[----:B------:R0:W-:Y:S04]  /*15730*/  STL.128 [R1+0x32d0], R24 ;  /* 0x0032d01801007387 */ /* 0x0001e80000100c00 */
[----:B------:R0:W-:Y:S04]  /*15740*/  STL.128 [R1+0x32c0], R20 ;  /* 0x0032c01401007387 */ /* 0x0001e80000100c00 */
[----:B-1----:R-:W2:Y:S04]  /*15750*/  LDL.LU.128 R28, [R1+0x32e0] ;  /* 0x0032e000011c7983 */ /* 0x002ea80000300c00 */
[----:B------:R1:W-:Y:S04]  /*15760*/  STL.128 [R1+0x32b0], R16 ;  /* 0x0032b01001007387 */ /* 0x0003e80000100c00 */
[----:B------:R1:W-:Y:S04]  /*15770*/  STL.128 [R1+0x32a0], R12 ;  /* 0x0032a00c01007387 */ /* 0x0003e80000100c00 */
[----:B------:R1:W-:Y:S04]  /*15780*/  STL.128 [R1+0x3290], R8 ;  /* 0x0032900801007387 */ /* 0x0003e80000100c00 */
[----:B------:R1:W-:Y:S04]  /*15790*/  STL.128 [R1+0x3280], R4 ;  /* 0x0032800401007387 */ /* 0x0003e80000100c00 */
[----:B0-----:R-:W2:Y:S04]  /*157a0*/  LDL.LU.128 R24, [R1+0x32d0] ;  /* 0x0032d00001187983 */ /* 0x001ea80000300c00 */
[----:B------:R-:W2:Y:S04]  /*157b0*/  LDL.LU.128 R20, [R1+0x32c0] ;  /* 0x0032c00001147983 */ /* 0x000ea80000300c00 */
[----:B-1----:R-:W2:Y:S04]  /*157c0*/  LDL.LU.128 R16, [R1+0x32b0] ;  /* 0x0032b00001107983 */ /* 0x002ea80000300c00 */
[----:B------:R-:W2:Y:S04]  /*157d0*/  LDL.LU.128 R12, [R1+0x32a0] ;  /* 0x0032a000010c7983 */ /* 0x000ea80000300c00 */
[----:B------:R-:W2:Y:S04]  /*157e0*/  LDL.LU.128 R8, [R1+0x3290] ;  /* 0x0032900001087983 */ /* 0x000ea80000300c00 */
[----:B------:R-:W2:Y:S01]  /*157f0*/  LDL.LU.128 R4, [R1+0x3280] ;  /* 0x0032800001047983 */ /* 0x000ea20000300c00 */
[----:B------:R-:W-:-:S03]  /*15800*/  IMAD.MOV.U32 R118, RZ, RZ, R123 ;  /* 0x000000ffff767224 */ /* 0x000fc600078e007b */
[----:B------:R0:W-:Y:S04]  /*15810*/  STL.128 [R1+0x290], R124 ;  /* 0x0002907c01007387 */ /* 0x0001e80000100c00 */
[----:B------:R1:W-:Y:S04]  /*15820*/  STL.128 [R1+0x3b0], R120 ;  /* 0x0003b07801007387 */ /* 0x0003e80000100c00 */
[----:B------:R1:W-:Y:S04]  /*15830*/  STL [R1+0x3278], R118 ;  /* 0x0032787601007387 */ /* 0x0003e80000100800 */
[----:B0-----:R-:W2:Y:S04]  /*15840*/  LDL.128 R124, [R1+0x5d0] ;  /* 0x0005d000017c7983 */ /* 0x001ea80000100c00 */
[----:B-1----:R-:W2:Y:S04]  /*15850*/  LDL.LU R121, [R1+0x5d8] ;  /* 0x0005d80001797983 */ /* 0x002ea80000300800 */
[----:B------:R-:W2:Y:S04]  /*15860*/  LDL.LU R120, [R1+0x5d4] ;  /* 0x0005d40001787983 */ /* 0x000ea80000300800 */
[----:B------:R-:W2:Y:S04]  /*15870*/  LDL.LU R119, [R1+0x5d0] ;  /* 0x0005d00001777983 */ /* 0x000ea80000300800 */
[----:B------:R-:W2:Y:S04]  /*15880*/  LDL.LU R118, [R1+0x3278] ;  /* 0x0032780001767983 */ /* 0x000ea80000300800 */
[----:B----4-:R0:W-:Y:S04]  /*15890*/  STL.64 [R1+0x3270], R116 ;  /* 0x0032707401007387 */ /* 0x0101e80000100a00 */
[----:B0-----:R-:W4:Y:S04]  /*158a0*/  LDL.LU.64 R116, [R1+0x3270] ;  /* 0x0032700001747983 */ /* 0x001f280000300a00 */
[----:B---3--:R0:W-:Y:S04]  /*158b0*/  STL.128 [R1+0x3260], R112 ;  /* 0x0032607001007387 */ /* 0x0081e80000100c00 */
[----:B------:R1:W-:Y:S04]  /*158c0*/  STL.128 [R1+0x3250], R108 ;  /* 0x0032506c01007387 */ /* 0x0003e80000100c00 */
[----:B0-----:R-:W3:Y:S04]  /*158d0*/  LDL.LU.128 R112, [R1+0x3260] ;  /* 0x0032600001707983 */ /* 0x001ee80000300c00 */
[----:B------:R0:W-:Y:S04]  /*158e0*/  STL.128 [R1+0x3240], R104 ;  /* 0x0032406801007387 */ /* 0x0001e80000100c00 */
[----:B-1----:R-:W3:Y:S04]  /*158f0*/  LDL.LU.128 R108, [R1+0x3250] ;  /* 0x00325000016c7983 */ /* 0x002ee80000300c00 */
[----:B------:R1:W-:Y:S04]  /*15900*/  STL.128 [R1+0x3230], R100 ;  /* 0x0032306401007387 */ /* 0x0003e80000100c00 */
[----:B------:R1:W-:Y:S04]  /*15910*/  STL.128 [R1+0x3220], R96 ;  /* 0x0032206001007387 */ /* 0x0003e80000100c00 */
[----:B0-----:R-:W3:Y:S04]  /*15920*/  LDL.LU.128 R104, [R1+0x3240] ;  /* 0x0032400001687983 */ /* 0x001ee80000300c00 */
[----:B------:R0:W-:Y:S04]  /*15930*/  STL.128 [R1+0x3210], R92 ;  /* 0x0032105c01007387 */ /* 0x0001e80000100c00 */
[----:B-1----:R-:W3:Y:S04]  /*15940*/  LDL.LU.128 R100, [R1+0x3230] ;  /* 0x0032300001647983 */ /* 0x002ee80000300c00 */
[----:B------:R-:W3:Y:S04]  /*15950*/  LDL.LU.128 R96, [R1+0x3220] ;  /* 0x0032200001607983 */ /* 0x000ee80000300c00 */
        /* <DEDUP_REMOVED lines=23> */
[----:B--2---:R2:W-:Y:S04]  /*15ad0*/  STL.128 [R1+0x3140], R40 ;  /* 0x0031402801007387 */ /* 0x0045e80000100c00 */
        /* <DEDUP_REMOVED lines=9> */
[----:B-1----:R-:W2:Y:S04]  /*15b70*/  LDL.LU.128 R28, [R1+0x3110] ;  /* 0x00311000011c7983 */ /* 0x002ea80000300c00 */
[----:B------:R1:W-:Y:S04]  /*15b80*/  STL.128 [R1+0x30f0], R20 ;  /* 0x0030f01401007387 */ /* 0x0003e80000100c00 */
[----:B------:R1:W-:Y:S04]  /*15b90*/  STL.128 [R1+0x30e0], R16 ;  /* 0x0030e01001007387 */ /* 0x0003e80000100c00 */
[----:B------:R1:W-:Y:S04]  /*15ba0*/  STL.128 [R1+0x30d0], R12 ;  /* 0x0030d00c01007387 */ /* 0x0003e80000100c00 */
[----:B------:R1:W-:Y:S04]  /*15bb0*/  STL.128 [R1+0x30c0], R8 ;  /* 0x0030c00801007387 */ /* 0x0003e80000100c00 */
[----:B------:R1:W-:Y:S04]  /*15bc0*/  STL.128 [R1+0x30b0], R4 ;  /* 0x0030b00401007387 */ /* 0x0003e80000100c00 */
[----:B0-----:R-:W2:Y:S04]  /*15bd0*/  LDL.LU.128 R24, [R1+0x3100] ;  /* 0x0031000001187983 */ /* 0x001ea80000300c00 */
[----:B-1----:R-:W2:Y:S04]  /*15be0*/  LDL.LU.128 R20, [R1+0x30f0] ;  /* 0x0030f00001147983 */ /* 0x002ea80000300c00 */
[----:B------:R-:W2:Y:S04]  /*15bf0*/  LDL.LU.128 R16, [R1+0x30e0] ;  /* 0x0030e00001107983 */ /* 0x000ea80000300c00 */
[----:B------:R-:W2:Y:S04]  /*15c00*/  LDL.LU.128 R12, [R1+0x30d0] ;  /* 0x0030d000010c7983 */ /* 0x000ea80000300c00 */
[----:B------:R-:W2:Y:S04]  /*15c10*/  LDL.LU.128 R8, [R1+0x30c0] ;  /* 0x0030c00001087983 */ /* 0x000ea80000300c00 */
[----:B------:R-:W2:Y:S01]  /*15c20*/  LDL.LU.128 R4, [R1+0x30b0] ;  /* 0x0030b00001047983 */ /* 0x000ea20000300c00 */
[----:B------:R-:W-:-:S03]  /*15c30*/  IMAD.MOV.U32 R122, RZ, RZ, R127 ;  /* 0x000000ffff7a7224 */ /* 0x000fc600078e007f */
[----:B------:R0:W-:Y:S01]  /*15c40*/  STL.128 [R1+0x3c0], R124 ;  /* 0x0003c07c01007387 */ /* 0x0001e20000100c00 */
[----:B------:R-:W-:Y:S02]  /*15c50*/  IMAD.MOV.U32 R123, RZ, RZ, R118 ;  /* 0x000000ffff7b7224 */ /* 0x000fe400078e0076 */
[----:B0-----:R-:W-:Y:S02]  /*15c60*/  IMAD.MOV.U32 R127, RZ, RZ, R122 ;  /* 0x000000ffff7f7224 */ /* 0x001fe400078e007a */
[----:B------:R-:W-:Y:S02]  /*15c70*/  IMAD.MOV.U32 R126, RZ, RZ, R121 ;  /* 0x000000ffff7e7224 */ /* 0x000fe400078e0079 */
[----:B------:R-:W-:Y:S02]  /*15c80*/  IMAD.MOV.U32 R125, RZ, RZ, R120 ;  /* 0x000000ffff7d7224 */ /* 0x000fe400078e0078 */
[----:B------:R-:W-:Y:S01]  /*15c90*/  IMAD.MOV.U32 R124, RZ, RZ, R119 ;  /* 0x000000ffff7c7224 */ /* 0x000fe200078e0077 */
[----:B------:R0:W-:Y:S04]  /*15ca0*/  STL.128 [R1+0x2a0], R128 ;  /* 0x0002a08001007387 */ /* 0x0001e80000100c00 */
[----:B------:R1:W-:Y:S04]  /*15cb0*/  STL.128 [R1+0x2b0], R132 ;  /* 0x0002b08401007387 */ /* 0x0003e80000100c00 */
[----:B------:R1:W-:Y:S01]  /*15cc0*/  STL.128 [R1+0x2c0], R136 ;  /* 0x0002c08801007387 */ /* 0x0003e20000100c00 */
[----:B----4-:R-:W-:-:S02]  /*15cd0*/  IMAD.MOV.U32 R122, RZ, RZ, R117 ;  /* 0x000000ffff7a7224 */ /* 0x010fc400078e0075 */
[----:B------:R-:W-:Y:S01]  /*15ce0*/  IMAD.MOV.U32 R121, RZ, RZ, R116 ;  /* 0x000000ffff797224 */ /* 0x000fe200078e0074 */
[----:B------:R4:W-:Y:S01]  /*15cf0*/  STL.128 [R1+0x2d0], R140 ;  /* 0x0002d08c01007387 */ /* 0x0009e20000100c00 */
[----:B---3--:R-:W-:Y:S02]  /*15d00*/  IMAD.MOV.U32 R120, RZ, RZ, R115 ;  /* 0x000000ffff787224 */ /* 0x008fe400078e0073 */
        /* <DEDUP_REMOVED lines=81> */
[----:B------:R2:W-:Y:S01]  /*16220*/  STL.128 [R1+0x2e0], R144 ;  /* 0x0002e09001007387 */ /* 0x0005e20000100c00 */
[----:B------:R-:W-:-:S02]  /*16230*/  IMAD.MOV.U32 R38, RZ, RZ, R33 ;  /* 0x000000ffff267224 */ /* 0x000fc400078e0021 */
[----:B------:R-:W-:Y:S01]  /*16240*/  IMAD.MOV.U32 R37, RZ, RZ, R32 ;  /* 0x000000ffff257224 */ /* 0x000fe200078e0020 */
[----:B------:R3:W-:Y:S01]  /*16250*/  STL.128 [R1+0x2f0], R148 ;  /* 0x0002f09401007387 */ /* 0x0007e20000100c00 */
[----:B0-----:R-:W-:Y:S02]  /*16260*/  IMAD.MOV.U32 R128, RZ, RZ, R223 ;  /* 0x000000ffff807224 */ /* 0x001fe400078e00df */
[----:B------:R-:W-:Y:S02]  /*16270*/  IMAD.MOV.U32 R129, RZ, RZ, R222 ;  /* 0x000000ffff817224 */ /* 0x000fe400078e00de */
[----:B------:R-:W-:Y:S02]  /*16280*/  IMAD.MOV.U32 R36, RZ, RZ, R31 ;  /* 0x000000ffff247224 */ /* 0x000fe400078e001f */
[----:B------:R-:W-:Y:S02]  /*16290*/  IMAD.MOV.U32 R35, RZ, RZ, R30 ;  /* 0x000000ffff237224 */ /* 0x000fe400078e001e */
[----:B------:R-:W-:-:S02]  /*162a0*/  IMAD.MOV.U32 R34, RZ, RZ, R29 ;  /* 0x000000ffff227224 */ /* 0x000fc400078e001d */
[----:B------:R-:W-:Y:S02]  /*162b0*/  IMAD.MOV.U32 R33, RZ, RZ, R28 ;  /* 0x000000ffff217224 */ /* 0x000fe400078e001c */
[----:B------:R-:W-:Y:S02]  /*162c0*/  IMAD.MOV.U32 R130, RZ, RZ, R205 ;  /* 0x000000ffff827224 */ /* 0x000fe400078e00cd */
[----:B------:R-:W-:Y:S02]  /*162d0*/  IMAD.MOV.U32 R131, RZ, RZ, R204 ;  /* 0x000000ffff837224 */ /* 0x000fe400078e00cc */
[----:B-1----:R-:W-:Y:S02]  /*162e0*/  IMAD.MOV.U32 R132, RZ, RZ, R203 ;  /* 0x000000ffff847224 */ /* 0x002fe400078e00cb */
        /* <DEDUP_REMOVED lines=11> */
[----:B----4-:R-:W-:Y:S02]  /*163a0*/  IMAD.MOV.U32 R140, RZ, RZ, R22 ;  /* 0x000000ffff8c7224 */ /* 0x010fe400078e0016 */
[----:B------:R-:W-:Y:S02]  /*163b0*/  IMAD.MOV.U32 R141, RZ, RZ, R21 ;  /* 0x000000ffff8d7224 */ /* 0x000fe400078e0015 */
[----:B------:R-:W-:-:S02]  /*163c0*/  IMAD.MOV.U32 R142, RZ, RZ, R19 ;  /* 0x000000ffff8e7224 */ /* 0x000fc400078e0013 */
[----:B------:R-:W-:Y:S02]  /*163d0*/  IMAD.MOV.U32 R143, RZ, RZ, R18 ;  /* 0x000000ffff8f7224 */ /* 0x000fe400078e0012 */
[----:B------:R-:W-:Y:S02]  /*163e0*/  IMAD.MOV.U32 R28, RZ, RZ, R4 ;  /* 0x000000ffff1c7224 */ /* 0x000fe400078e0004 */
[----:B--2---:R-:W-:Y:S02]  /*163f0*/  IMAD.MOV.U32 R144, RZ, RZ, R15 ;  /* 0x000000ffff907224 */ /* 0x004fe400078e000f */
[----:B------:R-:W-:Y:S02]  /*16400*/  IMAD.MOV.U32 R145, RZ, RZ, R14 ;  /* 0x000000ffff917224 */ /* 0x000fe400078e000e */
[----:B------:R-:W-:Y:S02]  /*16410*/  IMAD.MOV.U32 R146, RZ, RZ, R12 ;  /* 0x000000ffff927224 */ /* 0x000fe400078e000c */
[----:B------:R-:W-:-:S02]  /*16420*/  IMAD.MOV.U32 R147, RZ, RZ, R11 ;  /* 0x000000ffff937224 */ /* 0x000fc400078e000b */
[----:B---3--:R-:W-:Y:S02]  /*16430*/  IMAD.MOV.U32 R148, RZ, RZ, R10 ;  /* 0x000000ffff947224 */ /* 0x008fe400078e000a */
[----:B------:R-:W-:Y:S02]  /*16440*/  IMAD.MOV.U32 R149, RZ, RZ, R9 ;  /* 0x000000ffff957224 */ /* 0x000fe400078e0009 */
[----:B------:R-:W-:Y:S02]  /*16450*/  IMAD.MOV.U32 R150, RZ, RZ, R8 ;  /* 0x000000ffff967224 */ /* 0x000fe400078e0008 */
[----:B------:R-:W-:Y:S02]  /*16460*/  IMAD.MOV.U32 R151, RZ, RZ, R7 ;  /* 0x000000ffff977224 */ /* 0x000fe400078e0007 */
[----:B------:R-:W-:Y:S02]  /*16470*/  IMAD.MOV.U32 R24, RZ, RZ, R20 ;  /* 0x000000ffff187224 */ /* 0x000fe400078e0014 */
[----:B------:R-:W-:-:S02]  /*16480*/  IMAD.MOV.U32 R25, RZ, RZ, R2 ;  /* 0x000000ffff197224 */ /* 0x000fc400078e0002 */
[----:B------:R-:W-:Y:S02]  /*16490*/  IMAD.MOV.U32 R26, RZ, RZ, R3 ;  /* 0x000000ffff1a7224 */ /* 0x000fe400078e0003 */
[----:B------:R-:W-:-:S06]  /*164a0*/  IMAD.MOV.U32 R27, RZ, RZ, R6 ;  /* 0x000000ffff1b7224 */ /* 0x000fcc00078e0006 */
[----:B------:R-:W-:-:S06]  /*164b0*/  WARPGROUP.ARRIVE ;  /* 0x00000000000079c5 */ /* 0x000fcc0000000000 */
[----:B------:R-:W-:Y:S03]  /*164c0*/  HGMMA.64x256x16.F32 R24, R152, gdesc[UR4].tnspB, R24, gsb0 ;  /* 0x43e0000498187df0 */ /* 0x000fe60008000818 */
[----:B------:R-:W-:Y:S02]  /*164d0*/  WARPGROUP.DEPBAR.LE gsb0, 0x0 ;  /* 0x00008000000079c5 */ /* 0x000fe40000010000 */
[----:B------:R0:W-:Y:S04]  /*164e0*/  STL.128 [R1+0x2ff0], R104 ;  /* 0x002ff06801007387 */ /* 0x0001e80000100c00 */
[----:B------:R1:W-:Y:S04]  /*164f0*/  STL.128 [R1+0x2fe0], R100 ;  /* 0x002fe06401007387 */ /* 0x0003e80000100c00 */
[----:B0-----:R-:W2:Y:S04]  /*16500*/  LDL.LU.128 R104, [R1+0x2ff0] ;  /* 0x002ff00001687983 */ /* 0x001ea80000300c00 */
[----:B-1----:R-:W3:Y:S04]  /*16510*/  LDL.LU.128 R100, [R1+0x2fe0] ;  /* 0x002fe00001647983 */ /* 0x002ee80000300c00 */
[----:B------:R0:W-:Y:S04]  /*16520*/  STL.128 [R1+0x3080], R140 ;  /* 0x0030808c01007387 */ /* 0x0001e80000100c00 */
[----:B------:R1:W-:Y:S04]  /*16530*/  STL.128 [R1+0x3070], R136 ;  /* 0x0030708801007387 */ /* 0x0003e80000100c00 */
[----:B------:R4:W-:Y:S01]  /*16540*/  STL.128 [R1+0x30a0], R148 ;  /* 0x0030a09401007387 */ /* 0x0009e20000100c00 */
[----:B0-----:R-:W-:-:S02]  /*16550*/  IMAD.MOV.U32 R140, RZ, RZ, R203 ;  /* 0x000000ffff8c7224 */ /* 0x001fc400078e00cb */
[----:B------:R-:W-:Y:S02]  /*16560*/  IMAD.MOV.U32 R141, RZ, RZ, R202 ;  /* 0x000000ffff8d7224 */ /* 0x000fe400078e00ca */
[----:B-1----:R-:W-:Y:S02]  /*16570*/  IMAD.MOV.U32 R136, RZ, RZ, R223 ;  /* 0x000000ffff887224 */ /* 0x002fe400078e00df */
[----:B------:R-:W-:Y:S02]  /*16580*/  IMAD.MOV.U32 R137, RZ, RZ, R222 ;  /* 0x000000ffff897224 */ /* 0x000fe400078e00de */
[----:B------:R-:W-:Y:S02]  /*16590*/  IMAD.MOV.U32 R138, RZ, RZ, R205 ;  /* 0x000000ffff8a7224 */ /* 0x000fe400078e00cd */
[----:B------:R-:W-:Y:S02]  /*165a0*/  IMAD.MOV.U32 R139, RZ, RZ, R204 ;  /* 0x000000ffff8b7224 */ /* 0x000fe400078e00cc */
[----:B------:R-:W-:-:S02]  /*165b0*/  IMAD.MOV.U32 R142, RZ, RZ, R201 ;  /* 0x000000ffff8e7224 */ /* 0x000fc400078e00c9 */
[----:B------:R-:W-:Y:S01]  /*165c0*/  IMAD.MOV.U32 R143, RZ, RZ, R200 ;  /* 0x000000ffff8f7224 */ /* 0x000fe200078e00c8 */
[----:B------:R0:W-:Y:S04]  /*165d0*/  STL.128 [R1+0x3d0], R136 ;  /* 0x0003d08801007387 */ /* 0x0001e80000100c00 */
[----:B------:R1:W-:Y:S01]  /*165e0*/  STL.128 [R1+0x3e0], R140 ;  /* 0x0003e08c01007387 */ /* 0x0003e20000100c00 */
[----:B----4-:R-:W-:Y:S02]  /*165f0*/  IMAD.MOV.U32 R148, RZ, RZ, R22 ;  /* 0x000000ffff947224 */ /* 0x010fe400078e0016 */
[----:B------:R-:W-:Y:S01]  /*16600*/  IMAD.MOV.U32 R149, RZ, RZ, R21 ;  /* 0x000000ffff957224 */ /* 0x000fe200078e0015 */
[----:B------:R4:W-:Y:S01]  /*16610*/  STL.128 [R1+0x3090], R144 ;  /* 0x0030909001007387 */ /* 0x0009e20000100c00 */
[----:B------:R-:W-:-:S02]  /*16620*/  IMAD.MOV.U32 R150, RZ, RZ, R19 ;  /* 0x000000ffff967224 */ /* 0x000fc400078e0013 */
[----:B------:R-:W-:Y:S01]  /*16630*/  IMAD.MOV.U32 R151, RZ, RZ, R18 ;  /* 0x000000ffff977224 */ /* 0x000fe200078e0012 */
[----:B0-----:R-:W3:Y:S04]  /*16640*/  LDL.LU.128 R136, [R1+0x3070] ;  /* 0x0030700001887983 */ /* 0x001ee80000300c00 */
[----:B-1----:R-:W3:Y:S01]  /*16650*/  LDL.LU.128 R140, [R1+0x3080] ;  /* 0x00308000018c7983 */ /* 0x002ee20000300c00 */
[----:B----4-:R-:W-:Y:S02]  /*16660*/  IMAD.MOV.U32 R144, RZ, RZ, R199 ;  /* 0x000000ffff907224 */ /* 0x010fe400078e00c7 */
[----:B------:R-:W-:Y:S02]  /*16670*/  IMAD.MOV.U32 R145, RZ, RZ, R198 ;  /* 0x000000ffff917224 */ /* 0x000fe400078e00c6 */
[----:B------:R-:W-:-:S02]  /*16680*/  IMAD.MOV.U32 R146, RZ, RZ, R196 ;  /* 0x000000ffff927224 */ /* 0x000fc400078e00c4 */
[----:B------:R-:W-:Y:S01]  /*16690*/  IMAD.MOV.U32 R147, RZ, RZ, R23 ;  /* 0x000000ffff937224 */ /* 0x000fe200078e0017 */
[----:B------:R0:W-:Y:S04]  /*166a0*/  STL.128 [R1+0x3060], R132 ;  /* 0x0030608401007387 */ /* 0x0001e80000100c00 */
[----:B------:R1:W-:Y:S04]  /*166b0*/  STL.128 [R1+0x2fd0], R96 ;  /* 0x002fd06001007387 */ /* 0x0003e80000100c00 */
[----:B------:R4:W-:Y:S04]  /*166c0*/  STL.128 [R1+0x2fc0], R92 ;  /* 0x002fc05c01007387 */ /* 0x0009e80000100c00 */
[----:B------:R4:W-:Y:S04]  /*166d0*/  STL.128 [R1+0x2f90], R80 ;  /* 0x002f905001007387 */ /* 0x0009e80000100c00 */
[----:B------:R4:W-:Y:S04]  /*166e0*/  STL.128 [R1+0x2f80], R76 ;  /* 0x002f804c01007387 */ /* 0x0009e80000100c00 */
[----:B------:R4:W-:Y:S04]  /*166f0*/  STL.128 [R1+0x3000], R108 ;  /* 0x0030006c01007387 */ /* 0x0009e80000100c00 */
[----:B0-----:R-:W3:Y:S04]  /*16700*/  LDL.LU.128 R132, [R1+0x3060] ;  /* 0x0030600001847983 */ /* 0x001ee80000300c00 */
[----:B-1----:R-:W3:Y:S04]  /*16710*/  LDL.LU.128 R96, [R1+0x2fd0] ;  /* 0x002fd00001607983 */ /* 0x002ee80000300c00 */
[----:B----4-:R-:W4:Y:S04]  /*16720*/  LDL.LU.128 R92, [R1+0x2fc0] ;  /* 0x002fc000015c7983 */ /* 0x010f280000300c00 */
[----:B------:R-:W4:Y:S04]  /*16730*/  LDL.LU.128 R80, [R1+0x2f90] ;  /* 0x002f900001507983 */ /* 0x000f280000300c00 */
[----:B------:R-:W4:Y:S04]  /*16740*/  LDL.LU.128 R76, [R1+0x2f80] ;  /* 0x002f8000014c7983 */ /* 0x000f280000300c00 */
[----:B------:R0:W-:Y:S04]  /*16750*/  STL.128 [R1+0x2e30], R184 ;  /* 0x002e30b801007387 */ /* 0x0001e80000100c00 */
[----:B------:R-:W-:Y:S04]  /*16760*/  STL.128 [R1+0x2e20], R180 ;  /* 0x002e20b401007387 */ /* 0x000fe80000100c00 */
[----:B------:R-:W4:Y:S04]  /*16770*/  LDL.LU.128 R108, [R1+0x3000] ;  /* 0x00300000016c7983 */ /* 0x000f280000300c00 */
[----:B------:R-:W-:Y:S04]  /*16780*/  STL.128 [R1+0x3f0], R144 ;  /* 0x0003f09001007387 */ /* 0x000fe80000100c00 */
[----:B0-----:R-:W4:Y:S04]  /*16790*/  LDL.LU.128 R184, [R1+0x2e30] ;  /* 0x002e300001b87983 */ /* 0x001f280000300c00 */
[----:B------:R0:W-:Y:S04]  /*167a0*/  STL.128 [R1+0x400], R148 ;  /* 0x0004009401007387 */ /* 0x0001e80000100c00 */
[----:B------:R1:W-:Y:S04]  /*167b0*/  STL.128 [R1+0x2fb0], R88 ;  /* 0x002fb05801007387 */ /* 0x0003e80000100c00 */
[----:B------:R1:W-:Y:S04]  /*167c0*/  STL.128 [R1+0x2fa0], R84 ;  /* 0x002fa05401007387 */ /* 0x0003e80000100c00 */
[----:B------:R1:W-:Y:S04]  /*167d0*/  STL.128 [R1+0x2f70], R72 ;  /* 0x002f704801007387 */ /* 0x0003e80000100c00 */
[----:B------:R1:W-:Y:S04]  /*167e0*/  STL.128 [R1+0x2f60], R68 ;  /* 0x002f604401007387 */ /* 0x0003e80000100c00 */
[----:B0-----:R-:W4:Y:S04]  /*167f0*/  LDL.LU.128 R148, [R1+0x30a0] ;  /* 0x0030a00001947983 */ /* 0x001f280000300c00 */
[----:B------:R-:W4:Y:S04]  /*16800*/  LDL.LU.128 R144, [R1+0x3090] ;  /* 0x0030900001907983 */ /* 0x000f280000300c00 */
[----:B-1----:R-:W4:Y:S04]  /*16810*/  LDL.LU.128 R88, [R1+0x2fb0] ;  /* 0x002fb00001587983 */ /* 0x002f280000300c00 */
[----:B------:R-:W4:Y:S04]  /*16820*/  LDL.LU.128 R84, [R1+0x2fa0] ;  /* 0x002fa00001547983 */ /* 0x000f280000300c00 */
[----:B------:R-:W4:Y:S04]  /*16830*/  LDL.LU.128 R72, [R1+0x2f70] ;  /* 0x002f700001487983 */ /* 0x000f280000300c00 */
[----:B------:R-:W4:Y:S04]  /*16840*/  LDL.LU.128 R68, [R1+0x2f60] ;  /* 0x002f600001447983 */ /* 0x000f280000300c00 */
[----:B------:R0:W-:Y:S04]  /*16850*/  STL.128 [R1+0x2e10], R176 ;  /* 0x002e10b001007387 */ /* 0x0001e80000100c00 */
[----:B--2---:R-:W-:Y:S04]  /*16860*/  STL [R1+0x58c], R107 ;  /* 0x00058c6b01007387 */ /* 0x004fe80000100800 */
[----:B------:R-:W-:Y:S04]  /*16870*/  STL [R1+0x588], R106 ;  /* 0x0005886a01007387 */ /* 0x000fe80000100800 */
[----:B------:R-:W-:Y:S04]  /*16880*/  STL [R1+0x584], R105 ;  /* 0x0005846901007387 */ /* 0x000fe80000100800 */
[----:B------:R-:W-:Y:S04]  /*16890*/  STL [R1+0x580], R104 ;  /* 0x0005806801007387 */ /* 0x000fe80000100800 */
[----:B------:R-:W2:Y:S04]  /*168a0*/  LDL.128 R180, [R1+0x580] ;  /* 0x0005800001b47983 */ /* 0x000ea80000100c00 */
[----:B---3--:R-:W-:Y:S04]  /*168b0*/  STL [R1+0x57c], R103 ;  /* 0x00057c6701007387 */ /* 0x008fe80000100800 */
[----:B------:R-:W-:Y:S04]  /*168c0*/  STL [R1+0x578], R102 ;  /* 0x0005786601007387 */ /* 0x000fe80000100800 */
[----:B------:R1:W-:Y:S04]  /*168d0*/  STL [R1+0x574], R101 ;  /* 0x0005746501007387 */ /* 0x0003e80000100800 */
[----:B------:R3:W-:Y:S04]  /*168e0*/  STL [R1+0x570], R100 ;  /* 0x0005706401007387 */ /* 0x0007e80000100800 */
[----:B0-----:R-:W2:Y:S04]  /*168f0*/  LDL.LU.128 R176, [R1+0x570] ;  /* 0x0005700001b07983 */ /* 0x001ea80000300c00 */
[----:B-1----:R-:W2:Y:S04]  /*16900*/  LDL.LU R101, [R1+0x588] ;  /* 0x0005880001657983 */ /* 0x002ea80000300800 */
[----:B---3--:R-:W3:Y:S01]  /*16910*/  LDL.LU R100, [R1+0x584] ;  /* 0x0005840001647983 */ /* 0x008ee20000300800 */
        /* <DEDUP_REMOVED lines=15> */
[----:B------:R-:W1:Y:S01]  /*16a10*/  MUFU.EX2 R198, R198 ;  /* 0x000000c600c67308 */ /* 0x000e620000000800 */
[----:B------:R0:W-:Y:S01]  /*16a20*/  STL.128 [R1+0x310], R156 ;  /* 0x0003109c01007387 */ /* 0x0001e20000100c00 */
[----:B------:R-:W-:-:S02]  /*16a30*/  IMAD.MOV.U32 R152, RZ, RZ, R15 ;  /* 0x000000ffff987224 */ /* 0x000fc400078e000f */
[----:B------:R-:W-:Y:S02]  /*16a40*/  IMAD.MOV.U32 R153, RZ, RZ, R14 ;  /* 0x000000ffff997224 */ /* 0x000fe400078e000e */
[----:B------:R-:W-:Y:S02]  /*16a50*/  IMAD.MOV.U32 R154, RZ, RZ, R12 ;  /* 0x000000ffff9a7224 */ /* 0x000fe400078e000c */
[----:B------:R-:W-:Y:S01]  /*16a60*/  IMAD.MOV.U32 R155, RZ, RZ, R11 ;  /* 0x000000ffff9b7224 */ /* 0x000fe200078e000b */
[----:B------:R-:W-:Y:S01]  /*16a70*/  STL.128 [R1+0x3050], R128 ;  /* 0x0030508001007387 */ /* 0x000fe20000100c00 */
[----:B0-----:R-:W-:Y:S02]  /*16a80*/  IMAD.MOV.U32 R156, RZ, RZ, R10 ;  /* 0x000000ffff9c7224 */ /* 0x001fe400078e000a */
[----:B------:R-:W-:Y:S02]  /*16a90*/  IMAD.MOV.U32 R157, RZ, RZ, R9 ;  /* 0x000000ffff9d7224 */ /* 0x000fe400078e0009 */
[----:B------:R-:W-:-:S02]  /*16aa0*/  IMAD.MOV.U32 R158, RZ, RZ, R8 ;  /* 0x000000ffff9e7224 */ /* 0x000fc400078e0008 */
[----:B------:R-:W-:Y:S01]  /*16ab0*/  IMAD.MOV.U32 R159, RZ, RZ, R7 ;  /* 0x000000ffff9f7224 */ /* 0x000fe200078e0007 */
[----:B------:R0:W-:Y:S04]  /*16ac0*/  STL.128 [R1+0x410], R152 ;  /* 0x0004109801007387 */ /* 0x0001e80000100c00 */
[----:B------:R1:W-:Y:S04]  /*16ad0*/  STL.128 [R1+0x420], R156 ;  /* 0x0004209c01007387 */ /* 0x0003e80000100c00 */
[----:B------:R4:W-:Y:S04]  /*16ae0*/  STL.128 [R1+0x3040], R124 ;  /* 0x0030407c01007387 */ /* 0x0009e80000100c00 */
[----:B------:R4:W-:Y:S01]  /*16af0*/  STL.128 [R1+0x3030], R120 ;  /* 0x0030307801007387 */ /* 0x0009e20000100c00 */
[----:B0-----:R-:W-:-:S03]  /*16b00*/  F2FP.F16.F32.PACK_AB R152, R204, R205 ;  /* 0x000000cdcc98723e */ /* 0x001fc600000000ff */
[----:B------:R0:W-:Y:S01]  /*16b10*/  STL.128 [R1+0x3020], R116 ;  /* 0x0030207401007387 */ /* 0x0001e20000100c00 */
[----:B-1----:R-:W-:Y:S02]  /*16b20*/  F2FP.F16.F32.PACK_AB R153, R200, R201 ;  /* 0x000000c9c899723e */ /* 0x002fe400000000ff */
[----:B------:R-:W-:Y:S01]  /*16b30*/  F2FP.F16.F32.PACK_AB R154, R202, R203 ;  /* 0x000000cbca9a723e */ /* 0x000fe200000000ff */
[----:B------:R-:W-:Y:S01]  /*16b40*/  IMAD.MOV.U32 R158, RZ, RZ, R142 ;  /* 0x000000ffff9e7224 */ /* 0x000fe200078e008e */
[----:B------:R-:W-:Y:S01]  /*16b50*/  F2FP.F16.F32.PACK_AB R155, R198, R199 ;  /* 0x000000c7c69b723e */ /* 0x000fe200000000ff */
[----:B------:R-:W-:Y:S01]  /*16b60*/  IMAD.MOV.U32 R157, RZ, RZ, R141 ;  /* 0x000000ffff9d7224 */ /* 0x000fe200078e008d */
[----:B------:R1:W-:Y:S01]  /*16b70*/  STL.128 [R1+0x3010], R112 ;  /* 0x0030107001007387 */ /* 0x0003e20000100c00 */
[----:B------:R-:W-:Y:S02]  /*16b80*/  IMAD.MOV.U32 R156, RZ, RZ, R140 ;  /* 0x000000ffff9c7224 */ /* 0x000fe400078e008c */
[----:B------:R-:W-:Y:S01]  /*16b90*/  IMAD.MOV.U32 R159, RZ, RZ, R139 ;  /* 0x000000ffff9f7224 */ /* 0x000fe200078e008b */
[----:B------:R1:W-:Y:S01]  /*16ba0*/  STL.128 [R1+0x2f50], R64 ;  /* 0x002f504001007387 */ /* 0x0003e20000100c00 */
[----:B------:R-:W-:-:S03]  /*16bb0*/  VIADD R4, R16, 0x100 ;  /* 0x0000010010047836 */ /* 0x000fc60000000000 */
[----:B------:R1:W-:Y:S01]  /*16bc0*/  STL.128 [R1+0x2f40], R60 ;  /* 0x002f403c01007387 */ /* 0x0003e20000100c00 */
[----:B------:R-:W-:-:S03]  /*16bd0*/  IMAD.MOV.U32 R192, RZ, RZ, R138 ;  /* 0x000000ffffc07224 */ /* 0x000fc600078e008a */
        /* <DEDUP_REMOVED lines=10> */
[----:B------:R-:W3:Y:S01]  /*16c80*/  LDL.LU.128 R128, [R1+0x3050] ;  /* 0x0030500001807983 */ /* 0x000ee20000300c00 */
[----:B------:R-:W-:-:S03]  /*16c90*/  IMAD.MOV.U32 R223, RZ, RZ, R132 ;  /* 0x000000ffffdf7224 */ /* 0x000fc600078e0084 */
[----:B----4-:R-:W4:Y:S04]  /*16ca0*/  LDL.LU.128 R124, [R1+0x3040] ;  /* 0x00304000017c7983 */ /* 0x010f280000300c00 */
[----:B------:R-:W4:Y:S04]  /*16cb0*/  LDL.LU.128 R120, [R1+0x3030] ;  /* 0x0030300001787983 */ /* 0x000f280000300c00 */
[----:B0-----:R-:W4:Y:S01]  /*16cc0*/  LDL.LU.128 R116, [R1+0x3020] ;  /* 0x0030200001747983 */ /* 0x001f220000300c00 */
[----:B------:R-:W-:-:S03]  /*16cd0*/  IMAD.MOV.U32 R107, RZ, RZ, R31 ;  /* 0x000000ffff6b7224 */ /* 0x000fc600078e001f */
[----:B------:R0:W-:Y:S01]  /*16ce0*/  STL.128 [R1+0x2ee0], R36 ;  /* 0x002ee02401007387 */ /* 0x0001e20000100c00 */
[----:B------:R-:W-:-:S03]  /*16cf0*/  IMAD.MOV.U32 R106, RZ, RZ, R30 ;  /* 0x000000ffff6a7224 */ /* 0x000fc600078e001e */
[----:B-1----:R-:W4:Y:S01]  /*16d00*/  LDL.LU.128 R112, [R1+0x3010] ;  /* 0x0030100001707983 */ /* 0x002f220000300c00 */
[----:B------:R-:W-:-:S03]  /*16d10*/  IMAD.MOV.U32 R105, RZ, RZ, R29 ;  /* 0x000000ffff697224 */ /* 0x000fc600078e001d */
[----:B------:R-:W4:Y:S01]  /*16d20*/  LDL.LU.128 R64, [R1+0x2f50] ;  /* 0x002f500001407983 */ /* 0x000f220000300c00 */
[----:B------:R-:W-:-:S03]  /*16d30*/  IMAD.MOV.U32 R104, RZ, RZ, R28 ;  /* 0x000000ffff687224 */ /* 0x000fc600078e001c */
[----:B------:R-:W4:Y:S04]  /*16d40*/  LDL.LU.128 R60, [R1+0x2f40] ;  /* 0x002f4000013c7983 */ /* 0x000f280000300c00 */
[----:B------:R-:W4:Y:S04]  /*16d50*/  LDL.LU.128 R56, [R1+0x2f30] ;  /* 0x002f300001387983 */ /* 0x000f280000300c00 */
[----:B------:R-:W4:Y:S04]  /*16d60*/  LDL.LU.128 R52, [R1+0x2f20] ;  /* 0x002f200001347983 */ /* 0x000f280000300c00 */
[----:B------:R-:W4:Y:S04]  /*16d70*/  LDL.LU.128 R48, [R1+0x2f10] ;  /* 0x002f100001307983 */ /* 0x000f280000300c00 */
[----:B------:R-:W4:Y:S04]  /*16d80*/  LDL.LU.128 R44, [R1+0x2f00] ;  /* 0x002f0000012c7983 */ /* 0x000f280000300c00 */
[----:B------:R-:W4:Y:S04]  /*16d90*/  LDL.LU.128 R40, [R1+0x2ef0] ;  /* 0x002ef00001287983 */ /* 0x000f280000300c00 */
[----:B0-----:R-:W4:Y:S04]  /*16da0*/  LDL.LU.128 R36, [R1+0x2ee0] ;  /* 0x002ee00001247983 */ /* 0x001f280000300c00 */
[----:B------:R0:W-:Y:S04]  /*16db0*/  STL.128 [R1+0x2e00], R172 ;  /* 0x002e00ac01007387 */ /* 0x0001e80000100c00 */
[----:B------:R1:W-:Y:S04]  /*16dc0*/  STL.128 [R1+0x2df0], R168 ;  /* 0x002df0a801007387 */ /* 0x0003e80000100c00 */
[----:B------:R1:W-:Y:S04]  /*16dd0*/  STL.128 [R1+0x2de0], R156 ;  /* 0x002de09c01007387 */ /* 0x0003e80000100c00 */
[----:B------:R1:W-:Y:S01]  /*16de0*/  STL.128 [R1+0x2dd0], R152 ;  /* 0x002dd09801007387 */ /* 0x0003e20000100c00 */
[----:B------:R-:W-:-:S02]  /*16df0*/  IMAD.MOV.U32 R7, RZ, RZ, R151 ;  /* 0x000000ffff077224 */ /* 0x000fc400078e0097 */
[----:B0-----:R-:W-:Y:S01]  /*16e00*/  IMAD.MOV.U32 R175, RZ, RZ, R99 ;  /* 0x000000ffffaf7224 */ /* 0x001fe200078e0063 */
[----:B------:R0:W-:Y:S01]  /*16e10*/  STL.128 [R1+0x2ed0], R32 ;  /* 0x002ed02001007387 */ /* 0x0001e20000100c00 */
[----:B------:R-:W-:Y:S02]  /*16e20*/  IMAD.MOV.U32 R174, RZ, RZ, R98 ;  /* 0x000000ffffae7224 */ /* 0x000fe400078e0062 */
[----:B------:R-:W-:Y:S01]  /*16e30*/  IMAD.MOV.U32 R173, RZ, RZ, R97 ;  /* 0x000000ffffad7224 */ /* 0x000fe200078e0061 */
[----:B------:R-:W-:Y:S01]  /*16e40*/  STL [R1+0x59c], R111 ;  /* 0x00059c6f01007387 */ /* 0x000fe20000100800 */
[----:B------:R-:W-:Y:S02]  /*16e50*/  IMAD.MOV.U32 R172, RZ, RZ, R96 ;  /* 0x000000ffffac7224 */ /* 0x000fe400078e0060 */
[----:B-1----:R-:W-:Y:S01]  /*16e60*/  IMAD.MOV.U32 R171, RZ, RZ, R95 ;  /* 0x000000ffffab7224 */ /* 0x002fe200078e005f */
        /* <DEDUP_REMOVED lines=12> */
[----:B0-----:R-:W4:Y:S01]  /*16f30*/  LDL.LU.128 R32, [R1+0x2ed0] ;  /* 0x002ed00001207983 */ /* 0x001f220000300c00 */
[----:B------:R-:W-:Y:S02]  /*16f40*/  IMAD.MOV.U32 R154, RZ, RZ, R78 ;  /* 0x000000ffff9a7224 */ /* 0x000fe400078e004e */
[----:B------:R-:W-:Y:S02]  /*16f50*/  IMAD.MOV.U32 R153, RZ, RZ, R77 ;  /* 0x000000ffff997224 */ /* 0x000fe400078e004d */
[----:B------:R-:W-:Y:S02]  /*16f60*/  IMAD.MOV.U32 R152, RZ, RZ, R76 ;  /* 0x000000ffff987224 */ /* 0x000fe400078e004c */
[----:B------:R-:W-:Y:S02]  /*16f70*/  IMAD.MOV.U32 R9, RZ, RZ, R150 ;  /* 0x000000ffff097224 */ /* 0x000fe400078e0096 */
[----:B------:R-:W-:-:S02]  /*16f80*/  IMAD.MOV.U32 R10, RZ, RZ, R149 ;  /* 0x000000ffff0a7224 */ /* 0x000fc400078e0095 */
[----:B------:R-:W-:Y:S01]  /*16f90*/  IMAD.MOV.U32 R11, RZ, RZ, R148 ;  /* 0x000000ffff0b7224 */ /* 0x000fe200078e0094 */
[----:B-1----:R-:W4:Y:S01]  /*16fa0*/  LDL.128 R184, [R1+0x590] ;  /* 0x0005900001b87983 */ /* 0x002f220000100c00 */
[----:B------:R-:W-:Y:S01]  /*16fb0*/  IMAD.MOV.U32 R12, RZ, RZ, R147 ;  /* 0x000000ffff0c7224 */ /* 0x000fe200078e0093 */
[----:B------:R-:W-:Y:S01]  /*16fc0*/  R2UR UR6, R4 ;  /* 0x00000000040672ca */ /* 0x000fe200000e0000 */
[----:B------:R-:W-:Y:S01]  /*16fd0*/  IMAD.MOV.U32 R167, RZ, RZ, R91 ;  /* 0x000000ffffa77224 */ /* 0x000fe200078e005b */
[----:B------:R0:W-:Y:S01]  /*16fe0*/  STL.128 [R1+0x2ec0], R220 ;  /* 0x002ec0dc01007387 */ /* 0x0001e20000100c00 */
[----:B------:R-:W-:Y:S02]  /*16ff0*/  IMAD.MOV.U32 R166, RZ, RZ, R90 ;  /* 0x000000ffffa67224 */ /* 0x000fe400078e005a */
[----:B------:R-:W-:Y:S01]  /*17000*/  IMAD.MOV.U32 R165, RZ, RZ, R89 ;  /* 0x000000ffffa57224 */ /* 0x000fe200078e0059 */
[----:B------:R1:W-:Y:S01]  /*17010*/  STL.128 [R1+0x2eb0], R216 ;  /* 0x002eb0d801007387 */ /* 0x0003e20000100c00 */
[----:B------:R-:W-:-:S02]  /*17020*/  IMAD.MOV.U32 R164, RZ, RZ, R88 ;  /* 0x000000ffffa47224 */ /* 0x000fc400078e0058 */
[----:B------:R-:W-:Y:S01]  /*17030*/  IMAD.MOV.U32 R163, RZ, RZ, R87 ;  /* 0x000000ffffa37224 */ /* 0x000fe200078e0057 */
[----:B------:R1:W-:Y:S01]  /*17040*/  STL.128 [R1+0x2ea0], R212 ;  /* 0x002ea0d401007387 */ /* 0x0003e20000100c00 */
[----:B------:R-:W-:Y:S02]  /*17050*/  IMAD.MOV.U32 R151, RZ, RZ, R75 ;  /* 0x000000ffff977224 */ /* 0x000fe400078e004b */
[----:B------:R-:W-:Y:S02]  /*17060*/  IMAD.MOV.U32 R150, RZ, RZ, R74 ;  /* 0x000000ffff967224 */ /* 0x000fe400078e004a */
[----:B--2---:R-:W-:Y:S01]  /*17070*/  IMAD.MOV.U32 R102, RZ, RZ, R183 ;  /* 0x000000ffff667224 */ /* 0x004fe200078e00b7 */
        /* <DEDUP_REMOVED lines=18> */
[----:B------:R-:W-:Y:S01]  /*171a0*/  STL.128 [R1+0x300], R152 ;  /* 0x0003009801007387 */ /* 0x000fe20000100c00 */
[----:B------:R-:W-:Y:S02]  /*171b0*/  IMAD.MOV.U32 R90, RZ, RZ, R171 ;  /* 0x000000ffff5a7224 */ /* 0x000fe400078e00ab */
[----:B------:R-:W-:Y:S01]  /*171c0*/  IMAD.MOV.U32 R89, RZ, RZ, R170 ;  /* 0x000000ffff597224 */ /* 0x000fe200078e00aa */
[----:B------:R-:W-:Y:S01]  /*171d0*/  STL.128 [R1+0x310], R156 ;  /* 0x0003109c01007387 */ /* 0x000fe20000100c00 */
[----:B------:R-:W-:-:S02]  /*171e0*/  IMAD.MOV.U32 R88, RZ, RZ, R169 ;  /* 0x000000ffff587224 */ /* 0x000fc400078e00a9 */
[----:B------:R-:W-:Y:S01]  /*171f0*/  IMAD.MOV.U32 R87, RZ, RZ, R168 ;  /* 0x000000ffff577224 */ /* 0x000fe200078e00a8 */
[----:B------:R-:W-:Y:S01]  /*17200*/  STL.128 [R1+0x340], R168 ;  /* 0x000340a801007387 */ /* 0x000fe20000100c00 */
        /* <DEDUP_REMOVED lines=14> */
[----:B0-----:R-:W4:Y:S04]  /*172f0*/  LDL.LU.128 R220, [R1+0x2ec0] ;  /* 0x002ec00001dc7983 */ /* 0x001f280000300c00 */
[----:B-1----:R-:W4:Y:S04]  /*17300*/  LDL.LU.128 R216, [R1+0x2eb0] ;  /* 0x002eb00001d87983 */ /* 0x002f280000300c00 */
[----:B------:R-:W4:Y:S04]  /*17310*/  LDL.LU.128 R212, [R1+0x2ea0] ;  /* 0x002ea00001d47983 */ /* 0x000f280000300c00 */
[----:B--2---:R-:W2:Y:S04]  /*17320*/  LDL.LU.128 R208, [R1+0x2e90] ;  /* 0x002e900001d07983 */ /* 0x004ea80000300c00 */
        /* <DEDUP_REMOVED lines=11> */
[----:B------:R0:W-:Y:S04]  /*173e0*/  STL [R1+0x2cc8], R102 ;  /* 0x002cc86601007387 */ /* 0x0001e80000100800 */
[----:B---3--:R1:W-:Y:S04]  /*173f0*/  STL.64 [R1+0x2cc0], R100 ;  /* 0x002cc06401007387 */ /* 0x0083e80000100a00 */
[----:B------:R-:W3:Y:S04]  /*17400*/  LDL.LU R99, [R1+0x580] ;  /* 0x0005800001637983 */ /* 0x000ee80000300800 */
[----:B0-----:R-:W3:Y:S04]  /*17410*/  LDL.LU R102, [R1+0x2cc8] ;  /* 0x002cc80001667983 */ /* 0x001ee80000300800 */
[----:B-1----:R-:W3:Y:S04]  /*17420*/  LDL.LU.64 R100, [R1+0x2cc0] ;  /* 0x002cc00001647983 */ /* 0x002ee80000300a00 */
[----:B------:R-:W3:Y:S04]  /*17430*/  LDL.LU R105, [R1+0x598] ;  /* 0x0005980001697983 */ /* 0x000ee80000300800 */
[----:B------:R-:W3:Y:S04]  /*17440*/  LDL.LU R104, [R1+0x594] ;  /* 0x0005940001687983 */ /* 0x000ee80000300800 */
[----:B------:R-:W3:Y:S01]  /*17450*/  LDL.LU R103, [R1+0x590] ;  /* 0x0005900001677983 */ /* 0x000ee20000300800 */
        /* <DEDUP_REMOVED lines=14> */
[----:B------:R0:W-:Y:S04]  /*17540*/  STL [R1+0x5ec], R131 ;  /* 0x0005ec8301007387 */ /* 0x0001e80000100800 */
[----:B------:R1:W-:Y:S04]  /*17550*/  STL [R1+0x5e8], R130 ;  /* 0x0005e88201007387 */ /* 0x0003e80000100800 */
[----:B------:R1:W-:Y:S04]  /*17560*/  STL [R1+0x5e4], R129 ;  /* 0x0005e48101007387 */ /* 0x0003e80000100800 */
[----:B------:R1:W-:Y:S04]  /*17570*/  STL [R1+0x5e0], R128 ;  /* 0x0005e08001007387 */ /* 0x0003e80000100800 */
[----:B----4-:R4:W-:Y:S04]  /*17580*/  STL [R1+0x5dc], R127 ;  /* 0x0005dc7f01007387 */ /* 0x0109e80000100800 */
[----:B------:R4:W-:Y:S04]  /*17590*/  STL [R1+0x5d8], R126 ;  /* 0x0005d87e01007387 */ /* 0x0009e80000100800 */
[----:B------:R4:W-:Y:S01]  /*175a0*/  STL [R1+0x5d4], R125 ;  /* 0x0005d47d01007387 */ /* 0x0009e20000100800 */
[----:B------:R-:W-:-:S02]  /*175b0*/  IMAD.MOV.U32 R143, RZ, RZ, R67 ;  /* 0x000000ffff8f7224 */ /* 0x000fc400078e0043 */
[----:B------:R-:W-:Y:S01]  /*175c0*/  IMAD.MOV.U32 R142, RZ, RZ, R66 ;  /* 0x000000ffff8e7224 */ /* 0x000fe200078e0042 */
[----:B------:R4:W-:Y:S01]  /*175d0*/  STL [R1+0x5d0], R124 ;  /* 0x0005d07c01007387 */ /* 0x0009e20000100800 */
[----:B------:R-:W-:Y:S02]  /*175e0*/  IMAD.MOV.U32 R141, RZ, RZ, R65 ;  /* 0x000000ffff8d7224 */ /* 0x000fe400078e0041 */
[----:B------:R-:W-:Y:S01]  /*175f0*/  IMAD.MOV.U32 R140, RZ, RZ, R64 ;  /* 0x000000ffff8c7224 */ /* 0x000fe200078e0040 */
[----:B------:R4:W-:Y:S01]  /*17600*/  STL [R1+0x5cc], R123 ;  /* 0x0005cc7b01007387 */ /* 0x0009e20000100800 */
[----:B------:R-:W-:Y:S02]  /*17610*/  IMAD.MOV.U32 R139, RZ, RZ, R63 ;  /* 0x000000ffff8b7224 */ /* 0x000fe400078e003f */
[----:B------:R-:W-:Y:S01]  /*17620*/  IMAD.MOV.U32 R138, RZ, RZ, R62 ;  /* 0x000000ffff8a7224 */ /* 0x000fe200078e003e */
        /* <DEDUP_REMOVED lines=10> */
[----:B0-----:R-:W-:-:S02]  /*176d0*/  IMAD.MOV.U32 R131, RZ, RZ, R55 ;  /* 0x000000ffff837224 */ /* 0x001fc400078e0037 */
[----:B-1----:R-:W-:Y:S01]  /*176e0*/  IMAD.MOV.U32 R130, RZ, RZ, R54 ;  /* 0x000000ffff827224 */ /* 0x002fe200078e0036 */
[----:B------:R0:W-:Y:S01]  /*176f0*/  STL [R1+0x5b8], R118 ;  /* 0x0005b87601007387 */ /* 0x0001e20000100800 */
[----:B------:R-:W-:Y:S02]  /*17700*/  IMAD.MOV.U32 R129, RZ, RZ, R53 ;  /* 0x000000ffff817224 */ /* 0x000fe400078e0035 */
[----:B------:R-:W-:Y:S01]  /*17710*/  IMAD.MOV.U32 R128, RZ, RZ, R52 ;  /* 0x000000ffff807224 */ /* 0x000fe200078e0034 */
[----:B------:R1:W-:Y:S01]  /*17720*/  STL [R1+0x5b4], R117 ;  /* 0x0005b47501007387 */ /* 0x0003e20000100800 */
[----:B----4-:R-:W-:Y:S02]  /*17730*/  IMAD.MOV.U32 R127, RZ, RZ, R51 ;  /* 0x000000ffff7f7224 */ /* 0x010fe400078e0033 */
        /* <DEDUP_REMOVED lines=12> */
[----:B0-----:R-:W-:Y:S02]  /*17800*/  IMAD.MOV.U32 R118, RZ, RZ, R42 ;  /* 0x000000ffff767224 */ /* 0x001fe400078e002a */
[----:B-1----:R-:W-:Y:S01]  /*17810*/  IMAD.MOV.U32 R117, RZ, RZ, R41 ;  /* 0x000000ffff757224 */ /* 0x002fe200078e0029 */
[----:B------:R0:W-:Y:S01]  /*17820*/  STL [R1+0x5a0], R112 ;  /* 0x0005a07001007387 */ /* 0x0001e20000100800 */
[----:B----4-:R-:W-:Y:S02]  /*17830*/  IMAD.MOV.U32 R116, RZ, RZ, R40 ;  /* 0x000000ffff747224 */ /* 0x010fe400078e0028 */
[----:B------:R-:W-:Y:S02]  /*17840*/  IMAD.MOV.U32 R115, RZ, RZ, R39 ;  /* 0x000000ffff737224 */ /* 0x000fe400078e0027 */
[----:B------:R-:W-:Y:S02]  /*17850*/  IMAD.MOV.U32 R114, RZ, RZ, R38 ;  /* 0x000000ffff727224 */ /* 0x000fe400078e0026 */
[----:B------:R-:W-:-:S02]  /*17860*/  IMAD.MOV.U32 R113, RZ, RZ, R37 ;  /* 0x000000ffff717224 */ /* 0x000fc400078e0025 */
[----:B------:R-:W-:Y:S02]  /*17870*/  IMAD.MOV.U32 R38, RZ, RZ, R119 ;  /* 0x000000ffff267224 */ /* 0x000fe400078e0077 */
        /* <DEDUP_REMOVED lines=52> */
[----:B------:R-:W-:-:S03]  /*17bc0*/  IMAD.MOV.U32 R31, RZ, RZ, R112 ;  /* 0x000000ffff1f7224 */ /* 0x000fc600078e0070 */
[----:B------:R1:W-:Y:S04]  /*17bd0*/  STL.128 [R1+0x2db0], R216 ;  /* 0x002db0d801007387 */ /* 0x0003e80000100c00 */
[----:B------:R4:W-:Y:S04]  /*17be0*/  STL.128 [R1+0x2da0], R212 ;  /* 0x002da0d401007387 */ /* 0x0009e80000100c00 */
[----:B--2---:R2:W-:Y:S04]  /*17bf0*/  STL.128 [R1+0x2d90], R208 ;  /* 0x002d90d001007387 */ /* 0x0045e80000100c00 */
        /* <DEDUP_REMOVED lines=12> */
[----:B0-----:R-:W3:Y:S04]  /*17cc0*/  LDL.LU.128 R220, [R1+0x2dc0] ;  /* 0x002dc00001dc7983 */ /* 0x001ee80000300c00 */
[----:B-1----:R-:W3:Y:S04]  /*17cd0*/  LDL.LU.128 R216, [R1+0x2db0] ;  /* 0x002db00001d87983 */ /* 0x002ee80000300c00 */
[----:B----4-:R-:W4:Y:S04]  /*17ce0*/  LDL.LU.128 R212, [R1+0x2da0] ;  /* 0x002da00001d47983 */ /* 0x010f280000300c00 */
[----:B--2---:R-:W2:Y:S04]  /*17cf0*/  LDL.LU.128 R208, [R1+0x2d90] ;  /* 0x002d900001d07983 */ /* 0x004ea80000300c00 */
[----:B------:R-:W2:Y:S04]  /*17d00*/  LDL.LU.128 R204, [R1+0x2d80] ;  /* 0x002d800001cc7983 */ /* 0x000ea80000300c00 */
[----:B------:R-:W2:Y:S04]  /*17d10*/  LDL.LU.128 R200, [R1+0x2d70] ;  /* 0x002d700001c87983 */ /* 0x000ea80000300c00 */
[----:B------:R-:W4:Y:S04]  /*17d20*/  LDL.LU.128 R196, [R1+0x2d60] ;  /* 0x002d600001c47983 */ /* 0x000f280000300c00 */
[----:B------:R-:W2:Y:S04]  /*17d30*/  LDL.LU.128 R192, [R1+0x2d50] ;  /* 0x002d500001c07983 */ /* 0x000ea80000300c00 */
[----:B------:R-:W2:Y:S04]  /*17d40*/  LDL.LU.128 R188, [R1+0x2d40] ;  /* 0x002d400001bc7983 */ /* 0x000ea80000300c00 */
[----:B---3--:R-:W3:Y:S04]  /*17d50*/  LDL.LU.128 R184, [R1+0x2d30] ;  /* 0x002d300001b87983 */ /* 0x008ee80000300c00 */
[----:B------:R-:W3:Y:S04]  /*17d60*/  LDL.LU.128 R180, [R1+0x2d20] ;  /* 0x002d200001b47983 */ /* 0x000ee80000300c00 */
[----:B------:R-:W3:Y:S04]  /*17d70*/  LDL.LU.128 R176, [R1+0x2d10] ;  /* 0x002d100001b07983 */ /* 0x000ee80000300c00 */
[----:B------:R-:W3:Y:S04]  /*17d80*/  LDL.LU.128 R172, [R1+0x2d00] ;  /* 0x002d000001ac7983 */ /* 0x000ee80000300c00 */
[----:B------:R-:W3:Y:S04]  /*17d90*/  LDL.LU.128 R168, [R1+0x2cf0] ;  /* 0x002cf00001a87983 */ /* 0x000ee80000300c00 */
[----:B------:R-:W3:Y:S04]  /*17da0*/  LDL.LU.128 R156, [R1+0x2ce0] ;  /* 0x002ce000019c7983 */ /* 0x000ee80000300c00 */
[----:B------:R-:W3:Y:S04]  /*17db0*/  LDL.LU.128 R152, [R1+0x2cd0] ;  /* 0x002cd00001987983 */ /* 0x000ee80000300c00 */
[----:B------:R0:W-:Y:S04]  /*17dc0*/  STL [R1+0x2cb8], R106 ;  /* 0x002cb86a01007387 */ /* 0x0001e80000100800 */
[----:B------:R-:W-:Y:S04]  /*17dd0*/  STL.64 [R1+0x2cb0], R104 ;  /* 0x002cb06801007387 */ /* 0x000fe80000100a00 */
        /* <DEDUP_REMOVED lines=18> */
[----:B------:R1:W-:Y:S04]  /*17f00*/  STL.128 [R1+0x260], R112 ;  /* 0x0002607001007387 */ /* 0x0003e80000100c00 */
[----:B------:R-:W-:Y:S01]  /*17f10*/  STL.128 [R1+0x2b90], R32 ;  /* 0x002b902001007387 */ /* 0x000fe20000100c00 */
[----:B------:R-:W-:Y:S02]  /*17f20*/  IMAD.MOV.U32 R22, RZ, RZ, R3 ;  /* 0x000000ffff167224 */ /* 0x000fe400078e0003 */
[----:B------:R-:W-:Y:S01]  /*17f30*/  IMAD.MOV.U32 R2, RZ, RZ, R27 ;  /* 0x000000ffff027224 */ /* 0x000fe200078e001b */
[----:B------:R1:W-:Y:S01]  /*17f40*/  STL.128 [R1+0x250], R108 ;  /* 0x0002506c01007387 */ /* 0x0003e20000100c00 */
[----:B------:R-:W-:Y:S02]  /*17f50*/  IMAD.MOV.U32 R3, RZ, RZ, R26 ;  /* 0x000000ffff037224 */ /* 0x000fe400078e001a */
[----:B------:R-:W-:Y:S01]  /*17f60*/  IMAD.MOV.U32 R28, RZ, RZ, R109 ;  /* 0x000000ffff1c7224 */ /* 0x000fe200078e006d */
[----:B0-----:R-:W4:Y:S04]  /*17f70*/  LDL.LU R106, [R1+0x2cb8] ;  /* 0x002cb800016a7983 */ /* 0x001f280000300800 */
[----:B-1----:R-:W2:Y:S01]  /*17f80*/  LDL.128 R112, [R1+0x5a0] ;  /* 0x0005a00001707983 */ /* 0x002ea20000100c00 */
[----:B------:R-:W-:-:S02]  /*17f90*/  IMAD.MOV.U32 R27, RZ, RZ, R108 ;  /* 0x000000ffff1b7224 */ /* 0x000fc400078e006c */
[----:B------:R-:W-:Y:S01]  /*17fa0*/  IMAD.MOV.U32 R26, RZ, RZ, R107 ;  /* 0x000000ffff1a7224 */ /* 0x000fe200078e006b */
[----:B------:R-:W4:Y:S04]  /*17fb0*/  LDL.LU.64 R104, [R1+0x2cb0] ;  /* 0x002cb00001687983 */ /* 0x000f280000300a00 */
[----:B------:R-:W3:Y:S04]  /*17fc0*/  LDL.LU R109, [R1+0x5a8] ;  /* 0x0005a800016d7983 */ /* 0x000ee80000300800 */
[----:B------:R-:W3:Y:S04]  /*17fd0*/  LDL.LU R108, [R1+0x5a4] ;  /* 0x0005a400016c7983 */ /* 0x000ee80000300800 */
[----:B------:R-:W4:Y:S04]  /*17fe0*/  LDL.LU R107, [R1+0x5a0] ;  /* 0x0005a000016b7983 */ /* 0x000f280000300800 */
[----:B------:R-:W4:Y:S04]  /*17ff0*/  LDL.LU.128 R100, [R1+0x2ca0] ;  /* 0x002ca00001647983 */ /* 0x000f280000300c00 */
[----:B------:R-:W4:Y:S04]  /*18000*/  LDL.LU.128 R96, [R1+0x2c90] ;  /* 0x002c900001607983 */ /* 0x000f280000300c00 */
[----:B------:R-:W4:Y:S04]  /*18010*/  LDL.LU.128 R92, [R1+0x2c80] ;  /* 0x002c8000015c7983 */ /* 0x000f280000300c00 */
[----:B------:R-:W4:Y:S04]  /*18020*/  LDL.LU.128 R88, [R1+0x2c70] ;  /* 0x002c700001587983 */ /* 0x000f280000300c00 */
[----:B------:R-:W4:Y:S04]  /*18030*/  LDL.LU.128 R84, [R1+0x2c60] ;  /* 0x002c600001547983 */ /* 0x000f280000300c00 */
[----:B------:R-:W4:Y:S04]  /*18040*/  LDL.LU.128 R80, [R1+0x2c50] ;  /* 0x002c500001507983 */ /* 0x000f280000300c00 */
[----:B------:R-:W4:Y:S01]  /*18050*/  LDL.LU.128 R76, [R1+0x2c40] ;  /* 0x002c4000014c7983 */ /* 0x000f220000300c00 */
[----:B------:R-:W-:-:S03]  /*18060*/  IMAD.MOV.U32 R30, RZ, RZ, R111 ;  /* 0x000000ffff1e7224 */ /* 0x000fc600078e006f */
[----:B------:R-:W4:Y:S01]  /*18070*/  LDL.LU.128 R72, [R1+0x2c30] ;  /* 0x002c300001487983 */ /* 0x000f220000300c00 */
        /* <DEDUP_REMOVED lines=8> */
[----:B------:R-:W4:Y:S01]  /*18100*/  LDL.LU.128 R44, [R1+0x2bc0] ;  /* 0x002bc000012c7983 */ /* 0x000f220000300c00 */
[----:B------:R-:W-:-:S03]  /*18110*/  R2UR UR7, R5 ;  /* 0x00000000050772ca */ /* 0x000fc600000e0000 */
[----:B------:R-:W4:Y:S04]  /*18120*/  LDL.LU.128 R40, [R1+0x2bb0] ;  /* 0x002bb00001287983 */ /* 0x000f280000300c00 */
[----:B------:R-:W4:Y:S04]  /*18130*/  LDL.LU.128 R36, [R1+0x2ba0] ;  /* 0x002ba00001247983 */ /* 0x000f280000300c00 */
[----:B------:R0:W-:Y:S04]  /*18140*/  STL.128 [R1+0x2b80], R28 ;  /* 0x002b801c01007387 */ /* 0x0001e80000100c00 */
[----:B------:R-:W4:Y:S04]  /*18150*/  LDL.LU.128 R32, [R1+0x2b90] ;  /* 0x002b900001207983 */ /* 0x000f280000300c00 */
[----:B------:R1:W-:Y:S04]  /*18160*/  STL.128 [R1+0x2b70], R24 ;  /* 0x002b701801007387 */ /* 0x0003e80000100c00 */
[----:B------:R1:W-:Y:S04]  /*18170*/  STL.128 [R1+0x2b50], R16 ;  /* 0x002b501001007387 */ /* 0x0003e80000100c00 */
[----:B0-----:R-:W4:Y:S04]  /*18180*/  LDL.LU.128 R28, [R1+0x2b80] ;  /* 0x002b8000011c7983 */ /* 0x001f280000300c00 */
[----:B------:R0:W-:Y:S04]  /*18190*/  STL.128 [R1+0x2b40], R12 ;  /* 0x002b400c01007387 */ /* 0x0001e80000100c00 */
[----:B------:R0:W-:Y:S04]  /*181a0*/  STL.128 [R1+0x2b30], R8 ;  /* 0x002b300801007387 */ /* 0x0001e80000100c00 */
[----:B------:R0:W-:Y:S04]  /*181b0*/  STL.128 [R1+0x2b20], R4 ;  /* 0x002b200401007387 */ /* 0x0001e80000100c00 */
[----:B-1----:R-:W4:Y:S04]  /*181c0*/  LDL.LU.128 R24, [R1+0x2b70] ;  /* 0x002b700001187983 */ /* 0x002f280000300c00 */
[----:B------:R-:W4:Y:S04]  /*181d0*/  LDL.LU.128 R16, [R1+0x2b50] ;  /* 0x002b500001107983 */ /* 0x000f280000300c00 */
[----:B0-----:R-:W4:Y:S04]  /*181e0*/  LDL.LU.128 R12, [R1+0x2b40] ;  /* 0x002b4000010c7983 */ /* 0x001f280000300c00 */
[----:B------:R-:W4:Y:S04]  /*181f0*/  LDL.LU.128 R8, [R1+0x2b30] ;  /* 0x002b300001087983 */ /* 0x000f280000300c00 */
[----:B------:R-:W4:Y:S04]  /*18200*/  LDL.LU.128 R4, [R1+0x2b20] ;  /* 0x002b200001047983 */ /* 0x000f280000300c00 */
[----:B------:R0:W-:Y:S04]  /*18210*/  STL.128 [R1+0x270], R116 ;  /* 0x0002707401007387 */ /* 0x0001e80000100c00 */
[----:B0-----:R-:W4:Y:S04]  /*18220*/  LDL.128 R116, [R1+0x5b0] ;  /* 0x0005b00001747983 */ /* 0x001f280000100c00 */
[----:B------:R-:W4:Y:S01]  /*18230*/  LDL.LU R111, [R1+0x5b0] ;  /* 0x0005b000016f7983 */ /* 0x000f220000300800 */
[----:B--2---:R-:W-:-:S03]  /*18240*/  IMAD.MOV.U32 R110, RZ, RZ, R115 ;  /* 0x000000ffff6e7224 */ /* 0x004fc600078e0073 */
[----:B------:R0:W-:Y:S04]  /*18250*/  STL.128 [R1+0x390], R112 ;  /* 0x0003907001007387 */ /* 0x0001e80000100c00 */
[----:B------:R1:W-:Y:S04]  /*18260*/  STL [R1+0x2b18], R110 ;  /* 0x002b186e01007387 */ /* 0x0003e80000100800 */
[----:B---3--:R2:W-:Y:S04]  /*18270*/  STL.64 [R1+0x2b10], R108 ;  /* 0x002b106c01007387 */ /* 0x0085e80000100a00 */
[----:B----4-:R3:W-:Y:S04]  /*18280*/  STL.128 [R1+0x2b00], R104 ;  /* 0x002b006801007387 */ /* 0x0107e80000100c00 */
[----:B0-----:R-:W4:Y:S04]  /*18290*/  LDL.LU R113, [R1+0x5b8] ;  /* 0x0005b80001717983 */ /* 0x001f280000300800 */
[----:B------:R-:W4:Y:S04]  /*182a0*/  LDL.LU R112, [R1+0x5b4] ;  /* 0x0005b40001707983 */ /* 0x000f280000300800 */
[----:B-1----:R-:W4:Y:S04]  /*182b0*/  LDL.LU R110, [R1+0x2b18] ;  /* 0x002b1800016e7983 */ /* 0x002f280000300800 */
[----:B--2---:R-:W2:Y:S04]  /*182c0*/  LDL.LU.64 R108, [R1+0x2b10] ;  /* 0x002b1000016c7983 */ /* 0x004ea80000300a00 */
[----:B------:R0:W-:Y:S04]  /*182d0*/  STL.128 [R1+0x2af0], R100 ;  /* 0x002af06401007387 */ /* 0x0001e80000100c00 */
[----:B------:R1:W-:Y:S04]  /*182e0*/  STL.128 [R1+0x2ae0], R96 ;  /* 0x002ae06001007387 */ /* 0x0003e80000100c00 */
[----:B---3--:R-:W3:Y:S04]  /*182f0*/  LDL.LU.128 R104, [R1+0x2b00] ;  /* 0x002b000001687983 */ /* 0x008ee80000300c00 */
[----:B------:R1:W-:Y:S04]  /*18300*/  STL.128 [R1+0x2ad0], R92 ;  /* 0x002ad05c01007387 */ /* 0x0003e80000100c00 */
[----:B0-----:R-:W3:Y:S04]  /*18310*/  LDL.LU.128 R100, [R1+0x2af0] ;  /* 0x002af00001647983 */ /* 0x001ee80000300c00 */
[----:B-1----:R-:W3:Y:S04]  /*18320*/  LDL.LU.128 R96, [R1+0x2ae0] ;  /* 0x002ae00001607983 */ /* 0x002ee80000300c00 */
[----:B------:R0:W-:Y:S04]  /*18330*/  STL.128 [R1+0x2ac0], R88 ;  /* 0x002ac05801007387 */ /* 0x0001e80000100c00 */
[----:B------:R-:W3:Y:S04]  /*18340*/  LDL.LU.128 R92, [R1+0x2ad0] ;  /* 0x002ad000015c7983 */ /* 0x000ee80000300c00 */
[----:B------:R1:W-:Y:S04]  /*18350*/  STL.128 [R1+0x2ab0], R84 ;  /* 0x002ab05401007387 */ /* 0x0003e80000100c00 */
[----:B------:R1:W-:Y:S04]  /*18360*/  STL.128 [R1+0x2aa0], R80 ;  /* 0x002aa05001007387 */ /* 0x0003e80000100c00 */
[----:B0-----:R-:W3:Y:S04]  /*18370*/  LDL.LU.128 R88, [R1+0x2ac0] ;  /* 0x002ac00001587983 */ /* 0x001ee80000300c00 */
[----:B------:R0:W-:Y:S04]  /*18380*/  STL.128 [R1+0x2a90], R76 ;  /* 0x002a904c01007387 */ /* 0x0001e80000100c00 */
[----:B-1----:R-:W3:Y:S04]  /*18390*/  LDL.LU.128 R84, [R1+0x2ab0] ;  /* 0x002ab00001547983 */ /* 0x002ee80000300c00 */
[----:B------:R1:W-:Y:S04]  /*183a0*/  STL.128 [R1+0x2a80], R72 ;  /* 0x002a804801007387 */ /* 0x0003e80000100c00 */
[----:B------:R-:W3:Y:S04]  /*183b0*/  LDL.LU.128 R80, [R1+0x2aa0] ;  /* 0x002aa00001507983 */ /* 0x000ee80000300c00 */
        /* <DEDUP_REMOVED lines=27> */
[----:B------:R0:W-:Y:S04]  /*18570*/  STL.128 [R1+0x2980], R8 ;  /* 0x0029800801007387 */ /* 0x0001e80000100c00 */
[----:B------:R0:W-:Y:S04]  /*18580*/  STL.128 [R1+0x2970], R4 ;  /* 0x0029700401007387 */ /* 0x0001e80000100c00 */
[----:B-1----:R-:W3:Y:S04]  /*18590*/  LDL.LU.128 R24, [R1+0x29c0] ;  /* 0x0029c00001187983 */ /* 0x002ee80000300c00 */
[----:B------:R-:W3:Y:S04]  /*185a0*/  LDL.LU.128 R16, [R1+0x29a0] ;  /* 0x0029a00001107983 */ /* 0x000ee80000300c00 */
[----:B0-----:R-:W3:Y:S04]  /*185b0*/  LDL.LU.128 R12, [R1+0x2990] ;  /* 0x00299000010c7983 */ /* 0x001ee80000300c00 */
[----:B------:R-:W3:Y:S04]  /*185c0*/  LDL.LU.128 R8, [R1+0x2980] ;  /* 0x0029800001087983 */ /* 0x000ee80000300c00 */
[----:B------:R-:W3:Y:S01]  /*185d0*/  LDL.LU.128 R4, [R1+0x2970] ;  /* 0x0029700001047983 */ /* 0x000ee20000300c00 */
[----:B------:R-:W-:-:S03]  /*185e0*/  IMAD.MOV.U32 R114, RZ, RZ, R119 ;  /* 0x000000ffff727224 */ /* 0x000fc600078e0077 */
[----:B------:R0:W-:Y:S04]  /*185f0*/  STL.128 [R1+0x280], R120 ;  /* 0x0002807801007387 */ /* 0x0001e80000100c00 */
[----:B------:R1:W-:Y:S04]  /*18600*/  STL.128 [R1+0x3a0], R116 ;  /* 0x0003a07401007387 */ /* 0x0003e80000100c00 */
[----:B------:R1:W-:Y:S04]  /*18610*/  STL [R1+0x2968], R114 ;  /* 0x0029687201007387 */ /* 0x0003e80000100800 */
[----:B0-----:R-:W3:Y:S04]  /*18620*/  LDL.128 R120, [R1+0x5c0] ;  /* 0x0005c00001787983 */ /* 0x001ee80000100c00 */
[----:B-1----:R-:W3:Y:S04]  /*18630*/  LDL.LU R117, [R1+0x5c8] ;  /* 0x0005c80001757983 */ /* 0x002ee80000300800 */
[----:B------:R-:W3:Y:S04]  /*18640*/  LDL.LU R116, [R1+0x5c4] ;  /* 0x0005c40001747983 */ /* 0x000ee80000300800 */
[----:B------:R-:W3:Y:S04]  /*18650*/  LDL.LU R114, [R1+0x2968] ;  /* 0x0029680001727983 */ /* 0x000ee80000300800 */
[----:B------:R-:W3:Y:S04]  /*18660*/  LDL.LU R115, [R1+0x5c0] ;  /* 0x0005c00001737983 */ /* 0x000ee80000300800 */
[----:B----4-:R0:W-:Y:S04]  /*18670*/  STL.64 [R1+0x2960], R112 ;  /* 0x0029607001007387 */ /* 0x0101e80000100a00 */
[----:B--2---:R1:W-:Y:S04]  /*18680*/  STL.128 [R1+0x2950], R108 ;  /* 0x0029506c01007387 */ /* 0x0043e80000100c00 */
[----:B0-----:R-:W2:Y:S04]  /*18690*/  LDL.LU.64 R112, [R1+0x2960] ;  /* 0x0029600001707983 */ /* 0x001ea80000300a00 */
[----:B---3--:R0:W-:Y:S04]  /*186a0*/  STL.128 [R1+0x2940], R104 ;  /* 0x0029406801007387 */ /* 0x0081e80000100c00 */
[----:B-1----:R-:W3:Y:S04]  /*186b0*/  LDL.LU.128 R108, [R1+0x2950] ;  /* 0x00295000016c7983 */ /* 0x002ee80000300c00 */
[----:B------:R1:W-:Y:S04]  /*186c0*/  STL.128 [R1+0x2930], R100 ;  /* 0x0029306401007387 */ /* 0x0003e80000100c00 */
[----:B------:R4:W-:Y:S04]  /*186d0*/  STL.128 [R1+0x2920], R96 ;  /* 0x0029206001007387 */ /* 0x0009e80000100c00 */
[----:B0-----:R-:W3:Y:S04]  /*186e0*/  LDL.LU.128 R104, [R1+0x2940] ;  /* 0x0029400001687983 */ /* 0x001ee80000300c00 */
[----:B------:R0:W-:Y:S04]  /*186f0*/  STL.128 [R1+0x2910], R92 ;  /* 0x0029105c01007387 */ /* 0x0001e80000100c00 */
[----:B-1----:R-:W3:Y:S04]  /*18700*/  LDL.LU.128 R100, [R1+0x2930] ;  /* 0x0029300001647983 */ /* 0x002ee80000300c00 */
[----:B----4-:R-:W4:Y:S04]  /*18710*/  LDL.LU.128 R96, [R1+0x2920] ;  /* 0x0029200001607983 */ /* 0x010f280000300c00 */
[----:B------:R1:W-:Y:S04]  /*18720*/  STL.128 [R1+0x2900], R88 ;  /* 0x0029005801007387 */ /* 0x0003e80000100c00 */
[----:B0-----:R-:W4:Y:S04]  /*18730*/  LDL.LU.128 R92, [R1+0x2910] ;  /* 0x00291000015c7983 */ /* 0x001f280000300c00 */
[----:B------:R0:W-:Y:S04]  /*18740*/  STL.128 [R1+0x28f0], R84 ;  /* 0x0028f05401007387 */ /* 0x0001e80000100c00 */
[----:B-1----:R-:W4:Y:S04]  /*18750*/  LDL.LU.128 R88, [R1+0x2900] ;  /* 0x0029000001587983 */ /* 0x002f280000300c00 */
[----:B------:R1:W-:Y:S04]  /*18760*/  STL.128 [R1+0x28e0], R80 ;  /* 0x0028e05001007387 */ /* 0x0003e80000100c00 */
[----:B------:R1:W-:Y:S04]  /*18770*/  STL.128 [R1+0x28d0], R76 ;  /* 0x0028d04c01007387 */ /* 0x0003e80000100c00 */
[----:B0-----:R-:W4:Y:S04]  /*18780*/  LDL.LU.128 R84, [R1+0x28f0] ;  /* 0x0028f00001547983 */ /* 0x001f280000300c00 */
[----:B------:R0:W-:Y:S04]  /*18790*/  STL.128 [R1+0x28c0], R72 ;  /* 0x0028c04801007387 */ /* 0x0001e80000100c00 */
[----:B-1----:R-:W4:Y:S04]  /*187a0*/  LDL.LU.128 R80, [R1+0x28e0] ;  /* 0x0028e00001507983 */ /* 0x002f280000300c00 */
[----:B------:R-:W4:Y:S04]  /*187b0*/  LDL.LU.128 R76, [R1+0x28d0] ;  /* 0x0028d000014c7983 */ /* 0x000f280000300c00 */
[----:B------:R1:W-:Y:S04]  /*187c0*/  STL.128 [R1+0x28b0], R68 ;  /* 0x0028b04401007387 */ /* 0x0003e80000100c00 */
[----:B0-----:R-:W4:Y:S04]  /*187d0*/  LDL.LU.128 R72, [R1+0x28c0] ;  /* 0x0028c00001487983 */ /* 0x001f280000300c00 */
[----:B------:R0:W-:Y:S04]  /*187e0*/  STL.128 [R1+0x28a0], R64 ;  /* 0x0028a04001007387 */ /* 0x0001e80000100c00 */
[----:B------:R0:W-:Y:S04]  /*187f0*/  STL.128 [R1+0x2890], R60 ;  /* 0x0028903c01007387 */ /* 0x0001e80000100c00 */
[----:B-1----:R-:W4:Y:S04]  /*18800*/  LDL.LU.128 R68, [R1+0x28b0] ;  /* 0x0028b00001447983 */ /* 0x002f280000300c00 */
[----:B------:R1:W-:Y:S04]  /*18810*/  STL.128 [R1+0x2880], R56 ;  /* 0x0028803801007387 */ /* 0x0003e80000100c00 */
[----:B0-----:R-:W4:Y:S04]  /*18820*/  LDL.LU.128 R64, [R1+0x28a0] ;  /* 0x0028a00001407983 */ /* 0x001f280000300c00 */
[----:B------:R0:W-:Y:S04]  /*18830*/  STL.128 [R1+0x2870], R52 ;  /* 0x0028703401007387 */ /* 0x0001e80000100c00 */
[----:B------:R-:W4:Y:S04]  /*18840*/  LDL.LU.128 R60, [R1+0x2890] ;  /* 0x00289000013c7983 */ /* 0x000f280000300c00 */
[----:B-1----:R-:W4:Y:S04]  /*18850*/  LDL.LU.128 R56, [R1+0x2880] ;  /* 0x0028800001387983 */ /* 0x002f280000300c00 */
        /* <DEDUP_REMOVED lines=13> */
[----:B-1----:R-:W4:Y:S04]  /*18930*/  LDL.LU.128 R28, [R1+0x2810] ;  /* 0x00281000011c7983 */ /* 0x002f280000300c00 */
        /* <DEDUP_REMOVED lines=9> */
[----:B------:R0:W-:Y:S04]  /*189d0*/  STL.128 [R1+0x2b60], R20 ;  /* 0x002b601401007387 */ /* 0x0001e80000100c00 */
[----:B0-----:R-:W4:Y:S01]  /*189e0*/  LDL.LU.128 R20, [R1+0x2b60] ;  /* 0x002b600001147983 */ /* 0x001f220000300c00 */
[----:B------:R-:W-:-:S03]  /*189f0*/  IMAD.MOV.U32 R118, RZ, RZ, R123 ;  /* 0x000000ffff767224 */ /* 0x000fc600078e007b */
[----:B------:R0:W-:Y:S04]  /*18a00*/  STL.128 [R1+0x290], R124 ;  /* 0x0002907c01007387 */ /* 0x0001e80000100c00 */
[----:B------:R-:W-:Y:S04]  /*18a10*/  STL.128 [R1+0x3b0], R120 ;  /* 0x0003b07801007387 */ /* 0x000fe80000100c00 */
[----:B------:R1:W-:Y:S04]  /*18a20*/  STL [R1+0x27a8], R118 ;  /* 0x0027a87601007387 */ /* 0x0003e80000100800 */
[----:B------:R1:W-:Y:S04]  /*18a30*/  STL.64 [R1+0x27a0], R116 ;  /* 0x0027a07401007387 */ /* 0x0003e80000100a00 */
[----:B0-----:R-:W4:Y:S04]  /*18a40*/  LDL.128 R124, [R1+0x5d0] ;  /* 0x0005d000017c7983 */ /* 0x001f280000100c00 */
[----:B-1----:R-:W4:Y:S04]  /*18a50*/  LDL.LU R118, [R1+0x27a8] ;  /* 0x0027a80001767983 */ /* 0x002f280000300800 */
[----:B------:R-:W4:Y:S04]  /*18a60*/  LDL.LU.64 R116, [R1+0x27a0] ;  /* 0x0027a00001747983 */ /* 0x000f280000300a00 */
[----:B------:R-:W4:Y:S04]  /*18a70*/  LDL.LU R121, [R1+0x5d8] ;  /* 0x0005d80001797983 */ /* 0x000f280000300800 */
[----:B------:R-:W4:Y:S04]  /*18a80*/  LDL.LU R120, [R1+0x5d4] ;  /* 0x0005d40001787983 */ /* 0x000f280000300800 */
[----:B------:R-:W4:Y:S04]  /*18a90*/  LDL.LU R119, [R1+0x5d0] ;  /* 0x0005d00001777983 */ /* 0x000f280000300800 */
[----:B--2---:R0:W-:Y:S04]  /*18aa0*/  STL.128 [R1+0x2790], R112 ;  /* 0x0027907001007387 */ /* 0x0041e80000100c00 */
[----:B---3--:R1:W-:Y:S04]  /*18ab0*/  STL.128 [R1+0x2780], R108 ;  /* 0x0027806c01007387 */ /* 0x0083e80000100c00 */
[----:B0-----:R-:W2:Y:S04]  /*18ac0*/  LDL.LU.128 R112, [R1+0x2790] ;  /* 0x0027900001707983 */ /* 0x001ea80000300c00 */
[----:B------:R0:W-:Y:S04]  /*18ad0*/  STL.128 [R1+0x2770], R104 ;  /* 0x0027706801007387 */ /* 0x0001e80000100c00 */
[----:B-1----:R-:W3:Y:S04]  /*18ae0*/  LDL.LU.128 R108, [R1+0x2780] ;  /* 0x00278000016c7983 */ /* 0x002ee80000300c00 */
[----:B------:R1:W-:Y:S04]  /*18af0*/  STL.128 [R1+0x2760], R100 ;  /* 0x0027606401007387 */ /* 0x0003e80000100c00 */
[----:B----4-:R4:W-:Y:S04]  /*18b00*/  STL.128 [R1+0x2750], R96 ;  /* 0x0027506001007387 */ /* 0x0109e80000100c00 */
        /* <DEDUP_REMOVED lines=51> */
[----:B------:R1:W-:Y:S04]  /*18e40*/  STL.128 [R1+0x3c0], R124 ;  /* 0x0003c07c01007387 */ /* 0x0003e80000100c00 */
[----:B------:R1:W-:Y:S04]  /*18e50*/  STL [R1+0x25d8], R122 ;  /* 0x0025d87a01007387 */ /* 0x0003e80000100800 */
[----:B------:R1:W-:Y:S04]  /*18e60*/  STL.64 [R1+0x25d0], R120 ;  /* 0x0025d07801007387 */ /* 0x0003e80000100a00 */
[----:B0-----:R-:W4:Y:S04]  /*18e70*/  LDL.128 R128, [R1+0x5e0] ;  /* 0x0005e00001807983 */ /* 0x001f280000100c00 */
[----:B------:R0:W-:Y:S04]  /*18e80*/  STL.128 [R1+0x25c0], R116 ;  /* 0x0025c07401007387 */ /* 0x0001e80000100c00 */
[----:B-1----:R-:W4:Y:S04]  /*18e90*/  LDL.LU R125, [R1+0x5e8] ;  /* 0x0005e800017d7983 */ /* 0x002f280000300800 */
[----:B------:R-:W4:Y:S04]  /*18ea0*/  LDL.LU R124, [R1+0x5e4] ;  /* 0x0005e400017c7983 */ /* 0x000f280000300800 */
[----:B------:R-:W4:Y:S04]  /*18eb0*/  LDL.LU R122, [R1+0x25d8] ;  /* 0x0025d800017a7983 */ /* 0x000f280000300800 */
[----:B------:R-:W4:Y:S04]  /*18ec0*/  LDL.LU.64 R120, [R1+0x25d0] ;  /* 0x0025d00001787983 */ /* 0x000f280000300a00 */
[----:B0-----:R-:W4:Y:S04]  /*18ed0*/  LDL.LU.128 R116, [R1+0x25c0] ;  /* 0x0025c00001747983 */ /* 0x001f280000300c00 */
        /* <DEDUP_REMOVED lines=58> */
[----:B------:R0:W-:Y:S01]  /*19280*/  STL.128 [R1+0x3d0], R128 ;  /* 0x0003d08001007387 */ /* 0x0001e20000100c00 */
        /* <DEDUP_REMOVED lines=11> */
[----:B--2---:R-:W-:-:S02]  /*19340*/  IMAD.MOV.U32 R120, RZ, RZ, R115 ;  /* 0x000000ffff787224 */ /* 0x004fc400078e0073 */
[----:B------:R-:W-:Y:S02]  /*19350*/  IMAD.MOV.U32 R119, RZ, RZ, R114 ;  /* 0x000000ffff777224 */ /* 0x000fe400078e0072 */
[----:B------:R-:W-:Y:S02]  /*19360*/  IMAD.MOV.U32 R118, RZ, RZ, R113 ;  /* 0x000000ffff767224 */ /* 0x000fe400078e0071 */
[----:B------:R-:W-:Y:S02]  /*19370*/  IMAD.MOV.U32 R117, RZ, RZ, R112 ;  /* 0x000000ffff757224 */ /* 0x000fe400078e0070 */
[----:B---3--:R-:W-:Y:S02]  /*19380*/  IMAD.MOV.U32 R116, RZ, RZ, R111 ;  /* 0x000000ffff747224 */ /* 0x008fe400078e006f */
        /* <DEDUP_REMOVED lines=63> */
[----:B------:R0:W-:Y:S01]  /*19780*/  STL.128 [R1+0x2b0], R132 ;  /* 0x0002b08401007387 */ /* 0x0001e20000100c00 */
        /* <DEDUP_REMOVED lines=24> */
[----:B0-----:R-:W-:Y:S02]  /*19910*/  IMAD.MOV.U32 R132, RZ, RZ, R223 ;  /* 0x000000ffff847224 */ /* 0x001fe400078e00df */
[----:B------:R-:W-:Y:S02]  /*19920*/  IMAD.MOV.U32 R133, RZ, RZ, R222 ;  /* 0x000000ffff857224 */ /* 0x000fe400078e00de */
[----:B------:R-:W-:-:S02]  /*19930*/  IMAD.MOV.U32 R134, RZ, RZ, R196 ;  /* 0x000000ffff867224 */ /* 0x000fc400078e00c4 */
[----:B------:R-:W-:Y:S02]  /*19940*/  IMAD.MOV.U32 R135, RZ, RZ, R195 ;  /* 0x000000ffff877224 */ /* 0x000fe400078e00c3 */
[----:B-1----:R-:W-:Y:S02]  /*19950*/  IMAD.MOV.U32 R136, RZ, RZ, R194 ;  /* 0x000000ffff887224 */ /* 0x002fe400078e00c2 */
[----:B------:R-:W-:Y:S02]  /*19960*/  IMAD.MOV.U32 R137, RZ, RZ, R193 ;  /* 0x000000ffff897224 */ /* 0x000fe400078e00c1 */
[----:B------:R-:W-:Y:S02]  /*19970*/  IMAD.MOV.U32 R138, RZ, RZ, R192 ;  /* 0x000000ffff8a7224 */ /* 0x000fe400078e00c0 */
[----:B------:R-:W-:Y:S02]  /*19980*/  IMAD.MOV.U32 R139, RZ, RZ, R159 ;  /* 0x000000ffff8b7224 */ /* 0x000fe400078e009f */
[----:B------:R-:W-:-:S02]  /*19990*/  IMAD.MOV.U32 R32, RZ, RZ, R27 ;  /* 0x000000ffff207224 */ /* 0x000fc400078e001b */
[----:B------:R-:W-:Y:S02]  /*199a0*/  IMAD.MOV.U32 R31, RZ, RZ, R26 ;  /* 0x000000ffff1f7224 */ /* 0x000fe400078e001a */
[----:B------:R-:W-:Y:S02]  /*199b0*/  IMAD.MOV.U32 R30, RZ, RZ, R25 ;  /* 0x000000ffff1e7224 */ /* 0x000fe400078e0019 */
[----:B------:R-:W-:Y:S02]  /*199c0*/  IMAD.MOV.U32 R29, RZ, RZ, R24 ;  /* 0x000000ffff1d7224 */ /* 0x000fe400078e0018 */
[----:B--2---:R-:W-:Y:S02]  /*199d0*/  IMAD.MOV.U32 R140, RZ, RZ, R156 ;  /* 0x000000ffff8c7224 */ /* 0x004fe400078e009c */
[----:B------:R-:W-:Y:S02]  /*199e0*/  IMAD.MOV.U32 R141, RZ, RZ, R157 ;  /* 0x000000ffff8d7224 */ /* 0x000fe400078e009d */
[----:B------:R-:W-:-:S02]  /*199f0*/  IMAD.MOV.U32 R142, RZ, RZ, R158 ;  /* 0x000000ffff8e7224 */ /* 0x000fc400078e009e */
[----:B------:R-:W-:Y:S02]  /*19a00*/  IMAD.MOV.U32 R143, RZ, RZ, R19 ;  /* 0x000000ffff8f7224 */ /* 0x000fe400078e0013 */
[----:B------:R-:W-:Y:S02]  /*19a10*/  IMAD.MOV.U32 R28, RZ, RZ, R4 ;  /* 0x000000ffff1c7224 */ /* 0x000fe400078e0004 */
[----:B---3--:R-:W-:Y:S02]  /*19a20*/  IMAD.MOV.U32 R144, RZ, RZ, R18 ;  /* 0x000000ffff907224 */ /* 0x008fe400078e0012 */
[----:B------:R-:W-:Y:S02]  /*19a30*/  IMAD.MOV.U32 R145, RZ, RZ, R15 ;  /* 0x000000ffff917224 */ /* 0x000fe400078e000f */
[----:B------:R-:W-:Y:S02]  /*19a40*/  IMAD.MOV.U32 R146, RZ, RZ, R14 ;  /* 0x000000ffff927224 */ /* 0x000fe400078e000e */
[----:B------:R-:W-:-:S02]  /*19a50*/  IMAD.MOV.U32 R147, RZ, RZ, R12 ;  /* 0x000000ffff937224 */ /* 0x000fc400078e000c */
[----:B----4-:R-:W-:Y:S02]  /*19a60*/  IMAD.MOV.U32 R148, RZ, RZ, R11 ;  /* 0x000000ffff947224 */ /* 0x010fe400078e000b */
        /* <DEDUP_REMOVED lines=8> */
[----:B------:R-:W-:Y:S01]  /*19af0*/  HGMMA.64x256x16.F32 R24, R152, gdesc[UR4].tnspB, R24, gsb0 ;  /* 0x43e0000498187df0 */ /* 0x000fe20008000818 */
[----:B------:R0:W-:Y:S04]  /*19b00*/  STL.128 [R1+0x2620], R20 ;  /* 0x0026201401007387 */ /* 0x0001e80000100c00 */
[----:B0-----:R-:W2:Y:S01]  /*19b10*/  LDL.LU.128 R20, [R1+0x2620] ;  /* 0x0026200001147983 */ /* 0x001ea20000300c00 */
[----:B------:R-:W-:-:S03]  /*19b20*/  WARPGROUP.DEPBAR.LE gsb0, 0x0 ;  /* 0x00008000000079c5 */ /* 0x000fc60000010000 */
[----:B------:R0:W-:Y:S04]  /*19b30*/  STL.128 [R1+0x23b0], R132 ;  /* 0x0023b08401007387 */ /* 0x0001e80000100c00 */
[----:B------:R1:W-:Y:S04]  /*19b40*/  STL.128 [R1+0x23a0], R128 ;  /* 0x0023a08001007387 */ /* 0x0003e80000100c00 */
[----:B------:R3:W-:Y:S04]  /*19b50*/  STL.128 [R1+0x2390], R124 ;  /* 0x0023907c01007387 */ /* 0x0007e80000100c00 */
[----:B------:R4:W-:Y:S04]  /*19b60*/  STL.128 [R1+0x2380], R120 ;  /* 0x0023807801007387 */ /* 0x0009e80000100c00 */
[----:B------:R4:W-:Y:S04]  /*19b70*/  STL.128 [R1+0x2370], R116 ;  /* 0x0023707401007387 */ /* 0x0009e80000100c00 */
[----:B------:R4:W-:Y:S04]  /*19b80*/  STL.128 [R1+0x2360], R112 ;  /* 0x0023607001007387 */ /* 0x0009e80000100c00 */
[----:B------:R4:W-:Y:S04]  /*19b90*/  STL.128 [R1+0x2350], R108 ;  /* 0x0023506c01007387 */ /* 0x0009e80000100c00 */
[----:B0-----:R-:W2:Y:S04]  /*19ba0*/  LDL.LU.128 R132, [R1+0x23b0] ;  /* 0x0023b00001847983 */ /* 0x001ea80000300c00 */
[----:B-1----:R-:W2:Y:S04]  /*19bb0*/  LDL.LU.128 R128, [R1+0x23a0] ;  /* 0x0023a00001807983 */ /* 0x002ea80000300c00 */
[----:B---3--:R-:W3:Y:S04]  /*19bc0*/  LDL.LU.128 R124, [R1+0x2390] ;  /* 0x00239000017c7983 */ /* 0x008ee80000300c00 */
[----:B----4-:R-:W4:Y:S04]  /*19bd0*/  LDL.LU.128 R120, [R1+0x2380] ;  /* 0x0023800001787983 */ /* 0x010f280000300c00 */
[----:B------:R-:W4:Y:S04]  /*19be0*/  LDL.LU.128 R116, [R1+0x2370] ;  /* 0x0023700001747983 */ /* 0x000f280000300c00 */
[----:B------:R-:W4:Y:S04]  /*19bf0*/  LDL.LU.128 R112, [R1+0x2360] ;  /* 0x0023600001707983 */ /* 0x000f280000300c00 */
[----:B------:R-:W4:Y:S04]  /*19c00*/  LDL.LU.128 R108, [R1+0x2350] ;  /* 0x00235000016c7983 */ /* 0x000f280000300c00 */
[----:B------:R0:W-:Y:S04]  /*19c10*/  STL.128 [R1+0x2340], R104 ;  /* 0x0023406801007387 */ /* 0x0001e80000100c00 */
[----:B------:R1:W-:Y:S04]  /*19c20*/  STL.128 [R1+0x2330], R100 ;  /* 0x0023306401007387 */ /* 0x0003e80000100c00 */
[----:B0-----:R-:W4:Y:S04]  /*19c30*/  LDL.LU.128 R104, [R1+0x2340] ;  /* 0x0023400001687983 */ /* 0x001f280000300c00 */
[----:B-1----:R-:W4:Y:S04]  /*19c40*/  LDL.LU.128 R100, [R1+0x2330] ;  /* 0x0023300001647983 */ /* 0x002f280000300c00 */
[----:B------:R0:W-:Y:S04]  /*19c50*/  STL.128 [R1+0x23f0], R148 ;  /* 0x0023f09401007387 */ /* 0x0001e80000100c00 */
[----:B--2---:R1:W-:Y:S04]  /*19c60*/  STL.128 [R1+0x2440], R20 ;  /* 0x0024401401007387 */ /* 0x0043e80000100c00 */
[----:B------:R2:W-:Y:S01]  /*19c70*/  STL.128 [R1+0x23e0], R144 ;  /* 0x0023e09001007387 */ /* 0x0005e20000100c00 */
[----:B0-----:R-:W-:-:S02]  /*19c80*/  IMAD.MOV.U32 R148, RZ, RZ, R223 ;  /* 0x000000ffff947224 */ /* 0x001fc400078e00df */
[----:B------:R-:W-:Y:S02]  /*19c90*/  IMAD.MOV.U32 R149, RZ, RZ, R222 ;  /* 0x000000ffff957224 */ /* 0x000fe400078e00de */
[----:B------:R-:W-:Y:S01]  /*19ca0*/  IMAD.MOV.U32 R150, RZ, RZ, R196 ;  /* 0x000000ffff967224 */ /* 0x000fe200078e00c4 */
[----:B------:R0:W-:Y:S01]  /*19cb0*/  STL.128 [R1+0x23d0], R140 ;  /* 0x0023d08c01007387 */ /* 0x0001e20000100c00 */
[----:B------:R-:W-:-:S03]  /*19cc0*/  IMAD.MOV.U32 R151, RZ, RZ, R195 ;  /* 0x000000ffff977224 */ /* 0x000fc600078e00c3 */
        /* <DEDUP_REMOVED lines=17> */
[----:B-1----:R-:W4:Y:S04]  /*19de0*/  LDL.LU.128 R20, [R1+0x2440] ;  /* 0x0024400001147983 */ /* 0x002f280000300c00 */
[----:B--2---:R-:W2:Y:S04]  /*19df0*/  LDL.LU.128 R144, [R1+0x23e0] ;  /* 0x0023e00001907983 */ /* 0x004ea80000300c00 */
[----:B0-----:R-:W2:Y:S04]  /*19e00*/  LDL.LU.128 R140, [R1+0x23d0] ;  /* 0x0023d000018c7983 */ /* 0x001ea80000300c00 */
[----:B---3--:R-:W3:Y:S04]  /*19e10*/  LDL.LU.128 R148, [R1+0x23f0] ;  /* 0x0023f00001947983 */ /* 0x008ee80000300c00 */
[----:B------:R-:W2:Y:S04]  /*19e20*/  LDL.LU.128 R136, [R1+0x23c0] ;  /* 0x0023c00001887983 */ /* 0x000ea80000300c00 */
[----:B------:R-:W3:Y:S04]  /*19e30*/  LDL.LU.128 R96, [R1+0x2320] ;  /* 0x0023200001607983 */ /* 0x000ee80000300c00 */
        /* <DEDUP_REMOVED lines=45> */
[----:B------:R0:W-:Y:S04]  /*1a110*/  STL.128 [R1+0x21a0], R184 ;  /* 0x0021a0b801007387 */ /* 0x0001e80000100c00 */
[----:B------:R1:W-:Y:S04]  /*1a120*/  STL.128 [R1+0x2190], R180 ;  /* 0x002190b401007387 */ /* 0x0003e80000100c00 */
[----:B------:R4:W-:Y:S04]  /*1a130*/  STL [R1+0x574], R101 ;  /* 0x0005746501007387 */ /* 0x0009e80000100800 */
[----:B------:R4:W-:Y:S04]  /*1a140*/  STL [R1+0x570], R100 ;  /* 0x0005706401007387 */ /* 0x0009e80000100800 */
[----:B0-----:R-:W2:Y:S04]  /*1a150*/  LDL.LU.128 R184, [R1+0x21a0] ;  /* 0x0021a00001b87983 */ /* 0x001ea80000300c00 */
[----:B-1----:R-:W2:Y:S04]  /*1a160*/  LDL.128 R180, [R1+0x580] ;  /* 0x0005800001b47983 */ /* 0x002ea80000100c00 */
[----:B------:R-:W-:Y:S04]  /*1a170*/  STL [R1+0x45c], R31 ;  /* 0x00045c1f01007387 */ /* 0x000fe80000100800 */
[----:B------:R-:W-:Y:S04]  /*1a180*/  STL [R1+0x458], R30 ;  /* 0x0004581e01007387 */ /* 0x000fe80000100800 */
[----:B------:R-:W-:Y:S04]  /*1a190*/  STL [R1+0x454], R29 ;  /* 0x0004541d01007387 */ /* 0x000fe80000100800 */
[----:B------:R-:W-:Y:S04]  /*1a1a0*/  STL [R1+0x450], R28 ;  /* 0x0004501c01007387 */ /* 0x000fe80000100800 */
[----:B------:R-:W2:Y:S04]  /*1a1b0*/  LDL.LU.128 R104, [R1+0x450] ;  /* 0x0004500001687983 */ /* 0x000ea80000300c00 */
[----:B----4-:R-:W4:Y:S04]  /*1a1c0*/  LDL.LU R101, [R1+0x588] ;  /* 0x0005880001657983 */ /* 0x010f280000300800 */
[----:B------:R-:W4:Y:S01]  /*1a1d0*/  LDL.LU R100, [R1+0x584] ;  /* 0x0005840001647983 */ /* 0x000f220000300800 */
[----:B------:R-:W-:-:S02]  /*1a1e0*/  IMAD.MOV.U32 R153, RZ, RZ, R193 ;  /* 0x000000ffff997224 */ /* 0x000fc400078e00c1 */
[-CC-:B------:R-:W-:Y:S01]  /*1a1f0*/  FFMA.FTZ R193, R172, R0.reuse, -R13.reuse ;  /* 0x00000000acc17223 */ /* 0x180fe2000001080d */
[----:B------:R-:W-:Y:S02]  /*1a200*/  IMAD.MOV.U32 R154, RZ, RZ, R192 ;  /* 0x000000ffff9a7224 */ /* 0x000fe400078e00c0 */
[-C--:B------:R-:W-:Y:S01]  /*1a210*/  FFMA.FTZ R192, R173, R0.reuse, -R13 ;  /* 0x00000000adc07223 */ /* 0x080fe2000001080d */
[-CC-:B------:R-:W-:Y:S01]  /*1a220*/  FFMA.FTZ R173, R170, R0.reuse, -R197.reuse ;  /* 0x00000000aaad7223 */ /* 0x180fe200000108c5 */
[-CC-:B------:R-:W-:Y:S01]  /*1a230*/  FFMA.FTZ R172, R171, R0.reuse, -R197.reuse ;  /* 0x00000000abac7223 */ /* 0x180fe200000108c5 */
[-CC-:B------:R-:W-:Y:S01]  /*1a240*/  FFMA.FTZ R171, R174, R0.reuse, -R197.reuse ;  /* 0x00000000aeab7223 */ /* 0x180fe200000108c5 */
[----:B------:R-:W-:-:S03]  /*1a250*/  FFMA.FTZ R170, R175, R0, -R197 ;  /* 0x00000000afaa7223 */ /* 0x000fc600000108c5 */
[----:B------:R-:W-:Y:S01]  /*1a260*/  MUFU.EX2 R173, R173 ;  /* 0x000000ad00ad7308 */ /* 0x000fe20000000800 */
[----:B------:R-:W-:Y:S02]  /*1a270*/  IMAD.MOV.U32 R152, RZ, RZ, R194 ;  /* 0x000000ffff987224 */ /* 0x000fe400078e00c2 */
[-CC-:B------:R-:W-:Y:S01]  /*1a280*/  FFMA.FTZ R195, R168, R0.reuse, -R13.reuse ;  /* 0x00000000a8c37223 */ /* 0x180fe2000001080d */
[----:B------:R-:W-:-:S04]  /*1a290*/  FFMA.FTZ R194, R169, R0, -R13 ;  /* 0x00000000a9c27223 */ /* 0x000fc8000001080d */
[----:B------:R-:W0:Y:S08]  /*1a2a0*/  MUFU.EX2 R172, R172 ;  /* 0x000000ac00ac7308 */ /* 0x000e300000000800 */
[----:B------:R-:W-:Y:S08]  /*1a2b0*/  MUFU.EX2 R171, R171 ;  /* 0x000000ab00ab7308 */ /* 0x000ff00000000800 */
[----:B------:R-:W1:Y:S01]  /*1a2c0*/  MUFU.EX2 R170, R170 ;  /* 0x000000aa00aa7308 */ /* 0x000e620000000800 */
[----:B------:R-:W-:Y:S01]  /*1a2d0*/  IMAD.MOV.U32 R155, RZ, RZ, R159 ;  /* 0x000000ffff9b7224 */ /* 0x000fe200078e009f */
[----:B------:R-:W-:Y:S01]  /*1a2e0*/  STL [R1+0x578], R102 ;  /* 0x0005786601007387 */ /* 0x000fe20000100800 */
[----:B------:R-:W-:-:S05]  /*1a2f0*/  VIADD R4, R16, 0x180 ;  /* 0x0000018010047836 */ /* 0x000fca0000000000 */
[----:B------:R-:W-:Y:S01]  /*1a300*/  MUFU.EX2 R195, R195 ;  /* 0x000000c300c37308 */ /* 0x000fe20000000800 */
[----:B------:R0:W-:Y:S07]  /*1a310*/  STL.128 [R1+0x3f0], R152 ;  /* 0x0003f09801007387 */ /* 0x0001ee0000100c00 */
[----:B------:R-:W2:Y:S01]  /*1a320*/  MUFU.EX2 R194, R194 ;  /* 0x000000c200c27308 */ /* 0x000ea20000000800 */
[----:B------:R-:W-:Y:S07]  /*1a330*/  STL [R1+0x590], R108 ;  /* 0x0005906c01007387 */ /* 0x000fee0000100800 */
[----:B------:R-:W-:Y:S01]  /*1a340*/  MUFU.EX2 R193, R193 ;  /* 0x000000c100c17308 */ /* 0x000fe20000000800 */
[----:B0-----:R-:W-:Y:S01]  /*1a350*/  F2FP.F16.F32.PACK_AB R153, R172, R173 ;  /* 0x000000adac99723e */ /* 0x001fe200000000ff */
[----:B------:R-:W-:Y:S06]  /*1a360*/  STL [R1+0x57c], R103 ;  /* 0x00057c6701007387 */ /* 0x000fec0000100800 */
[----:B------:R-:W0:Y:S01]  /*1a370*/  MUFU.EX2 R192, R192 ;  /* 0x000000c000c07308 */ /* 0x000e220000000800 */
[----:B---3--:R-:W-:Y:S01]  /*1a380*/  STL [R1+0x56c], R99 ;  /* 0x00056c6301007387 */ /* 0x008fe20000100800 */
[----:B-1----:R-:W-:-:S03]  /*1a390*/  F2FP.F16.F32.PACK_AB R155, R170, R171 ;  /* 0x000000abaa9b723e */ /* 0x002fc600000000ff */
[----:B------:R-:W-:Y:S04]  /*1a3a0*/  STL [R1+0x568], R98 ;  /* 0x0005686201007387 */ /* 0x000fe80000100800 */
[----:B------:R-:W-:Y:S04]  /*1a3b0*/  STL [R1+0x564], R97 ;  /* 0x0005646101007387 */ /* 0x000fe80000100800 */
[----:B------:R-:W-:Y:S04]  /*1a3c0*/  STL [R1+0x560], R96 ;  /* 0x0005606001007387 */ /* 0x000fe80000100800 */
[----:B------:R-:W-:Y:S04]  /*1a3d0*/  STL [R1+0x47c], R39 ;  /* 0x00047c2701007387 */ /* 0x000fe80000100800 */
[----:B------:R-:W-:Y:S04]  /*1a3e0*/  STL [R1+0x478], R38 ;  /* 0x0004782601007387 */ /* 0x000fe80000100800 */
[----:B------:R-:W-:Y:S04]  /*1a3f0*/  STL [R1+0x474], R37 ;  /* 0x0004742501007387 */ /* 0x000fe80000100800 */
[----:B------:R-:W-:Y:S04]  /*1a400*/  STL [R1+0x470], R36 ;  /* 0x0004702401007387 */ /* 0x000fe80000100800 */
[----:B------:R-:W-:Y:S04]  /*1a410*/  STL.128 [R1+0x2180], R176 ;  /* 0x002180b001007387 */ /* 0x000fe80000100c00 */
[----:B------:R1:W-:Y:S01]  /*1a420*/  STL.64 [R1+0x2170], R172 ;  /* 0x002170ac01007387 */ /* 0x0003e20000100a00 */
[----:B------:R-:W-:-:S03]  /*1a430*/  IMAD.MOV.U32 R159, RZ, RZ, R19 ;  /* 0x000000ffff9f7224 */ /* 0x000fc600078e0013 */
[----:B--2---:R-:W-:Y:S01]  /*1a440*/  STL [R1+0x55c], R95 ;  /* 0x00055c5f01007387 */ /* 0x004fe20000100800 */
[----:B------:R-:W-:-:S03]  /*1a450*/  R2UR UR6, R4 ;  /* 0x00000000040672ca */ /* 0x000fc600000e0000 */
[----:B------:R-:W-:Y:S01]  /*1a460*/  STL [R1+0x558], R94 ;  /* 0x0005585e01007387 */ /* 0x000fe20000100800 */
[----:B------:R-:W-:-:S03]  /*1a470*/  IMAD.MOV.U32 R196, RZ, RZ, R24 ;  /* 0x000000ffffc47224 */ /* 0x000fc600078e0018 */
[----:B------:R-:W-:Y:S04]  /*1a480*/  STL [R1+0x554], R93 ;  /* 0x0005545d01007387 */ /* 0x000fe80000100800 */
[----:B------:R-:W-:Y:S04]  /*1a490*/  STL [R1+0x550], R92 ;  /* 0x0005505c01007387 */ /* 0x000fe80000100800 */
[----:B------:R2:W-:Y:S04]  /*1a4a0*/  STL.64 [R1+0x2168], R170 ;  /* 0x002168aa01007387 */ /* 0x0005e80000100a00 */
[----:B------:R-:W3:Y:S04]  /*1a4b0*/  LDL.LU.128 R112, [R1+0x470] ;  /* 0x0004700001707983 */ /* 0x000ee80000300c00 */
[----:B-1----:R-:W3:Y:S04]  /*1a4c0*/  LDL.LU.128 R172, [R1+0x560] ;  /* 0x0005600001ac7983 */ /* 0x002ee80000300c00 */
[----:B------:R-:W3:Y:S04]  /*1a4d0*/  LDL.LU.128 R176, [R1+0x570] ;  /* 0x0005700001b07983 */ /* 0x000ee80000300c00 */
[----:B------:R1:W-:Y:S04]  /*1a4e0*/  STL.128 [R1+0x330], R164 ;  /* 0x000330a401007387 */ /* 0x0003e80000100c00 */
[----:B--2---:R-:W2:Y:S04]  /*1a4f0*/  LDL.LU.128 R168, [R1+0x550] ;  /* 0x0005500001a87983 */ /* 0x004ea80000300c00 */
[----:B------:R0:W-:Y:S04]  /*1a500*/  STL.128 [R1+0x320], R160 ;  /* 0x000320a001007387 */ /* 0x0001e80000100c00 */
[----:B------:R-:W-:Y:S01]  /*1a510*/  STL [R1+0x46c], R35 ;  /* 0x00046c2301007387 */ /* 0x000fe20000100800 */
[----:B-1----:R-:W-:-:S03]  /*1a520*/  IMAD.MOV.U32 R164, RZ, RZ, R11 ;  /* 0x000000ffffa47224 */ /* 0x002fc600078e000b */
[----:B------:R-:W-:Y:S01]  /*1a530*/  STL [R1+0x468], R34 ;  /* 0x0004682201007387 */ /* 0x000fe20000100800 */
[----:B------:R-:W-:Y:S02]  /*1a540*/  IMAD.MOV.U32 R165, RZ, RZ, R10 ;  /* 0x000000ffffa57224 */ /* 0x000fe400078e000a */
[----:B------:R-:W-:Y:S01]  /*1a550*/  IMAD.MOV.U32 R166, RZ, RZ, R9 ;  /* 0x000000ffffa67224 */ /* 0x000fe200078e0009 */
[----:B------:R-:W-:Y:S01]  /*1a560*/  STL [R1+0x464], R33 ;  /* 0x0004642101007387 */ /* 0x000fe20000100800 */
[----:B------:R-:W-:Y:S02]  /*1a570*/  IMAD.MOV.U32 R167, RZ, RZ, R7 ;  /* 0x000000ffffa77224 */ /* 0x000fe400078e0007 */
[----:B0-----:R-:W-:Y:S01]  /*1a580*/  IMAD.MOV.U32 R160, RZ, RZ, R18 ;  /* 0x000000ffffa07224 */ /* 0x001fe200078e0012 */
[----:B------:R-:W-:Y:S01]  /*1a590*/  STL [R1+0x460], R32 ;  /* 0x0004602001007387 */ /* 0x000fe20000100800 */
[----:B------:R-:W-:Y:S02]  /*1a5a0*/  IMAD.MOV.U32 R161, RZ, RZ, R15 ;  /* 0x000000ffffa17224 */ /* 0x000fe400078e000f */
[----:B------:R-:W-:Y:S01]  /*1a5b0*/  IMAD.MOV.U32 R162, RZ, RZ, R14 ;  /* 0x000000ffffa27224 */ /* 0x000fe200078e000e */
[----:B------:R-:W2:Y:S01]  /*1a5c0*/  LDL.LU.128 R108, [R1+0x460] ;  /* 0x00046000016c7983 */ /* 0x000ea20000300c00 */
[----:B------:R-:W-:-:S03]  /*1a5d0*/  IMAD.MOV.U32 R163, RZ, RZ, R12 ;  /* 0x000000ffffa37224 */ /* 0x000fc600078e000c */
[----:B------:R-:W2:Y:S01]  /*1a5e0*/  LDL.LU R99, [R1+0x580] ;  /* 0x0005800001637983 */ /* 0x000ea20000300800 */
[----:B------:R-:W-:-:S03]  /*1a5f0*/  F2FP.F16.F32.PACK_AB R152, R194, R195 ;  /* 0x000000c3c298723e */ /* 0x000fc600000000ff */
[----:B------:R0:W-:Y:S01]  /*1a600*/  STL.128 [R1+0x420], R164 ;  /* 0x000420a401007387 */ /* 0x0001e20000100c00 */
[----:B------:R-:W-:-:S03]  /*1a610*/  F2FP.F16.F32.PACK_AB R154, R192, R193 ;  /* 0x000000c1c09a723e */ /* 0x000fc600000000ff */
[----:B------:R1:W-:Y:S04]  /*1a620*/  STL.128 [R1+0x400], R156 ;  /* 0x0004009c01007387 */ /* 0x0003e80000100c00 */
[----:B------:R1:W-:Y:S01]  /*1a630*/  STL.128 [R1+0x410], R160 ;  /* 0x000410a001007387 */ /* 0x0003e20000100c00 */
[----:B0-----:R-:W-:Y:S02]  /*1a640*/  IMAD.MOV.U32 R164, RZ, RZ, R137 ;  /* 0x000000ffffa47224 */ /* 0x001fe400078e0089 */
[----:B------:R-:W-:Y:S02]  /*1a650*/  IMAD.MOV.U32 R165, RZ, RZ, R136 ;  /* 0x000000ffffa57224 */ /* 0x000fe400078e0088 */
[----:B-1----:R-:W-:Y:S02]  /*1a660*/  IMAD.MOV.U32 R156, RZ, RZ, R145 ;  /* 0x000000ffff9c7224 */ /* 0x002fe400078e0091 */
[----:B------:R-:W-:-:S02]  /*1a670*/  IMAD.MOV.U32 R157, RZ, RZ, R144 ;  /* 0x000000ffff9d7224 */ /* 0x000fc400078e0090 */
[----:B------:R-:W-:Y:S02]  /*1a680*/  IMAD.MOV.U32 R158, RZ, RZ, R143 ;  /* 0x000000ffff9e7224 */ /* 0x000fe400078e008f */
[----:B------:R-:W-:Y:S02]  /*1a690*/  IMAD.MOV.U32 R159, RZ, RZ, R142 ;  /* 0x000000ffff9f7224 */ /* 0x000fe400078e008e */
[----:B------:R-:W-:Y:S02]  /*1a6a0*/  IMAD.MOV.U32 R160, RZ, RZ, R141 ;  /* 0x000000ffffa07224 */ /* 0x000fe400078e008d */
[----:B------:R-:W-:Y:S02]  /*1a6b0*/  IMAD.MOV.U32 R161, RZ, RZ, R140 ;  /* 0x000000ffffa17224 */ /* 0x000fe400078e008c */
[----:B------:R-:W-:Y:S02]  /*1a6c0*/  IMAD.MOV.U32 R162, RZ, RZ, R139 ;  /* 0x000000ffffa27224 */ /* 0x000fe400078e008b */
[----:B------:R-:W-:Y:S01]  /*1a6d0*/  IMAD.MOV.U32 R163, RZ, RZ, R138 ;  /* 0x000000ffffa37224 */ /* 0x000fe200078e008a */
[----:B------:R-:W-:Y:S01]  /*1a6e0*/  STL [R1+0x54c], R91 ;  /* 0x00054c5b01007387 */ /* 0x000fe20000100800 */
[----:B------:R-:W-:-:S03]  /*1a6f0*/  IMAD.MOV.U32 R7, RZ, RZ, R151 ;  /* 0x000000ffff077224 */ /* 0x000fc600078e0097 */
[----:B------:R-:W-:Y:S01]  /*1a700*/  STL [R1+0x548], R90 ;  /* 0x0005485a01007387 */ /* 0x000fe20000100800 */
[----:B------:R-:W-:-:S03]  /*1a710*/  IMAD.MOV.U32 R12, RZ, RZ, R150 ;  /* 0x000000ffff0c7224 */ /* 0x000fc600078e0096 */
[----:B------:R-:W-:Y:S01]  /*1a720*/  STL [R1+0x544], R89 ;  /* 0x0005445901007387 */ /* 0x000fe20000100800 */
[----:B------:R-:W-:-:S03]  /*1a730*/  IMAD.MOV.U32 R14, RZ, RZ, R149 ;  /* 0x000000ffff0e7224 */ /* 0x000fc600078e0095 */
[----:B------:R-:W-:Y:S01]  /*1a740*/  STL [R1+0x540], R88 ;  /* 0x0005405801007387 */ /* 0x000fe20000100800 */
[----:B------:R-:W-:-:S03]  /*1a750*/  IMAD.MOV.U32 R15, RZ, RZ, R148 ;  /* 0x000000ffff0f7224 */ /* 0x000fc600078e0094 */
[----:B------:R-:W-:Y:S01]  /*1a760*/  STL.64 [R1+0x2160], R164 ;  /* 0x002160a401007387 */ /* 0x000fe20000100a00 */
[----:B------:R-:W-:-:S03]  /*1a770*/  IMAD.MOV.U32 R18, RZ, RZ, R147 ;  /* 0x000000ffff127224 */ /* 0x000fc600078e0093 */
[----:B------:R-:W-:Y:S01]  /*1a780*/  STL [R1+0x53c], R87 ;  /* 0x00053c5701007387 */ /* 0x000fe20000100800 */
[----:B------:R-:W-:-:S03]  /*1a790*/  IMAD.MOV.U32 R19, RZ, RZ, R146 ;  /* 0x000000ffff137224 */ /* 0x000fc600078e0092 */
[----:B------:R-:W-:Y:S04]  /*1a7a0*/  STL [R1+0x538], R86 ;  /* 0x0005385601007387 */ /* 0x000fe80000100800 */
[----:B------:R-:W-:Y:S04]  /*1a7b0*/  STL [R1+0x534], R85 ;  /* 0x0005345501007387 */ /* 0x000fe80000100800 */
[----:B------:R-:W-:Y:S04]  /*1a7c0*/  STL [R1+0x530], R84 ;  /* 0x0005305401007387 */ /* 0x000fe80000100800 */
[----:B------:R-:W-:Y:S04]  /*1a7d0*/  STL [R1+0x52c], R83 ;  /* 0x00052c5301007387 */ /* 0x000fe80000100800 */
[----:B------:R-:W-:Y:S04]  /*1a7e0*/  STL [R1+0x528], R82 ;  /* 0x0005285201007387 */ /* 0x000fe80000100800 */
[----:B------:R0:W-:Y:S01]  /*1a7f0*/  STL.128 [R1+0x2090], R184 ;  /* 0x002090b801007387 */ /* 0x0001e20000100c00 */
[----:B------:R-:W-:-:S03]  /*1a800*/  IMAD.MOV.U32 R102, RZ, RZ, R183 ;  /* 0x000000ffff667224 */ /* 0x000fc600078e00b7 */
[----:B------:R-:W-:Y:S04]  /*1a810*/  STL [R1+0x524], R81 ;  /* 0x0005245101007387 */ /* 0x000fe80000100800 */
[----:B------:R1:W-:Y:S04]  /*1a820*/  STL [R1+0x2018], R102 ;  /* 0x0020186601007387 */ /* 0x0003e80000100800 */
[----:B------:R-:W-:Y:S04]  /*1a830*/  STL [R1+0x520], R80 ;  /* 0x0005205001007387 */ /* 0x000fe80000100800 */
[----:B0-----:R-:W2:Y:S04]  /*1a840*/  LDL.128 R184, [R1+0x590] ;  /* 0x0005900001b87983 */ /* 0x001ea80000100c00 */
[----:B-1----:R-:W2:Y:S01]  /*1a850*/  LDL.LU R102, [R1+0x2018] ;  /* 0x0020180001667983 */ /* 0x002ea20000300800 */
[----:B------:R-:W-:-:S03]  /*1a860*/  IMAD.MOV.U32 R24, RZ, RZ, R105 ;  /* 0x000000ffff187224 */ /* 0x000fc600078e0069 */
[----:B------:R0:W-:Y:S01]  /*1a870*/  STL.128 [R1+0x240], R104 ;  /* 0x0002406801007387 */ /* 0x0001e20000100c00 */
[----:B------:R-:W-:-:S03]  /*1a880*/  IMAD.MOV.U32 R4, RZ, RZ, R104 ;  /* 0x000000ffff047224 */ /* 0x000fc600078e0068 */
[----:B------:R-:W2:Y:S04]  /*1a890*/  LDL.LU R103, [R1+0x590] ;  /* 0x0005900001677983 */ /* 0x000ea80000300800 */
[----:B----4-:R1:W-:Y:S04]  /*1a8a0*/  STL.64 [R1+0x2010], R100 ;  /* 0x0020106401007387 */ /* 0x0103e80000100a00 */
[----:B------:R-:W-:Y:S04]  /*1a8b0*/  STL.128 [R1+0x2150], R160 ;  /* 0x002150a001007387 */ /* 0x000fe80000100c00 */
[----:B0-----:R-:W4:Y:S04]  /*1a8c0*/  LDL.LU R105, [R1+0x598] ;  /* 0x0005980001697983 */ /* 0x001f280000300800 */
[----:B-1----:R-:W4:Y:S04]  /*1a8d0*/  LDL.LU.64 R100, [R1+0x2010] ;  /* 0x0020100001647983 */ /* 0x002f280000300a00 */
[----:B------:R-:W4:Y:S04]  /*1a8e0*/  LDL.LU R104, [R1+0x594] ;  /* 0x0005940001687983 */ /* 0x000f280000300800 */
[----:B------:R0:W-:Y:S04]  /*1a8f0*/  STL.128 [R1+0x2140], R156 ;  /* 0x0021409c01007387 */ /* 0x0001e80000100c00 */
[----:B------:R-:W4:Y:S04]  /*1a900*/  LDL.LU.128 R164, [R1+0x540] ;  /* 0x0005400001a47983 */ /* 0x000f280000300c00 */
[----:B------:R-:W-:Y:S04]  /*1a910*/  STL [R1+0x51c], R79 ;  /* 0x00051c4f01007387 */ /* 0x000fe80000100800 */
[----:B------:R-:W-:Y:S04]  /*1a920*/  STL [R1+0x518], R78 ;  /* 0x0005184e01007387 */ /* 0x000fe80000100800 */
[----:B------:R-:W-:Y:S04]  /*1a930*/  STL [R1+0x514], R77 ;  /* 0x0005144d01007387 */ /* 0x000fe80000100800 */
[----:B------:R-:W-:Y:S04]  /*1a940*/  STL [R1+0x510], R76 ;  /* 0x0005104c01007387 */ /* 0x000fe80000100800 */
[----:B------:R1:W-:Y:S04]  /*1a950*/  STL.128 [R1+0x2130], R152 ;  /* 0x0021309801007387 */ /* 0x0003e80000100c00 */
[----:B0-----:R-:W4:Y:S04]  /*1a960*/  LDL.LU.128 R156, [R1+0x520] ;  /* 0x00052000019c7983 */ /* 0x001f280000300c00 */
[----:B------:R-:W4:Y:S04]  /*1a970*/  LDL.LU.128 R160, [R1+0x530] ;  /* 0x0005300001a07983 */ /* 0x000f280000300c00 */
[----:B------:R-:W-:Y:S04]  /*1a980*/  STL [R1+0x50c], R75 ;  /* 0x00050c4b01007387 */ /* 0x000fe80000100800 */
[----:B------:R-:W-:Y:S04]  /*1a990*/  STL [R1+0x508], R74 ;  /* 0x0005084a01007387 */ /* 0x000fe80000100800 */
[----:B------:R-:W-:Y:S04]  /*1a9a0*/  STL [R1+0x504], R73 ;  /* 0x0005044901007387 */ /* 0x000fe80000100800 */
[----:B------:R-:W-:Y:S04]  /*1a9b0*/  STL [R1+0x500], R72 ;  /* 0x0005004801007387 */ /* 0x000fe80000100800 */
[----:B-1----:R-:W4:Y:S04]  /*1a9c0*/  LDL.LU.128 R152, [R1+0x510] ;  /* 0x0005100001987983 */ /* 0x002f280000300c00 */
[----:B------:R-:W-:Y:S04]  /*1a9d0*/  STL [R1+0x4fc], R71 ;  /* 0x0004fc4701007387 */ /* 0x000fe80000100800 */
[----:B------:R-:W-:Y:S04]  /*1a9e0*/  STL [R1+0x4f8], R70 ;  /* 0x0004f84601007387 */ /* 0x000fe80000100800 */
[----:B------:R-:W-:Y:S04]  /*1a9f0*/  STL [R1+0x4f4], R69 ;  /* 0x0004f44501007387 */ /* 0x000fe80000100800 */
[----:B------:R-:W-:Y:S04]  /*1aa00*/  STL [R1+0x4f0], R68 ;  /* 0x0004f04401007387 */ /* 0x000fe80000100800 */
[----:B------:R-:W4:Y:S04]  /*1aa10*/  LDL.LU.128 R148, [R1+0x500] ;  /* 0x0005000001947983 */ /* 0x000f280000300c00 */
        /* <DEDUP_REMOVED lines=13> */
[----:B------:R-:W4:Y:S04]  /*1aaf0*/  LDL.LU.128 R136, [R1+0x4d0] ;  /* 0x0004d00001887983 */ /* 0x000f280000300c00 */
[----:B------:R-:W4:Y:S04]  /*1ab00*/  LDL.LU.128 R140, [R1+0x4e0] ;  /* 0x0004e000018c7983 */ /* 0x000f280000300c00 */
        /* <DEDUP_REMOVED lines=19> */
[----:B------:R-:W4:Y:S04]  /*1ac40*/  LDL.LU.128 R116, [R1+0x480] ;  /* 0x0004800001747983 */ /* 0x000f280000300c00 */
[----:B------:R-:W4:Y:S01]  /*1ac50*/  LDL.LU.128 R120, [R1+0x490] ;  /* 0x0004900001787983 */ /* 0x000f220000300c00 */
[----:B------:R-:W-:-:S02]  /*1ac60*/  IMAD.MOV.U32 R9, RZ, RZ, R6 ;  /* 0x000000ffff097224 */ /* 0x000fc400078e0006 */
[----:B------:R-:W-:Y:S01]  /*1ac70*/  IMAD.MOV.U32 R6, RZ, RZ, R25 ;  /* 0x000000ffff067224 */ /* 0x000fe200078e0019 */
[----:B---3--:R0:W-:Y:S01]  /*1ac80*/  STL.128 [R1+0x260], R112 ;  /* 0x0002607001007387 */ /* 0x0081e20000100c00 */
        /* <DEDUP_REMOVED lines=8> */
[----:B0-----:R-:W3:Y:S01]  /*1ad10*/  LDL.128 R112, [R1+0x5a0] ;  /* 0x0005a00001707983 */ /* 0x001ee20000100c00 */
        /* <DEDUP_REMOVED lines=9> */
[----:B------:R-:W-:Y:S01]  /*1adb0*/  IMAD.MOV.U32 R11, RZ, RZ, R2 ;  /* 0x000000ffff0b7224 */ /* 0x000fe200078e0002 */
[----:B------:R-:W-:Y:S01]  /*1adc0*/  STL.128 [R1+0x250], R108 ;  /* 0x0002506c01007387 */ /* 0x000fe20000100c00 */
[----:B------:R-:W-:Y:S02]  /*1add0*/  IMAD.MOV.U32 R3, RZ, RZ, R26 ;  /* 0x000000ffff037224 */ /* 0x000fe400078e001a */
[----:B------:R-:W-:Y:S02]  /*1ade0*/  IMAD.MOV.U32 R2, RZ, RZ, R27 ;  /* 0x000000ffff027224 */ /* 0x000fe400078e001b */
[----:B------:R-:W-:Y:S01]  /*1adf0*/  IMAD.MOV.U32 R106, RZ, RZ, R187 ;  /* 0x000000ffff6a7224 */ /* 0x000fe200078e00bb */
[----:B------:R-:W-:Y:S01]  /*1ae00*/  STL.128 [R1+0x1fe0], R96 ;  /* 0x001fe06001007387 */ /* 0x000fe20000100c00 */
[----:B------:R-:W-:Y:S02]  /*1ae10*/  IMAD.MOV.U32 R26, RZ, RZ, R107 ;  /* 0x000000ffff1a7224 */ /* 0x000fe400078e006b */
[----:B------:R-:W-:Y:S01]  /*1ae20*/  IMAD.MOV.U32 R28, RZ, RZ, R109 ;  /* 0x000000ffff1c7224 */ /* 0x000fe200078e006d */
[----:B------:R0:W-:Y:S01]  /*1ae30*/  STL [R1+0x2008], R106 ;  /* 0x0020086a01007387 */ /* 0x0001e20000100800 */
[----:B------:R-:W-:-:S03]  /*1ae40*/  IMAD.MOV.U32 R27, RZ, RZ, R108 ;  /* 0x000000ffff1b7224 */ /* 0x000fc600078e006c */
[----:B------:R1:W-:Y:S04]  /*1ae50*/  STL.128 [R1+0x1fd0], R92 ;  /* 0x001fd05c01007387 */ /* 0x0003e80000100c00 */
[----:B------:R-:W-:Y:S04]  /*1ae60*/  STL.128 [R1+0x1fc0], R88 ;  /* 0x001fc05801007387 */ /* 0x000fe80000100c00 */
[----:B0-----:R-:W2:Y:S04]  /*1ae70*/  LDL.LU R106, [R1+0x2008] ;  /* 0x00200800016a7983 */ /* 0x001ea80000300800 */
[----:B------:R-:W2:Y:S04]  /*1ae80*/  LDL.LU.128 R96, [R1+0x1fe0] ;  /* 0x001fe00001607983 */ /* 0x000ea80000300c00 */
[----:B-1----:R-:W2:Y:S04]  /*1ae90*/  LDL.LU.128 R92, [R1+0x1fd0] ;  /* 0x001fd000015c7983 */ /* 0x002ea80000300c00 */
[----:B----4-:R-:W-:Y:S04]  /*1aea0*/  STL.128 [R1+0x1ff0], R100 ;  /* 0x001ff06401007387 */ /* 0x010fe80000100c00 */
[----:B------:R0:W-:Y:S04]  /*1aeb0*/  STL.64 [R1+0x2000], R104 ;  /* 0x0020006801007387 */ /* 0x0001e80000100a00 */
[----:B------:R-:W4:Y:S04]  /*1aec0*/  LDL.LU R109, [R1+0x5a8] ;  /* 0x0005a800016d7983 */ /* 0x000f280000300800 */
[----:B------:R-:W4:Y:S04]  /*1aed0*/  LDL.LU R108, [R1+0x5a4] ;  /* 0x0005a400016c7983 */ /* 0x000f280000300800 */
[----:B0-----:R-:W2:Y:S04]  /*1aee0*/  LDL.LU.64 R104, [R1+0x2000] ;  /* 0x0020000001687983 */ /* 0x001ea80000300a00 */
[----:B------:R-:W2:Y:S04]  /*1aef0*/  LDL.LU.128 R100, [R1+0x1ff0] ;  /* 0x001ff00001647983 */ /* 0x000ea80000300c00 */
[----:B------:R-:W2:Y:S04]  /*1af00*/  LDL.LU R107, [R1+0x5a0] ;  /* 0x0005a000016b7983 */ /* 0x000ea80000300800 */
[----:B------:R-:W2:Y:S01]  /*1af10*/  LDL.LU.128 R88, [R1+0x1fc0] ;  /* 0x001fc00001587983 */ /* 0x000ea20000300c00 */
        /* <DEDUP_REMOVED lines=13> */
[----:B------:R0:W-:Y:S01]  /*1aff0*/  STL.128 [R1+0x1fb0], R84 ;  /* 0x001fb05401007387 */ /* 0x0001e20000100c00 */
[----:B------:R-:W-:-:S02]  /*1b000*/  IMAD.MOV.U32 R74, RZ, RZ, R155 ;  /* 0x000000ffff4a7224 */ /* 0x000fc400078e009b */
[----:B------:R-:W-:Y:S02]  /*1b010*/  IMAD.MOV.U32 R73, RZ, RZ, R154 ;  /* 0x000000ffff497224 */ /* 0x000fe400078e009a */
[----:B------:R-:W-:Y:S02]  /*1b020*/  IMAD.MOV.U32 R72, RZ, RZ, R153 ;  /* 0x000000ffff487224 */ /* 0x000fe400078e0099 */
[----:B------:R-:W-:Y:S01]  /*1b030*/  IMAD.MOV.U32 R71, RZ, RZ, R152 ;  /* 0x000000ffff477224 */ /* 0x000fe200078e0098 */
[----:B------:R1:W-:Y:S04]  /*1b040*/  STL.128 [R1+0x1fa0], R80 ;  /* 0x001fa05001007387 */ /* 0x0003e80000100c00 */
[----:B------:R1:W-:Y:S04]  /*1b050*/  STL.128 [R1+0x1f90], R76 ;  /* 0x001f904c01007387 */ /* 0x0003e80000100c00 */
[----:B0-----:R-:W2:Y:S01]  /*1b060*/  LDL.LU.128 R84, [R1+0x1fb0] ;  /* 0x001fb00001547983 */ /* 0x001ea20000300c00 */
[----:B------:R-:W-:-:S02]  /*1b070*/  IMAD.MOV.U32 R70, RZ, RZ, R151 ;  /* 0x000000ffff467224 */ /* 0x000fc400078e0097 */
[----:B------:R-:W-:Y:S02]  /*1b080*/  IMAD.MOV.U32 R69, RZ, RZ, R150 ;  /* 0x000000ffff457224 */ /* 0x000fe400078e0096 */
[----:B------:R-:W-:Y:S02]  /*1b090*/  IMAD.MOV.U32 R68, RZ, RZ, R149 ;  /* 0x000000ffff447224 */ /* 0x000fe400078e0095 */
[----:B------:R-:W-:Y:S01]  /*1b0a0*/  IMAD.MOV.U32 R67, RZ, RZ, R148 ;  /* 0x000000ffff437224 */ /* 0x000fe200078e0094 */
[----:B------:R0:W-:Y:S04]  /*1b0b0*/  STL.128 [R1+0x1f80], R72 ;  /* 0x001f804801007387 */ /* 0x0001e80000100c00 */
[----:B-1----:R-:W2:Y:S04]  /*1b0c0*/  LDL.LU.128 R80, [R1+0x1fa0] ;  /* 0x001fa00001507983 */ /* 0x002ea80000300c00 */
[----:B------:R-:W2:Y:S01]  /*1b0d0*/  LDL.LU.128 R76, [R1+0x1f90] ;  /* 0x001f9000014c7983 */ /* 0x000ea20000300c00 */
[----:B------:R-:W-:-:S03]  /*1b0e0*/  IMAD.MOV.U32 R30, RZ, RZ, R111 ;  /* 0x000000ffff1e7224 */ /* 0x000fc600078e006f */
[----:B------:R1:W-:Y:S01]  /*1b0f0*/  STL.128 [R1+0x1f70], R68 ;  /* 0x001f704401007387 */ /* 0x0003e20000100c00 */
[----:B------:R-:W-:-:S03]  /*1b100*/  IMAD.MOV.U32 R29, RZ, RZ, R110 ;  /* 0x000000ffff1d7224 */ /* 0x000fc600078e006e */
[----:B0-----:R-:W2:Y:S01]  /*1b110*/  LDL.LU.128 R72, [R1+0x1f80] ;  /* 0x001f800001487983 */ /* 0x001ea20000300c00 */
[----:B------:R-:W-:Y:S02]  /*1b120*/  IMAD.MOV.U32 R5, RZ, RZ, R17 ;  /* 0x000000ffff057224 */ /* 0x000fe400078e0011 */
[----:B------:R-:W-:Y:S01]  /*1b130*/  IMAD.MOV.U32 R66, RZ, RZ, R147 ;  /* 0x000000ffff427224 */ /* 0x000fe200078e0093 */
[----:B-1----:R-:W2:Y:S01]  /*1b140*/  LDL.LU.128 R68, [R1+0x1f70] ;  /* 0x001f700001447983 */ /* 0x002ea20000300c00 */
[----:B------:R-:W-:Y:S02]  /*1b150*/  IMAD.MOV.U32 R65, RZ, RZ, R146 ;  /* 0x000000ffff417224 */ /* 0x000fe400078e0092 */
[----:B------:R-:W-:Y:S02]  /*1b160*/  IMAD.MOV.U32 R64, RZ, RZ, R145 ;  /* 0x000000ffff407224 */ /* 0x000fe400078e0091 */
[----:B------:R-:W-:-:S03]  /*1b170*/  IMAD.MOV.U32 R63, RZ, RZ, R144 ;  /* 0x000000ffff3f7224 */ /* 0x000fc600078e0090 */
[----:B------:R0:W-:Y:S01]  /*1b180*/  STL.128 [R1+0x1f60], R64 ;  /* 0x001f604001007387 */ /* 0x0001e20000100c00 */
[----:B------:R-:W-:Y:S02]  /*1b190*/  IMAD.MOV.U32 R58, RZ, RZ, R139 ;  /* 0x000000ffff3a7224 */ /* 0x000fe400078e008b */
[----:B------:R-:W-:Y:S02]  /*1b1a0*/  IMAD.MOV.U32 R57, RZ, RZ, R138 ;  /* 0x000000ffff397224 */ /* 0x000fe400078e008a */
[----:B------:R-:W-:Y:S01]  /*1b1b0*/  IMAD.MOV.U32 R56, RZ, RZ, R137 ;  /* 0x000000ffff387224 */ /* 0x000fe200078e0089 */
[----:B0-----:R-:W2:Y:S01]  /*1b1c0*/  LDL.LU.128 R64, [R1+0x1f60] ;  /* 0x001f600001407983 */ /* 0x001ea20000300c00 */
[----:B------:R-:W-:Y:S02]  /*1b1d0*/  IMAD.MOV.U32 R62, RZ, RZ, R143 ;  /* 0x000000ffff3e7224 */ /* 0x000fe400078e008f */
[----:B------:R-:W-:Y:S02]  /*1b1e0*/  IMAD.MOV.U32 R61, RZ, RZ, R142 ;  /* 0x000000ffff3d7224 */ /* 0x000fe400078e008e */
[----:B------:R-:W-:-:S02]  /*1b1f0*/  IMAD.MOV.U32 R60, RZ, RZ, R141 ;  /* 0x000000ffff3c7224 */ /* 0x000fc400078e008d */
[----:B------:R-:W-:Y:S02]  /*1b200*/  IMAD.MOV.U32 R59, RZ, RZ, R140 ;  /* 0x000000ffff3b7224 */ /* 0x000fe400078e008c */
[----:B------:R-:W-:Y:S01]  /*1b210*/  IMAD.MOV.U32 R55, RZ, RZ, R136 ;  /* 0x000000ffff377224 */ /* 0x000fe200078e0088 */
[----:B------:R0:W-:Y:S04]  /*1b220*/  STL.128 [R1+0x1f50], R60 ;  /* 0x001f503c01007387 */ /* 0x0001e80000100c00 */
[----:B------:R1:W-:Y:S01]  /*1b230*/  STL.128 [R1+0x1f40], R56 ;  /* 0x001f403801007387 */ /* 0x0003e20000100c00 */
[----:B------:R-:W-:Y:S02]  /*1b240*/  IMAD.MOV.U32 R54, RZ, RZ, R135 ;  /* 0x000000ffff367224 */ /* 0x000fe400078e0087 */
[----:B------:R-:W-:-:S02]  /*1b250*/  IMAD.MOV.U32 R53, RZ, RZ, R134 ;  /* 0x000000ffff357224 */ /* 0x000fc400078e0086 */
[----:B------:R-:W-:Y:S02]  /*1b260*/  IMAD.MOV.U32 R52, RZ, RZ, R133 ;  /* 0x000000ffff347224 */ /* 0x000fe400078e0085 */
[----:B------:R-:W-:Y:S01]  /*1b270*/  IMAD.MOV.U32 R51, RZ, RZ, R132 ;  /* 0x000000ffff337224 */ /* 0x000fe200078e0084 */
[----:B0-----:R-:W2:Y:S04]  /*1b280*/  LDL.LU.128 R60, [R1+0x1f50] ;  /* 0x001f5000013c7983 */ /* 0x001ea80000300c00 */
[----:B------:R0:W-:Y:S04]  /*1b290*/  STL.128 [R1+0x1f30], R52 ;  /* 0x001f303401007387 */ /* 0x0001e80000100c00 */
[----:B-1----:R-:W2:Y:S01]  /*1b2a0*/  LDL.LU.128 R56, [R1+0x1f40] ;  /* 0x001f400001387983 */ /* 0x002ea20000300c00 */
[----:B------:R-:W-:-:S02]  /*1b2b0*/  IMAD.MOV.U32 R50, RZ, RZ, R131 ;  /* 0x000000ffff327224 */ /* 0x000fc400078e0083 */
[----:B------:R-:W-:Y:S02]  /*1b2c0*/  IMAD.MOV.U32 R49, RZ, RZ, R130 ;  /* 0x000000ffff317224 */ /* 0x000fe400078e0082 */
[----:B------:R-:W-:Y:S02]  /*1b2d0*/  IMAD.MOV.U32 R48, RZ, RZ, R129 ;  /* 0x000000ffff307224 */ /* 0x000fe400078e0081 */
[----:B------:R-:W-:Y:S01]  /*1b2e0*/  IMAD.MOV.U32 R47, RZ, RZ, R128 ;  /* 0x000000ffff2f7224 */ /* 0x000fe200078e0080 */
[----:B0-----:R-:W2:Y:S04]  /*1b2f0*/  LDL.LU.128 R52, [R1+0x1f30] ;  /* 0x001f300001347983 */ /* 0x001ea80000300c00 */
[----:B------:R0:W-:Y:S01]  /*1b300*/  STL.128 [R1+0x1f20], R48 ;  /* 0x001f203001007387 */ /* 0x0001e20000100c00 */
[----:B------:R-:W-:-:S03]  /*1b310*/  R2UR UR7, R5 ;  /* 0x00000000050772ca */ /* 0x000fc600000e0000 */
[----:B------:R1:W-:Y:S04]  /*1b320*/  STL.128 [R1+0x1ed0], R28 ;  /* 0x001ed01c01007387 */ /* 0x0003e80000100c00 */
[----:B------:R-:W-:Y:S04]  /*1b330*/  STL.128 [R1+0x1ec0], R24 ;  /* 0x001ec01801007387 */ /* 0x000fe80000100c00 */
[----:B0-----:R-:W2:Y:S04]  /*1b340*/  LDL.LU.128 R48, [R1+0x1f20] ;  /* 0x001f200001307983 */ /* 0x001ea80000300c00 */
[----:B-1----:R-:W2:Y:S01]  /*1b350*/  LDL.LU.128 R28, [R1+0x1ed0] ;  /* 0x001ed000011c7983 */ /* 0x002ea20000300c00 */
        /* <DEDUP_REMOVED lines=12> */
[----:B------:R0:W-:Y:S04]  /*1b420*/  STL.128 [R1+0x1f10], R44 ;  /* 0x001f102c01007387 */ /* 0x0001e80000100c00 */
[----:B------:R1:W-:Y:S04]  /*1b430*/  STL.128 [R1+0x1f00], R40 ;  /* 0x001f002801007387 */ /* 0x0003e80000100c00 */
[----:B------:R3:W-:Y:S04]  /*1b440*/  STL.128 [R1+0x1ef0], R36 ;  /* 0x001ef02401007387 */ /* 0x0007e80000100c00 */
[----:B------:R3:W-:Y:S04]  /*1b450*/  STL.128 [R1+0x1ee0], R32 ;  /* 0x001ee02001007387 */ /* 0x0007e80000100c00 */
[----:B0-----:R-:W2:Y:S04]  /*1b460*/  LDL.LU.128 R44, [R1+0x1f10] ;  /* 0x001f1000012c7983 */ /* 0x001ea80000300c00 */
[----:B-1----:R-:W2:Y:S04]  /*1b470*/  LDL.LU.128 R40, [R1+0x1f00] ;  /* 0x001f000001287983 */ /* 0x002ea80000300c00 */
[----:B---3--:R-:W3:Y:S04]  /*1b480*/  LDL.LU.128 R36, [R1+0x1ef0] ;  /* 0x001ef00001247983 */ /* 0x008ee80000300c00 */
[----:B------:R-:W3:Y:S04]  /*1b490*/  LDL.LU.128 R32, [R1+0x1ee0] ;  /* 0x001ee00001207983 */ /* 0x000ee80000300c00 */
[----:B------:R0:W-:Y:S04]  /*1b4a0*/  STL.128 [R1+0x1ea0], R16 ;  /* 0x001ea01001007387 */ /* 0x0001e80000100c00 */
[----:B------:R1:W-:Y:S04]  /*1b4b0*/  STL.128 [R1+0x1e90], R12 ;  /* 0x001e900c01007387 */ /* 0x0003e80000100c00 */
[----:B------:R1:W-:Y:S04]  /*1b4c0*/  STL.128 [R1+0x1e70], R4 ;  /* 0x001e700401007387 */ /* 0x0003e80000100c00 */
[----:B------:R-:W3:Y:S04]  /*1b4d0*/  LDL.LU.128 R24, [R1+0x1ec0] ;  /* 0x001ec00001187983 */ /* 0x000ee80000300c00 */
[----:B0-----:R-:W3:Y:S04]  /*1b4e0*/  LDL.LU.128 R16, [R1+0x1ea0] ;  /* 0x001ea00001107983 */ /* 0x001ee80000300c00 */
[----:B-1----:R-:W3:Y:S04]  /*1b4f0*/  LDL.LU.128 R12, [R1+0x1e90] ;  /* 0x001e9000010c7983 */ /* 0x002ee80000300c00 */
[----:B------:R-:W3:Y:S01]  /*1b500*/  LDL.LU.128 R4, [R1+0x1e70] ;  /* 0x001e700001047983 */ /* 0x000ee20000300c00 */
[----:B------:R-:W-:-:S03]  /*1b510*/  IMAD.MOV.U32 R110, RZ, RZ, R115 ;  /* 0x000000ffff6e7224 */ /* 0x000fc600078e0073 */
[----:B------:R0:W-:Y:S04]  /*1b520*/  STL.128 [R1+0x270], R116 ;  /* 0x0002707401007387 */ /* 0x0001e80000100c00 */
[----:B------:R1:W-:Y:S04]  /*1b530*/  STL.128 [R1+0x1eb0], R20 ;  /* 0x001eb01401007387 */ /* 0x0003e80000100c00 */
[----:B------:R4:W-:Y:S04]  /*1b540*/  STL.128 [R1+0x1e80], R8 ;  /* 0x001e800801007387 */ /* 0x0009e80000100c00 */
[----:B------:R-:W-:Y:S04]  /*1b550*/  STL.128 [R1+0x390], R112 ;  /* 0x0003907001007387 */ /* 0x000fe80000100c00 */
[----:B0-----:R-:W3:Y:S04]  /*1b560*/  LDL.128 R116, [R1+0x5b0] ;  /* 0x0005b00001747983 */ /* 0x001ee80000100c00 */
[----:B-1----:R-:W3:Y:S04]  /*1b570*/  LDL.LU.128 R20, [R1+0x1eb0] ;  /* 0x001eb00001147983 */ /* 0x002ee80000300c00 */
[----:B----4-:R-:W4:Y:S04]  /*1b580*/  LDL.LU.128 R8, [R1+0x1e80] ;  /* 0x001e800001087983 */ /* 0x010f280000300c00 */
[----:B------:R0:W-:Y:S04]  /*1b590*/  STL [R1+0x1e68], R110 ;  /* 0x001e686e01007387 */ /* 0x0001e80000100800 */
[----:B------:R1:W-:Y:S04]  /*1b5a0*/  STL.64 [R1+0x1e60], R108 ;  /* 0x001e606c01007387 */ /* 0x0003e80000100a00 */
[----:B--2---:R2:W-:Y:S04]  /*1b5b0*/  STL.128 [R1+0x1e50], R104 ;  /* 0x001e506801007387 */ /* 0x0045e80000100c00 */
[----:B------:R2:W-:Y:S04]  /*1b5c0*/  STL.128 [R1+0x1e40], R100 ;  /* 0x001e406401007387 */ /* 0x0005e80000100c00 */
[----:B------:R2:W-:Y:S04]  /*1b5d0*/  STL.128 [R1+0x1e30], R96 ;  /* 0x001e306001007387 */ /* 0x0005e80000100c00 */
[----:B------:R2:W-:Y:S04]  /*1b5e0*/  STL.128 [R1+0x1e20], R92 ;  /* 0x001e205c01007387 */ /* 0x0005e80000100c00 */
[----:B------:R2:W-:Y:S04]  /*1b5f0*/  STL.128 [R1+0x1e10], R88 ;  /* 0x001e105801007387 */ /* 0x0005e80000100c00 */
[----:B0-----:R-:W4:Y:S04]  /*1b600*/  LDL.LU R110, [R1+0x1e68] ;  /* 0x001e6800016e7983 */ /* 0x001f280000300800 */
[----:B-1----:R-:W4:Y:S04]  /*1b610*/  LDL.LU.64 R108, [R1+0x1e60] ;  /* 0x001e6000016c7983 */ /* 0x002f280000300a00 */
[----:B--2---:R-:W2:Y:S04]  /*1b620*/  LDL.LU.128 R104, [R1+0x1e50] ;  /* 0x001e500001687983 */ /* 0x004ea80000300c00 */
[----:B------:R-:W2:Y:S04]  /*1b630*/  LDL.LU.128 R100, [R1+0x1e40] ;  /* 0x001e400001647983 */ /* 0x000ea80000300c00 */
[----:B------:R-:W2:Y:S04]  /*1b640*/  LDL.LU.128 R96, [R1+0x1e30] ;  /* 0x001e300001607983 */ /* 0x000ea80000300c00 */
[----:B------:R-:W2:Y:S04]  /*1b650*/  LDL.LU.128 R92, [R1+0x1e20] ;  /* 0x001e2000015c7983 */ /* 0x000ea80000300c00 */
[----:B------:R-:W2:Y:S04]  /*1b660*/  LDL.LU R113, [R1+0x5b8] ;  /* 0x0005b80001717983 */ /* 0x000ea80000300800 */
[----:B------:R-:W2:Y:S04]  /*1b670*/  LDL.LU R112, [R1+0x5b4] ;  /* 0x0005b40001707983 */ /* 0x000ea80000300800 */
[----:B------:R-:W2:Y:S04]  /*1b680*/  LDL.LU R111, [R1+0x5b0] ;  /* 0x0005b000016f7983 */ /* 0x000ea80000300800 */
[----:B------:R-:W2:Y:S04]  /*1b690*/  LDL.LU.128 R88, [R1+0x1e10] ;  /* 0x001e100001587983 */ /* 0x000ea80000300c00 */
[----:B------:R0:W-:Y:S04]  /*1b6a0*/  STL.128 [R1+0x1e00], R84 ;  /* 0x001e005401007387 */ /* 0x0001e80000100c00 */
[----:B------:R1:W-:Y:S04]  /*1b6b0*/  STL.128 [R1+0x1df0], R80 ;  /* 0x001df05001007387 */ /* 0x0003e80000100c00 */
[----:B------:R1:W-:Y:S04]  /*1b6c0*/  STL.128 [R1+0x1de0], R76 ;  /* 0x001de04c01007387 */ /* 0x0003e80000100c00 */
[----:B------:R1:W-:Y:S04]  /*1b6d0*/  STL.128 [R1+0x1dd0], R72 ;  /* 0x001dd04801007387 */ /* 0x0003e80000100c00 */
[----:B0-----:R-:W2:Y:S04]  /*1b6e0*/  LDL.LU.128 R84, [R1+0x1e00] ;  /* 0x001e000001547983 */ /* 0x001ea80000300c00 */
[----:B-1----:R-:W2:Y:S04]  /*1b6f0*/  LDL.LU.128 R80, [R1+0x1df0] ;  /* 0x001df00001507983 */ /* 0x002ea80000300c00 */
[----:B------:R-:W2:Y:S04]  /*1b700*/  LDL.LU.128 R76, [R1+0x1de0] ;  /* 0x001de000014c7983 */ /* 0x000ea80000300c00 */
[----:B------:R0:W-:Y:S04]  /*1b710*/  STL.128 [R1+0x1dc0], R68 ;  /* 0x001dc04401007387 */ /* 0x0001e80000100c00 */
[----:B------:R-:W2:Y:S04]  /*1b720*/  LDL.LU.128 R72, [R1+0x1dd0] ;  /* 0x001dd00001487983 */ /* 0x000ea80000300c00 */
[----:B0-----:R-:W2:Y:S04]  /*1b730*/  LDL.LU.128 R68, [R1+0x1dc0] ;  /* 0x001dc00001447983 */ /* 0x001ea80000300c00 */
[----:B------:R0:W-:Y:S04]  /*1b740*/  STL.128 [R1+0x1db0], R64 ;  /* 0x001db04001007387 */ /* 0x0001e80000100c00 */
[----:B0-----:R-:W2:Y:S04]  /*1b750*/  LDL.LU.128 R64, [R1+0x1db0] ;  /* 0x001db00001407983 */ /* 0x001ea80000300c00 */
[----:B------:R0:W-:Y:S04]  /*1b760*/  STL.128 [R1+0x1da0], R60 ;  /* 0x001da03c01007387 */ /* 0x0001e80000100c00 */
[----:B------:R1:W-:Y:S04]  /*1b770*/  STL.128 [R1+0x1d90], R56 ;  /* 0x001d903801007387 */ /* 0x0003e80000100c00 */
[----:B0-----:R-:W2:Y:S04]  /*1b780*/  LDL.LU.128 R60, [R1+0x1da0] ;  /* 0x001da000013c7983 */ /* 0x001ea80000300c00 */
[----:B------:R0:W-:Y:S04]  /*1b790*/  STL.128 [R1+0x1d80], R52 ;  /* 0x001d803401007387 */ /* 0x0001e80000100c00 */
[----:B-1----:R-:W2:Y:S04]  /*1b7a0*/  LDL.LU.128 R56, [R1+0x1d90] ;  /* 0x001d900001387983 */ /* 0x002ea80000300c00 */
[----:B0-----:R-:W2:Y:S04]  /*1b7b0*/  LDL.LU.128 R52, [R1+0x1d80] ;  /* 0x001d800001347983 */ /* 0x001ea80000300c00 */
[----:B------:R0:W-:Y:S04]  /*1b7c0*/  STL.128 [R1+0x1d70], R48 ;  /* 0x001d703001007387 */ /* 0x0001e80000100c00 */
[----:B------:R1:W-:Y:S04]  /*1b7d0*/  STL.128 [R1+0x1d20], R28 ;  /* 0x001d201c01007387 */ /* 0x0003e80000100c00 */
[----:B0-----:R-:W2:Y:S04]  /*1b7e0*/  LDL.LU.128 R48, [R1+0x1d70] ;  /* 0x001d700001307983 */ /* 0x001ea80000300c00 */
[----:B-1----:R-:W2:Y:S04]  /*1b7f0*/  LDL.LU.128 R28, [R1+0x1d20] ;  /* 0x001d2000011c7983 */ /* 0x002ea80000300c00 */
[----:B------:R0:W-:Y:S04]  /*1b800*/  STL.128 [R1+0x1d60], R44 ;  /* 0x001d602c01007387 */ /* 0x0001e80000100c00 */
[----:B------:R1:W-:Y:S04]  /*1b810*/  STL.128 [R1+0x1d50], R40 ;  /* 0x001d502801007387 */ /* 0x0003e80000100c00 */
[----:B---3--:R3:W-:Y:S04]  /*1b820*/  STL.128 [R1+0x1d40], R36 ;  /* 0x001d402401007387 */ /* 0x0087e80000100c00 */
        /* <DEDUP_REMOVED lines=8> */
[----:B------:R1:W-:Y:S04]  /*1b8b0*/  STL.128 [R1+0x1cc0], R4 ;  /* 0x001cc00401007387 */ /* 0x0003e80000100c00 */
[----:B0-----:R-:W3:Y:S04]  /*1b8c0*/  LDL.LU.128 R24, [R1+0x1d10] ;  /* 0x001d100001187983 */ /* 0x001ee80000300c00 */
[----:B-1----:R-:W3:Y:S04]  /*1b8d0*/  LDL.LU.128 R16, [R1+0x1cf0] ;  /* 0x001cf00001107983 */ /* 0x002ee80000300c00 */
[----:B------:R-:W3:Y:S04]  /*1b8e0*/  LDL.LU.128 R12, [R1+0x1ce0] ;  /* 0x001ce000010c7983 */ /* 0x000ee80000300c00 */
[----:B------:R-:W3:Y:S01]  /*1b8f0*/  LDL.LU.128 R4, [R1+0x1cc0] ;  /* 0x001cc00001047983 */ /* 0x000ee20000300c00 */
[----:B------:R-:W-:-:S03]  /*1b900*/  IMAD.MOV.U32 R114, RZ, RZ, R119 ;  /* 0x000000ffff727224 */ /* 0x000fc600078e0077 */
[----:B------:R0:W-:Y:S04]  /*1b910*/  STL.128 [R1+0x280], R120 ;  /* 0x0002807801007387 */ /* 0x0001e80000100c00 */
[----:B------:R1:W-:Y:S04]  /*1b920*/  STL.128 [R1+0x1d00], R20 ;  /* 0x001d001401007387 */ /* 0x0003e80000100c00 */
[----:B----4-:R4:W-:Y:S04]  /*1b930*/  STL.128 [R1+0x1cd0], R8 ;  /* 0x001cd00801007387 */ /* 0x0109e80000100c00 */
[----:B------:R4:W-:Y:S04]  /*1b940*/  STL.128 [R1+0x3a0], R116 ;  /* 0x0003a07401007387 */ /* 0x0009e80000100c00 */
[----:B0-----:R-:W3:Y:S04]  /*1b950*/  LDL.128 R120, [R1+0x5c0] ;  /* 0x0005c00001787983 */ /* 0x001ee80000100c00 */
[----:B-1----:R-:W3:Y:S04]  /*1b960*/  LDL.LU.128 R20, [R1+0x1d00] ;  /* 0x001d000001147983 */ /* 0x002ee80000300c00 */
[----:B----4-:R-:W4:Y:S04]  /*1b970*/  LDL.LU.128 R8, [R1+0x1cd0] ;  /* 0x001cd00001087983 */ /* 0x010f280000300c00 */
[----:B------:R0:W-:Y:S04]  /*1b980*/  STL [R1+0x1cb8], R114 ;  /* 0x001cb87201007387 */ /* 0x0001e80000100800 */
[----:B------:R-:W4:Y:S04]  /*1b990*/  LDL.LU R117, [R1+0x5c8] ;  /* 0x0005c80001757983 */ /* 0x000f280000300800 */
[----:B------:R-:W4:Y:S04]  /*1b9a0*/  LDL.LU R116, [R1+0x5c4] ;  /* 0x0005c40001747983 */ /* 0x000f280000300800 */
[----:B0-----:R-:W4:Y:S04]  /*1b9b0*/  LDL.LU R114, [R1+0x1cb8] ;  /* 0x001cb80001727983 */ /* 0x001f280000300800 */
[----:B--2---:R0:W-:Y:S04]  /*1b9c0*/  STL.128 [R1+0x1c90], R104 ;  /* 0x001c906801007387 */ /* 0x0041e80000100c00 */
[----:B------:R-:W-:Y:S04]  /*1b9d0*/  STL.128 [R1+0x1c80], R100 ;  /* 0x001c806401007387 */ /* 0x000fe80000100c00 */
[----:B------:R-:W-:Y:S04]  /*1b9e0*/  STL.128 [R1+0x1c70], R96 ;  /* 0x001c706001007387 */ /* 0x000fe80000100c00 */
[----:B------:R-:W-:Y:S04]  /*1b9f0*/  STL.128 [R1+0x1c60], R92 ;  /* 0x001c605c01007387 */ /* 0x000fe80000100c00 */
[----:B0-----:R-:W2:Y:S04]  /*1ba00*/  LDL.LU.128 R104, [R1+0x1c90] ;  /* 0x001c900001687983 */ /* 0x001ea80000300c00 */
[----:B------:R0:W-:Y:S04]  /*1ba10*/  STL.64 [R1+0x1cb0], R112 ;  /* 0x001cb07001007387 */ /* 0x0001e80000100a00 */
[----:B------:R1:W-:Y:S04]  /*1ba20*/  STL.128 [R1+0x1ca0], R108 ;  /* 0x001ca06c01007387 */ /* 0x0003e80000100c00 */
[----:B------:R1:W-:Y:S04]  /*1ba30*/  STL.128 [R1+0x1c50], R88 ;  /* 0x001c505801007387 */ /* 0x0003e80000100c00 */
[----:B0-----:R-:W2:Y:S04]  /*1ba40*/  LDL.LU.64 R112, [R1+0x1cb0] ;  /* 0x001cb00001707983 */ /* 0x001ea80000300a00 */
[----:B------:R-:W2:Y:S04]  /*1ba50*/  LDL.LU.128 R100, [R1+0x1c80] ;  /* 0x001c800001647983 */ /* 0x000ea80000300c00 */
[----:B-1----:R-:W2:Y:S04]  /*1ba60*/  LDL.LU.128 R108, [R1+0x1ca0] ;  /* 0x001ca000016c7983 */ /* 0x002ea80000300c00 */
[----:B------:R-:W2:Y:S04]  /*1ba70*/  LDL.LU.128 R96, [R1+0x1c70] ;  /* 0x001c700001607983 */ /* 0x000ea80000300c00 */
[----:B------:R-:W2:Y:S04]  /*1ba80*/  LDL.LU.128 R92, [R1+0x1c60] ;  /* 0x001c6000015c7983 */ /* 0x000ea80000300c00 */
        /* <DEDUP_REMOVED lines=11> */
[----:B------:R1:W-:Y:S04]  /*1bb40*/  STL.128 [R1+0x1bf0], R64 ;  /* 0x001bf04001007387 */ /* 0x0003e80000100c00 */
[----:B0-----:R-:W2:Y:S04]  /*1bb50*/  LDL.LU.128 R68, [R1+0x1c00] ;  /* 0x001c000001447983 */ /* 0x001ea80000300c00 */
[----:B-1----:R-:W2:Y:S04]  /*1bb60*/  LDL.LU.128 R64, [R1+0x1bf0] ;  /* 0x001bf00001407983 */ /* 0x002ea80000300c00 */
        /* <DEDUP_REMOVED lines=25> */
[----:B------:R-:W3:Y:S04]  /*1bd00*/  LDL.LU.128 R4, [R1+0x1b00] ;  /* 0x001b000001047983 */ /* 0x000ee80000300c00 */
[----:B------:R0:W-:Y:S01]  /*1bd10*/  STL.128 [R1+0x290], R124 ;  /* 0x0002907c01007387 */ /* 0x0001e20000100c00 */
[----:B------:R-:W-:-:S03]  /*1bd20*/  IMAD.MOV.U32 R118, RZ, RZ, R123 ;  /* 0x000000ffff767224 */ /* 0x000fc600078e007b */
[----:B------:R1:W-:Y:S04]  /*1bd30*/  STL.64 [R1+0x2230], R220 ;  /* 0x002230dc01007387 */ /* 0x0003e80000100a00 */
[----:B------:R1:W-:Y:S04]  /*1bd40*/  STL.128 [R1+0x2220], R216 ;  /* 0x002220d801007387 */ /* 0x0003e80000100c00 */
[----:B------:R1:W-:Y:S04]  /*1bd50*/  STL.128 [R1+0x2210], R212 ;  /* 0x002210d401007387 */ /* 0x0003e80000100c00 */
[----:B0-----:R-:W3:Y:S04]  /*1bd60*/  LDL.128 R124, [R1+0x5d0] ;  /* 0x0005d000017c7983 */ /* 0x001ee80000100c00 */
        /* <DEDUP_REMOVED lines=15> */
[----:B----4-:R4:W-:Y:S04]  /*1be60*/  STL.128 [R1+0x1b10], R8 ;  /* 0x001b100801007387 */ /* 0x0109e80000100c00 */
[----:B-1----:R-:W3:Y:S04]  /*1be70*/  LDL.LU.64 R220, [R1+0x2230] ;  /* 0x0022300001dc7983 */ /* 0x002ee80000300a00 */
[----:B------:R-:W3:Y:S04]  /*1be80*/  LDL.LU.128 R216, [R1+0x2220] ;  /* 0x0022200001d87983 */ /* 0x000ee80000300c00 */
[----:B------:R-:W3:Y:S04]  /*1be90*/  LDL.LU.128 R212, [R1+0x2210] ;  /* 0x0022100001d47983 */ /* 0x000ee80000300c00 */
[----:B0-----:R-:W3:Y:S04]  /*1bea0*/  LDL.LU.128 R208, [R1+0x2200] ;  /* 0x0022000001d07983 */ /* 0x001ee80000300c00 */
[----:B------:R-:W3:Y:S04]  /*1beb0*/  LDL.LU.128 R204, [R1+0x21f0] ;  /* 0x0021f00001cc7983 */ /* 0x000ee80000300c00 */
[----:B------:R-:W3:Y:S04]  /*1bec0*/  LDL.LU.128 R200, [R1+0x21e0] ;  /* 0x0021e00001c87983 */ /* 0x000ee80000300c00 */
[----:B------:R-:W3:Y:S04]  /*1bed0*/  LDL.LU.128 R196, [R1+0x21d0] ;  /* 0x0021d00001c47983 */ /* 0x000ee80000300c00 */
[----:B------:R-:W3:Y:S04]  /*1bee0*/  LDL.LU.128 R192, [R1+0x21c0] ;  /* 0x0021c00001c07983 */ /* 0x000ee80000300c00 */
[----:B------:R-:W3:Y:S04]  /*1bef0*/  LDL.LU.128 R188, [R1+0x21b0] ;  /* 0x0021b00001bc7983 */ /* 0x000ee80000300c00 */
[----:B------:R-:W3:Y:S04]  /*1bf00*/  LDL.LU.128 R180, [R1+0x2190] ;  /* 0x0021900001b47983 */ /* 0x000ee80000300c00 */
[----:B------:R-:W3:Y:S04]  /*1bf10*/  LDL.LU.128 R176, [R1+0x2180] ;  /* 0x0021800001b07983 */ /* 0x000ee80000300c00 */
[----:B------:R-:W3:Y:S04]  /*1bf20*/  LDL.LU.64 R172, [R1+0x2170] ;  /* 0x0021700001ac7983 */ /* 0x000ee80000300a00 */
[----:B------:R-:W3:Y:S04]  /*1bf30*/  LDL.LU.64 R170, [R1+0x2168] ;  /* 0x0021680001aa7983 */ /* 0x000ee80000300a00 */
[----:B------:R-:W3:Y:S04]  /*1bf40*/  LDL.LU.64 R164, [R1+0x2160] ;  /* 0x0021600001a47983 */ /* 0x000ee80000300a00 */
[----:B------:R-:W3:Y:S04]  /*1bf50*/  LDL.LU.128 R160, [R1+0x2150] ;  /* 0x0021500001a07983 */ /* 0x000ee80000300c00 */
[----:B------:R-:W3:Y:S04]  /*1bf60*/  LDL.LU.128 R156, [R1+0x2140] ;  /* 0x00214000019c7983 */ /* 0x000ee80000300c00 */
[----:B------:R-:W3:Y:S04]  /*1bf70*/  LDL.LU.128 R152, [R1+0x2130] ;  /* 0x0021300001987983 */ /* 0x000ee80000300c00 */
[----:B------:R-:W-:Y:S04]  /*1bf80*/  STL.128 [R1+0x3b0], R120 ;  /* 0x0003b07801007387 */ /* 0x000fe80000100c00 */
[----:B------:R-:W3:Y:S04]  /*1bf90*/  LDL.LU.128 R20, [R1+0x1b40] ;  /* 0x001b400001147983 */ /* 0x000ee80000300c00 */
        /* <DEDUP_REMOVED lines=32> */
[----:B------:R1:W-:Y:S04]  /*1c1a0*/  STL.128 [R1+0x1a10], R60 ;  /* 0x001a103c01007387 */ /* 0x0003e80000100c00 */
[----:B0-----:R-:W2:Y:S04]  /*1c1b0*/  LDL.LU.128 R68, [R1+0x1a30] ;  /* 0x001a300001447983 */ /* 0x001ea80000300c00 */
[----:B------:R0:W-:Y:S04]  /*1c1c0*/  STL.128 [R1+0x1a00], R56 ;  /* 0x001a003801007387 */ /* 0x0001e80000100c00 */
[----:B-1----:R-:W2:Y:S04]  /*1c1d0*/  LDL.LU.128 R64, [R1+0x1a20] ;  /* 0x001a200001407983 */ /* 0x002ea80000300c00 */
[----:B------:R1:W-:Y:S04]  /*1c1e0*/  STL.128 [R1+0x19f0], R52 ;  /* 0x0019f03401007387 */ /* 0x0003e80000100c00 */
[----:B------:R-:W2:Y:S04]  /*1c1f0*/  LDL.LU.128 R60, [R1+0x1a10] ;  /* 0x001a1000013c7983 */ /* 0x000ea80000300c00 */
[----:B0-----:R-:W2:Y:S04]  /*1c200*/  LDL.LU.128 R56, [R1+0x1a00] ;  /* 0x001a000001387983 */ /* 0x001ea80000300c00 */
[----:B------:R0:W-:Y:S04]  /*1c210*/  STL.128 [R1+0x19e0], R48 ;  /* 0x0019e03001007387 */ /* 0x0001e80000100c00 */
[----:B-1----:R-:W2:Y:S04]  /*1c220*/  LDL.LU.128 R52, [R1+0x19f0] ;  /* 0x0019f00001347983 */ /* 0x002ea80000300c00 */
[----:B------:R1:W-:Y:S04]  /*1c230*/  STL.128 [R1+0x19d0], R44 ;  /* 0x0019d02c01007387 */ /* 0x0003e80000100c00 */
[----:B------:R1:W-:Y:S04]  /*1c240*/  STL.128 [R1+0x19c0], R40 ;  /* 0x0019c02801007387 */ /* 0x0003e80000100c00 */
[----:B0-----:R-:W2:Y:S04]  /*1c250*/  LDL.LU.128 R48, [R1+0x19e0] ;  /* 0x0019e00001307983 */ /* 0x001ea80000300c00 */
[----:B---3--:R0:W-:Y:S04]  /*1c260*/  STL.128 [R1+0x19b0], R36 ;  /* 0x0019b02401007387 */ /* 0x0081e80000100c00 */
        /* <DEDUP_REMOVED lines=11> */
[----:B-1----:R-:W3:Y:S04]  /*1c320*/  LDL.LU.128 R24, [R1+0x1980] ;  /* 0x0019800001187983 */ /* 0x002ee80000300c00 */
[----:B------:R-:W3:Y:S04]  /*1c330*/  LDL.LU.128 R16, [R1+0x1960] ;  /* 0x0019600001107983 */ /* 0x000ee80000300c00 */
[----:B0-----:R-:W3:Y:S04]  /*1c340*/  LDL.LU.128 R12, [R1+0x1950] ;  /* 0x00195000010c7983 */ /* 0x001ee80000300c00 */
[----:B------:R-:W3:Y:S01]  /*1c350*/  LDL.LU.128 R4, [R1+0x1930] ;  /* 0x0019300001047983 */ /* 0x000ee20000300c00 */
[----:B------:R-:W-:-:S03]  /*1c360*/  IMAD.MOV.U32 R122, RZ, RZ, R127 ;  /* 0x000000ffff7a7224 */ /* 0x000fc600078e007f */
        /* <DEDUP_REMOVED lines=11> */
[----:B------:R-:W-:Y:S04]  /*1c420*/  STL.64 [R1+0x2060], R172 ;  /* 0x002060ac01007387 */ /* 0x000fe80000100a00 */
[----:B------:R-:W-:Y:S04]  /*1c430*/  STL.64 [R1+0x2058], R170 ;  /* 0x002058aa01007387 */ /* 0x000fe80000100a00 */
[----:B------:R-:W-:Y:S04]  /*1c440*/  STL.64 [R1+0x2050], R164 ;  /* 0x002050a401007387 */ /* 0x000fe80000100a00 */
[----:B------:R-:W-:Y:S04]  /*1c450*/  STL.128 [R1+0x2040], R160 ;  /* 0x002040a001007387 */ /* 0x000fe80000100c00 */
[----:B------:R-:W-:Y:S04]  /*1c460*/  STL.128 [R1+0x2030], R156 ;  /* 0x0020309c01007387 */ /* 0x000fe80000100c00 */
[----:B------:R-:W-:Y:S04]  /*1c470*/  STL.128 [R1+0x2020], R152 ;  /* 0x0020209801007387 */ /* 0x000fe80000100c00 */
[----:B------:R1:W-:Y:S04]  /*1c480*/  STL.128 [R1+0x380], R184 ;  /* 0x000380b801007387 */ /* 0x0003e80000100c00 */
[----:B------:R1:W-:Y:S04]  /*1c490*/  STL.128 [R1+0x1970], R20 ;  /* 0x0019701401007387 */ /* 0x0003e80000100c00 */
[----:B----4-:R4:W-:Y:S04]  /*1c4a0*/  STL.128 [R1+0x1940], R8 ;  /* 0x0019400801007387 */ /* 0x0109e80000100c00 */
[----:B0-----:R-:W3:Y:S04]  /*1c4b0*/  LDL.LU.64 R220, [R1+0x2120] ;  /* 0x0021200001dc7983 */ /* 0x001ee80000300a00 */
        /* <DEDUP_REMOVED lines=17> */
[----:B------:R-:W3:Y:S04]  /*1c5d0*/  LDL.LU.128 R20, [R1+0x1970] ;  /* 0x0019700001147983 */ /* 0x000ee80000300c00 */
[----:B----4-:R-:W4:Y:S04]  /*1c5e0*/  LDL.LU.128 R8, [R1+0x1940] ;  /* 0x0019400001087983 */ /* 0x010f280000300c00 */
[----:B------:R0:W-:Y:S04]  /*1c5f0*/  STL [R1+0x1928], R122 ;  /* 0x0019287a01007387 */ /* 0x0001e80000100800 */
[----:B--2---:R-:W-:Y:S04]  /*1c600*/  STL.64 [R1+0x1920], R120 ;  /* 0x0019207801007387 */ /* 0x004fe80000100a00 */
        /* <DEDUP_REMOVED lines=9> */
[----:B------:R2:W-:Y:S04]  /*1c6a0*/  STL.128 [R1+0x3c0], R124 ;  /* 0x0003c07c01007387 */ /* 0x0005e80000100c00 */
[----:B0-----:R-:W4:Y:S04]  /*1c6b0*/  LDL.LU R122, [R1+0x1928] ;  /* 0x00192800017a7983 */ /* 0x001f280000300800 */
[----:B-1----:R-:W4:Y:S04]  /*1c6c0*/  LDL.128 R128, [R1+0x5e0] ;  /* 0x0005e00001807983 */ /* 0x002f280000100c00 */
[----:B------:R-:W4:Y:S04]  /*1c6d0*/  LDL.LU.64 R120, [R1+0x1920] ;  /* 0x0019200001787983 */ /* 0x000f280000300a00 */
[----:B--2---:R-:W2:Y:S04]  /*1c6e0*/  LDL.LU R125, [R1+0x5e8] ;  /* 0x0005e800017d7983 */ /* 0x004ea80000300800 */
[----:B------:R-:W2:Y:S04]  /*1c6f0*/  LDL.LU R124, [R1+0x5e4] ;  /* 0x0005e400017c7983 */ /* 0x000ea80000300800 */
[----:B------:R-:W2:Y:S04]  /*1c700*/  LDL.LU.128 R116, [R1+0x1910] ;  /* 0x0019100001747983 */ /* 0x000ea80000300c00 */
[----:B------:R-:W2:Y:S04]  /*1c710*/  LDL.LU R123, [R1+0x5e0] ;  /* 0x0005e000017b7983 */ /* 0x000ea80000300800 */
[----:B------:R-:W2:Y:S04]  /*1c720*/  LDL.LU.128 R112, [R1+0x1900] ;  /* 0x0019000001707983 */ /* 0x000ea80000300c00 */
[----:B------:R-:W2:Y:S04]  /*1c730*/  LDL.LU.128 R108, [R1+0x18f0] ;  /* 0x0018f000016c7983 */ /* 0x000ea80000300c00 */
[----:B------:R-:W2:Y:S04]  /*1c740*/  LDL.LU.128 R104, [R1+0x18e0] ;  /* 0x0018e00001687983 */ /* 0x000ea80000300c00 */
[----:B------:R-:W2:Y:S04]  /*1c750*/  LDL.LU.128 R100, [R1+0x18d0] ;  /* 0x0018d00001647983 */ /* 0x000ea80000300c00 */
[----:B------:R-:W2:Y:S04]  /*1c760*/  LDL.LU.128 R96, [R1+0x18c0] ;  /* 0x0018c00001607983 */ /* 0x000ea80000300c00 */
        /* <DEDUP_REMOVED lines=8> */
[----:B------:R-:W2:Y:S04]  /*1c7f0*/  LDL.LU.128 R76, [R1+0x1870] ;  /* 0x00187000014c7983 */ /* 0x000ea80000300c00 */
[----:B------:R1:W-:Y:S04]  /*1c800*/  STL.128 [R1+0x1850], R68 ;  /* 0x0018504401007387 */ /* 0x0003e80000100c00 */
[----:B0-----:R-:W2:Y:S04]  /*1c810*/  LDL.LU.128 R72, [R1+0x1860] ;  /* 0x0018600001487983 */ /* 0x001ea80000300c00 */
[----:B------:R0:W-:Y:S04]  /*1c820*/  STL.128 [R1+0x1840], R64 ;  /* 0x0018404001007387 */ /* 0x0001e80000100c00 */
[----:B------:R0:W-:Y:S04]  /*1c830*/  STL.128 [R1+0x1830], R60 ;  /* 0x0018303c01007387 */ /* 0x0001e80000100c00 */
[----:B-1----:R-:W2:Y:S04]  /*1c840*/  LDL.LU.128 R68, [R1+0x1850] ;  /* 0x0018500001447983 */ /* 0x002ea80000300c00 */
[----:B------:R1:W-:Y:S04]  /*1c850*/  STL.128 [R1+0x1820], R56 ;  /* 0x0018203801007387 */ /* 0x0003e80000100c00 */
[----:B0-----:R-:W2:Y:S04]  /*1c860*/  LDL.LU.128 R64, [R1+0x1840] ;  /* 0x0018400001407983 */ /* 0x001ea80000300c00 */
[----:B------:R0:W-:Y:S04]  /*1c870*/  STL.128 [R1+0x1810], R52 ;  /* 0x0018103401007387 */ /* 0x0001e80000100c00 */
[----:B------:R-:W2:Y:S04]  /*1c880*/  LDL.LU.128 R60, [R1+0x1830] ;  /* 0x00183000013c7983 */ /* 0x000ea80000300c00 */
[----:B-1----:R-:W2:Y:S04]  /*1c890*/  LDL.LU.128 R56, [R1+0x1820] ;  /* 0x0018200001387983 */ /* 0x002ea80000300c00 */
[----:B------:R1:W-:Y:S04]  /*1c8a0*/  STL.128 [R1+0x1800], R48 ;  /* 0x0018003001007387 */ /* 0x0003e80000100c00 */
[----:B0-----:R-:W2:Y:S04]  /*1c8b0*/  LDL.LU.128 R52, [R1+0x1810] ;  /* 0x0018100001347983 */ /* 0x001ea80000300c00 */
[----:B---3--:R0:W-:Y:S04]  /*1c8c0*/  STL.128 [R1+0x17f0], R44 ;  /* 0x0017f02c01007387 */ /* 0x0081e80000100c00 */
[----:B------:R3:W-:Y:S04]  /*1c8d0*/  STL.128 [R1+0x17e0], R40 ;  /* 0x0017e02801007387 */ /* 0x0007e80000100c00 */
[----:B-1----:R-:W2:Y:S04]  /*1c8e0*/  LDL.LU.128 R48, [R1+0x1800] ;  /* 0x0018000001307983 */ /* 0x002ea80000300c00 */
[----:B------:R1:W-:Y:S04]  /*1c8f0*/  STL.128 [R1+0x17d0], R36 ;  /* 0x0017d02401007387 */ /* 0x0003e80000100c00 */
[----:B0-----:R-:W2:Y:S04]  /*1c900*/  LDL.LU.128 R44, [R1+0x17f0] ;  /* 0x0017f000012c7983 */ /* 0x001ea80000300c00 */
[----:B------:R0:W-:Y:S04]  /*1c910*/  STL.128 [R1+0x17c0], R32 ;  /* 0x0017c02001007387 */ /* 0x0001e80000100c00 */
[----:B---3--:R-:W3:Y:S04]  /*1c920*/  LDL.LU.128 R40, [R1+0x17e0] ;  /* 0x0017e00001287983 */ /* 0x008ee80000300c00 */
[----:B-1----:R-:W3:Y:S04]  /*1c930*/  LDL.LU.128 R36, [R1+0x17d0] ;  /* 0x0017d00001247983 */ /* 0x002ee80000300c00 */
[----:B------:R1:W-:Y:S04]  /*1c940*/  STL.128 [R1+0x17b0], R28 ;  /* 0x0017b01c01007387 */ /* 0x0003e80000100c00 */
[----:B0-----:R-:W3:Y:S04]  /*1c950*/  LDL.LU.128 R32, [R1+0x17c0] ;  /* 0x0017c00001207983 */ /* 0x001ee80000300c00 */
[----:B------:R0:W-:Y:S04]  /*1c960*/  STL.128 [R1+0x17a0], R24 ;  /* 0x0017a01801007387 */ /* 0x0001e80000100c00 */
[----:B------:R0:W-:Y:S04]  /*1c970*/  STL.128 [R1+0x1780], R16 ;  /* 0x0017801001007387 */ /* 0x0001e80000100c00 */
[----:B-1----:R-:W3:Y:S04]  /*1c980*/  LDL.LU.128 R28, [R1+0x17b0] ;  /* 0x0017b000011c7983 */ /* 0x002ee80000300c00 */
[----:B------:R1:W-:Y:S04]  /*1c990*/  STL.128 [R1+0x1770], R12 ;  /* 0x0017700c01007387 */ /* 0x0003e80000100c00 */
[----:B------:R1:W-:Y:S04]  /*1c9a0*/  STL.128 [R1+0x1750], R4 ;  /* 0x0017500401007387 */ /* 0x0003e80000100c00 */
[----:B0-----:R-:W3:Y:S04]  /*1c9b0*/  LDL.LU.128 R24, [R1+0x17a0] ;  /* 0x0017a00001187983 */ /* 0x001ee80000300c00 */
[----:B------:R-:W3:Y:S04]  /*1c9c0*/  LDL.LU.128 R16, [R1+0x1780] ;  /* 0x0017800001107983 */ /* 0x000ee80000300c00 */
[----:B-1----:R-:W3:Y:S04]  /*1c9d0*/  LDL.LU.128 R12, [R1+0x1770] ;  /* 0x00177000010c7983 */ /* 0x002ee80000300c00 */
[----:B------:R-:W3:Y:S04]  /*1c9e0*/  LDL.LU.128 R4, [R1+0x1750] ;  /* 0x0017500001047983 */ /* 0x000ee80000300c00 */
[----:B------:R0:W-:Y:S04]  /*1c9f0*/  STL.128 [R1+0x2b0], R132 ;  /* 0x0002b08401007387 */ /* 0x0001e80000100c00 */
[----:B0-----:R-:W3:Y:S04]  /*1ca00*/  LDL.128 R132, [R1+0x5f0] ;  /* 0x0005f00001847983 */ /* 0x001ee80000100c00 */
[----:B------:R-:W3:Y:S01]  /*1ca10*/  LDL.LU R127, [R1+0x5f0] ;  /* 0x0005f000017f7983 */ /* 0x000ee20000300800 */
[----:B----4-:R-:W-:-:S03]  /*1ca20*/  IMAD.MOV.U32 R126, RZ, RZ, R131 ;  /* 0x000000ffff7e7224 */ /* 0x010fc600078e0083 */
[----:B------:R0:W-:Y:S04]  /*1ca30*/  STL.128 [R1+0x3d0], R128 ;  /* 0x0003d08001007387 */ /* 0x0001e80000100c00 */
[----:B------:R1:W-:Y:S04]  /*1ca40*/  STL [R1+0x1748], R126 ;  /* 0x0017487e01007387 */ /* 0x0003e80000100800 */
[----:B--2---:R2:W-:Y:S04]  /*1ca50*/  STL.64 [R1+0x1740], R124 ;  /* 0x0017407c01007387 */ /* 0x0045e80000100a00 */
[----:B------:R-:W-:Y:S04]  /*1ca60*/  STL.128 [R1+0x1720], R116 ;  /* 0x0017207401007387 */ /* 0x000fe80000100c00 */
[----:B0-----:R-:W4:Y:S04]  /*1ca70*/  LDL.LU R129, [R1+0x5f8] ;  /* 0x0005f80001817983 */ /* 0x001f280000300800 */
[----:B------:R0:W-:Y:S04]  /*1ca80*/  STL.128 [R1+0x1730], R120 ;  /* 0x0017307801007387 */ /* 0x0001e80000100c00 */
[----:B-1----:R-:W4:Y:S04]  /*1ca90*/  LDL.LU R126, [R1+0x1748] ;  /* 0x00174800017e7983 */ /* 0x002f280000300800 */
[----:B--2---:R-:W2:Y:S04]  /*1caa0*/  LDL.LU.64 R124, [R1+0x1740] ;  /* 0x00174000017c7983 */ /* 0x004ea80000300a00 */
[----:B------:R-:W2:Y:S04]  /*1cab0*/  LDL.LU R128, [R1+0x5f4] ;  /* 0x0005f40001807983 */ /* 0x000ea80000300800 */
[----:B------:R1:W-:Y:S04]  /*1cac0*/  STL.128 [R1+0x1710], R112 ;  /* 0x0017107001007387 */ /* 0x0003e80000100c00 */
[----:B0-----:R-:W2:Y:S04]  /*1cad0*/  LDL.LU.128 R120, [R1+0x1730] ;  /* 0x0017300001787983 */ /* 0x001ea80000300c00 */
[----:B------:R-:W2:Y:S04]  /*1cae0*/  LDL.LU.128 R116, [R1+0x1720] ;  /* 0x0017200001747983 */ /* 0x000ea80000300c00 */
[----:B------:R0:W-:Y:S04]  /*1caf0*/  STL.128 [R1+0x1700], R108 ;  /* 0x0017006c01007387 */ /* 0x0001e80000100c00 */
[----:B-1----:R-:W2:Y:S04]  /*1cb00*/  LDL.LU.128 R112, [R1+0x1710] ;  /* 0x0017100001707983 */ /* 0x002ea80000300c00 */
        /* <DEDUP_REMOVED lines=31> */
[----:B---3--:R3:W-:Y:S04]  /*1cd00*/  STL.128 [R1+0x15f0], R40 ;  /* 0x0015f02801007387 */ /* 0x0087e80000100c00 */
[----:B0-----:R-:W2:Y:S04]  /*1cd10*/  LDL.LU.128 R48, [R1+0x1610] ;  /* 0x0016100001307983 */ /* 0x001ea80000300c00 */
[----:B------:R0:W-:Y:S04]  /*1cd20*/  STL.128 [R1+0x15e0], R36 ;  /* 0x0015e02401007387 */ /* 0x0001e80000100c00 */
[----:B-1----:R-:W2:Y:S04]  /*1cd30*/  LDL.LU.128 R44, [R1+0x1600] ;  /* 0x00160000012c7983 */ /* 0x002ea80000300c00 */
[----:B------:R1:W-:Y:S04]  /*1cd40*/  STL.128 [R1+0x15d0], R32 ;  /* 0x0015d02001007387 */ /* 0x0003e80000100c00 */
[----:B---3--:R-:W3:Y:S04]  /*1cd50*/  LDL.LU.128 R40, [R1+0x15f0] ;  /* 0x0015f00001287983 */ /* 0x008ee80000300c00 */
        /* <DEDUP_REMOVED lines=13> */
[----:B------:R0:W-:Y:S02]  /*1ce30*/  STL.128 [R1+0x3e0], R132 ;  /* 0x0003e08401007387 */ /* 0x0001e40000100c00 */
[----:B0-----:R-:W-:Y:S02]  /*1ce40*/  IMAD.MOV.U32 R135, RZ, RZ, R130 ;  /* 0x000000ffff877224 */ /* 0x001fe400078e0082 */
[----:B------:R-:W-:Y:S01]  /*1ce50*/  IMAD.MOV.U32 R132, RZ, RZ, R127 ;  /* 0x000000ffff847224 */ /* 0x000fe200078e007f */
[----:B------:R0:W-:Y:S04]  /*1ce60*/  STL.128 [R1+0x2c0], R136 ;  /* 0x0002c08801007387 */ /* 0x0001e80000100c00 */
[----:B------:R1:W-:Y:S04]  /*1ce70*/  STL.128 [R1+0x2d0], R140 ;  /* 0x0002d08c01007387 */ /* 0x0003e80000100c00 */
[----:B------:R1:W-:Y:S04]  /*1ce80*/  STL.128 [R1+0x2e0], R144 ;  /* 0x0002e09001007387 */ /* 0x0003e80000100c00 */
[----:B------:R1:W-:Y:S01]  /*1ce90*/  STL.128 [R1+0x2f0], R148 ;  /* 0x0002f09401007387 */ /* 0x0003e20000100c00 */
[----:B0-----:R-:W-:-:S02]  /*1cea0*/  IMAD.MOV.U32 R136, RZ, RZ, R165 ;  /* 0x000000ffff887224 */ /* 0x001fc400078e00a5 */
[----:B------:R-:W-:Y:S02]  /*1ceb0*/  IMAD.MOV.U32 R137, RZ, RZ, R164 ;  /* 0x000000ffff897224 */ /* 0x000fe400078e00a4 */
[----:B------:R-:W-:Y:S02]  /*1cec0*/  IMAD.MOV.U32 R138, RZ, RZ, R163 ;  /* 0x000000ffff8a7224 */ /* 0x000fe400078e00a3 */
[----:B------:R-:W-:Y:S02]  /*1ced0*/  IMAD.MOV.U32 R139, RZ, RZ, R162 ;  /* 0x000000ffff8b7224 */ /* 0x000fe400078e00a2 */
[----:B----4-:R-:W-:Y:S02]  /*1cee0*/  IMAD.MOV.U32 R134, RZ, RZ, R129 ;  /* 0x000000ffff867224 */ /* 0x010fe400078e0081 */
[----:B------:R-:W-:Y:S02]  /*1cef0*/  IMAD.MOV.U32 R131, RZ, RZ, R126 ;  /* 0x000000ffff837224 */ /* 0x000fe400078e007e */
[----:B--2---:R-:W-:-:S02]  /*1cf00*/  IMAD.MOV.U32 R130, RZ, RZ, R125 ;  /* 0x000000ffff827224 */ /* 0x004fc400078e007d */
        /* <DEDUP_REMOVED lines=82> */
[----:B---3--:R-:W-:Y:S02]  /*1d430*/  IMAD.MOV.U32 R48, RZ, RZ, R43 ;  /* 0x000000ffff307224 */ /* 0x008fe400078e002b */
        /* <DEDUP_REMOVED lines=15> */
[----:B-1----:R-:W-:Y:S02]  /*1d530*/  IMAD.MOV.U32 R140, RZ, RZ, R161 ;  /* 0x000000ffff8c7224 */ /* 0x002fe400078e00a1 */
        /* <DEDUP_REMOVED lines=19> */
[----:B------:R-:W-:-:S06]  /*1d670*/  IMAD.MOV.U32 R27, RZ, RZ, R2 ;  /* 0x000000ffff1b7224 */ /* 0x000fcc00078e0002 */
[----:B------:R-:W-:-:S06]  /*1d680*/  WARPGROUP.ARRIVE ;  /* 0x00000000000079c5 */ /* 0x000fcc0000000000 */
[----:B------:R-:W-:Y:S01]  /*1d690*/  HGMMA.64x256x16.F32 R24, R152, gdesc[UR4].tnspB, R24, gsb0 ;  /* 0x43e0000498187df0 */ /* 0x000fe20008000818 */
[----:B------:R0:W-:Y:S04]  /*1d6a0*/  STL.128 [R1+0x1790], R20 ;  /* 0x0017901401007387 */ /* 0x0001e80000100c00 */
[----:B------:R1:W-:Y:S04]  /*1d6b0*/  STL.128 [R1+0x1760], R8 ;  /* 0x0017600801007387 */ /* 0x0003e80000100c00 */
[----:B0-----:R-:W2:Y:S04]  /*1d6c0*/  LDL.LU.128 R20, [R1+0x1790] ;  /* 0x0017900001147983 */ /* 0x001ea80000300c00 */
[----:B-1----:R-:W3:Y:S01]  /*1d6d0*/  LDL.LU.128 R8, [R1+0x1760] ;  /* 0x0017600001087983 */ /* 0x002ee20000300c00 */
[----:B------:R-:W-:-:S03]  /*1d6e0*/  WARPGROUP.DEPBAR.LE gsb0, 0x0 ;  /* 0x00008000000079c5 */ /* 0x000fc60000010000 */
[----:B------:R0:W-:Y:S04]  /*1d6f0*/  STL.128 [R1+0x1550], R148 ;  /* 0x0015509401007387 */ /* 0x0001e80000100c00 */
[----:B------:R1:W-:Y:S04]  /*1d700*/  STL.128 [R1+0x14e0], R120 ;  /* 0x0014e07801007387 */ /* 0x0003e80000100c00 */
[----:B------:R4:W-:Y:S01]  /*1d710*/  STL.128 [R1+0x1490], R100 ;  /* 0x0014906401007387 */ /* 0x0009e20000100c00 */
[----:B0-----:R-:W-:Y:S02]  /*1d720*/  IMAD.MOV.U32 R148, RZ, RZ, R161 ;  /* 0x000000ffff947224 */ /* 0x001fe400078e00a1 */
[----:B------:R-:W-:-:S02]  /*1d730*/  IMAD.MOV.U32 R149, RZ, RZ, R160 ;  /* 0x000000ffff957224 */ /* 0x000fc400078e00a0 */
[----:B------:R-:W-:Y:S01]  /*1d740*/  IMAD.MOV.U32 R150, RZ, RZ, R159 ;  /* 0x000000ffff967224 */ /* 0x000fe200078e009f */
[----:B-1----:R-:W2:Y:S01]  /*1d750*/  LDL.LU.128 R120, [R1+0x14e0] ;  /* 0x0014e00001787983 */ /* 0x002ea20000300c00 */
[----:B------:R-:W-:-:S03]  /*1d760*/  IMAD.MOV.U32 R151, RZ, RZ, R158 ;  /* 0x000000ffff977224 */ /* 0x000fc600078e009e */
[----:B------:R0:W-:Y:S04]  /*1d770*/  STL.128 [R1+0x1540], R144 ;  /* 0x0015409001007387 */ /* 0x0001e80000100c00 */
[----:B------:R1:W-:Y:S04]  /*1d780*/  STL.128 [R1+0x400], R148 ;  /* 0x0004009401007387 */ /* 0x0003e80000100c00 */
[----:B----4-:R-:W4:Y:S04]  /*1d790*/  LDL.LU.128 R100, [R1+0x1490] ;  /* 0x0014900001647983 */ /* 0x010f280000300c00 */
[----:B------:R1:W-:Y:S04]  /*1d7a0*/  STL.128 [R1+0x1510], R132 ;  /* 0x0015108401007387 */ /* 0x0003e80000100c00 */
[----:B------:R1:W-:Y:S01]  /*1d7b0*/  STL.128 [R1+0x1500], R128 ;  /* 0x0015008001007387 */ /* 0x0003e20000100c00 */
[----:B0-----:R-:W-:-:S02]  /*1d7c0*/  IMAD.MOV.U32 R144, RZ, RZ, R165 ;  /* 0x000000ffff907224 */ /* 0x001fc400078e00a5 */
[----:B------:R-:W-:Y:S01]  /*1d7d0*/  IMAD.MOV.U32 R145, RZ, RZ, R164 ;  /* 0x000000ffff917224 */ /* 0x000fe200078e00a4 */
[----:B-1----:R-:W3:Y:S01]  /*1d7e0*/  LDL.LU.128 R148, [R1+0x1550] ;  /* 0x0015500001947983 */ /* 0x002ee20000300c00 */
[----:B------:R-:W-:Y:S02]  /*1d7f0*/  IMAD.MOV.U32 R146, RZ, RZ, R163 ;  /* 0x000000ffff927224 */ /* 0x000fe400078e00a3 */
[----:B------:R-:W-:Y:S01]  /*1d800*/  IMAD.MOV.U32 R147, RZ, RZ, R162 ;  /* 0x000000ffff937224 */ /* 0x000fe200078e00a2 */
[----:B------:R-:W-:Y:S04]  /*1d810*/  STL.128 [R1+0x1530], R140 ;  /* 0x0015308c01007387 */ /* 0x000fe80000100c00 */
[----:B------:R-:W4:Y:S04]  /*1d820*/  LDL.LU.128 R132, [R1+0x1510] ;  /* 0x0015100001847983 */ /* 0x000f280000300c00 */
[----:B------:R-:W4:Y:S04]  /*1d830*/  LDL.LU.128 R128, [R1+0x1500] ;  /* 0x0015000001807983 */ /* 0x000f280000300c00 */
[----:B------:R-:W-:Y:S04]  /*1d840*/  STL.128 [R1+0x1520], R136 ;  /* 0x0015208801007387 */ /* 0x000fe80000100c00 */
        /* <DEDUP_REMOVED lines=13> */
[----:B------:R-:W4:Y:S04]  /*1d920*/  LDL.LU.128 R140, [R1+0x1530] ;  /* 0x00153000018c7983 */ /* 0x000f280000300c00 */
[----:B------:R-:W4:Y:S04]  /*1d930*/  LDL.LU.128 R136, [R1+0x1520] ;  /* 0x0015200001887983 */ /* 0x000f280000300c00 */
[----:B------:R0:W-:Y:S04]  /*1d940*/  STL.128 [R1+0x14d0], R116 ;  /* 0x0014d07401007387 */ /* 0x0001e80000100c00 */
[----:B------:R0:W-:Y:S04]  /*1d950*/  STL.128 [R1+0x14c0], R112 ;  /* 0x0014c07001007387 */ /* 0x0001e80000100c00 */
[----:B------:R0:W-:Y:S04]  /*1d960*/  STL.128 [R1+0x14b0], R108 ;  /* 0x0014b06c01007387 */ /* 0x0001e80000100c00 */
[----:B------:R0:W-:Y:S04]  /*1d970*/  STL.128 [R1+0x14a0], R104 ;  /* 0x0014a06801007387 */ /* 0x0001e80000100c00 */
        /* <DEDUP_REMOVED lines=21> */
[----:B------:R-:W4:Y:S04]  /*1dad0*/  LDL.LU.128 R104, [R1+0x14a0] ;  /* 0x0014a00001687983 */ /* 0x000f280000300c00 */
[----:B-1----:R-:W4:Y:S04]  /*1dae0*/  LDL.LU.128 R56, [R1+0x13e0] ;  /* 0x0013e00001387983 */ /* 0x002f280000300c00 */
[----:B------:R-:W4:Y:S04]  /*1daf0*/  LDL.LU.128 R52, [R1+0x13d0] ;  /* 0x0013d00001347983 */ /* 0x000f280000300c00 */
[----:B------:R-:W4:Y:S04]  /*1db00*/  LDL.LU.128 R48, [R1+0x13c0] ;  /* 0x0013c00001307983 */ /* 0x000f280000300c00 */
[----:B------:R-:W4:Y:S04]  /*1db10*/  LDL.LU.128 R44, [R1+0x13b0] ;  /* 0x0013b000012c7983 */ /* 0x000f280000300c00 */
[----:B------:R-:W4:Y:S04]  /*1db20*/  LDL.LU.128 R40, [R1+0x13a0] ;  /* 0x0013a00001287983 */ /* 0x000f280000300c00 */
[----:B------:R-:W4:Y:S04]  /*1db30*/  LDL.LU.128 R36, [R1+0x1390] ;  /* 0x0013900001247983 */ /* 0x000f280000300c00 */
[----:B------:R-:W4:Y:S01]  /*1db40*/  LDL.LU.128 R32, [R1+0x1380] ;  /* 0x0013800001207983 */ /* 0x000f220000300c00 */
        /* <DEDUP_REMOVED lines=9> */
[----:B------:R-:W-:-:S07]  /*1dbe0*/  IMAD.MOV.U32 R5, RZ, RZ, R17 ;  /* 0x000000ffff057224 */ /* 0x000fce00078e0011 */
[----:B------:R-:W0:Y:S08]  /*1dbf0*/  MUFU.EX2 R168, R168 ;  /* 0x000000a800a87308 */ /* 0x000e300000000800 */
[----:B------:R-:W-:Y:S08]  /*1dc00*/  MUFU.EX2 R167, R167 ;  /* 0x000000a700a77308 */ /* 0x000ff00000000800 */
[----:B------:R-:W-:Y:S08]  /*1dc10*/  MUFU.EX2 R166, R166 ;  /* 0x000000a600a67308 */ /* 0x000ff00000000800 */
[----:B------:R-:W-:Y:S08]  /*1dc20*/  MUFU.EX2 R165, R165 ;  /* 0x000000a500a57308 */ /* 0x000ff00000000800 */
[----:B------:R-:W1:Y:S08]  /*1dc30*/  MUFU.EX2 R164, R164 ;  /* 0x000000a400a47308 */ /* 0x000e700000000800 */
[----:B------:R-:W-:Y:S08]  /*1dc40*/  MUFU.EX2 R163, R163 ;  /* 0x000000a300a37308 */ /* 0x000ff00000000800 */
[----:B------:R-:W1:Y:S01]  /*1dc50*/  MUFU.EX2 R162, R162 ;  /* 0x000000a200a27308 */ /* 0x000e620000000800 */
[----:B------:R-:W-:-:S02]  /*1dc60*/  VIADD R4, R16, 0x200 ;  /* 0x0000020010047836 */ /* 0x000fc40000000000 */
[----:B------:R-:W-:Y:S02]  /*1dc70*/  IMAD.MOV.U32 R152, RZ, RZ, R157 ;  /* 0x000000ffff987224 */ /* 0x000fe400078e009d */
[----:B------:R-:W-:Y:S01]  /*1dc80*/  IMAD.MOV.U32 R153, RZ, RZ, R156 ;  /* 0x000000ffff997224 */ /* 0x000fe200078e009c */
[----:B------:R-:W-:Y:S01]  /*1dc90*/  R2UR UR7, R5 ;  /* 0x00000000050772ca */ /* 0x000fe200000e0000 */
[----:B------:R-:W-:Y:S02]  /*1dca0*/  IMAD.MOV.U32 R154, RZ, RZ, R19 ;  /* 0x000000ffff9a7224 */ /* 0x000fe400078e0013 */
[----:B------:R-:W-:Y:S02]  /*1dcb0*/  IMAD.MOV.U32 R155, RZ, RZ, R18 ;  /* 0x000000ffff9b7224 */ /* 0x000fe400078e0012 */
[----:B------:R-:W-:Y:S02]  /*1dcc0*/  IMAD.MOV.U32 R156, RZ, RZ, R15 ;  /* 0x000000ffff9c7224 */ /* 0x000fe400078e000f */
[----:B------:R-:W-:-:S02]  /*1dcd0*/  IMAD.MOV.U32 R157, RZ, RZ, R14 ;  /* 0x000000ffff9d7224 */ /* 0x000fc400078e000e */
[----:B------:R-:W-:Y:S02]  /*1dce0*/  IMAD.MOV.U32 R158, RZ, RZ, R12 ;  /* 0x000000ffff9e7224 */ /* 0x000fe400078e000c */
[----:B------:R-:W-:Y:S01]  /*1dcf0*/  IMAD.MOV.U32 R159, RZ, RZ, R7 ;  /* 0x000000ffff9f7224 */ /* 0x000fe200078e0007 */
[----:B------:R-:W-:Y:S01]  /*1dd00*/  R2UR UR6, R4 ;  /* 0x00000000040672ca */ /* 0x000fe200000e0000 */
[----:B------:R-:W-:Y:S02]  /*1dd10*/  IMAD.MOV.U32 R5, RZ, RZ, R6 ;  /* 0x000000ffff057224 */ /* 0x000fe400078e0006 */
[----:B------:R-:W-:Y:S02]  /*1dd20*/  IMAD.MOV.U32 R6, RZ, RZ, R3 ;  /* 0x000000ffff067224 */ /* 0x000fe400078e0003 */
[----:B------:R-:W-:Y:S02]  /*1dd30*/  IMAD.MOV.U32 R7, RZ, RZ, R2 ;  /* 0x000000ffff077224 */ /* 0x000fe400078e0002 */
[----:B--2---:R-:W-:-:S02]  /*1dd40*/  IMAD.MOV.U32 R226, RZ, RZ, R123 ;  /* 0x000000ffffe27224 */ /* 0x004fc400078e007b */
[----:B------:R-:W-:Y:S01]  /*1dd50*/  IMAD.MOV.U32 R227, RZ, RZ, R122 ;  /* 0x000000ffffe37224 */ /* 0x000fe200078e007a */
[----:B------:R0:W-:Y:S01]  /*1dd60*/  STL.128 [R1+0x410], R152 ;  /* 0x0004109801007387 */ /* 0x0001e20000100c00 */
[----:B---3--:R-:W-:Y:S02]  /*1dd70*/  IMAD.MOV.U32 R2, RZ, RZ, R151 ;  /* 0x000000ffff027224 */ /* 0x008fe400078e0097 */
[----:B------:R-:W-:Y:S01]  /*1dd80*/  IMAD.MOV.U32 R3, RZ, RZ, R150 ;  /* 0x000000ffff037224 */ /* 0x000fe200078e0096 */
[----:B------:R2:W-:Y:S01]  /*1dd90*/  STL.128 [R1+0x420], R156 ;  /* 0x0004209c01007387 */ /* 0x0005e20000100c00 */
[----:B----4-:R-:W-:-:S03]  /*1dda0*/  IMAD.MOV.U32 R4, RZ, RZ, R100 ;  /* 0x000000ffff047224 */ /* 0x010fc600078e0064 */
[----:B------:R3:W-:Y:S01]  /*1ddb0*/  STL.128 [R1+0x1310], R196 ;  /* 0x001310c401007387 */ /* 0x0007e20000100c00 */
[----:B------:R-:W-:Y:S02]  /*1ddc0*/  IMAD.MOV.U32 R160, RZ, RZ, R131 ;  /* 0x000000ffffa07224 */ /* 0x000fe400078e0083 */
[----:B------:R-:W-:Y:S02]  /*1ddd0*/  IMAD.MOV.U32 R161, RZ, RZ, R130 ;  /* 0x000000ffffa17224 */ /* 0x000fe400078e0082 */
[----:B------:R-:W-:Y:S01]  /*1dde0*/  IMAD.MOV.U32 R174, RZ, RZ, R129 ;  /* 0x000000ffffae7224 */ /* 0x000fe200078e0081 */
[----:B0-----:R-:W-:Y:S01]  /*1ddf0*/  F2FP.F16.F32.PACK_AB R152, R168, R169 ;  /* 0x000000a9a898723e */ /* 0x001fe200000000ff */
[----:B------:R-:W-:Y:S01]  /*1de00*/  IMAD.MOV.U32 R175, RZ, RZ, R128 ;  /* 0x000000ffffaf7224 */ /* 0x000fe200078e0080 */
[----:B-1----:R-:W-:Y:S02]  /*1de10*/  F2FP.F16.F32.PACK_AB R153, R164, R165 ;  /* 0x000000a5a499723e */ /* 0x002fe400000000ff */
[----:B------:R-:W-:Y:S01]  /*1de20*/  F2FP.F16.F32.PACK_AB R154, R166, R167 ;  /* 0x000000a7a69a723e */ /* 0x000fe200000000ff */
[----:B--2---:R-:W-:Y:S01]  /*1de30*/  IMAD.MOV.U32 R156, RZ, RZ, R135 ;  /* 0x000000ffff9c7224 */ /* 0x004fe200078e0087 */
[----:B------:R-:W-:Y:S01]  /*1de40*/  F2FP.F16.F32.PACK_AB R155, R162, R163 ;  /* 0x000000a3a29b723e */ /* 0x000fe200000000ff */
[----:B------:R-:W-:-:S02]  /*1de50*/  IMAD.MOV.U32 R157, RZ, RZ, R134 ;  /* 0x000000ffff9d7224 */ /* 0x000fc400078e0086 */
[----:B------:R-:W-:Y:S02]  /*1de60*/  IMAD.MOV.U32 R158, RZ, RZ, R133 ;  /* 0x000000ffff9e7224 */ /* 0x000fe400078e0085 */
[----:B------:R-:W-:Y:S01]  /*1de70*/  IMAD.MOV.U32 R159, RZ, RZ, R132 ;  /* 0x000000ffff9f7224 */ /* 0x000fe200078e0084 */
[----:B------:R0:W-:Y:S01]  /*1de80*/  STL [R1+0x5cc], R226 ;  /* 0x0005cce201007387 */ /* 0x0001e20000100800 */
[----:B---3--:R-:W-:Y:S02]  /*1de90*/  IMAD.MOV.U32 R198, RZ, RZ, R227 ;  /* 0x000000ffffc67224 */ /* 0x008fe400078e00e3 */
[----:B------:R-:W-:Y:S01]  /*1dea0*/  IMAD.MOV.U32 R199, RZ, RZ, R226 ;  /* 0x000000ffffc77224 */ /* 0x000fe200078e00e2 */
[----:B------:R1:W-:Y:S01]  /*1deb0*/  STL [R1+0x5c8], R227 ;  /* 0x0005c8e301007387 */ /* 0x0003e20000100800 */
[----:B------:R-:W-:-:S03]  /*1dec0*/  IMAD.MOV.U32 R176, RZ, RZ, R4 ;  /* 0x000000ffffb07224 */ /* 0x000fc600078e0004 */
[----:B------:R2:W-:Y:S01]  /*1ded0*/  STL [R1+0x63c], R2 ;  /* 0x00063c0201007387 */ /* 0x0005e20000100800 */
[----:B0-----:R-:W-:-:S03]  /*1dee0*/  IMAD.MOV.U32 R226, RZ, RZ, R3 ;  /* 0x000000ffffe27224 */ /* 0x001fc600078e0003 */
[----:B------:R0:W-:Y:S01]  /*1def0*/  STL [R1+0x638], R3 ;  /* 0x0006380301007387 */ /* 0x0001e20000100800 */
[----:B-1----:R-:W-:-:S03]  /*1df00*/  IMAD.MOV.U32 R227, RZ, RZ, R2 ;  /* 0x000000ffffe37224 */ /* 0x002fc600078e0002 */
[----:B------:R1:W-:Y:S01]  /*1df10*/  STL [R1+0x570], R4 ;  /* 0x0005700401007387 */ /* 0x0003e20000100800 */
[----:B------:R-:W-:Y:S02]  /*1df20*/  IMAD.MOV.U32 R12, RZ, RZ, R149 ;  /* 0x000000ffff0c7224 */ /* 0x000fe400078e0095 */
[----:B--2---:R-:W-:Y:S01]  /*1df30*/  IMAD.MOV.U32 R2, RZ, RZ, R27 ;  /* 0x000000ffff027224 */ /* 0x004fe200078e001b */
[----:B------:R-:W-:Y:S01]  /*1df40*/  STL.64 [R1+0x1370], R220 ;  /* 0x001370dc01007387 */ /* 0x000fe20000100a00 */
[----:B------:R-:W-:Y:S02]  /*1df50*/  IMAD.MOV.U32 R14, RZ, RZ, R148 ;  /* 0x000000ffff0e7224 */ /* 0x000fe400078e0094 */
[----:B0-----:R-:W-:Y:S01]  /*1df60*/  IMAD.MOV.U32 R3, RZ, RZ, R26 ;  /* 0x000000ffff037224 */ /* 0x001fe200078e001a */
[----:B------:R0:W-:Y:S01]  /*1df70*/  STL.128 [R1+0x1360], R216 ;  /* 0x001360d801007387 */ /* 0x0001e20000100c00 */
[----:B-1----:R-:W-:-:S03]  /*1df80*/  IMAD.MOV.U32 R4, RZ, RZ, R25 ;  /* 0x000000ffff047224 */ /* 0x002fc600078e0019 */
[----:B------:R1:W-:Y:S01]  /*1df90*/  STL.128 [R1+0x1350], R212 ;  /* 0x001350d401007387 */ /* 0x0003e20000100c00 */
[----:B------:R-:W-:-:S03]  /*1dfa0*/  IMAD.MOV.U32 R196, RZ, RZ, R120 ;  /* 0x000000ffffc47224 */ /* 0x000fc600078e0078 */
[----:B------:R2:W-:Y:S01]  /*1dfb0*/  STL.128 [R1+0x1340], R208 ;  /* 0x001340d001007387 */ /* 0x0005e20000100c00 */
[----:B------:R-:W-:-:S03]  /*1dfc0*/  IMAD.MOV.U32 R197, RZ, RZ, R121 ;  /* 0x000000ffffc57224 */ /* 0x000fc600078e0079 */
[----:B------:R3:W-:Y:S01]  /*1dfd0*/  STL.128 [R1+0x1330], R204 ;  /* 0x001330cc01007387 */ /* 0x0007e20000100c00 */
[----:B------:R-:W-:-:S03]  /*1dfe0*/  IMAD.MOV.U32 R15, RZ, RZ, R147 ;  /* 0x000000ffff0f7224 */ /* 0x000fc600078e0093 */
[----:B------:R-:W-:Y:S01]  /*1dff0*/  STL [R1+0x620], R144 ;  /* 0x0006209001007387 */ /* 0x000fe20000100800 */
[----:B------:R-:W-:Y:S02]  /*1e000*/  IMAD.MOV.U32 R18, RZ, RZ, R146 ;  /* 0x000000ffff127224 */ /* 0x000fe400078e0092 */
[----:B------:R-:W-:Y:S01]  /*1e010*/  IMAD.MOV.U32 R19, RZ, RZ, R145 ;  /* 0x000000ffff137224 */ /* 0x000fe200078e0091 */
[----:B------:R-:W-:Y:S01]  /*1e020*/  STL [R1+0x61c], R143 ;  /* 0x00061c8f01007387 */ /* 0x000fe20000100800 */
[----:B0-----:R-:W-:Y:S02]  /*1e030*/  IMAD.MOV.U32 R216, RZ, RZ, R140 ;  /* 0x000000ffffd87224 */ /* 0x001fe400078e008c */
[----:B-1----:R-:W-:Y:S01]  /*1e040*/  IMAD.MOV.U32 R213, RZ, RZ, R137 ;  /* 0x000000ffffd57224 */ /* 0x002fe200078e0089 */
[----:B------:R-:W-:Y:S01]  /*1e050*/  STL [R1+0x618], R142 ;  /* 0x0006188e01007387 */ /* 0x000fe20000100800 */
[----:B--2---:R-:W-:Y:S02]  /*1e060*/  IMAD.MOV.U32 R208, RZ, RZ, R159 ;  /* 0x000000ffffd07224 */ /* 0x004fe400078e009f */
[----:B------:R-:W-:Y:S01]  /*1e070*/  IMAD.MOV.U32 R209, RZ, RZ, R158 ;  /* 0x000000ffffd17224 */ /* 0x000fe200078e009e */
[----:B------:R-:W-:Y:S01]  /*1e080*/  STL [R1+0x614], R141 ;  /* 0x0006148d01007387 */ /* 0x000fe20000100800 */
[----:B---3--:R-:W-:-:S02]  /*1e090*/  IMAD.MOV.U32 R204, RZ, RZ, R175 ;  /* 0x000000ffffcc7224 */ /* 0x008fc400078e00af */
        /* <DEDUP_REMOVED lines=24> */
[----:B0-----:R-:W-:Y:S01]  /*1e220*/  IMAD.MOV.U32 R157, RZ, RZ, R81 ;  /* 0x000000ffff9d7224 */ /* 0x001fe200078e0051 */
[----:B------:R0:W-:Y:S01]  /*1e230*/  STL [R1+0x5ec], R160 ;  /* 0x0005eca001007387 */ /* 0x0001e20000100800 */
[----:B------:R-:W-:-:S02]  /*1e240*/  IMAD.MOV.U32 R156, RZ, RZ, R80 ;  /* 0x000000ffff9c7224 */ /* 0x000fc400078e0050 */
[----:B-1----:R-:W-:Y:S01]  /*1e250*/  IMAD.MOV.U32 R158, RZ, RZ, R82 ;  /* 0x000000ffff9e7224 */ /* 0x002fe200078e0052 */
[----:B------:R1:W-:Y:S01]  /*1e260*/  STL [R1+0x5e8], R161 ;  /* 0x0005e8a101007387 */ /* 0x0003e20000100800 */
[----:B--2---:R-:W-:-:S03]  /*1e270*/  IMAD.MOV.U32 R159, RZ, RZ, R83 ;  /* 0x000000ffff9f7224 */ /* 0x004fc600078e0053 */
[----:B------:R2:W-:Y:S01]  /*1e280*/  STL [R1+0x5e4], R174 ;  /* 0x0005e4ae01007387 */ /* 0x0005e20000100800 */
[----:B------:R-:W-:Y:S02]  /*1e290*/  IMAD.MOV.U32 R151, RZ, RZ, R75 ;  /* 0x000000ffff977224 */ /* 0x000fe400078e004b */
[----:B0-----:R-:W-:Y:S01]  /*1e2a0*/  IMAD.MOV.U32 R160, RZ, RZ, R84 ;  /* 0x000000ffffa07224 */ /* 0x001fe200078e0054 */
[----:B------:R0:W-:Y:S01]  /*1e2b0*/  STL [R1+0x5e0], R175 ;  /* 0x0005e0af01007387 */ /* 0x0001e20000100800 */
[----:B------:R-:W-:Y:S02]  /*1e2c0*/  IMAD.MOV.U32 R150, RZ, RZ, R74 ;  /* 0x000000ffff967224 */ /* 0x000fe400078e004a */
[----:B-1----:R-:W-:Y:S01]  /*1e2d0*/  IMAD.MOV.U32 R161, RZ, RZ, R85 ;  /* 0x000000ffffa17224 */ /* 0x002fe200078e0055 */
[----:B------:R1:W-:Y:S01]  /*1e2e0*/  STL.64 [R1+0x12d0], R172 ;  /* 0x0012d0ac01007387 */ /* 0x0003e20000100a00 */
[----:B------:R-:W-:Y:S02]  /*1e2f0*/  IMAD.MOV.U32 R149, RZ, RZ, R73 ;  /* 0x000000ffff957224 */ /* 0x000fe400078e0049 */
[----:B--2---:R-:W-:Y:S01]  /*1e300*/  IMAD.MOV.U32 R174, RZ, RZ, R98 ;  /* 0x000000ffffae7224 */ /* 0x004fe200078e0062 */
[----:B------:R2:W-:Y:S01]  /*1e310*/  STL.128 [R1+0x12c0], R168 ;  /* 0x0012c0a801007387 */ /* 0x0005e20000100c00 */
[----:B------:R-:W-:-:S02]  /*1e320*/  IMAD.MOV.U32 R148, RZ, RZ, R72 ;  /* 0x000000ffff947224 */ /* 0x000fc400078e0048 */
[----:B0-----:R-:W-:Y:S01]  /*1e330*/  IMAD.MOV.U32 R175, RZ, RZ, R99 ;  /* 0x000000ffffaf7224 */ /* 0x001fe200078e0063 */
[----:B------:R0:W-:Y:S01]  /*1e340*/  STL.128 [R1+0x12b0], R164 ;  /* 0x0012b0a401007387 */ /* 0x0001e20000100c00 */
[----:B------:R-:W-:Y:S02]  /*1e350*/  IMAD.MOV.U32 R147, RZ, RZ, R71 ;  /* 0x000000ffff937224 */ /* 0x000fe400078e0047 */
[----:B------:R-:W-:Y:S01]  /*1e360*/  IMAD.MOV.U32 R146, RZ, RZ, R70 ;  /* 0x000000ffff927224 */ /* 0x000fe200078e0046 */
[----:B------:R3:W-:Y:S01]  /*1e370*/  STL.64 [R1+0x12a0], R162 ;  /* 0x0012a0a201007387 */ /* 0x0007e20000100a00 */
[----:B-1----:R-:W-:Y:S02]  /*1e380*/  IMAD.MOV.U32 R173, RZ, RZ, R97 ;  /* 0x000000ffffad7224 */ /* 0x002fe400078e0061 */
[----:B------:R-:W-:Y:S01]  /*1e390*/  IMAD.MOV.U32 R172, RZ, RZ, R96 ;  /* 0x000000ffffac7224 */ /* 0x000fe200078e0060 */
[----:B------:R1:W-:Y:S01]  /*1e3a0*/  STL.128 [R1+0x1290], R152 ;  /* 0x0012909801007387 */ /* 0x0003e20000100c00 */
[----:B------:R-:W-:-:S02]  /*1e3b0*/  IMAD.MOV.U32 R145, RZ, RZ, R69 ;  /* 0x000000ffff917224 */ /* 0x000fc400078e0045 */
[----:B------:R-:W-:Y:S01]  /*1e3c0*/  IMAD.MOV.U32 R144, RZ, RZ, R68 ;  /* 0x000000ffff907224 */ /* 0x000fe200078e0044 */
[----:B------:R-:W-:Y:S01]  /*1e3d0*/  STL [R1+0x600], R136 ;  /* 0x0006008801007387 */ /* 0x000fe20000100800 */
[----:B--2---:R-:W-:Y:S02]  /*1e3e0*/  IMAD.MOV.U32 R171, RZ, RZ, R95 ;  /* 0x000000ffffab7224 */ /* 0x004fe400078e005f */
[----:B------:R-:W-:Y:S01]  /*1e3f0*/  IMAD.MOV.U32 R170, RZ, RZ, R94 ;  /* 0x000000ffffaa7224 */ /* 0x000fe200078e005e */
[----:B------:R-:W-:Y:S01]  /*1e400*/  STL.128 [R1+0x1300], R192 ;  /* 0x001300c001007387 */ /* 0x000fe20000100c00 */
[----:B------:R-:W-:Y:S02]  /*1e410*/  IMAD.MOV.U32 R169, RZ, RZ, R93 ;  /* 0x000000ffffa97224 */ /* 0x000fe400078e005d */
[----:B------:R-:W-:Y:S01]  /*1e420*/  IMAD.MOV.U32 R168, RZ, RZ, R92 ;  /* 0x000000ffffa87224 */ /* 0x000fe200078e005c */
[----:B------:R-:W-:Y:S01]  /*1e430*/  STL.128 [R1+0x12f0], R188 ;  /* 0x0012f0bc01007387 */ /* 0x000fe20000100c00 */
[----:B0-----:R-:W-:-:S02]  /*1e440*/  IMAD.MOV.U32 R167, RZ, RZ, R91 ;  /* 0x000000ffffa77224 */ /* 0x001fc400078e005b */
[----:B------:R-:W-:Y:S01]  /*1e450*/  IMAD.MOV.U32 R166, RZ, RZ, R90 ;  /* 0x000000ffffa67224 */ /* 0x000fe200078e005a */
[----:B------:R0:W-:Y:S01]  /*1e460*/  STL.128 [R1+0x12e0], R184 ;  /* 0x0012e0b801007387 */ /* 0x0001e20000100c00 */
[----:B------:R-:W-:Y:S02]  /*1e470*/  IMAD.MOV.U32 R165, RZ, RZ, R89 ;  /* 0x000000ffffa57224 */ /* 0x000fe400078e0059 */
[----:B------:R-:W-:Y:S01]  /*1e480*/  IMAD.MOV.U32 R164, RZ, RZ, R88 ;  /* 0x000000ffffa47224 */ /* 0x000fe200078e0058 */
[----:B------:R2:W-:Y:S01]  /*1e490*/  STL [R1+0x5c4], R121 ;  /* 0x0005c47901007387 */ /* 0x0005e20000100800 */
[----:B---3--:R-:W-:Y:S02]  /*1e4a0*/  IMAD.MOV.U32 R163, RZ, RZ, R87 ;  /* 0x000000ffffa37224 */ /* 0x008fe400078e0057 */
[----:B------:R-:W-:Y:S01]  /*1e4b0*/  IMAD.MOV.U32 R162, RZ, RZ, R86 ;  /* 0x000000ffffa27224 */ /* 0x000fe200078e0056 */
[----:B------:R3:W-:Y:S01]  /*1e4c0*/  STL [R1+0x5c0], R120 ;  /* 0x0005c07801007387 */ /* 0x0007e20000100800 */
[----:B-1----:R-:W-:-:S02]  /*1e4d0*/  IMAD.MOV.U32 R155, RZ, RZ, R79 ;  /* 0x000000ffff9b7224 */ /* 0x002fc400078e004f */
        /* <DEDUP_REMOVED lines=21> */
[----:B0-----:R-:W-:Y:S01]  /*1e630*/  IMAD.MOV.U32 R184, RZ, RZ, R108 ;  /* 0x000000ffffb87224 */ /* 0x001fe200078e006c */
        /* <DEDUP_REMOVED lines=36> */
[----:B---3--:R-:W-:Y:S02]  /*1e880*/  IMAD.MOV.U32 R120, RZ, RZ, R44 ;  /* 0x000000ffff787224 */ /* 0x008fe400078e002c */
[----:B-1----:R-:W-:Y:S02]  /*1e890*/  IMAD.MOV.U32 R119, RZ, RZ, R43 ;  /* 0x000000ffff777224 */ /* 0x002fe400078e002b */
[----:B----4-:R-:W-:Y:S02]  /*1e8a0*/  IMAD.MOV.U32 R118, RZ, RZ, R42 ;  /* 0x000000ffff767224 */ /* 0x010fe400078e002a */
[----:B------:R-:W-:Y:S02]  /*1e8b0*/  IMAD.MOV.U32 R117, RZ, RZ, R41 ;  /* 0x000000ffff757224 */ /* 0x000fe400078e0029 */
[----:B------:R-:W-:Y:S02]  /*1e8c0*/  IMAD.MOV.U32 R116, RZ, RZ, R40 ;  /* 0x000000ffff747224 */ /* 0x000fe400078e0028 */
[----:B------:R-:W-:-:S02]  /*1e8d0*/  IMAD.MOV.U32 R115, RZ, RZ, R39 ;  /* 0x000000ffff737224 */ /* 0x000fc400078e0027 */
[----:B------:R-:W-:Y:S02]  /*1e8e0*/  IMAD.MOV.U32 R114, RZ, RZ, R38 ;  /* 0x000000ffff727224 */ /* 0x000fe400078e0026 */
[----:B------:R-:W-:Y:S02]  /*1e8f0*/  IMAD.MOV.U32 R113, RZ, RZ, R37 ;  /* 0x000000ffff717224 */ /* 0x000fe400078e0025 */
[----:B0-----:R-:W-:Y:S02]  /*1e900*/  IMAD.MOV.U32 R112, RZ, RZ, R36 ;  /* 0x000000ffff707224 */ /* 0x001fe400078e0024 */
        /* <DEDUP_REMOVED lines=10> */
[----:B------:R-:W-:Y:S01]  /*1e9b0*/  IMAD.MOV.U32 R27, RZ, RZ, R2 ;  /* 0x000000ffff1b7224 */ /* 0x000fe200078e0002 */
[----:B------:R0:W-:Y:S01]  /*1e9c0*/  STL.128 [R1+0x15a0], R20 ;  /* 0x0015a01401007387 */ /* 0x0001e20000100c00 */
[----:B------:R-:W-:-:S03]  /*1e9d0*/  IMAD.MOV.U32 R177, RZ, RZ, R101 ;  /* 0x000000ffffb17224 */ /* 0x000fc600078e0065 */
[----:B------:R1:W-:Y:S01]  /*1e9e0*/  STL.128 [R1+0x1570], R8 ;  /* 0x0015700801007387 */ /* 0x0003e20000100c00 */
[----:B------:R-:W-:-:S03]  /*1e9f0*/  IMAD.MOV.U32 R178, RZ, RZ, R102 ;  /* 0x000000ffffb27224 */ /* 0x000fc600078e0066 */
[----:B------:R-:W-:Y:S01]  /*1ea00*/  STL [R1+0x634], R12 ;  /* 0x0006340c01007387 */ /* 0x000fe20000100800 */
[----:B------:R-:W-:-:S03]  /*1ea10*/  IMAD.MOV.U32 R179, RZ, RZ, R103 ;  /* 0x000000ffffb37224 */ /* 0x000fc600078e0067 */
[----:B------:R-:W-:Y:S04]  /*1ea20*/  STL [R1+0x630], R14 ;  /* 0x0006300e01007387 */ /* 0x000fe80000100800 */
[----:B0-----:R-:W2:Y:S04]  /*1ea30*/  LDL.LU.128 R20, [R1+0x15a0] ;  /* 0x0015a00001147983 */ /* 0x001ea80000300c00 */
[----:B-1----:R-:W3:Y:S04]  /*1ea40*/  LDL.LU.128 R8, [R1+0x1570] ;  /* 0x0015700001087983 */ /* 0x002ee80000300c00 */
        /* <DEDUP_REMOVED lines=85> */
[----:B------:R-:W-:Y:S04]  /*1efa0*/  STL.128 [R1+0x250], R108 ;  /* 0x0002506c01007387 */ /* 0x000fe80000100c00 */
[----:B------:R-:W-:Y:S04]  /*1efb0*/  STL [R1+0x448], R3 ;  /* 0x0004480301007387 */ /* 0x000fe80000100800 */
[----:B------:R-:W-:Y:S04]  /*1efc0*/  STL.128 [R1+0x260], R112 ;  /* 0x0002607001007387 */ /* 0x000fe80000100c00 */
        /* <DEDUP_REMOVED lines=11> */
[----:B------:R-:W-:Y:S04]  /*1f080*/  STL [R1+0x440], R24 ;  /* 0x0004401801007387 */ /* 0x000fe80000100800 */
[----:B------:R1:W-:Y:S04]  /*1f090*/  STL.128 [R1+0x1280], R24 ;  /* 0x0012801801007387 */ /* 0x0003e80000100c00 */
[----:B------:R-:W4:Y:S04]  /*1f0a0*/  LDL.LU.128 R28, [R1+0x450] ;  /* 0x00045000011c7983 */ /* 0x000f280000300c00 */
[----:B0-----:R-:W4:Y:S04]  /*1f0b0*/  LDL.LU.128 R152, [R1+0x1290] ;  /* 0x0012900001987983 */ /* 0x001f280000300c00 */
[----:B------:R-:W4:Y:S04]  /*1f0c0*/  LDL.LU.128 R32, [R1+0x460] ;  /* 0x0004600001207983 */ /* 0x000f280000300c00 */
        /* <DEDUP_REMOVED lines=33> */
[----:B0-----:R-:W3:Y:S04]  /*1f2e0*/  LDL.LU.128 R184, [R1+0x12e0] ;  /* 0x0012e00001b87983 */ /* 0x001ee80000300c00 */
[----:B-1----:R-:W3:Y:S04]  /*1f2f0*/  LDL.LU.128 R188, [R1+0x12f0] ;  /* 0x0012f00001bc7983 */ /* 0x002ee80000300c00 */
[----:B--2---:R-:W2:Y:S04]  /*1f300*/  LDL.LU.128 R196, [R1+0x1310] ;  /* 0x0013100001c47983 */ /* 0x004ea80000300c00 */
[----:B------:R0:W-:Y:S04]  /*1f310*/  STL.128 [R1+0x1270], R20 ;  /* 0x0012701401007387 */ /* 0x0001e80000100c00 */
[----:B------:R-:W-:Y:S04]  /*1f320*/  STL.128 [R1+0x320], R160 ;  /* 0x000320a001007387 */ /* 0x000fe80000100c00 */
[----:B------:R1:W-:Y:S04]  /*1f330*/  STL.128 [R1+0x330], R164 ;  /* 0x000330a401007387 */ /* 0x0003e80000100c00 */
[----:B------:R1:W-:Y:S04]  /*1f340*/  STL.128 [R1+0x340], R168 ;  /* 0x000340a801007387 */ /* 0x0003e80000100c00 */
[----:B------:R1:W-:Y:S04]  /*1f350*/  STL.128 [R1+0x350], R172 ;  /* 0x000350ac01007387 */ /* 0x0003e80000100c00 */
[----:B0-----:R-:W2:Y:S04]  /*1f360*/  LDL.LU.128 R20, [R1+0x1270] ;  /* 0x0012700001147983 */ /* 0x001ea80000300c00 */
[----:B-1----:R-:W2:Y:S04]  /*1f370*/  LDL.LU.128 R164, [R1+0x12b0] ;  /* 0x0012b00001a47983 */ /* 0x002ea80000300c00 */
[----:B------:R-:W2:Y:S04]  /*1f380*/  LDL.LU.128 R168, [R1+0x12c0] ;  /* 0x0012c00001a87983 */ /* 0x000ea80000300c00 */
[----:B------:R-:W2:Y:S04]  /*1f390*/  LDL.LU.64 R172, [R1+0x12d0] ;  /* 0x0012d00001ac7983 */ /* 0x000ea80000300a00 */
[----:B------:R-:W2:Y:S01]  /*1f3a0*/  LDL.LU.64 R162, [R1+0x12a0] ;  /* 0x0012a00001a27983 */ /* 0x000ea20000300a00 */
[----:B----4-:R-:W-:-:S06]  /*1f3b0*/  WARPGROUP.ARRIVE ;  /* 0x00000000000079c5 */ /* 0x010fcc0000000000 */
[----:B------:R-:W-:Y:S01]  /*1f3c0*/  HGMMA.64x256x16.F32 R24, R152, gdesc[UR4].tnspB, R24, gsb0 ;  /* 0x43e0000498187df0 */ /* 0x000fe20008000818 */
[----:B------:R-:W-:Y:S02]  /*1f3d0*/  STL.128 [R1+0x310], R156 ;  /* 0x0003109c01007387 */ /* 0x000fe40000100c00 */
[----:B------:R-:W-:Y:S02]  /*1f3e0*/  WARPGROUP.DEPBAR.LE gsb0, 0x0 ;  /* 0x00008000000079c5 */ /* 0x000fe40000010000 */
[----:B------:R0:W-:Y:S04]  /*1f3f0*/  STL.128 [R1+0x440], R24 ;  /* 0x0004401801007387 */ /* 0x0001e80000100c00 */
[----:B------:R-:W-:Y:S04]  /*1f400*/  STL.128 [R1+0x450], R28 ;  /* 0x0004501c01007387 */ /* 0x000fe80000100c00 */
[----:B------:R1:W-:Y:S04]  /*1f410*/  STL.128 [R1+0x570], R100 ;  /* 0x0005706401007387 */ /* 0x0003e80000100c00 */
[----:B------:R4:W-:Y:S04]  /*1f420*/  STL.128 [R1+0x580], R104 ;  /* 0x0005806801007387 */ /* 0x0009e80000100c00 */
[----:B0-----:R-:W2:Y:S04]  /*1f430*/  LDL.LU.128 R24, [R1+0x1280] ;  /* 0x0012800001187983 */ /* 0x001ea80000300c00 */
[----:B-1----:R-:W2:Y:S04]  /*1f440*/  LDL.LU.128 R100, [R1+0x440] ;  /* 0x0004400001647983 */ /* 0x002ea80000300c00 */
[----:B----4-:R-:W4:Y:S01]  /*1f450*/  LDL.LU.128 R104, [R1+0x450] ;  /* 0x0004500001687983 */ /* 0x010f220000300c00 */
[-CC-:B---3--:R-:W-:Y:S01]  /*1f460*/  FFMA.FTZ R161, R184, R0.reuse, -R13.reuse ;  /* 0x00000000b8a17223 */ /* 0x188fe2000001080d */
[-CC-:B------:R-:W-:Y:S01]  /*1f470*/  FFMA.FTZ R160, R185, R0.reuse, -R13.reuse ;  /* 0x00000000b9a07223 */ /* 0x180fe2000001080d */
[-CC-:B------:R-:W-:Y:S01]  /*1f480*/  FFMA.FTZ R159, R188, R0.reuse, -R13.reuse ;  /* 0x00000000bc9f7223 */ /* 0x180fe2000001080d */
[-C--:B------:R-:W-:Y:S01]  /*1f490*/  FFMA.FTZ R158, R189, R0.reuse, -R13 ;  /* 0x00000000bd9e7223 */ /* 0x080fe2000001080d */
[-CC-:B--2---:R-:W-:Y:S01]  /*1f4a0*/  FFMA.FTZ R157, R186, R0.reuse, -R197.reuse ;  /* 0x00000000ba9d7223 */ /* 0x184fe200000108c5 */
        /* <DEDUP_REMOVED lines=10> */
[----:B------:R-:W2:Y:S01]  /*1f550*/  MUFU.EX2 R0, R0 ;  /* 0x0000000000007308 */ /* 0x000ea20000000800 */
[----:B------:R-:W-:Y:S01]  /*1f560*/  IMAD.MOV.U32 R200, RZ, RZ, R225 ;  /* 0x000000ffffc87224 */ /* 0x000fe200078e00e1 */
[----:B------:R3:W-:Y:S01]  /*1f570*/  STL.128 [R1+0x360], R176 ;  /* 0x000360b001007387 */ /* 0x0007e20000100c00 */
[----:B------:R-:W-:Y:S01]  /*1f580*/  IMAD.MOV.U32 R201, RZ, RZ, R224 ;  /* 0x000000ffffc97224 */ /* 0x000fe200078e00e0 */
[----:B0-----:R-:W-:Y:S01]  /*1f590*/  F2FP.F16.F32.PACK_AB R152, R160, R161 ;  /* 0x000000a1a098723e */ /* 0x001fe200000000ff */
[----:B------:R-:W-:Y:S01]  /*1f5a0*/  IMAD.MOV.U32 R224, RZ, RZ, R14 ;  /* 0x000000ffffe07224 */ /* 0x000fe200078e000e */
[----:B-1----:R-:W-:Y:S01]  /*1f5b0*/  F2FP.F16.F32.PACK_AB R153, R156, R157 ;  /* 0x0000009d9c99723e */ /* 0x002fe200000000ff */
[----:B------:R-:W-:Y:S01]  /*1f5c0*/  IMAD.MOV.U32 R225, RZ, RZ, R12 ;  /* 0x000000ffffe17224 */ /* 0x000fe200078e000c */
[----:B------:R-:W-:Y:S01]  /*1f5d0*/  F2FP.F16.F32.PACK_AB R154, R158, R159 ;  /* 0x0000009f9e9a723e */ /* 0x000fe200000000ff */
[----:B------:R-:W-:-:S02]  /*1f5e0*/  IMAD.MOV.U32 R175, RZ, RZ, R150 ;  /* 0x000000ffffaf7224 */ /* 0x000fc400078e0096 */
[----:B------:R-:W-:Y:S01]  /*1f5f0*/  IMAD.MOV.U32 R174, RZ, RZ, R151 ;  /* 0x000000ffffae7224 */ /* 0x000fe200078e0097 */
[----:B------:R-:W-:Y:S01]  /*1f600*/  STL.128 [R1+0x370], R180 ;  /* 0x000370b401007387 */ /* 0x000fe20000100c00 */
[----:B------:R-:W-:Y:S01]  /*1f610*/  IMAD.MOV.U32 R202, RZ, RZ, R223 ;  /* 0x000000ffffca7224 */ /* 0x000fe200078e00df */
[----:B--2---:R-:W-:Y:S01]  /*1f620*/  F2FP.F16.F32.PACK_AB R155, R0, R13 ;  /* 0x0000000d009b723e */ /* 0x004fe200000000ff */
[----:B---3--:R-:W-:Y:S02]  /*1f630*/  IMAD.MOV.U32 R179, RZ, RZ, R146 ;  /* 0x000000ffffb37224 */ /* 0x008fe400078e0092 */
[----:B------:R-:W-:Y:S02]  /*1f640*/  IMAD.MOV.U32 R178, RZ, RZ, R147 ;  /* 0x000000ffffb27224 */ /* 0x000fe400078e0093 */
[----:B------:R-:W-:Y:S02]  /*1f650*/  IMAD.MOV.U32 R177, RZ, RZ, R148 ;  /* 0x000000ffffb17224 */ /* 0x000fe400078e0094 */
[----:B------:R-:W-:Y:S01]  /*1f660*/  IMAD.MOV.U32 R176, RZ, RZ, R149 ;  /* 0x000000ffffb07224 */ /* 0x000fe200078e0095 */
[----:B------:R0:W-:Y:S01]  /*1f670*/  STL.128 [R1+0x420], R224 ;  /* 0x000420e001007387 */ /* 0x0001e20000100c00 */
        /* <DEDUP_REMOVED lines=18> */
[----:B0-----:R-:W-:-:S02]  /*1f7a0*/  IMAD.MOV.U32 R227, RZ, RZ, R140 ;  /* 0x000000ffffe37224 */ /* 0x001fc400078e008c */
[----:B------:R-:W-:Y:S01]  /*1f7b0*/  IMAD.MOV.U32 R226, RZ, RZ, R141 ;  /* 0x000000ffffe27224 */ /* 0x000fe200078e008d */
[----:B------:R-:W-:Y:S01]  /*1f7c0*/  STL.128 [R1+0x490], R44 ;  /* 0x0004902c01007387 */ /* 0x000fe20000100c00 */
[----:B------:R-:W-:Y:S02]  /*1f7d0*/  IMAD.MOV.U32 R183, RZ, RZ, R142 ;  /* 0x000000ffffb77224 */ /* 0x000fe400078e008e */
[----:B------:R-:W-:Y:S01]  /*1f7e0*/  IMAD.MOV.U32 R182, RZ, RZ, R143 ;  /* 0x000000ffffb67224 */ /* 0x000fe200078e008f */
[----:B------:R-:W-:Y:S01]  /*1f7f0*/  STL.128 [R1+0x4a0], R48 ;  /* 0x0004a03001007387 */ /* 0x000fe20000100c00 */
[----:B------:R-:W-:Y:S02]  /*1f800*/  IMAD.MOV.U32 R181, RZ, RZ, R144 ;  /* 0x000000ffffb57224 */ /* 0x000fe400078e0090 */
[----:B------:R-:W-:Y:S01]  /*1f810*/  IMAD.MOV.U32 R180, RZ, RZ, R145 ;  /* 0x000000ffffb47224 */ /* 0x000fe200078e0091 */
        /* <DEDUP_REMOVED lines=14> */
[----:B------:R3:W-:Y:S04]  /*1f900*/  STL.128 [R1+0x5b0], R116 ;  /* 0x0005b07401007387 */ /* 0x0007e80000100c00 */
[----:B------:R3:W-:Y:S04]  /*1f910*/  STL.128 [R1+0x5e0], R128 ;  /* 0x0005e08001007387 */ /* 0x0007e80000100c00 */
[----:B------:R3:W-:Y:S04]  /*1f920*/  STL [R1+0x5f0], R132 ;  /* 0x0005f08401007387 */ /* 0x0007e80000100800 */
[----:B-1----:R-:W4:Y:S04]  /*1f930*/  LDL.LU R20, [R1+0x5c0] ;  /* 0x0005c00001147983 */ /* 0x002f280000300800 */
[----:B------:R-:W4:Y:S04]  /*1f940*/  LDL.LU R21, [R1+0x5c8] ;  /* 0x0005c80001157983 */ /* 0x000f280000300800 */
[----:B------:R-:W4:Y:S04]  /*1f950*/  LDL.LU R22, [R1+0x5cc] ;  /* 0x0005cc0001167983 */ /* 0x000f280000300800 */
[----:B------:R-:W4:Y:S04]  /*1f960*/  LDL.LU R23, [R1+0x5d0] ;  /* 0x0005d00001177983 */ /* 0x000f280000300800 */
[----:B------:R-:W-:Y:S04]  /*1f970*/  STL.128 [R1+0x11b0], R176 ;  /* 0x0011b0b001007387 */ /* 0x000fe80000100c00 */
[----:B------:R-:W-:Y:S04]  /*1f980*/  STL.128 [R1+0x11a0], R172 ;  /* 0x0011a0ac01007387 */ /* 0x000fe80000100c00 */
[----:B------:R-:W-:Y:S04]  /*1f990*/  STL.128 [R1+0x1190], R168 ;  /* 0x001190a801007387 */ /* 0x000fe80000100c00 */
[----:B------:R-:W-:Y:S04]  /*1f9a0*/  STL.128 [R1+0x1180], R164 ;  /* 0x001180a401007387 */ /* 0x000fe80000100c00 */
[----:B------:R-:W-:Y:S04]  /*1f9b0*/  STL.128 [R1+0x1170], R160 ;  /* 0x001170a001007387 */ /* 0x000fe80000100c00 */
[----:B------:R-:W-:Y:S04]  /*1f9c0*/  STL.128 [R1+0x1160], R156 ;  /* 0x0011609c01007387 */ /* 0x000fe80000100c00 */
[----:B------:R1:W-:Y:S04]  /*1f9d0*/  STL.128 [R1+0x1150], R152 ;  /* 0x0011509801007387 */ /* 0x0003e80000100c00 */
[----:B0-----:R-:W4:Y:S04]  /*1f9e0*/  LDL.LU.128 R108, [R1+0x460] ;  /* 0x00046000016c7983 */ /* 0x001f280000300c00 */
[----:B--2---:R-:W2:Y:S04]  /*1f9f0*/  LDL.LU.128 R112, [R1+0x470] ;  /* 0x0004700001707983 */ /* 0x004ea80000300c00 */
        /* <DEDUP_REMOVED lines=9> */
[----:B-1----:R-:W3:Y:S04]  /*1fa90*/  LDL.LU.128 R152, [R1+0x510] ;  /* 0x0005100001987983 */ /* 0x002ee80000300c00 */
[----:B------:R-:W3:Y:S04]  /*1faa0*/  LDL.LU.128 R156, [R1+0x520] ;  /* 0x00052000019c7983 */ /* 0x000ee80000300c00 */
[----:B------:R-:W3:Y:S04]  /*1fab0*/  LDL.LU.128 R160, [R1+0x530] ;  /* 0x0005300001a07983 */ /* 0x000ee80000300c00 */
[----:B------:R-:W3:Y:S04]  /*1fac0*/  LDL.LU.128 R164, [R1+0x540] ;  /* 0x0005400001a47983 */ /* 0x000ee80000300c00 */
[----:B------:R-:W3:Y:S04]  /*1fad0*/  LDL.LU.128 R168, [R1+0x550] ;  /* 0x0005500001a87983 */ /* 0x000ee80000300c00 */
[----:B------:R-:W3:Y:S04]  /*1fae0*/  LDL.LU.128 R172, [R1+0x560] ;  /* 0x0005600001ac7983 */ /* 0x000ee80000300c00 */
[----:B------:R-:W3:Y:S01]  /*1faf0*/  LDL.128 R176, [R1+0x570] ;  /* 0x0005700001b07983 */ /* 0x000ee20000100c00 */
[----:B----4-:R-:W-:-:S03]  /*1fb00*/  IMAD.MOV.U32 R28, RZ, RZ, R104 ;  /* 0x000000ffff1c7224 */ /* 0x010fc600078e0068 */
[----:B------:R-:W-:Y:S01]  /*1fb10*/  STL.128 [R1+0x230], R8 ;  /* 0x0002300801007387 */ /* 0x000fe20000100c00 */
[----:B------:R-:W-:-:S03]  /*1fb20*/  IMAD.MOV.U32 R29, RZ, RZ, R105 ;  /* 0x000000ffff1d7224 */ /* 0x000fc600078e0069 */
[----:B------:R-:W-:Y:S01]  /*1fb30*/  STL.128 [R1+0x230], R4 ;  /* 0x0002300401007387 */ /* 0x000fe20000100c00 */
[----:B------:R-:W-:Y:S02]  /*1fb40*/  IMAD.MOV.U32 R30, RZ, RZ, R106 ;  /* 0x000000ffff1e7224 */ /* 0x000fe400078e006a */
[----:B------:R-:W-:Y:S01]  /*1fb50*/  IMAD.MOV.U32 R31, RZ, RZ, R107 ;  /* 0x000000ffff1f7224 */ /* 0x000fe200078e006b */
[----:B------:R0:W-:Y:S04]  /*1fb60*/  STL.128 [R1+0x230], R24 ;  /* 0x0002301801007387 */ /* 0x0001e80000100c00 */
[----:B------:R1:W-:Y:S04]  /*1fb70*/  STL.128 [R1+0x230], R100 ;  /* 0x0002306401007387 */ /* 0x0003e80000100c00 */
[----:B------:R4:W-:Y:S04]  /*1fb80*/  STL.128 [R1+0x240], R104 ;  /* 0x0002406801007387 */ /* 0x0009e80000100c00 */
[----:B------:R-:W-:Y:S01]  /*1fb90*/  STL.64 [R1+0xff0], R18 ;  /* 0x000ff01201007387 */ /* 0x000fe20000100a00 */
[----:B0-----:R-:W-:-:S03]  /*1fba0*/  IMAD.MOV.U32 R25, RZ, RZ, R101 ;  /* 0x000000ffff197224 */ /* 0x001fc600078e0065 */
[----:B------:R-:W-:Y:S01]  /*1fbb0*/  STL.128 [R1+0xfe0], R12 ;  /* 0x000fe00c01007387 */ /* 0x000fe20000100c00 */
[----:B------:R-:W-:Y:S02]  /*1fbc0*/  IMAD.MOV.U32 R26, RZ, RZ, R102 ;  /* 0x000000ffff1a7224 */ /* 0x000fe400078e0066 */
[----:B------:R-:W-:Y:S01]  /*1fbd0*/  IMAD.MOV.U32 R27, RZ, RZ, R103 ;  /* 0x000000ffff1b7224 */ /* 0x000fe200078e0067 */
[----:B-1----:R-:W3:Y:S04]  /*1fbe0*/  LDL.LU R101, [R1+0x574] ;  /* 0x0005740001657983 */ /* 0x002ee80000300800 */
[----:B------:R-:W3:Y:S04]  /*1fbf0*/  LDL.LU R102, [R1+0x578] ;  /* 0x0005780001667983 */ /* 0x000ee80000300800 */
[----:B------:R-:W3:Y:S04]  /*1fc00*/  LDL.LU R103, [R1+0x57c] ;  /* 0x00057c0001677983 */ /* 0x000ee80000300800 */
[----:B----4-:R-:W4:Y:S01]  /*1fc10*/  LDL.128 R104, [R1+0x580] ;  /* 0x0005800001687983 */ /* 0x010f220000100c00 */
[----:B------:R-:W-:-:S03]  /*1fc20*/  IMAD.MOV.U32 R24, RZ, RZ, R100 ;  /* 0x000000ffff187224 */ /* 0x000fc600078e0064 */
[----:B------:R0:W-:Y:S04]  /*1fc30*/  STL.128 [R1+0x1020], R28 ;  /* 0x0010201c01007387 */ /* 0x0001e80000100c00 */
[----:B------:R1:W-:Y:S04]  /*1fc40*/  STL.128 [R1+0x1010], R24 ;  /* 0x0010101801007387 */ /* 0x0003e80000100c00 */
[----:B------:R-:W4:Y:S04]  /*1fc50*/  LDL.LU R197, [R1+0x5c4] ;  /* 0x0005c40001c57983 */ /* 0x000f280000300800 */
[----:B------:R-:W4:Y:S04]  /*1fc60*/  LDL.LU R191, [R1+0x5d4] ;  /* 0x0005d40001bf7983 */ /* 0x000f280000300800 */
[----:B0-----:R-:W4:Y:S04]  /*1fc70*/  LDL.LU.128 R28, [R1+0x1020] ;  /* 0x00102000011c7983 */ /* 0x001f280000300c00 */
[----:B-1----:R-:W4:Y:S04]  /*1fc80*/  LDL.LU.128 R24, [R1+0x1010] ;  /* 0x0010100001187983 */ /* 0x002f280000300c00 */
[----:B------:R-:W4:Y:S04]  /*1fc90*/  LDL.LU R190, [R1+0x5d8] ;  /* 0x0005d80001be7983 */ /* 0x000f280000300800 */
[----:B------:R-:W4:Y:S04]  /*1fca0*/  LDL.LU R187, [R1+0x5dc] ;  /* 0x0005dc0001bb7983 */ /* 0x000f280000300800 */
[----:B------:R-:W4:Y:S04]  /*1fcb0*/  LDL.LU R186, [R1+0x5e0] ;  /* 0x0005e00001ba7983 */ /* 0x000f280000300800 */
[----:B------:R-:W4:Y:S04]  /*1fcc0*/  LDL.LU R189, [R1+0x5e4] ;  /* 0x0005e40001bd7983 */ /* 0x000f280000300800 */
[----:B------:R-:W4:Y:S04]  /*1fcd0*/  LDL.LU R188, [R1+0x5e8] ;  /* 0x0005e80001bc7983 */ /* 0x000f280000300800 */
[----:B------:R-:W4:Y:S04]  /*1fce0*/  LDL.LU R185, [R1+0x5ec] ;  /* 0x0005ec0001b97983 */ /* 0x000f280000300800 */
[----:B------:R-:W4:Y:S04]  /*1fcf0*/  LDL.LU R184, [R1+0x5f0] ;  /* 0x0005f00001b87983 */ /* 0x000f280000300800 */
[----:B------:R-:W4:Y:S04]  /*1fd00*/  LDL.LU.64 R18, [R1+0xff0] ;  /* 0x000ff00001127983 */ /* 0x000f280000300a00 */
[----:B------:R-:W4:Y:S01]  /*1fd10*/  LDL.LU.128 R12, [R1+0xfe0] ;  /* 0x000fe000010c7983 */ /* 0x000f220000300c00 */
[----:B------:R-:W-:Y:S01]  /*1fd20*/  VIADD R16, R16, 0x280 ;  /* 0x0000028010107836 */ /* 0x000fe20000000000 */
[----:B------:R-:W-:-:S02]  /*1fd30*/  R2UR UR7, R17 ;  /* 0x00000000110772ca */ /* 0x000fc400000e0000 */
[----:B------:R-:W-:Y:S04]  /*1fd40*/  STL.128 [R1+0x400], R216 ;  /* 0x000400d801007387 */ /* 0x000fe80000100c00 */
[----:B------:R-:W-:Y:S04]  /*1fd50*/  STL.128 [R1+0x3c0], R200 ;  /* 0x0003c0c801007387 */ /* 0x000fe80000100c00 */
[----:B------:R-:W-:Y:S04]  /*1fd60*/  STL.128 [R1+0x3d0], R204 ;  /* 0x0003d0cc01007387 */ /* 0x000fe80000100c00 */
[----:B------:R-:W-:Y:S04]  /*1fd70*/  STL.128 [R1+0x3e0], R208 ;  /* 0x0003e0d001007387 */ /* 0x000fe80000100c00 */
[----:B------:R-:W-:Y:S04]  /*1fd80*/  STL.128 [R1+0x3f0], R212 ;  /* 0x0003f0d401007387 */ /* 0x000fe80000100c00 */
[----:B------:R-:W-:Y:S04]  /*1fd90*/  STL.128 [R1+0x3a0], R192 ;  /* 0x0003a0c001007387 */ /* 0x000fe80000100c00 */
[----:B------:R-:W-:Y:S04]  /*1fda0*/  STL.64 [R1+0x1208], R198 ;  /* 0x001208c601007387 */ /* 0x000fe80000100a00 */
[----:B------:R-:W4:Y:S04]  /*1fdb0*/  LDL.LU R196, [R1+0xfd0] ;  /* 0x000fd00001c47983 */ /* 0x000f280000300800 */
[----:B------:R0:W-:Y:S01]  /*1fdc0*/  STL.128 [R1+0x1000], R20 ;  /* 0x0010001401007387 */ /* 0x0001e20000100c00 */
[----:B------:R-:W-:-:S03]  /*1fdd0*/  IMAD.MOV.U32 R32, RZ, RZ, R108 ;  /* 0x000000ffff207224 */ /* 0x000fc600078e006c */
[----:B0-----:R-:W4:Y:S01]  /*1fde0*/  LDL.LU.128 R20, [R1+0x1000] ;  /* 0x0010000001147983 */ /* 0x001f220000300c00 */
[----:B------:R-:W-:Y:S02]  /*1fdf0*/  IMAD.MOV.U32 R33, RZ, RZ, R109 ;  /* 0x000000ffff217224 */ /* 0x000fe400078e006d */
[----:B------:R-:W-:Y:S02]  /*1fe00*/  IMAD.MOV.U32 R34, RZ, RZ, R110 ;  /* 0x000000ffff227224 */ /* 0x000fe400078e006e */
[----:B------:R-:W-:Y:S02]  /*1fe10*/  IMAD.MOV.U32 R35, RZ, RZ, R111 ;  /* 0x000000ffff237224 */ /* 0x000fe400078e006f */
[----:B--2---:R-:W-:Y:S02]  /*1fe20*/  IMAD.MOV.U32 R36, RZ, RZ, R112 ;  /* 0x000000ffff247224 */ /* 0x004fe400078e0070 */
[----:B------:R-:W-:Y:S02]  /*1fe30*/  IMAD.MOV.U32 R37, RZ, RZ, R113 ;  /* 0x000000ffff257224 */ /* 0x000fe400078e0071 */
[----:B------:R-:W-:-:S02]  /*1fe40*/  IMAD.MOV.U32 R38, RZ, RZ, R114 ;  /* 0x000000ffff267224 */ /* 0x000fc400078e0072 */
[----:B------:R-:W-:Y:S02]  /*1fe50*/  IMAD.MOV.U32 R39, RZ, RZ, R115 ;  /* 0x000000ffff277224 */ /* 0x000fe400078e0073 */
        /* <DEDUP_REMOVED lines=80> */
[----:B----4-:R4:W-:Y:S04]  /*20360*/  STL.128 [R1+0x370], R104 ;  /* 0x0003706801007387 */ /* 0x0109e80000100c00 */
[----:B0-----:R-:W4:Y:S04]  /*20370*/  LDL.LU.128 R100, [R1+0x1140] ;  /* 0x0011400001647983 */ /* 0x001f280000300c00 */
[----:B-1----:R-:W4:Y:S04]  /*20380*/  LDL.LU.128 R96, [R1+0x1130] ;  /* 0x0011300001607983 */ /* 0x002f280000300c00 */
        /* <DEDUP_REMOVED lines=16> */
[----:B----4-:R-:W4:Y:S04]  /*20490*/  LDL.LU R105, [R1+0x584] ;  /* 0x0005840001697983 */ /* 0x010f280000300800 */
[----:B------:R-:W4:Y:S04]  /*204a0*/  LDL.LU R106, [R1+0x588] ;  /* 0x00058800016a7983 */ /* 0x000f280000300800 */
[----:B------:R-:W4:Y:S04]  /*204b0*/  LDL.LU R107, [R1+0x58c] ;  /* 0x00058c00016b7983 */ /* 0x000f280000300800 */
[----:B------:R-:W4:Y:S04]  /*204c0*/  LDL.128 R108, [R1+0x590] ;  /* 0x00059000016c7983 */ /* 0x000f280000100c00 */
[----:B------:R0:W-:Y:S04]  /*204d0*/  STL.128 [R1+0xe70], R20 ;  /* 0x000e701401007387 */ /* 0x0001e80000100c00 */
[----:B------:R1:W-:Y:S04]  /*204e0*/  STL.128 [R1+0xe90], R28 ;  /* 0x000e901c01007387 */ /* 0x0003e80000100c00 */
[----:B------:R1:W-:Y:S04]  /*204f0*/  STL.128 [R1+0xe80], R24 ;  /* 0x000e801801007387 */ /* 0x0003e80000100c00 */
[----:B------:R1:W-:Y:S04]  /*20500*/  STL.128 [R1+0x260], R112 ;  /* 0x0002607001007387 */ /* 0x0003e80000100c00 */
[----:B0-----:R-:W4:Y:S04]  /*20510*/  LDL.LU.128 R20, [R1+0xe70] ;  /* 0x000e700001147983 */ /* 0x001f280000300c00 */
[----:B-1----:R-:W4:Y:S04]  /*20520*/  LDL.LU.128 R28, [R1+0xe90] ;  /* 0x000e9000011c7983 */ /* 0x002f280000300c00 */
[----:B------:R-:W4:Y:S04]  /*20530*/  LDL.LU.128 R24, [R1+0xe80] ;  /* 0x000e800001187983 */ /* 0x000f280000300c00 */
[----:B------:R0:W-:Y:S01]  /*20540*/  STL.128 [R1+0x270], R116 ;  /* 0x0002707401007387 */ /* 0x0001e20000100c00 */
[----:B------:R-:W-:-:S03]  /*20550*/  R2UR UR6, R16 ;  /* 0x00000000100672ca */ /* 0x000fc600000e0000 */
[----:B------:R-:W4:Y:S04]  /*20560*/  LDL.LU.128 R112, [R1+0x5a0] ;  /* 0x0005a00001707983 */ /* 0x000f280000300c00 */
[----:B------:R1:W-:Y:S04]  /*20570*/  STL.64 [R1+0x1268], R226 ;  /* 0x001268e201007387 */ /* 0x0003e80000100a00 */
[----:B------:R1:W-:Y:S04]  /*20580*/  STL [R1+0x1200], R197 ;  /* 0x001200c501007387 */ /* 0x0003e80000100800 */
[----:B0-----:R-:W4:Y:S04]  /*20590*/  LDL.LU.128 R116, [R1+0x5b0] ;  /* 0x0005b00001747983 */ /* 0x001f280000300c00 */
[----:B------:R0:W-:Y:S04]  /*205a0*/  STL.128 [R1+0x11e0], R188 ;  /* 0x0011e0bc01007387 */ /* 0x0001e80000100c00 */
[----:B------:R0:W-:Y:S04]  /*205b0*/  STL.128 [R1+0x11d0], R184 ;  /* 0x0011d0b801007387 */ /* 0x0001e80000100c00 */
[----:B------:R0:W-:Y:S04]  /*205c0*/  STL.128 [R1+0x11c0], R180 ;  /* 0x0011c0b401007387 */ /* 0x0001e80000100c00 */
[----:B------:R-:W-:Y:S04]  /*205d0*/  STL.128 [R1+0x350], R172 ;  /* 0x000350ac01007387 */ /* 0x000fe80000100c00 */
[----:B------:R0:W-:Y:S04]  /*205e0*/  STL.128 [R1+0x360], R176 ;  /* 0x000360b001007387 */ /* 0x0001e80000100c00 */
[----:B------:R0:W-:Y:S04]  /*205f0*/  STL.64 [R1+0xe60], R18 ;  /* 0x000e601201007387 */ /* 0x0001e80000100a00 */
[----:B------:R0:W-:Y:S04]  /*20600*/  STL.128 [R1+0xe50], R12 ;  /* 0x000e500c01007387 */ /* 0x0001e80000100c00 */
[----:B-1----:R-:W4:Y:S04]  /*20610*/  LDL.LU.64 R226, [R1+0x1268] ;  /* 0x0012680001e27983 */ /* 0x002f280000300a00 */
[----:B------:R-:W4:Y:S04]  /*20620*/  LDL.LU R197, [R1+0x1200] ;  /* 0x0012000001c57983 */ /* 0x000f280000300800 */
[----:B0-----:R-:W4:Y:S04]  /*20630*/  LDL.LU.128 R188, [R1+0x11e0] ;  /* 0x0011e00001bc7983 */ /* 0x001f280000300c00 */
[----:B------:R-:W4:Y:S04]  /*20640*/  LDL.LU.128 R184, [R1+0x11d0] ;  /* 0x0011d00001b87983 */ /* 0x000f280000300c00 */
[----:B------:R-:W4:Y:S04]  /*20650*/  LDL.LU.128 R180, [R1+0x11c0] ;  /* 0x0011c00001b47983 */ /* 0x000f280000300c00 */
[----:B------:R-:W4:Y:S04]  /*20660*/  LDL.LU.128 R176, [R1+0x11b0] ;  /* 0x0011b00001b07983 */ /* 0x000f280000300c00 */
[----:B------:R-:W4:Y:S04]  /*20670*/  LDL.LU.128 R172, [R1+0x11a0] ;  /* 0x0011a00001ac7983 */ /* 0x000f280000300c00 */
[----:B------:R-:W4:Y:S04]  /*20680*/  LDL.LU.64 R18, [R1+0xe60] ;  /* 0x000e600001127983 */ /* 0x000f280000300a00 */
[----:B------:R-:W4:Y:S04]  /*20690*/  LDL.LU.128 R12, [R1+0xe50] ;  /* 0x000e5000010c7983 */ /* 0x000f280000300c00 */
[----:B------:R-:W4:Y:S04]  /*206a0*/  LDL.LU R17, [R1+0x598] ;  /* 0x0005980001117983 */ /* 0x000f280000300800 */
[----:B------:R-:W4:Y:S04]  /*206b0*/  LDL.LU R16, [R1+0x59c] ;  /* 0x00059c0001107983 */ /* 0x000f280000300800 */
[----:B------:R0:W-:Y:S04]  /*206c0*/  STL.128 [R1+0x300], R152 ;  /* 0x0003009801007387 */ /* 0x0001e80000100c00 */
[----:B------:R1:W-:Y:S04]  /*206d0*/  STL.128 [R1+0x410], R220 ;  /* 0x000410dc01007387 */ /* 0x0003e80000100c00 */
[----:B------:R-:W4:Y:S04]  /*206e0*/  LDL.LU.128 R216, [R1+0x1360] ;  /* 0x0013600001d87983 */ /* 0x000f280000300c00 */
[----:B------:R-:W4:Y:S04]  /*206f0*/  LDL.LU.128 R212, [R1+0x1350] ;  /* 0x0013500001d47983 */ /* 0x000f280000300c00 */
[----:B0-----:R-:W4:Y:S04]  /*20700*/  LDL.LU.128 R152, [R1+0x1150] ;  /* 0x0011500001987983 */ /* 0x001f280000300c00 */
[----:B-1----:R-:W4:Y:S04]  /*20710*/  LDL.LU.64 R220, [R1+0x1370] ;  /* 0x0013700001dc7983 */ /* 0x002f280000300a00 */
[----:B------:R-:W4:Y:S04]  /*20720*/  LDL.LU.128 R208, [R1+0x1340] ;  /* 0x0013400001d07983 */ /* 0x000f280000300c00 */
[----:B------:R-:W4:Y:S04]  /*20730*/  LDL.LU.128 R204, [R1+0x1330] ;  /* 0x0013300001cc7983 */ /* 0x000f280000300c00 */
[----:B------:R-:W4:Y:S04]  /*20740*/  LDL.LU.128 R200, [R1+0x1320] ;  /* 0x0013200001c87983 */ /* 0x000f280000300c00 */
[----:B------:R-:W4:Y:S04]  /*20750*/  LDL.LU.128 R192, [R1+0x1300] ;  /* 0x0013000001c07983 */ /* 0x000f280000300c00 */
        /* <DEDUP_REMOVED lines=12> */
[----:B------:R-:W4:Y:S04]  /*20820*/  LDL.LU.64 R198, [R1+0x1208] ;  /* 0x0012080001c67983 */ /* 0x000f280000300a00 */
[----:B------:R0:W-:Y:S04]  /*20830*/  STL.128 [R1+0xfb0], R100 ;  /* 0x000fb06401007387 */ /* 0x0001e80000100c00 */
[----:B------:R1:W-:Y:S04]  /*20840*/  STL.128 [R1+0xfa0], R96 ;  /* 0x000fa06001007387 */ /* 0x0003e80000100c00 */
[----:B--2---:R2:W-:Y:S04]  /*20850*/  STL.128 [R1+0xf90], R92 ;  /* 0x000f905c01007387 */ /* 0x0045e80000100c00 */
[----:B---3--:R3:W-:Y:S04]  /*20860*/  STL.128 [R1+0xf80], R88 ;  /* 0x000f805801007387 */ /* 0x0087e80000100c00 */
        /* <DEDUP_REMOVED lines=14> */
[----:B0-----:R-:W3:Y:S04]  /*20950*/  LDL.LU.128 R100, [R1+0xfb0] ;  /* 0x000fb00001647983 */ /* 0x001ee80000300c00 */
[----:B-1----:R-:W3:Y:S04]  /*20960*/  LDL.LU.128 R96, [R1+0xfa0] ;  /* 0x000fa00001607983 */ /* 0x002ee80000300c00 */
[----:B----4-:R0:W-:Y:S04]  /*20970*/  STL.128 [R1+0xfc0], R104 ;  /* 0x000fc06801007387 */ /* 0x0101e80000100c00 */
[----:B------:R1:W-:Y:S04]  /*20980*/  STL.128 [R1+0x380], R108 ;  /* 0x0003806c01007387 */ /* 0x0003e80000100c00 */
[----:B--2---:R-:W2:Y:S04]  /*20990*/  LDL.LU.128 R92, [R1+0xf90] ;  /* 0x000f9000015c7983 */ /* 0x004ea80000300c00 */
[----:B---3--:R-:W3:Y:S04]  /*209a0*/  LDL.LU.128 R88, [R1+0xf80] ;  /* 0x000f800001587983 */ /* 0x008ee80000300c00 */
[----:B0-----:R-:W4:Y:S04]  /*209b0*/  LDL.LU.128 R104, [R1+0xfc0] ;  /* 0x000fc00001687983 */ /* 0x001f280000300c00 */
        /* <DEDUP_REMOVED lines=14> */
[----:B-1----:R-:W4:Y:S04]  /*20aa0*/  LDL.LU R109, [R1+0x594] ;  /* 0x00059400016d7983 */ /* 0x002f280000300800 */
[----:B------:R0:W-:Y:S04]  /*20ab0*/  STL.128 [R1+0xce0], R20 ;  /* 0x000ce01401007387 */ /* 0x0001e80000100c00 */
[----:B------:R1:W-:Y:S04]  /*20ac0*/  STL.128 [R1+0xd00], R28 ;  /* 0x000d001c01007387 */ /* 0x0003e80000100c00 */
[----:B------:R1:W-:Y:S01]  /*20ad0*/  STL.128 [R1+0xcf0], R24 ;  /* 0x000cf01801007387 */ /* 0x0003e20000100c00 */
[----:B------:R-:W-:-:S02]  /*20ae0*/  IMAD.MOV.U32 R11, RZ, RZ, R112 ;  /* 0x000000ffff0b7224 */ /* 0x000fc400078e0070 */
[----:B------:R-:W-:Y:S02]  /*20af0*/  IMAD.MOV.U32 R10, RZ, RZ, R113 ;  /* 0x000000ffff0a7224 */ /* 0x000fe400078e0071 */
[----:B------:R-:W-:Y:S02]  /*20b00*/  IMAD.MOV.U32 R9, RZ, RZ, R114 ;  /* 0x000000ffff097224 */ /* 0x000fe400078e0072 */
[----:B------:R-:W-:Y:S01]  /*20b10*/  IMAD.MOV.U32 R8, RZ, RZ, R115 ;  /* 0x000000ffff087224 */ /* 0x000fe200078e0073 */
[----:B0-----:R-:W4:Y:S04]  /*20b20*/  LDL.LU.128 R20, [R1+0xce0] ;  /* 0x000ce00001147983 */ /* 0x001f280000300c00 */
[----:B-1----:R-:W4:Y:S04]  /*20b30*/  LDL.LU.128 R28, [R1+0xd00] ;  /* 0x000d0000011c7983 */ /* 0x002f280000300c00 */
[----:B------:R-:W4:Y:S01]  /*20b40*/  LDL.LU.128 R24, [R1+0xcf0] ;  /* 0x000cf00001187983 */ /* 0x000f220000300c00 */
[----:B------:R-:W-:-:S02]  /*20b50*/  IMAD.MOV.U32 R7, RZ, RZ, R116 ;  /* 0x000000ffff077224 */ /* 0x000fc400078e0074 */
[----:B------:R-:W-:Y:S02]  /*20b60*/  IMAD.MOV.U32 R6, RZ, RZ, R117 ;  /* 0x000000ffff067224 */ /* 0x000fe400078e0075 */
        /* <DEDUP_REMOVED lines=8> */
[----:B------:R-:W4:Y:S01]  /*20bf0*/  LDL.LU.128 R168, [R1+0x1190] ;  /* 0x0011900001a87983 */ /* 0x000f220000300c00 */
[----:B------:R-:W-:Y:S02]  /*20c00*/  IMAD.MOV.U32 R128, RZ, RZ, R186 ;  /* 0x000000ffff807224 */ /* 0x000fe400078e00ba */
[----:B------:R-:W-:Y:S01]  /*20c10*/  IMAD.MOV.U32 R129, RZ, RZ, R189 ;  /* 0x000000ffff817224 */ /* 0x000fe200078e00bd */
[----:B------:R-:W4:Y:S01]  /*20c20*/  LDL.LU.128 R164, [R1+0x1180] ;  /* 0x0011800001a47983 */ /* 0x000f220000300c00 */
[----:B------:R-:W-:Y:S02]  /*20c30*/  IMAD.MOV.U32 R130, RZ, RZ, R188 ;  /* 0x000000ffff827224 */ /* 0x000fe400078e00bc */
[----:B------:R-:W-:Y:S01]  /*20c40*/  IMAD.MOV.U32 R131, RZ, RZ, R185 ;  /* 0x000000ffff837224 */ /* 0x000fe200078e00b9 */
[----:B------:R-:W4:Y:S01]  /*20c50*/  LDL.LU.128 R160, [R1+0x1170] ;  /* 0x0011700001a07983 */ /* 0x000f220000300c00 */
[----:B------:R-:W-:-:S02]  /*20c60*/  IMAD.MOV.U32 R132, RZ, RZ, R184 ;  /* 0x000000ffff847224 */ /* 0x000fc400078e00b8 */
[----:B------:R-:W-:Y:S01]  /*20c70*/  IMAD.MOV.U32 R133, RZ, RZ, R12 ;  /* 0x000000ffff857224 */ /* 0x000fe200078e000c */
[----:B------:R-:W4:Y:S04]  /*20c80*/  LDL.LU.128 R156, [R1+0x1160] ;  /* 0x00116000019c7983 */ /* 0x000f280000300c00 */
[----:B------:R-:W4:Y:S04]  /*20c90*/  LDL.LU R222, [R1+0xfd4] ;  /* 0x000fd40001de7983 */ /* 0x000f280000300800 */
[----:B------:R-:W-:Y:S04]  /*20ca0*/  STL.128 [R1+0xe20], R100 ;  /* 0x000e206401007387 */ /* 0x000fe80000100c00 */
[----:B------:R-:W-:Y:S04]  /*20cb0*/  STL.128 [R1+0xe10], R96 ;  /* 0x000e106001007387 */ /* 0x000fe80000100c00 */
[----:B--2---:R-:W-:Y:S04]  /*20cc0*/  STL.128 [R1+0xe00], R92 ;  /* 0x000e005c01007387 */ /* 0x004fe80000100c00 */
[----:B---3--:R-:W-:Y:S04]  /*20cd0*/  STL.128 [R1+0xdf0], R88 ;  /* 0x000df05801007387 */ /* 0x008fe80000100c00 */
[----:B----4-:R0:W-:Y:S04]  /*20ce0*/  STL.128 [R1+0xe30], R104 ;  /* 0x000e306801007387 */ /* 0x0101e80000100c00 */
        /* <DEDUP_REMOVED lines=15> */
[----:B0-----:R-:W2:Y:S04]  /*20de0*/  LDL.LU.128 R104, [R1+0xe30] ;  /* 0x000e300001687983 */ /* 0x001ea80000300c00 */
[----:B------:R-:W2:Y:S04]  /*20df0*/  LDL.LU.128 R100, [R1+0xe20] ;  /* 0x000e200001647983 */ /* 0x000ea80000300c00 */
[----:B-1----:R-:W2:Y:S04]  /*20e00*/  LDL.LU.64 R108, [R1+0xe40] ;  /* 0x000e4000016c7983 */ /* 0x002ea80000300a00 */
        /* <DEDUP_REMOVED lines=30> */
[----:B------:R-:W-:Y:S01]  /*20ff0*/  IMAD.MOV.U32 R123, RZ, RZ, R22 ;  /* 0x000000ffff7b7224 */ /* 0x000fe200078e0016 */
[----:B------:R1:W-:Y:S01]  /*21000*/  STL.64 [R1+0x1260], R220 ;  /* 0x001260dc01007387 */ /* 0x0003e20000100a00 */
        /* <DEDUP_REMOVED lines=14> */
[----:B0-----:R-:W2:Y:S01]  /*210f0*/  LDL.LU.128 R216, [R1+0x1250] ;  /* 0x0012500001d87983 */ /* 0x001ea20000300c00 */
[----:B------:R-:W-:Y:S02]  /*21100*/  IMAD.MOV.U32 R143, RZ, RZ, R182 ;  /* 0x000000ffff8f7224 */ /* 0x000fe400078e00b6 */
[----:B------:R-:W-:Y:S01]  /*21110*/  IMAD.MOV.U32 R144, RZ, RZ, R181 ;  /* 0x000000ffff907224 */ /* 0x000fe200078e00b5 */
[----:B-1----:R-:W2:Y:S01]  /*21120*/  LDL.LU.64 R220, [R1+0x1260] ;  /* 0x0012600001dc7983 */ /* 0x002ea20000300a00 */
[----:B------:R-:W-:-:S02]  /*21130*/  IMAD.MOV.U32 R145, RZ, RZ, R180 ;  /* 0x000000ffff917224 */ /* 0x000fc400078e00b4 */
[----:B------:R-:W-:Y:S01]  /*21140*/  IMAD.MOV.U32 R146, RZ, RZ, R179 ;  /* 0x000000ffff927224 */ /* 0x000fe200078e00b3 */
[----:B---3--:R-:W3:Y:S01]  /*21150*/  LDL.LU.128 R212, [R1+0x1240] ;  /* 0x0012400001d47983 */ /* 0x008ee20000300c00 */
[----:B------:R-:W-:Y:S02]  /*21160*/  IMAD.MOV.U32 R147, RZ, RZ, R178 ;  /* 0x000000ffff937224 */ /* 0x000fe400078e00b2 */
[----:B------:R-:W-:Y:S01]  /*21170*/  IMAD.MOV.U32 R148, RZ, RZ, R177 ;  /* 0x000000ffff947224 */ /* 0x000fe200078e00b1 */
[----:B----4-:R-:W4:Y:S01]  /*21180*/  LDL.LU.128 R208, [R1+0x1230] ;  /* 0x0012300001d07983 */ /* 0x010f220000300c00 */
[----:B------:R-:W-:Y:S02]  /*21190*/  IMAD.MOV.U32 R149, RZ, RZ, R176 ;  /* 0x000000ffff957224 */ /* 0x000fe400078e00b0 */
[----:B------:R-:W-:Y:S01]  /*211a0*/  IMAD.MOV.U32 R150, RZ, RZ, R175 ;  /* 0x000000ffff967224 */ /* 0x000fe200078e00af */
[----:B------:R-:W4:Y:S01]  /*211b0*/  LDL.LU.128 R204, [R1+0x1220] ;  /* 0x0012200001cc7983 */ /* 0x000f220000300c00 */
[----:B------:R-:W-:-:S03]  /*211c0*/  IMAD.MOV.U32 R151, RZ, RZ, R174 ;  /* 0x000000ffff977224 */ /* 0x000fc600078e00ae */
[----:B------:R-:W4:Y:S04]  /*211d0*/  LDL.LU.128 R200, [R1+0x1210] ;  /* 0x0012100001c87983 */ /* 0x000f280000300c00 */
[----:B------:R0:W-:Y:S04]  /*211e0*/  STL.128 [R1+0x11f0], R192 ;  /* 0x0011f0c001007387 */ /* 0x0001e80000100c00 */
[----:B------:R-:W4:Y:S04]  /*211f0*/  LDL.64 R4, [R1+0x210] ;  /* 0x0002100001047983 */ /* 0x000f280000100a00 */
[----:B0-----:R-:W4:Y:S01]  /*21200*/  LDL.LU.128 R192, [R1+0x11f0] ;  /* 0x0011f00001c07983 */ /* 0x001f220000300c00 */
[----:B--2---:R-:W-:-:S06]  /*21210*/  WARPGROUP.ARRIVE ;  /* 0x00000000000079c5 */ /* 0x004fcc0000000000 */
[----:B------:R-:W-:Y:S03]  /*21220*/  HGMMA.64x256x16.F32 R24, R152, gdesc[UR4].tnspB, R24, gsb0 ;  /* 0x43e0000498187df0 */ /* 0x000fe60008000818 */
[----:B------:R-:W0:Y:S01]  /*21230*/  S2R R225, SR_TID.X ;  /* 0x0000000000e17919 */ /* 0x000e220000002100 */
[----:B------:R-:W1:Y:S01]  /*21240*/  S2R R224, SR_TID.X ;  /* 0x0000000000e07919 */ /* 0x000e620000002100 */
[----:B------:R-:W-:Y:S02]  /*21250*/  WARPGROUP.DEPBAR.LE gsb0, 0x0 ;  /* 0x00008000000079c5 */ /* 0x000fe40000010000 */
[----:B------:R2:W-:Y:S04]  /*21260*/  STL.128 [R1+0xb80], R128 ;  /* 0x000b808001007387 */ /* 0x0005e80000100c00 */
[----:B------:R2:W-:Y:S02]  /*21270*/  STL.128 [R1+0xb70], R124 ;  /* 0x000b707c01007387 */ /* 0x0005e40000100c00 */
[----:B--2---:R-:W-:-:S02]  /*21280*/  IMAD.MOV.U32 R131, RZ, RZ, R55 ;  /* 0x000000ffff837224 */ /* 0x004fc400078e0037 */
[----:B------:R-:W-:Y:S02]  /*21290*/  IMAD.MOV.U32 R130, RZ, RZ, R54 ;  /* 0x000000ffff827224 */ /* 0x000fe400078e0036 */
[----:B------:R-:W-:Y:S02]  /*212a0*/  IMAD.MOV.U32 R129, RZ, RZ, R53 ;  /* 0x000000ffff817224 */ /* 0x000fe400078e0035 */
[----:B------:R-:W-:Y:S02]  /*212b0*/  IMAD.MOV.U32 R128, RZ, RZ, R52 ;  /* 0x000000ffff807224 */ /* 0x000fe400078e0034 */
[----:B------:R-:W-:Y:S02]  /*212c0*/  IMAD.MOV.U32 R127, RZ, RZ, R51 ;  /* 0x000000ffff7f7224 */ /* 0x000fe400078e0033 */
[----:B------:R-:W-:Y:S02]  /*212d0*/  IMAD.MOV.U32 R126, RZ, RZ, R50 ;  /* 0x000000ffff7e7224 */ /* 0x000fe400078e0032 */
[----:B------:R-:W-:-:S02]  /*212e0*/  IMAD.MOV.U32 R125, RZ, RZ, R49 ;  /* 0x000000ffff7d7224 */ /* 0x000fc400078e0031 */
[----:B------:R-:W-:Y:S01]  /*212f0*/  IMAD.MOV.U32 R124, RZ, RZ, R48 ;  /* 0x000000ffff7c7224 */ /* 0x000fe200078e0030 */
[----:B------:R2:W-:Y:S04]  /*21300*/  STL.128 [R1+0x2a0], R128 ;  /* 0x0002a08001007387 */ /* 0x0005e80000100c00 */
[----:B------:R3:W-:Y:S01]  /*21310*/  STL.128 [R1+0x290], R124 ;  /* 0x0002907c01007387 */ /* 0x0007e20000100c00 */
[----:B0-----:R-:W-:Y:S02]  /*21320*/  SHF.R.U32.HI R225, RZ, 0x7, R225 ;  /* 0x00000007ffe17819 */ /* 0x001fe400000116e1 */
[----:B-1----:R-:W-:Y:S01]  /*21330*/  SHF.R.U32.HI R224, RZ, 0x7, R224 ;  /* 0x00000007ffe07819 */ /* 0x002fe200000116e0 */
[----:B------:R-:W-:Y:S01]  /*21340*/  IMAD.MOV.U32 R223, RZ, RZ, 0x1 ;  /* 0x00000001ffdf7424 */ /* 0x000fe200078e00ff */
[----:B------:R0:W-:Y:S04]  /*21350*/  STL.128 [R1+0xb50], R116 ;  /* 0x000b507401007387 */ /* 0x0001e80000100c00 */
[----:B--2---:R-:W2:Y:S04]  /*21360*/  LDL.LU.128 R128, [R1+0xb80] ;  /* 0x000b800001807983 */ /* 0x004ea80000300c00 */
[----:B---3--:R-:W3:Y:S01]  /*21370*/  LDL.LU.128 R124, [R1+0xb70] ;  /* 0x000b7000017c7983 */ /* 0x008ee20000300c00 */
[----:B------:R-:W-:Y:S01]  /*21380*/  VIADD R225, R225, 0x8 ;  /* 0x00000008e1e17836 */ /* 0x000fe20000000000 */
[----:B------:R-:W-:-:S02]  /*21390*/  IADD3 R224, -R224, 0xb, RZ ;  /* 0x0000000be0e07810 */ /* 0x000fc40007ffe1ff */
[----:B------:R1:W-:Y:S01]  /*213a0*/  STL.128 [R1+0xc90], R216 ;  /* 0x000c90d801007387 */ /* 0x0003e20000100c00 */
[----:B0-----:R-:W-:Y:S02]  /*213b0*/  IMAD.MOV.U32 R119, RZ, RZ, R43 ;  /* 0x000000ffff777224 */ /* 0x001fe400078e002b */
[----:B------:R-:W-:Y:S01]  /*213c0*/  IMAD.MOV.U32 R118, RZ, RZ, R42 ;  /* 0x000000ffff767224 */ /* 0x000fe200078e002a */
[----:B------:R-:W-:Y:S01]  /*213d0*/  STL.64 [R1+0xcb0], R224 ;  /* 0x000cb0e001007387 */ /* 0x000fe20000100a00 */
[----:B------:R-:W-:Y:S02]  /*213e0*/  IMAD.MOV.U32 R117, RZ, RZ, R41 ;  /* 0x000000ffff757224 */ /* 0x000fe400078e0029 */
[----:B------:R-:W-:Y:S01]  /*213f0*/  IMAD.MOV.U32 R116, RZ, RZ, R40 ;  /* 0x000000ffff747224 */ /* 0x000fe200078e0028 */
[----:B------:R0:W-:Y:S04]  /*21400*/  STL.128 [R1+0xca0], R220 ;  /* 0x000ca0dc01007387 */ /* 0x0001e80000100c00 */
[----:B------:R0:W-:Y:S04]  /*21410*/  STL.128 [R1+0xc80], R212 ;  /* 0x000c80d401007387 */ /* 0x0001e80000100c00 */
[----:B----4-:R4:W-:Y:S01]  /*21420*/  STL.128 [R1+0xc70], R208 ;  /* 0x000c70d001007387 */ /* 0x0109e20000100c00 */
[----:B-1----:R-:W-:-:S02]  /*21430*/  IMAD.MOV.U32 R216, RZ, RZ, R227 ;  /* 0x000000ffffd87224 */ /* 0x002fc400078e00e3 */
[----:B------:R-:W-:Y:S01]  /*21440*/  IMAD.MOV.U32 R217, RZ, RZ, R226 ;  /* 0x000000ffffd97224 */ /* 0x000fe200078e00e2 */
[----:B------:R1:W-:Y:S01]  /*21450*/  STL.128 [R1+0xc60], R204 ;  /* 0x000c60cc01007387 */ /* 0x0003e20000100c00 */
[----:B------:R-:W-:Y:S02]  /*21460*/  IMAD.MOV.U32 R218, RZ, RZ, R183 ;  /* 0x000000ffffda7224 */ /* 0x000fe400078e00b7 */
[----:B------:R-:W-:Y:S01]  /*21470*/  IMAD.MOV.U32 R219, RZ, RZ, R182 ;  /* 0x000000ffffdb7224 */ /* 0x000fe200078e00b6 */
[----:B------:R-:W-:Y:S01]  /*21480*/  STL.128 [R1+0xc50], R200 ;  /* 0x000c50c801007387 */ /* 0x000fe20000100c00 */
[----:B0-----:R-:W-:Y:S02]  /*21490*/  IMAD.MOV.U32 R220, RZ, RZ, R181 ;  /* 0x000000ffffdc7224 */ /* 0x001fe400078e00b5 */
[----:B------:R-:W-:Y:S01]  /*214a0*/  IMAD.MOV.U32 R221, RZ, RZ, R180 ;  /* 0x000000ffffdd7224 */ /* 0x000fe200078e00b4 */
[----:B------:R0:W-:Y:S01]  /*214b0*/  STL.64 [R1+0xc48], R198 ;  /* 0x000c48c601007387 */ /* 0x0001e20000100a00 */
[----:B------:R-:W-:-:S02]  /*214c0*/  IMAD.MOV.U32 R212, RZ, RZ, R18 ;  /* 0x000000ffffd47224 */ /* 0x000fc400078e0012 */
[----:B------:R-:W-:Y:S01]  /*214d0*/  IMAD.MOV.U32 R213, RZ, RZ, R19 ;  /* 0x000000ffffd57224 */ /* 0x000fe200078e0013 */
[----:B------:R0:W-:Y:S01]  /*214e0*/  STL [R1+0xc40], R196 ;  /* 0x000c40c401007387 */ /* 0x0001e20000100800 */
[----:B----4-:R-:W-:Y:S02]  /*214f0*/  IMAD.MOV.U32 R208, RZ, RZ, R184 ;  /* 0x000000ffffd07224 */ /* 0x010fe400078e00b8 */
[----:B------:R-:W-:Y:S01]  /*21500*/  IMAD.MOV.U32 R209, RZ, RZ, R12 ;  /* 0x000000ffffd17224 */ /* 0x000fe200078e000c */
[----:B------:R-:W-:Y:S01]  /*21510*/  STL.128 [R1+0xc10], R168 ;  /* 0x000c10a801007387 */ /* 0x000fe20000100c00 */
[----:B-1----:R-:W-:Y:S02]  /*21520*/  IMAD.MOV.U32 R204, RZ, RZ, R186 ;  /* 0x000000ffffcc7224 */ /* 0x002fe400078e00ba */
        /* <DEDUP_REMOVED lines=25> */
[----:B------:R4:W-:Y:S01]  /*216c0*/  STL.128 [R1+0xb60], R120 ;  /* 0x000b607801007387 */ /* 0x0009e20000100c00 */
[----:B------:R-:W-:Y:S02]  /*216d0*/  IMAD.MOV.U32 R225, RZ, RZ, R176 ;  /* 0x000000ffffe17224 */ /* 0x000fe400078e00b0 */
[----:B------:R-:W-:Y:S01]  /*216e0*/  IMAD.MOV.U32 R226, RZ, RZ, R175 ;  /* 0x000000ffffe27224 */ /* 0x000fe200078e00af */
[----:B------:R4:W-:Y:S01]  /*216f0*/  STL.128 [R1+0xb40], R112 ;  /* 0x000b407001007387 */ /* 0x0009e20000100c00 */
[----:B------:R-:W-:-:S02]  /*21700*/  IMAD.MOV.U32 R227, RZ, RZ, R174 ;  /* 0x000000ffffe37224 */ /* 0x000fc400078e00ae */
[----:B0-----:R-:W-:Y:S01]  /*21710*/  IMAD.MOV.U32 R151, RZ, RZ, R75 ;  /* 0x000000ffff977224 */ /* 0x001fe200078e004b */
[----:B------:R0:W-:Y:S01]  /*21720*/  STL.128 [R1+0xb30], R108 ;  /* 0x000b306c01007387 */ /* 0x0001e20000100c00 */
[----:B------:R-:W-:Y:S02]  /*21730*/  IMAD.MOV.U32 R150, RZ, RZ, R74 ;  /* 0x000000ffff967224 */ /* 0x000fe400078e004a */
[----:B------:R-:W-:Y:S01]  /*21740*/  IMAD.MOV.U32 R149, RZ, RZ, R73 ;  /* 0x000000ffff957224 */ /* 0x000fe200078e0049 */
[----:B------:R0:W-:Y:S01]  /*21750*/  STL.128 [R1+0xb20], R104 ;  /* 0x000b206801007387 */ /* 0x0001e20000100c00 */
[----:B-1----:R-:W-:Y:S02]  /*21760*/  IMAD.MOV.U32 R147, RZ, RZ, R71 ;  /* 0x000000ffff937224 */ /* 0x002fe400078e0047 */
[----:B------:R-:W-:Y:S01]  /*21770*/  IMAD.MOV.U32 R146, RZ, RZ, R70 ;  /* 0x000000ffff927224 */ /* 0x000fe200078e0046 */
[----:B------:R1:W-:Y:S01]  /*21780*/  STL.128 [R1+0x270], R116 ;  /* 0x0002707401007387 */ /* 0x0003e20000100c00 */
[----:B----4-:R-:W-:-:S02]  /*21790*/  IMAD.MOV.U32 R123, RZ, RZ, R47 ;  /* 0x000000ffff7b7224 */ /* 0x010fc400078e002f */
[----:B------:R-:W-:Y:S01]  /*217a0*/  IMAD.MOV.U32 R122, RZ, RZ, R46 ;  /* 0x000000ffff7a7224 */ /* 0x000fe200078e002e */
[----:B------:R-:W-:Y:S01]  /*217b0*/  STL.128 [R1+0xc30], R192 ;  /* 0x000c30c001007387 */ /* 0x000fe20000100c00 */
[----:B------:R-:W-:Y:S02]  /*217c0*/  IMAD.MOV.U32 R115, RZ, RZ, R39 ;  /* 0x000000ffff737224 */ /* 0x000fe400078e0027 */
[----:B------:R-:W-:Y:S01]  /*217d0*/  IMAD.MOV.U32 R114, RZ, RZ, R38 ;  /* 0x000000ffff727224 */ /* 0x000fe200078e0026 */
[----:B------:R-:W-:Y:S01]  /*217e0*/  STL.64 [R1+0xc20], R172 ;  /* 0x000c20ac01007387 */ /* 0x000fe20000100a00 */
[----:B0-----:R-:W-:Y:S02]  /*217f0*/  IMAD.MOV.U32 R111, RZ, RZ, R35 ;  /* 0x000000ffff6f7224 */ /* 0x001fe400078e0023 */
[----:B------:R-:W-:Y:S01]  /*21800*/  IMAD.MOV.U32 R110, RZ, RZ, R34 ;  /* 0x000000ffff6e7224 */ /* 0x000fe200078e0022 */
[----:B------:R-:W-:Y:S01]  /*21810*/  STL.128 [R1+0xb10], R100 ;  /* 0x000b106401007387 */ /* 0x000fe20000100c00 */
[----:B------:R-:W-:-:S02]  /*21820*/  IMAD.MOV.U32 R107, RZ, RZ, R31 ;  /* 0x000000ffff6b7224 */ /* 0x000fc400078e001f */
[----:B------:R-:W-:Y:S01]  /*21830*/  IMAD.MOV.U32 R106, RZ, RZ, R30 ;  /* 0x000000ffff6a7224 */ /* 0x000fe200078e001e */
[----:B-1----:R-:W4:Y:S01]  /*21840*/  LDL.LU.128 R116, [R1+0xb50] ;  /* 0x000b500001747983 */ /* 0x002f220000300c00 */
[----:B------:R-:W-:Y:S02]  /*21850*/  IMAD.MOV.U32 R105, RZ, RZ, R29 ;  /* 0x000000ffff697224 */ /* 0x000fe400078e001d */
[----:B------:R-:W-:Y:S01]  /*21860*/  IMAD.MOV.U32 R104, RZ, RZ, R28 ;  /* 0x000000ffff687224 */ /* 0x000fe200078e001c */
[----:B------:R-:W-:Y:S01]  /*21870*/  STL.128 [R1+0x400], R216 ;  /* 0x000400d801007387 */ /* 0x000fe20000100c00 */
[----:B------:R-:W-:Y:S02]  /*21880*/  IMAD.MOV.U32 R109, RZ, RZ, R33 ;  /* 0x000000ffff6d7224 */ /* 0x000fe400078e0021 */
[----:B------:R-:W-:Y:S01]  /*21890*/  IMAD.MOV.U32 R108, RZ, RZ, R32 ;  /* 0x000000ffff6c7224 */ /* 0x000fe200078e0020 */
[----:B------:R-:W4:Y:S01]  /*218a0*/  LDL.LU R12, [R1+0xcd0] ;  /* 0x000cd000010c7983 */ /* 0x000f220000300800 */
[----:B------:R-:W-:-:S02]  /*218b0*/  IMAD.MOV.U32 R113, RZ, RZ, R37 ;  /* 0x000000ffff717224 */ /* 0x000fc400078e0025 */
[----:B------:R-:W-:Y:S01]  /*218c0*/  IMAD.MOV.U32 R112, RZ, RZ, R36 ;  /* 0x000000ffff707224 */ /* 0x000fe200078e0024 */
[----:B------:R-:W4:Y:S01]  /*218d0*/  LDL.LU R18, [R1+0xcc4] ;  /* 0x000cc40001127983 */ /* 0x000f220000300800 */
[----:B------:R-:W-:Y:S02]  /*218e0*/  IMAD.MOV.U32 R121, RZ, RZ, R45 ;  /* 0x000000ffff797224 */ /* 0x000fe400078e002d */
[----:B------:R-:W-:Y:S01]  /*218f0*/  IMAD.MOV.U32 R120, RZ, RZ, R44 ;  /* 0x000000ffff787224 */ /* 0x000fe200078e002c */
[----:B------:R-:W4:Y:S01]  /*21900*/  LDL.LU R19, [R1+0xcc0] ;  /* 0x000cc00001137983 */ /* 0x000f220000300800 */
[----:B------:R-:W-:Y:S02]  /*21910*/  IMAD.MOV.U32 R145, RZ, RZ, R69 ;  /* 0x000000ffff917224 */ /* 0x000fe400078e0045 */
[----:B------:R-:W-:Y:S01]  /*21920*/  IMAD.MOV.U32 R143, RZ, RZ, R67 ;  /* 0x000000ffff8f7224 */ /* 0x000fe200078e0043 */
[----:B------:R-:W4:Y:S01]  /*21930*/  LDL R53, [R1+0x290] ;  /* 0x0002900001357983 */ /* 0x000f220000100800 */
[----:B------:R-:W-:-:S02]  /*21940*/  IMAD.MOV.U32 R142, RZ, RZ, R66 ;  /* 0x000000ffff8e7224 */ /* 0x000fc400078e0042 */
[----:B------:R-:W-:Y:S01]  /*21950*/  IMAD.MOV.U32 R141, RZ, RZ, R65 ;  /* 0x000000ffff8d7224 */ /* 0x000fe200078e0041 */
[----:B------:R-:W4:Y:S01]  /*21960*/  LDL R51, [R1+0x294] ;  /* 0x0002940001337983 */ /* 0x000f220000100800 */
[----:B------:R-:W-:Y:S02]  /*21970*/  IMAD.MOV.U32 R139, RZ, RZ, R63 ;  /* 0x000000ffff8b7224 */ /* 0x000fe400078e003f */
[----:B------:R-:W-:Y:S01]  /*21980*/  IMAD.MOV.U32 R138, RZ, RZ, R62 ;  /* 0x000000ffff8a7224 */ /* 0x000fe200078e003e */
[----:B------:R-:W4:Y:S01]  /*21990*/  LDL R49, [R1+0x298] ;  /* 0x0002980001317983 */ /* 0x000f220000100800 */
[----:B------:R-:W-:Y:S02]  /*219a0*/  IMAD.MOV.U32 R137, RZ, RZ, R61 ;  /* 0x000000ffff897224 */ /* 0x000fe400078e003d */
[----:B------:R-:W-:Y:S01]  /*219b0*/  IMAD.MOV.U32 R135, RZ, RZ, R59 ;  /* 0x000000ffff877224 */ /* 0x000fe200078e003b */
[----:B------:R-:W4:Y:S01]  /*219c0*/  LDL R43, [R1+0x2a4] ;  /* 0x0002a400012b7983 */ /* 0x000f220000100800 */
[----:B------:R-:W-:-:S02]  /*219d0*/  IMAD.MOV.U32 R134, RZ, RZ, R58 ;  /* 0x000000ffff867224 */ /* 0x000fc400078e003a */
[----:B------:R-:W-:Y:S01]  /*219e0*/  IMAD.MOV.U32 R133, RZ, RZ, R57 ;  /* 0x000000ffff857224 */ /* 0x000fe200078e0039 */
[----:B------:R-:W4:Y:S01]  /*219f0*/  LDL R41, [R1+0x2a8] ;  /* 0x0002a80001297983 */ /* 0x000f220000100800 */
        /* <DEDUP_REMOVED lines=20> */
[----:B------:R-:W-:Y:S01]  /*21b40*/  STL.128 [R1+0x3b0], R196 ;  /* 0x0003b0c401007387 */ /* 0x000fe20000100c00 */
[----:B------:R-:W-:-:S03]  /*21b50*/  IMAD.MOV.U32 R140, RZ, RZ, R64 ;  /* 0x000000ffff8c7224 */ /* 0x000fc600078e0040 */
        /* <DEDUP_REMOVED lines=19> */
[----:B------:R-:W4:Y:S04]  /*21c90*/  LDL.LU R2, [R1+0xccc] ;  /* 0x000ccc0001027983 */ /* 0x000f280000300800 */
[----:B------:R-:W4:Y:S04]  /*21ca0*/  LDL.LU R3, [R1+0xcc8] ;  /* 0x000cc80001037983 */ /* 0x000f280000300800 */
[----:B------:R-:W4:Y:S04]  /*21cb0*/  LDL.LU R14, [R1+0xcbc] ;  /* 0x000cbc00010e7983 */ /* 0x000f280000300800 */
[----:B------:R-:W4:Y:S04]  /*21cc0*/  LDL.LU R15, [R1+0xcb8] ;  /* 0x000cb800010f7983 */ /* 0x000f280000300800 */
[----:B0-----:R0:W5:Y:S04]  /*21cd0*/  LDL.LU.64 R224, [R1+0xcb0] ;  /* 0x000cb00001e07983 */ /* 0x0011680000300a00 */
[----:B------:R-:W4:Y:S04]  /*21ce0*/  LDL.LU.128 R220, [R1+0xca0] ;  /* 0x000ca00001dc7983 */ /* 0x000f280000300c00 */
[----:B------:R-:W4:Y:S04]  /*21cf0*/  LDL.LU.128 R216, [R1+0xc90] ;  /* 0x000c900001d87983 */ /* 0x000f280000300c00 */
[----:B------:R-:W4:Y:S04]  /*21d00*/  LDL.LU.128 R212, [R1+0xc80] ;  /* 0x000c800001d47983 */ /* 0x000f280000300c00 */
[----:B------:R-:W4:Y:S04]  /*21d10*/  LDL.LU.128 R208, [R1+0xc70] ;  /* 0x000c700001d07983 */ /* 0x000f280000300c00 */
[----:B------:R-:W4:Y:S04]  /*21d20*/  LDL.LU.128 R204, [R1+0xc60] ;  /* 0x000c600001cc7983 */ /* 0x000f280000300c00 */
[----:B------:R-:W4:Y:S04]  /*21d30*/  LDL.LU.128 R200, [R1+0xc50] ;  /* 0x000c500001c87983 */ /* 0x000f280000300c00 */
[----:B------:R-:W4:Y:S04]  /*21d40*/  LDL.LU.64 R198, [R1+0xc48] ;  /* 0x000c480001c67983 */ /* 0x000f280000300a00 */
[----:B------:R0:W5:Y:S04]  /*21d50*/  LDL.LU R196, [R1+0xc40] ;  /* 0x000c400001c47983 */ /* 0x0001680000300800 */
[----:B------:R-:W4:Y:S04]  /*21d60*/  LDL.LU.128 R192, [R1+0xc30] ;  /* 0x000c300001c07983 */ /* 0x000f280000300c00 */
[----:B------:R-:W4:Y:S04]  /*21d70*/  LDL.LU.64 R172, [R1+0xc20] ;  /* 0x000c200001ac7983 */ /* 0x000f280000300a00 */
        /* <DEDUP_REMOVED lines=14> */
[----:B--2---:R1:W-:Y:S04]  /*21e60*/  STL.128 [R1+0xb00], R128 ;  /* 0x000b008001007387 */ /* 0x0043e80000100c00 */
[----:B---3--:R2:W-:Y:S04]  /*21e70*/  STL.128 [R1+0xaf0], R124 ;  /* 0x000af07c01007387 */ /* 0x0085e80000100c00 */
[----:B------:R3:W-:Y:S01]  /*21e80*/  STL.128 [R1+0xac0], R24 ;  /* 0x000ac01801007387 */ /* 0x0007e20000100c00 */
[----:B------:R-:W-:-:S02]  /*21e90*/  IMAD.MOV.U32 R178, RZ, RZ, R99 ;  /* 0x000000ffffb27224 */ /* 0x000fc400078e0063 */
[----:B------:R-:W-:Y:S01]  /*21ea0*/  IMAD.MOV.U32 R179, RZ, RZ, R98 ;  /* 0x000000ffffb37224 */ /* 0x000fe200078e0062 */
[----:B------:R-:W4:Y:S04]  /*21eb0*/  LDL R75, [R1+0x264] ;  /* 0x00026400014b7983 */ /* 0x000f280000100800 */
[----:B-1----:R-:W4:Y:S04]  /*21ec0*/  LDL.LU.128 R128, [R1+0xb00] ;  /* 0x000b000001807983 */ /* 0x002f280000300c00 */
[----:B--2---:R-:W2:Y:S04]  /*21ed0*/  LDL.LU.128 R124, [R1+0xaf0] ;  /* 0x000af000017c7983 */ /* 0x004ea80000300c00 */
[----:B---3--:R-:W3:Y:S04]  /*21ee0*/  LDL.LU.128 R24, [R1+0xac0] ;  /* 0x000ac00001187983 */ /* 0x008ee80000300c00 */
[----:B------:R1:W-:Y:S01]  /*21ef0*/  STL.64 [R1+0xa90], R4 ;  /* 0x000a900401007387 */ /* 0x0003e20000100a00 */
[----:B------:R-:W-:-:S02]  /*21f00*/  IMAD.MOV.U32 R28, RZ, RZ, R96 ;  /* 0x000000ffff1c7224 */ /* 0x000fc400078e0060 */
[----:B------:R-:W-:Y:S01]  /*21f10*/  IMAD.MOV.U32 R155, RZ, RZ, R79 ;  /* 0x000000ffff9b7224 */ /* 0x000fe200078e004f */
[----:B------:R-:W2:Y:S01]  /*21f20*/  LDL R73, [R1+0x268] ;  /* 0x0002680001497983 */ /* 0x000ea20000100800 */
[----:B------:R-:W-:Y:S02]  /*21f30*/  IMAD.MOV.U32 R154, RZ, RZ, R78 ;  /* 0x000000ffff9a7224 */ /* 0x000fe400078e004e */
[----:B------:R-:W-:Y:S01]  /*21f40*/  IMAD.MOV.U32 R153, RZ, RZ, R77 ;  /* 0x000000ffff997224 */ /* 0x000fe200078e004d */
[----:B------:R-:W2:Y:S04]  /*21f50*/  LDL R71, [R1+0x26c] ;  /* 0x00026c0001477983 */ /* 0x000ea80000100800 */
[----:B-1----:R-:W2:Y:S04]  /*21f60*/  LDL.LU.64 R4, [R1+0xa90] ;  /* 0x000a900001047983 */ /* 0x002ea80000300a00 */
[----:B----4-:R1:W-:Y:S01]  /*21f70*/  STL.128 [R1+0xad0], R116 ;  /* 0x000ad07401007387 */ /* 0x0103e20000100c00 */
[----:B------:R-:W-:-:S02]  /*21f80*/  IMAD.MOV.U32 R152, RZ, RZ, R76 ;  /* 0x000000ffff987224 */ /* 0x000fc400078e004c */
[----:B------:R-:W-:Y:S01]  /*21f90*/  IMAD.MOV.U32 R180, RZ, RZ, R97 ;  /* 0x000000ffffb47224 */ /* 0x000fe200078e0061 */
[----:B------:R-:W4:Y:S04]  /*21fa0*/  LDL R69, [R1+0x270] ;  /* 0x0002700001457983 */ /* 0x000f280000100800 */
[----:B------:R-:W4:Y:S04]  /*21fb0*/  LDL R67, [R1+0x274] ;  /* 0x0002740001437983 */ /* 0x000f280000100800 */
[----:B------:R-:W4:Y:S04]  /*21fc0*/  LDL R65, [R1+0x278] ;  /* 0x0002780001417983 */ /* 0x000f280000100800 */
[----:B-1----:R-:W4:Y:S04]  /*21fd0*/  LDL.LU.128 R116, [R1+0xad0] ;  /* 0x000ad00001747983 */ /* 0x002f280000300c00 */
        /* <DEDUP_REMOVED lines=18> */
[----:B------:R1:W-:Y:S04]  /*22100*/  STL.128 [R1+0xaa0], R12 ;  /* 0x000aa00c01007387 */ /* 0x0003e80000100c00 */
[----:B-1----:R-:W4:Y:S04]  /*22110*/  LDL.LU.128 R12, [R1+0xaa0] ;  /* 0x000aa000010c7983 */ /* 0x002f280000300c00 */
[----:B------:R1:W-:Y:S04]  /*22120*/  STL.128 [R1+0xae0], R120 ;  /* 0x000ae07801007387 */ /* 0x0003e80000100c00 */
[----:B-1----:R-:W4:Y:S04]  /*22130*/  LDL.LU.128 R120, [R1+0xae0] ;  /* 0x000ae00001787983 */ /* 0x002f280000300c00 */
[----:B---3--:R1:W-:Y:S04]  /*22140*/  STL.128 [R1+0xa80], R24 ;  /* 0x000a801801007387 */ /* 0x0083e80000100c00 */
[----:B-1----:R-:W3:Y:S04]  /*22150*/  LDL.LU.128 R24, [R1+0xa80] ;  /* 0x000a800001187983 */ /* 0x002ee80000300c00 */
[----:B--2---:R1:W-:Y:S04]  /*22160*/  STL.64 [R1+0xa50], R4 ;  /* 0x000a500401007387 */ /* 0x0043e80000100a00 */
[----:B-1----:R-:W2:Y:S01]  /*22170*/  LDL.LU.64 R4, [R1+0xa50] ;  /* 0x000a500001047983 */ /* 0x002ea20000300a00 */
        /* <DEDUP_REMOVED lines=68> */
[----:B------:R-:W2:Y:S01]  /*225c0*/  LDL R128, [R1+0x344] ;  /* 0x0003440001807983 */ /* 0x000ea20000100800 */
[----:B------:R-:W-:Y:S02]  /*225d0*/  IMAD.MOV.U32 R176, RZ, RZ, R117 ;  /* 0x000000ffffb07224 */ /* 0x000fe400078e0075 */
[----:B------:R-:W-:Y:S01]  /*225e0*/  IMAD.MOV.U32 R28, RZ, RZ, R116 ;  /* 0x000000ffff1c7224 */ /* 0x000fe200078e0074 */
[----:B------:R-:W2:Y:S01]  /*225f0*/  LDL R126, [R1+0x348] ;  /* 0x00034800017e7983 */ /* 0x000ea20000100800 */
[----:B------:R-:W-:Y:S02]  /*22600*/  IMAD.MOV.U32 R6, RZ, RZ, R151 ;  /* 0x000000ffff067224 */ /* 0x000fe400078e0097 */
[----:B------:R-:W-:Y:S01]  /*22610*/  IMAD.MOV.U32 R7, RZ, RZ, R150 ;  /* 0x000000ffff077224 */ /* 0x000fe200078e0096 */
[----:B------:R-:W2:Y:S01]  /*22620*/  LDL R124, [R1+0x34c] ;  /* 0x00034c00017c7983 */ /* 0x000ea20000100800 */
[----:B------:R-:W-:-:S02]  /*22630*/  IMAD.MOV.U32 R8, RZ, RZ, R149 ;  /* 0x000000ffff087224 */ /* 0x000fc400078e0095 */
[----:B------:R-:W-:Y:S02]  /*22640*/  IMAD.MOV.U32 R9, RZ, RZ, R148 ;  /* 0x000000ffff097224 */ /* 0x000fe400078e0094 */
[----:B------:R-:W-:Y:S02]  /*22650*/  IMAD.MOV.U32 R22, RZ, RZ, R141 ;  /* 0x000000ffff167224 */ /* 0x000fe400078e008d */
[----:B------:R-:W-:Y:S01]  /*22660*/  IMAD.MOV.U32 R80, RZ, RZ, R177 ;  /* 0x000000ffff507224 */ /* 0x000fe200078e00b1 */
[----:B------:R-:W-:Y:S01]  /*22670*/  STL.128 [R1+0x350], R76 ;  /* 0x0003504c01007387 */ /* 0x000fe20000100c00 */
[----:B------:R-:W-:Y:S02]  /*22680*/  IMAD.MOV.U32 R10, RZ, RZ, R147 ;  /* 0x000000ffff0a7224 */ /* 0x000fe400078e0093 */
[----:B------:R-:W-:Y:S01]  /*22690*/  IMAD.MOV.U32 R11, RZ, RZ, R146 ;  /* 0x000000ffff0b7224 */ /* 0x000fe200078e0092 */
[----:B-1----:R-:W2:Y:S01]  /*226a0*/  LDL R91, [R1+0x244] ;  /* 0x00024400015b7983 */ /* 0x002ea20000100800 */
[----:B------:R-:W-:-:S02]  /*226b0*/  IMAD.MOV.U32 R16, RZ, RZ, R145 ;  /* 0x000000ffff107224 */ /* 0x000fc400078e0091 */
[----:B------:R-:W-:Y:S01]  /*226c0*/  IMAD.MOV.U32 R17, RZ, RZ, R144 ;  /* 0x000000ffff117224 */ /* 0x000fe200078e0090 */
[----:B------:R-:W2:Y:S01]  /*226d0*/  LDL R87, [R1+0x24c] ;  /* 0x00024c0001577983 */ /* 0x000ea20000100800 */
[----:B------:R-:W-:Y:S02]  /*226e0*/  IMAD.MOV.U32 R20, RZ, RZ, R143 ;  /* 0x000000ffff147224 */ /* 0x000fe400078e008f */
[----:B------:R-:W-:Y:S01]  /*226f0*/  IMAD.MOV.U32 R21, RZ, RZ, R142 ;  /* 0x000000ffff157224 */ /* 0x000fe200078e008e */
[----:B------:R1:W-:Y:S01]  /*22700*/  STL.128 [R1+0xa60], R12 ;  /* 0x000a600c01007387 */ /* 0x0003e20000100c00 */
[----:B------:R-:W-:Y:S02]  /*22710*/  IMAD.MOV.U32 R96, RZ, RZ, R28 ;  /* 0x000000ffff607224 */ /* 0x000fe400078e001c */
[----:B------:R-:W-:Y:S01]  /*22720*/  IMAD.MOV.U32 R97, RZ, RZ, R176 ;  /* 0x000000ffff617224 */ /* 0x000fe200078e00b0 */
[----:B------:R-:W-:Y:S01]  /*22730*/  STL.128 [R1+0x3c0], R104 ;  /* 0x0003c06801007387 */ /* 0x000fe20000100c00 */
[----:B------:R-:W-:-:S02]  /*22740*/  IMAD.MOV.U32 R141, RZ, RZ, R137 ;  /* 0x000000ffff8d7224 */ /* 0x000fc400078e0089 */
[----:B------:R-:W-:Y:S01]  /*22750*/  IMAD.MOV.U32 R142, RZ, RZ, R138 ;  /* 0x000000ffff8e7224 */ /* 0x000fe200078e008a */
[----:B----4-:R-:W4:Y:S01]  /*22760*/  LDL R93, [R1+0x240] ;  /* 0x00024000015d7983 */ /* 0x010f220000100800 */
[----:B------:R-:W-:Y:S02]  /*22770*/  IMAD.MOV.U32 R143, RZ, RZ, R139 ;  /* 0x000000ffff8f7224 */ /* 0x000fe400078e008b */
[----:B------:R-:W-:Y:S01]  /*22780*/  IMAD.MOV.U32 R145, RZ, RZ, R22 ;  /* 0x000000ffff917224 */ /* 0x000fe200078e0016 */
[----:B------:R-:W4:Y:S01]  /*22790*/  LDL R89, [R1+0x248] ;  /* 0x0002480001597983 */ /* 0x000f220000100800 */
[----:B------:R-:W-:-:S03]  /*227a0*/  IMAD.MOV.U32 R146, RZ, RZ, R21 ;  /* 0x000000ffff927224 */ /* 0x000fc600078e0015 */
[----:B-1----:R-:W4:Y:S01]  /*227b0*/  LDL.LU.128 R12, [R1+0xa60] ;  /* 0x000a6000010c7983 */ /* 0x002f220000300c00 */
[----:B------:R-:W-:Y:S02]  /*227c0*/  IMAD.MOV.U32 R147, RZ, RZ, R20 ;  /* 0x000000ffff937224 */ /* 0x000fe400078e0014 */
        /* <DEDUP_REMOVED lines=11> */
[----:B------:R-:W-:-:S03]  /*22880*/  IMAD.MOV.U32 R155, RZ, RZ, R6 ;  /* 0x000000ffff9b7224 */ /* 0x000fc600078e0006 */
[----:B------:R1:W-:Y:S04]  /*22890*/  STL.128 [R1+0x360], R80 ;  /* 0x0003605001007387 */ /* 0x0003e80000100c00 */
[----:B------:R-:W-:Y:S04]  /*228a0*/  STL.128 [R1+0x3a0], R96 ;  /* 0x0003a06001007387 */ /* 0x000fe80000100c00 */
[----:B------:R-:W-:Y:S04]  /*228b0*/  STL.128 [R1+0x3d0], R108 ;  /* 0x0003d06c01007387 */ /* 0x000fe80000100c00 */
[----:B------:R-:W-:Y:S04]  /*228c0*/  STL.128 [R1+0x3e0], R112 ;  /* 0x0003e07001007387 */ /* 0x000fe80000100c00 */
[----:B------:R-:W-:Y:S04]  /*228d0*/  STL.128 [R1+0x410], R148 ;  /* 0x0004109401007387 */ /* 0x000fe80000100c00 */
[----:B------:R0:W-:Y:S04]  /*228e0*/  STL.128 [R1+0x420], R152 ;  /* 0x0004209801007387 */ /* 0x0001e80000100c00 */
[----:B-1----:R-:W4:Y:S04]  /*228f0*/  LDL R83, [R1+0x254] ;  /* 0x0002540001537983 */ /* 0x002f280000100800 */
[----:B------:R-:W4:Y:S04]  /*22900*/  LDL R81, [R1+0x258] ;  /* 0x0002580001517983 */ /* 0x000f280000100800 */
[----:B------:R-:W4:Y:S04]  /*22910*/  LDL R79, [R1+0x25c] ;  /* 0x00025c00014f7983 */ /* 0x000f280000100800 */
[----:B------:R-:W4:Y:S04]  /*22920*/  LDL R77, [R1+0x260] ;  /* 0x00026000014d7983 */ /* 0x000f280000100800 */
[----:B------:R-:W4:Y:S04]  /*22930*/  LDL R21, [R1+0x2d0] ;  /* 0x0002d00001157983 */ /* 0x000f280000100800 */
[----:B------:R-:W4:Y:S01]  /*22940*/  LDL R17, [R1+0x2d4] ;  /* 0x0002d40001117983 */ /* 0x000f220000100800 */
[----:B------:R-:W-:-:S03]  /*22950*/  IMAD.MOV.U32 R23, RZ, RZ, R123 ;  /* 0x000000ffff177224 */ /* 0x000fc600078e007b */
[----:B------:R-:W4:Y:S01]  /*22960*/  LDL R11, [R1+0x2d8] ;  /* 0x0002d800010b7983 */ /* 0x000f220000100800 */
[----:B------:R-:W-:-:S03]  /*22970*/  IMAD.MOV.U32 R103, RZ, RZ, R23 ;  /* 0x000000ffff677224 */ /* 0x000fc600078e0017 */
[----:B------:R-:W4:Y:S01]  /*22980*/  LDL R9, [R1+0x2dc] ;  /* 0x0002dc0001097983 */ /* 0x000f220000100800 */
        /* <DEDUP_REMOVED lines=8> */
[----:B------:R-:W-:Y:S04]  /*22a10*/  STL.128 [R1+0x3b0], R100 ;  /* 0x0003b06401007387 */ /* 0x000fe80000100c00 */
[----:B------:R-:W-:Y:S04]  /*22a20*/  STL.128 [R1+0x3f0], R140 ;  /* 0x0003f08c01007387 */ /* 0x000fe80000100c00 */
[----:B------:R1:W-:Y:S04]  /*22a30*/  STL.128 [R1+0x400], R144 ;  /* 0x0004009001007387 */ /* 0x0003e80000100c00 */
[----:B------:R-:W4:Y:S04]  /*22a40*/  LDL R23, [R1+0x2cc] ;  /* 0x0002cc0001177983 */ /* 0x000f280000100800 */
[----:B0-----:R-:W4:Y:S04]  /*22a50*/  LDL R154, [R1+0x310] ;  /* 0x00031000019a7983 */ /* 0x001f280000100800 */
[----:B------:R-:W4:Y:S04]  /*22a60*/  LDL R152, [R1+0x314] ;  /* 0x0003140001987983 */ /* 0x000f280000100800 */
[----:B------:R-:W4:Y:S01]  /*22a70*/  LDL R150, [R1+0x318] ;  /* 0x0003180001967983 */ /* 0x000f220000100800 */
[----:B---3--:R-:W-:-:S03]  /*22a80*/  IMAD.MOV.U32 R174, RZ, RZ, R27 ;  /* 0x000000ffffae7224 */ /* 0x008fc600078e001b */
[----:B------:R-:W3:Y:S01]  /*22a90*/  LDL R148, [R1+0x31c] ;  /* 0x00031c0001947983 */ /* 0x000ee20000100800 */
[----:B------:R-:W-:Y:S02]  /*22aa0*/  IMAD.MOV.U32 R175, RZ, RZ, R26 ;  /* 0x000000ffffaf7224 */ /* 0x000fe400078e001a */
[----:B------:R-:W-:Y:S01]  /*22ab0*/  IMAD.MOV.U32 R29, RZ, RZ, R25 ;  /* 0x000000ffff1d7224 */ /* 0x000fe200078e0019 */
[----:B-1----:R-:W3:Y:S01]  /*22ac0*/  LDL R146, [R1+0x320] ;  /* 0x0003200001927983 */ /* 0x002ee20000100800 */
[----:B------:R-:W-:Y:S02]  /*22ad0*/  IMAD.MOV.U32 R30, RZ, RZ, R175 ;  /* 0x000000ffff1e7224 */ /* 0x000fe400078e00af */
[----:B------:R-:W-:Y:S01]  /*22ae0*/  IMAD.MOV.U32 R31, RZ, RZ, R174 ;  /* 0x000000ffff1f7224 */ /* 0x000fe200078e00ae */
[----:B------:R-:W3:Y:S01]  /*22af0*/  LDL R144, [R1+0x324] ;  /* 0x0003240001907983 */ /* 0x000ee20000100800 */
[----:B------:R-:W-:Y:S02]  /*22b00*/  IMAD.MOV.U32 R26, RZ, RZ, R30 ;  /* 0x000000ffff1a7224 */ /* 0x000fe400078e001e */
[----:B------:R-:W-:Y:S01]  /*22b10*/  IMAD.MOV.U32 R27, RZ, RZ, R31 ;  /* 0x000000ffff1b7224 */ /* 0x000fe200078e001f */
[----:B------:R-:W3:Y:S01]  /*22b20*/  LDL R174, [R1+0x30c] ;  /* 0x00030c0001ae7983 */ /* 0x000ee20000100800 */
[----:B------:R-:W-:-:S03]  /*22b30*/  IMAD.MOV.U32 R25, RZ, RZ, R29 ;  /* 0x000000ffff197224 */ /* 0x000fc600078e001d */
[----:B------:R-:W3:Y:S04]  /*22b40*/  LDL R31, [R1+0x2bc] ;  /* 0x0002bc00011f7983 */ /* 0x000ee80000100800 */
[----:B------:R0:W-:Y:S04]  /*22b50*/  STL.128 [R1+0x230], R24 ;  /* 0x0002301801007387 */ /* 0x0001e80000100c00 */
[----:B------:R-:W3:Y:S04]  /*22b60*/  LDL R101, [R1+0x230] ;  /* 0x0002300001657983 */ /* 0x000ee80000100800 */
[----:B------:R-:W3:Y:S04]  /*22b70*/  LDL R99, [R1+0x234] ;  /* 0x0002340001637983 */ /* 0x000ee80000100800 */
[----:B------:R-:W3:Y:S04]  /*22b80*/  LDL R97, [R1+0x238] ;  /* 0x0002380001617983 */ /* 0x000ee80000100800 */
[----:B------:R-:W3:Y:S04]  /*22b90*/  LDL R95, [R1+0x23c] ;  /* 0x00023c00015f7983 */ /* 0x000ee80000100800 */
[----:B------:R-:W3:Y:S04]  /*22ba0*/  LDL R29, [R1+0x2c0] ;  /* 0x0002c000011d7983 */ /* 0x000ee80000100800 */
[----:B0-----:R-:W3:Y:S04]  /*22bb0*/  LDL R27, [R1+0x2c4] ;  /* 0x0002c400011b7983 */ /* 0x001ee80000100800 */
        /* <DEDUP_REMOVED lines=61> */
[----:B------:R0:W-:Y:S04]  /*22f90*/  STL.64 [R1+0xab0], R18 ;  /* 0x000ab01201007387 */ /* 0x0001e80000100a00 */
[----:B0-----:R-:W3:Y:S01]  /*22fa0*/  LDL.LU.64 R18, [R1+0xab0] ;  /* 0x000ab00001127983 */ /* 0x001ee20000300a00 */
[----:B--2---:R-:W-:Y:S01]  /*22fb0*/  FFMA.FTZ R5, R5, R2, R217 ;  /* 0x0000000205057223 */ /* 0x004fe200000100d9 */
[----:B------:R-:W-:-:S03]  /*22fc0*/  FFMA.FTZ R3, R3, R4, R221 ;  /* 0x0000000403037223 */ /* 0x000fc600000100dd */
        /* <DEDUP_REMOVED lines=42> */
[----:B----4-:R-:W-:Y:S01]  /*23270*/  FADD.FTZ R13, R13, R156 ;  /* 0x0000009c0d0d7221 */ /* 0x010fe20000010000 */
[----:B------:R-:W-:Y:S01]  /*23280*/  FADD.FTZ R3, R159, R160 ;  /* 0x000000a09f037221 */ /* 0x000fe20000010000 */
[----:B------:R-:W-:Y:S02]  /*23290*/  STL [R1+0x68], R223 ;  /* 0x000068df01007387 */ /* 0x000fe40000100800 */
[----:B------:R-:W-:Y:S01]  /*232a0*/  FADD.FTZ R159, R0, R13 ;  /* 0x0000000d009f7221 */ /* 0x000fe20000010000 */
[----:B------:R-:W-:Y:S01]  /*232b0*/  FADD.FTZ R158, R158, R3 ;  /* 0x000000039e9e7221 */ /* 0x000fe20000010000 */
[----:B------:R-:W-:Y:S04]  /*232c0*/  STL [R1+0x68], R223 ;  /* 0x000068df01007387 */ /* 0x000fe80000100800 */
[----:B------:R-:W-:Y:S04]  /*232d0*/  STL [R1+0x68], R223 ;  /* 0x000068df01007387 */ /* 0x000fe80000100800 */
[----:B------:R-:W-:Y:S04]  /*232e0*/  STL [R1+0x68], R223 ;  /* 0x000068df01007387 */ /* 0x000fe80000100800 */
[----:B------:R-:W-:Y:S04]  /*232f0*/  STL [R1+0x68], R223 ;  /* 0x000068df01007387 */ /* 0x000fe80000100800 */
[----:B------:R-:W-:Y:S04]  /*23300*/  STL [R1+0x204], R12 ;  /* 0x0002040c01007387 */ /* 0x000fe80000100800 */
[----:B------:R-:W-:Y:S04]  /*23310*/  STL.64 [R1+0x210], R158 ;  /* 0x0002109e01007387 */ /* 0x000fe80000100a00 */
[----:B------:R-:W-:Y:S04]  /*23320*/  STL [R1+0x68], R223 ;  /* 0x000068df01007387 */ /* 0x000fe80000100800 */
[----:B---3--:R-:W-:Y:S04]  /*23330*/  STL [R1+0x230], R101 ;  /* 0x0002306501007387 */ /* 0x008fe80000100800 */
        /* <DEDUP_REMOVED lines=127> */
[----:B------:R-:W2:Y:S04]  /*23b30*/  LD.E R2, desc[UR36][R14.64] ;  /* 0x000000240e027980 */ /* 0x000ea8000c101900 */
[----:B------:R0:W-:Y:S04]  /*23b40*/  STL.64 [R1+0xa70], R18 ;  /* 0x000a701201007387 */ /* 0x0001e80000100a00 */
[----:B------:R1:W5:Y:S04]  /*23b50*/  LDL R0, [R1+0x1f0] ;  /* 0x0001f00001007983 */ /* 0x0003680000100800 */
[----:B0-----:R1:W5:Y:S01]  /*23b60*/  LDL.LU.64 R18, [R1+0xa70] ;  /* 0x000a700001127983 */ /* 0x0013620000300a00 */
[----:B------:R-:W-:Y:S01]  /*23b70*/  BSSY B0, `(.L_x_2254) ;  /* 0x0000005000007945 */ /* 0x000fe20003800000 */
[----:B--2---:R-:W-:-:S04]  /*23b80*/  LOP3.LUT R2, R2, 0x1, RZ, 0xfc, !PT ;  /* 0x0000000102027812 */ /* 0x004fc800078efcff */
[----:B------:R-:W-:-:S13]  /*23b90*/  ISETP.NE.AND P0, PT, R2, 0x3, PT ;  /* 0x000000030200780c */ /* 0x000fda0003f05270 */
[----:B-1----:R-:W-:Y:S05]  /*23ba0*/  @!P0 BRA `(.L_x_2255) ;  /* 0x0000000000048947 */ /* 0x002fea0003800000 */
[----:B------:R-:W-:Y:S01]  /*23bb0*/  BPT.TRAP 0x1 ;  /* 0x000000040000795c */ /* 0x000fe20000300000 */
.L_x_2255:
[----:B------:R-:W-:Y:S05]  /*23bc0*/  BSYNC B0 ;  /* 0x0000000000007941 */ /* 0x000fea0003800000 */
.L_x_2254:
[----:B------:R-:W2:Y:S04]  /*23bd0*/  LD.E.64 R2, desc[UR36][R14.64+0x20] ;  /* 0x000020240e027980 */ /* 0x000ea8000c101b00 */
[----:B------:R-:W3:Y:S01]  /*23be0*/  LD.E R4, desc[UR36][R14.64+0xc] ;  /* 0x00000c240e047980 */ /* 0x000ee2000c101900 */
[C---:B-----5:R-:W-:Y:S01]  /*23bf0*/  ISETP.GT.AND P0, PT, R196.reuse, R222, PT ;  /* 0x000000dec400720c */ /* 0x060fe20003f04270 */
[----:B------:R-:W-:Y:S02]  /*23c00*/  VIADD R10, R196, 0xffffffff ;  /* 0xffffffffc40a7836 */ /* 0x000fe40000000000 */
[----:B------:R-:W-:Y:S02]  /*23c10*/  IMAD.MOV.U32 R6, RZ, RZ, R14 ;  /* 0x000000ffff067224 */ /* 0x000fe400078e000e */
[----:B------:R-:W-:-:S02]  /*23c20*/  IMAD.MOV.U32 R7, RZ, RZ, R15 ;  /* 0x000000ffff077224 */ /* 0x000fc400078e000f */
[----:B------:R-:W-:Y:S01]  /*23c30*/  IMAD.MOV.U32 R196, RZ, RZ, R10 ;  /* 0x000000ffffc47224 */ /* 0x000fe200078e000a */
[----:B--2---:R-:W-:-:S05]  /*23c40*/  MOV R3, R2 ;  /* 0x0000000200037202 */ /* 0x004fca0000000f00 */
[----:B------:R-:W-:-:S05]  /*23c50*/  IMAD R3, R0, 0x8, R3 ;  /* 0x0000000800037824 */ /* 0x000fca00078e0203 */
[----:B---3--:R-:W-:-:S04]  /*23c60*/  PRMT R3, R4, 0x654, R3 ;  /* 0x0000065404037816 */ /* 0x008fc80000000003 */
[----:B------:R1:W-:Y:S01]  /*23c70*/  SYNCS.ARRIVE.TRANS64.RED.A1T0 RZ, [R3+URZ], RZ ;  /* 0x000000ff03ff79a7 */ /* 0x0003e2000810043f */
[----:B------:R-:W-:Y:S05]  /*23c80*/  @P0 BRA `(.L_x_2256) ;  /* 0xfffffe5000f80947 */ /* 0x000fea000383ffff */
.L_x_2237:
[----:B------:R-:W-:-:S13]  /*23c90*/  ISETP.GE.AND P0, PT, R10, UR40, PT ;  /* 0x000000280a007c0c */ /* 0x000fda000bf06270 */
[----:B------:R-:W-:Y:S05]  /*23ca0*/  @!P0 BRA `(.L_x_2257) ;  /* 0x000000ac00388947 */ /* 0x000fea0003800000 */
[----:B------:R0:W5:Y:S02]  /*23cb0*/  LDL.64 R8, [R1+0x150] ;  /* 0x0001500001087983 */ /* 0x0001640000100a00 */
.L_x_2286:
[----:B--2--5:R-:W2:Y:S04]  /*23cc0*/  LD.E R0, desc[UR36][R8.64] ;  /* 0x0000002408007980 */ /* 0x024ea8000c101900 */
[----:B------:R-:W1:Y:S01]  /*23cd0*/  LD.E R2, desc[UR36][R8.64+0x8] ;  /* 0x0000082408027980 */ /* 0x000e62000c101900 */
[----:B--2---:R-:W-:-:S05]  /*23ce0*/  VIADD R0, R0, 0x1 ;  /* 0x0000000100007836 */ /* 0x004fca0000000000 */
[----:B------:R-:W-:-:S13]  /*23cf0*/  ISETP.NE.AND P0, PT, R0, 0x2, PT ;  /* 0x000000020000780c */ /* 0x000fda0003f05270 */
[----:B------:R2:W5:Y:S04]  /*23d00*/  @P0 LD.E R5, desc[UR36][R8.64+0x4] ;  /* 0x0000042408050980 */ /* 0x000568000c101900 */
[----:B------:R-:W3:Y:S01]  /*23d10*/  @!P0 LD.E R4, desc[UR36][R8.64+0x4] ;  /* 0x0000042408048980 */ /* 0x000ee2000c101900 */
[----:B-1----:R-:W-:-:S03]  /*23d20*/  VIADD R3, R2, 0x1 ;  /* 0x0000000102037836 */ /* 0x002fc60000000000 */
[----:B------:R1:W-:Y:S04]  /*23d30*/  ST.E desc[UR36][R8.64], R0 ;  /* 0x0000000008007985 */ /* 0x0003e8000c101924 */
[----:B------:R2:W-:Y:S04]  /*23d40*/  ST.E desc[UR36][R8.64+0x8], R3 ;  /* 0x0000080308007985 */ /* 0x0005e8000c101924 */
[----:B------:R2:W-:Y:S01]  /*23d50*/  @!P0 ST.E desc[UR36][R8.64], RZ ;  /* 0x000000ff08008985 */ /* 0x0005e2000c101924 */
[----:B---3--:R-:W-:-:S05]  /*23d60*/  @!P0 LOP3.LUT R5, R4, 0x1, RZ, 0x3c, !PT ;  /* 0x0000000104058812 */ /* 0x008fca00078e3cff */
[----:B------:R2:W-:Y:S04]  /*23d70*/  @!P0 ST.E desc[UR36][R8.64+0x4], R5 ;  /* 0x0000040508008985 */ /* 0x0005e8000c101924 */
[----:B------:R-:W3:Y:S04]  /*23d80*/  LDL.64 R74, [R1+0x168] ;  /* 0x00016800014a7983 */ /* 0x000ee80000100a00 */
[----:B---3--:R-:W3:Y:S01]  /*23d90*/  LD.E R2, desc[UR36][R74.64] ;  /* 0x000000244a027980 */ /* 0x008ee2000c101900 */
[----:B------:R-:W-:Y:S05]  /*23da0*/  YIELD ;  /* 0x0000000000007946 */ /* 0x000fea0003800000 */
[----:B------:R-:W-:Y:S01]  /*23db0*/  BSSY B0, `(.L_x_2258) ;  /* 0x0000006000007945 */ /* 0x000fe20003800000 */
[----:B-1----:R-:W-:Y:S01]  /*23dc0*/  @!P0 IMAD.MOV.U32 R0, RZ, RZ, RZ ;  /* 0x000000ffff008224 */ /* 0x002fe200078e00ff */
[----:B---3--:R-:W-:-:S04]  /*23dd0*/  LOP3.LUT R2, R2, 0x1, RZ, 0xfc, !PT ;  /* 0x0000000102027812 */ /* 0x008fc800078efcff */
[----:B------:R-:W-:-:S13]  /*23de0*/  ISETP.NE.AND P1, PT, R2, 0x3, PT ;  /* 0x000000030200780c */ /* 0x000fda0003f25270 */
[----:B--2---:R-:W-:Y:S05]  /*23df0*/  @!P1 BRA `(.L_x_2259) ;  /* 0x0000000000049947 */ /* 0x004fea0003800000 */
[----:B------:R-:W-:Y:S01]  /*23e00*/  BPT.TRAP 0x1 ;  /* 0x000000040000795c */ /* 0x000fe20000300000 */
.L_x_2259:
[----:B------:R-:W-:Y:S05]  /*23e10*/  BSYNC B0 ;  /* 0x0000000000007941 */ /* 0x000fea0003800000 */
.L_x_2258:
[----:B------:R-:W2:Y:S01]  /*23e20*/  LD.E.64 R2, desc[UR36][R74.64+0x18] ;  /* 0x000018244a027980 */ /* 0x000ea2000c101b00 */
[----:B-----5:R-:W-:Y:S02]  /*23e30*/  SHF.L.U32 R7, R5, 0x1f, RZ ;  /* 0x0000001f05077819 */ /* 0x020fe400000006ff */
[----:B--2---:R-:W-:-:S05]  /*23e40*/  MOV R3, R2 ;  /* 0x0000000200037202 */ /* 0x004fca0000000f00 */
[----:B------:R-:W-:-:S04]  /*23e50*/  IMAD R0, R0, 0x8, R3 ;  /* 0x0000000800007824 */ /* 0x000fc800078e0203 */
[----:B------:R1:W2:Y:S01]  /*23e60*/  SYNCS.PHASECHK.TRANS64.TRYWAIT P0, [R0+URZ], R7 ;  /* 0x00000007000075a7 */ /* 0x0002a2000800017f */
[----:B------:R-:W3:Y:S04]  /*23e70*/  LD.E R2, desc[UR36][R74.64] ;  /* 0x000000244a027980 */ /* 0x000ee8000c101900 */
[----:B------:R1:W5:Y:S04]  /*23e80*/  LD.E R4, desc[UR36][R8.64] ;  /* 0x0000002408047980 */ /* 0x000368000c101900 */
[----:B------:R1:W5:Y:S01]  /*23e90*/  LD.E R5, desc[UR36][R8.64+0x4] ;  /* 0x0000042408057980 */ /* 0x000362000c101900 */
[----:B------:R-:W-:Y:S01]  /*23ea0*/  BSSY B0, `(.L_x_2260) ;  /* 0x0000005000007945 */ /* 0x000fe20003800000 */
[----:B---3--:R-:W-:-:S04]  /*23eb0*/  LOP3.LUT R2, R2, 0x1, RZ, 0xfc, !PT ;  /* 0x0000000102027812 */ /* 0x008fc800078efcff */
[----:B------:R-:W-:-:S13]  /*23ec0*/  ISETP.NE.AND P1, PT, R2, 0x3, PT ;  /* 0x000000030200780c */ /* 0x000fda0003f25270 */
[----:B-12---:R-:W-:Y:S05]  /*23ed0*/  @!P1 BRA `(.L_x_2261) ;  /* 0x0000000000049947 */ /* 0x006fea0003800000 */
[----:B------:R-:W-:Y:S01]  /*23ee0*/  BPT.TRAP 0x1 ;  /* 0x000000040000795c */ /* 0x000fe20000300000 */
.L_x_2261:
[----:B------:R-:W-:Y:S05]  /*23ef0*/  BSYNC B0 ;  /* 0x0000000000007941 */ /* 0x000fea0003800000 */
.L_x_2260:
[----:B------:R-:W-:Y:S04]  /*23f00*/  BSSY B0, `(.L_x_2262) ;  /* 0x0000008000007945 */ /* 0x000fe80003800000 */
[----:B------:R-:W-:Y:S05]  /*23f10*/  @P0 BRA `(.L_x_2263) ;  /* 0x0000000000180947 */ /* 0x000fea0003800000 */
[----:B------:R-:W2:Y:S01]  /*23f20*/  LD.E.64 R2, desc[UR36][R74.64+0x18] ;  /* 0x000018244a027980 */ /* 0x000ea2000c101b00 */
[----:B-----5:R-:W-:Y:S02]  /*23f30*/  SHF.L.U32 R5, R5, 0x1f, RZ ;  /* 0x0000001f05057819 */ /* 0x020fe400000006ff */
[----:B--2---:R-:W-:-:S05]  /*23f40*/  MOV R3, R2 ;  /* 0x0000000200037202 */ /* 0x004fca0000000f00 */
[----:B------:R-:W-:-:S04]  /*23f50*/  IMAD R4, R4, 0x8, R3 ;  /* 0x0000000804047824 */ /* 0x000fc800078e0203 */
[----:B------:R-:W1:Y:S02]  /*23f60*/  SYNCS.PHASECHK.TRANS64.TRYWAIT P0, [R4+URZ], R5 ;  /* 0x00000005040075a7 */ /* 0x000e64000800017f */
[----:B-1----:R-:W-:Y:S05]  /*23f70*/  @!P0 BRA `(.L_x_2264) ;  /* 0x0000013000548947 */ /* 0x002fea0003800000 */
.L_x_2263:
[----:B------:R-:W-:Y:S05]  /*23f80*/  BSYNC B0 ;  /* 0x0000000000007941 */ /* 0x000fea0003800000 */
.L_x_2262:
[----:B-1---5:R-:W2:Y:S04]  /*23f90*/  LD.E R5, desc[UR36][R8.64] ;  /* 0x0000002408057980 */ /* 0x022ea8000c101900 */
[----:B------:R-:W2:Y:S01]  /*23fa0*/  LDL.64 R20, [R1+0x80] ;  /* 0x0000800001147983 */ /* 0x000ea20000100a00 */
[----:B------:R-:W-:Y:S05]  /*23fb0*/  WARPSYNC.ALL ;  /* 0x0000000000007948 */ /* 0x000fea0003800000 */
[----:B------:R1:W-:Y:S04]  /*23fc0*/  STL [R1+0x60], RZ ;  /* 0x000060ff01007387 */ /* 0x0003e80000100800 */
[----:B------:R-:W3:Y:S01]  /*23fd0*/  LD.E.64 R2, desc[UR36][R18.64+0x78] ;  /* 0x0000782412027980 */ /* 0x000ee2000c101b00 */
[----:B------:R-:W-:-:S05]  /*23fe0*/  IMAD.MOV.U32 R0, RZ, RZ, 0x1 ;  /* 0x00000001ff007424 */ /* 0x000fca00078e00ff */
[----:B------:R1:W-:Y:S04]  /*23ff0*/  STL [R1+0x60], R0 ;  /* 0x0000600001007387 */ /* 0x0003e80000100800 */
[----:B------:R-:W4:Y:S04]  /*24000*/  LD.E.64 R6, desc[UR36][R18.64+0x78] ;  /* 0x0000782412067980 */ /* 0x000f28000c101b00 */
[----:B------:R1:W-:Y:S04]  /*24010*/  STL [R1+0x60], R0 ;  /* 0x0000600001007387 */ /* 0x0003e80000100800 */
[----:B------:R-:W4:Y:S01]  /*24020*/  LD.E.64 R12, desc[UR36][R18.64+0x78] ;  /* 0x00007824120c7980 */ /* 0x000f22000c101b00 */
[----:B--2---:R-:W-:-:S02]  /*24030*/  IMAD R4, R5, 0x300, R20 ;  /* 0x0000030005047824 */ /* 0x004fc400078e0214 */
[----:B------:R-:W-:Y:S01]  /*24040*/  IMAD.MOV.U32 R5, RZ, RZ, R21 ;  /* 0x000000ffff057224 */ /* 0x000fe200078e0015 */
[----:B------:R1:W-:Y:S02]  /*24050*/  STL [R1+0x60], R0 ;  /* 0x0000600001007387 */ /* 0x0003e40000100800 */
[----:B------:R-:W-:Y:S02]  /*24060*/  R2UR UR6, R4 ;  /* 0x00000000040672ca */ /* 0x000fe400000e0000 */
[----:B------:R-:W-:Y:S01]  /*24070*/  R2UR UR7, R5 ;  /* 0x00000000050772ca */ /* 0x000fe200000e0000 */
[----:B------:R-:W2:Y:S01]  /*24080*/  LD.E.64 R16, desc[UR36][R18.64+0x78] ;  /* 0x0000782412107980 */ /* 0x000ea2000c101b00 */
[----:B------:R-:W-:-:S03]  /*24090*/  WARPGROUP.ARRIVE ;  /* 0x00000000000079c5 */ /* 0x000fc60000000000 */
[----:B------:R1:W-:Y:S01]  /*240a0*/  STL [R1+0x60], R0 ;  /* 0x0000600001007387 */ /* 0x0003e20000100800 */
[----:B---3--:R-:W-:Y:S02]  /*240b0*/  R2UR UR4, R2 ;  /* 0x00000000020472ca */ /* 0x008fe400000e0000 */
[----:B------:R-:W-:-:S13]  /*240c0*/  R2UR UR5, R3 ;  /* 0x00000000030572ca */ /* 0x000fda00000e0000 */
[----:B------:R-:W-:Y:S01]  /*240d0*/  HGMMA.64x96x16.F32 R24, gdesc[UR4], RZ, !UPT, gsb0 ;  /* 0x01600000041879f0 */ /* 0x000fe2000c0008ff */
[----:B----4-:R-:W-:Y:S02]  /*240e0*/  VIADD R6, R6, 0x2 ;  /* 0x0000000206067836 */ /* 0x010fe40000000000 */
[----:B------:R-:W-:Y:S02]  /*240f0*/  VIADD R2, R4, 0x2 ;  /* 0x0000000204027836 */ /* 0x000fe40000000000 */
[----:B------:R-:W-:Y:S01]  /*24100*/  IMAD.MOV.U32 R3, RZ, RZ, R21 ;  /* 0x000000ffff037224 */ /* 0x000fe200078e0015 */
[----:B------:R-:W-:Y:S02]  /*24110*/  R2UR UR4, R6 ;  /* 0x00000000060472ca */ /* 0x000fe400000e0000 */
[----:B------:R-:W-:Y:S02]  /*24120*/  R2UR UR6, R2 ;  /* 0x00000000020672ca */ /* 0x000fe400000e0000 */
[----:B------:R-:W-:-:S02]  /*24130*/  R2UR UR7, R3 ;  /* 0x00000000030772ca */ /* 0x000fc400000e0000 */
[----:B------:R-:W-:Y:S01]  /*24140*/  R2UR UR5, R7 ;  /* 0x00000000070572ca */ /* 0x000fe200000e0000 */
[----:B------:R-:W-:Y:S02]  /*24150*/  WARPGROUP.DEPBAR.LE gsb0, 0x0 ;  /* 0x00008000000079c5 */ /* 0x000fe40000010000 */
[----:B------:R-:W3:Y:S04]  /*24160*/  LD.E R20, desc[UR36][R14.64] ;  /* 0x000000240e147980 */ /* 0x000ee8000c101900 */
[----:B------:R1:W5:Y:S04]  /*24170*/  LD.E R5, desc[UR36][R8.64] ;  /* 0x0000002408057980 */ /* 0x000368000c101900 */
[----:B------:R1:W5:Y:S01]  /*24180*/  LD.E R11, desc[UR36][R8.64+0x4] ;  /* 0x00000424080b7980 */ /* 0x000362000c101900 */
[----:B------:R-:W-:Y:S01]  /*24190*/  WARPGROUP.ARRIVE ;  /* 0x00000000000079c5 */ /* 0x000fe20000000000 */
[----:B------:R-:W-:Y:S01]  /*241a0*/  VIADD R12, R12, 0x4 ;  /* 0x000000040c0c7836 */ /* 0x000fe20000000000 */
[----:B------:R-:W-:Y:S01]  /*241b0*/  BSSY B0, `(.L_x_2265) ;  /* 0x000001a000007945 */ /* 0x000fe20003800000 */
[----:B------:R-:W-:-:S02]  /*241c0*/  VIADD R2, R4, 0x4 ;  /* 0x0000000404027836 */ /* 0x000fc40000000000 */
[--C-:B------:R-:W-:Y:S01]  /*241d0*/  IMAD.MOV.U32 R3, RZ, RZ, R21.reuse ;  /* 0x000000ffff037224 */ /* 0x100fe200078e0015 */
[----:B------:R-:W-:Y:S01]  /*241e0*/  HGMMA.64x96x16.F32 R24, gdesc[UR4], R24, gsb0 ;  /* 0x01600000041879f0 */ /* 0x000fe20008000818 */
[----:B------:R-:W-:Y:S01]  /*241f0*/  R2UR UR4, R12 ;  /* 0x000000000c0472ca */ /* 0x000fe200000e0000 */
[----:B--2---:R-:W-:Y:S01]  /*24200*/  VIADD R16, R16, 0x6 ;  /* 0x0000000610107836 */ /* 0x004fe20000000000 */
[----:B------:R-:W-:Y:S01]  /*24210*/  R2UR UR6, R2 ;  /* 0x00000000020672ca */ /* 0x000fe200000e0000 */
[----:B------:R-:W-:Y:S01]  /*24220*/  VIADD R2, R4, 0x6 ;  /* 0x0000000604027836 */ /* 0x000fe20000000000 */
[----:B------:R-:W-:Y:S01]  /*24230*/  R2UR UR7, R3 ;  /* 0x00000000030772ca */ /* 0x000fe200000e0000 */
[----:B------:R-:W-:Y:S01]  /*24240*/  IMAD.MOV.U32 R3, RZ, RZ, R21 ;  /* 0x000000ffff037224 */ /* 0x000fe200078e0015 */
        /* <DEDUP_REMOVED lines=11> */
[----:B---3--:R-:W-:-:S04]  /*24300*/  LOP3.LUT R20, R20, 0x1, RZ, 0xfc, !PT ;  /* 0x0000000114147812 */ /* 0x008fc800078efcff */
[----:B------:R-:W-:Y:S01]  /*24310*/  ISETP.NE.AND P0, PT, R20, 0x3, PT ;  /* 0x000000031400780c */ /* 0x000fe20003f05270 */
[----:B------:R-:W-:-:S12]  /*24320*/  WARPGROUP.DEPBAR.LE gsb0, 0x0 ;  /* 0x00008000000079c5 */ /* 0x000fd80000010000 */
[----:B-1----:R-:W-:Y:S05]  /*24330*/  @!P0 BRA `(.L_x_2266) ;  /* 0x0000000000048947 */ /* 0x002fea0003800000 */
[----:B------:R-:W-:Y:S01]  /*24340*/  BPT.TRAP 0x1 ;  /* 0x000000040000795c */ /* 0x000fe20000300000 */
.L_x_2266:
[----:B------:R-:W-:Y:S05]  /*24350*/  BSYNC B0 ;  /* 0x0000000000007941 */ /* 0x000fea0003800000 */
.L_x_2265:
        /* <DEDUP_REMOVED lines=13> */
.L_x_2268:
[----:B------:R-:W-:Y:S05]  /*24430*/  BSYNC B0 ;  /* 0x0000000000007941 */ /* 0x000fea0003800000 */
.L_x_2267:
        /* <DEDUP_REMOVED lines=8> */
.L_x_2270:
[----:B------:R-:W-:Y:S05]  /*244c0*/  BSYNC B0 ;  /* 0x0000000000007941 */ /* 0x000fea0003800000 */
.L_x_2269:
[----:B------:R-:W2:Y:S04]  /*244d0*/  LDL R5, [R1+0x70] ;  /* 0x0000700001057983 */ /* 0x000ea80000100800 */
[----:B------:R-:W3:Y:S04]  /*244e0*/  LD.E R11, desc[UR36][R8.64] ;  /* 0x00000024080b7980 */ /* 0x000ee8000c101900 */
[----:B------:R-:W3:Y:S04]  /*244f0*/  LDL.64 R20, [R1+0xf8] ;  /* 0x0000f80001147983 */ /* 0x000ee80000100a00 */
[----:B-1---5:R-:W4:Y:S04]  /*24500*/  LDL.64 R2, [R1+0xf0] ;  /* 0x0000f00001027983 */ /* 0x022f280000100a00 */
[----:B------:R-:W4:Y:S04]  /*24510*/  LDL.64 R6, [R1+0xf0] ;  /* 0x0000f00001067983 */ /* 0x000f280000100a00 */
[----:B------:R-:W4:Y:S04]  /*24520*/  LDL.64 R12, [R1+0xf0] ;  /* 0x0000f000010c7983 */ /* 0x000f280000100a00 */
[----:B------:R-:W4:Y:S01]  /*24530*/  LDL.64 R14, [R1+0xf0] ;  /* 0x0000f000010e7983 */ /* 0x000f220000100a00 */
[----:B------:R-:W-:Y:S05]  /*24540*/  WARPSYNC.ALL ;  /* 0x0000000000007948 */ /* 0x000fea0003800000 */
[----:B------:R-:W-:Y:S01]  /*24550*/  WARPGROUP.ARRIVE ;  /* 0x00000000000079c5 */ /* 0x000fe20000000000 */
[----:B------:R-:W4:Y:S01]  /*24560*/  LDL.64 R16, [R1+0xf0] ;  /* 0x0000f00001107983 */ /* 0x000f220000100a00 */
[----:B--2---:R-:W-:Y:S01]  /*24570*/  ISETP.NE.U32.AND P0, PT, R5, RZ, PT ;  /* 0x000000ff0500720c */ /* 0x004fe20003f05070 */
[----:B---3--:R-:W-:-:S02]  /*24580*/  IMAD R4, R11, 0xc00, R20 ;  /* 0x00000c000b047824 */ /* 0x008fc400078e0214 */
[----:B------:R-:W-:Y:S01]  /*24590*/  IMAD.MOV.U32 R5, RZ, RZ, R21 ;  /* 0x000000ffff057224 */ /* 0x000fe200078e0015 */
[----:B----4-:R-:W-:Y:S02]  /*245a0*/  R2UR UR4, R2 ;  /* 0x00000000020472ca */ /* 0x010fe400000e0000 */
[----:B------:R-:W-:Y:S02]  /*245b0*/  R2UR UR6, R4 ;  /* 0x00000000040672ca */ /* 0x000fe400000e0000 */
[----:B------:R-:W-:Y:S02]  /*245c0*/  R2UR UR7, R5 ;  /* 0x00000000050772ca */ /* 0x000fe400000e0000 */
[----:B------:R-:W-:-:S03]  /*245d0*/  R2UR UR5, R3 ;  /* 0x00000000030572ca */ /* 0x000fc600000e0000 */
[----:B------:R-:W-:-:S10]  /*245e0*/  VOTEU.ANY UP0, P0 ;  /* 0x00000000003f7886 */ /* 0x000fd40000000100 */
        /* <DEDUP_REMOVED lines=129> */
[----:B--2---:R-:W-:Y:S01]  /*24e00*/  VIADD R6, R6, 0xc02 ;  /* 0x00000c0206067836 */ /* 0x004fe20000000000 */
[----:B------:R-:W-:Y:S02]  /*24e10*/  WARPGROUP.DEPBAR.LE gsb0, 0x0 ;  /* 0x00008000000079c5 */ /* 0x000fe40000010000 */
[----:B------:R-:W-:-:S09]  /*24e20*/  WARPGROUP.ARRIVE ;  /* 0x00000000000079c5 */ /* 0x000fd20000000000 */
[----:B------:R-:W-:Y:S01]  /*24e30*/  HGMMA.64x96x16.F32 R24, gdesc[UR4], R24, gsb0 ;  /* 0x01600000041879f0 */ /* 0x000fe20008000818 */
[----:B------:R-:W-:Y:S02]  /*24e40*/  VIADD R2, R4, 0x902 ;  /* 0x0000090204027836 */ /* 0x000fe40000000000 */
[----:B------:R-:W-:Y:S01]  /*24e50*/  IMAD.MOV.U32 R3, RZ, RZ, R21 ;  /* 0x000000ffff037224 */ /* 0x000fe200078e0015 */
[----:B------:R-:W-:Y:S02]  /*24e60*/  R2UR UR4, R6 ;  /* 0x00000000060472ca */ /* 0x000fe400000e0000 */
[----:B------:R-:W-:Y:S02]  /*24e70*/  R2UR UR6, R2 ;  /* 0x00000000020672ca */ /* 0x000fe400000e0000 */
[----:B------:R-:W-:Y:S02]  /*24e80*/  R2UR UR7, R3 ;  /* 0x00000000030772ca */ /* 0x000fe400000e0000 */
[----:B------:R-:W-:Y:S01]  /*24e90*/  R2UR UR5, R7 ;  /* 0x00000000070572ca */ /* 0x000fe200000e0000 */
[----:B---3--:R-:W-:-:S02]  /*24ea0*/  VIADD R12, R12, 0xc04 ;  /* 0x00000c040c0c7836 */ /* 0x008fc40000000000 */
        /* <DEDUP_REMOVED lines=9> */
[----:B----4-:R-:W-:Y:S02]  /*24f40*/  VIADD R14, R14, 0xc06 ;  /* 0x00000c060e0e7836 */ /* 0x010fe40000000000 */
[----:B------:R-:W-:-:S02]  /*24f50*/  VIADD R2, R4, 0x906 ;  /* 0x0000090604027836 */ /* 0x000fc40000000000 */
[----:B------:R-:W-:Y:S01]  /*24f60*/  IMAD.MOV.U32 R3, RZ, RZ, R21 ;  /* 0x000000ffff037224 */ /* 0x000fe200078e0015 */
[----:B------:R-:W-:Y:S02]  /*24f70*/  WARPGROUP.DEPBAR.LE gsb0, 0x0 ;  /* 0x00008000000079c5 */ /* 0x000fe40000010000 */
[----:B------:R-:W-:-:S06]  /*24f80*/  WARPGROUP.ARRIVE ;  /* 0x00000000000079c5 */ /* 0x000fcc0000000000 */
[----:B------:R-:W-:Y:S01]  /*24f90*/  HGMMA.64x96x16.F32 R24, gdesc[UR4], R24, gsb0 ;  /* 0x01600000041879f0 */ /* 0x000fe20008000818 */
[----:B------:R-:W-:Y:S02]  /*24fa0*/  R2UR UR4, R14 ;  /* 0x000000000e0472ca */ /* 0x000fe400000e0000 */
[----:B------:R-:W-:Y:S02]  /*24fb0*/  R2UR UR5, R15 ;  /* 0x000000000f0572ca */ /* 0x000fe400000e0000 */
[----:B------:R-:W-:Y:S02]  /*24fc0*/  R2UR UR6, R2 ;  /* 0x00000000020672ca */ /* 0x000fe400000e0000 */
[----:B------:R-:W-:Y:S01]  /*24fd0*/  R2UR UR7, R3 ;  /* 0x00000000030772ca */ /* 0x000fe200000e0000 */
        /* <DEDUP_REMOVED lines=19> */
[----:B------:R-:W-:-:S02]  /*25110*/  WARPGROUP.DEPBAR.LE gsb0, 0x0 ;  /* 0x00008000000079c5 */ /* 0x000fc40000010000 */
[----:B------:R1:W-:Y:S06]  /*25120*/  BAR.ARV R224, 0x100 ;  /* 0x000400e00000751d */ /* 0x0003ec0000002000 */
[----:B------:R-:W2:Y:S04]  /*25130*/  LD.E R3, desc[UR36][R74.64] ;  /* 0x000000244a037980 */ /* 0x000ea8000c101900 */
[----:B------:R1:W5:Y:S01]  /*25140*/  LD.E R2, desc[UR36][R8.64] ;  /* 0x0000002408027980 */ /* 0x000362000c101900 */
[----:B------:R-:W-:Y:S01]  /*25150*/  BSSY B0, `(.L_x_2272) ;  /* 0x0000005000007945 */ /* 0x000fe20003800000 */
[----:B--2---:R-:W-:-:S04]  /*25160*/  LOP3.LUT R3, R3, 0x1, RZ, 0xfc, !PT ;  /* 0x0000000103037812 */ /* 0x004fc800078efcff */
[----:B------:R-:W-:-:S13]  /*25170*/  ISETP.NE.AND P0, PT, R3, 0x3, PT ;  /* 0x000000030300780c */ /* 0x000fda0003f05270 */
[----:B-1----:R-:W-:Y:S05]  /*25180*/  @!P0 BRA `(.L_x_2273) ;  /* 0x0000000000048947 */ /* 0x002fea0003800000 */
[----:B------:R-:W-:Y:S01]  /*25190*/  BPT.TRAP 0x1 ;  /* 0x000000040000795c */ /* 0x000fe20000300000 */
.L_x_2273:
[----:B------:R-:W-:Y:S05]  /*251a0*/  BSYNC B0 ;  /* 0x0000000000007941 */ /* 0x000fea0003800000 */
.L_x_2272:
[----:B------:R-:W2:Y:S04]  /*251b0*/  LD.E.64 R4, desc[UR36][R74.64+0x20] ;  /* 0x000020244a047980 */ /* 0x000ea8000c101b00 */
[----:B------:R-:W3:Y:S01]  /*251c0*/  LD.E R3, desc[UR36][R74.64+0xc] ;  /* 0x00000c244a037980 */ /* 0x000ee2000c101900 */
[----:B--2---:R-:W-:-:S05]  /*251d0*/  MOV R5, R4 ;  /* 0x0000000400057202 */ /* 0x004fca0000000f00 */
[----:B-----5:R-:W-:-:S05]  /*251e0*/  IMAD R2, R2, 0x8, R5 ;  /* 0x0000000802027824 */ /* 0x020fca00078e0205 */
[----:B---3--:R-:W-:-:S04]  /*251f0*/  PRMT R2, R3, 0x654, R2 ;  /* 0x0000065403027816 */ /* 0x008fc80000000002 */
[----:B------:R1:W-:Y:S01]  /*25200*/  SYNCS.ARRIVE.TRANS64.RED.A1T0 RZ, [R2+URZ], RZ ;  /* 0x000000ff02ff79a7 */ /* 0x0003e2000810043f */
[----:B------:R-:W1:Y:S04]  /*25210*/  LDL R77, [R1+0x11c] ;  /* 0x00011c00014d7983 */ /* 0x000e680000100800 */
[----:B------:R-:W2:Y:S04]  /*25220*/  LDL R22, [R1+0x50] ;  /* 0x0000500001167983 */ /* 0x000ea80000100800 */
[----:B------:R-:W3:Y:S04]  /*25230*/  LDL.64 R72, [R1+0x140] ;  /* 0x0001400001487983 */ /* 0x000ee80000100a00 */
[----:B------:R-:W4:Y:S04]  /*25240*/  LDL R23, [R1+0x148] ;  /* 0x0001480001177983 */ /* 0x000f280000100800 */
[----:B------:R-:W4:Y:S04]  /*25250*/  LDL.128 R12, [R1+0x130] ;  /* 0x00013000010c7983 */ /* 0x000f280000100c00 */
[----:B------:R-:W4:Y:S01]  /*25260*/  LDL.128 R4, [R1+0x120] ;  /* 0x0001200001047983 */ /* 0x000f220000100c00 */
[----:B------:R-:W-:Y:S01]  /*25270*/  BSSY B0, `(.L_x_2274) ;  /* 0x0000040000007945 */ /* 0x000fe20003800000 */
[----:B-1----:R-:W-:-:S04]  /*25280*/  SHF.R.S32.HI R2, RZ, 0x1f, R77 ;  /* 0x0000001fff027819 */ /* 0x002fc8000001144d */
[----:B------:R-:W-:-:S04]  /*25290*/  LEA.HI R3, R2, R77, RZ, 0x7 ;  /* 0x0000004d02037211 */ /* 0x000fc800078f38ff */
[----:B------:R-:W-:-:S05]  /*252a0*/  LOP3.LUT R11, R3, 0xffffff80, RZ, 0xc0, !PT ;  /* 0xffffff80030b7812 */ /* 0x000fca00078ec0ff */
[----:B------:R-:W-:-:S05]  /*252b0*/  IMAD.IADD R11, R77, 0x1, -R11 ;  /* 0x000000014d0b7824 */ /* 0x000fca00078e0a0b */
[----:B------:R-:W-:-:S04]  /*252c0*/  SHF.R.S32.HI R16, RZ, 0x1f, R11 ;  /* 0x0000001fff107819 */ /* 0x000fc8000001140b */
[----:B------:R-:W-:Y:S02]  /*252d0*/  LEA.HI R17, R16, R11, RZ, 0x2 ;  /* 0x0000000b10117211 */ /* 0x000fe400078f10ff */
[----:B------:R-:W-:Y:S02]  /*252e0*/  LEA.HI R2, R2, R77, RZ, 0x2 ;  /* 0x0000004d02027211 */ /* 0x000fe400078f10ff */
[--C-:B------:R-:W-:Y:S02]  /*252f0*/  SHF.R.S32.HI R20, RZ, 0x2, R17.reuse ;  /* 0x00000002ff147819 */ /* 0x100fe40000011411 */
[----:B------:R-:W-:Y:S02]  /*25300*/  SHF.R.S32.HI R21, RZ, 0x1f, R17 ;  /* 0x0000001fff157819 */ /* 0x000fe40000011411 */
[----:B------:R-:W-:Y:S02]  /*25310*/  LOP3.LUT R2, R2, 0xfffffffc, RZ, 0xc0, !PT ;  /* 0xfffffffc02027812 */ /* 0x000fe400078ec0ff */
[----:B------:R-:W-:-:S02]  /*25320*/  LEA.HI R21, R21, R20, RZ, 0x3 ;  /* 0x0000001415157211 */ /* 0x000fc400078f18ff */
[----:B------:R-:W-:Y:S02]  /*25330*/  SHF.R.S32.HI R74, RZ, 0x7, R3 ;  /* 0x00000007ff4a7819 */ /* 0x000fe40000011403 */
        /* <DEDUP_REMOVED lines=17> */
[----:B----4-:R-:W-:Y:S01]  /*25450*/  @P0 SHF.R.U32.HI R2, RZ, R23, R16 ;  /* 0x00000017ff020219 */ /* 0x010fe20000011610 */
[----:B------:R-:W-:Y:S01]  /*25460*/  IMAD.MOV.U32 R3, RZ, RZ, -0x60 ;  /* 0xffffffa0ff037424 */ /* 0x000fe200078e00ff */
[----:B------:R-:W-:-:S03]  /*25470*/  LOP3.LUT R16, R17, 0x7ffffffc, RZ, 0xc0, !PT ;  /* 0x7ffffffc11107812 */ /* 0x000fc600078ec0ff */
[----:B------:R-:W1:Y:S01]  /*25480*/  SHFL.IDX PT, R20, R2, RZ, 0x1c1f ;  /* 0x001c1fff02147589 */ /* 0x000e6200000e0000 */
[----:B------:R-:W-:Y:S02]  /*25490*/  IMAD R3, R10, R3, 0x1 ;  /* 0x000000010a037424 */ /* 0x000fe400078e0203 */
[----:B------:R-:W-:Y:S01]  /*254a0*/  IMAD.IADD R16, R11, 0x1, -R16 ;  /* 0x000000010b107824 */ /* 0x000fe200078e0a10 */
[----:B------:R-:W-:-:S03]  /*254b0*/  ISETP.GE.AND P1, PT, R13, 0x1, PT ;  /* 0x000000010d00780c */ /* 0x000fc60003f26270 */
[----:B------:R-:W-:Y:S01]  /*254c0*/  IMAD R3, R16, -0x2, R3 ;  /* 0xfffffffe10037824 */ /* 0x000fe200078e0203 */
[----:B------:R-:W-:-:S04]  /*254d0*/  LOP3.LUT R11, RZ, R6, RZ, 0x33, !PT ;  /* 0x00000006ff0b7212 */ /* 0x000fc800078e33ff */
[----:B------:R-:W-:Y:S01]  /*254e0*/  IADD3 R16, -R4, R3, R5 ;  /* 0x0000000304107210 */ /* 0x000fe20007ffe105 */
[----:B------:R-:W-:-:S04]  /*254f0*/  VIADD R22, R3, 0xffffffff ;  /* 0xffffffff03167836 */ /* 0x000fc80000000000 */
[C---:B------:R-:W-:Y:S02]  /*25500*/  IMAD.IADD R17, R16.reuse, 0x1, R7 ;  /* 0x0000000110117824 */ /* 0x040fe400078e0207 */
[----:B------:R-:W-:Y:S02]  /*25510*/  IMAD.IADD R11, R16, 0x1, R11 ;  /* 0x00000001100b7824 */ /* 0x000fe400078e020b */
[----:B------:R-:W-:Y:S02]  /*25520*/  IMAD R16, R10, -0x60, R12 ;  /* 0xffffffa00a107824 */ /* 0x000fe400078e020c */
[--C-:B-1----:R-:W-:Y:S02]  /*25530*/  IMAD.IADD R6, R17, 0x1, R20.reuse ;  /* 0x0000000111067824 */ /* 0x102fe400078e0214 */
        /* <DEDUP_REMOVED lines=12> */
.L_x_2277:
[----:B------:R-:W-:-:S13]  /*25600*/  ISETP.NE.AND P0, PT, R13, 0x1, PT ;  /* 0x000000010d00780c */ /* 0x000fda0003f05270 */
[----:B------:R-:W-:-:S05]  /*25610*/  @P0 IMAD.HI.U32 R12, R7, R14, RZ ;  /* 0x0000000e070c0227 */ /* 0x000fca00078e00ff */
[----:B------:R-:W-:-:S07]  /*25620*/  @P0 SHF.R.U32.HI R7, RZ, R15, R12 ;  /* 0x0000000fff070219 */ /* 0x000fce000001160c */
.L_x_2278:
[----:B------:R-:W-:Y:S05]  /*25630*/  BSYNC B1 ;  /* 0x0000000000017941 */ /* 0x000fea0003800000 */
.L_x_2276:
[----:B------:R-:W-:-:S05]  /*25640*/  IMAD R12, R7, R13, R22 ;  /* 0x0000000d070c7224 */ /* 0x000fca00078e0216 */
[----:B------:R-:W-:Y:S02]  /*25650*/  VIMNMX R3, R3, R12, !PT ;  /* 0x0000000c03037248 */ /* 0x000fe40007fe0100 */
[----:B------:R-:W-:-:S07]  /*25660*/  VIADDMNMX R6, R12, R13, R6, PT ;  /* 0x0000000d0c067246 */ /* 0x000fce0003800106 */
.L_x_2275:
[----:B------:R-:W-:Y:S05]  /*25670*/  BSYNC B0 ;  /* 0x0000000000007941 */ /* 0x000fea0003800000 */
.L_x_2274:
[C---:B------:R-:W-:Y:S01]  /*25680*/  ISETP.GE.AND P1, PT, R16.reuse, 0x9, PT ;  /* 0x000000091000780c */ /* 0x040fe20003f26270 */
[----:B------:R-:W1:Y:S01]  /*25690*/  SHFL.IDX PT, R2, R2, 0x1, 0x1c1f ;  /* 0x003c1f0002027f89 */ /* 0x000e6200000e0000 */
[----:B------:R-:W-:Y:S01]  /*256a0*/  ISETP.GE.AND P0, PT, R16, 0x2, PT ;  /* 0x000000021000780c */ /* 0x000fe20003f06270 */
[----:B------:R-:W-:Y:S01]  /*256b0*/  BSSY B0, `(.L_x_2279) ;  /* 0x0000086000007945 */ /* 0x000fe20003800000 */
[C---:B------:R-:W-:Y:S02]  /*256c0*/  ISETP.GT.AND P2, PT, R3.reuse, 0x8, !P1 ;  /* 0x000000080300780c */ /* 0x040fe40004f44270 */
[----:B------:R-:W-:Y:S02]  /*256d0*/  ISETP.GT.AND P3, PT, R3, 0x1, !P0 ;  /* 0x000000010300780c */ /* 0x000fe40004764270 */
[----:B------:R-:W-:Y:S02]  /*256e0*/  ISETP.LT.OR P2, PT, R6, 0x9, P2 ;  /* 0x000000090600780c */ /* 0x000fe40001741670 */
[----:B------:R-:W-:-:S02]  /*256f0*/  ISETP.GE.AND P4, PT, R16, 0x11, PT ;  /* 0x000000111000780c */ /* 0x000fc40003f86270 */
[----:B------:R-:W-:Y:S02]  /*25700*/  FSEL R74, R28, -INF , !P2 ;  /* 0xff8000001c4a7808 */ /* 0x000fe40005000000 */
[----:B------:R-:W-:Y:S02]  /*25710*/  ISETP.LT.OR P3, PT, R6, 0x2, P3 ;  /* 0x000000020600780c */ /* 0x000fe40001f61670 */
[----:B------:R-:W-:Y:S02]  /*25720*/  ISETP.GT.AND P2, PT, R3, 0x10, !P4 ;  /* 0x000000100300780c */ /* 0x000fe40006744270 */
[----:B------:R-:W-:Y:S02]  /*25730*/  ISETP.GE.AND P5, PT, R16, 0xa, PT ;  /* 0x0000000a1000780c */ /* 0x000fe40003fa6270 */
[----:B------:R-:W-:Y:S02]  /*25740*/  FSEL R72, R25, -INF , !P3 ;  /* 0xff80000019487808 */ /* 0x000fe40005800000 */
[----:B------:R-:W-:-:S02]  /*25750*/  P2R R21, PR, RZ, 0x10 ;  /* 0x00000010ff157803 */ /* 0x000fc40000000000 */
[----:B------:R-:W-:Y:S02]  /*25760*/  ISETP.LT.OR P2, PT, R6, 0x11, P2 ;  /* 0x000000110600780c */ /* 0x000fe40001741670 */
[C---:B------:R-:W-:Y:S02]  /*25770*/  ISETP.GT.AND P3, PT, R3.reuse, 0x9, !P5 ;  /* 0x000000090300780c */ /* 0x040fe40006f64270 */
        /* <DEDUP_REMOVED lines=28> */
[C---:B------:R-:W-:Y:S02]  /*25940*/  ISETP.GT.AND P2, PT, R3.reuse, 0x28, !P3 ;  /* 0x000000280300780c */ /* 0x040fe40005f44270 */
        /* <DEDUP_REMOVED lines=70> */
[----:B------:R-:W-:Y:S01]  /*25db0*/  ISETP.LT.OR P6, PT, R6, 0x5a, P6 ;  /* 0x0000005a0600780c */ /* 0x000fe200037c1670 */
[----:B------:R-:W-:-:S03]  /*25dc0*/  IMAD.IADD R6, R17, 0x1, R2 ;  /* 0x0000000111067824 */ /* 0x000fc600078e0202 */
        /* <DEDUP_REMOVED lines=13> */
.L_x_2282:
[----:B------:R-:W-:-:S13]  /*25ea0*/  ISETP.NE.AND P6, PT, R13, 0x1, PT ;  /* 0x000000010d00780c */ /* 0x000fda0003fc5270 */
[----:B------:R-:W-:-:S05]  /*25eb0*/  @P6 IMAD.HI.U32 R14, R4, R14, RZ ;  /* 0x0000000e040e6227 */ /* 0x000fca00078e00ff */
[----:B------:R-:W-:-:S07]  /*25ec0*/  @P6 SHF.R.U32.HI R4, RZ, R15, R14 ;  /* 0x0000000fff046219 */ /* 0x000fce000001160e */
.L_x_2283:
[----:B------:R-:W-:Y:S05]  /*25ed0*/  BSYNC B1 ;  /* 0x0000000000017941 */ /* 0x000fea0003800000 */
.L_x_2281:
[----:B------:R-:W-:-:S05]  /*25ee0*/  IMAD R4, R4, R13, R22 ;  /* 0x0000000d04047224 */ /* 0x000fca00078e0216 */
[----:B------:R-:W-:Y:S02]  /*25ef0*/  VIADDMNMX R6, R4, R13, R6, PT ;  /* 0x0000000d04067246 */ /* 0x000fe40003800106 */
[----:B------:R-:W-:-:S07]  /*25f00*/  VIMNMX R3, R3, R4, !PT ;  /* 0x0000000403037248 */ /* 0x000fce0007fe0100 */
.L_x_2280:
[----:B------:R-:W-:Y:S05]  /*25f10*/  BSYNC B0 ;  /* 0x0000000000007941 */ /* 0x000fea0003800000 */
.L_x_2279:
[C---:B------:R-:W-:Y:S01]  /*25f20*/  ISETP.GT.AND P1, PT, R3.reuse, 0x8, !P1 ;  /* 0x000000080300780c */ /* 0x040fe20004f24270 */
[----:B------:R-:W2:Y:S03]  /*25f30*/  LDL.64 R90, [R1+0xa40] ;  /* 0x000a4000015a7983 */ /* 0x000ea60000100a00 */
[----:B------:R-:W-:Y:S01]  /*25f40*/  ISETP.LT.OR P1, PT, R6, 0x9, P1 ;  /* 0x000000090600780c */ /* 0x000fe20000f21670 */
[----:B------:R-:W3:Y:S01]  /*25f50*/  LDL R88, [R1+0xa48] ;  /* 0x000a480001587983 */ /* 0x000ee20000100800 */
[----:B------:R-:W-:Y:S02]  /*25f60*/  ISETP.GT.AND P0, PT, R3, 0x1, !P0 ;  /* 0x000000010300780c */ /* 0x000fe40004704270 */
[----:B------:R-:W-:Y:S02]  /*25f70*/  FSEL R30, R30, -INF , !P1 ;  /* 0xff8000001e1e7808 */ /* 0x000fe40004800000 */
[----:B------:R-:W-:-:S02]  /*25f80*/  ISETP.NE.AND P1, PT, R23, RZ, PT ;  /* 0x000000ff1700720c */ /* 0x000fc40003f25270 */
[----:B------:R-:W4:Y:S01]  /*25f90*/  LDL.64 R22, [R1+0x200] ;  /* 0x0002000001167983 */ /* 0x000f220000100a00 */
[----:B------:R-:W-:Y:S02]  /*25fa0*/  ISETP.LT.OR P0, PT, R6, 0x2, P0 ;  /* 0x000000020600780c */ /* 0x000fe40000701670 */
[----:B------:R-:W-:Y:S02]  /*25fb0*/  ISETP.NE.AND P6, PT, R25, RZ, PT ;  /* 0x000000ff1900720c */ /* 0x000fe40003fc5270 */
[----:B------:R-:W-:Y:S02]  /*25fc0*/  FSEL R27, R27, -INF , !P0 ;  /* 0xff8000001b1b7808 */ /* 0x000fe40004000000 */
[----:B------:R-:W-:-:S04]  /*25fd0*/  ISETP.NE.AND P0, PT, R12, RZ, PT ;  /* 0x000000ff0c00720c */ /* 0x000fc80003f05270 */
[----:B------:R-:W-:-:S04]  /*25fe0*/  ISETP.GT.AND P0, PT, R3, 0x9, !P0 ;  /* 0x000000090300780c */ /* 0x000fc80004704270 */
[----:B------:R-:W-:-:S04]  /*25ff0*/  ISETP.LT.OR P0, PT, R6, 0xa, P0 ;  /* 0x0000000a0600780c */ /* 0x000fc80000701670 */
[----:B------:R-:W-:Y:S02]  /*26000*/  FSEL R31, R31, -INF , !P0 ;  /* 0xff8000001f1f7808 */ /* 0x000fe40004000000 */
[----:B------:R-:W-:-:S04]  /*26010*/  ISETP.NE.AND P0, PT, R21, RZ, PT ;  /* 0x000000ff1500720c */ /* 0x000fc80003f05270 */
[----:B------:R-:W-:-:S04]  /*26020*/  ISETP.GT.AND P0, PT, R3, 0x10, !P0 ;  /* 0x000000100300780c */ /* 0x000fc80004704270 */
[----:B------:R-:W-:-:S04]  /*26030*/  ISETP.LT.OR P0, PT, R6, 0x11, P0 ;  /* 0x000000110600780c */ /* 0x000fc80000701670 */
[----:B------:R-:W-:Y:S02]  /*26040*/  FSEL R34, R34, -INF , !P0 ;  /* 0xff80000022227808 */ /* 0x000fe40004000000 */
[----:B------:R-:W-:Y:S02]  /*26050*/  ISETP.GT.AND P0, PT, R3, 0x11, !P1 ;  /* 0x000000110300780c */ /* 0x000fe40004f04270 */
[----:B------:R-:W-:Y:S02]  /*26060*/  ISETP.NE.AND P1, PT, R53, RZ, PT ;  /* 0x000000ff3500720c */ /* 0x000fe40003f25270 */
[----:B------:R-:W-:-:S04]  /*26070*/  ISETP.LT.OR P0, PT, R6, 0x12, P0 ;  /* 0x000000120600780c */ /* 0x000fc80000701670 */
[----:B------:R-:W-:Y:S02]  /*26080*/  FSEL R35, R35, -INF , !P0 ;  /* 0xff80000023237808 */ /* 0x000fe40004000000 */
[----:B------:R-:W-:Y:S02]  /*26090*/  ISETP.GT.AND P0, PT, R3, 0x18, !P6 ;  /* 0x000000180300780c */ /* 0x000fe40007704270 */
[----:B------:R-:W-:Y:S02]  /*260a0*/  ISETP.NE.AND P6, PT, R7, RZ, PT ;  /* 0x000000ff0700720c */ /* 0x000fe40003fc5270 */
[----:B------:R-:W-:-:S04]  /*260b0*/  ISETP.LT.OR P0, PT, R6, 0x19, P0 ;  /* 0x000000190600780c */ /* 0x000fc80000701670 */
[----:B------:R-:W-:Y:S02]  /*260c0*/  FSEL R38, R38, -INF , !P0 ;  /* 0xff80000026267808 */ /* 0x000fe40004000000 */
[----:B------:R-:W-:Y:S02]  /*260d0*/  ISETP.NE.AND P0, PT, R28, RZ, PT ;  /* 0x000000ff1c00720c */ /* 0x000fe40003f05270 */
[C---:B------:R-:W-:Y:S01]  /*260e0*/  ISETP.GT.AND P2, PT, R3.reuse, 0x49, !P2 ;  /* 0x000000490300780c */ /* 0x040fe20005744270 */
[----:B------:R-:W2:Y:S01]  /*260f0*/  LDL R28, [R1+0x220] ;  /* 0x00022000011c7983 */ /* 0x000ea20000100800 */
[----:B------:R-:W-:-:S04]  /*26100*/  ISETP.GT.AND P0, PT, R3, 0x19, !P0 ;  /* 0x000000190300780c */ /* 0x000fc80004704270 */
[----:B------:R-:W-:-:S04]  /*26110*/  ISETP.LT.OR P0, PT, R6, 0x1a, P0 ;  /* 0x0000001a0600780c */ /* 0x000fc80000701670 */
        /* <DEDUP_REMOVED lines=37> */
[----:B------:R-:W-:Y:S02]  /*26370*/  ISETP.GT.AND P0, PT, R3, RZ, !P6 ;  /* 0x000000ff0300720c */ /* 0x000fe40007704270 */
[----:B----4-:R-:W-:Y:S02]  /*26380*/  FMNMX.FTZ R2, R32, R22, !PT ;  /* 0x0000001620027209 */ /* 0x010fe40007810000 */
[----:B------:R-:W-:Y:S02]  /*26390*/  ISETP.LT.OR P0, PT, R6, 0x1, P0 ;  /* 0x000000010600780c */ /* 0x000fe40000701670 */
[----:B------:R-:W-:Y:S02]  /*263a0*/  FMNMX.FTZ R2, R72, R2, !PT ;  /* 0x0000000248027209 */ /* 0x000fe40007810000 */
[----:B------:R-:W-:-:S02]  /*263b0*/  FSEL R26, R26, -INF , !P0 ;  /* 0xff8000001a1a7808 */ /* 0x000fc40004000000 */
[----:B------:R-:W-:Y:S02]  /*263c0*/  FMNMX.FTZ R2, R74, R2, !PT ;  /* 0x000000024a027209 */ /* 0x000fe40007810000 */
[----:B------:R-:W-:Y:S02]  /*263d0*/  ISETP.NE.AND P0, PT, R77, RZ, PT ;  /* 0x000000ff4d00720c */ /* 0x000fe40003f05270 */
[----:B------:R-:W-:Y:S02]  /*263e0*/  FMNMX.FTZ R2, R76, R2, !PT ;  /* 0x000000024c027209 */ /* 0x000fe40007810000 */
[C---:B------:R-:W-:Y:S02]  /*263f0*/  ISETP.GT.AND P1, PT, R3.reuse, 0x48, !P1 ;  /* 0x000000480300780c */ /* 0x040fe40004f24270 */
[----:B------:R-:W-:Y:S02]  /*26400*/  FMNMX.FTZ R2, R180, R2, !PT ;  /* 0x00000002b4027209 */ /* 0x000fe40007810000 */
[----:B------:R-:W-:-:S02]  /*26410*/  ISETP.GT.AND P3, PT, R3, 0x50, !P3 ;  /* 0x000000500300780c */ /* 0x000fc40005f64270 */
[----:B------:R-:W-:Y:S02]  /*26420*/  FMNMX.FTZ R2, R78, R2, !PT ;  /* 0x000000024e027209 */ /* 0x000fe40007810000 */
[----:B------:R-:W-:Y:S02]  /*26430*/  ISETP.LT.OR P2, PT, R6, 0x4a, P2 ;  /* 0x0000004a0600780c */ /* 0x000fe40001741670 */
[----:B------:R-:W-:Y:S02]  /*26440*/  FMNMX.FTZ R2, R36, R2, !PT ;  /* 0x0000000224027209 */ /* 0x000fe40007810000 */
[----:B------:R-:W-:Y:S02]  /*26450*/  ISETP.GT.AND P4, PT, R3, 0x51, !P4 ;  /* 0x000000510300780c */ /* 0x000fe40006784270 */
[----:B------:R-:W-:Y:S02]  /*26460*/  FMNMX.FTZ R2, R80, R2, !PT ;  /* 0x0000000250027209 */ /* 0x000fe40007810000 */
[----:B------:R-:W-:-:S02]  /*26470*/  ISETP.NE.AND P6, PT, R16, RZ, PT ;  /* 0x000000ff1000720c */ /* 0x000fc40003fc5270 */
[----:B------:R-:W-:-:S04]  /*26480*/  FMNMX.FTZ R2, R40, R2, !PT ;  /* 0x0000000228027209 */ /* 0x000fc80007810000 */
[----:B------:R-:W-:-:S04]  /*26490*/  FMNMX.FTZ R2, R82, R2, !PT ;  /* 0x0000000252027209 */ /* 0x000fc80007810000 */
[----:B------:R-:W-:-:S04]  /*264a0*/  FMNMX.FTZ R2, R44, R2, !PT ;  /* 0x000000022c027209 */ /* 0x000fc80007810000 */
[----:B------:R-:W-:-:S04]  /*264b0*/  FMNMX.FTZ R2, R84, R2, !PT ;  /* 0x0000000254027209 */ /* 0x000fc80007810000 */
[----:B------:R-:W-:-:S04]  /*264c0*/  FMNMX.FTZ R2, R48, R2, !PT ;  /* 0x0000000230027209 */ /* 0x000fc80007810000 */
[----:B------:R-:W-:Y:S02]  /*264d0*/  FMNMX.FTZ R4, R166, R2, !PT ;  /* 0x00000002a6047209 */ /* 0x000fe40007810000 */
[----:B------:R-:W-:-:S04]  /*264e0*/  FMNMX.FTZ R2, R26, R23, !PT ;  /* 0x000000171a027209 */ /* 0x000fc80007810000 */
[----:B------:R-:W-:-:S04]  /*264f0*/  FMNMX.FTZ R5, R27, R2, !PT ;  /* 0x000000021b057209 */ /* 0x000fc80007810000 */
        /* <DEDUP_REMOVED lines=20> */
[----:B------:R-:W-:-:S03]  /*26640*/  FMNMX.FTZ R2, R50, R5, !PT ;  /* 0x0000000532027209 */ /* 0x000fc60007810000 */
[----:B------:R-:W1:Y:S01]  /*26650*/  SHFL.BFLY PT, R7, R4, 0x2, 0x1f ;  /* 0x0c401f0004077f89 */ /* 0x000e6200000e0000 */
[----:B------:R-:W-:Y:S02]  /*26660*/  FMNMX.FTZ R5, R51, R2, !PT ;  /* 0x0000000233057209 */ /* 0x000fe40007810000 */
[----:B------:R-:W-:Y:S02]  /*26670*/  ISETP.GT.AND P0, PT, R3, 0x41, !P0 ;  /* 0x000000410300780c */ /* 0x000fe40004704270 */
[----:B------:R-:W-:Y:S02]  /*26680*/  FMNMX.FTZ R2, R54, R5, !PT ;  /* 0x0000000536027209 */ /* 0x000fe40007810000 */
[C---:B------:R-:W-:Y:S02]  /*26690*/  ISETP.LT.OR P0, PT, R6.reuse, 0x42, P0 ;  /* 0x000000420600780c */ /* 0x040fe40000701670 */
[----:B------:R-:W-:Y:S02]  /*266a0*/  FMNMX.FTZ R5, R55, R2, !PT ;  /* 0x0000000237057209 */ /* 0x000fe40007810000 */
[----:B------:R-:W-:-:S02]  /*266b0*/  ISETP.LT.OR P1, PT, R6, 0x49, P1 ;  /* 0x000000490600780c */ /* 0x000fc40000f21670 */
[----:B------:R-:W-:Y:S02]  /*266c0*/  FSEL R59, R59, -INF , !P0 ;  /* 0xff8000003b3b7808 */ /* 0x000fe40004000000 */
[----:B------:R-:W-:Y:S02]  /*266d0*/  FMNMX.FTZ R2, R58, R5, !PT ;  /* 0x000000053a027209 */ /* 0x000fe40007810000 */
[----:B------:R-:W-:Y:S02]  /*266e0*/  FSEL R62, R62, -INF , !P1 ;  /* 0xff8000003e3e7808 */ /* 0x000fe40004800000 */
[----:B------:R-:W-:Y:S02]  /*266f0*/  FMNMX.FTZ R5, R59, R2, !PT ;  /* 0x000000023b057209 */ /* 0x000fe40007810000 */
[----:B------:R-:W-:Y:S02]  /*26700*/  ISETP.LT.OR P3, PT, R6, 0x51, P3 ;  /* 0x000000510600780c */ /* 0x000fe40001f61670 */
[----:B------:R-:W-:-:S02]  /*26710*/  FSEL R63, R63, -INF , !P2 ;  /* 0xff8000003f3f7808 */ /* 0x000fc40005000000 */
[----:B------:R-:W-:Y:S02]  /*26720*/  FMNMX.FTZ R2, R62, R5, !PT ;  /* 0x000000053e027209 */ /* 0x000fe40007810000 */
[----:B-1----:R-:W-:Y:S02]  /*26730*/  FMNMX.FTZ R7, R4, R7, !PT ;  /* 0x0000000704077209 */ /* 0x002fe40007810000 */
[----:B------:R-:W-:Y:S02]  /*26740*/  ISETP.GT.AND P5, PT, R3, 0x58, !P5 ;  /* 0x000000580300780c */ /* 0x000fe40006fa4270 */
[----:B------:R-:W-:Y:S02]  /*26750*/  ISETP.LT.OR P4, PT, R6, 0x52, P4 ;  /* 0x000000520600780c */ /* 0x000fe40002781670 */
[----:B------:R-:W-:Y:S02]  /*26760*/  FSEL R66, R66, -INF , !P3 ;  /* 0xff80000042427808 */ /* 0x000fe40005800000 */
[----:B------:R-:W-:Y:S01]  /*26770*/  FMNMX.FTZ R5, R63, R2, !PT ;  /* 0x000000023f057209 */ /* 0x000fe20007810000 */
[----:B------:R-:W1:Y:S01]  /*26780*/  SHFL.BFLY PT, R12, R7, 0x1, 0x1f ;  /* 0x0c201f00070c7f89 */ /* 0x000e6200000e0000 */
[----:B------:R-:W-:-:S02]  /*26790*/  ISETP.GT.AND P0, PT, R3, 0x59, !P6 ;  /* 0x000000590300780c */ /* 0x000fc40007704270 */
[----:B------:R-:W-:Y:S02]  /*267a0*/  ISETP.LT.OR P5, PT, R6, 0x59, P5 ;  /* 0x000000590600780c */ /* 0x000fe40002fa1670 */
[----:B------:R-:W-:Y:S02]  /*267b0*/  FSEL R67, R67, -INF , !P4 ;  /* 0xff80000043437808 */ /* 0x000fe40006000000 */
[----:B------:R-:W-:Y:S02]  /*267c0*/  FMNMX.FTZ R2, R66, R5, !PT ;  /* 0x0000000542027209 */ /* 0x000fe40007810000 */
[----:B------:R-:W-:Y:S02]  /*267d0*/  ISETP.LT.OR P0, PT, R6, 0x5a, P0 ;  /* 0x0000005a0600780c */ /* 0x000fe40000701670 */
[----:B------:R-:W-:Y:S02]  /*267e0*/  FSEL R70, R70, -INF , !P5 ;  /* 0xff80000046467808 */ /* 0x000fe40006800000 */
[----:B------:R-:W-:-:S02]  /*267f0*/  FMNMX.FTZ R3, R67, R2, !PT ;  /* 0x0000000243037209 */ /* 0x000fc40007810000 */
[----:B------:R-:W-:Y:S02]  /*26800*/  FSEL R71, R71, -INF , !P0 ;  /* 0xff80000047477808 */ /* 0x000fe40004000000 */
[----:B------:R-:W-:-:S04]  /*26810*/  FMNMX.FTZ R2, R70, R3, !PT ;  /* 0x0000000346027209 */ /* 0x000fc80007810000 */
[----:B------:R-:W-:-:S05]  /*26820*/  FMNMX.FTZ R5, R71, R2, !PT ;  /* 0x0000000247057209 */ /* 0x000fca0007810000 */
[----:B------:R4:W-:Y:S04]  /*26830*/  STL.64 [R1+0x200], R4 ;  /* 0x0002000401007387 */ /* 0x0009e80000100a00 */
[----:B------:R-:W3:Y:S01]  /*26840*/  LDL R13, [R1+0x204] ;  /* 0x00020400010d7983 */ /* 0x000ee20000100800 */
[----:B-1----:R-:W-:-:S03]  /*26850*/  FMNMX.FTZ R12, R7, R12, !PT ;  /* 0x0000000c070c7209 */ /* 0x002fc60007810000 */
[----:B------:R-:W4:Y:S04]  /*26860*/  LDL.64 R6, [R1+0x210] ;  /* 0x0002100001067983 */ /* 0x000f280000100a00 */
[----:B------:R-:W-:Y:S04]  /*26870*/  STL [R1+0x200], R12 ;  /* 0x0002000c01007387 */ /* 0x000fe80000100800 */
[----:B------:R-:W2:Y:S04]  /*26880*/  LDL R14, [R1+0x200] ;  /* 0x00020000010e7983 */ /* 0x000ea80000100800 */
[----:B---3--:R-:W1:Y:S01]  /*26890*/  SHFL.BFLY PT, R12, R13, 0x2, 0x1f ;  /* 0x0c401f000d0c7f89 */ /* 0x008e6200000e0000 */
[----:B--2---:R-:W-:Y:S01]  /*268a0*/  FMUL.FTZ R2, R28, R14 ;  /* 0x0000000e1c027220 */ /* 0x004fe20000410000 */
[----:B------:R-:W-:-:S04]  /*268b0*/  FSETP.NEU.FTZ.AND P0, PT, R14, -INF , PT ;  /* 0xff8000000e00780b */ /* 0x000fc80003f1d000 */
[----:B------:R-:W-:-:S05]  /*268c0*/  FSEL R11, R2, RZ, P0 ;  /* 0x000000ff020b7208 */ /* 0x000fca0000000000 */
[----:B----4-:R-:W-:Y:S01]  /*268d0*/  FFMA.FTZ R5, R76, R28, -R11 ;  /* 0x0000001c4c057223 */ /* 0x010fe2000001080b */
[----:B-1----:R-:W-:-:S03]  /*268e0*/  FMNMX.FTZ R12, R12, R13, !PT ;  /* 0x0000000d0c0c7209 */ /* 0x002fc60007810000 */
[----:B------:R1:W-:Y:S02]  /*268f0*/  MUFU.EX2 R153, R5 ;  /* 0x0000000500997308 */ /* 0x0003e40000000800 */
[----:B-1----:R-:W1:Y:S01]  /*26900*/  SHFL.BFLY PT, R5, R12, 0x1, 0x1f ;  /* 0x0c201f000c057f89 */ /* 0x002e6200000e0000 */
[----:B------:R-:W-:Y:S01]  /*26910*/  FSEL R13, R14, RZ, P0 ;  /* 0x000000ff0e0d7208 */ /* 0x000fe20000000000 */
[----:B------:R-:W-:-:S04]  /*26920*/  FFMA.FTZ R3, R32, R28, -R11 ;  /* 0x0000001c20037223 */ /* 0x000fc8000001080b */
[----:B------:R-:W-:Y:S01]  /*26930*/  FADD.FTZ R13, R22, -R13 ;  /* 0x8000000d160d7221 */ /* 0x000fe20000010000 */
[----:B-1----:R-:W-:-:S04]  /*26940*/  FMNMX.FTZ R12, R12, R5, !PT ;  /* 0x000000050c0c7209 */ /* 0x002fc80007810000 */
[C---:B------:R-:W-:Y:S01]  /*26950*/  FSETP.NEU.FTZ.AND P0, PT, R12.reuse, -INF , PT ;  /* 0xff8000000c00780b */ /* 0x040fe20003f1d000 */
[----:B------:R-:W-:-:S03]  /*26960*/  FMUL.FTZ R5, R12, R28 ;  /* 0x0000001c0c057220 */ /* 0x000fc60000410000 */
[----:B------:R-:W-:Y:S02]  /*26970*/  FSEL R14, R12, RZ, P0 ;  /* 0x000000ff0c0e7208 */ /* 0x000fe40000000000 */
[----:B------:R-:W-:-:S03]  /*26980*/  FSEL R5, R5, RZ, P0 ;  /* 0x000000ff05057208 */ /* 0x000fc60000000000 */
[----:B------:R-:W-:Y:S01]  /*26990*/  FADD.FTZ R23, R23, -R14 ;  /* 0x8000000e17177221 */ /* 0x000fe20000010000 */
[-C--:B------:R-:W-:Y:S01]  /*269a0*/  FMUL.FTZ R13, R13, R28.reuse ;  /* 0x0000001c0d0d7220 */ /* 0x080fe20000410000 */
[-C--:B------:R-:W-:Y:S01]  /*269b0*/  FFMA.FTZ R190, R26, R28.reuse, -R5 ;  /* 0x0000001c1abe7223 */ /* 0x080fe20000010805 */
[-CC-:B------:R-:W-:Y:S01]  /*269c0*/  FFMA.FTZ R2, R72, R28.reuse, -R11.reuse ;  /* 0x0000001c48027223 */ /* 0x180fe2000001080b */
[----:B------:R-:W-:Y:S01]  /*269d0*/  FMUL.FTZ R23, R28, R23 ;  /* 0x000000171c177220 */ /* 0x000fe20000410000 */
[-C--:B------:R-:W-:Y:S01]  /*269e0*/  FFMA.FTZ R21, R24, R28.reuse, -R11 ;  /* 0x0000001c18157223 */ /* 0x080fe2000001080b */
[-C--:B------:R-:W-:Y:S01]  /*269f0*/  FFMA.FTZ R155, R27, R28.reuse, -R5 ;  /* 0x0000001c1b9b7223 */ /* 0x080fe20000010805 */
[----:B------:R-:W-:Y:S01]  /*26a00*/  MUFU.EX2 R3, R3 ;  /* 0x0000000300037308 */ /* 0x000fe20000000800 */
[-C--:B------:R-:W-:Y:S01]  /*26a10*/  FFMA.FTZ R4, R74, R28.reuse, -R11 ;  /* 0x0000001c4a047223 */ /* 0x080fe2000001080b */
[----:B------:R-:W-:-:S06]  /*26a20*/  FFMA.FTZ R191, R30, R28, -R5 ;  /* 0x0000001c1ebf7223 */ /* 0x000fcc0000010805 */
[----:B------:R-:W1:Y:S01]  /*26a30*/  MUFU.EX2 R24, R13 ;  /* 0x0000000d00187308 */ /* 0x000e620000000800 */
[----:B------:R-:W-:-:S07]  /*26a40*/  FFMA.FTZ R192, R31, R28, -R5 ;  /* 0x0000001c1fc07223 */ /* 0x000fce0000010805 */
[----:B------:R-:W-:Y:S08]  /*26a50*/  MUFU.EX2 R190, R190 ;  /* 0x000000be00be7308 */ /* 0x000ff00000000800 */
[----:B------:R-:W2:Y:S01]  /*26a60*/  MUFU.EX2 R25, R23 ;  /* 0x0000001700197308 */ /* 0x000ea20000000800 */
[----:B------:R-:W-:-:S07]  /*26a70*/  FFMA.FTZ R180, R180, R28, -R11 ;  /* 0x0000001cb4b47223 */ /* 0x000fce000001080b */
[----:B------:R-:W3:Y:S01]  /*26a80*/  MUFU.EX2 R2, R2 ;  /* 0x0000000200027308 */ /* 0x000ee20000000800 */
[----:B------:R-:W-:-:S07]  /*26a90*/  FFMA.FTZ R184, R34, R28, -R5 ;  /* 0x0000001c22b87223 */ /* 0x000fce0000010805 */
[----:B------:R-:W4:Y:S01]  /*26aa0*/  MUFU.EX2 R155, R155 ;  /* 0x0000009b009b7308 */ /* 0x000f220000000800 */
[----:B------:R-:W-:-:S07]  /*26ab0*/  FFMA.FTZ R181, R78, R28, -R11 ;  /* 0x0000001c4eb57223 */ /* 0x000fce000001080b */
[----:B------:R-:W0:Y:S01]  /*26ac0*/  MUFU.EX2 R4, R4 ;  /* 0x0000000400047308 */ /* 0x000e220000000800 */
[-C--:B------:R-:W-:Y:S01]  /*26ad0*/  FFMA.FTZ R17, R20, R28.reuse, -R11 ;  /* 0x0000001c14117223 */ /* 0x080fe2000001080b */
[----:B------:R-:W-:-:S06]  /*26ae0*/  FFMA.FTZ R187, R35, R28, -R5 ;  /* 0x0000001c23bb7223 */ /* 0x000fcc0000010805 */
[----:B------:R-:W0:Y:S01]  /*26af0*/  MUFU.EX2 R191, R191 ;  /* 0x000000bf00bf7308 */ /* 0x000e220000000800 */
[-CC-:B------:R-:W-:Y:S01]  /*26b00*/  FFMA.FTZ R178, R36, R28.reuse, -R11.reuse ;  /* 0x0000001c24b27223 */ /* 0x180fe2000001080b */
[-CC-:B------:R-:W-:Y:S01]  /*26b10*/  FFMA.FTZ R179, R80, R28.reuse, -R11.reuse ;  /* 0x0000001c50b37223 */ /* 0x180fe2000001080b */
[-CC-:B------:R-:W-:Y:S01]  /*26b20*/  FFMA.FTZ R170, R40, R28.reuse, -R11.reuse ;  /* 0x0000001c28aa7223 */ /* 0x180fe2000001080b */
[-CC-:B------:R-:W-:Y:S01]  /*26b30*/  FFMA.FTZ R171, R82, R28.reuse, -R11.reuse ;  /* 0x0000001c52ab7223 */ /* 0x180fe2000001080b */
[----:B------:R-:W-:-:S03]  /*26b40*/  FFMA.FTZ R168, R44, R28, -R11 ;  /* 0x0000001c2ca87223 */ /* 0x000fc6000001080b */
        /* <DEDUP_REMOVED lines=8> */
[----:B------:R-:W0:Y:S01]  /*26bd0*/  MUFU.EX2 R180, R180 ;  /* 0x000000b400b47308 */ /* 0x000e220000000800 */
[-CC-:B------:R-:W-:Y:S01]  /*26be0*/  FFMA.FTZ R159, R60, R28.reuse, -R11.reuse ;  /* 0x0000001c3c9f7223 */ /* 0x180fe2000001080b */
[-CC-:B------:R-:W-:Y:S01]  /*26bf0*/  FFMA.FTZ R160, R160, R28.reuse, -R11.reuse ;  /* 0x0000001ca0a07223 */ /* 0x180fe2000001080b */
[-CC-:B------:R-:W-:Y:S01]  /*26c00*/  FFMA.FTZ R16, R64, R28.reuse, -R11.reuse ;  /* 0x0000001c40107223 */ /* 0x180fe2000001080b */
[----:B------:R-:W-:Y:S01]  /*26c10*/  FFMA.FTZ R20, R68, R28, -R11 ;  /* 0x0000001c44147223 */ /* 0x000fe2000001080b */
[----:B-1----:R-:W-:Y:S01]  /*26c20*/  FFMA.FTZ R11, R24, R6, R3 ;  /* 0x00000006180b7223 */ /* 0x002fe20000010003 */
[----:B--2---:R-:W-:-:S02]  /*26c30*/  FFMA.FTZ R6, R7, R25, R190 ;  /* 0x0000001907067223 */ /* 0x004fc400000100be */
[----:B------:R-:W1:Y:S01]  /*26c40*/  MUFU.EX2 R184, R184 ;  /* 0x000000b800b87308 */ /* 0x000e620000000800 */
[-C--:B------:R-:W-:Y:S01]  /*26c50*/  FFMA.FTZ R186, R38, R28.reuse, -R5 ;  /* 0x0000001c26ba7223 */ /* 0x080fe20000010805 */
[----:B---3--:R-:W-:Y:S01]  /*26c60*/  FADD.FTZ R11, R2, R11 ;  /* 0x0000000b020b7221 */ /* 0x008fe20000010000 */
[----:B----4-:R-:W-:Y:S01]  /*26c70*/  FADD.FTZ R6, R155, R6 ;  /* 0x000000069b067221 */ /* 0x010fe20000010000 */
[----:B------:R-:W-:-:S04]  /*26c80*/  FFMA.FTZ R189, R39, R28, -R5 ;  /* 0x0000001c27bd7223 */ /* 0x000fc80000010805 */
[----:B------:R-:W2:Y:S01]  /*26c90*/  MUFU.EX2 R181, R181 ;  /* 0x000000b500b57308 */ /* 0x000ea20000000800 */
[----:B0-----:R-:W-:Y:S01]  /*26ca0*/  FADD.FTZ R14, R4, R11 ;  /* 0x0000000b040e7221 */ /* 0x001fe20000010000 */
[----:B------:R-:W-:-:S06]  /*26cb0*/  FADD.FTZ R7, R191, R6 ;  /* 0x00000006bf077221 */ /* 0x000fcc0000010000 */
[----:B------:R-:W0:Y:S01]  /*26cc0*/  MUFU.EX2 R187, R187 ;  /* 0x000000bb00bb7308 */ /* 0x000e220000000800 */
[----:B------:R-:W-:Y:S01]  /*26cd0*/  FFMA.FTZ R182, R42, R28, -R5 ;  /* 0x0000001c2ab67223 */ /* 0x000fe20000010805 */
[----:B------:R-:W-:-:S06]  /*26ce0*/  FADD.FTZ R11, R153, R14 ;  /* 0x0000000e990b7221 */ /* 0x000fcc0000010000 */
[----:B------:R-:W3:Y:S01]  /*26cf0*/  MUFU.EX2 R178, R178 ;  /* 0x000000b200b27308 */ /* 0x000ee20000000800 */
[----:B------:R-:W-:Y:S01]  /*26d00*/  FADD.FTZ R7, R192, R7 ;  /* 0x00000007c0077221 */ /* 0x000fe20000010000 */
[----:B------:R-:W-:-:S06]  /*26d10*/  FFMA.FTZ R183, R43, R28, -R5 ;  /* 0x0000001c2bb77223 */ /* 0x000fcc0000010805 */
[----:B------:R-:W4:Y:S01]  /*26d20*/  MUFU.EX2 R186, R186 ;  /* 0x000000ba00ba7308 */ /* 0x000f220000000800 */
[----:B------:R-:W-:Y:S01]  /*26d30*/  FADD.FTZ R6, R180, R11 ;  /* 0x0000000bb4067221 */ /* 0x000fe20000010000 */
[----:B-1----:R-:W-:-:S06]  /*26d40*/  FADD.FTZ R14, R184, R7 ;  /* 0x00000007b80e7221 */ /* 0x002fcc0000010000 */
[----:B------:R-:W1:Y:S01]  /*26d50*/  MUFU.EX2 R179, R179 ;  /* 0x000000b300b37308 */ /* 0x000e620000000800 */
[----:B------:R-:W-:-:S07]  /*26d60*/  FFMA.FTZ R185, R46, R28, -R5 ;  /* 0x0000001c2eb97223 */ /* 0x000fce0000010805 */
[----:B------:R-:W1:Y:S01]  /*26d70*/  MUFU.EX2 R189, R189 ;  /* 0x000000bd00bd7308 */ /* 0x000e620000000800 */
[----:B--2---:R-:W-:Y:S01]  /*26d80*/  FADD.FTZ R7, R181, R6 ;  /* 0x00000006b5077221 */ /* 0x004fe20000010000 */
[----:B0-----:R-:W-:-:S06]  /*26d90*/  FADD.FTZ R11, R187, R14 ;  /* 0x0000000ebb0b7221 */ /* 0x001fcc0000010000 */
[----:B------:R-:W0:Y:S01]  /*26da0*/  MUFU.EX2 R170, R170 ;  /* 0x000000aa00aa7308 */ /* 0x000e220000000800 */
[----:B------:R-:W-:-:S07]  /*26db0*/  FFMA.FTZ R188, R47, R28, -R5 ;  /* 0x0000001c2fbc7223 */ /* 0x000fce0000010805 */
[----:B------:R-:W2:Y:S01]  /*26dc0*/  MUFU.EX2 R182, R182 ;  /* 0x000000b600b67308 */ /* 0x000ea20000000800 */
[----:B---3--:R-:W-:Y:S01]  /*26dd0*/  FADD.FTZ R6, R178, R7 ;  /* 0x00000007b2067221 */ /* 0x008fe20000010000 */
[----:B----4-:R-:W-:-:S06]  /*26de0*/  FADD.FTZ R14, R186, R11 ;  /* 0x0000000bba0e7221 */ /* 0x010fcc0000010000 */
[----:B------:R-:W3:Y:S01]  /*26df0*/  MUFU.EX2 R171, R171 ;  /* 0x000000ab00ab7308 */ /* 0x000ee20000000800 */
[----:B------:R-:W-:-:S07]  /*26e00*/  FFMA.FTZ R177, R50, R28, -R5 ;  /* 0x0000001c32b17223 */ /* 0x000fce0000010805 */
[----:B------:R-:W4:Y:S01]  /*26e10*/  MUFU.EX2 R183, R183 ;  /* 0x000000b700b77308 */ /* 0x000f220000000800 */
[----:B-1----:R-:W-:Y:S01]  /*26e20*/  FADD.FTZ R7, R179, R6 ;  /* 0x00000006b3077221 */ /* 0x002fe20000010000 */
[----:B------:R-:W-:-:S06]  /*26e30*/  FADD.FTZ R11, R189, R14 ;  /* 0x0000000ebd0b7221 */ /* 0x000fcc0000010000 */
[----:B------:R-:W1:Y:S01]  /*26e40*/  MUFU.EX2 R168, R168 ;  /* 0x000000a800a87308 */ /* 0x000e620000000800 */
[----:B------:R-:W-:-:S07]  /*26e50*/  FFMA.FTZ R174, R51, R28, -R5 ;  /* 0x0000001c33ae7223 */ /* 0x000fce0000010805 */
[----:B------:R-:W1:Y:S01]  /*26e60*/  MUFU.EX2 R185, R185 ;  /* 0x000000b900b97308 */ /* 0x000e620000000800 */
[----:B0-----:R-:W-:Y:S01]  /*26e70*/  FADD.FTZ R6, R170, R7 ;  /* 0x00000007aa067221 */ /* 0x001fe20000010000 */
[----:B--2---:R-:W-:-:S06]  /*26e80*/  FADD.FTZ R14, R182, R11 ;  /* 0x0000000bb60e7221 */ /* 0x004fcc0000010000 */
        /* <DEDUP_REMOVED lines=50> */
[----:B------:R-:W3:Y:S08]  /*271b0*/  MUFU.EX2 R17, R17 ;  /* 0x0000001100117308 */ /* 0x000ef00000000800 */
[----:B------:R-:W4:Y:S01]  /*271c0*/  MUFU.EX2 R157, R157 ;  /* 0x0000009d009d7308 */ /* 0x000f220000000800 */
[----:B-1----:R-:W-:Y:S01]  /*271d0*/  FADD.FTZ R5, R160, R5 ;  /* 0x00000005a0057221 */ /* 0x002fe20000010000 */
[----:B------:R-:W-:-:S06]  /*271e0*/  FADD.FTZ R7, R164, R7 ;  /* 0x00000007a4077221 */ /* 0x000fcc0000010000 */
[----:B------:R-:W1:Y:S08]  /*271f0*/  MUFU.EX2 R20, R20 ;  /* 0x0000001400147308 */ /* 0x000e700000000800 */
[----:B------:R-:W1:Y:S01]  /*27200*/  MUFU.EX2 R22, R22 ;  /* 0x0000001600167308 */ /* 0x000e620000000800 */
[----:B0-----:R-:W-:Y:S01]  /*27210*/  FADD.FTZ R6, R16, R5 ;  /* 0x0000000510067221 */ /* 0x001fe20000010000 */
[----:B--2---:R-:W-:-:S06]  /*27220*/  FADD.FTZ R14, R156, R7 ;  /* 0x000000079c0e7221 */ /* 0x004fcc0000010000 */
[----:B------:R-:W0:Y:S08]  /*27230*/  MUFU.EX2 R21, R21 ;  /* 0x0000001500157308 */ /* 0x000e300000000800 */
[----:B------:R-:W2:Y:S01]  /*27240*/  MUFU.EX2 R23, R23 ;  /* 0x0000001700177308 */ /* 0x000ea20000000800 */
[----:B---3--:R-:W-:Y:S01]  /*27250*/  FADD.FTZ R5, R17, R6 ;  /* 0x0000000611057221 */ /* 0x008fe20000010000 */
[----:B----4-:R-:W-:-:S03]  /*27260*/  FADD.FTZ R7, R157, R14 ;  /* 0x0000000e9d077221 */ /* 0x010fc60000010000 */
[----:B-1----:R-:W-:Y:S01]  /*27270*/  FADD.FTZ R6, R20, R5 ;  /* 0x0000000514067221 */ /* 0x002fe20000010000 */
[----:B------:R-:W-:-:S03]  /*27280*/  FADD.FTZ R14, R22, R7 ;  /* 0x00000007160e7221 */ /* 0x000fc60000010000 */
[----:B0-----:R-:W-:Y:S01]  /*27290*/  FADD.FTZ R6, R21, R6 ;  /* 0x0000000615067221 */ /* 0x001fe20000010000 */
[----:B------:R-:W-:Y:S01]  /*272a0*/  STL [R1+0x204], R12 ;  /* 0x0002040c01007387 */ /* 0x000fe20000100800 */
[----:B--2---:R-:W-:-:S03]  /*272b0*/  FADD.FTZ R7, R23, R14 ;  /* 0x0000000e17077221 */ /* 0x004fc60000010000 */
[----:B------:R0:W-:Y:S04]  /*272c0*/  STL.64 [R1+0xa50], R2 ;  /* 0x000a500201007387 */ /* 0x0001e80000100a00 */
[----:B------:R1:W-:Y:S04]  /*272d0*/  STL.64 [R1+0x210], R6 ;  /* 0x0002100601007387 */ /* 0x0003e80000100a00 */
[----:B------:R-:W2:Y:S04]  /*272e0*/  LD.E R5, desc[UR36][R18.64+0x230] ;  /* 0x0002302412057980 */ /* 0x000ea8000c101900 */
[----:B0-----:R0:W3:Y:S01]  /*272f0*/  LDL.64 R2, [R1+0xa40] ;  /* 0x000a400001027983 */ /* 0x0010e20000100a00 */
[----:B--2---:R-:W-:Y:S01]  /*27300*/  FMUL.FTZ R5, R24, R5 ;  /* 0x0000000518057220 */ /* 0x004fe20000410000 */
[----:B---3--:R-:W-:Y:S01]  /*27310*/  IMAD.MOV.U32 R3, RZ, RZ, R91 ;  /* 0x000000ffff037224 */ /* 0x008fe200078e005b */
[----:B------:R-:W-:-:S03]  /*27320*/  LOP3.LUT R2, R88, 0x4, RZ, 0xfc, !PT ;  /* 0x0000000458027812 */ /* 0x000fc600078efcff */
[----:B------:R-:W-:Y:S04]  /*27330*/  ST.E desc[UR36][R18.64+0x230], R5 ;  /* 0x0002300512007985 */ /* 0x000fe8000c101924 */
[----:B------:R-:W2:Y:S02]  /*27340*/  LD.E R11, desc[UR36][R2.64] ;  /* 0x00000024020b7980 */ /* 0x000ea4000c101900 */
[----:B--2---:R-:W-:-:S05]  /*27350*/  FMUL.FTZ R11, R24, R11 ;  /* 0x0000000b180b7220 */ /* 0x004fca0000410000 */
[----:B------:R2:W-:Y:S04]  /*27360*/  ST.E desc[UR36][R2.64], R11 ;  /* 0x0000000b02007985 */ /* 0x0005e8000c101924 */
[----:B------:R-:W3:Y:S04]  /*27370*/  LD.E R15, desc[UR36][R18.64+0x254] ;  /* 0x00025424120f7980 */ /* 0x000ee8000c101900 */
[----:B------:R-:W4:Y:S04]  /*27380*/  LD.E R14, desc[UR36][R18.64+0x424] ;  /* 0x00042424120e7980 */ /* 0x000f28000c101900 */
[----:B------:R-:W4:Y:S04]  /*27390*/  LD.E R13, desc[UR36][R18.64+0x240] ;  /* 0x00024024120d7980 */ /* 0x000f28000c101900 */
[----:B------:R-:W4:Y:S04]  /*273a0*/  LD.E R12, desc[UR36][R18.64+0x244] ;  /* 0x00024424120c7980 */ /* 0x000f28000c101900 */
[----:B-1----:R-:W4:Y:S04]  /*273b0*/  LD.E R7, desc[UR36][R18.64+0x250] ;  /* 0x0002502412077980 */ /* 0x002f28000c101900 */
[----:B------:R-:W4:Y:S04]  /*273c0*/  LD.E R27, desc[UR36][R18.64+0x260] ;  /* 0x00026024121b7980 */ /* 0x000f28000c101900 */
[----:B------:R-:W4:Y:S04]  /*273d0*/  LD.E R29, desc[UR36][R18.64+0x264] ;  /* 0x00026424121d7980 */ /* 0x000f28000c101900 */
[----:B------:R-:W4:Y:S04]  /*273e0*/  LD.E R31, desc[UR36][R18.64+0x270] ;  /* 0x00027024121f7980 */ /* 0x000f28000c101900 */
[----:B------:R-:W4:Y:S04]  /*273f0*/  LD.E R33, desc[UR36][R18.64+0x274] ;  /* 0x0002742412217980 */ /* 0x000f28000c101900 */
[----:B------:R-:W4:Y:S04]  /*27400*/  LD.E R35, desc[UR36][R18.64+0x280] ;  /* 0x0002802412237980 */ /* 0x000f28000c101900 */
[----:B--2---:R-:W2:Y:S04]  /*27410*/  LD.E R11, desc[UR36][R18.64+0x284] ;  /* 0x00028424120b7980 */ /* 0x004ea8000c101900 */
[----:B------:R-:W2:Y:S04]  /*27420*/  LD.E R37, desc[UR36][R18.64+0x290] ;  /* 0x0002902412257980 */ /* 0x000ea8000c101900 */
        /* <DEDUP_REMOVED lines=49> */
[----:B------:R-:W2:Y:S01]  /*27740*/  LD.E R137, desc[UR36][R18.64+0x420] ;  /* 0x0004202412897980 */ /* 0x000ea2000c101900 */
[C---:B---3--:R-:W-:Y:S01]  /*27750*/  FMUL.FTZ R15, R24.reuse, R15 ;  /* 0x0000000f180f7220 */ /* 0x048fe20000410000 */
[----:B----4-:R-:W-:-:S04]  /*27760*/  FMUL.FTZ R139, R24, R14 ;  /* 0x0000000e188b7220 */ /* 0x010fc80000410000 */
[----:B------:R1:W-:Y:S01]  /*27770*/  ST.E desc[UR36][R18.64+0x254], R15 ;  /* 0x0002540f12007985 */ /* 0x0003e2000c101924 */
[----:B------:R-:W-:Y:S01]  /*27780*/  LOP3.LUT R14, R88, 0x8, RZ, 0xfc, !PT ;  /* 0x00000008580e7812 */ /* 0x000fe200078efcff */
[C---:B------:R-:W-:Y:S01]  /*27790*/  FMUL.FTZ R13, R24.reuse, R13 ;  /* 0x0000000d180d7220 */ /* 0x040fe20000410000 */
[C---:B------:R-:W-:Y:S01]  /*277a0*/  FMUL.FTZ R5, R24.reuse, R12 ;  /* 0x0000000c18057220 */ /* 0x040fe20000410000 */
[C---:B------:R-:W-:Y:S01]  /*277b0*/  FMUL.FTZ R7, R24.reuse, R7 ;  /* 0x0000000718077220 */ /* 0x040fe20000410000 */
[--C-:B-1----:R-:W-:Y:S02]  /*277c0*/  IMAD.MOV.U32 R15, RZ, RZ, R3.reuse ;  /* 0x000000ffff0f7224 */ /* 0x102fe400078e0003 */
[C---:B------:R-:W-:Y:S01]  /*277d0*/  FMUL.FTZ R27, R24.reuse, R27 ;  /* 0x0000001b181b7220 */ /* 0x040fe20000410000 */
[C---:B------:R-:W-:Y:S01]  /*277e0*/  FMUL.FTZ R29, R24.reuse, R29 ;  /* 0x0000001d181d7220 */ /* 0x040fe20000410000 */
[C---:B------:R-:W-:Y:S01]  /*277f0*/  FMUL.FTZ R31, R24.reuse, R31 ;  /* 0x0000001f181f7220 */ /* 0x040fe20000410000 */
[C---:B------:R-:W-:Y:S01]  /*27800*/  FMUL.FTZ R33, R24.reuse, R33 ;  /* 0x0000002118217220 */ /* 0x040fe20000410000 */
[C---:B------:R-:W-:Y:S01]  /*27810*/  FMUL.FTZ R35, R24.reuse, R35 ;  /* 0x0000002318237220 */ /* 0x040fe20000410000 */
[C---:B--2---:R-:W-:Y:S01]  /*27820*/  FMUL.FTZ R11, R24.reuse, R11 ;  /* 0x0000000b180b7220 */ /* 0x044fe20000410000 */
        /* <DEDUP_REMOVED lines=51> */
[----:B------:R-:W-:Y:S04]  /*27b60*/  ST.E desc[UR36][R18.64+0x424], R139 ;  /* 0x0004248b12007985 */ /* 0x000fe8000c101924 */
[----:B------:R1:W-:Y:S04]  /*27b70*/  ST.E desc[UR36][R18.64+0x240], R13 ;  /* 0x0002400d12007985 */ /* 0x0003e8000c101924 */
[----:B------:R2:W-:Y:S04]  /*27b80*/  ST.E desc[UR36][R18.64+0x244], R5 ;  /* 0x0002440512007985 */ /* 0x0005e8000c101924 */
[----:B------:R3:W-:Y:S04]  /*27b90*/  ST.E desc[UR36][R18.64+0x250], R7 ;  /* 0x0002500712007985 */ /* 0x0007e8000c101924 */
[----:B------:R-:W-:Y:S04]  /*27ba0*/  ST.E desc[UR36][R18.64+0x260], R27 ;  /* 0x0002601b12007985 */ /* 0x000fe8000c101924 */
[----:B------:R-:W-:Y:S04]  /*27bb0*/  ST.E desc[UR36][R18.64+0x264], R29 ;  /* 0x0002641d12007985 */ /* 0x000fe8000c101924 */
[----:B------:R-:W-:Y:S04]  /*27bc0*/  ST.E desc[UR36][R18.64+0x270], R31 ;  /* 0x0002701f12007985 */ /* 0x000fe8000c101924 */
[----:B------:R4:W-:Y:S04]  /*27bd0*/  ST.E desc[UR36][R18.64+0x274], R33 ;  /* 0x0002742112007985 */ /* 0x0009e8000c101924 */
[----:B------:R-:W-:Y:S04]  /*27be0*/  ST.E desc[UR36][R18.64+0x280], R35 ;  /* 0x0002802312007985 */ /* 0x000fe8000c101924 */
        /* <DEDUP_REMOVED lines=52> */
[----:B------:R-:W2:Y:S01]  /*27f30*/  LD.E R6, desc[UR36][R14.64] ;  /* 0x000000240e067980 */ /* 0x000ea2000c101900 */
[----:B------:R-:W-:Y:S01]  /*27f40*/  LOP3.LUT R12, R88, 0xc, RZ, 0xfc, !PT ;  /* 0x0000000c580c7812 */ /* 0x000fe200078efcff */
[----:B-1----:R-:W-:-:S02]  /*27f50*/  IMAD.MOV.U32 R13, RZ, RZ, R3 ;  /* 0x000000ffff0d7224 */ /* 0x002fc400078e0003 */
[----:B--2---:R-:W-:-:S05]  /*27f60*/  FMUL.FTZ R5, R25, R6 ;  /* 0x0000000619057220 */ /* 0x004fca0000410000 */
[----:B------:R1:W-:Y:S04]  /*27f70*/  ST.E desc[UR36][R14.64], R5 ;  /* 0x000000050e007985 */ /* 0x0003e8000c101924 */
[----:B------:R-:W3:Y:S02]  /*27f80*/  LD.E R6, desc[UR36][R12.64] ;  /* 0x000000240c067980 */ /* 0x000ee4000c101900 */
[----:B---3--:R-:W-:-:S05]  /*27f90*/  FMUL.FTZ R7, R25, R6 ;  /* 0x0000000619077220 */ /* 0x008fca0000410000 */
[----:B------:R2:W-:Y:S04]  /*27fa0*/  ST.E desc[UR36][R12.64], R7 ;  /* 0x000000070c007985 */ /* 0x0005e8000c101924 */
[----:B------:R-:W4:Y:S04]  /*27fb0*/  LD.E R144, desc[UR36][R18.64+0x42c] ;  /* 0x00042c2412907980 */ /* 0x000f28000c101900 */
[----:B------:R-:W1:Y:S04]  /*27fc0*/  LD.E R6, desc[UR36][R18.64+0x248] ;  /* 0x0002482412067980 */ /* 0x000e68000c101900 */
[----:B------:R-:W2:Y:S04]  /*27fd0*/  LD.E R24, desc[UR36][R18.64+0x24c] ;  /* 0x00024c2412187980 */ /* 0x000ea8000c101900 */
[----:B------:R-:W3:Y:S04]  /*27fe0*/  LD.E R26, desc[UR36][R18.64+0x258] ;  /* 0x00025824121a7980 */ /* 0x000ee8000c101900 */
        /* <DEDUP_REMOVED lines=57> */
[----:B------:R-:W3:Y:S01]  /*28380*/  LD.E R142, desc[UR36][R18.64+0x428] ;  /* 0x00042824128e7980 */ /* 0x000ee2000c101900 */
[C---:B----4-:R-:W-:Y:S01]  /*28390*/  FMUL.FTZ R33, R25.reuse, R144 ;  /* 0x0000009019217220 */ /* 0x050fe20000410000 */
[----:B-1----:R-:W-:-:S04]  /*283a0*/  FMUL.FTZ R5, R25, R6 ;  /* 0x0000000619057220 */ /* 0x002fc80000410000 */
[----:B------:R1:W-:Y:S01]  /*283b0*/  ST.E desc[UR36][R18.64+0x42c], R33 ;  /* 0x00042c2112007985 */ /* 0x0003e2000c101924 */
[C---:B--2---:R-:W-:Y:S01]  /*283c0*/  FMUL.FTZ R7, R25.reuse, R24 ;  /* 0x0000001819077220 */ /* 0x044fe20000410000 */
[C---:B---3--:R-:W-:Y:S01]  /*283d0*/  FMUL.FTZ R11, R25.reuse, R26 ;  /* 0x0000001a190b7220 */ /* 0x048fe20000410000 */
[C---:B------:R-:W-:Y:S01]  /*283e0*/  FMUL.FTZ R27, R25.reuse, R28 ;  /* 0x0000001c191b7220 */ /* 0x040fe20000410000 */
[C---:B------:R-:W-:Y:S01]  /*283f0*/  FMUL.FTZ R29, R25.reuse, R30 ;  /* 0x0000001e191d7220 */ /* 0x040fe20000410000 */
[C---:B------:R-:W-:Y:S01]  /*28400*/  FMUL.FTZ R31, R25.reuse, R32 ;  /* 0x00000020191f7220 */ /* 0x040fe20000410000 */
[C---:B-1----:R-:W-:Y:S01]  /*28410*/  FMUL.FTZ R33, R25.reuse, R36 ;  /* 0x0000002419217220 */ /* 0x042fe20000410000 */
[C---:B------:R-:W-:Y:S01]  /*28420*/  FMUL.FTZ R35, R25.reuse, R38 ;  /* 0x0000002619237220 */ /* 0x040fe20000410000 */
[C---:B------:R-:W-:Y:S01]  /*28430*/  FMUL.FTZ R37, R25.reuse, R40 ;  /* 0x0000002819257220 */ /* 0x040fe20000410000 */
[C---:B------:R-:W-:Y:S01]  /*28440*/  FMUL.FTZ R39, R25.reuse, R42 ;  /* 0x0000002a19277220 */ /* 0x040fe20000410000 */
[----:B------:R1:W-:Y:S04]  /*28450*/  ST.E desc[UR36][R18.64+0x248], R5 ;  /* 0x0002480512007985 */ /* 0x0003e8000c101924 */
[----:B------:R2:W-:Y:S04]  /*28460*/  ST.E desc[UR36][R18.64+0x24c], R7 ;  /* 0x00024c0712007985 */ /* 0x0005e8000c101924 */
[----:B------:R3:W-:Y:S04]  /*28470*/  ST.E desc[UR36][R18.64+0x258], R11 ;  /* 0x0002580b12007985 */ /* 0x0007e8000c101924 */
[----:B------:R4:W-:Y:S01]  /*28480*/  ST.E desc[UR36][R18.64+0x25c], R27 ;  /* 0x00025c1b12007985 */ /* 0x0009e2000c101924 */
[----:B-1----:R-:W-:-:S03]  /*28490*/  FMUL.FTZ R5, R25, R34 ;  /* 0x0000002219057220 */ /* 0x002fc60000410000 */
[----:B------:R1:W-:Y:S01]  /*284a0*/  ST.E desc[UR36][R18.64+0x268], R29 ;  /* 0x0002681d12007985 */ /* 0x0003e2000c101924 */
[----:B--2---:R-:W-:-:S03]  /*284b0*/  FMUL.FTZ R7, R25, R44 ;  /* 0x0000002c19077220 */ /* 0x004fc60000410000 */
[----:B------:R2:W-:Y:S01]  /*284c0*/  ST.E desc[UR36][R18.64+0x26c], R31 ;  /* 0x00026c1f12007985 */ /* 0x0005e2000c101924 */
[----:B---3--:R-:W-:-:S03]  /*284d0*/  FMUL.FTZ R11, R25, R46 ;  /* 0x0000002e190b7220 */ /* 0x008fc60000410000 */
[----:B------:R3:W-:Y:S01]  /*284e0*/  ST.E desc[UR36][R18.64+0x27c], R33 ;  /* 0x00027c2112007985 */ /* 0x0007e2000c101924 */
[----:B----4-:R-:W-:-:S03]  /*284f0*/  FMUL.FTZ R27, R25, R48 ;  /* 0x00000030191b7220 */ /* 0x010fc60000410000 */
[----:B------:R4:W-:Y:S01]  /*28500*/  ST.E desc[UR36][R18.64+0x288], R35 ;  /* 0x0002882312007985 */ /* 0x0009e2000c101924 */
[----:B-1----:R-:W-:-:S03]  /*28510*/  FMUL.FTZ R29, R25, R50 ;  /* 0x00000032191d7220 */ /* 0x002fc60000410000 */
[----:B------:R1:W-:Y:S01]  /*28520*/  ST.E desc[UR36][R18.64+0x28c], R37 ;  /* 0x00028c2512007985 */ /* 0x0003e2000c101924 */
[----:B--2---:R-:W-:-:S03]  /*28530*/  FMUL.FTZ R31, R25, R52 ;  /* 0x00000034191f7220 */ /* 0x004fc60000410000 */
[----:B------:R2:W-:Y:S01]  /*28540*/  ST.E desc[UR36][R18.64+0x298], R39 ;  /* 0x0002982712007985 */ /* 0x0005e2000c101924 */
[C---:B---3--:R-:W-:Y:S01]  /*28550*/  FMUL.FTZ R33, R25.reuse, R56 ;  /* 0x0000003819217220 */ /* 0x048fe20000410000 */
[C---:B----4-:R-:W-:Y:S01]  /*28560*/  FMUL.FTZ R35, R25.reuse, R58 ;  /* 0x0000003a19237220 */ /* 0x050fe20000410000 */
[C---:B-1----:R-:W-:Y:S01]  /*28570*/  FMUL.FTZ R37, R25.reuse, R60 ;  /* 0x0000003c19257220 */ /* 0x042fe20000410000 */
[C---:B--2---:R-:W-:Y:S01]  /*28580*/  FMUL.FTZ R39, R25.reuse, R62 ;  /* 0x0000003e19277220 */ /* 0x044fe20000410000 */
        /* <DEDUP_REMOVED lines=80> */
[----:B------:R-:W-:Y:S01]  /*28a90*/  FMUL.FTZ R25, R25, R142 ;  /* 0x0000008e19197220 */ /* 0x000fe20000410000 */
[----:B------:R-:W-:Y:S04]  /*28aa0*/  ST.E desc[UR36][R18.64+0x3b8], R5 ;  /* 0x0003b80512007985 */ /* 0x000fe8000c101924 */
[----:B------:R-:W-:Y:S04]  /*28ab0*/  ST.E desc[UR36][R18.64+0x3dc], R7 ;  /* 0x0003dc0712007985 */ /* 0x000fe8000c101924 */
[----:B------:R1:W-:Y:S04]  /*28ac0*/  ST.E desc[UR36][R18.64+0x3e8], R11 ;  /* 0x0003e80b12007985 */ /* 0x0003e8000c101924 */
[----:B------:R2:W-:Y:S04]  /*28ad0*/  ST.E desc[UR36][R18.64+0x3ec], R27 ;  /* 0x0003ec1b12007985 */ /* 0x0005e8000c101924 */
[----:B------:R3:W-:Y:S04]  /*28ae0*/  ST.E desc[UR36][R18.64+0x3f8], R29 ;  /* 0x0003f81d12007985 */ /* 0x0007e8000c101924 */
[----:B------:R-:W-:Y:S04]  /*28af0*/  ST.E desc[UR36][R18.64+0x3fc], R31 ;  /* 0x0003fc1f12007985 */ /* 0x000fe8000c101924 */
[----:B------:R-:W-:Y:S04]  /*28b00*/  ST.E desc[UR36][R18.64+0x408], R33 ;  /* 0x0004082112007985 */ /* 0x000fe8000c101924 */
[----:B------:R-:W-:Y:S04]  /*28b10*/  ST.E desc[UR36][R18.64+0x40c], R35 ;  /* 0x00040c2312007985 */ /* 0x000fe8000c101924 */
[----:B------:R-:W-:Y:S04]  /*28b20*/  ST.E desc[UR36][R18.64+0x418], R37 ;  /* 0x0004182512007985 */ /* 0x000fe8000c101924 */
[----:B------:R-:W-:Y:S04]  /*28b30*/  ST.E desc[UR36][R18.64+0x41c], R39 ;  /* 0x00041c2712007985 */ /* 0x000fe8000c101924 */
[----:B------:R4:W-:Y:S01]  /*28b40*/  ST.E desc[UR36][R18.64+0x428], R25 ;  /* 0x0004281912007985 */ /* 0x0009e2000c101924 */
[----:B------:R0:W-:Y:S06]  /*28b50*/  BAR.SYNC.DEFER_BLOCKING R225, 0x100 ;  /* 0x000400e10000751d */ /* 0x0001ec0000010000 */
[----:B-1----:R-:W2:Y:S04]  /*28b60*/  LD.E R11, desc[UR36][R18.64+0x230] ;  /* 0x00023024120b7980 */ /* 0x002ea8000c101900 */
[----:B------:R-:W4:Y:S04]  /*28b70*/  LD.E R5, desc[UR36][R8.64] ;  /* 0x0000002408057980 */ /* 0x000f28000c101900 */
[----:B------:R-:W4:Y:S04]  /*28b80*/  LD.E.64 R6, desc[UR36][R18.64+0x88] ;  /* 0x0000882412067980 */ /* 0x000f28000c101b00 */
[----:B--2---:R1:W-:Y:S04]  /*28b90*/  ST.E desc[UR36][R18.64+0x230], R11 ;  /* 0x0002300b12007985 */ /* 0x0043e8000c101924 */
[----:B------:R-:W2:Y:S04]  /*28ba0*/  LD.E R24, desc[UR36][R2.64] ;  /* 0x0000002402187980 */ /* 0x000ea8000c101900 */
[----:B--2---:R-:W-:Y:S04]  /*28bb0*/  ST.E desc[UR36][R2.64], R24 ;  /* 0x0000001802007985 */ /* 0x004fe8000c101924 */
[----:B------:R-:W2:Y:S04]  /*28bc0*/  LD.E R27, desc[UR36][R14.64] ;  /* 0x000000240e1b7980 */ /* 0x000ea8000c101900 */
[----:B--2---:R2:W-:Y:S04]  /*28bd0*/  ST.E desc[UR36][R14.64], R27 ;  /* 0x0000001b0e007985 */ /* 0x0045e8000c101924 */
[----:B---3--:R-:W3:Y:S04]  /*28be0*/  LD.E R29, desc[UR36][R12.64] ;  /* 0x000000240c1d7980 */ /* 0x008ee8000c101900 */
[----:B---3--:R3:W-:Y:S04]  /*28bf0*/  ST.E desc[UR36][R12.64], R29 ;  /* 0x0000001d0c007985 */ /* 0x0087e8000c101924 */
[----:B----4-:R-:W4:Y:S04]  /*28c00*/  LD.E R25, desc[UR36][R18.64+0x240] ;  /* 0x0002402412197980 */ /* 0x010f28000c101900 */
[----:B------:R-:W4:Y:S04]  /*28c10*/  LD.E R31, desc[UR36][R18.64+0x244] ;  /* 0x00024424121f7980 */ /* 0x000f28000c101900 */
[----:B------:R-:W4:Y:S04]  /*28c20*/  LD.E R33, desc[UR36][R18.64+0x248] ;  /* 0x0002482412217980 */ /* 0x000f28000c101900 */
[----:B-1----:R-:W4:Y:S04]  /*28c30*/  LD.E R11, desc[UR36][R18.64+0x24c] ;  /* 0x00024c24120b7980 */ /* 0x002f28000c101900 */
[----:B------:R-:W4:Y:S04]  /*28c40*/  LD.E R35, desc[UR36][R18.64+0x250] ;  /* 0x0002502412237980 */ /* 0x000f28000c101900 */
[----:B------:R-:W4:Y:S04]  /*28c50*/  LD.E R37, desc[UR36][R18.64+0x254] ;  /* 0x0002542412257980 */ /* 0x000f28000c101900 */
[----:B------:R-:W4:Y:S04]  /*28c60*/  LD.E R39, desc[UR36][R18.64+0x258] ;  /* 0x0002582412277980 */ /* 0x000f28000c101900 */
[----:B------:R-:W4:Y:S04]  /*28c70*/  LD.E R41, desc[UR36][R18.64+0x25c] ;  /* 0x00025c2412297980 */ /* 0x000f28000c101900 */
[----:B--2---:R-:W2:Y:S04]  /*28c80*/  LD.E R27, desc[UR36][R18.64+0x260] ;  /* 0x00026024121b7980 */ /* 0x004ea8000c101900 */
[----:B------:R-:W2:Y:S04]  /*28c90*/  LD.E R43, desc[UR36][R18.64+0x264] ;  /* 0x00026424122b7980 */ /* 0x000ea8000c101900 */
[----:B---3--:R-:W3:Y:S04]  /*28ca0*/  LD.E R29, desc[UR36][R18.64+0x268] ;  /* 0x00026824121d7980 */ /* 0x008ee8000c101900 */
        /* <DEDUP_REMOVED lines=113> */
[----:B----4-:R-:W-:Y:S04]  /*293c0*/  ST.E desc[UR36][R18.64+0x240], R25 ;  /* 0x0002401912007985 */ /* 0x010fe8000c101924 */
[----:B------:R-:W-:Y:S04]  /*293d0*/  ST.E desc[UR36][R18.64+0x244], R31 ;  /* 0x0002441f12007985 */ /* 0x000fe8000c101924 */
[----:B------:R-:W-:Y:S04]  /*293e0*/  ST.E desc[UR36][R18.64+0x248], R33 ;  /* 0x0002482112007985 */ /* 0x000fe8000c101924 */
[----:B------:R1:W-:Y:S04]  /*293f0*/  ST.E desc[UR36][R18.64+0x24c], R11 ;  /* 0x00024c0b12007985 */ /* 0x0003e8000c101924 */
[----:B------:R-:W-:Y:S04]  /*29400*/  ST.E desc[UR36][R18.64+0x250], R35 ;  /* 0x0002502312007985 */ /* 0x000fe8000c101924 */
[----:B------:R-:W-:Y:S04]  /*29410*/  ST.E desc[UR36][R18.64+0x254], R37 ;  /* 0x0002542512007985 */ /* 0x000fe8000c101924 */
[----:B------:R-:W-:Y:S04]  /*29420*/  ST.E desc[UR36][R18.64+0x258], R39 ;  /* 0x0002582712007985 */ /* 0x000fe8000c101924 */
[----:B------:R-:W-:Y:S04]  /*29430*/  ST.E desc[UR36][R18.64+0x25c], R41 ;  /* 0x00025c2912007985 */ /* 0x000fe8000c101924 */
[----:B--2---:R-:W-:Y:S04]  /*29440*/  ST.E desc[UR36][R18.64+0x260], R27 ;  /* 0x0002601b12007985 */ /* 0x004fe8000c101924 */
[----:B------:R-:W-:Y:S04]  /*29450*/  ST.E desc[UR36][R18.64+0x264], R43 ;  /* 0x0002642b12007985 */ /* 0x000fe8000c101924 */
[----:B---3--:R-:W-:Y:S04]  /*29460*/  ST.E desc[UR36][R18.64+0x268], R29 ;  /* 0x0002681d12007985 */ /* 0x008fe8000c101924 */
        /* <DEDUP_REMOVED lines=112> */
[----:B------:R-:W-:Y:S01]  /*29b70*/  ST.E desc[UR36][R18.64+0x42c], R104 ;  /* 0x00042c6812007985 */ /* 0x000fe2000c101924 */
[----:B------:R-:W-:-:S03]  /*29b80*/  IMAD.MOV.U32 R106, RZ, RZ, R2 ;  /* 0x000000ffff6a7224 */ /* 0x000fc600078e0002 */
[----:B-1----:R-:W4:Y:S01]  /*29b90*/  LDL R11, [R1+0x68] ;  /* 0x00006800010b7983 */ /* 0x002f220000100800 */
[----:B--2---:R-:W-:Y:S02]  /*29ba0*/  IMAD.MOV.U32 R107, RZ, RZ, R3 ;  /* 0x000000ffff6b7224 */ /* 0x004fe400078e0003 */
[----:B------:R-:W-:Y:S01]  /*29bb0*/  IMAD.MOV.U32 R194, RZ, RZ, R106 ;  /* 0x000000ffffc27224 */ /* 0x000fe200078e006a */
[----:B------:R1:W-:Y:S01]  /*29bc0*/  STL [R1+0xa40], R2 ;  /* 0x000a400201007387 */ /* 0x0003e20000100800 */
[----:B---3--:R-:W-:-:S03]  /*29bd0*/  IMAD.MOV.U32 R195, RZ, RZ, R107 ;  /* 0x000000ffffc37224 */ /* 0x008fc600078e006b */
[----:B----4-:R-:W2:Y:S04]  /*29be0*/  LD.E R24, desc[UR36][R18.64+0x230] ;  /* 0x0002302412187980 */ /* 0x010ea8000c101900 */
[----:B0-----:R-:W2:Y:S04]  /*29bf0*/  LD.E R28, desc[UR36][R18.64+0x240] ;  /* 0x00024024121c7980 */ /* 0x001ea8000c101900 */
[----:B-1----:R-:W3:Y:S04]  /*29c00*/  LDL.LU.64 R2, [R1+0xa50] ;  /* 0x000a500001027983 */ /* 0x002ee80000300a00 */
        /* <DEDUP_REMOVED lines=126> */
[----:B------:R-:W-:Y:S01]  /*2a3f0*/  IMAD R6, R5, 0xc00, R6 ;  /* 0x00000c0005067824 */ /* 0x000fe200078e0206 */
[----:B------:R-:W-:-:S02]  /*2a400*/  ISETP.NE.U32.AND P0, PT, R11, RZ, PT ;  /* 0x000000ff0b00720c */ /* 0x000fc40003f05070 */
[----:B------:R-:W-:Y:S02]  /*2a410*/  R2UR UR7, R7 ;  /* 0x00000000070772ca */ /* 0x000fe400000e0000 */
[----:B------:R-:W-:Y:S02]  /*2a420*/  R2UR UR6, R6 ;  /* 0x00000000060672ca */ /* 0x000fe400000e0000 */
[----:B------:R-:W-:Y:S02]  /*2a430*/  F2FP.F16.F32.PACK_AB R154, R153, R4 ;  /* 0x00000004999a723e */ /* 0x000fe400000000ff */
[----:B------:R-:W-:Y:S02]  /*2a440*/  F2FP.F16.F32.PACK_AB R153, R155, R190 ;  /* 0x000000be9b99723e */ /* 0x000fe400000000ff */
[----:B---3--:R-:W-:Y:S02]  /*2a450*/  F2FP.F16.F32.PACK_AB R152, R2, R3 ;  /* 0x000000030298723e */ /* 0x008fe400000000ff */
[----:B------:R-:W-:Y:S01]  /*2a460*/  F2FP.F16.F32.PACK_AB R155, R192, R191 ;  /* 0x000000bfc09b723e */ /* 0x000fe200000000ff */
[----:B------:R-:W-:Y:S01]  /*2a470*/  VOTEU.ANY UP0, P0 ;  /* 0x00000000003f7886 */ /* 0x000fe20000000100 */
[----:B------:R-:W-:-:S02]  /*2a480*/  VIADD R2, R6, 0x80 ;  /* 0x0000008006027836 */ /* 0x000fc40000000000 */
[----:B------:R-:W-:Y:S01]  /*2a490*/  IMAD.MOV.U32 R3, RZ, RZ, R7 ;  /* 0x000000ffff037224 */ /* 0x000fe200078e0007 */
[----:B--2---:R-:W-:-:S06]  /*2a4a0*/  WARPGROUP.ARRIVE ;  /* 0x00000000000079c5 */ /* 0x004fcc0000000000 */
[----:B------:R-:W-:Y:S01]  /*2a4b0*/  HGMMA.64x256x16.F32 R24, R152, gdesc[UR4].tnspB, R24, UP0, gsb0 ;  /* 0x43e0000498187df0 */ /* 0x000fe2000b800818 */
[----:B------:R-:W-:Y:S02]  /*2a4c0*/  R2UR UR6, R2 ;  /* 0x00000000020672ca */ /* 0x000fe400000e0000 */
[----:B------:R-:W-:Y:S01]  /*2a4d0*/  R2UR UR7, R3 ;  /* 0x00000000030772ca */ /* 0x000fe200000e0000 */
[----:B------:R-:W-:Y:S02]  /*2a4e0*/  VIADD R2, R6, 0x100 ;  /* 0x0000010006027836 */ /* 0x000fe40000000000 */
[----:B------:R-:W-:Y:S01]  /*2a4f0*/  IMAD.MOV.U32 R3, RZ, RZ, R7 ;  /* 0x000000ffff037224 */ /* 0x000fe200078e0007 */
[----:B------:R-:W-:Y:S02]  /*2a500*/  WARPGROUP.DEPBAR.LE gsb0, 0x0 ;  /* 0x00008000000079c5 */ /* 0x000fe40000010000 */
[----:B------:R-:W-:Y:S01]  /*2a510*/  ST.E desc[UR36][R18.64+0x230], R24 ;  /* 0x0002301812007985 */ /* 0x000fe2000c101924 */
[----:B------:R-:W-:-:S02]  /*2a520*/  F2FP.F16.F32.PACK_AB R152, R181, R180 ;  /* 0x000000b4b598723e */ /* 0x000fc400000000ff */
[----:B------:R-:W-:Y:S01]  /*2a530*/  F2FP.F16.F32.PACK_AB R154, R179, R178 ;  /* 0x000000b2b39a723e */ /* 0x000fe200000000ff */
[----:B------:R-:W-:Y:S01]  /*2a540*/  ST.E desc[UR36][R194.64], R25 ;  /* 0x00000019c2007985 */ /* 0x000fe2000c101924 */
[----:B------:R-:W-:Y:S02]  /*2a550*/  F2FP.F16.F32.PACK_AB R153, R187, R184 ;  /* 0x000000b8bb99723e */ /* 0x000fe400000000ff */
[----:B------:R-:W-:Y:S01]  /*2a560*/  F2FP.F16.F32.PACK_AB R155, R189, R186 ;  /* 0x000000babd9b723e */ /* 0x000fe200000000ff */
        /* <DEDUP_REMOVED lines=125> */
[----:B------:R0:W-:Y:S02]  /*2ad40*/  ST.E desc[UR36][R18.64+0x42c], R151 ;  /* 0x00042c9712007985 */ /* 0x0001e4000c101924 */
[----:B0-----:R-:W-:-:S06]  /*2ad50*/  WARPGROUP.ARRIVE ;  /* 0x00000000000079c5 */ /* 0x001fcc0000000000 */
[----:B------:R-:W-:Y:S01]  /*2ad60*/  HGMMA.64x256x16.F32 R24, R152, gdesc[UR4].tnspB, R24, gsb0 ;  /* 0x43e0000498187df0 */ /* 0x000fe20008000818 */
[----:B------:R-:W-:Y:S01]  /*2ad70*/  R2UR UR6, R2 ;  /* 0x00000000020672ca */ /* 0x000fe200000e0000 */
[----:B------:R-:W-:Y:S01]  /*2ad80*/  STL [R1+0x68], R0 ;  /* 0x0000680001007387 */ /* 0x000fe20000100800 */
        /* <DEDUP_REMOVED lines=281> */
[----:B------:R-:W-:Y:S01]  /*2bf20*/  VIADD R6, R6, 0x280 ;  /* 0x0000028006067836 */ /* 0x000fe20000000000 */
[----:B------:R-:W-:Y:S02]  /*2bf30*/  WARPGROUP.DEPBAR.LE gsb0, 0x0 ;  /* 0x00008000000079c5 */ /* 0x000fe40000010000 */
[----:B------:R-:W-:Y:S01]  /*2bf40*/  ST.E desc[UR36][R18.64+0x230], R24 ;  /* 0x0002301812007985 */ /* 0x000fe2000c101924 */
[----:B------:R-:W-:Y:S02]  /*2bf50*/  F2FP.F16.F32.PACK_AB R152, R161, R158 ;  /* 0x0000009ea198723e */ /* 0x000fe400000000ff */
[----:B------:R-:W-:Y:S01]  /*2bf60*/  F2FP.F16.F32.PACK_AB R154, R160, R159 ;  /* 0x0000009fa09a723e */ /* 0x000fe200000000ff */
[----:B------:R-:W-:Y:S01]  /*2bf70*/  ST.E desc[UR36][R194.64], R25 ;  /* 0x00000019c2007985 */ /* 0x000fe2000c101924 */
[----:B------:R-:W-:-:S02]  /*2bf80*/  F2FP.F16.F32.PACK_AB R153, R172, R173 ;  /* 0x000000adac99723e */ /* 0x000fc400000000ff */
        /* <DEDUP_REMOVED lines=267> */
[----:B------:R-:W-:Y:S02]  /*2d040*/  STL [R1+0x68], R0 ;  /* 0x0000680001007387 */ /* 0x000fe40000100800 */
[----:B------:R-:W-:Y:S02]  /*2d050*/  WARPGROUP.DEPBAR.LE gsb0, 0x0 ;  /* 0x00008000000079c5 */ /* 0x000fe40000010000 */
        /* <DEDUP_REMOVED lines=128> */
[----:B------:R-:W-:Y:S04]  /*2d860*/  STL [R1+0x68], R0 ;  /* 0x0000680001007387 */ /* 0x000fe80000100800 */
[----:B------:R-:W2:Y:S04]  /*2d870*/  LD.E R3, desc[UR36][R18.64+0x230] ;  /* 0x0002302412037980 */ /* 0x000ea8000c101900 */
[----:B--2---:R0:W-:Y:S04]  /*2d880*/  ST.E desc[UR36][R18.64+0x230], R3 ;  /* 0x0002300312007985 */ /* 0x0041e8000c101924 */
[----:B------:R-:W2:Y:S04]  /*2d890*/  LD.E R2, desc[UR36][R194.64] ;  /* 0x00000024c2027980 */ /* 0x000ea8000c101900 */
[----:B--2---:R-:W-:Y:S04]  /*2d8a0*/  ST.E desc[UR36][R194.64], R2 ;  /* 0x00000002c2007985 */ /* 0x004fe8000c101924 */
[----:B------:R-:W2:Y:S04]  /*2d8b0*/  LD.E R4, desc[UR36][R14.64] ;  /* 0x000000240e047980 */ /* 0x000ea8000c101900 */
[----:B--2---:R1:W-:Y:S04]  /*2d8c0*/  ST.E desc[UR36][R14.64], R4 ;  /* 0x000000040e007985 */ /* 0x0043e8000c101924 */
[----:B------:R-:W2:Y:S04]  /*2d8d0*/  LD.E R5, desc[UR36][R12.64] ;  /* 0x000000240c057980 */ /* 0x000ea8000c101900 */
[----:B--2---:R2:W-:Y:S04]  /*2d8e0*/  ST.E desc[UR36][R12.64], R5 ;  /* 0x000000050c007985 */ /* 0x0045e8000c101924 */
[----:B------:R-:W3:Y:S04]  /*2d8f0*/  LD.E R7, desc[UR36][R18.64+0x240] ;  /* 0x0002402412077980 */ /* 0x000ee8000c101900 */
[----:B------:R-:W4:Y:S04]  /*2d900*/  LD.E R11, desc[UR36][R18.64+0x244] ;  /* 0x00024424120b7980 */ /* 0x000f28000c101900 */
[----:B------:R-:W4:Y:S04]  /*2d910*/  LD.E R17, desc[UR36][R18.64+0x248] ;  /* 0x0002482412117980 */ /* 0x000f28000c101900 */
[----:B------:R-:W4:Y:S04]  /*2d920*/  LD.E R21, desc[UR36][R18.64+0x24c] ;  /* 0x00024c2412157980 */ /* 0x000f28000c101900 */
[----:B0-----:R-:W4:Y:S04]  /*2d930*/  LD.E R3, desc[UR36][R18.64+0x250] ;  /* 0x0002502412037980 */ /* 0x001f28000c101900 */
[----:B------:R-:W4:Y:S04]  /*2d940*/  LD.E R23, desc[UR36][R18.64+0x254] ;  /* 0x0002542412177980 */ /* 0x000f28000c101900 */
[----:B------:R-:W4:Y:S04]  /*2d950*/  LD.E R25, desc[UR36][R18.64+0x258] ;  /* 0x0002582412197980 */ /* 0x000f28000c101900 */
[----:B------:R-:W4:Y:S04]  /*2d960*/  LD.E R27, desc[UR36][R18.64+0x25c] ;  /* 0x00025c24121b7980 */ /* 0x000f28000c101900 */
[----:B-1----:R-:W4:Y:S04]  /*2d970*/  LD.E R15, desc[UR36][R18.64+0x260] ;  /* 0x00026024120f7980 */ /* 0x002f28000c101900 */
        /* <DEDUP_REMOVED lines=115> */
[----:B---3--:R-:W-:Y:S04]  /*2e0b0*/  ST.E desc[UR36][R18.64+0x240], R7 ;  /* 0x0002400712007985 */ /* 0x008fe8000c101924 */
[----:B----4-:R-:W-:Y:S04]  /*2e0c0*/  ST.E desc[UR36][R18.64+0x244], R11 ;  /* 0x0002440b12007985 */ /* 0x010fe8000c101924 */
        /* <DEDUP_REMOVED lines=8> */
[----:B--2---:R-:W-:Y:S04]  /*2e150*/  ST.E desc[UR36][R18.64+0x268], R5 ;  /* 0x0002680512007985 */ /* 0x004fe8000c101924 */
        /* <DEDUP_REMOVED lines=113> */
[----:B0-----:R-:W2:Y:S04]  /*2e870*/  LDL.64 R14, [R1+0x190] ;  /* 0x00019000010e7983 */ /* 0x001ea80000100a00 */
[----:B-1----:R3:W5:Y:S04]  /*2e880*/  LD.E R0, desc[UR36][R8.64] ;  /* 0x0000002408007980 */ /* 0x002768000c101900 */
[----:B--2---:R-:W2:Y:S01]  /*2e890*/  LD.E R2, desc[UR36][R14.64] ;  /* 0x000000240e027980 */ /* 0x004ea2000c101900 */
[----:B------:R-:W-:Y:S01]  /*2e8a0*/  BSSY B0, `(.L_x_2284) ;  /* 0x0000005000007945 */ /* 0x000fe20003800000 */
[----:B--2---:R-:W-:-:S04]  /*2e8b0*/  LOP3.LUT R2, R2, 0x1, RZ, 0xfc, !PT ;  /* 0x0000000102027812 */ /* 0x004fc800078efcff */
[----:B------:R-:W-:-:S13]  /*2e8c0*/  ISETP.NE.AND P0, PT, R2, 0x3, PT ;  /* 0x000000030200780c */ /* 0x000fda0003f05270 */
[----:B---3--:R-:W-:Y:S05]  /*2e8d0*/  @!P0 BRA `(.L_x_2285) ;  /* 0x0000000000048947 */ /* 0x008fea0003800000 */
[----:B------:R-:W-:Y:S01]  /*2e8e0*/  BPT.TRAP 0x1 ;  /* 0x000000040000795c */ /* 0x000fe20000300000 */
.L_x_2285:
[----:B------:R-:W-:Y:S05]  /*2e8f0*/  BSYNC B0 ;  /* 0x0000000000007941 */ /* 0x000fea0003800000 */
.L_x_2284:
[----:B------:R-:W2:Y:S04]  /*2e900*/  LD.E.64 R2, desc[UR36][R14.64+0x20] ;  /* 0x000020240e027980 */ /* 0x000ea8000c101b00 */
[----:B------:R-:W3:Y:S01]  /*2e910*/  LD.E R4, desc[UR36][R14.64+0xc] ;  /* 0x00000c240e047980 */ /* 0x000ee2000c101900 */
[C---:B------:R-:W-:Y:S01]  /*2e920*/  ISETP.GT.AND P0, PT, R10.reuse, UR40, PT ;  /* 0x000000280a007c0c */ /* 0x040fe2000bf04270 */
[----:B------:R-:W-:Y:S01]  /*2e930*/  VIADD R10, R10, 0xffffffff ;  /* 0xffffffff0a0a7836 */ /* 0x000fe20000000000 */
[----:B--2---:R-:W-:-:S05]  /*2e940*/  MOV R3, R2 ;  /* 0x0000000200037202 */ /* 0x004fca0000000f00 */
[----:B-----5:R-:W-:-:S05]  /*2e950*/  IMAD R3, R0, 0x8, R3 ;  /* 0x0000000800037824 */ /* 0x020fca00078e0203 */
[----:B---3--:R-:W-:-:S04]  /*2e960*/  PRMT R3, R4, 0x654, R3 ;  /* 0x0000065404037816 */ /* 0x008fc80000000003 */
[----:B------:R2:W-:Y:S01]  /*2e970*/  SYNCS.ARRIVE.TRANS64.RED.A1T0 RZ, [R3+URZ], RZ ;  /* 0x000000ff03ff79a7 */ /* 0x0005e2000810043f */
[----:B------:R-:W-:Y:S05]  /*2e980*/  @P0 BRA `(.L_x_2286) ;  /* 0xffffff5000cc0947 */ /* 0x000fea000383ffff */
.L_x_2257:
[----:B------:R-:W-:Y:S05]  /*2e990*/  WARPSYNC.ALL ;  /* 0x0000000000007948 */ /* 0x000fea0003800000 */
[----:B------:R-:W3:Y:S04]  /*2e9a0*/  LDL R5, [R1+0x210] ;  /* 0x0002100001057983 */ /* 0x000ee80000100800 */
[----:B------:R-:W4:Y:S04]  /*2e9b0*/  LDL R6, [R1+0x214] ;  /* 0x0002140001067983 */ /* 0x000f280000100800 */
[----:B------:R-:W5:Y:S04]  /*2e9c0*/  LDL R68, [R1+0x1f0] ;  /* 0x0001f00001447983 */ /* 0x000f680000100800 */
        /* <DEDUP_REMOVED lines=61> */
[----:B------:R-:W4:Y:S04]  /*2eda0*/  LDL R67, [R1+0x1f8] ;  /* 0x0001f80001437983 */ /* 0x000f280000100800 */
[----:B---3--:R-:W0:Y:S02]  /*2edb0*/  SHFL.BFLY PT, R0, R5, 0x2, 0x1f ;  /* 0x0c401f0005007f89 */ /* 0x008e2400000e0000 */
[----:B0-----:R-:W-:-:S05]  /*2edc0*/  FADD.FTZ R0, R5, R0 ;  /* 0x0000000005007221 */ /* 0x001fca0000010000 */
[----:B-12---:R-:W0:Y:S02]  /*2edd0*/  SHFL.BFLY PT, R3, R0, 0x1, 0x1f ;  /* 0x0c201f0000037f89 */ /* 0x006e2400000e0000 */
[----:B0-----:R-:W-:Y:S01]  /*2ede0*/  FADD.FTZ R2, R0, R3 ;  /* 0x0000000300027221 */ /* 0x001fe20000010000 */
[----:B-----5:R-:W-:Y:S01]  /*2edf0*/  VIADD R68, R68, 0x1 ;  /* 0x0000000144447836 */ /* 0x020fe20000000000 */
[----:B------:R-:W2:Y:S04]  /*2ee00*/  LDL R0, [R1+0x1fc] ;  /* 0x0001fc0001007983 */ /* 0x000ea80000100800 */
[----:B------:R-:W-:Y:S04]  /*2ee10*/  STL [R1+0x210], R2 ;  /* 0x0002100201007387 */ /* 0x000fe80000100800 */
[----:B------:R-:W3:Y:S04]  /*2ee20*/  LDL R87, [R1+0x210] ;  /* 0x0002100001577983 */ /* 0x000ee80000100800 */
[----:B----4-:R-:W0:Y:S02]  /*2ee30*/  SHFL.BFLY PT, R3, R6, 0x2, 0x1f ;  /* 0x0c401f0006037f89 */ /* 0x010e2400000e0000 */
[----:B0-----:R-:W-:Y:S01]  /*2ee40*/  FADD.FTZ R3, R3, R6 ;  /* 0x0000000603037221 */ /* 0x001fe20000010000 */
[----:B------:R-:W-:Y:S01]  /*2ee50*/  ISETP.NE.AND P2, PT, R68, 0x2, PT ;  /* 0x000000024400780c */ /* 0x000fe20003f45270 */
[----:B------:R-:W4:Y:S04]  /*2ee60*/  LDL.64 R6, [R1+0x428] ;  /* 0x0004280001067983 */ /* 0x000f280000100a00 */
[----:B------:R-:W0:Y:S08]  /*2ee70*/  SHFL.BFLY PT, R4, R3, 0x1, 0x1f ;  /* 0x0c201f0003047f89 */ /* 0x000e3000000e0000 */
[----:B------:R-:W5:Y:S01]  /*2ee80*/  @!P2 LDL R66, [R1+0x1f4] ;  /* 0x0001f4000142a983 */ /* 0x000f620000100800 */
[----:B0-----:R-:W-:-:S03]  /*2ee90*/  FADD.FTZ R78, R3, R4 ;  /* 0x00000004034e7221 */ /* 0x001fc60000010000 */
[----:B------:R-:W4:Y:S02]  /*2eea0*/  LDL.64 R4, [R1+0x3f8] ;  /* 0x0003f80001047983 */ /* 0x000f240000100a00 */
[----:B------:R-:W-:Y:S02]  /*2eeb0*/  FSETP.NE.FTZ.AND P1, PT, R78, RZ, PT ;  /* 0x000000ff4e00720b */ /* 0x000fe40003f35000 */
[----:B------:R-:W4:Y:S11]  /*2eec0*/  LDL.64 R2, [R1+0x418] ;  /* 0x0004180001027983 */ /* 0x000f360000100a00 */
[----:B------:R-:W4:Y:S04]  /*2eed0*/  @P1 LDL R83, [R1+0x220] ;  /* 0x0002200001531983 */ /* 0x000f280000100800 */
[----:B------:R-:W4:Y:S01]  /*2eee0*/  @P1 LDL R85, [R1+0x204] ;  /* 0x0002040001551983 */ /* 0x000f220000100800 */
[----:B------:R-:W-:-:S02]  /*2eef0*/  IMAD.MOV.U32 R80, RZ, RZ, -0x800000 ;  /* 0xff800000ff507424 */ /* 0x000fc400078e00ff */
[----:B------:R-:W-:Y:S01]  /*2ef00*/  IMAD.MOV.U32 R79, RZ, RZ, RZ ;  /* 0x000000ffff4f7224 */ /* 0x000fe200078e00ff */
[----:B------:R0:W-:Y:S08]  /*2ef10*/  BAR.ARV R224, 0x100 ;  /* 0x000400e00000751d */ /* 0x0001f00000002000 */
[----:B------:R-:W-:Y:S06]  /*2ef20*/  BAR.ARV 0x8, 0x180 ;  /* 0x0206000000007b1d */ /* 0x000fec0000002000 */
[----:B---3--:R-:W-:-:S13]  /*2ef30*/  FSETP.NE.FTZ.AND P0, PT, R87, RZ, PT ;  /* 0x000000ff5700720b */ /* 0x008fda0003f15000 */
[----:B------:R-:W3:Y:S04]  /*2ef40*/  @P0 LDL R69, [R1+0x220] ;  /* 0x0002200001450983 */ /* 0x000ee80000100800 */
[----:B------:R-:W4:Y:S01]  /*2ef50*/  @P0 LDL R82, [R1+0x200] ;  /* 0x0002000001520983 */ /* 0x000f220000100800 */
[----:B------:R-:W1:Y:S02]  /*2ef60*/  @P0 MUFU.LG2 R81, R87 ;  /* 0x0000005700510308 */ /* 0x000e640000000c00 */
[----:B-1----:R-:W-:-:S06]  /*2ef70*/  @P0 FMUL.FTZ R84, R81, 0.69314718246459960938 ;  /* 0x3f31721851540820 */ /* 0x002fcc0000410000 */
[----:B------:R-:W1:Y:S08]  /*2ef80*/  @P1 MUFU.LG2 R86, R78 ;  /* 0x0000004e00561308 */ /* 0x000e700000000c00 */
[----:B------:R-:W0:Y:S01]  /*2ef90*/  @P0 MUFU.RCP R79, R87 ;  /* 0x00000057004f0308 */ /* 0x000e220000001000 */
[----:B-----5:R-:W-:Y:S01]  /*2efa0*/  @!P2 LOP3.LUT R66, R66, 0x1, RZ, 0x3c, !PT ;  /* 0x000000014242a812 */ /* 0x020fe200078e3cff */
[----:B--2---:R-:W-:-:S02]  /*2efb0*/  VIADD R0, R0, 0x1 ;  /* 0x0000000100007836 */ /* 0x004fc40000000000 */
[----:B-1----:R-:W-:Y:S01]  /*2efc0*/  @P1 FMUL.FTZ R81, R86, 0.69314718246459960938 ;  /* 0x3f31721856511820 */ /* 0x002fe20000410000 */
[----:B------:R-:W-:Y:S01]  /*2efd0*/  STL [R1+0x214], R78 ;  /* 0x0002144e01007387 */ /* 0x000fe20000100800 */
        /* <DEDUP_REMOVED lines=64> */
[----:B------:R-:W-:Y:S04]  /*2f3e0*/  STL [R1+0x1f0], R68 ;  /* 0x0001f04401007387 */ /* 0x000fe80000100800 */
        /* <DEDUP_REMOVED lines=32> */
[----:B------:R-:W-:Y:S04]  /*2f5f0*/  @!P2 STL [R1+0x1f4], R66 ;  /* 0x0001f4420100a387 */ /* 0x000fe80000100800 */
[----:B------:R-:W-:Y:S04]  /*2f600*/  STL [R1+0x1fc], R0 ;  /* 0x0001fc0001007387 */ /* 0x000fe80000100800 */
[----:B------:R-:W-:Y:S01]  /*2f610*/  @!P2 STL [R1+0x1f0], RZ ;  /* 0x0001f0ff0100a387 */ /* 0x000fe20000100800 */
[----:B---3--:R-:W-:-:S04]  /*2f620*/  @P0 FMUL.FTZ R69, R69, 0.69314718246459960938 ;  /* 0x3f31721845450820 */ /* 0x008fc80000410000 */
[----:B----4-:R-:W-:Y:S01]  /*2f630*/  @P0 FFMA.FTZ R80, R69, R82, R84 ;  /* 0x0000005245500223 */ /* 0x010fe20000010054 */
[----:B------:R-:W-:-:S06]  /*2f640*/  IMAD.MOV.U32 R69, RZ, RZ, RZ ;  /* 0x000000ffff457224 */ /* 0x000fcc00078e00ff */
[----:B------:R-:W0:Y:S01]  /*2f650*/  @P1 MUFU.RCP R69, R78 ;  /* 0x0000004e00451308 */ /* 0x000e220000001000 */
[----:B------:R-:W-:Y:S01]  /*2f660*/  @P1 FMUL.FTZ R84, R83, 0.69314718246459960938 ;  /* 0x3f31721853541820 */ /* 0x000fe20000410000 */
[----:B------:R-:W-:-:S03]  /*2f670*/  IMAD.MOV.U32 R82, RZ, RZ, -0x800000 ;  /* 0xff800000ff527424 */ /* 0x000fc600078e00ff */
[----:B------:R-:W-:Y:S01]  /*2f680*/  @P1 FFMA.FTZ R82, R84, R85, R81 ;  /* 0x0000005554521223 */ /* 0x000fe20000010051 */
[----:B------:R-:W-:Y:S01]  /*2f690*/  STL [R1+0x210], R80 ;  /* 0x0002105001007387 */ /* 0x000fe20000100800 */
[-C--:B0-----:R-:W-:Y:S01]  /*2f6a0*/  FMUL.FTZ R13, R13, R69.reuse ;  /* 0x000000450d0d7220 */ /* 0x081fe20000410000 */
[-C--:B------:R-:W-:Y:S01]  /*2f6b0*/  FMUL.FTZ R12, R12, R69.reuse ;  /* 0x000000450c0c7220 */ /* 0x080fe20000410000 */
[-C--:B------:R-:W-:Y:S01]  /*2f6c0*/  FMUL.FTZ R65, R65, R69.reuse ;  /* 0x0000004541417220 */ /* 0x080fe20000410000 */
[-C--:B------:R-:W-:Y:S01]  /*2f6d0*/  FMUL.FTZ R64, R64, R69.reuse ;  /* 0x0000004540407220 */ /* 0x080fe20000410000 */
[-C--:B------:R-:W-:Y:S01]  /*2f6e0*/  FMUL.FTZ R63, R63, R69.reuse ;  /* 0x000000453f3f7220 */ /* 0x080fe20000410000 */
[-C--:B------:R-:W-:Y:S01]  /*2f6f0*/  FMUL.FTZ R62, R62, R69.reuse ;  /* 0x000000453e3e7220 */ /* 0x080fe20000410000 */
[----:B------:R0:W-:Y:S01]  /*2f700*/  STL.64 [R1+0x398], R12 ;  /* 0x0003980c01007387 */ /* 0x0001e20000100a00 */
        /* <DEDUP_REMOVED lines=58> */
[----:B0-----:R-:W-:Y:S01]  /*2fab0*/  VIADD R12, R67, 0x1 ;  /* 0x00000001430c7836 */ /* 0x001fe20000000000 */
[----:B------:R0:W-:Y:S04]  /*2fac0*/  STL [R1+0x214], R82 ;  /* 0x0002145201007387 */ /* 0x0001e80000100800 */
[----:B------:R0:W-:Y:S04]  /*2fad0*/  STL.64 [R1+0x238], R64 ;  /* 0x0002384001007387 */ /* 0x0001e80000100a00 */
        /* <DEDUP_REMOVED lines=30> */
[----:B------:R0:W-:Y:S01]  /*2fcc0*/  STL [R1+0x1f8], R12 ;  /* 0x0001f80c01007387 */ /* 0x0001e20000100800 */
[----:B------:R-:W-:-:S13]  /*2fcd0*/  PLOP3.LUT P0, PT, PT, PT, PT, 0x8, 0x0 ;  /* 0x000000000000781c */ /* 0x000fda0003f0e170 */
.L_x_2191:
[----:B------:R-:W-:Y:S05]  /*2fce0*/  @P0 BRA `(.L_x_2287) ;  /* 0x0000002400440947 */ /* 0x000fea0003800000 */
[----:B------:R-:W1:Y:S01]  /*2fcf0*/  S2R R0, SR_TID.X ;  /* 0x0000000000007919 */ /* 0x000e620000002100 */
[----:B------:R-:W3:Y:S01]  /*2fd00*/  S2UR UR5, SR_CgaCtaId ;  /* 0x00000000000579c3 */ /* 0x000ee20000008800 */
[----:B------:R-:W-:Y:S01]  /*2fd10*/  UMOV UR4, 0x400 ;  /* 0x0000040000047882 */ /* 0x000fe20000000000 */
[----:B------:R-:W-:Y:S01]  /*2fd20*/  ULDC UR6, c[0x0][0xb88] ;  /* 0x0002e20000067ab9 */ /* 0x000fe20000000800 */
[----:B0-2---:R-:W0:Y:S05]  /*2fd30*/  S2R R6, SR_CTAID.X ;  /* 0x0000000000067919 */ /* 0x005e2a0000002500 */
[----:B------:R-:W2:Y:S08]  /*2fd40*/  LDC R23, c[0x0][0xce8] ;  /* 0x00033a00ff177b82 */ /* 0x000eb00000000800 */
[----:B------:R-:W-:Y:S01]  /*2fd50*/  BAR.SYNC.DEFER_BLOCKING 0x1, 0x100 ;  /* 0x0044000000007b1d */ /* 0x000fe20000010000 */
[----:B------:R-:W-:-:S05]  /*2fd60*/  USHF.R.S32.HI UR10, URZ, 0x1f, UR58 ;  /* 0x0000001f3f0a7899 */ /* 0x000fca000801143a */
[----:B------:R-:W-:Y:S01]  /*2fd70*/  ULDC.64 UR8, c[0x0][0xcd0] ;  /* 0x0003340000087ab9 */ /* 0x000fe20000000a00 */
[----:B---3--:R-:W-:-:S04]  /*2fd80*/  ULEA UR4, UR5, UR4, 0x18 ;  /* 0x0000000405047291 */ /* 0x008fc8000f8ec03f */
[----:B------:R-:W-:Y:S01]  /*2fd90*/  UIADD3 UR4, UR4, 0x32420, URZ ;  /* 0x0003242004047890 */ /* 0x000fe2000fffe03f */
[----:B-1----:R-:W-:-:S03]  /*2fda0*/  VIADD R3, R0, 0xffffff80 ;  /* 0xffffff8000037836 */ /* 0x002fc60000000000 */
[----:B------:R-:W-:Y:S01]  /*2fdb0*/  UPRMT UR4, URZ, 0x654, UR4 ;  /* 0x000006543f047896 */ /* 0x000fe20008000004 */
[----:B--2---:R-:W-:Y:S01]  /*2fdc0*/  IMAD R18, R23, UR6, RZ ;  /* 0x0000000617127c24 */ /* 0x004fe2000f8e02ff */
[----:B------:R-:W-:-:S04]  /*2fdd0*/  SHF.R.S32.HI R2, RZ, 0x1f, R3 ;  /* 0x0000001fff027819 */ /* 0x000fc80000011403 */
[----:B------:R-:W-:-:S03]  /*2fde0*/  LEA.HI R0, R2, R3, RZ, 0x7 ;  /* 0x0000000302007211 */ /* 0x000fc600078f38ff */
[----:B------:R-:W-:Y:S01]  /*2fdf0*/  SYNCS.ARRIVE.TRANS64.RED.A1T0 RZ, [UR4], RZ ;  /* 0x000000ffffff79a7 */ /* 0x000fe20008100404 */
[----:B------:R-:W-:-:S05]  /*2fe00*/  LOP3.LUT R4, R0, 0xffffff80, RZ, 0xc0, !PT ;  /* 0xffffff8000047812 */ /* 0x000fca00078ec0ff */
[----:B------:R-:W-:-:S05]  /*2fe10*/  IMAD.IADD R12, R3, 0x1, -R4 ;  /* 0x00000001030c7824 */ /* 0x000fca00078e0a04 */
[----:B------:R-:W-:Y:S02]  /*2fe20*/  SHF.R.S32.HI R7, RZ, 0x1f, R12 ;  /* 0x0000001fff077819 */ /* 0x000fe4000001140c */
[----:B------:R-:W-:Y:S02]  /*2fe30*/  LOP3.LUT P0, RZ, R12, 0x3, RZ, 0xc0, !PT ;  /* 0x000000030cff7812 */ /* 0x000fe4000780c0ff */
[CC--:B------:R-:W-:Y:S02]  /*2fe40*/  LEA.HI R13, R7.reuse, R12.reuse, RZ, 0x2 ;  /* 0x0000000c070d7211 */ /* 0x0c0fe400078f10ff */
[----:B------:R-:W-:Y:S02]  /*2fe50*/  LEA.HI R7, R7, R12, RZ, 0x5 ;  /* 0x0000000c07077211 */ /* 0x000fe400078f28ff */
[--C-:B------:R-:W-:Y:S02]  /*2fe60*/  SHF.R.S32.HI R4, RZ, 0x2, R13.reuse ;  /* 0x00000002ff047819 */ /* 0x100fe4000001140d */
[----:B------:R-:W-:-:S02]  /*2fe70*/  SHF.R.S32.HI R5, RZ, 0x1f, R13 ;  /* 0x0000001fff057819 */ /* 0x000fc4000001140d */
[----:B------:R-:W-:Y:S02]  /*2fe80*/  SHF.R.S32.HI R7, RZ, 0x5, R7 ;  /* 0x00000005ff077819 */ /* 0x000fe40000011407 */
[----:B------:R-:W-:Y:S02]  /*2fe90*/  LEA.HI R8, R5, R4, RZ, 0x3 ;  /* 0x0000000405087211 */ /* 0x000fe400078f18ff */
[----:B------:R-:W-:Y:S02]  /*2fea0*/  SHF.R.S32.HI R5, RZ, 0x7, R0 ;  /* 0x00000007ff057819 */ /* 0x000fe40000011400 */
[----:B------:R-:W-:Y:S02]  /*2feb0*/  LOP3.LUT R9, R8, 0xfffffff8, RZ, 0xc0, !PT ;  /* 0xfffffff808097812 */ /* 0x000fe400078ec0ff */
[----:B------:R-:W-:-:S03]  /*2fec0*/  LEA.HI R0, R0, R5, RZ, 0x1 ;  /* 0x0000000500007211 */ /* 0x000fc600078f08ff */
[----:B------:R-:W-:Y:S01]  /*2fed0*/  IMAD.IADD R4, R4, 0x1, -R9 ;  /* 0x0000000104047824 */ /* 0x000fe200078e0a09 */
[----:B------:R-:W-:-:S05]  /*2fee0*/  LOP3.LUT R0, R0, 0x3fffffe, RZ, 0xc0, !PT ;  /* 0x03fffffe00007812 */ /* 0x000fca00078ec0ff */
[----:B------:R-:W-:Y:S02]  /*2fef0*/  IMAD.IADD R0, R5, 0x1, -R0 ;  /* 0x0000000105007824 */ /* 0x000fe400078e0a00 */
[----:B------:R-:W-:-:S04]  /*2ff00*/  IMAD R5, R7, 0x10, R4 ;  /* 0x0000001007057824 */ /* 0x000fc800078e0204 */
[----:B------:R-:W-:-:S04]  /*2ff10*/  IMAD R5, R0, 0x40, R5 ;  /* 0x0000004000057824 */ /* 0x000fc800078e0205 */
[----:B0-----:R-:W-:-:S05]  /*2ff20*/  IMAD R9, R6, 0x80, R5 ;  /* 0x0000008006097824 */ /* 0x001fca00078e0205 */
[----:B------:R-:W-:-:S13]  /*2ff30*/  ISETP.GE.OR P1, PT, R9, R18, P0 ;  /* 0x000000120900720c */ /* 0x000fda0000726670 */
[----:B------:R-:W2:Y:S01]  /*2ff40*/  @!P1 LDL R11, [R1+0x210] ;  /* 0x00021000010b9983 */ /* 0x000ea20000100800 */
[----:B------:R-:W-:Y:S01]  /*2ff50*/  ISETP.NE.AND P2, PT, R23, 0x1, PT ;  /* 0x000000011700780c */ /* 0x000fe20003f45270 */
[----:B------:R-:W-:Y:S01]  /*2ff60*/  UIMAD UR6, UR10, UR8, URZ ;  /* 0x000000080a0672a4 */ /* 0x000fe2000f8e023f */
[----:B------:R-:W-:Y:S01]  /*2ff70*/  LEA.HI R0, R2, R3, RZ, 0x2 ;  /* 0x0000000302007211 */ /* 0x000fe200078f10ff */
[----:B------:R-:W-:Y:S01]  /*2ff80*/  UIMAD.WIDE.U32 UR4, UR58, UR8, URZ ;  /* 0x000000083a0472a5 */ /* 0x000fe2000f8e003f */
[----:B------:R-:W-:Y:S01]  /*2ff90*/  VIADD R21, R9, 0x8 ;  /* 0x0000000809157836 */ /* 0x000fe20000000000 */
[----:B------:R-:W-:Y:S01]  /*2ffa0*/  UIMAD UR6, UR58, UR9, UR6 ;  /* 0x000000093a0672a4 */ /* 0x000fe2000f8e0206 */
[----:B------:R-:W-:Y:S01]  /*2ffb0*/  LOP3.LUT R0, R0, 0xfffffffc, RZ, 0xc0, !PT ;  /* 0xfffffffc00007812 */ /* 0x000fe200078ec0ff */
[----:B------:R-:W-:Y:S01]  /*2ffc0*/  USHF.R.S32.HI UR12, URZ, 0x1f, UR61 ;  /* 0x0000001f3f0c7899 */ /* 0x000fe2000801143d */
[----:B------:R-:W-:Y:S01]  /*2ffd0*/  ULDC.64 UR8, c[0x0][0xcd8] ;  /* 0x0003360000087ab9 */ /* 0x000fe20000000a00 */
[----:B------:R-:W-:-:S02]  /*2ffe0*/  UIADD3 UR5, UR5, UR6, URZ ;  /* 0x0000000605057290 */ /* 0x000fc4000fffe03f */
[----:B------:R-:W-:Y:S01]  /*2fff0*/  IMAD.IADD R0, R3, 0x1, -R0 ;  /* 0x0000000103007824 */ /* 0x000fe200078e0a00 */
[----:B------:R-:W-:Y:S01]  /*30000*/  UIMAD UR6, UR12, UR8, URZ ;  /* 0x000000080c0672a4 */ /* 0x000fe2000f8e023f */
[----:B------:R-:W0:Y:S01]  /*30010*/  @P2 LDC R3, c[0x0][0xcec] ;  /* 0x00033b00ff032b82 */ /* 0x000e220000000800 */
[----:B------:R-:W-:Y:S01]  /*30020*/  USHF.R.S32.HI UR11, URZ, 0x1f, UR59 ;  /* 0x0000001f3f0b7899 */ /* 0x000fe2000801143b */
[----:B------:R-:W-:Y:S01]  /*30030*/  ISETP.GE.OR P0, PT, R21, R18, P0 ;  /* 0x000000121500720c */ /* 0x000fe20000706670 */
[----:B------:R-:W-:Y:S01]  /*30040*/  UIMAD UR6, UR61, UR9, UR6 ;  /* 0x000000093d0672a4 */ /* 0x000fe2000f8e0206 */
[----:B------:R-:W-:Y:S01]  /*30050*/  LEA.HI R2, R0, R0, RZ, 0x1 ;  /* 0x0000000000027211 */ /* 0x000fe200078f08ff */
[----:B------:R-:W-:-:S03]  /*30060*/  UIMAD.WIDE.U32 UR4, UR61, UR8, UR4 ;  /* 0x000000083d0472a5 */ /* 0x000fc6000f8e0004 */
[----:B------:R-:W1:Y:S01]  /*30070*/  @P2 LDC R4, c[0x0][0xcf0] ;  /* 0x00033c00ff042b82 */ /* 0x000e620000000800 */
[----:B------:R-:W-:Y:S01]  /*30080*/  LOP3.LUT R7, R2, 0x1ffffffe, RZ, 0xc0, !PT ;  /* 0x1ffffffe02077812 */ /* 0x000fe200078ec0ff */
[----:B------:R-:W-:Y:S01]  /*30090*/  ULDC.64 UR8, c[0x0][0xce0] ;  /* 0x0003380000087ab9 */ /* 0x000fe20000000a00 */
[----:B------:R-:W-:Y:S02]  /*300a0*/  UIADD3 UR5, UR5, UR6, URZ ;  /* 0x0000000605057290 */ /* 0x000fe4000fffe03f */
[----:B------:R-:W-:Y:S01]  /*300b0*/  UIMAD UR7, UR11, UR8, URZ ;  /* 0x000000080b0772a4 */ /* 0x000fe2000f8e023f */
[----:B------:R-:W-:Y:S01]  /*300c0*/  IMAD.IADD R0, R0, 0x1, -R7 ;  /* 0x0000000100007824 */ /* 0x000fe200078e0a07 */
[----:B------:R-:W-:Y:S02]  /*300d0*/  UIMAD.WIDE.U32 UR4, UR59, UR8, UR4 ;  /* 0x000000083b0472a5 */ /* 0x000fe4000f8e0004 */
[----:B------:R-:W-:Y:S01]  /*300e0*/  UIMAD UR7, UR59, UR9, UR7 ;  /* 0x000000093b0772a4 */ /* 0x000fe2000f8e0207 */
[----:B------:R-:W-:-:S02]  /*300f0*/  IMAD R0, R0, 0x8, R5 ;  /* 0x0000000800007824 */ /* 0x000fc400078e0205 */
[----:B------:R-:W-:Y:S02]  /*30100*/  ULDC.64 UR8, c[0x0][0xc38] ;  /* 0x00030e0000087ab9 */ /* 0x000fe40000000a00 */
[----:B------:R-:W-:-:S04]  /*30110*/  IMAD R6, R6, 0x80, R0 ;  /* 0x0000008006067824 */ /* 0x000fc800078e0200 */
[----:B0-----:R-:W-:-:S04]  /*30120*/  @P2 IMAD.HI.U32 R3, R6, R3, RZ ;  /* 0x0000000306032227 */ /* 0x001fc800078e00ff */
[----:B------:R-:W-:Y:S01]  /*30130*/  IMAD.MOV.U32 R0, RZ, RZ, R6 ;  /* 0x000000ffff007224 */ /* 0x000fe200078e0006 */
[----:B-1----:R-:W-:Y:S01]  /*30140*/  @P2 SHF.R.U32.HI R0, RZ, R4, R3 ;  /* 0x00000004ff002219 */ /* 0x002fe20000011603 */
[----:B------:R-:W-:-:S03]  /*30150*/  IMAD.U32 R4, RZ, RZ, UR7 ;  /* 0x00000007ff047e24 */ /* 0x000fc6000f8e00ff */
[--C-:B------:R-:W-:Y:S01]  /*30160*/  SHF.R.S32.HI R3, RZ, 0x1f, R0.reuse ;  /* 0x0000001fff037819 */ /* 0x100fe20000011400 */
[----:B------:R-:W-:Y:S01]  /*30170*/  IMAD.MOV R5, RZ, RZ, -R0 ;  /* 0x000000ffff057224 */ /* 0x000fe200078e0a00 */
[----:B------:R-:W-:-:S03]  /*30180*/  IADD3 R2, P3, R0, UR4, RZ ;  /* 0x0000000400027c10 */ /* 0x000fc6000ff7e0ff */
[----:B------:R-:W-:Y:S01]  /*30190*/  IMAD R5, R23, R5, R6 ;  /* 0x0000000517057224 */ /* 0x000fe200078e0206 */
[----:B------:R-:W-:Y:S01]  /*301a0*/  IADD3.X R3, R3, UR5, R4, P3, !PT ;  /* 0x0000000503037c10 */ /* 0x000fe20009ffe404 */
[----:B------:R-:W-:-:S03]  /*301b0*/  ULDC.64 UR4, c[0x0][0xcc8] ;  /* 0x0003320000047ab9 */ /* 0x000fc60000000a00 */
[----:B------:R-:W-:Y:S01]  /*301c0*/  SHF.R.S32.HI R0, RZ, 0x1f, R5 ;  /* 0x0000001fff007819 */ /* 0x000fe20000011405 */
[----:B------:R-:W-:-:S04]  /*301d0*/  IMAD.WIDE.U32 R2, R5, UR4, R2 ;  /* 0x0000000405027c25 */ /* 0x000fc8000f8e0002 */
[----:B------:R-:W-:-:S04]  /*301e0*/  IMAD R0, R0, UR4, RZ ;  /* 0x0000000400007c24 */ /* 0x000fc8000f8e02ff */
[----:B------:R-:W-:Y:S01]  /*301f0*/  IMAD R5, R5, UR5, R0 ;  /* 0x0000000505057c24 */ /* 0x000fe2000f8e0200 */
[----:B------:R-:W-:Y:S01]  /*30200*/  ULDC.64 UR4, c[0x0][0xca8] ;  /* 0x00032a0000047ab9 */ /* 0x000fe20000000a00 */
[----:B------:R-:W0:Y:S01]  /*30210*/  @P2 LDC R0, c[0x0][0xcec] ;  /* 0x00033b00ff002b82 */ /* 0x000e220000000800 */
[----:B------:R-:W-:Y:S01]  /*30220*/  LEA R8, P3, R2, UR4, 0x2 ;  /* 0x0000000402087c11 */ /* 0x000fe2000f8610ff */
[----:B------:R-:W-:-:S04]  /*30230*/  IMAD.IADD R3, R3, 0x1, R5 ;  /* 0x0000000103037824 */ /* 0x000fc800078e0205 */
[----:B------:R-:W-:Y:S01]  /*30240*/  SHFL.IDX PT, R4, R8, RZ, 0x1c1f ;  /* 0x001c1fff08047589 */ /* 0x000fe200000e0000 */
[----:B------:R-:W-:Y:S01]  /*30250*/  LEA.HI.X R10, R2, UR5, R3, 0x2, P3 ;  /* 0x00000005020a7c11 */ /* 0x000fe200098f1403 */
[----:B------:R-:W-:Y:S01]  /*30260*/  UIMAD UR6, UR10, UR8, URZ ;  /* 0x000000080a0672a4 */ /* 0x000fe2000f8e023f */
[----:B------:R-:W1:Y:S03]  /*30270*/  @P2 LDC R2, c[0x0][0xcf0] ;  /* 0x00033c00ff022b82 */ /* 0x000e660000000800 */
[----:B------:R-:W2:Y:S04]  /*30280*/  SHFL.IDX PT, R5, R10, RZ, 0x1c1f ;  /* 0x001c1fff0a057589 */ /* 0x000ea800000e0000 */
[----:B--2---:R2:W-:Y:S04]  /*30290*/  @!P1 ST.E desc[UR36][R4.64], R11 ;  /* 0x0000000b04009985 */ /* 0x0045e8000c101924 */
[----:B------:R-:W3:Y:S01]  /*302a0*/  @!P0 LDL R7, [R1+0x214] ;  /* 0x0002140001078983 */ /* 0x000ee20000100800 */
[----:B------:R-:W-:Y:S01]  /*302b0*/  UIMAD.WIDE.U32 UR4, UR58, UR8, URZ ;  /* 0x000000083a0472a5 */ /* 0x000fe2000f8e003f */
[----:B0-----:R-:W-:Y:S01]  /*302c0*/  @P2 IMAD.HI.U32 R3, R6, R0, RZ ;  /* 0x0000000006032227 */ /* 0x001fe200078e00ff */
[----:B------:R-:W-:Y:S01]  /*302d0*/  UIMAD UR6, UR58, UR9, UR6 ;  /* 0x000000093a0672a4 */ /* 0x000fe2000f8e0206 */
[----:B------:R-:W-:Y:S01]  /*302e0*/  LOP3.LUT R13, R13, 0x7ffffffc, RZ, 0xc0, !PT ;  /* 0x7ffffffc0d0d7812 */ /* 0x000fe200078ec0ff */
[----:B------:R-:W-:Y:S01]  /*302f0*/  BSSY B0, `(.L_x_2288) ;  /* 0x0000109000007945 */ /* 0x000fe20003800000 */
[----:B------:R-:W-:Y:S01]  /*30300*/  ULDC.64 UR8, c[0x0][0xc40] ;  /* 0x0003100000087ab9 */ /* 0x000fe20000000a00 */
[----:B------:R-:W-:Y:S01]  /*30310*/  UIADD3 UR5, UR5, UR6, URZ ;  /* 0x0000000605057290 */ /* 0x000fe2000fffe03f */
[--C-:B--2---:R-:W-:Y:S01]  /*30320*/  IMAD.MOV.U32 R5, RZ, RZ, R6.reuse ;  /* 0x000000ffff057224 */ /* 0x104fe200078e0006 */
[----:B------:R-:W-:Y:S01]  /*30330*/  UIMAD UR6, UR12, UR8, URZ ;  /* 0x000000080c0672a4 */ /* 0x000fe2000f8e023f */
[----:B-1----:R-:W-:Y:S01]  /*30340*/  @P2 SHF.R.U32.HI R5, RZ, R2, R3 ;  /* 0x00000002ff052219 */ /* 0x002fe20000011603 */
[----:B------:R-:W-:Y:S01]  /*30350*/  UIMAD.WIDE.U32 UR4, UR61, UR8, UR4 ;  /* 0x000000083d0472a5 */ /* 0x000fe2000f8e0004 */
[----:B------:R-:W-:Y:S01]  /*30360*/  IMAD.IADD R13, R12, 0x1, -R13 ;  /* 0x000000010c0d7824 */ /* 0x000fe200078e0a0d */
[----:B------:R-:W-:Y:S01]  /*30370*/  UIMAD UR6, UR61, UR9, UR6 ;  /* 0x000000093d0672a4 */ /* 0x000fe2000f8e0206 */
[--C-:B------:R-:W-:Y:S01]  /*30380*/  SHF.R.S32.HI R0, RZ, 0x1f, R5.reuse ;  /* 0x0000001fff007819 */ /* 0x100fe20000011405 */
[----:B------:R-:W-:Y:S01]  /*30390*/  IMAD.MOV R4, RZ, RZ, -R5 ;  /* 0x000000ffff047224 */ /* 0x000fe200078e0a05 */
[----:B------:R-:W-:Y:S01]  /*303a0*/  ULDC.64 UR8, c[0x0][0xc48] ;  /* 0x0003120000087ab9 */ /* 0x000fe20000000a00 */
[----:B------:R-:W-:Y:S01]  /*303b0*/  UIADD3 UR5, UR5, UR6, URZ ;  /* 0x0000000605057290 */ /* 0x000fe2000fffe03f */
[----:B------:R-:W-:Y:S01]  /*303c0*/  IMAD.SHL.U32 R19, R13, 0x2, RZ ;  /* 0x000000020d137824 */ /* 0x000fe200078e00ff */
[----:B------:R-:W-:Y:S01]  /*303d0*/  UIMAD UR6, UR11, UR8, URZ ;  /* 0x000000080b0672a4 */ /* 0x000fe2000f8e023f */
[----:B------:R-:W-:Y:S01]  /*303e0*/  IMAD R23, R23, R4, R6 ;  /* 0x0000000417177224 */ /* 0x000fe200078e0206 */
[----:B------:R-:W-:-:S02]  /*303f0*/  UIMAD.WIDE.U32 UR4, UR59, UR8, UR4 ;  /* 0x000000083b0472a5 */ /* 0x000fc4000f8e0004 */
[----:B------:R-:W-:-:S04]  /*30400*/  UIMAD UR6, UR59, UR9, UR6 ;  /* 0x000000093b0672a4 */ /* 0x000fc8000f8e0206 */
[----:B------:R-:W-:Y:S01]  /*30410*/  UIADD3 UR6, UR5, UR6, URZ ;  /* 0x0000000605067290 */ /* 0x000fe2000fffe03f */
[----:B------:R-:W-:Y:S02]  /*30420*/  IMAD.U32 R2, RZ, RZ, UR4 ;  /* 0x00000004ff027e24 */ /* 0x000fe4000f8e00ff */
[----:B------:R-:W-:Y:S01]  /*30430*/  IMAD.U32 R3, RZ, RZ, UR5 ;  /* 0x00000005ff037e24 */ /* 0x000fe2000f8e00ff */
[----:B------:R-:W-:Y:S02]  /*30440*/  ULDC.64 UR4, c[0x0][0xc30] ;  /* 0x00030c0000047ab9 */ /* 0x000fe40000000a00 */
[----:B------:R-:W-:Y:S02]  /*30450*/  IMAD.U32 R3, RZ, RZ, UR6 ;  /* 0x00000006ff037e24 */ /* 0x000fe4000f8e00ff */
[----:B------:R-:W-:Y:S02]  /*30460*/  IMAD R0, R0, UR4, RZ ;  /* 0x0000000400007c24 */ /* 0x000fe4000f8e02ff */
        /* <DEDUP_REMOVED lines=8> */
[----:B------:R-:W-:Y:S01]  /*304f0*/  ULDC.64 UR4, c[0x0][0xc00] ;  /* 0x0003000000047ab9 */ /* 0x000fe20000000a00 */
[----:B------:R-:W-:Y:S02]  /*30500*/  SHFL.IDX PT, R2, R8, 0x1, 0x1c1f ;  /* 0x003c1f0008027f89 */ /* 0x000fe400000e0000 */
[----:B------:R-:W-:Y:S01]  /*30510*/  IMAD.IADD R3, R23, 0x1, R5 ;  /* 0x0000000117037824 */ /* 0x000fe200078e0205 */
[----:B------:R-:W-:-:S04]  /*30520*/  LEA R20, P1, R22, UR4, 0x2 ;  /* 0x0000000416147c11 */ /* 0x000fc8000f8210ff */
[----:B------:R-:W-:Y:S01]  /*30530*/  LEA.HI.X R22, R22, UR5, R3, 0x2, P1 ;  /* 0x0000000516167c11 */ /* 0x000fe200088f1403 */
[----:B------:R-:W-:Y:S01]  /*30540*/  SHFL.IDX PT, R16, R20, RZ, 0x1c1f ;  /* 0x001c1fff14107589 */ /* 0x000fe200000e0000 */
[----:B------:R-:W-:-:S03]  /*30550*/  ISETP.GE.AND P1, PT, R9, R18, PT ;  /* 0x000000120900720c */ /* 0x000fc60003f26270 */
[----:B------:R-:W3:Y:S04]  /*30560*/  SHFL.IDX PT, R3, R10, 0x1, 0x1c1f ;  /* 0x003c1f000a037f89 */ /* 0x000ee800000e0000 */
[----:B------:R0:W1:Y:S04]  /*30570*/  SHFL.IDX PT, R17, R22, RZ, 0x1c1f ;  /* 0x001c1fff16117589 */ /* 0x00006800000e0000 */
[----:B---3--:R0:W-:Y:S02]  /*30580*/  @!P0 ST.E desc[UR36][R2.64], R7 ;  /* 0x0000000702008985 */ /* 0x0081e4000c101924 */
[----:B-1----:R-:W-:Y:S05]  /*30590*/  @P1 BRA `(.L_x_2289) ;  /* 0x0000000c00781947 */ /* 0x002fea0003800000 */
[----:B------:R-:W-:Y:S02]  /*305a0*/  ULDC UR4, c[0x0][0xbc8] ;  /* 0x0002f20000047ab9 */ /* 0x000fe40000000800 */
[----:B------:R-:W-:-:S13]  /*305b0*/  ISETP.GE.AND P0, PT, R19, UR4, PT ;  /* 0x0000000413007c0c */ /* 0x000fda000bf06270 */
[----:B------:R-:W2:Y:S01]  /*305c0*/  @!P0 LDL.64 R12, [R1+0x230] ;  /* 0x00023000010c8983 */ /* 0x000ea20000100a00 */
[C---:B------:R-:W-:Y:S02]  /*305d0*/  VIADD R0, R19.reuse, 0x8 ;  /* 0x0000000813007836 */ /* 0x040fe40000000000 */
[----:B0-----:R-:W-:-:S03]  /*305e0*/  @!P0 IMAD.WIDE R2, R19, 0x4, R16 ;  /* 0x0000000413028825 */ /* 0x001fc600078e0210 */
[C---:B------:R-:W-:Y:S01]  /*305f0*/  ISETP.GE.AND P1, PT, R0.reuse, UR4, PT ;  /* 0x0000000400007c0c */ /* 0x040fe2000bf26270 */
[----:B------:R-:W-:Y:S01]  /*30600*/  VIADD R8, R19, 0x10 ;  /* 0x0000001013087836 */ /* 0x000fe20000000000 */
[----:B--2---:R0:W-:Y:S11]  /*30610*/  @!P0 ST.E.64 desc[UR36][R2.64], R12 ;  /* 0x0000000c02008985 */ /* 0x0041f6000c101b24 */
[----:B------:R-:W2:Y:S01]  /*30620*/  @!P1 LDL.64 R6, [R1+0x240] ;  /* 0x0002400001069983 */ /* 0x000ea20000100a00 */
[----:B------:R-:W-:-:S02]  /*30630*/  @!P1 LEA.HI R0, R0, R0, RZ, 0x1 ;  /* 0x0000000000009211 */ /* 0x000fc400078f08ff */
[----:B------:R-:W-:Y:S02]  /*30640*/  ISETP.GE.AND P0, PT, R8, UR4, PT ;  /* 0x0000000408007c0c */ /* 0x000fe4000bf06270 */
[----:B------:R-:W-:-:S05]  /*30650*/  @!P1 LOP3.LUT R0, R0, 0xfffffffe, RZ, 0xc0, !PT ;  /* 0xfffffffe00009812 */ /* 0x000fca00078ec0ff */
[----:B------:R-:W-:-:S04]  /*30660*/  @!P1 IMAD.WIDE R4, R0, 0x4, R16 ;  /* 0x0000000400049825 */ /* 0x000fc800078e0210 */
[----:B------:R-:W-:Y:S01]  /*30670*/  VIADD R0, R19, 0x18 ;  /* 0x0000001813007836 */ /* 0x000fe20000000000 */
[----:B--2---:R1:W-:Y:S04]  /*30680*/  @!P1 ST.E.64 desc[UR36][R4.64], R6 ;  /* 0x0000000604009985 */ /* 0x0043e8000c101b24 */
[----:B------:R-:W2:Y:S01]  /*30690*/  @!P0 LDL.64 R10, [R1+0x250] ;  /* 0x00025000010a8983 */ /* 0x000ea20000100a00 */
[----:B------:R-:W-:Y:S02]  /*306a0*/  @!P0 LEA.HI R8, R8, R8, RZ, 0x1 ;  /* 0x0000000808088211 */ /* 0x000fe400078f08ff */
[----:B------:R-:W-:Y:S02]  /*306b0*/  ISETP.GE.AND P1, PT, R0, UR4, PT ;  /* 0x0000000400007c0c */ /* 0x000fe4000bf26270 */
[----:B------:R-:W-:-:S05]  /*306c0*/  @!P0 LOP3.LUT R8, R8, 0xfffffffe, RZ, 0xc0, !PT ;  /* 0xfffffffe08088812 */ /* 0x000fca00078ec0ff */
[----:B------:R-:W-:-:S04]  /*306d0*/  @!P0 IMAD.WIDE R8, R8, 0x4, R16 ;  /* 0x0000000408088825 */ /* 0x000fc800078e0210 */
[----:B------:R-:W-:Y:S01]  /*306e0*/  VIADD R14, R19, 0x20 ;  /* 0x00000020130e7836 */ /* 0x000fe20000000000 */
[----:B--2---:R2:W-:Y:S04]  /*306f0*/  @!P0 ST.E.64 desc[UR36][R8.64], R10 ;  /* 0x0000000a08008985 */ /* 0x0045e8000c101b24 */
[----:B0-----:R-:W3:Y:S01]  /*30700*/  @!P1 LDL.64 R12, [R1+0x260] ;  /* 0x00026000010c9983 */ /* 0x001ee20000100a00 */
[----:B------:R-:W-:Y:S02]  /*30710*/  @!P1 LEA.HI R0, R0, R0, RZ, 0x1 ;  /* 0x0000000000009211 */ /* 0x000fe400078f08ff */
[----:B------:R-:W-:Y:S02]  /*30720*/  ISETP.GE.AND P0, PT, R14, UR4, PT ;  /* 0x000000040e007c0c */ /* 0x000fe4000bf06270 */
[----:B------:R-:W-:-:S05]  /*30730*/  @!P1 LOP3.LUT R0, R0, 0xfffffffe, RZ, 0xc0, !PT ;  /* 0xfffffffe00009812 */ /* 0x000fca00078ec0ff */
[----:B------:R-:W-:-:S04]  /*30740*/  @!P1 IMAD.WIDE R2, R0, 0x4, R16 ;  /* 0x0000000400029825 */ /* 0x000fc800078e0210 */
[----:B------:R-:W-:Y:S01]  /*30750*/  VIADD R0, R19, 0x28 ;  /* 0x0000002813007836 */ /* 0x000fe20000000000 */
[----:B---3--:R0:W-:Y:S04]  /*30760*/  @!P1 ST.E.64 desc[UR36][R2.64], R12 ;  /* 0x0000000c02009985 */ /* 0x0081e8000c101b24 */
[----:B-1----:R-:W3:Y:S01]  /*30770*/  @!P0 LDL.64 R4, [R1+0x270] ;  /* 0x0002700001048983 */ /* 0x002ee20000100a00 */
[----:B------:R-:W-:Y:S02]  /*30780*/  @!P0 LEA.HI R14, R14, R14, RZ, 0x1 ;  /* 0x0000000e0e0e8211 */ /* 0x000fe400078f08ff */
[----:B------:R-:W-:Y:S02]  /*30790*/  ISETP.GE.AND P1, PT, R0, UR4, PT ;  /* 0x0000000400007c0c */ /* 0x000fe4000bf26270 */
[----:B------:R-:W-:-:S05]  /*307a0*/  @!P0 LOP3.LUT R14, R14, 0xfffffffe, RZ, 0xc0, !PT ;  /* 0xfffffffe0e0e8812 */ /* 0x000fca00078ec0ff */
[----:B------:R-:W-:-:S04]  /*307b0*/  @!P0 IMAD.WIDE R14, R14, 0x4, R16 ;  /* 0x000000040e0e8825 */ /* 0x000fc800078e0210 */
[----:B--2---:R-:W-:Y:S01]  /*307c0*/  VIADD R8, R19, 0x30 ;  /* 0x0000003013087836 */ /* 0x004fe20000000000 */
[----:B---3--:R1:W-:Y:S04]  /*307d0*/  @!P0 ST.E.64 desc[UR36][R14.64], R4 ;  /* 0x000000040e008985 */ /* 0x0083e8000c101b24 */
[----:B------:R-:W2:Y:S01]  /*307e0*/  @!P1 LDL.64 R6, [R1+0x280] ;  /* 0x0002800001069983 */ /* 0x000ea20000100a00 */
[----:B------:R-:W-:Y:S02]  /*307f0*/  @!P1 LEA.HI R0, R0, R0, RZ, 0x1 ;  /* 0x0000000000009211 */ /* 0x000fe400078f08ff */
[----:B------:R-:W-:Y:S02]  /*30800*/  ISETP.GE.AND P0, PT, R8, UR4, PT ;  /* 0x0000000408007c0c */ /* 0x000fe4000bf06270 */
[----:B------:R-:W-:-:S05]  /*30810*/  @!P1 LOP3.LUT R0, R0, 0xfffffffe, RZ, 0xc0, !PT ;  /* 0xfffffffe00009812 */ /* 0x000fca00078ec0ff */
[----:B0-----:R-:W-:-:S04]  /*30820*/  @!P1 IMAD.WIDE R2, R0, 0x4, R16 ;  /* 0x0000000400029825 */ /* 0x001fc800078e0210 */
        /* <DEDUP_REMOVED lines=9> */
[----:B-1----:R-:W3:Y:S01]  /*308c0*/  @!P1 LDL.64 R4, [R1+0x2a0] ;  /* 0x0002a00001049983 */ /* 0x002ee20000100a00 */
[----:B------:R-:W-:Y:S02]  /*308d0*/  @!P1 LEA.HI R0, R0, R0, RZ, 0x1 ;  /* 0x0000000000009211 */ /* 0x000fe400078f08ff */
[----:B------:R-:W-:Y:S02]  /*308e0*/  ISETP.GE.AND P0, PT, R12, UR4, PT ;  /* 0x000000040c007c0c */ /* 0x000fe4000bf06270 */
[----:B------:R-:W-:-:S05]  /*308f0*/  @!P1 LOP3.LUT R0, R0, 0xfffffffe, RZ, 0xc0, !PT ;  /* 0xfffffffe00009812 */ /* 0x000fca00078ec0ff */
[----:B0-----:R-:W-:-:S04]  /*30900*/  @!P1 IMAD.WIDE R2, R0, 0x4, R16 ;  /* 0x0000000400029825 */ /* 0x001fc800078e0210 */
[----:B------:R-:W-:Y:S01]  /*30910*/  VIADD R0, R19, 0x48 ;  /* 0x0000004813007836 */ /* 0x000fe20000000000 */
[----:B---3--:R0:W-:Y:S04]  /*30920*/  @!P1 ST.E.64 desc[UR36][R2.64], R4 ;  /* 0x0000000402009985 */ /* 0x0081e8000c101b24 */
[----:B------:R-:W3:Y:S01]  /*30930*/  @!P0 LDL.64 R6, [R1+0x2b0] ;  /* 0x0002b00001068983 */ /* 0x000ee20000100a00 */
        /* <DEDUP_REMOVED lines=18> */
[----:B-1----:R-:W-:Y:S01]  /*30a60*/  VIADD R12, R19, 0x60 ;  /* 0x00000060130c7836 */ /* 0x002fe20000000000 */
[----:B--2---:R1:W-:Y:S04]  /*30a70*/  @!P0 ST.E.64 desc[UR36][R10.64], R4 ;  /* 0x000000040a008985 */ /* 0x0043e8000c101b24 */
        /* <DEDUP_REMOVED lines=87> */
[----:B0-----:R-:W-:-:S05]  /*30ff0*/  @!P1 LOP3.LUT R3, R0, 0xfffffffe, RZ, 0xc0, !PT ;  /* 0xfffffffe00039812 */ /* 0x001fca00078ec0ff */
[----:B------:R-:W-:-:S04]  /*31000*/  @!P1 IMAD.WIDE R2, R3, 0x4, R16 ;  /* 0x0000000403029825 */ /* 0x000fc800078e0210 */
[----:B------:R-:W-:Y:S01]  /*31010*/  VIADD R0, R19, 0xc8 ;  /* 0x000000c813007836 */ /* 0x000fe20000000000 */
[----:B--2---:R0:W-:Y:S04]  /*31020*/  @!P1 ST.E.64 desc[UR36][R2.64], R6 ;  /* 0x0000000602009985 */ /* 0x0041e8000c101b24 */
[----:B------:R-:W2:Y:S01]  /*31030*/  @!P0 LDL.64 R8, [R1+0x3b0] ;  /* 0x0003b00001088983 */ /* 0x000ea20000100a00 */
[----:B------:R-:W-:Y:S02]  /*31040*/  @!P0 LEA.HI R12, R12, R12, RZ, 0x1 ;  /* 0x0000000c0c0c8211 */ /* 0x000fe400078f08ff */
[----:B------:R-:W-:Y:S02]  /*31050*/  ISETP.GE.AND P1, PT, R0, UR4, PT ;  /* 0x0000000400007c0c */ /* 0x000fe4000bf26270 */
[----:B-1----:R-:W-:-:S05]  /*31060*/  @!P0 LOP3.LUT R5, R12, 0xfffffffe, RZ, 0xc0, !PT ;  /* 0xfffffffe0c058812 */ /* 0x002fca00078ec0ff */
[----:B------:R-:W-:-:S04]  /*31070*/  @!P0 IMAD.WIDE R4, R5, 0x4, R16 ;  /* 0x0000000405048825 */ /* 0x000fc800078e0210 */
[----:B------:R-:W-:Y:S01]  /*31080*/  VIADD R12, R19, 0xd0 ;  /* 0x000000d0130c7836 */ /* 0x000fe20000000000 */
        /* <DEDUP_REMOVED lines=36> */
[----:B------:R-:W3:Y:S01]  /*312d0*/  @!P0 LDL.64 R8, [R1+0x410] ;  /* 0x0004100001088983 */ /* 0x000ee20000100a00 */
[----:B------:R-:W-:Y:S02]  /*312e0*/  @!P0 LEA.HI R12, R12, R12, RZ, 0x1 ;  /* 0x0000000c0c0c8211 */ /* 0x000fe400078f08ff */
[----:B------:R-:W-:Y:S02]  /*312f0*/  ISETP.GE.AND P1, PT, R0, UR4, PT ;  /* 0x0000000400007c0c */ /* 0x000fe4000bf26270 */
[----:B-1----:R-:W-:-:S05]  /*31300*/  @!P0 LOP3.LUT R5, R12, 0xfffffffe, RZ, 0xc0, !PT ;  /* 0xfffffffe0c058812 */ /* 0x002fca00078ec0ff */
[----:B------:R-:W-:-:S05]  /*31310*/  @!P0 IMAD.WIDE R4, R5, 0x4, R16 ;  /* 0x0000000405048825 */ /* 0x000fca00078e0210 */
[----:B---3--:R2:W-:Y:S04]  /*31320*/  @!P0 ST.E.64 desc[UR36][R4.64], R8 ;  /* 0x0000000804008985 */ /* 0x0085e8000c101b24 */
[----:B------:R-:W3:Y:S01]  /*31330*/  @!P1 LDL.64 R12, [R1+0x420] ;  /* 0x00042000010c9983 */ /* 0x000ee20000100a00 */
[----:B------:R-:W-:-:S04]  /*31340*/  @!P1 LEA.HI R0, R0, R0, RZ, 0x1 ;  /* 0x0000000000009211 */ /* 0x000fc800078f08ff */
[----:B------:R-:W-:-:S05]  /*31350*/  @!P1 LOP3.LUT R11, R0, 0xfffffffe, RZ, 0xc0, !PT ;  /* 0xfffffffe000b9812 */ /* 0x000fca00078ec0ff */
[----:B------:R-:W-:-:S05]  /*31360*/  @!P1 IMAD.WIDE R16, R11, 0x4, R16 ;  /* 0x000000040b109825 */ /* 0x000fca00078e0210 */
[----:B---3--:R2:W-:Y:S02]  /*31370*/  @!P1 ST.E.64 desc[UR36][R16.64], R12 ;  /* 0x0000000c10009985 */ /* 0x0085e4000c101b24 */
.L_x_2289:
[----:B------:R-:W-:Y:S05]  /*31380*/  BSYNC B0 ;  /* 0x0000000000007941 */ /* 0x000fea0003800000 */
.L_x_2288:
[----:B------:R-:W-:Y:S01]  /*31390*/  ISETP.GE.AND P0, PT, R21, R18, PT ;  /* 0x000000121500720c */ /* 0x000fe20003f06270 */
[----:B------:R1:W3:Y:S04]  /*313a0*/  SHFL.IDX PT, R15, R22, 0x1, 0x1c1f ;  /* 0x003c1f00160f7f89 */ /* 0x0002e800000e0000 */
[----:B------:R1:W4:Y:S08]  /*313b0*/  SHFL.IDX PT, R14, R20, 0x1, 0x1c1f ;  /* 0x003c1f00140e7f89 */ /* 0x00033000000e0000 */
[----:B-1----:R-:W-:Y:S05]  /*313c0*/  @P0 BRA `(.L_x_2183) ;  /* 0x0000005800c00947 */ /* 0x002fea0003800000 */
[----:B--2---:R-:W1:Y:S02]  /*313d0*/  LDC R17, c[0x0][0xbc8] ;  /* 0x0002f200ff117b82 */ /* 0x004e640000000800 */
[----:B-1----:R-:W-:-:S13]  /*313e0*/  ISETP.GE.AND P0, PT, R19, R17, PT ;  /* 0x000000111300720c */ /* 0x002fda0003f06270 */
[----:B------:R-:W2:Y:S01]  /*313f0*/  @!P0 LDL.64 R12, [R1+0x238] ;  /* 0x00023800010c8983 */ /* 0x000ea20000100a00 */
[C---:B------:R-:W-:Y:S02]  /*31400*/  VIADD R0, R19.reuse, 0x8 ;  /* 0x0000000813007836 */ /* 0x040fe40000000000 */
[----:B0--34-:R-:W-:-:S03]  /*31410*/  @!P0 IMAD.WIDE R2, R19, 0x4, R14 ;  /* 0x0000000413028825 */ /* 0x019fc600078e020e */
[C---:B------:R-:W-:Y:S01]  /*31420*/  ISETP.GE.AND P1, PT, R0.reuse, R17, PT ;  /* 0x000000110000720c */ /* 0x040fe20003f26270 */
[----:B------:R-:W-:Y:S01]  /*31430*/  VIADD R10, R19, 0x10 ;  /* 0x00000010130a7836 */ /* 0x000fe20000000000 */
[----:B--2---:R0:W-:Y:S11]  /*31440*/  @!P0 ST.E.64 desc[UR36][R2.64], R12 ;  /* 0x0000000c02008985 */ /* 0x0041f6000c101b24 */
[----:B------:R-:W2:Y:S01]  /*31450*/  @!P1 LDL.64 R6, [R1+0x248] ;  /* 0x0002480001069983 */ /* 0x000ea20000100a00 */
[----:B------:R-:W-:-:S02]  /*31460*/  @!P1 LEA.HI R0, R0, R0, RZ, 0x1 ;  /* 0x0000000000009211 */ /* 0x000fc400078f08ff */
[----:B------:R-:W-:Y:S02]  /*31470*/  ISETP.GE.AND P0, PT, R10, R17, PT ;  /* 0x000000110a00720c */ /* 0x000fe40003f06270 */
[----:B------:R-:W-:-:S05]  /*31480*/  @!P1 LOP3.LUT R0, R0, 0xfffffffe, RZ, 0xc0, !PT ;  /* 0xfffffffe00009812 */ /* 0x000fca00078ec0ff */
[----:B------:R-:W-:-:S04]  /*31490*/  @!P1 IMAD.WIDE R4, R0, 0x4, R14 ;  /* 0x0000000400049825 */ /* 0x000fc800078e020e */
[----:B------:R-:W-:Y:S01]  /*314a0*/  VIADD R0, R19, 0x18 ;  /* 0x0000001813007836 */ /* 0x000fe20000000000 */
[----:B--2---:R1:W-:Y:S04]  /*314b0*/  @!P1 ST.E.64 desc[UR36][R4.64], R6 ;  /* 0x0000000604009985 */ /* 0x0043e8000c101b24 */
[----:B------:R-:W2:Y:S01]  /*314c0*/  @!P0 LDL.64 R8, [R1+0x258] ;  /* 0x0002580001088983 */ /* 0x000ea20000100a00 */
[----:B------:R-:W-:Y:S02]  /*314d0*/  @!P0 LEA.HI R10, R10, R10, RZ, 0x1 ;  /* 0x0000000a0a0a8211 */ /* 0x000fe400078f08ff */
[----:B------:R-:W-:Y:S02]  /*314e0*/  ISETP.GE.AND P1, PT, R0, R17, PT ;  /* 0x000000110000720c */ /* 0x000fe40003f26270 */
[----:B0-----:R-:W-:-:S05]  /*314f0*/  @!P0 LOP3.LUT R2, R10, 0xfffffffe, RZ, 0xc0, !PT ;  /* 0xfffffffe0a028812 */ /* 0x001fca00078ec0ff */
[----:B------:R-:W-:-:S04]  /*31500*/  @!P0 IMAD.WIDE R2, R2, 0x4, R14 ;  /* 0x0000000402028825 */ /* 0x000fc800078e020e */
[----:B------:R-:W-:Y:S01]  /*31510*/  VIADD R12, R19, 0x20 ;  /* 0x00000020130c7836 */ /* 0x000fe20000000000 */
[----:B--2---:R0:W-:Y:S04]  /*31520*/  @!P0 ST.E.64 desc[UR36][R2.64], R8 ;  /* 0x0000000802008985 */ /* 0x0041e8000c101b24 */
[----:B------:R-:W2:Y:S01]  /*31530*/  @!P1 LDL.64 R10, [R1+0x268] ;  /* 0x00026800010a9983 */ /* 0x000ea20000100a00 */
[----:B------:R-:W-:Y:S02]  /*31540*/  @!P1 LEA.HI R0, R0, R0, RZ, 0x1 ;  /* 0x0000000000009211 */ /* 0x000fe400078f08ff */
[----:B------:R-:W-:Y:S02]  /*31550*/  ISETP.GE.AND P0, PT, R12, R17, PT ;  /* 0x000000110c00720c */ /* 0x000fe40003f06270 */
[----:B------:R-:W-:-:S05]  /*31560*/  @!P1 LOP3.LUT R0, R0, 0xfffffffe, RZ, 0xc0, !PT ;  /* 0xfffffffe00009812 */ /* 0x000fca00078ec0ff */
[----:B-1----:R-:W-:-:S04]  /*31570*/  @!P1 IMAD.WIDE R4, R0, 0x4, R14 ;  /* 0x0000000400049825 */ /* 0x002fc800078e020e */
        /* <DEDUP_REMOVED lines=96> */
[----:B-1----:R-:W-:-:S05]  /*31b80*/  @!P1 LOP3.LUT R5, R0, 0xfffffffe, RZ, 0xc0, !PT ;  /* 0xfffffffe00059812 */ /* 0x002fca00078ec0ff */
        /* <DEDUP_REMOVED lines=77> */
[----:B------:R-:W-:-:S06]  /*32060*/  @!P0 IMAD.WIDE R2, R3, 0x4, R14 ;  /* 0x0000000403028825 */ /* 0x000fcc00078e020e */
[----:B------:R-:W-:Y:S01]  /*32070*/  @!P1 LEA.HI R0, R0, R0, RZ, 0x1 ;  /* 0x0000000000009211 */ /* 0x000fe200078f08ff */
[----:B--2---:R0:W-:Y:S04]  /*32080*/  @!P0 ST.E.64 desc[UR36][R2.64], R6 ;  /* 0x0000000602008985 */ /* 0x0041e8000c101b24 */
[----:B------:R-:W2:Y:S01]  /*32090*/  @!P1 LDL.64 R8, [R1+0x408] ;  /* 0x0004080001089983 */ /* 0x000ea20000100a00 */
[----:B------:R-:W-:Y:S01]  /*320a0*/  @!P1 LOP3.LUT R13, R0, 0xfffffffe, RZ, 0xc0, !PT ;  /* 0xfffffffe000d9812 */ /* 0x000fe200078ec0ff */
[C---:B------:R-:W-:Y:S01]  /*320b0*/  VIADD R0, R19.reuse, 0xf0 ;  /* 0x000000f013007836 */ /* 0x040fe20000000000 */
[----:B------:R-:W-:Y:S01]  /*320c0*/  BSSY B0, `(.L_x_2290) ;  /* 0x000000c000007945 */ /* 0x000fe20003800000 */
[----:B------:R-:W-:Y:S02]  /*320d0*/  VIADD R19, R19, 0xf8 ;  /* 0x000000f813137836 */ /* 0x000fe40000000000 */
[----:B-1----:R-:W-:Y:S01]  /*320e0*/  @!P1 IMAD.WIDE R4, R13, 0x4, R14 ;  /* 0x000000040d049825 */ /* 0x002fe200078e020e */
[----:B------:R-:W-:-:S04]  /*320f0*/  ISETP.GE.AND P0, PT, R0, R17, PT ;  /* 0x000000110000720c */ /* 0x000fc80003f06270 */
[----:B--2---:R0:W-:Y:S01]  /*32100*/  @!P1 ST.E.64 desc[UR36][R4.64], R8 ;  /* 0x0000000804009985 */ /* 0x0041e2000c101b24 */
[----:B------:R-:W-:-:S08]  /*32110*/  ISETP.GE.AND P1, PT, R19, R17, PT ;  /* 0x000000111300720c */ /* 0x000fd00003f26270 */
[----:B------:R-:W-:Y:S05]  /*32120*/  @P0 BRA `(.L_x_2291) ;  /* 0x0000000000140947 */ /* 0x000fea0003800000 */
[----:B0-----:R-:W2:Y:S01]  /*32130*/  LDL.64 R4, [R1+0x418] ;  /* 0x0004180001047983 */ /* 0x001ea20000100a00 */
[----:B------:R-:W-:-:S04]  /*32140*/  LEA.HI R0, R0, R0, RZ, 0x1 ;  /* 0x0000000000007211 */ /* 0x000fc800078f08ff */
[----:B------:R-:W-:-:S05]  /*32150*/  LOP3.LUT R3, R0, 0xfffffffe, RZ, 0xc0, !PT ;  /* 0xfffffffe00037812 */ /* 0x000fca00078ec0ff */
[----:B------:R-:W-:-:S05]  /*32160*/  IMAD.WIDE R2, R3, 0x4, R14 ;  /* 0x0000000403027825 */ /* 0x000fca00078e020e */
[----:B--2---:R1:W-:Y:S02]  /*32170*/  ST.E.64 desc[UR36][R2.64], R4 ;  /* 0x0000000402007985 */ /* 0x0043e4000c101b24 */
.L_x_2291:
[----:B------:R-:W-:Y:S05]  /*32180*/  BSYNC B0 ;  /* 0x0000000000007941 */ /* 0x000fea0003800000 */
.L_x_2290:
[----:B------:R-:W-:Y:S05]  /*32190*/  @P1 BRA `(.L_x_2183) ;  /* 0x0000004c004c1947 */ /* 0x000fea0003800000 */
[----:B01----:R-:W2:Y:S01]  /*321a0*/  LDL.64 R4, [R1+0x428] ;  /* 0x0004280001047983 */ /* 0x003ea20000100a00 */
[----:B------:R-:W-:-:S04]  /*321b0*/  LEA.HI R19, R19, R19, RZ, 0x1 ;  /* 0x0000001313137211 */ /* 0x000fc800078f08ff */
[----:B------:R-:W-:-:S05]  /*321c0*/  LOP3.LUT R3, R19, 0xfffffffe, RZ, 0xc0, !PT ;  /* 0xfffffffe13037812 */ /* 0x000fca00078ec0ff */
[----:B------:R-:W-:-:S05]  /*321d0*/  IMAD.WIDE R2, R3, 0x4, R14 ;  /* 0x0000000403027825 */ /* 0x000fca00078e020e */
[----:B--2---:R0:W-:Y:S01]  /*321e0*/  ST.E.64 desc[UR36][R2.64], R4 ;  /* 0x0000000402007985 */ /* 0x0041e2000c101b24 */
[----:B------:R-:W-:Y:S05]  /*321f0*/  BRA `(.L_x_2183) ;  /* 0x0000004c00347947 */ /* 0x000fea0003800000 */
.L_x_2287:
[----:B------:R-:W1:Y:S02]  /*32200*/  S2R R0, SR_TID.X ;  /* 0x0000000000007919 */ /* 0x000e640000002100 */
[----:B-1----:R-:W-:-:S05]  /*32210*/  VIADD R0, R0, 0xffffff80 ;  /* 0xffffff8000007836 */ /* 0x002fca0000000000 */
[----:B------:R-:W-:-:S13]  /*32220*/  ISETP.GT.AND P0, PT, R0, 0x7f, PT ;  /* 0x0000007f0000780c */ /* 0x000fda0003f04270 */
[----:B------:R-:W-:Y:S05]  /*32230*/  @P0 BRA `(.L_x_2183) ;  /* 0x0000004c00240947 */ /* 0x000fea0003800000 */
[----:B0-----:R-:W0:Y:S01]  /*32240*/  S2R R3, SR_CTAID.X ;  /* 0x0000000000037919 */ /* 0x001e220000002500 */
[----:B--2---:R-:W1:Y:S01]  /*32250*/  LDC R4, c[0x0][0xce8] ;  /* 0x00033a00ff047b82 */ /* 0x004e620000000800 */
[----:B------:R-:W-:Y:S02]  /*32260*/  ULDC UR4, c[0x0][0xb88] ;  /* 0x0002e20000047ab9 */ /* 0x000fe40000000800 */
[----:B-1----:R-:W-:Y:S02]  /*32270*/  IMAD R5, R4, UR4, RZ ;  /* 0x0000000404057c24 */ /* 0x002fe4000f8e02ff */
[----:B0-----:R-:W-:-:S05]  /*32280*/  IMAD R0, R3, 0x80, R0 ;  /* 0x0000008003007824 */ /* 0x001fca00078e0200 */
[----:B------:R-:W-:-:S13]  /*32290*/  ISETP.GE.AND P0, PT, R0, R5, PT ;  /* 0x000000050000720c */ /* 0x000fda0003f06270 */
[----:B------:R-:W-:Y:S05]  /*322a0*/  @P0 BRA `(.L_x_2183) ;  /* 0x0000004c00080947 */ /* 0x000fea0003800000 */
[----:B------:R-:W-:Y:S01]  /*322b0*/  ISETP.NE.AND P0, PT, R4, 0x1, PT ;  /* 0x000000010400780c */ /* 0x000fe20003f05270 */
[----:B------:R-:W-:Y:S01]  /*322c0*/  USHF.R.S32.HI UR6, URZ, 0x1f, UR58 ;  /* 0x0000001f3f067899 */ /* 0x000fe2000801143a */
[----:B------:R-:W-:Y:S01]  /*322d0*/  IMAD.MOV.U32 R2, RZ, RZ, R0 ;  /* 0x000000ffff027224 */ /* 0x000fe200078e0000 */
[----:B------:R-:W-:Y:S01]  /*322e0*/  ULDC.64 UR8, c[0x0][0xcd0] ;  /* 0x0003340000087ab9 */ /* 0x000fe20000000a00 */
[----:B------:R-:W-:Y:S02]  /*322f0*/  USHF.R.S32.HI UR7, URZ, 0x1f, UR61 ;  /* 0x0000001f3f077899 */ /* 0x000fe4000801143d */
[----:B------:R-:W-:Y:S02]  /*32300*/  UIMAD UR6, UR6, UR8, URZ ;  /* 0x00000008060672a4 */ /* 0x000fe4000f8e023f */
[----:B------:R-:W-:Y:S02]  /*32310*/  UIMAD.WIDE.U32 UR4, UR58, UR8, URZ ;  /* 0x000000083a0472a5 */ /* 0x000fe4000f8e003f */
[----:B------:R-:W-:-:S03]  /*32320*/  UIMAD UR6, UR58, UR9, UR6 ;  /* 0x000000093a0672a4 */ /* 0x000fc6000f8e0206 */
[----:B------:R-:W0:Y:S01]  /*32330*/  @P0 LDC R3, c[0x0][0xcec] ;  /* 0x00033b00ff030b82 */ /* 0x000e220000000800 */
[----:B------:R-:W-:Y:S01]  /*32340*/  ULDC.64 UR8, c[0x0][0xcd8] ;  /* 0x0003360000087ab9 */ /* 0x000fe20000000a00 */
[----:B------:R-:W-:Y:S02]  /*32350*/  UIADD3 UR5, UR5, UR6, URZ ;  /* 0x0000000605057290 */ /* 0x000fe4000fffe03f */
[----:B------:R-:W-:Y:S02]  /*32360*/  UIMAD UR7, UR7, UR8, URZ ;  /* 0x00000008070772a4 */ /* 0x000fe4000f8e023f */
[----:B------:R-:W-:Y:S02]  /*32370*/  USHF.R.S32.HI UR6, URZ, 0x1f, UR59 ;  /* 0x0000001f3f067899 */ /* 0x000fe4000801143b */
[----:B------:R-:W1:Y:S01]  /*32380*/  @P0 LDC R6, c[0x0][0xcf0] ;  /* 0x00033c00ff060b82 */ /* 0x000e620000000800 */
[----:B------:R-:W-:Y:S02]  /*32390*/  UIMAD UR7, UR61, UR9, UR7 ;  /* 0x000000093d0772a4 */ /* 0x000fe4000f8e0207 */
[----:B------:R-:W-:-:S03]  /*323a0*/  UIMAD.WIDE.U32 UR4, UR61, UR8, UR4 ;  /* 0x000000083d0472a5 */ /* 0x000fc6000f8e0004 */
[----:B------:R-:W-:Y:S01]  /*323b0*/  ULDC.64 UR8, c[0x0][0xce0] ;  /* 0x0003380000087ab9 */ /* 0x000fe20000000a00 */
[----:B------:R-:W-:Y:S02]  /*323c0*/  UIADD3 UR5, UR7, UR5, URZ ;  /* 0x0000000507057290 */ /* 0x000fe4000fffe03f */
[----:B------:R-:W-:Y:S02]  /*323d0*/  UIMAD UR6, UR6, UR8, URZ ;  /* 0x00000008060672a4 */ /* 0x000fe4000f8e023f */
[----:B------:R-:W-:Y:S02]  /*323e0*/  UIMAD.WIDE.U32 UR4, UR59, UR8, UR4 ;  /* 0x000000083b0472a5 */ /* 0x000fe4000f8e0004 */
[----:B------:R-:W-:Y:S01]  /*323f0*/  UIMAD UR6, UR59, UR9, UR6 ;  /* 0x000000093b0672a4 */ /* 0x000fe2000f8e0206 */
[----:B0-----:R-:W-:-:S05]  /*32400*/  @P0 IMAD.HI.U32 R3, R0, R3, RZ ;  /* 0x0000000300030227 */ /* 0x001fca00078e00ff */
[----:B-1----:R-:W-:-:S04]  /*32410*/  @P0 SHF.R.U32.HI R2, RZ, R6, R3 ;  /* 0x00000006ff020219 */ /* 0x002fc80000011603 */
[--C-:B------:R-:W-:Y:S01]  /*32420*/  SHF.R.S32.HI R3, RZ, 0x1f, R2.reuse ;  /* 0x0000001fff037819 */ /* 0x100fe20000011402 */
[----:B------:R-:W-:Y:S01]  /*32430*/  IMAD.MOV R5, RZ, RZ, -R2 ;  /* 0x000000ffff057224 */ /* 0x000fe200078e0a02 */
[----:B------:R-:W-:-:S03]  /*32440*/  IADD3 R2, P0, R2, UR4, RZ ;  /* 0x0000000402027c10 */ /* 0x000fc6000ff1e0ff */
[----:B------:R-:W-:Y:S02]  /*32450*/  IMAD R5, R4, R5, R0 ;  /* 0x0000000504057224 */ /* 0x000fe400078e0200 */
[----:B------:R-:W-:Y:S01]  /*32460*/  IMAD.U32 R4, RZ, RZ, UR6 ;  /* 0x00000006ff047e24 */ /* 0x000fe2000f8e00ff */
[----:B------:R-:W-:Y:S02]  /*32470*/  ULDC.64 UR6, c[0x0][0xcc8] ;  /* 0x0003320000067ab9 */ /* 0x000fe40000000a00 */
[----:B------:R-:W-:Y:S02]  /*32480*/  SHF.R.S32.HI R0, RZ, 0x1f, R5 ;  /* 0x0000001fff007819 */ /* 0x000fe40000011405 */
[----:B------:R-:W-:Y:S01]  /*32490*/  IADD3.X R3, R3, UR5, R4, P0, !PT ;  /* 0x0000000503037c10 */ /* 0x000fe200087fe404 */
[----:B------:R-:W-:Y:S02]  /*324a0*/  ULDC.64 UR4, c[0x0][0xca8] ;  /* 0x00032a0000047ab9 */ /* 0x000fe40000000a00 */
[----:B------:R-:W-:-:S02]  /*324b0*/  IMAD R0, R0, UR6, RZ ;  /* 0x0000000600007c24 */ /* 0x000fc4000f8e02ff */
[----:B------:R-:W-:-:S04]  /*324c0*/  IMAD.WIDE.U32 R2, R5, UR6, R2 ;  /* 0x0000000605027c25 */ /* 0x000fc8000f8e0002 */
[----:B------:R-:W-:Y:S01]  /*324d0*/  IMAD R7, R5, UR7, R0 ;  /* 0x0000000705077c24 */ /* 0x000fe2000f8e0200 */
[----:B------:R-:W-:-:S03]  /*324e0*/  LEA R4, P0, R2, UR4, 0x2 ;  /* 0x0000000402047c11 */ /* 0x000fc6000f8010ff */
[----:B------:R-:W-:-:S05]  /*324f0*/  IMAD.IADD R3, R3, 0x1, R7 ;  /* 0x0000000103037824 */ /* 0x000fca00078e0207 */
[----:B------:R-:W-:Y:S01]  /*32500*/  LEA.HI.X R5, R2, UR5, R3, 0x2, P0 ;  /* 0x0000000502057c11 */ /* 0x000fe200080f1403 */
[----:B------:R-:W-:-:S05]  /*32510*/  IMAD.MOV.U32 R3, RZ, RZ, -0x800000 ;  /* 0xff800000ff037424 */ /* 0x000fca00078e00ff */
[----:B------:R0:W-:Y:S01]  /*32520*/  STG.E desc[UR36][R4.64], R3 ;  /* 0x0000000304007986 */ /* 0x0001e2000c101924 */
[----:B------:R-:W-:Y:S05]  /*32530*/  BRA `(.L_x_2183) ;  /* 0x0000004800647947 */ /* 0x000fea0003800000 */
.L_x_2181:
[----:B------:R-:W-:-:S08]  /*32540*/  NOP ;  /* 0x0000000000007918 */ /* 0x000fd00000000000 */
[----:B0-----:R-:W0:-:S00]  /*32550*/  USETMAXREG.DEALLOC.CTAPOOL 0x28 ;  /* 0x00000028000079c8 */ /* 0x001e0000080e0500 */
        /* <DEDUP_REMOVED lines=16> */
.L_x_2292:
[----:B------:R-:W-:Y:S01]  /*32660*/  ULDC UR7, c[0x0][0xd50] ;  /* 0x0003540000077ab9 */ /* 0x000fe20000000800 */
[----:B------:R-:W-:Y:S01]  /*32670*/  UMOV UR39, UR6 ;  /* 0x0000000600277c82 */ /* 0x000fe20008000000 */
[----:B------:R-:W-:-:S11]  /*32680*/  UISETP.NE.AND UP0, UPT, UR7, 0x1, UPT ;  /* 0x000000010700788c */ /* 0x000fd6000bf05270 */
[----:B------:R-:W-:Y:S01]  /*32690*/  @UP0 ULDC UR4, c[0x0][0xd54] ;  /* 0x0003550000040ab9 */ /* 0x000fe20000000800 */
[----:B------:R-:W-:Y:S01]  /*326a0*/  @UP0 ULDC UR8, c[0x0][0xd58] ;  /* 0x0003560000080ab9 */ /* 0x000fe20000000800 */
[----:B------:R-:W-:-:S04]  /*326b0*/  UIMAD.WIDE.U32 UR4, UR6, UR4, URZ ;  /* 0x00000004060472a5 */ /* 0x000fc8000f8e003f */
[----:B------:R-:W-:-:S12]  /*326c0*/  @UP0 USHF.R.U32.HI UR39, URZ, UR8, UR5 ;  /* 0x000000083f270299 */ /* 0x000fd80008011605 */
.L_x_2293:
        /* <DEDUP_REMOVED lines=53> */
.L_x_2296:
[----:B------:R-:W-:-:S11]  /*32a20*/  UISETP.NE.AND UP0, UPT, UR5, 0x1, UPT ;  /* 0x000000010500788c */ /* 0x000fd6000bf05270 */
[----:B------:R-:W-:Y:S02]  /*32a30*/  @UP0 ULDC.64 UR12, c[0x0][0xae0] ;  /* 0x0002b800000c0ab9 */ /* 0x000fe40000000a00 */
[----:B------:R-:W-:-:S04]  /*32a40*/  UIMAD.WIDE.U32 UR6, UR8, UR12, URZ ;  /* 0x0000000c080672a5 */ /* 0x000fc8000f8e003f */
[----:B------:R-:W-:-:S12]  /*32a50*/  @UP0 USHF.R.U32.HI UR8, URZ, UR13, UR7 ;  /* 0x0000000d3f080299 */ /* 0x000fd80008011607 */
.L_x_2297:
[----:B------:R-:W-:-:S04]  /*32a60*/  UIMAD UR8, UR8, UR5, UR5 ;  /* 0x00000005080872a4 */ /* 0x000fc8000f8e0205 */
[----:B------:R-:W-:-:S04]  /*32a70*/  UISETP.LT.AND UP0, UPT, UR4, UR8, UPT ;  /* 0x000000080400728c */ /* 0x000fc8000bf01270 */
[----:B------:R-:W-:-:S12]  /*32a80*/  USEL UR4, UR4, UR8, UP0 ;  /* 0x0000000804047287 */ /* 0x000fd80008000000 */
.L_x_2295:
        /* <DEDUP_REMOVED lines=26> */
.L_x_2299:
[----:B------:R-:W-:-:S11]  /*32c30*/  UISETP.NE.AND UP0, UPT, UR5, 0x1, UPT ;  /* 0x000000010500788c */ /* 0x000fd6000bf05270 */
[----:B------:R-:W-:Y:S02]  /*32c40*/  @UP0 ULDC.64 UR10, c[0x0][0xae0] ;  /* 0x0002b800000a0ab9 */ /* 0x000fe40000000a00 */
[----:B------:R-:W-:-:S04]  /*32c50*/  UIMAD.WIDE.U32 UR6, UR4, UR10, URZ ;  /* 0x0000000a040672a5 */ /* 0x000fc8000f8e003f */
[----:B------:R-:W-:-:S12]  /*32c60*/  @UP0 USHF.R.U32.HI UR4, URZ, UR11, UR7 ;  /* 0x0000000b3f040299 */ /* 0x000fd80008011607 */
.L_x_2300:
[----:B------:R-:W-:-:S04]  /*32c70*/  UIMAD UR4, UR4, UR5, URZ ;  /* 0x00000005040472a4 */ /* 0x000fc8000f8e023f */
[----:B------:R-:W-:-:S04]  /*32c80*/  UISETP.LT.AND UP0, UPT, UR8, UR4, UPT ;  /* 0x000000040800728c */ /* 0x000fc8000bf01270 */
[----:B------:R-:W-:-:S12]  /*32c90*/  USEL UR8, UR8, UR4, !UP0 ;  /* 0x0000000408087287 */ /* 0x000fd8000c000000 */
.L_x_2298:
        /* <DEDUP_REMOVED lines=44> */
.L_x_2301:
        /* <DEDUP_REMOVED lines=32> */
.L_x_2302:
        /* <DEDUP_REMOVED lines=20> */
.L_x_2304:
        /* <DEDUP_REMOVED lines=15> */
.L_x_2303:
[----:B------:R-:W0:Y:S01]  /*33390*/  LDC.64 R2, c[0x0][0xaf0] ;  /* 0x0002bc00ff027b82 */ /* 0x000e220000000a00 */
[----:B------:R-:W-:-:S07]  /*333a0*/  IMAD.MOV.U32 R30, RZ, RZ, R19 ;  /* 0x000000ffff1e7224 */ /* 0x000fce00078e0013 */
[----:B------:R-:W1:Y:S01]  /*333b0*/  LDC R12, c[0x0][0x430] ;  /* 0x00010c00ff0c7b82 */ /* 0x000e620000000800 */
[C---:B------:R-:W-:Y:S01]  /*333c0*/  IMAD.SHL.U32 R0, R27.reuse, 0x10, RZ ;  /* 0x000000101b007824 */ /* 0x040fe200078e00ff */
[C---:B------:R-:W-:Y:S02]  /*333d0*/  LOP3.LUT R7, R27.reuse, 0x7f, RZ, 0xc0, !PT ;  /* 0x0000007f1b077812 */ /* 0x040fe400078ec0ff */
        /* <DEDUP_REMOVED lines=13> */
[----:B------:R-:W-:-:S04]  /*334b0*/  IMAD R4, R0, 0x60, R32 ;  /* 0x0000006000047824 */ /* 0x000fc800078e0220 */
[C---:B-----5:R-:W-:Y:S01]  /*334c0*/  IMAD.IADD R10, R4.reuse, 0x1, R25 ;  /* 0x00000001040a7824 */ /* 0x060fe200078e0219 */
[----:B------:R-:W-:Y:S01]  /*334d0*/  ISETP.GE.AND P0, PT, R4, UR41, PT ;  /* 0x0000002904007c0c */ /* 0x000fe2000bf06270 */
[----:B0-----:R-:W0:Y:S01]  /*334e0*/  @P1 LDC R2, c[0x0][0x434] ;  /* 0x00010d00ff021b82 */ /* 0x001e220000000800 */
[----:B------:R-:W-:Y:S01]  /*334f0*/  @P1 LOP3.LUT R16, R16, 0x4000, RZ, 0xfc, !PT ;  /* 0x0000400010101812 */ /* 0x000fe200078efcff */
[----:B------:R-:W-:Y:S01]  /*33500*/  IMAD.MOV.U32 R11, RZ, RZ, R10 ;  /* 0x000000ffff0b7224 */ /* 0x000fe200078e000a */
[----:B------:R-:W-:-:S05]  /*33510*/  ISETP.GT.U32.OR P0, PT, R32, 0x5f, P0 ;  /* 0x0000005f2000780c */ /* 0x000fca0000704470 */
[----:B------:R-:W1:Y:S08]  /*33520*/  @P1 LDC R3, c[0x0][0x438] ;  /* 0x00010e00ff031b82 */ /* 0x000e700000000800 */
[----:B------:R-:W3:Y:S08]  /*33530*/  @!P0 LDC.64 R8, c[0x0][0x428] ;  /* 0x00010a00ff088b82 */ /* 0x000ef00000000a00 */
[----:B------:R-:W4:Y:S01]  /*33540*/  @!P0 LDC.64 R4, c[0x0][0x418] ;  /* 0x00010600ff048b82 */ /* 0x000f220000000a00 */
[----:B0-----:R-:W-:-:S05]  /*33550*/  @P1 IMAD.HI.U32 R2, R10, R2, RZ ;  /* 0x000000020a021227 */ /* 0x001fca00078e00ff */
[----:B-1----:R-:W-:-:S04]  /*33560*/  @P1 SHF.R.U32.HI R11, RZ, R3, R2 ;  /* 0x00000003ff0b1219 */ /* 0x002fc80000011602 */
        /* <DEDUP_REMOVED lines=30> */
.L_x_2351:
[--C-:B-----5:R-:W-:Y:S01]  /*33750*/  @!P0 SHF.R.S32.HI R3, RZ, 0x1f, R4.reuse ;  /* 0x0000001fff038819 */ /* 0x120fe20000011404 */
[----:B------:R-:W-:Y:S01]  /*33760*/  ULOP3.LUT UR4, UR60, 0x2, URZ, 0xfc, !UPT ;  /* 0x000000023c047892 */ /* 0x000fe2000f8efc3f */
[----:B------:R-:W-:Y:S02]  /*33770*/  CS2R R18, SRZ ;  /* 0x0000000000127805 */ /* 0x000fe4000001ff00 */
[----:B------:R-:W-:Y:S01]  /*33780*/  LOP3.LUT R16, R16, 0xffff7fff, RZ, 0xc0, !PT ;  /* 0xffff7fff10107812 */ /* 0x000fe200078ec0ff */
[----:B------:R-:W-:Y:S01]  /*33790*/  @!P0 IMAD.MOV.U32 R18, RZ, RZ, R4 ;  /* 0x000000ffff128224 */ /* 0x000fe200078e0004 */
[----:B------:R-:W-:Y:S01]  /*337a0*/  SEL R36, RZ, 0x1, P2 ;  /* 0x00000001ff247807 */ /* 0x000fe20001000000 */
[----:B------:R-:W-:Y:S01]  /*337b0*/  @!P0 IMAD.MOV.U32 R19, RZ, RZ, R3 ;  /* 0x000000ffff138224 */ /* 0x000fe200078e0003 */
[----:B------:R-:W-:Y:S01]  /*337c0*/  ISETP.GT.U32.AND P0, PT, R32, 0x5f, PT ;  /* 0x0000005f2000780c */ /* 0x000fe20003f04070 */
[----:B------:R-:W-:Y:S02]  /*337d0*/  IMAD.U32 R34, RZ, RZ, UR4 ;  /* 0x00000004ff227e24 */ /* 0x000fe4000f8e00ff */
[----:B------:R-:W-:-:S03]  /*337e0*/  IMAD.U32 R29, RZ, RZ, UR39 ;  /* 0x00000027ff1d7e24 */ /* 0x000fc6000f8e00ff */
[----:B------:R-:W-:Y:S02]  /*337f0*/  ISETP.NE.AND P1, PT, R34, 0x3, PT ;  /* 0x000000032200780c */ /* 0x000fe40003f25270 */
[----:B------:R-:W-:-:S05]  /*33800*/  SHF.R.S32.HI R29, RZ, 0x1f, R29 ;  /* 0x0000001fff1d7819 */ /* 0x000fca000001141d */
[----:B------:R-:W-:-:S04]  /*33810*/  @P0 LOP3.LUT R16, R16, 0x8000, RZ, 0xfc, !PT ;  /* 0x0000800010100812 */ /* 0x000fc800078efcff */
[----:B------:R-:W-:-:S04]  /*33820*/  LOP3.LUT R16, R16, 0xffffffdf, RZ, 0xc0, !PT ;  /* 0xffffffdf10107812 */ /* 0x000fc800078ec0ff */
[----:B------:R-:W-:Y:S01]  /*33830*/  @P1 LOP3.LUT R16, R16, 0x20, RZ, 0xfc, !PT ;  /* 0x0000002010101812 */ /* 0x000fe200078efcff */
[----:B------:R-:W-:Y:S06]  /*33840*/  @!P1 BRA `(.L_x_2306) ;  /* 0x0000000000049947 */ /* 0x000fec0003800000 */
[----:B------:R-:W-:Y:S01]  /*33850*/  BPT.TRAP 0x1 ;  /* 0x000000040000795c */ /* 0x000fe20000300000 */
.L_x_2306:
[----:B------:R-:W-:-:S05]  /*33860*/  IMAD.MOV.U32 R2, RZ, RZ, 0x1 ;  /* 0x00000001ff027424 */ /* 0x000fca00078e00ff */
[----:B------:R-:W-:-:S04]  /*33870*/  SHF.L.U32 R2, R2, 0x1f, RZ ;  /* 0x0000001f02027819 */ /* 0x000fc800000006ff */
[----:B------:R-:W0:Y:S02]  /*33880*/  SYNCS.PHASECHK.TRANS64.TRYWAIT P0, [UR46+0x32440], R2 ;  /* 0x03244002ff0075a7 */ /* 0x000e24000800016e */
[----:B0-----:R-:W-:Y:S05]  /*33890*/  @!P0 BRA `(.L_x_2307) ;  /* 0x0000003800548947 */ /* 0x001fea0003800000 */
.L_x_2352:
[----:B------:R-:W-:Y:S01]  /*338a0*/  SHF.R.S32.HI R26, RZ, 0x1f, R23 ;  /* 0x0000001fff1a7819 */ /* 0x000fe20000011417 */
[----:B------:R-:W-:Y:S01]  /*338b0*/  ULDC.64 UR4, c[0x0][0x300] ;  /* 0x0000c00000047ab9 */ /* 0x000fe20000000a00 */
[----:B------:R-:W-:Y:S01]  /*338c0*/  R2UR UR6, R29 ;  /* 0x000000001d0672ca */ /* 0x000fe200000e0000 */
[----:B------:R-:W-:Y:S01]  /*338d0*/  IMAD.MOV.U32 R17, RZ, RZ, -0x60 ;  /* 0xffffffa0ff117424 */ /* 0x000fe200078e00ff */
[----:B------:R-:W-:Y:S01]  /*338e0*/  SHF.R.U32.HI R8, RZ, 0x3, R7 ;  /* 0x00000003ff087819 */ /* 0x000fe20000011607 */
[----:B0-----:R-:W-:Y:S01]  /*338f0*/  IMAD R2, R26, UR4, RZ ;  /* 0x000000041a027c24 */ /* 0x001fe2000f8e02ff */
[----:B------:R-:W-:Y:S01]  /*33900*/  LOP3.LUT R16, R16, 0xfffffffd, RZ, 0xc0, !PT ;  /* 0xfffffffd10107812 */ /* 0x000fe200078ec0ff */
[----:B------:R-:W-:Y:S02]  /*33910*/  IMAD R17, R0, R17, UR41 ;  /* 0x0000002900117e24 */ /* 0x000fe4000f8e0211 */
        /* <DEDUP_REMOVED lines=8> */
[----:B------:R-:W-:Y:S02]  /*339a0*/  IMAD.IADD R17, R17, 0x1, -R8 ;  /* 0x0000000111117824 */ /* 0x000fe400078e0a08 */
        /* <DEDUP_REMOVED lines=9> */
[----:B------:R-:W-:Y:S01]  /*33a40*/  ULDC UR4, c[0x0][0x2f4] ;  /* 0x0000bd0000047ab9 */ /* 0x000fe20000000800 */
[----:B------:R-:W-:Y:S02]  /*33a50*/  LOP3.LUT R3, R6, 0x1c0, RZ, 0xc0, !PT ;  /* 0x000001c006037812 */ /* 0x000fe400078ec0ff */
[----:B------:R-:W-:-:S02]  /*33a60*/  ISETP.GE.AND P2, PT, R22, UR4, PT ;  /* 0x0000000416007c0c */ /* 0x000fc4000bf46270 */
[----:B------:R-:W-:Y:S02]  /*33a70*/  LOP3.LUT R6, R3, 0x38, R6, 0xf8, !PT ;  /* 0x0000003803067812 */ /* 0x000fe400078ef806 */
[----:B------:R-:W-:Y:S02]  /*33a80*/  LEA.HI.X R5, R2, UR7, R5, 0x1, P0 ;  /* 0x0000000702057c11 */ /* 0x000fe400080f0c05 */
        /* <DEDUP_REMOVED lines=42> */
.L_x_2366:
        /* <DEDUP_REMOVED lines=15> */
.L_x_2309:
[----:B------:R-:W-:Y:S01]  /*33e20*/  SYNCS.ARRIVE.TRANS64.A1T0 RZ, [UR46+0x32430], RZ ;  /* 0x032430ffffff79a7 */ /* 0x000fe2000810002e */
[----:B------:R-:W-:Y:S05]  /*33e30*/  WARPSYNC.ALL ;  /* 0x0000000000007948 */ /* 0x000fea0003800000 */
[----:B------:R-:W-:Y:S01]  /*33e40*/  UIADD3 UR4, UR46, 0x18400, URZ ;  /* 0x000184002e047890 */ /* 0x000fe2000fffe03f */
[----:B------:R-:W-:Y:S03]  /*33e50*/  BAR.SYNC.DEFER_BLOCKING 0x8, 0x180 ;  /* 0x0206000000007b1d */ /* 0x000fe60000010000 */
[----:B------:R-:W-:-:S06]  /*33e60*/  ULOP3.LUT UP0, URZ, UR4, 0x3ff, URZ, 0xc0, !UPT ;  /* 0x000003ff043f7892 */ /* 0x000fcc000f80c03f */
        /* <DEDUP_REMOVED lines=18> */
.L_x_2310:
[----:B------:R-:W0:Y:S01]  /*33f90*/  S2R R20, SR_CTAID.Z ;  /* 0x0000000000147919 */ /* 0x000e220000002700 */
[----:B------:R-:W-:Y:S01]  /*33fa0*/  UISETP.NE.AND UP0, UPT, UR47, URZ, UPT ;  /* 0x0000003f2f00728c */ /* 0x000fe2000bf05270 */
[----:B------:R-:W-:Y:S01]  /*33fb0*/  VIADD R37, R32, UR40 ;  /* 0x0000002820257c36 */ /* 0x000fe20008000000 */
[----:B------:R-:W-:Y:S01]  /*33fc0*/  R2UR UR6, R29 ;  /* 0x000000001d0672ca */ /* 0x000fe200000e0000 */
[----:B------:R-:W-:Y:S02]  /*33fd0*/  ULDC.64 UR8, c[0x0][0x2d8] ;  /* 0x0000b60000087ab9 */ /* 0x000fe40000000a00 */
[----:B------:R-:W-:Y:S01]  /*33fe0*/  IMAD.MOV.U32 R7, RZ, RZ, R37 ;  /* 0x000000ffff077224 */ /* 0x000fe200078e0025 */
[----:B------:R-:W-:-:S05]  /*33ff0*/  PLOP3.LUT P0, PT, PT, PT, UP0, 0x80, 0x0 ;  /* 0x000000000000781c */ /* 0x000fca0003f0f008 */
[----:B------:R-:W-:-:S04]  /*34000*/  @UP0 ULDC UR4, c[0x0][0x44c] ;  /* 0x0001130000040ab9 */ /* 0x000fc80000000800 */
[----:B------:R-:W-:-:S04]  /*34010*/  UIMAD UR6, UR6, UR8, URZ ;  /* 0x00000008060672a4 */ /* 0x000fc8000f8e023f */
[----:B------:R-:W-:Y:S01]  /*34020*/  @P0 IMAD.HI.U32 R0, R37, UR4, RZ ;  /* 0x0000000425000c27 */ /* 0x000fe2000f8e00ff */
[----:B------:R-:W-:Y:S01]  /*34030*/  PLOP3.LUT P0, PT, PT, PT, UP0, 0x80, 0x0 ;  /* 0x000000000000781c */ /* 0x000fe20003f0f008 */
[----:B------:R-:W-:Y:S01]  /*34040*/  @UP0 ULDC UR4, c[0x0][0x450] ;  /* 0x0001140000040ab9 */ /* 0x000fe20000000800 */
[----:B------:R-:W-:Y:S01]  /*34050*/  UIMAD UR6, UR39, UR9, UR6 ;  /* 0x00000009270672a4 */ /* 0x000fe2000f8e0206 */
[----:B0-----:R-:W-:Y:S02]  /*34060*/  SHF.R.S32.HI R21, RZ, 0x1f, R20 ;  /* 0x0000001fff157819 */ /* 0x001fe40000011414 */
[----:B------:R-:W0:Y:S08]  /*34070*/  S2R R20, SR_CTAID.Z ;  /* 0x0000000000147919 */ /* 0x000e300000002700 */
[----:B------:R-:W-:Y:S01]  /*34080*/  @P0 SHF.R.U32.HI R7, RZ, UR4, R0 ;  /* 0x00000004ff070c19 */ /* 0x000fe20008011600 */
[----:B------:R-:W-:-:S04]  /*34090*/  UIMAD.WIDE.U32 UR4, UR39, UR8, URZ ;  /* 0x00000008270472a5 */ /* 0x000fc8000f8e003f */
[----:B------:R-:W-:Y:S02]  /*340a0*/  UIADD3 UR6, UR5, UR6, URZ ;  /* 0x0000000605067290 */ /* 0x000fe4000fffe03f */
[----:B------:R-:W-:Y:S02]  /*340b0*/  IMAD.U32 R5, RZ, RZ, UR5 ;  /* 0x00000005ff057e24 */ /* 0x000fe4000f8e00ff */
[----:B------:R-:W-:Y:S01]  /*340c0*/  IMAD.U32 R4, RZ, RZ, UR4 ;  /* 0x00000004ff047e24 */ /* 0x000fe2000f8e00ff */
[----:B------:R-:W-:Y:S01]  /*340d0*/  ULDC.64 UR4, c[0x0][0x2e0] ;  /* 0x0000b80000047ab9 */ /* 0x000fe20000000a00 */
[----:B------:R-:W-:Y:S02]  /*340e0*/  IMAD.U32 R3, RZ, RZ, UR6 ;  /* 0x00000006ff037e24 */ /* 0x000fe4000f8e00ff */
[----:B------:R-:W1:Y:S01]  /*340f0*/  LDC R5, c[0x0][0x448] ;  /* 0x00011200ff057b82 */ /* 0x000e620000000800 */
[----:B------:R-:W-:Y:S02]  /*34100*/  IMAD.MOV.U32 R2, RZ, RZ, R4 ;  /* 0x000000ffff027224 */ /* 0x000fe400078e0004 */
[----:B------:R-:W-:-:S02]  /*34110*/  IMAD R0, R21, UR4, RZ ;  /* 0x0000000415007c24 */ /* 0x000fc4000f8e02ff */
[--C-:B------:R-:W-:Y:S02]  /*34120*/  IMAD.MOV R4, RZ, RZ, -R7.reuse ;  /* 0x000000ffff047224 */ /* 0x100fe400078e0a07 */
[C---:B0-----:R-:W-:Y:S01]  /*34130*/  IMAD R9, R20.reuse, UR5, R0 ;  /* 0x0000000514097c24 */ /* 0x041fe2000f8e0200 */
[----:B------:R-:W-:Y:S01]  /*34140*/  SHF.R.S32.HI R0, RZ, 0x1f, R7 ;  /* 0x0000001fff007819 */ /* 0x000fe20000011407 */
[----:B------:R-:W-:Y:S01]  /*34150*/  IMAD.WIDE.U32 R2, R20, UR4, R2 ;  /* 0x0000000414027c25 */ /* 0x000fe2000f8e0002 */
[----:B------:R-:W-:Y:S01]  /*34160*/  ULDC.64 UR4, c[0x0][0x2d0] ;  /* 0x0000b40000047ab9 */ /* 0x000fe20000000a00 */
[----:B------:R-:W0:Y:S02]  /*34170*/  S2R R20, SR_TID.X ;  /* 0x0000000000147919 */ /* 0x000e240000002100 */
[----:B------:R-:W-:Y:S02]  /*34180*/  IMAD.IADD R3, R3, 0x1, R9 ;  /* 0x0000000103037824 */ /* 0x000fe400078e0209 */
[----:B------:R-:W-:-:S02]  /*34190*/  IMAD R0, R0, UR4, RZ ;  /* 0x0000000400007c24 */ /* 0x000fc4000f8e02ff */
[----:B-1----:R-:W-:Y:S02]  /*341a0*/  IMAD R9, R5, R4, R37 ;  /* 0x0000000405097224 */ /* 0x002fe400078e0225 */
[C---:B------:R-:W-:Y:S02]  /*341b0*/  IMAD R11, R7.reuse, UR5, R0 ;  /* 0x00000005070b7c24 */ /* 0x040fe4000f8e0200 */
[----:B------:R-:W-:Y:S01]  /*341c0*/  IMAD.WIDE.U32 R2, R7, UR4, R2 ;  /* 0x0000000407027c25 */ /* 0x000fe2000f8e0002 */
[----:B------:R-:W-:Y:S01]  /*341d0*/  SHF.R.S32.HI R0, RZ, 0x1f, R9 ;  /* 0x0000001fff007819 */ /* 0x000fe20000011409 */
[----:B------:R-:W-:Y:S02]  /*341e0*/  ULDC.64 UR4, c[0x0][0x2c8] ;  /* 0x0000b20000047ab9 */ /* 0x000fe40000000a00 */
[----:B------:R-:W-:Y:S02]  /*341f0*/  IMAD.IADD R3, R3, 0x1, R11 ;  /* 0x0000000103037824 */ /* 0x000fe400078e020b */
[----:B------:R-:W-:-:S02]  /*34200*/  IMAD R0, R0, UR4, RZ ;  /* 0x0000000400007c24 */ /* 0x000fc4000f8e02ff */
        /* <DEDUP_REMOVED lines=8> */
[----:B0-----:R-:W-:Y:S02]  /*34290*/  LOP3.LUT R20, R20, 0x7f, RZ, 0xc0, !PT ;  /* 0x0000007f14147812 */ /* 0x001fe400078ec0ff */
[----:B------:R-:W-:Y:S02]  /*342a0*/  ISETP.GE.AND P0, PT, R22, UR4, PT ;  /* 0x0000000416007c0c */ /* 0x000fe4000bf06270 */
[----:B------:R-:W-:Y:S01]  /*342b0*/  SHF.R.U32.HI R20, RZ, 0x3, R20 ;  /* 0x00000003ff147819 */ /* 0x000fe20000011614 */
[----:B------:R-:W-:Y:S10]  /*342c0*/  BRA.DIV UR5, `(.L_x_2311) ;  /* 0x00000036058c7947 */ /* 0x000ff4000b800000 */
[----:B------:R-:W0:Y:S01]  /*342d0*/  SHFL.IDX PT, R14, R0, RZ, 0x181f ;  /* 0x00181fff000e7589 */ /* 0x000e2200000e0000 */
[----:B------:R-:W-:Y:S01]  /*342e0*/  ULDC UR4, c[0x0][0x288] ;  /* 0x0000a20000047ab9 */ /* 0x000fe20000000800 */
[----:B------:R-:W-:Y:S01]  /*342f0*/  VIADD R4, R20, UR40 ;  /* 0x0000002814047c36 */ /* 0x000fe20008000000 */
[----:B------:R-:W-:Y:S01]  /*34300*/  LOP3.LUT R16, R16, 0xffffefff, RZ, 0xc0, !PT ;  /* 0xffffefff10107812 */ /* 0x000fe200078ec0ff */
[----:B------:R-:W-:Y:S01]  /*34310*/  IMAD R5, R5, UR4, RZ ;  /* 0x0000000405057c24 */ /* 0x000fe2000f8e02ff */
[----:B------:R-:W1:Y:S01]  /*34320*/  SHFL.IDX PT, R3, R6, RZ, 0x181f ;  /* 0x00181fff06037589 */ /* 0x000e6200000e0000 */
[C---:B------:R-:W-:Y:S02]  /*34330*/  VIADD R8, R4.reuse, 0x10 ;  /* 0x0000001004087836 */ /* 0x040fe40000000000 */
[C---:B------:R-:W-:Y:S01]  /*34340*/  VIADD R20, R4.reuse, 0x30 ;  /* 0x0000003004147836 */ /* 0x040fe20000000000 */
[-C--:B------:R-:W-:Y:S01]  /*34350*/  ISETP.GE.AND P2, PT, R4, R5.reuse, PT ;  /* 0x000000050400720c */ /* 0x080fe20003f46270 */
[----:B------:R-:W-:Y:S01]  /*34360*/  SHFL.IDX PT, R7, R6, 0x1, 0x181f ;  /* 0x00381f0006077f89 */ /* 0x000fe200000e0000 */
[----:B------:R-:W-:Y:S01]  /*34370*/  ISETP.GE.AND P4, PT, R8, R5, PT ;  /* 0x000000050800720c */ /* 0x000fe20003f86270 */
[----:B------:R-:W-:-:S02]  /*34380*/  VIADD R8, R4, 0x20 ;  /* 0x0000002004087836 */ /* 0x000fc40000000000 */
[----:B------:R-:W-:Y:S03]  /*34390*/  SHFL.IDX PT, R10, R6, 0x2, 0x181f ;  /* 0x00581f00060a7f89 */ /* 0x000fe600000e0000 */
[----:B------:R-:W-:-:S05]  /*343a0*/  ISETP.GE.AND P3, PT, R8, R5, PT ;  /* 0x000000050800720c */ /* 0x000fca0003f66270 */
[C---:B------:R-:W-:Y:S02]  /*343b0*/  @!P2 LEA R8, R27.reuse, UR46, 0x1 ;  /* 0x0000002e1b08ac11 */ /* 0x040fe4000f8e08ff */
[----:B0-----:R-:W-:Y:S02]  /*343c0*/  @!P2 LEA R2, P1, R22, R14, 0x1 ;  /* 0x0000000e1602a211 */ /* 0x001fe400078208ff */
[----:B------:R-:W0:Y:S01]  /*343d0*/  SHFL.IDX PT, R14, R0, 0x1, 0x181f ;  /* 0x00381f00000e7f89 */ /* 0x000e2200000e0000 */
[----:B------:R-:W-:Y:S02]  /*343e0*/  @P2 LOP3.LUT R16, R16, 0x1000, RZ, 0xfc, !PT ;  /* 0x0000100010102812 */ /* 0x000fe400078efcff */
[----:B-1----:R-:W-:Y:S01]  /*343f0*/  @!P2 IMAD.X R3, RZ, RZ, R3, P1 ;  /* 0x000000ffff03a224 */ /* 0x002fe200008e0603 */
[----:B------:R-:W-:Y:S02]  /*34400*/  @!P4 LEA R13, R27, UR46, 0x1 ;  /* 0x0000002e1b0dcc11 */ /* 0x000fe4000f8e08ff */
[----:B------:R-:W-:-:S02]  /*34410*/  LOP3.LUT R16, R16, 0xfffff7ff, RZ, 0xc0, !PT ;  /* 0xfffff7ff10107812 */ /* 0x000fc400078ec0ff */
[----:B------:R1:W-:Y:S01]  /*34420*/  @!P2 LDGSTS.E.BYPASS.LTC128B.128 [R8+0x18400], desc[UR36][R2.64], !P0 ;  /* 0x184000000208afae */ /* 0x0003e2000c101d64 */
[----:B------:R-:W-:Y:S02]  /*34430*/  ISETP.GE.AND P2, PT, R20, R5, PT ;  /* 0x000000051400720c */ /* 0x000fe40003f46270 */
[----:B------:R-:W-:-:S04]  /*34440*/  @P4 LOP3.LUT R16, R16, 0x800, RZ, 0xfc, !PT ;  /* 0x0000080010104812 */ /* 0x000fc800078efcff */
[----:B------:R-:W-:-:S04]  /*34450*/  LOP3.LUT R16, R16, 0xfffffbff, RZ, 0xc0, !PT ;  /* 0xfffffbff10107812 */ /* 0x000fc800078ec0ff */
[----:B------:R-:W-:Y:S01]  /*34460*/  @P3 LOP3.LUT R16, R16, 0x400, RZ, 0xfc, !PT ;  /* 0x0000040010103812 */ /* 0x000fe200078efcff */
[----:B-1----:R-:W-:Y:S03]  /*34470*/  SHFL.IDX PT, R8, R6, 0x3, 0x181f ;  /* 0x00781f0006087f89 */ /* 0x002fe600000e0000 */
[----:B------:R-:W-:Y:S02]  /*34480*/  LOP3.LUT R16, R16, 0xfffffdff, RZ, 0xc0, !PT ;  /* 0xfffffdff10107812 */ /* 0x000fe400078ec0ff */
[----:B0-----:R-:W-:Y:S02]  /*34490*/  @!P4 LEA R12, P1, R22, R14, 0x1 ;  /* 0x0000000e160cc211 */ /* 0x001fe400078208ff */
[----:B------:R-:W0:Y:S01]  /*344a0*/  SHFL.IDX PT, R14, R0, 0x2, 0x181f ;  /* 0x00581f00000e7f89 */ /* 0x000e2200000e0000 */
[----:B------:R-:W-:Y:S02]  /*344b0*/  @P2 LOP3.LUT R16, R16, 0x200, RZ, 0xfc, !PT ;  /* 0x0000020010102812 */ /* 0x000fe400078efcff */
[----:B------:R-:W-:-:S02]  /*344c0*/  @!P4 IMAD.X R7, RZ, RZ, R7, P1 ;  /* 0x000000ffff07c224 */ /* 0x000fc400008e0607 */
[----:B------:R-:W-:Y:S01]  /*344d0*/  @!P4 IMAD.MOV.U32 R2, RZ, RZ, R12 ;  /* 0x000000ffff02c224 */ /* 0x000fe200078e000c */
[----:B------:R-:W-:Y:S01]  /*344e0*/  LOP3.LUT R16, R16, 0xfffffeff, RZ, 0xc0, !PT ;  /* 0xfffffeff10107812 */ /* 0x000fe200078ec0ff */
[----:B------:R-:W-:Y:S02]  /*344f0*/  @!P4 IMAD.MOV.U32 R3, RZ, RZ, R7 ;  /* 0x000000ffff03c224 */ /* 0x000fe400078e0007 */
[----:B------:R-:W-:-:S03]  /*34500*/  VIADD R12, R4, 0x40 ;  /* 0x00000040040c7836 */ /* 0x000fc60000000000 */
[----:B------:R1:W-:Y:S02]  /*34510*/  @!P4 LDGSTS.E.BYPASS.LTC128B.128 [R13+0x18c00], desc[UR36][R2.64], !P0 ;  /* 0x18c00000020dcfae */ /* 0x0003e4000c101d64 */
[----:B------:R-:W-:Y:S02]  /*34520*/  ISETP.GE.AND P4, PT, R12, R5, PT ;  /* 0x000000050c00720c */ /* 0x000fe40003f86270 */
[----:B0-----:R-:W-:Y:S01]  /*34530*/  @!P3 LEA R11, P1, R22, R14, 0x1 ;  /* 0x0000000e160bb211 */ /* 0x001fe200078208ff */
[----:B-1----:R-:W-:Y:S01]  /*34540*/  SHFL.IDX PT, R2, R6, 0x4, 0x181f ;  /* 0x00981f0006027f89 */ /* 0x002fe200000e0000 */
[----:B------:R-:W-:-:S09]  /*34550*/  @!P3 LEA R13, R27, UR46, 0x1 ;  /* 0x0000002e1b0dbc11 */ /* 0x000fd2000f8e08ff */
[----:B------:R-:W-:Y:S01]  /*34560*/  @P4 LOP3.LUT R16, R16, 0x100, RZ, 0xfc, !PT ;  /* 0x0000010010104812 */ /* 0x000fe200078efcff */
[----:B------:R-:W0:Y:S01]  /*34570*/  SHFL.IDX PT, R14, R0, 0x3, 0x181f ;  /* 0x00781f00000e7f89 */ /* 0x000e2200000e0000 */
[----:B------:R-:W-:Y:S02]  /*34580*/  @!P3 IMAD.X R10, RZ, RZ, R10, P1 ;  /* 0x000000ffff0ab224 */ /* 0x000fe400008e060a */
[----:B------:R-:W-:Y:S02]  /*34590*/  LOP3.LUT R16, R16, 0xffffff7f, RZ, 0xc0, !PT ;  /* 0xffffff7f10107812 */ /* 0x000fe400078ec0ff */
[----:B------:R-:W-:Y:S02]  /*345a0*/  @!P3 IMAD.MOV.U32 R3, RZ, RZ, R10 ;  /* 0x000000ffff03b224 */ /* 0x000fe400078e000a */
[----:B------:R-:W-:Y:S01]  /*345b0*/  VIADD R10, R4, 0x50 ;  /* 0x00000050040a7836 */ /* 0x000fe20000000000 */
[C---:B0-----:R-:W-:Y:S02]  /*345c0*/  @!P2 LEA R9, P1, R22.reuse, R14, 0x1 ;  /* 0x0000000e1609a211 */ /* 0x041fe400078208ff */
[----:B------:R-:W0:Y:S03]  /*345d0*/  SHFL.IDX PT, R14, R0, 0x4, 0x181f ;  /* 0x00981f00000e7f89 */ /* 0x000e2600000e0000 */
[----:B------:R-:W-:Y:S01]  /*345e0*/  @!P2 IMAD.X R8, RZ, RZ, R8, P1 ;  /* 0x000000ffff08a224 */ /* 0x000fe200008e0608 */
[----:B0-----:R-:W-:-:S02]  /*345f0*/  @!P4 LEA R7, P1, R22, R14, 0x1 ;  /* 0x0000000e1607c211 */ /* 0x001fc400078208ff */
[----:B------:R-:W0:Y:S03]  /*34600*/  SHFL.IDX PT, R14, R0, 0x5, 0x181f ;  /* 0x00b81f00000e7f89 */ /* 0x000e2600000e0000 */
[----:B------:R-:W-:Y:S02]  /*34610*/  @!P4 IMAD.X R12, RZ, RZ, R2, P1 ;  /* 0x000000ffff0cc224 */ /* 0x000fe400008e0602 */
[----:B------:R-:W-:-:S05]  /*34620*/  @!P3 IMAD.MOV.U32 R2, RZ, RZ, R11 ;  /* 0x000000ffff02b224 */ /* 0x000fca00078e000b */
[----:B------:R1:W-:Y:S01]  /*34630*/  @!P3 LDGSTS.E.BYPASS.LTC128B.128 [R13+0x19400], desc[UR36][R2.64], !P0 ;  /* 0x19400000020dbfae */ /* 0x0003e2000c101d64 */
[----:B------:R-:W-:-:S03]  /*34640*/  ISETP.GE.AND P3, PT, R10, R5, PT ;  /* 0x000000050a00720c */ /* 0x000fc60003f66270 */
[----:B-1----:R-:W1:Y:S01]  /*34650*/  SHFL.IDX PT, R2, R6, 0x5, 0x181f ;  /* 0x00b81f0006027f89 */ /* 0x002e6200000e0000 */
[----:B------:R-:W-:Y:S01]  /*34660*/  @!P2 LEA R13, R27, UR46, 0x1 ;  /* 0x0000002e1b0dac11 */ /* 0x000fe2000f8e08ff */
[----:B------:R-:W-:-:S08]  /*34670*/  @!P2 IMAD.MOV.U32 R3, RZ, RZ, R8 ;  /* 0x000000ffff03a224 */ /* 0x000fd000078e0008 */
[----:B0-----:R-:W-:Y:S01]  /*34680*/  @!P3 LEA R10, P1, R22, R14, 0x1 ;  /* 0x0000000e160ab211 */ /* 0x001fe200078208ff */
[----:B------:R-:W-:Y:S01]  /*34690*/  VIADD R8, R4, 0x60 ;  /* 0x0000006004087836 */ /* 0x000fe20000000000 */
[----:B------:R-:W0:Y:S01]  /*346a0*/  SHFL.IDX PT, R14, R0, 0x6, 0x181f ;  /* 0x00d81f00000e7f89 */ /* 0x000e2200000e0000 */
[----:B------:R-:W-:-:S04]  /*346b0*/  @P3 LOP3.LUT R16, R16, 0x80, RZ, 0xfc, !PT ;  /* 0x0000008010103812 */ /* 0x000fc800078efcff */
[----:B------:R-:W-:Y:S01]  /*346c0*/  LOP3.LUT R16, R16, 0xffffffbf, RZ, 0xc0, !PT ;  /* 0xffffffbf10107812 */ /* 0x000fe200078ec0ff */
[----:B-1----:R-:W-:Y:S02]  /*346d0*/  @!P3 IMAD.X R11, RZ, RZ, R2, P1 ;  /* 0x000000ffff0bb224 */ /* 0x002fe400008e0602 */
[----:B------:R-:W-:-:S05]  /*346e0*/  @!P2 IMAD.MOV.U32 R2, RZ, RZ, R9 ;  /* 0x000000ffff02a224 */ /* 0x000fca00078e0009 */
[----:B------:R1:W-:Y:S01]  /*346f0*/  @!P2 LDGSTS.E.BYPASS.LTC128B.128 [R13+0x19c00], desc[UR36][R2.64], !P0 ;  /* 0x19c00000020dafae */ /* 0x0003e2000c101d64 */
[----:B------:R-:W-:-:S03]  /*34700*/  ISETP.GE.AND P2, PT, R8, R5, PT ;  /* 0x000000050800720c */ /* 0x000fc60003f46270 */
[----:B-1----:R-:W1:Y:S01]  /*34710*/  SHFL.IDX PT, R2, R6, 0x6, 0x181f ;  /* 0x00d81f0006027f89 */ /* 0x002e6200000e0000 */
[----:B------:R-:W-:Y:S01]  /*34720*/  @!P4 LEA R13, R27, UR46, 0x1 ;  /* 0x0000002e1b0dcc11 */ /* 0x000fe2000f8e08ff */
[----:B------:R-:W-:-:S08]  /*34730*/  @!P4 IMAD.MOV.U32 R3, RZ, RZ, R12 ;  /* 0x000000ffff03c224 */ /* 0x000fd000078e000c */
[----:B0-----:R-:W-:Y:S01]  /*34740*/  @!P2 LEA R8, P1, R22, R14, 0x1 ;  /* 0x0000000e1608a211 */ /* 0x001fe200078208ff */
[----:B------:R-:W0:Y:S01]  /*34750*/  SHFL.IDX PT, R6, R6, 0x7, 0x181f ;  /* 0x00f81f0006067f89 */ /* 0x000e2200000e0000 */
[C---:B------:R-:W-:Y:S02]  /*34760*/  @!P2 LEA R21, R27.reuse, UR46, 0x1 ;  /* 0x0000002e1b15ac11 */ /* 0x040fe4000f8e08ff */
[----:B------:R-:W-:Y:S01]  /*34770*/  @P2 LOP3.LUT R16, R16, 0x40, RZ, 0xfc, !PT ;  /* 0x0000004010102812 */ /* 0x000fe200078efcff */
[----:B------:R2:W3:Y:S01]  /*34780*/  SHFL.IDX PT, R14, R0, 0x7, 0x181f ;  /* 0x00f81f00000e7f89 */ /* 0x0004e200000e0000 */
[----:B-1----:R-:W-:Y:S02]  /*34790*/  @!P2 IMAD.X R9, RZ, RZ, R2, P1 ;  /* 0x000000ffff09a224 */ /* 0x002fe400008e0602 */
[----:B------:R-:W-:Y:S01]  /*347a0*/  @!P4 IMAD.MOV.U32 R2, RZ, RZ, R7 ;  /* 0x000000ffff02c224 */ /* 0x000fe200078e0007 */
[----:B------:R-:W-:-:S04]  /*347b0*/  @!P3 LEA R7, R27, UR46, 0x1 ;  /* 0x0000002e1b07bc11 */ /* 0x000fc8000f8e08ff */
[----:B------:R1:W-:Y:S02]  /*347c0*/  @!P4 LDGSTS.E.BYPASS.LTC128B.128 [R13+0x1a400], desc[UR36][R2.64], !P0 ;  /* 0x1a400000020dcfae */ /* 0x0003e4000c101d64 */
[----:B-1----:R-:W-:Y:S02]  /*347d0*/  @!P3 IMAD.MOV.U32 R2, RZ, RZ, R10 ;  /* 0x000000ffff02b224 */ /* 0x002fe400078e000a */
[----:B------:R-:W-:-:S05]  /*347e0*/  @!P3 IMAD.MOV.U32 R3, RZ, RZ, R11 ;  /* 0x000000ffff03b224 */ /* 0x000fca00078e000b */
[----:B------:R1:W-:Y:S02]  /*347f0*/  @!P3 LDGSTS.E.BYPASS.LTC128B.128 [R7+0x1ac00], desc[UR36][R2.64], !P0 ;  /* 0x1ac000000207bfae */ /* 0x0003e4000c101d64 */
[----:B-1----:R-:W-:Y:S02]  /*34800*/  @!P2 IMAD.MOV.U32 R2, RZ, RZ, R8 ;  /* 0x000000ffff02a224 */ /* 0x002fe400078e0008 */
[----:B------:R-:W-:-:S05]  /*34810*/  @!P2 IMAD.MOV.U32 R3, RZ, RZ, R9 ;  /* 0x000000ffff03a224 */ /* 0x000fca00078e0009 */
[----:B0--3--:R2:W-:Y:S02]  /*34820*/  @!P2 LDGSTS.E.BYPASS.LTC128B.128 [R21+0x1b400], desc[UR36][R2.64], !P0 ;  /* 0x1b4000000215afae */ /* 0x0095e4000c101d64 */
.L_x_2383:
[----:B------:R-:W-:Y:S01]  /*34830*/  VIADD R4, R4, 0x70 ;  /* 0x0000007004047836 */ /* 0x000fe20000000000 */
[----:B------:R-:W-:-:S04]  /*34840*/  LOP3.LUT R16, R16, 0xffffdfff, RZ, 0xc0, !PT ;  /* 0xffffdfff10107812 */ /* 0x000fc800078ec0ff */
[----:B------:R-:W-:-:S13]  /*34850*/  ISETP.GE.AND P2, PT, R4, R5, PT ;  /* 0x000000050400720c */ /* 0x000fda0003f46270 */
[----:B--2---:R-:W-:Y:S02]  /*34860*/  @!P2 LEA R2, P1, R22, R14, 0x1 ;  /* 0x0000000e1602a211 */ /* 0x004fe400078208ff */
[----:B------:R-:W-:Y:S02]  /*34870*/  @!P2 LEA R5, R27, UR46, 0x1 ;  /* 0x0000002e1b05ac11 */ /* 0x000fe4000f8e08ff */
[----:B------:R-:W-:Y:S01]  /*34880*/  @P2 LOP3.LUT R16, R16, 0x2000, RZ, 0xfc, !PT ;  /* 0x0000200010102812 */ /* 0x000fe200078efcff */
[----:B------:R-:W-:-:S05]  /*34890*/  @!P2 IMAD.X R3, RZ, RZ, R6, P1 ;  /* 0x000000ffff03a224 */ /* 0x000fca00008e0606 */
        /* <DEDUP_REMOVED lines=29> */
.L_x_2312:
[----:B------:R-:W-:Y:S01]  /*34a70*/  UISETP.NE.AND UP0, UPT, UR47, URZ, UPT ;  /* 0x0000003f2f00728c */ /* 0x000fe2000bf05270 */
[----:B------:R-:W0:Y:S01]  /*34a80*/  S2R R20, SR_CTAID.Z ;  /* 0x0000000000147919 */ /* 0x000e220000002700 */
[----:B------:R-:W-:Y:S01]  /*34a90*/  R2UR UR6, R29 ;  /* 0x000000001d0672ca */ /* 0x000fe200000e0000 */
[----:B------:R-:W-:Y:S01]  /*34aa0*/  ULDC.64 UR8, c[0x0][0x3d8] ;  /* 0x0000f60000087ab9 */ /* 0x000fe20000000a00 */
[----:B------:R-:W-:Y:S02]  /*34ab0*/  IMAD.MOV.U32 R7, RZ, RZ, R37 ;  /* 0x000000ffff077224 */ /* 0x000fe400078e0025 */
[----:B------:R-:W-:-:S05]  /*34ac0*/  PLOP3.LUT P0, PT, PT, PT, UP0, 0x80, 0x0 ;  /* 0x000000000000781c */ /* 0x000fca0003f0f008 */
[----:B------:R-:W-:-:S04]  /*34ad0*/  @UP0 ULDC UR4, c[0x0][0x44c] ;  /* 0x0001130000040ab9 */ /* 0x000fc80000000800 */
[----:B------:R-:W-:-:S04]  /*34ae0*/  UIMAD UR6, UR6, UR8, URZ ;  /* 0x00000008060672a4 */ /* 0x000fc8000f8e023f */
[----:B------:R-:W-:Y:S01]  /*34af0*/  @P0 IMAD.HI.U32 R0, R37, UR4, RZ ;  /* 0x0000000425000c27 */ /* 0x000fe2000f8e00ff */
[----:B------:R-:W-:Y:S01]  /*34b00*/  PLOP3.LUT P0, PT, PT, PT, UP0, 0x80, 0x0 ;  /* 0x000000000000781c */ /* 0x000fe20003f0f008 */
[----:B------:R-:W-:Y:S01]  /*34b10*/  @UP0 ULDC UR4, c[0x0][0x450] ;  /* 0x0001140000040ab9 */ /* 0x000fe20000000800 */
[----:B------:R-:W-:Y:S01]  /*34b20*/  UIMAD UR6, UR39, UR9, UR6 ;  /* 0x00000009270672a4 */ /* 0x000fe2000f8e0206 */
[----:B0-----:R-:W-:-:S10]  /*34b30*/  SHF.R.S32.HI R20, RZ, 0x1f, R20 ;  /* 0x0000001fff147819 */ /* 0x001fd40000011414 */
[----:B------:R-:W-:Y:S01]  /*34b40*/  @P0 SHF.R.U32.HI R7, RZ, UR4, R0 ;  /* 0x00000004ff070c19 */ /* 0x000fe20008011600 */
[----:B------:R-:W-:-:S03]  /*34b50*/  UIMAD.WIDE.U32 UR4, UR39, UR8, URZ ;  /* 0x00000008270472a5 */ /* 0x000fc6000f8e003f */
[----:B------:R-:W-:Y:S01]  /*34b60*/  ULDC.64 UR8, c[0x0][0x3e0] ;  /* 0x0000f80000087ab9 */ /* 0x000fe20000000a00 */
[----:B------:R-:W-:Y:S01]  /*34b70*/  UIADD3 UR6, UR5, UR6, URZ ;  /* 0x0000000605067290 */ /* 0x000fe2000fffe03f */
[----:B------:R-:W-:Y:S02]  /*34b80*/  IMAD R0, R20, UR8, RZ ;  /* 0x0000000814007c24 */ /* 0x000fe4000f8e02ff */
[----:B------:R-:W0:Y:S01]  /*34b90*/  S2R R20, SR_CTAID.Z ;  /* 0x0000000000147919 */ /* 0x000e220000002700 */
[----:B------:R-:W-:Y:S02]  /*34ba0*/  IMAD.U32 R4, RZ, RZ, UR4 ;  /* 0x00000004ff047e24 */ /* 0x000fe4000f8e00ff */
[----:B------:R-:W-:Y:S01]  /*34bb0*/  IMAD.U32 R3, RZ, RZ, UR6 ;  /* 0x00000006ff037e24 */ /* 0x000fe2000f8e00ff */
[----:B------:R-:W-:Y:S01]  /*34bc0*/  ULDC UR6, c[0x0][0x448] ;  /* 0x0001120000067ab9 */ /* 0x000fe20000000800 */
[----:B------:R-:W-:Y:S02]  /*34bd0*/  IMAD.MOV.U32 R2, RZ, RZ, R4 ;  /* 0x000000ffff027224 */ /* 0x000fe400078e0004 */
[----:B------:R-:W-:Y:S01]  /*34be0*/  IMAD.U32 R5, RZ, RZ, UR5 ;  /* 0x00000005ff057e24 */ /* 0x000fe2000f8e00ff */
[----:B------:R-:W-:Y:S01]  /*34bf0*/  ULDC.64 UR4, c[0x0][0x3d0] ;  /* 0x0000f40000047ab9 */ /* 0x000fe20000000a00 */
[----:B------:R-:W-:-:S02]  /*34c00*/  IMAD.MOV R4, RZ, RZ, -R7 ;  /* 0x000000ffff047224 */ /* 0x000fc400078e0a07 */
[C---:B0-----:R-:W-:Y:S01]  /*34c10*/  IMAD R5, R20.reuse, UR9, R0 ;  /* 0x0000000914057c24 */ /* 0x041fe2000f8e0200 */
[----:B------:R-:W-:Y:S01]  /*34c20*/  SHF.R.S32.HI R0, RZ, 0x1f, R7 ;  /* 0x0000001fff007819 */ /* 0x000fe20000011407 */
[----:B------:R-:W-:-:S04]  /*34c30*/  IMAD.WIDE.U32 R2, R20, UR8, R2 ;  /* 0x0000000814027c25 */ /* 0x000fc8000f8e0002 */
[----:B------:R-:W-:Y:S02]  /*34c40*/  IMAD.IADD R3, R3, 0x1, R5 ;  /* 0x0000000103037824 */ /* 0x000fe400078e0205 */
[----:B------:R-:W-:Y:S02]  /*34c50*/  IMAD R0, R0, UR4, RZ ;  /* 0x0000000400007c24 */ /* 0x000fe4000f8e02ff */
[----:B------:R-:W-:Y:S02]  /*34c60*/  IMAD R5, R4, UR6, R37 ;  /* 0x0000000604057c24 */ /* 0x000fe4000f8e0225 */
        /* <DEDUP_REMOVED lines=37> */
[----:B0-----:R-:W-:-:S05]  /*34ec0*/  @!P6 LEA R14, P0, R22, R14, 0x1 ;  /* 0x0000000e160ee211 */ /* 0x001fca00078008ff */
[----:B-1----:R-:W-:-:S04]  /*34ed0*/  @!P6 IMAD.MOV.U32 R2, RZ, RZ, R14 ;  /* 0x000000ffff02e224 */ /* 0x002fc800078e000e */
[----:B------:R-:W-:Y:S01]  /*34ee0*/  @!P5 LEA R7, R27, UR46, 0x1 ;  /* 0x0000002e1b07dc11 */ /* 0x000fe2000f8e08ff */
[----:B------:R-:W0:Y:S01]  /*34ef0*/  SHFL.IDX PT, R14, R0, 0x2, 0x181f ;  /* 0x00581f00000e7f89 */ /* 0x000e2200000e0000 */
[----:B--2---:R-:W-:-:S04]  /*34f00*/  @!P6 IMAD.X R5, RZ, RZ, R5, P0 ;  /* 0x000000ffff05e224 */ /* 0x004fc800000e0605 */
[----:B------:R-:W-:Y:S02]  /*34f10*/  @!P6 IMAD.MOV.U32 R3, RZ, RZ, R5 ;  /* 0x000000ffff03e224 */ /* 0x000fe400078e0005 */
[----:B------:R-:W1:Y:S04]  /*34f20*/  SHFL.IDX PT, R5, R4, 0x2, 0x181f ;  /* 0x00581f0004057f89 */ /* 0x000e6800000e0000 */
[----:B------:R-:W-:Y:S01]  /*34f30*/  @!P6 LDGSTS.E.BYPASS.LTC128B.128 [R9+0x22c00], desc[UR36][R2.64], !P4 ;  /* 0x22c000000209efae */ /* 0x000fe2000e101d64 */
[----:B0-----:R-:W-:-:S03]  /*34f40*/  @!P5 LEA R14, P0, R22, R14, 0x1 ;  /* 0x0000000e160ed211 */ /* 0x001fc600078008ff */
[----:B------:R-:W-:Y:S04]  /*34f50*/  @!P6 LDGSTS.E.BYPASS.LTC128B.128 [R9+0x26c00], desc[UR36][R2.64+0x80], !P3 ;  /* 0x26c000800209efae */ /* 0x000fe8000d901d64 */
[----:B------:R-:W-:Y:S04]  /*34f60*/  @!P6 LDGSTS.E.BYPASS.LTC128B.128 [R9+0x2ac00], desc[UR36][R2.64+0x100], !P2 ;  /* 0x2ac001000209efae */ /* 0x000fe8000d101d64 */
[----:B------:R0:W-:Y:S01]  /*34f70*/  @!P6 LDGSTS.E.BYPASS.LTC128B.128 [R9+0x2ec00], desc[UR36][R2.64+0x180], !P1 ;  /* 0x2ec001800209efae */ /* 0x0001e2000c901d64 */
[----:B------:R-:W-:-:S04]  /*34f80*/  LOP3.LUT P6, RZ, R16, 0x80, RZ, 0xc0, !PT ;  /* 0x0000008010ff7812 */ /* 0x000fc800078cc0ff */
[----:B------:R-:W-:Y:S02]  /*34f90*/  P2R R6, PR, RZ, 0x40 ;  /* 0x00000040ff067803 */ /* 0x000fe40000000000 */
[----:B------:R-:W-:Y:S01]  /*34fa0*/  LOP3.LUT P6, RZ, R16, 0x200, RZ, 0xc0, !PT ;  /* 0x0000020010ff7812 */ /* 0x000fe200078cc0ff */
[----:B-1----:R-:W-:Y:S02]  /*34fb0*/  @!P5 IMAD.X R5, RZ, RZ, R5, P0 ;  /* 0x000000ffff05d224 */ /* 0x002fe400000e0605 */
[----:B0-----:R-:W-:Y:S02]  /*34fc0*/  @!P5 IMAD.MOV.U32 R2, RZ, RZ, R14 ;  /* 0x000000ffff02d224 */ /* 0x001fe400078e000e */
[----:B------:R-:W0:Y:S01]  /*34fd0*/  SHFL.IDX PT, R14, R0, 0x3, 0x181f ;  /* 0x00781f00000e7f89 */ /* 0x000e2200000e0000 */
[----:B------:R-:W-:-:S03]  /*34fe0*/  @!P5 IMAD.MOV.U32 R3, RZ, RZ, R5 ;  /* 0x000000ffff03d224 */ /* 0x000fc600078e0005 */
[----:B------:R-:W1:Y:S04]  /*34ff0*/  SHFL.IDX PT, R5, R4, 0x3, 0x181f ;  /* 0x00781f0004057f89 */ /* 0x000e6800000e0000 */
[----:B------:R-:W-:Y:S01]  /*35000*/  @!P6 LEA R9, R27, UR46, 0x1 ;  /* 0x0000002e1b09ec11 */ /* 0x000fe2000f8e08ff */
[----:B------:R-:W-:Y:S04]  /*35010*/  @!P5 LDGSTS.E.BYPASS.LTC128B.128 [R7+0x23400], desc[UR36][R2.64], !P4 ;  /* 0x234000000207dfae */ /* 0x000fe8000e101d64 */
[----:B------:R-:W-:Y:S04]  /*35020*/  @!P5 LDGSTS.E.BYPASS.LTC128B.128 [R7+0x27400], desc[UR36][R2.64+0x80], !P3 ;  /* 0x274000800207dfae */ /* 0x000fe8000d901d64 */
[----:B------:R-:W-:Y:S04]  /*35030*/  @!P5 LDGSTS.E.BYPASS.LTC128B.128 [R7+0x2b400], desc[UR36][R2.64+0x100], !P2 ;  /* 0x2b4001000207dfae */ /* 0x000fe8000d101d64 */
[----:B------:R2:W-:Y:S01]  /*35040*/  @!P5 LDGSTS.E.BYPASS.LTC128B.128 [R7+0x2f400], desc[UR36][R2.64+0x180], !P1 ;  /* 0x2f4001800207dfae */ /* 0x0005e2000c901d64 */
[----:B------:R-:W-:-:S02]  /*35050*/  LOP3.LUT P5, RZ, R16, 0x40, RZ, 0xc0, !PT ;  /* 0x0000004010ff7812 */ /* 0x000fc400078ac0ff */
[----:B0-----:R-:W-:-:S05]  /*35060*/  @!P6 LEA R14, P0, R22, R14, 0x1 ;  /* 0x0000000e160ee211 */ /* 0x001fca00078008ff */
[----:B-1----:R-:W-:Y:S02]  /*35070*/  @!P6 IMAD.X R5, RZ, RZ, R5, P0 ;  /* 0x000000ffff05e224 */ /* 0x002fe400000e0605 */
[----:B--2---:R-:W-:Y:S01]  /*35080*/  @!P6 IMAD.MOV.U32 R2, RZ, RZ, R14 ;  /* 0x000000ffff02e224 */ /* 0x004fe200078e000e */
[----:B------:R-:W-:Y:S01]  /*35090*/  P2R R7, PR, RZ, 0x20 ;  /* 0x00000020ff077803 */ /* 0x000fe20000000000 */
[----:B------:R-:W0:Y:S01]  /*350a0*/  SHFL.IDX PT, R14, R0, 0x4, 0x181f ;  /* 0x00981f00000e7f89 */ /* 0x000e2200000e0000 */
[----:B------:R-:W-:Y:S01]  /*350b0*/  @!P6 IMAD.MOV.U32 R3, RZ, RZ, R5 ;  /* 0x000000ffff03e224 */ /* 0x000fe200078e0005 */
[----:B------:R-:W-:Y:S02]  /*350c0*/  LOP3.LUT P5, RZ, R16, 0x100, RZ, 0xc0, !PT ;  /* 0x0000010010ff7812 */ /* 0x000fe400078ac0ff */
[----:B------:R-:W1:Y:S04]  /*350d0*/  SHFL.IDX PT, R5, R4, 0x4, 0x181f ;  /* 0x00981f0004057f89 */ /* 0x000e6800000e0000 */
[----:B------:R-:W-:Y:S04]  /*350e0*/  @!P6 LDGSTS.E.BYPASS.LTC128B.128 [R9+0x23c00], desc[UR36][R2.64], !P4 ;  /* 0x23c000000209efae */ /* 0x000fe8000e101d64 */
[----:B------:R-:W-:Y:S03]  /*350f0*/  @!P6 LDGSTS.E.BYPASS.LTC128B.128 [R9+0x27c00], desc[UR36][R2.64+0x80], !P3 ;  /* 0x27c000800209efae */ /* 0x000fe6000d901d64 */
[----:B------:R-:W-:Y:S01]  /*35100*/  @!P5 LEA R21, R27, UR46, 0x1 ;  /* 0x0000002e1b15dc11 */ /* 0x000fe2000f8e08ff */
[----:B------:R-:W-:Y:S04]  /*35110*/  @!P6 LDGSTS.E.BYPASS.LTC128B.128 [R9+0x2bc00], desc[UR36][R2.64+0x100], !P2 ;  /* 0x2bc001000209efae */ /* 0x000fe8000d101d64 */
[----:B------:R2:W-:Y:S01]  /*35120*/  @!P6 LDGSTS.E.BYPASS.LTC128B.128 [R9+0x2fc00], desc[UR36][R2.64+0x180], !P1 ;  /* 0x2fc001800209efae */ /* 0x0005e2000c901d64 */
[----:B------:R-:W-:-:S02]  /*35130*/  ISETP.NE.AND P6, PT, R6, RZ, PT ;  /* 0x000000ff0600720c */ /* 0x000fc40003fc5270 */
[----:B0-----:R-:W-:-:S05]  /*35140*/  @!P5 LEA R14, P0, R22, R14, 0x1 ;  /* 0x0000000e160ed211 */ /* 0x001fca00078008ff */
[----:B-1----:R-:W-:Y:S02]  /*35150*/  @!P5 IMAD.X R5, RZ, RZ, R5, P0 ;  /* 0x000000ffff05d224 */ /* 0x002fe400000e0605 */
[----:B--2---:R-:W-:Y:S02]  /*35160*/  @!P5 IMAD.MOV.U32 R2, RZ, RZ, R14 ;  /* 0x000000ffff02d224 */ /* 0x004fe400078e000e */
[----:B------:R-:W0:Y:S01]  /*35170*/  SHFL.IDX PT, R14, R0, 0x5, 0x181f ;  /* 0x00b81f00000e7f89 */ /* 0x000e2200000e0000 */
[----:B------:R-:W-:-:S03]  /*35180*/  @!P5 IMAD.MOV.U32 R3, RZ, RZ, R5 ;  /* 0x000000ffff03d224 */ /* 0x000fc600078e0005 */
[----:B------:R-:W1:Y:S04]  /*35190*/  SHFL.IDX PT, R5, R4, 0x5, 0x181f ;  /* 0x00b81f0004057f89 */ /* 0x000e6800000e0000 */
[----:B------:R-:W-:Y:S04]  /*351a0*/  @!P5 LDGSTS.E.BYPASS.LTC128B.128 [R21+0x24400], desc[UR36][R2.64], !P4 ;  /* 0x244000000215dfae */ /* 0x000fe8000e101d64 */
[----:B------:R-:W-:Y:S04]  /*351b0*/  @!P5 LDGSTS.E.BYPASS.LTC128B.128 [R21+0x28400], desc[UR36][R2.64+0x80], !P3 ;  /* 0x284000800215dfae */ /* 0x000fe8000d901d64 */
[----:B------:R-:W-:Y:S04]  /*351c0*/  @!P5 LDGSTS.E.BYPASS.LTC128B.128 [R21+0x2c400], desc[UR36][R2.64+0x100], !P2 ;  /* 0x2c4001000215dfae */ /* 0x000fe8000d101d64 */
[----:B------:R2:W-:Y:S01]  /*351d0*/  @!P5 LDGSTS.E.BYPASS.LTC128B.128 [R21+0x30400], desc[UR36][R2.64+0x180], !P1 ;  /* 0x304001800215dfae */ /* 0x0005e2000c901d64 */
[----:B------:R-:W-:-:S02]  /*351e0*/  ISETP.NE.AND P5, PT, R7, RZ, PT ;  /* 0x000000ff0700720c */ /* 0x000fc40003fa5270 */
[----:B------:R-:W-:Y:S02]  /*351f0*/  @!P6 LEA R7, R27, UR46, 0x1 ;  /* 0x0000002e1b07ec11 */ /* 0x000fe4000f8e08ff */
        /* <DEDUP_REMOVED lines=21> */
.L_x_2401:
        /* <DEDUP_REMOVED lines=13> */
.L_x_2315:
[----:B------:R-:W-:Y:S05]  /*35420*/  BSYNC B0 ;  /* 0x0000000000007941 */ /* 0x000fea0003800000 */
.L_x_2314:
[----:B------:R-:W-:Y:S01]  /*35430*/  NOP ;  /* 0x0000000000007918 */ /* 0x000fe20000000000 */
[----:B------:R-:W-:Y:S01]  /*35440*/  SYNCS.ARRIVE.TRANS64.RED.A0T1 RZ, [UR46+0x32410], RZ ;  /* 0x032410ffffff79a7 */ /* 0x000fe2000820042e */
[----:B0-----:R-:W-:Y:S01]  /*35450*/  IMAD.MOV.U32 R0, RZ, RZ, 0x1 ;  /* 0x00000001ff007424 */ /* 0x001fe200078e00ff */
[----:B------:R-:W-:Y:S04]  /*35460*/  ARRIVES.LDGSTSBAR.64.TRANSCNT [UR46+0x32410] ;  /* 0x03241000ff0079b0 */ /* 0x000fe80008000aae */
[----:B------:R-:W-:Y:S01]  /*35470*/  SHF.L.U32 R0, R0, 0x1f, RZ ;  /* 0x0000001f00007819 */ /* 0x000fe200000006ff */
[----:B------:R-:W-:Y:S01]  /*35480*/  NOP ;  /* 0x0000000000007918 */ /* 0x000fe20000000000 */
[----:B------:R-:W-:Y:S02]  /*35490*/  SYNCS.ARRIVE.TRANS64.A1T0 RZ, [UR46+0x32410], RZ ;  /* 0x032410ffffff79a7 */ /* 0x000fe4000810002e */
[----:B------:R-:W0:Y:S02]  /*354a0*/  SYNCS.PHASECHK.TRANS64.TRYWAIT P0, [UR46+0x32420], R0 ;  /* 0x03242000ff0075a7 */ /* 0x000e24000800016e */
[----:B0-----:R-:W-:Y:S05]  /*354b0*/  @!P0 BRA `(.L_x_2316) ;  /* 0x0000003800988947 */ /* 0x001fea0003800000 */
.L_x_2402:
[----:B------:R-:W-:-:S13]  /*354c0*/  ISETP.NE.AND P0, PT, R34, 0x3, PT ;  /* 0x000000032200780c */ /* 0x000fda0003f05270 */
[----:B------:R-:W-:Y:S05]  /*354d0*/  @!P0 BRA `(.L_x_2317) ;  /* 0x0000000000048947 */ /* 0x000fea0003800000 */
[----:B------:R-:W-:Y:S01]  /*354e0*/  BPT.TRAP 0x1 ;  /* 0x000000040000795c */ /* 0x000fe20000300000 */
.L_x_2317:
[----:B------:R-:W4:Y:S02]  /*354f0*/  SYNCS.PHASECHK.TRANS64.TRYWAIT P0, [UR46+0x32460], R0 ;  /* 0x03246000ff0075a7 */ /* 0x000f24000800016e */
[----:B----4-:R-:W-:Y:S05]  /*35500*/  @!P0 BRA `(.L_x_2318) ;  /* 0x00000038009c8947 */ /* 0x010fea0003800000 */
.L_x_2403:
[----:B------:R-:W-:Y:S01]  /*35510*/  ULDC.64 UR4, c[0x0][0x328] ;  /* 0x0000ca0000047ab9 */ /* 0x000fe20000000a00 */
[----:B------:R-:W-:Y:S01]  /*35520*/  ULDC.64 UR6, c[0x0][0x338] ;  /* 0x0000ce0000067ab9 */ /* 0x000fe20000000a00 */
[----:B------:R-:W-:Y:S01]  /*35530*/  IMAD R26, R26, UR4, RZ ;  /* 0x000000041a1a7c24 */ /* 0x000fe2000f8e02ff */
[C---:B------:R-:W-:Y:S01]  /*35540*/  LOP3.LUT P3, RZ, R16.reuse, 0x10, RZ, 0xc0, !PT ;  /* 0x0000001010ff7812 */ /* 0x040fe2000786c0ff */
[----:B0--3--:R-:W-:Y:S01]  /*35550*/  IMAD.WIDE.U32 R2, R23, UR4, RZ ;  /* 0x0000000417027c25 */ /* 0x009fe2000f8e00ff */
        /* <DEDUP_REMOVED lines=19> */
[----:B------:R-:W-:Y:S01]  /*35690*/  LEA R7, P0, R2, UR6, 0x1 ;  /* 0x0000000602077c11 */ /* 0x000fe2000f8008ff */
[----:B------:R-:W-:-:S03]  /*356a0*/  UMOV UR4, 0xffffffff ;  /* 0xffffffff00047882 */ /* 0x000fc60000000000 */
[----:B------:R-:W-:Y:S02]  /*356b0*/  LEA.HI.X R8, R2, UR7, R3, 0x1, P0 ;  /* 0x0000000702087c11 */ /* 0x000fe400080f0c03 */
[----:B------:R-:W-:-:S04]  /*356c0*/  SEL R3, RZ, 0x2, P3 ;  /* 0x00000002ff037807 */ /* 0x000fc80001800000 */
[----:B------:R-:W-:-:S05]  /*356d0*/  IADD3 R0, R0, R3, R36 ;  /* 0x0000000300007210 */ /* 0x000fca0007ffe024 */
[----:B------:R-:W-:Y:S01]  /*356e0*/  IMAD.IADD R9, R0, 0x1, R5 ;  /* 0x0000000100097824 */ /* 0x000fe200078e0205 */
[----:B------:R-:W-:Y:S06]  /*356f0*/  BRA.DIV UR4, `(.L_x_2319) ;  /* 0x0000003a04387947 */ /* 0x000fec000b800000 */
[----:B-1----:R-:W0:Y:S01]  /*35700*/  SHFL.IDX PT, R14, R7, RZ, 0x181f ;  /* 0x00181fff070e7589 */ /* 0x002e2200000e0000 */
[----:B------:R-:W-:Y:S01]  /*35710*/  IMAD.SHL.U32 R0, R22, 0x2, RZ ;  /* 0x0000000216007824 */ /* 0x000fe200078e00ff */
[----:B------:R-:W-:Y:S02]  /*35720*/  LEA R6, R27, UR46, 0x1 ;  /* 0x0000002e1b067c11 */ /* 0x000fe4000f8e08ff */
[----:B------:R-:W1:Y:S01]  /*35730*/  SHFL.IDX PT, R3, R8, RZ, 0x181f ;  /* 0x00181fff08037589 */ /* 0x000e6200000e0000 */
[C---:B------:R-:W-:Y:S02]  /*35740*/  LOP3.LUT P2, RZ, R9.reuse, 0x2, RZ, 0xc0, !PT ;  /* 0x0000000209ff7812 */ /* 0x040fe4000784c0ff */
[----:B------:R-:W-:Y:S01]  /*35750*/  LOP3.LUT P1, RZ, R9, 0x4, RZ, 0xc0, !PT ;  /* 0x0000000409ff7812 */ /* 0x000fe2000782c0ff */
[----:B------:R-:W-:Y:S01]  /*35760*/  SHFL.IDX PT, R5, R8, 0x1, 0x181f ;  /* 0x00381f0008057f89 */ /* 0x000fe200000e0000 */
[----:B------:R-:W-:Y:S01]  /*35770*/  VIADD R31, R6, 0x400 ;  /* 0x00000400061f7836 */ /* 0x000fe20000000000 */
[----:B0-----:R-:W-:-:S02]  /*35780*/  IADD3 R2, P0, R14, R0, RZ ;  /* 0x000000000e027210 */ /* 0x001fc40007f1e0ff */
[----:B------:R-:W0:Y:S03]  /*35790*/  SHFL.IDX PT, R14, R7, 0x1, 0x181f ;  /* 0x00381f00070e7f89 */ /* 0x000e2600000e0000 */
[----:B-1----:R-:W-:Y:S01]  /*357a0*/  IMAD.X R3, RZ, RZ, R3, P0 ;  /* 0x000000ffff037224 */ /* 0x002fe200000e0603 */
[----:B0-----:R-:W-:Y:S02]  /*357b0*/  IADD3 R4, P0, R14, R0, RZ ;  /* 0x000000000e047210 */ /* 0x001fe40007f1e0ff */
[----:B------:R-:W0:Y:S03]  /*357c0*/  SHFL.IDX PT, R14, R7, 0x2, 0x181f ;  /* 0x00581f00070e7f89 */ /* 0x000e2600000e0000 */
[----:B------:R-:W-:Y:S01]  /*357d0*/  IMAD.X R5, RZ, RZ, R5, P0 ;  /* 0x000000ffff057224 */ /* 0x000fe200000e0605 */
        /* <DEDUP_REMOVED lines=8> */
[----:B------:R-:W-:-:S13]  /*35860*/  ISETP.LT.OR P3, PT, R17, 0x1, !P0 ;  /* 0x000000011100780c */ /* 0x000fda0004761670 */
[----:B------:R0:W-:Y:S02]  /*35870*/  LDGSTS.E.BYPASS.LTC128B.128 [R6+0x9400], desc[UR36][R2.64+0x180], !P3 ;  /* 0x0940018002067fae */ /* 0x0001e4000d901d64 */
[----:B0-----:R-:W-:Y:S02]  /*35880*/  IADD3 R2, P3, R14, R0, RZ ;  /* 0x000000000e027210 */ /* 0x001fe40007f7e0ff */
[----:B------:R-:W0:Y:S03]  /*35890*/  SHFL.IDX PT, R14, R7, 0x3, 0x181f ;  /* 0x00781f00070e7f89 */ /* 0x000e2600000e0000 */
        /* <DEDUP_REMOVED lines=8> */
[----:B------:R-:W-:-:S13]  /*35920*/  ISETP.LT.OR P3, PT, R17, 0x11, !P0 ;  /* 0x000000111100780c */ /* 0x000fda0004761670 */
[----:B------:R0:W-:Y:S02]  /*35930*/  LDGSTS.E.BYPASS.LTC128B.128 [R6+0x9c00], desc[UR36][R4.64+0x180], !P3 ;  /* 0x09c0018004067fae */ /* 0x0001e4000d901d64 */
[----:B0-----:R-:W-:Y:S02]  /*35940*/  IADD3 R4, P3, R14, R0, RZ ;  /* 0x000000000e047210 */ /* 0x001fe40007f7e0ff */
[----:B------:R-:W0:Y:S03]  /*35950*/  SHFL.IDX PT, R14, R7, 0x4, 0x181f ;  /* 0x00981f00070e7f89 */ /* 0x000e2600000e0000 */
[----:B-1----:R-:W-:Y:S01]  /*35960*/  IMAD.X R5, RZ, RZ, R9, P3 ;  /* 0x000000ffff057224 */ /* 0x002fe200018e0609 */
[C---:B------:R-:W-:Y:S01]  /*35970*/  ISETP.LT.OR P3, PT, R17.reuse, 0x21, P4 ;  /* 0x000000211100780c */ /* 0x040fe20002761670 */
[----:B------:R-:W1:Y:S04]  /*35980*/  SHFL.IDX PT, R9, R8, 0x4, 0x181f ;  /* 0x00981f0008097f89 */ /* 0x000e6800000e0000 */
[----:B------:R-:W2:Y:S08]  /*35990*/  SHFL.IDX PT, R8, R8, 0x5, 0x181f ;  /* 0x00b81f0008087f89 */ /* 0x000eb000000e0000 */
        /* <DEDUP_REMOVED lines=8> */
[----:B------:R0:W3:Y:S03]  /*35a20*/  SHFL.IDX PT, R14, R7, 0x5, 0x181f ;  /* 0x00b81f00070e7f89 */ /* 0x0000e600000e0000 */
[----:B-1----:R-:W-:Y:S01]  /*35a30*/  IMAD.X R3, RZ, RZ, R9, P3 ;  /* 0x000000ffff037224 */ /* 0x002fe200018e0609 */
[----:B------:R-:W-:Y:S01]  /*35a40*/  ISETP.LT.OR P3, PT, R17, 0x31, P4 ;  /* 0x000000311100780c */ /* 0x000fe20002761670 */
[----:B------:R-:W-:-:S12]  /*35a50*/  IMAD.MOV.U32 R9, RZ, RZ, RZ ;  /* 0x000000ffff097224 */ /* 0x000fd800078e00ff */
        /* <DEDUP_REMOVED lines=14> */
[----:B--23--:R0:W-:Y:S02]  /*35b40*/  LDGSTS.E.BYPASS.LTC128B.128 [R6+0xb400], desc[UR36][R2.64+0x180], !P3 ;  /* 0x0b40018002067fae */ /* 0x00c1e4000d901d64 */
.L_x_2417:
        /* <DEDUP_REMOVED lines=20> */
.L_x_2320:
[----:B------:R-:W-:Y:S01]  /*35c90*/  VIADD R24, R24, 0xfffffffe ;  /* 0xfffffffe18187836 */ /* 0x000fe20000000000 */
[----:B------:R-:W-:Y:S01]  /*35ca0*/  SYNCS.ARRIVE.TRANS64.A1T0 RZ, [UR46+0x32450], RZ ;  /* 0x032450ffffff79a7 */ /* 0x000fe2000810002e */
[----:B------:R-:W-:Y:S01]  /*35cb0*/  BSSY B0, `(.L_x_2294) ;  /* 0x00000ef000007945 */ /* 0x000fe20003800000 */
[----:B------:R-:W-:Y:S02]  /*35cc0*/  IMAD.MOV.U32 R26, RZ, RZ, 0x1 ;  /* 0x00000001ff1a7424 */ /* 0x000fe400078e00ff */
[----:B------:R-:W-:Y:S01]  /*35cd0*/  ISETP.GE.AND P0, PT, R24, UR48, PT ;  /* 0x0000003018007c0c */ /* 0x000fe2000bf06270 */
[----:B------:R-:W-:-:S12]  /*35ce0*/  IMAD.MOV.U32 R17, RZ, RZ, 0x1 ;  /* 0x00000001ff117424 */ /* 0x000fd800078e00ff */
[----:B------:R-:W-:Y:S05]  /*35cf0*/  @!P0 BRA `(.L_x_2321) ;  /* 0x0000000c00a88947 */ /* 0x000fea0003800000 */
[----:B------:R-:W0:Y:S01]  /*35d00*/  S2R R4, SR_TID.X ;  /* 0x0000000000047919 */ /* 0x000e220000002100 */
[----:B------:R-:W-:Y:S01]  /*35d10*/  UIADD3 UR4, UR45, 0x1, URZ ;  /* 0x000000012d047890 */ /* 0x000fe2000fffe03f */
[----:B------:R-:W-:Y:S01]  /*35d20*/  LOP3.LUT R3, RZ, UR43, RZ, 0x33, !PT ;  /* 0x0000002bff037c12 */ /* 0x000fe2000f8e33ff */
[----:B------:R-:W-:Y:S01]  /*35d30*/  IMAD.MOV.U32 R17, RZ, RZ, 0x1 ;  /* 0x00000001ff117424 */ /* 0x000fe200078e00ff */
[----:B------:R-:W1:Y:S01]  /*35d40*/  S2R R5, SR_TID.X ;  /* 0x0000000000057919 */ /* 0x000e620000002100 */
[----:B------:R-:W-:Y:S01]  /*35d50*/  UIMAD UR4, UR4, UR38, URZ ;  /* 0x00000026040472a4 */ /* 0x000fe2000f8e023f */
[----:B------:R-:W-:-:S05]  /*35d60*/  IMAD.MOV.U32 R26, RZ, RZ, 0x1 ;  /* 0x00000001ff1a7424 */ /* 0x000fca00078e00ff */
[----:B------:R-:W-:-:S04]  /*35d70*/  LOP3.LUT R2, RZ, UR4, RZ, 0x33, !PT ;  /* 0x00000004ff027c12 */ /* 0x000fc8000f8e33ff */
[----:B------:R-:W-:Y:S01]  /*35d80*/  VIADDMNMX R2, R2, -UR44, R3, !PT ;  /* 0x8000002c02027c46 */ /* 0x000fe2000f800103 */
[----:B0-----:R-:W-:Y:S01]  /*35d90*/  IMAD.SHL.U32 R4, R4, 0x10, RZ ;  /* 0x0000001004047824 */ /* 0x001fe200078e00ff */
[----:B-1----:R-:W-:-:S04]  /*35da0*/  LOP3.LUT R5, R5, 0x7f, RZ, 0xc0, !PT ;  /* 0x0000007f05057812 */ /* 0x002fc800078ec0ff */
[----:B------:R-:W-:Y:S02]  /*35db0*/  LOP3.LUT R4, R4, 0x70, RZ, 0xc0, !PT ;  /* 0x0000007004047812 */ /* 0x000fe400078ec0ff */
[----:B------:R-:W-:-:S04]  /*35dc0*/  SHF.R.U32.HI R5, RZ, 0x3, R5 ;  /* 0x00000003ff057819 */ /* 0x000fc80000011605 */
[----:B------:R-:W-:Y:S02]  /*35dd0*/  IADD3 R25, R4, R25, R5 ;  /* 0x0000001904197210 */ /* 0x000fe40007ffe005 */
[----:B------:R-:W-:-:S03]  /*35de0*/  LOP3.LUT R5, RZ, UR42, RZ, 0x33, !PT ;  /* 0x0000002aff057c12 */ /* 0x000fc6000f8e33ff */
[----:B------:R-:W-:Y:S01]  /*35df0*/  VIADD R25, R25, 0xfffffee0 ;  /* 0xfffffee019197836 */ /* 0x000fe20000000000 */
[----:B------:R-:W-:-:S04]  /*35e00*/  VIMNMX R2, R2, R5, !PT ;  /* 0x0000000502027248 */ /* 0x000fc80007fe0100 */
[C---:B------:R-:W-:Y:S01]  /*35e10*/  IADD3 R28, -R2.reuse, -0x2, RZ ;  /* 0xfffffffe021c7810 */ /* 0x040fe20007ffe1ff */
[----:B------:R-:W-:-:S07]  /*35e20*/  IMAD R18, R2, -0x60, R25 ;  /* 0xffffffa002127824 */ /* 0x000fce00078e0219 */
.L_x_2336:
        /* <DEDUP_REMOVED lines=17> */
[----:B------:R-:W-:-:S03]  /*35f40*/  ULDC.64 UR4, c[0x0][0x418] ;  /* 0x0001060000047ab9 */ /* 0x000fc60000000a00 */
[----:B------:R-:W-:Y:S01]  /*35f50*/  IMAD.IADD R3, R5, 0x1, R3 ;  /* 0x0000000105037824 */ /* 0x000fe200078e0203 */
[----:B------:R-:W-:-:S04]  /*35f60*/  LEA R4, P0, R2, UR4, 0x2 ;  /* 0x0000000402047c11 */ /* 0x000fc8000f8010ff */
[----:B------:R-:W-:-:S05]  /*35f70*/  LEA.HI.X R5, R2, UR5, R3, 0x2, P0 ;  /* 0x0000000502057c11 */ /* 0x000fca00080f1403 */
[----:B------:R0:W5:Y:S04]  /*35f80*/  LDG.E R4, desc[UR36][R4.64] ;  /* 0x0000002404047981 */ /* 0x000168000c1e1900 */
.L_x_2323:
[----:B------:R-:W-:Y:S05]  /*35f90*/  BSYNC B1 ;  /* 0x0000000000017941 */ /* 0x000fea0003800000 */
.L_x_2322:
[----:B------:R-:W-:-:S13]  /*35fa0*/  ISETP.NE.AND P0, PT, R34, 0x3, PT ;  /* 0x000000032200780c */ /* 0x000fda0003f05270 */
[----:B------:R-:W-:Y:S05]  /*35fb0*/  @!P0 BRA `(.L_x_2324) ;  /* 0x0000000000048947 */ /* 0x000fea0003800000 */
[----:B------:R-:W-:Y:S01]  /*35fc0*/  BPT.TRAP 0x1 ;  /* 0x000000040000795c */ /* 0x000fe20000300000 */
.L_x_2324:
[----:B------:R-:W-:Y:S01]  /*35fd0*/  LEA R19, R17, UR46, 0x3 ;  /* 0x0000002e11137c11 */ /* 0x000fe2000f8e18ff */
[----:B------:R-:W-:Y:S01]  /*35fe0*/  BSSY B1, `(.L_x_2325) ;  /* 0x0000004000017945 */ /* 0x000fe20003800000 */
[----:B------:R-:W-:-:S04]  /*35ff0*/  SHF.L.U32 R23, R26, 0x1f, RZ ;  /* 0x0000001f1a177819 */ /* 0x000fc800000006ff */
[----:B------:R-:W1:Y:S02]  /*36000*/  SYNCS.PHASECHK.TRANS64.TRYWAIT P0, [R19+URZ+0x32440], R23 ;  /* 0x03244017130075a7 */ /* 0x000e64000800017f */
[----:B-1----:R-:W-:Y:S05]  /*36010*/  @!P0 BRA `(.L_x_2326) ;  /* 0x00000038005c8947 */ /* 0x002fea0003800000 */
.L_x_2418:
[----:B------:R-:W-:Y:S05]  /*36020*/  BSYNC B1 ;  /* 0x0000000000017941 */ /* 0x000fea0003800000 */
.L_x_2325:
        /* <DEDUP_REMOVED lines=57> */
.L_x_2432:
        /* <DEDUP_REMOVED lines=8> */
.L_x_2328:
        /* <DEDUP_REMOVED lines=10> */
.L_x_2329:
[----:B------:R2:W-:Y:S01]  /*364e0*/  SYNCS.ARRIVE.TRANS64.A1T0 RZ, [R19+URZ+0x32430], RZ ;  /* 0x032430ff13ff79a7 */ /* 0x0005e2000810003f */
[----:B------:R-:W-:Y:S05]  /*364f0*/  @!P2 BRA `(.L_x_2330) ;  /* 0x000000000004a947 */ /* 0x000fea0003800000 */
[----:B------:R-:W-:Y:S01]  /*36500*/  BPT.TRAP 0x1 ;  /* 0x000000040000795c */ /* 0x000fe20000300000 */
.L_x_2330:
[----:B------:R-:W3:Y:S01]  /*36510*/  SYNCS.PHASECHK.TRANS64.TRYWAIT P0, [R19+URZ+0x32460], R23 ;  /* 0x03246017130075a7 */ /* 0x000ee2000800017f */
[----:B------:R-:W-:Y:S04]  /*36520*/  BSSY B1, `(.L_x_2331) ;  /* 0x0000002000017945 */ /* 0x000fe80003800000 */
[----:B---3--:R-:W-:Y:S05]  /*36530*/  @!P0 BRA `(.L_x_2332) ;  /* 0x0000003800b48947 */ /* 0x008fea0003800000 */
.L_x_2433:
[----:B------:R-:W-:Y:S05]  /*36540*/  BSYNC B1 ;  /* 0x0000000000017941 */ /* 0x000fea0003800000 */
.L_x_2331:
        /* <DEDUP_REMOVED lines=46> */
[----:B------:R3:W-:Y:S01]  /*36830*/  LDGSTS.E.BYPASS.LTC128B.128 [R21+0x9800], desc[UR36][R8.64+0x180], !P1 ;  /* 0x0980018008157fae */ /* 0x0007e2000c901d64 */
[----:B0-----:R-:W-:-:S03]  /*36840*/  IADD3 R6, P0, R14, R0, RZ ;  /* 0x000000000e067210 */ /* 0x001fc60007f1e0ff */
[----:B------:R-:W-:Y:S04]  /*36850*/  SHFL.IDX PT, R22, R22, 0x5, 0x181f ;  /* 0x00b81f0016167f89 */ /* 0x000fe800000e0000 */
[----:B------:R-:W0:Y:S01]  /*36860*/  SHFL.IDX PT, R14, R20, 0x3, 0x181f ;  /* 0x00781f00140e7f89 */ /* 0x000e2200000e0000 */
[----:B-1----:R-:W-:Y:S02]  /*36870*/  IMAD.X R7, RZ, RZ, R4, P0 ;  /* 0x000000ffff077224 */ /* 0x002fe400000e0604 */
[----:B---3--:R-:W-:-:S03]  /*36880*/  IMAD.MOV.U32 R9, RZ, RZ, RZ ;  /* 0x000000ffff097224 */ /* 0x008fc600078e00ff */
[----:B------:R1:W-:Y:S04]  /*36890*/  LDGSTS.E.BYPASS.LTC128B.128 [R21+0x1000], desc[UR36][R6.64], !P4 ;  /* 0x0100000006157fae */ /* 0x0003e8000e101d64 */
[----:B------:R1:W-:Y:S04]  /*368a0*/  LDGSTS.E.BYPASS.LTC128B.128 [R21+0x4000], desc[UR36][R6.64+0x80], !P3 ;  /* 0x0400008006157fae */ /* 0x0003e8000d901d64 */
[----:B------:R1:W-:Y:S04]  /*368b0*/  LDGSTS.E.BYPASS.LTC128B.128 [R21+0x7000], desc[UR36][R6.64+0x100], !P2 ;  /* 0x0700010006157fae */ /* 0x0003e8000d101d64 */
[----:B------:R1:W-:Y:S01]  /*368c0*/  LDGSTS.E.BYPASS.LTC128B.128 [R21+0xa000], desc[UR36][R6.64+0x180], !P1 ;  /* 0x0a00018006157fae */ /* 0x0003e2000c901d64 */
[----:B0-----:R-:W-:-:S03]  /*368d0*/  IADD3 R4, P0, R14, R0, RZ ;  /* 0x000000000e047210 */ /* 0x001fc60007f1e0ff */
[----:B------:R-:W0:Y:S02]  /*368e0*/  SHFL.IDX PT, R14, R20, 0x4, 0x181f ;  /* 0x00981f00140e7f89 */ /* 0x000e2400000e0000 */
[----:B------:R-:W-:-:S05]  /*368f0*/  IMAD.X R5, RZ, RZ, R5, P0 ;  /* 0x000000ffff057224 */ /* 0x000fca00000e0605 */
        /* <DEDUP_REMOVED lines=11> */
.L_x_2447:
        /* <DEDUP_REMOVED lines=11> */
.L_x_2334:
        /* <DEDUP_REMOVED lines=10> */
.L_x_2335:
[----:B------:R-:W-:Y:S01]  /*36b00*/  VIADD R17, R17, 0x1 ;  /* 0x0000000111117836 */ /* 0x000fe20000000000 */
[----:B------:R1:W-:Y:S01]  /*36b10*/  SYNCS.ARRIVE.TRANS64.A1T0 RZ, [R19+URZ+0x32450], RZ ;  /* 0x032450ff13ff79a7 */ /* 0x0003e2000810003f */
[----:B------:R-:W-:Y:S02]  /*36b20*/  VIADD R28, R28, 0xffffffff ;  /* 0xffffffff1c1c7836 */ /* 0x000fe40000000000 */
[----:B------:R-:W-:Y:S01]  /*36b30*/  VIADD R18, R18, 0xffffffa0 ;  /* 0xffffffa012127836 */ /* 0x000fe20000000000 */
[----:B------:R-:W-:-:S04]  /*36b40*/  ISETP.NE.AND P0, PT, R17, 0x2, PT ;  /* 0x000000021100780c */ /* 0x000fc80003f05270 */
[----:B------:R-:W-:Y:S02]  /*36b50*/  SEL R17, R17, RZ, P0 ;  /* 0x000000ff11117207 */ /* 0x000fe40000000000 */
[----:B0-----:R-:W-:Y:S02]  /*36b60*/  SEL R3, RZ, 0x1, P0 ;  /* 0x00000001ff037807 */ /* 0x001fe40000000000 */
[----:B------:R-:W-:Y:S02]  /*36b70*/  ISETP.GT.AND P0, PT, R28, UR48, PT ;  /* 0x000000301c007c0c */ /* 0x000fe4000bf04270 */
[----:B------:R-:W-:-:S11]  /*36b80*/  LOP3.LUT R26, R26, R3, RZ, 0x3c, !PT ;  /* 0x000000031a1a7212 */ /* 0x000fd600078e3cff */
[----:B-1----:R-:W-:Y:S05]  /*36b90*/  @P0 BRA `(.L_x_2336) ;  /* 0xfffffff000a40947 */ /* 0x002fea000383ffff */
.L_x_2321:
[----:B------:R-:W-:Y:S05]  /*36ba0*/  BSYNC B0 ;  /* 0x0000000000007941 */ /* 0x000fea0003800000 */
.L_x_2294:
[----:B------:R-:W0:Y:S01]  /*36bb0*/  S2R R3, SR_CgaCtaId ;  /* 0x0000000000037919 */ /* 0x000e220000008800 */
[----:B------:R-:W-:Y:S01]  /*36bc0*/  MOV R0, 0x400 ;  /* 0x0000040000007802 */ /* 0x000fe20000000f00 */
[----:B------:R-:W-:Y:S01]  /*36bd0*/  BSSY B0, `(.L_x_2337) ;  /* 0x0000005000007945 */ /* 0x000fe20003800000 */
[----:B------:R-:W-:Y:S02]  /*36be0*/  SHF.L.U32 R9, R9, 0x1f, RZ ;  /* 0x0000001f09097819 */ /* 0x000fe400000006ff */
[----:B0-----:R-:W-:-:S04]  /*36bf0*/  LEA R4, R3, R0, 0x18 ;  /* 0x0000000003047211 */ /* 0x001fc800078ec0ff */
[----:B------:R-:W0:Y:S02]  /*36c00*/  SYNCS.PHASECHK.TRANS64.TRYWAIT P0, [R4+URZ+0x32420], R9 ;  /* 0x03242009040075a7 */ /* 0x000e24000800017f */
[----:B0-----:R-:W-:Y:S05]  /*36c10*/  @!P0 BRA `(.L_x_2338) ;  /* 0x0000003800dc8947 */ /* 0x001fea0003800000 */
.L_x_2448:
[----:B------:R-:W-:Y:S05]  /*36c20*/  BSYNC B0 ;  /* 0x0000000000007941 */ /* 0x000fea0003800000 */
.L_x_2337:
[----:B------:R-:W-:-:S03]  /*36c30*/  UMOV UR4, 0xffffffff ;  /* 0xffffffff00047882 */ /* 0x000fc60000000000 */
[----:B------:R-:W-:Y:S05]  /*36c40*/  BRA.DIV UR4, `(.L_x_2339) ;  /* 0x0000003a04e47947 */ /* 0x000fea000b800000 */
[----:B------:R-:W1:Y:S02]  /*36c50*/  S2R R0, SR_TID.X ;  /* 0x0000000000007919 */ /* 0x000e640000002100 */
[----:B-1----:R-:W-:-:S04]  /*36c60*/  SHF.R.U32.HI R0, RZ, 0x5, R0 ;  /* 0x00000005ff007819 */ /* 0x002fc80000011600 */
[----:B------:R-:W-:-:S05]  /*36c70*/  LOP3.LUT R0, R0, 0x3, RZ, 0xc0, !PT ;  /* 0x0000000300007812 */ /* 0x000fca00078ec0ff */
[----:B------:R1:W3:Y:S02]  /*36c80*/  SHFL.IDX PT, R14, R0, RZ, 0x1f ;  /* 0x00001fff000e7589 */ /* 0x0002e400000e0000 */
.L_x_2451:
[----:B---3--:R-:W-:-:S13]  /*36c90*/  ISETP.NE.AND P0, PT, R14, RZ, PT ;  /* 0x000000ff0e00720c */ /* 0x008fda0003f05270 */
[----:B------:R-:W-:Y:S05]  /*36ca0*/  @P0 BRA `(.L_x_2183) ;  /* 0x0000000000880947 */ /* 0x000fea0003800000 */
[----:B------:R-:W-:-:S03]  /*36cb0*/  UMOV UR4, 0xffffffff ;  /* 0xffffffff00047882 */ /* 0x000fc60000000000 */
[----:B------:R-:W-:Y:S05]  /*36cc0*/  BRA.DIV UR4, `(.L_x_2340) ;  /* 0x0000003a04f87947 */ /* 0x000fea000b800000 */
[----:B------:R-:W-:-:S13]  /*36cd0*/  ELECT P6, URZ, PT ;  /* 0x00000000003f782f */ /* 0x000fda00038c0000 */
.L_x_2454:
[----:B------:R-:W-:Y:S05]  /*36ce0*/  @!P6 BRA `(.L_x_2183) ;  /* 0x000000000078e947 */ /* 0x000fea0003800000 */
[----:B------:R-:W-:-:S06]  /*36cf0*/  ULOP3.LUT UR4, UR60, 0x2, URZ, 0xfc, !UPT ;  /* 0x000000023c047892 */ /* 0x000fcc000f8efc3f */
[----:B-1----:R-:W-:-:S05]  /*36d00*/  IMAD.U32 R0, RZ, RZ, UR4 ;  /* 0x00000004ff007e24 */ /* 0x002fca000f8e00ff */
[----:B------:R-:W-:-:S13]  /*36d10*/  ISETP.NE.AND P0, PT, R0, 0x3, PT ;  /* 0x000000030000780c */ /* 0x000fda0003f05270 */
[----:B------:R-:W-:Y:S05]  /*36d20*/  @!P0 BRA `(.L_x_2341) ;  /* 0x0000000000048947 */ /* 0x000fea0003800000 */
[----:B------:R-:W-:Y:S01]  /*36d30*/  BPT.TRAP 0x1 ;  /* 0x000000040000795c */ /* 0x000fe20000300000 */
.L_x_2341:
[C---:B------:R-:W-:Y:S01]  /*36d40*/  IMAD R5, R17.reuse, 0x8, R4 ;  /* 0x0000000811057824 */ /* 0x040fe200078e0204 */
[----:B------:R-:W-:Y:S01]  /*36d50*/  SHF.L.U32 R0, R26, 0x1f, RZ ;  /* 0x0000001f1a007819 */ /* 0x000fe200000006ff */
[----:B------:R-:W-:-:S03]  /*36d60*/  VIADD R17, R17, 0x1 ;  /* 0x0000000111117836 */ /* 0x000fc60000000000 */
[----:B------:R-:W1:Y:S02]  /*36d70*/  SYNCS.PHASECHK.TRANS64.TRYWAIT P1, [R5+URZ+0x32440], R0 ;  /* 0x03244000050075a7 */ /* 0x000e64000802017f */
[----:B------:R-:W-:-:S04]  /*36d80*/  ISETP.NE.AND P2, PT, R17, 0x2, PT ;  /* 0x000000021100780c */ /* 0x000fc80003f45270 */
[----:B------:R-:W-:Y:S01]  /*36d90*/  SEL R3, RZ, 0x1, P2 ;  /* 0x00000001ff037807 */ /* 0x000fe20001000000 */
[----:B-1----:R-:W-:Y:S08]  /*36da0*/  @!P1 BRA `(.L_x_2342) ;  /* 0x0000003800e09947 */ /* 0x002ff00003800000 */
.L_x_2455:
[----:B------:R-:W-:Y:S02]  /*36db0*/  SEL R17, R17, RZ, P2 ;  /* 0x000000ff11117207 */ /* 0x000fe40001000000 */
[----:B------:R-:W-:Y:S01]  /*36dc0*/  LOP3.LUT R2, R26, R3, RZ, 0x3c, !PT ;  /* 0x000000031a027212 */ /* 0x000fe200078e3cff */
[----:B------:R-:W-:Y:S06]  /*36dd0*/  @!P0 BRA `(.L_x_2343) ;  /* 0x0000000000048947 */ /* 0x000fec0003800000 */
[----:B------:R-:W-:Y:S01]  /*36de0*/  BPT.TRAP 0x1 ;  /* 0x000000040000795c */ /* 0x000fe20000300000 */
.L_x_2343:
[----:B------:R-:W-:Y:S01]  /*36df0*/  IMAD R17, R17, 0x8, R4 ;  /* 0x0000000811117824 */ /* 0x000fe200078e0204 */
[----:B------:R-:W-:-:S04]  /*36e00*/  SHF.L.U32 R2, R2, 0x1f, RZ ;  /* 0x0000001f02027819 */ /* 0x000fc800000006ff */
[----:B------:R-:W3:Y:S02]  /*36e10*/  SYNCS.PHASECHK.TRANS64.TRYWAIT P1, [R17+URZ+0x32440], R2 ;  /* 0x03244002110075a7 */ /* 0x000ee4000802017f */
[----:B---3--:R-:W-:Y:S05]  /*36e20*/  @!P1 BRA `(.L_x_2344) ;  /* 0x0000003800d49947 */ /* 0x008fea0003800000 */
.L_x_2456:
[----:B------:R-:W-:Y:S05]  /*36e30*/  @!P0 BRA `(.L_x_2345) ;  /* 0x0000000000048947 */ /* 0x000fea0003800000 */
[----:B------:R-:W-:Y:S01]  /*36e40*/  BPT.TRAP 0x1 ;  /* 0x000000040000795c */ /* 0x000fe20000300000 */
.L_x_2345:
[----:B------:R-:W4:Y:S02]  /*36e50*/  SYNCS.PHASECHK.TRANS64.TRYWAIT P1, [R5+URZ+0x32460], R0 ;  /* 0x03246000050075a7 */ /* 0x000f24000802017f */
[----:B----4-:R-:W-:Y:S05]  /*36e60*/  @!P1 BRA `(.L_x_2346) ;  /* 0x0000003800d89947 */ /* 0x010fea0003800000 */
.L_x_2457:
[----:B------:R-:W-:Y:S05]  /*36e70*/  @!P0 BRA `(.L_x_2347) ;  /* 0x0000000000048947 */ /* 0x000fea0003800000 */
[----:B------:R-:W-:Y:S01]  /*36e80*/  BPT.TRAP 0x1 ;  /* 0x000000040000795c */ /* 0x000fe20000300000 */
.L_x_2347:
[----:B------:R0:W0:Y:S02]  /*36e90*/  SYNCS.PHASECHK.TRANS64.TRYWAIT P0, [R17+URZ+0x32460], R2 ;  /* 0x03246002110075a7 */ /* 0x000024000800017f */
[----:B0-----:R-:W-:Y:S05]  /*36ea0*/  @!P0 NANOSLEEP.SYNCS 0x989680 ;  /* 0x009896800000895d */ /* 0x001fea0003900000 */
[----:B------:R-:W0:Y:S02]  /*36eb0*/  @!P0 SYNCS.PHASECHK.TRANS64 P0, [R17+URZ+0x32460], R2 ;  /* 0x03246002110085a7 */ /* 0x000e24000800007f */
[----:B0-----:R-:W-:Y:S05]  /*36ec0*/  @!P0 BRA `(.L_x_2347) ;  /* 0xfffffffc00f08947 */ /* 0x001fea000383ffff */
.L_x_2183:
[----:B------:R-:W-:Y:S05]  /*36ed0*/  BSYNC B6 ;  /* 0x0000000000067941 */ /* 0x000fea0003800000 */
.L_x_2180:
[----:B------:R-:W-:Y:S05]  /*36ee0*/  EXIT ;  /* 0x000000000000794d */ /* 0x000fea0003800000 */
.L_x_2194:
[----:B0-----:R0:W1:Y:S02]  /*36ef0*/  SYNCS.PHASECHK.TRANS64.TRYWAIT P0, [R72+URZ+0x32400], R15 ;  /* 0x0324000f480075a7 */ /* 0x001064000800017f */
[----:B-1----:R-:W-:Y:S05]  /*36f00*/  @!P0 NANOSLEEP.SYNCS 0x989680 ;  /* 0x009896800000895d */ /* 0x002fea0003900000 */
[----:B------:R-:W1:Y:S02]  /*36f10*/  @!P0 SYNCS.PHASECHK.TRANS64 P0, [R72+URZ+0x32400], R15 ;  /* 0x0324000f480085a7 */ /* 0x000e64000800007f */
[----:B-1----:R-:W-:Y:S05]  /*36f20*/  @!P0 BRA `(.L_x_2194) ;  /* 0xfffffffc00f08947 */ /* 0x002fea000383ffff */
[----:B------:R-:W-:Y:S05]  /*36f30*/  BRA `(.L_x_2348) ;  /* 0xfffffcb000b87947 */ /* 0x000fea000383ffff */
.L_x_2201:
[----:B--2---:R2:W3:Y:S02]  /*36f40*/  SYNCS.PHASECHK.TRANS64.TRYWAIT P0, [R6+URZ], R7 ;  /* 0x00000007060075a7 */ /* 0x0044e4000800017f */
[----:B---3--:R-:W-:Y:S05]  /*36f50*/  @!P0 NANOSLEEP.SYNCS 0x989680 ;  /* 0x009896800000895d */ /* 0x008fea0003900000 */
[----:B------:R-:W3:Y:S02]  /*36f60*/  @!P0 SYNCS.PHASECHK.TRANS64 P0, [R6+URZ], R7 ;  /* 0x00000007060085a7 */ /* 0x000ee4000800007f */
[----:B---3--:R-:W-:Y:S05]  /*36f70*/  @!P0 BRA `(.L_x_2201) ;  /* 0xfffffffc00f08947 */ /* 0x008fea000383ffff */
[----:B------:R-:W-:Y:S05]  /*36f80*/  BRA `(.L_x_2200) ;  /* 0xfffffcb400bc7947 */ /* 0x000fea000383ffff */
.L_x_2203:
[----:B0-----:R0:W1:Y:S02]  /*36f90*/  SYNCS.PHASECHK.TRANS64.TRYWAIT P0, [R72+URZ+0x32410], R7 ;  /* 0x03241007480075a7 */ /* 0x001064000800017f */
[----:B-1----:R-:W-:Y:S05]  /*36fa0*/  @!P0 NANOSLEEP.SYNCS 0x989680 ;  /* 0x009896800000895d */ /* 0x002fea0003900000 */
[----:B------:R-:W1:Y:S02]  /*36fb0*/  @!P0 SYNCS.PHASECHK.TRANS64 P0, [R72+URZ+0x32410], R7 ;  /* 0x03241007480085a7 */ /* 0x000e64000800007f */
[----:B-1----:R-:W-:Y:S05]  /*36fc0*/  @!P0 BRA `(.L_x_2203) ;  /* 0xfffffffc00f08947 */ /* 0x002fea000383ffff */
[----:B------:R-:W-:Y:S05]  /*36fd0*/  BRA `(.L_x_2349) ;  /* 0xfffffcb800947947 */ /* 0x000fea000383ffff */
.L_x_2210:
[----:B-1----:R1:W2:Y:S02]  /*36fe0*/  SYNCS.PHASECHK.TRANS64.TRYWAIT P0, [R6+URZ], R7 ;  /* 0x00000007060075a7 */ /* 0x0022a4000800017f */
[----:B--2---:R-:W-:Y:S05]  /*36ff0*/  @!P0 NANOSLEEP.SYNCS 0x989680 ;  /* 0x009896800000895d */ /* 0x004fea0003900000 */
[----:B------:R-:W2:Y:S02]  /*37000*/  @!P0 SYNCS.PHASECHK.TRANS64 P0, [R6+URZ], R7 ;  /* 0x00000007060085a7 */ /* 0x000ea4000800007f */
[----:B--2---:R-:W-:Y:S05]  /*37010*/  @!P0 BRA `(.L_x_2210) ;  /* 0xfffffffc00f08947 */ /* 0x004fea000383ffff */
[----:B------:R-:W-:Y:S05]  /*37020*/  BRA `(.L_x_2209) ;  /* 0xfffffcb800d87947 */ /* 0x000fea000383ffff */
.L_x_2244:
[----:B---3--:R3:W4:Y:S02]  /*37030*/  SYNCS.PHASECHK.TRANS64.TRYWAIT P0, [R6+URZ], R7 ;  /* 0x00000007060075a7 */ /* 0x008724000800017f */
[----:B----4-:R-:W-:Y:S05]  /*37040*/  @!P0 NANOSLEEP.SYNCS 0x989680 ;  /* 0x009896800000895d */ /* 0x010fea0003900000 */
[----:B------:R-:W4:Y:S02]  /*37050*/  @!P0 SYNCS.PHASECHK.TRANS64 P0, [R6+URZ], R7 ;  /* 0x00000007060085a7 */ /* 0x000f24000800007f */
[----:B----4-:R-:W-:Y:S05]  /*37060*/  @!P0 BRA `(.L_x_2244) ;  /* 0xfffffffc00f08947 */ /* 0x010fea000383ffff */
[----:B------:R-:W-:Y:S05]  /*37070*/  BRA `(.L_x_2243) ;  /* 0xfffffd2000987947 */ /* 0x000fea000383ffff */
.L_x_2251:
[----:B-1----:R1:W2:Y:S02]  /*37080*/  SYNCS.PHASECHK.TRANS64.TRYWAIT P0, [R12+URZ], R13 ;  /* 0x0000000d0c0075a7 */ /* 0x0022a4000800017f */
[----:B--2---:R-:W-:Y:S05]  /*37090*/  @!P0 NANOSLEEP.SYNCS 0x989680 ;  /* 0x009896800000895d */ /* 0x004fea0003900000 */
[----:B------:R-:W2:Y:S02]  /*370a0*/  @!P0 SYNCS.PHASECHK.TRANS64 P0, [R12+URZ], R13 ;  /* 0x0000000d0c0085a7 */ /* 0x000ea4000800007f */
[----:B--2---:R-:W-:Y:S05]  /*370b0*/  @!P0 BRA `(.L_x_2251) ;  /* 0xfffffffc00f08947 */ /* 0x004fea000383ffff */
[----:B------:R-:W-:Y:S05]  /*370c0*/  BRA `(.L_x_2250) ;  /* 0xfffffd2400bc7947 */ /* 0x000fea000383ffff */
.L_x_2264:
[----:B-1----:R1:W2:Y:S02]  /*370d0*/  SYNCS.PHASECHK.TRANS64.TRYWAIT P0, [R4+URZ], R5 ;  /* 0x00000005040075a7 */ /* 0x0022a4000800017f */
[----:B--2---:R-:W-:Y:S05]  /*370e0*/  @!P0 NANOSLEEP.SYNCS 0x989680 ;  /* 0x009896800000895d */ /* 0x004fea0003900000 */
[----:B------:R-:W2:Y:S02]  /*370f0*/  @!P0 SYNCS.PHASECHK.TRANS64 P0, [R4+URZ], R5 ;  /* 0x00000005040085a7 */ /* 0x000ea4000800007f */
[----:B--2---:R-:W-:Y:S05]  /*37100*/  @!P0 BRA `(.L_x_2264) ;  /* 0xfffffffc00f08947 */ /* 0x004fea000383ffff */
[----:B------:R-:W-:Y:S05]  /*37110*/  BRA `(.L_x_2263) ;  /* 0xfffffecc00987947 */ /* 0x000fea000383ffff */
.L_x_2271:
[----:B-1----:R1:W2:Y:S02]  /*37120*/  SYNCS.PHASECHK.TRANS64.TRYWAIT P0, [R2+URZ], R3 ;  /* 0x00000003020075a7 */ /* 0x0022a4000800017f */
[----:B--2---:R-:W-:Y:S05]  /*37130*/  @!P0 NANOSLEEP.SYNCS 0x989680 ;  /* 0x009896800000895d */ /* 0x004fea0003900000 */
[----:B------:R-:W2:Y:S02]  /*37140*/  @!P0 SYNCS.PHASECHK.TRANS64 P0, [R2+URZ], R3 ;  /* 0x00000003020085a7 */ /* 0x000ea4000800007f */
[----:B--2---:R-:W-:Y:S05]  /*37150*/  @!P0 BRA `(.L_x_2271) ;  /* 0xfffffffc00f08947 */ /* 0x004fea000383ffff */
[----:B------:R-:W-:Y:S05]  /*37160*/  BRA `(.L_x_2270) ;  /* 0xfffffed000d47947 */ /* 0x000fea000383ffff */
.L_x_2305:
[----:B------:R-:W-:Y:S02]  /*37170*/  IMAD.MOV.U32 R13, RZ, RZ, R18 ;  /* 0x000000ffff0d7224 */ /* 0x000fe400078e0012 */
[----:B------:R-:W-:Y:S02]  /*37180*/  IMAD.MOV.U32 R12, RZ, RZ, RZ ;  /* 0x000000ffff0c7224 */ /* 0x000fe400078e00ff */
[----:B------:R-:W-:Y:S02]  /*37190*/  IMAD.MOV.U32 R11, RZ, RZ, 0x1f ;  /* 0x0000001fff0b7424 */ /* 0x000fe400078e00ff */
[----:B------:R-:W-:-:S07]  /*371a0*/  IMAD.MOV.U32 R15, RZ, RZ, -0x1 ;  /* 0xffffffffff0f7424 */ /* 0x000fce00078e00ff */
[----:B-----5:R-:W-:Y:S05]  /*371b0*/  WARPSYNC.COLLECTIVE R15, `(.L_x_2350) ;  /* 0x000000000f087348 */ /* 0x020fea0003c00000 */
[----:B------:R0:W1:Y:S02]  /*371c0*/  SHFL.IDX P6, R14, R13, R12, R11 ;  /* 0x0000000c0d0e7389 */ /* 0x00006400000c000b */
[----:B01---5:R-:W-:Y:S01]  /*371d0*/  ENDCOLLECTIVE ;  /* 0x000000000000791b */ /* 0x023fe20003800000 */
.L_x_2350:
[----:B------:R-:W-:Y:S05]  /*371e0*/  BRA `(.L_x_2351) ;  /* 0xffffffc400587947 */ /* 0x000fea000383ffff */
.L_x_2307:
[----:B0-----:R-:W-:-:S04]  /*371f0*/  IMAD.U32 R3, RZ, RZ, UR46 ;  /* 0x0000002eff037e24 */ /* 0x001fc8000f8e00ff */
[----:B------:R0:W1:Y:S03]  /*37200*/  SYNCS.PHASECHK.TRANS64.TRYWAIT P0, [R3+URZ+0x32440], R2 ;  /* 0x03244002030075a7 */ /* 0x000066000800017f */
[----:B-1----:R-:W-:Y:S05]  /*37210*/  @!P0 NANOSLEEP.SYNCS 0x989680 ;  /* 0x009896800000895d */ /* 0x002fea0003900000 */
[----:B------:R-:W1:Y:S02]  /*37220*/  @!P0 SYNCS.PHASECHK.TRANS64 P0, [R3+URZ+0x32440], R2 ;  /* 0x03244002030085a7 */ /* 0x000e64000800007f */
[----:B-1----:R-:W-:Y:S05]  /*37230*/  @!P0 BRA `(.L_x_2307) ;  /* 0xfffffffc00ec8947 */ /* 0x002fea000383ffff */
[----:B------:R-:W-:Y:S05]  /*37240*/  BRA `(.L_x_2352) ;  /* 0xffffffc400947947 */ /* 0x000fea000383ffff */
.L_x_2308:
        /* <DEDUP_REMOVED lines=8> */
.L_x_2354:
[----:B------:R-:W-:Y:S05]  /*372d0*/  BSYNC B0 ;  /* 0x0000000000007941 */ /* 0x000fea0003800000 */
.L_x_2353:
        /* <DEDUP_REMOVED lines=9> */
.L_x_2355:
[----:B------:R-:W-:Y:S02]  /*37370*/  IMAD.MOV.U32 R13, RZ, RZ, R5 ;  /* 0x000000ffff0d7224 */ /* 0x000fe400078e0005 */
[----:B------:R-:W-:Y:S01]  /*37380*/  IMAD.MOV.U32 R12, RZ, RZ, 0x1 ;  /* 0x00000001ff0c7424 */ /* 0x000fe200078e00ff */
[----:B------:R-:W-:-:S13]  /*37390*/  @P0 LEA R2, P1, R22, R14, 0x1 ;  /* 0x0000000e16020211 */ /* 0x000fda00078208ff */
[----:B------:R-:W-:Y:S05]  /*373a0*/  WARPSYNC.COLLECTIVE R15, `(.L_x_2356) ;  /* 0x000000000f087348 */ /* 0x000fea0003c00000 */
[----:B------:R0:W1:Y:S02]  /*373b0*/  SHFL.IDX P6, R14, R13, R12, R11 ;  /* 0x0000000c0d0e7389 */ /* 0x00006400000c000b */
[----:B01----:R-:W-:Y:S01]  /*373c0*/  ENDCOLLECTIVE ;  /* 0x000000000000791b */ /* 0x003fe20003800000 */
.L_x_2356:
        /* <DEDUP_REMOVED lines=12> */
.L_x_2357:
[----:B------:R-:W-:Y:S02]  /*37490*/  IMAD.MOV.U32 R13, RZ, RZ, R5 ;  /* 0x000000ffff0d7224 */ /* 0x000fe400078e0005 */
[----:B------:R-:W-:Y:S01]  /*374a0*/  IMAD.MOV.U32 R12, RZ, RZ, 0x2 ;  /* 0x00000002ff0c7424 */ /* 0x000fe200078e00ff */
[----:B------:R-:W-:-:S13]  /*374b0*/  @P0 LEA R2, P1, R22, R14, 0x1 ;  /* 0x0000000e16020211 */ /* 0x000fda00078208ff */
[----:B------:R-:W-:Y:S05]  /*374c0*/  WARPSYNC.COLLECTIVE R15, `(.L_x_2358) ;  /* 0x000000000f087348 */ /* 0x000fea0003c00000 */
[----:B------:R0:W1:Y:S02]  /*374d0*/  SHFL.IDX P6, R14, R13, R12, R11 ;  /* 0x0000000c0d0e7389 */ /* 0x00006400000c000b */
[----:B01----:R-:W-:Y:S01]  /*374e0*/  ENDCOLLECTIVE ;  /* 0x000000000000791b */ /* 0x003fe20003800000 */
.L_x_2358:
        /* <DEDUP_REMOVED lines=12> */
.L_x_2359:
[----:B------:R-:W-:Y:S02]  /*375b0*/  IMAD.MOV.U32 R13, RZ, RZ, R5 ;  /* 0x000000ffff0d7224 */ /* 0x000fe400078e0005 */
[----:B------:R-:W-:Y:S01]  /*375c0*/  IMAD.MOV.U32 R12, RZ, RZ, 0x3 ;  /* 0x00000003ff0c7424 */ /* 0x000fe200078e00ff */
[----:B------:R-:W-:-:S13]  /*375d0*/  @P0 LEA R2, P1, R22, R14, 0x1 ;  /* 0x0000000e16020211 */ /* 0x000fda00078208ff */
[----:B------:R-:W-:Y:S05]  /*375e0*/  WARPSYNC.COLLECTIVE R15, `(.L_x_2360) ;  /* 0x000000000f087348 */ /* 0x000fea0003c00000 */
[----:B------:R0:W1:Y:S02]  /*375f0*/  SHFL.IDX P6, R14, R13, R12, R11 ;  /* 0x0000000c0d0e7389 */ /* 0x00006400000c000b */
[----:B01----:R-:W-:Y:S01]  /*37600*/  ENDCOLLECTIVE ;  /* 0x000000000000791b */ /* 0x003fe20003800000 */
.L_x_2360:
        /* <DEDUP_REMOVED lines=12> */
.L_x_2361:
[----:B------:R-:W-:Y:S02]  /*376d0*/  IMAD.MOV.U32 R13, RZ, RZ, R5 ;  /* 0x000000ffff0d7224 */ /* 0x000fe400078e0005 */
[----:B------:R-:W-:Y:S01]  /*376e0*/  IMAD.MOV.U32 R12, RZ, RZ, 0x4 ;  /* 0x00000004ff0c7424 */ /* 0x000fe200078e00ff */
[----:B------:R-:W-:-:S13]  /*376f0*/  @P0 LEA R2, P1, R22, R14, 0x1 ;  /* 0x0000000e16020211 */ /* 0x000fda00078208ff */
[----:B------:R-:W-:Y:S05]  /*37700*/  WARPSYNC.COLLECTIVE R15, `(.L_x_2362) ;  /* 0x000000000f087348 */ /* 0x000fea0003c00000 */
[----:B------:R0:W1:Y:S02]  /*37710*/  SHFL.IDX P6, R14, R13, R12, R11 ;  /* 0x0000000c0d0e7389 */ /* 0x00006400000c000b */
[----:B01----:R-:W-:Y:S01]  /*37720*/  ENDCOLLECTIVE ;  /* 0x000000000000791b */ /* 0x003fe20003800000 */
.L_x_2362:
        /* <DEDUP_REMOVED lines=12> */
.L_x_2363:
[----:B------:R-:W-:Y:S02]  /*377f0*/  IMAD.MOV.U32 R13, RZ, RZ, R5 ;  /* 0x000000ffff0d7224 */ /* 0x000fe400078e0005 */
[----:B------:R-:W-:Y:S01]  /*37800*/  IMAD.MOV.U32 R12, RZ, RZ, 0x5 ;  /* 0x00000005ff0c7424 */ /* 0x000fe200078e00ff */
[----:B------:R-:W-:-:S13]  /*37810*/  @P0 LEA R2, P1, R22, R14, 0x1 ;  /* 0x0000000e16020211 */ /* 0x000fda00078208ff */
[----:B------:R-:W-:Y:S05]  /*37820*/  WARPSYNC.COLLECTIVE R15, `(.L_x_2364) ;  /* 0x000000000f087348 */ /* 0x000fea0003c00000 */
[----:B------:R0:W1:Y:S02]  /*37830*/  SHFL.IDX P6, R14, R13, R12, R11 ;  /* 0x0000000c0d0e7389 */ /* 0x00006400000c000b */
[----:B01----:R-:W-:Y:S01]  /*37840*/  ENDCOLLECTIVE ;  /* 0x000000000000791b */ /* 0x003fe20003800000 */
.L_x_2364:
        /* <DEDUP_REMOVED lines=10> */
.L_x_2365:
[----:B------:R-:W-:Y:S05]  /*378f0*/  BRA `(.L_x_2366) ;  /* 0xffffffc4000c7947 */ /* 0x000fea000383ffff */
.L_x_2311:
[----:B------:R-:W-:Y:S01]  /*37900*/  IMAD.MOV.U32 R13, RZ, RZ, R6 ;  /* 0x000000ffff0d7224 */ /* 0x000fe200078e0006 */
[----:B------:R-:W-:Y:S01]  /*37910*/  LOP3.LUT R16, R16, 0xffffefff, RZ, 0xc0, !PT ;  /* 0xffffefff10107812 */ /* 0x000fe200078ec0ff */
[----:B------:R-:W-:Y:S02]  /*37920*/  IMAD.MOV.U32 R12, RZ, RZ, RZ ;  /* 0x000000ffff0c7224 */ /* 0x000fe400078e00ff */
[----:B------:R-:W-:Y:S02]  /*37930*/  IMAD.MOV.U32 R11, RZ, RZ, 0x181f ;  /* 0x0000181fff0b7424 */ /* 0x000fe400078e00ff */
[----:B------:R-:W-:Y:S02]  /*37940*/  IMAD.MOV.U32 R15, RZ, RZ, -0x1 ;  /* 0xffffffffff0f7424 */ /* 0x000fe400078e00ff */
[----:B------:R-:W-:-:S07]  /*37950*/  VIADD R4, R20, UR40 ;  /* 0x0000002814047c36 */ /* 0x000fce0008000000 */
[----:B------:R-:W-:Y:S05]  /*37960*/  WARPSYNC.COLLECTIVE R15, `(.L_x_2367) ;  /* 0x000000000f087348 */ /* 0x000fea0003c00000 */
[----:B------:R0:W1:Y:S02]  /*37970*/  SHFL.IDX P6, R14, R13, R12, R11 ;  /* 0x0000000c0d0e7389 */ /* 0x00006400000c000b */
[----:B01----:R-:W-:Y:S01]  /*37980*/  ENDCOLLECTIVE ;  /* 0x000000000000791b */ /* 0x003fe20003800000 */
.L_x_2367:
[----:B------:R-:W-:Y:S02]  /*37990*/  VIADD R10, R4, 0x10 ;  /* 0x00000010040a7836 */ /* 0x000fe40000000000 */
[----:B------:R-:W-:Y:S02]  /*379a0*/  IMAD.MOV.U32 R13, RZ, RZ, R0 ;  /* 0x000000ffff0d7224 */ /* 0x000fe400078e0000 */
[----:B------:R-:W-:-:S07]  /*379b0*/  IMAD.MOV.U32 R3, RZ, RZ, R14 ;  /* 0x000000ffff037224 */ /* 0x000fce00078e000e */
[----:B------:R-:W-:Y:S05]  /*379c0*/  WARPSYNC.COLLECTIVE R15, `(.L_x_2368) ;  /* 0x000000000f087348 */ /* 0x000fea0003c00000 */
[----:B------:R0:W1:Y:S02]  /*379d0*/  SHFL.IDX P6, R14, R13, R12, R11 ;  /* 0x0000000c0d0e7389 */ /* 0x00006400000c000b */
[----:B01----:R-:W-:Y:S01]  /*379e0*/  ENDCOLLECTIVE ;  /* 0x000000000000791b */ /* 0x003fe20003800000 */
.L_x_2368:
[----:B------:R-:W-:Y:S02]  /*379f0*/  ULDC UR4, c[0x0][0x288] ;  /* 0x0000a20000047ab9 */ /* 0x000fe40000000800 */
[----:B------:R-:W-:-:S05]  /*37a00*/  IMAD R5, R5, UR4, RZ ;  /* 0x0000000405057c24 */ /* 0x000fca000f8e02ff */
[----:B------:R-:W-:Y:S01]  /*37a10*/  ISETP.GE.AND P2, PT, R4, R5, PT ;  /* 0x000000050400720c */ /* 0x000fe20003f46270 */
[----:B------:R-:W-:Y:S02]  /*37a20*/  IMAD.MOV.U32 R13, RZ, RZ, R6 ;  /* 0x000000ffff0d7224 */ /* 0x000fe400078e0006 */
[----:B------:R-:W-:-:S10]  /*37a30*/  IMAD.MOV.U32 R12, RZ, RZ, 0x1 ;  /* 0x00000001ff0c7424 */ /* 0x000fd400078e00ff */
[----:B------:R-:W-:Y:S02]  /*37a40*/  @!P2 LEA R8, R27, UR46, 0x1 ;  /* 0x0000002e1b08ac11 */ /* 0x000fe4000f8e08ff */
[----:B------:R-:W-:Y:S02]  /*37a50*/  @P2 LOP3.LUT R16, R16, 0x1000, RZ, 0xfc, !PT ;  /* 0x0000100010102812 */ /* 0x000fe400078efcff */
[----:B------:R-:W-:-:S13]  /*37a60*/  @!P2 LEA R2, P1, R22, R14, 0x1 ;  /* 0x0000000e1602a211 */ /* 0x000fda00078208ff */
[----:B------:R-:W-:Y:S05]  /*37a70*/  WARPSYNC.COLLECTIVE R15, `(.L_x_2369) ;  /* 0x000000000f087348 */ /* 0x000fea0003c00000 */
[----:B------:R0:W1:Y:S02]  /*37a80*/  SHFL.IDX P6, R14, R13, R12, R11 ;  /* 0x0000000c0d0e7389 */ /* 0x00006400000c000b */
[----:B01----:R-:W-:Y:S01]  /*37a90*/  ENDCOLLECTIVE ;  /* 0x000000000000791b */ /* 0x003fe20003800000 */
.L_x_2369:
[----:B------:R-:W-:Y:S01]  /*37aa0*/  LOP3.LUT R16, R16, 0xfffff7ff, RZ, 0xc0, !PT ;  /* 0xfffff7ff10107812 */ /* 0x000fe200078ec0ff */
[----:B------:R-:W-:-:S05]  /*37ab0*/  @!P2 IMAD.X R3, RZ, RZ, R3, P1 ;  /* 0x000000ffff03a224 */ /* 0x000fca00008e0603 */
[----:B------:R-:W-:Y:S01]  /*37ac0*/  @!PT LDS RZ, [RZ] ;  /* 0x00000000fffff984 */ /* 0x000fe20000000800 */
[----:B------:R-:W-:Y:S01]  /*37ad0*/  @!PT LDS RZ, [RZ] ;  /* 0x00000000fffff984 */ /* 0x000fe20000000800 */
[----:B------:R-:W-:Y:S01]  /*37ae0*/  @!PT LDS RZ, [RZ] ;  /* 0x00000000fffff984 */ /* 0x000fe20000000800 */
[----:B------:R0:W-:Y:S01]  /*37af0*/  @!P2 LDGSTS.E.BYPASS.LTC128B.128 [R8+0x18400], desc[UR36][R2.64], !P0 ;  /* 0x184000000208afae */ /* 0x0001e2000c101d64 */
[----:B------:R-:W-:Y:S01]  /*37b00*/  ISETP.GE.AND P2, PT, R10, R5, PT ;  /* 0x000000050a00720c */ /* 0x000fe20003f46270 */
[----:B------:R-:W-:Y:S02]  /*37b10*/  IMAD.MOV.U32 R13, RZ, RZ, R0 ;  /* 0x000000ffff0d7224 */ /* 0x000fe400078e0000 */
[----:B0-----:R-:W-:-:S10]  /*37b20*/  VIADD R8, R4, 0x20 ;  /* 0x0000002004087836 */ /* 0x001fd40000000000 */
[----:B------:R-:W-:Y:S01]  /*37b30*/  @P2 LOP3.LUT R16, R16, 0x800, RZ, 0xfc, !PT ;  /* 0x0000080010102812 */ /* 0x000fe200078efcff */
[----:B------:R-:W-:-:S07]  /*37b40*/  IMAD.MOV.U32 R7, RZ, RZ, R14 ;  /* 0x000000ffff077224 */ /* 0x000fce00078e000e */
[----:B------:R-:W-:Y:S05]  /*37b50*/  WARPSYNC.COLLECTIVE R15, `(.L_x_2370) ;  /* 0x000000000f087348 */ /* 0x000fea0003c00000 */
[----:B------:R0:W1:Y:S02]  /*37b60*/  SHFL.IDX P6, R14, R13, R12, R11 ;  /* 0x0000000c0d0e7389 */ /* 0x00006400000c000b */
[----:B01----:R-:W-:Y:S01]  /*37b70*/  ENDCOLLECTIVE ;  /* 0x000000000000791b */ /* 0x003fe20003800000 */
.L_x_2370:
[----:B------:R-:W-:Y:S02]  /*37b80*/  LOP3.LUT R16, R16, 0xfffffbff, RZ, 0xc0, !PT ;  /* 0xfffffbff10107812 */ /* 0x000fe400078ec0ff */
[----:B------:R-:W-:Y:S02]  /*37b90*/  @!P2 LEA R13, R27, UR46, 0x1 ;  /* 0x0000002e1b0dac11 */ /* 0x000fe4000f8e08ff */
[----:B------:R-:W-:-:S05]  /*37ba0*/  @!P2 LEA R12, P1, R22, R14, 0x1 ;  /* 0x0000000e160ca211 */ /* 0x000fca00078208ff */
[----:B------:R-:W-:Y:S02]  /*37bb0*/  @!P2 IMAD.X R7, RZ, RZ, R7, P1 ;  /* 0x000000ffff07a224 */ /* 0x000fe400008e0607 */
[----:B------:R-:W-:Y:S02]  /*37bc0*/  @!P2 IMAD.MOV.U32 R2, RZ, RZ, R12 ;  /* 0x000000ffff02a224 */ /* 0x000fe400078e000c */
[----:B------:R-:W-:Y:S02]  /*37bd0*/  @!P2 IMAD.MOV.U32 R3, RZ, RZ, R7 ;  /* 0x000000ffff03a224 */ /* 0x000fe400078e0007 */
[----:B------:R-:W-:-:S03]  /*37be0*/  IMAD.MOV.U32 R12, RZ, RZ, 0x2 ;  /* 0x00000002ff0c7424 */ /* 0x000fc600078e00ff */
[----:B------:R-:W-:Y:S01]  /*37bf0*/  @!PT LDS RZ, [RZ] ;  /* 0x00000000fffff984 */ /* 0x000fe20000000800 */
[----:B------:R-:W-:Y:S01]  /*37c00*/  @!PT LDS RZ, [RZ] ;  /* 0x00000000fffff984 */ /* 0x000fe20000000800 */
[----:B------:R-:W-:Y:S01]  /*37c10*/  @!PT LDS RZ, [RZ] ;  /* 0x00000000fffff984 */ /* 0x000fe20000000800 */
[----:B------:R0:W-:Y:S01]  /*37c20*/  @!P2 LDGSTS.E.BYPASS.LTC128B.128 [R13+0x18c00], desc[UR36][R2.64], !P0 ;  /* 0x18c00000020dafae */ /* 0x0001e2000c101d64 */
[----:B------:R-:W-:Y:S01]  /*37c30*/  ISETP.GE.AND P2, PT, R8, R5, PT ;  /* 0x000000050800720c */ /* 0x000fe20003f46270 */
[----:B------:R-:W-:Y:S02]  /*37c40*/  VIADD R8, R4, 0x30 ;  /* 0x0000003004087836 */ /* 0x000fe40000000000 */
[----:B0-----:R-:W-:-:S10]  /*37c50*/  IMAD.MOV.U32 R13, RZ, RZ, R6 ;  /* 0x000000ffff0d7224 */ /* 0x001fd400078e0006 */
[----:B------:R-:W-:-:S07]  /*37c60*/  @P2 LOP3.LUT R16, R16, 0x400, RZ, 0xfc, !PT ;  /* 0x0000040010102812 */ /* 0x000fce00078efcff */
[----:B------:R-:W-:Y:S05]  /*37c70*/  WARPSYNC.COLLECTIVE R15, `(.L_x_2371) ;  /* 0x000000000f087348 */ /* 0x000fea0003c00000 */
[----:B------:R0:W1:Y:S02]  /*37c80*/  SHFL.IDX P6, R14, R13, R12, R11 ;  /* 0x0000000c0d0e7389 */ /* 0x00006400000c000b */
[----:B01----:R-:W-:Y:S01]  /*37c90*/  ENDCOLLECTIVE ;  /* 0x000000000000791b */ /* 0x003fe20003800000 */
.L_x_2371:
[----:B------:R-:W-:Y:S01]  /*37ca0*/  LOP3.LUT R16, R16, 0xfffffdff, RZ, 0xc0, !PT ;  /* 0xfffffdff10107812 */ /* 0x000fe200078ec0ff */
[----:B------:R-:W-:Y:S02]  /*37cb0*/  IMAD.MOV.U32 R13, RZ, RZ, R0 ;  /* 0x000000ffff0d7224 */ /* 0x000fe400078e0000 */
[----:B------:R-:W-:-:S07]  /*37cc0*/  IMAD.MOV.U32 R10, RZ, RZ, R14 ;  /* 0x000000ffff0a7224 */ /* 0x000fce00078e000e */
[----:B------:R-:W-:Y:S05]  /*37cd0*/  WARPSYNC.COLLECTIVE R15, `(.L_x_2372) ;  /* 0x000000000f087348 */ /* 0x000fea0003c00000 */
[----:B------:R0:W1:Y:S02]  /*37ce0*/  SHFL.IDX P6, R14, R13, R12, R11 ;  /* 0x0000000c0d0e7389 */ /* 0x00006400000c000b */
[----:B01----:R-:W-:Y:S01]  /*37cf0*/  ENDCOLLECTIVE ;  /* 0x000000000000791b */ /* 0x003fe20003800000 */
.L_x_2372:
[----:B------:R-:W-:Y:S01]  /*37d00*/  @!P2 LEA R13, R27, UR46, 0x1 ;  /* 0x0000002e1b0dac11 */ /* 0x000fe2000f8e08ff */
[----:B------:R-:W-:Y:S01]  /*37d10*/  IMAD.MOV.U32 R12, RZ, RZ, 0x3 ;  /* 0x00000003ff0c7424 */ /* 0x000fe200078e00ff */
        /* <DEDUP_REMOVED lines=10> */
[----:B0-----:R-:W-:-:S12]  /*37dc0*/  IMAD.MOV.U32 R13, RZ, RZ, R6 ;  /* 0x000000ffff0d7224 */ /* 0x001fd800078e0006 */
[----:B------:R-:W-:-:S07]  /*37dd0*/  @P2 LOP3.LUT R16, R16, 0x200, RZ, 0xfc, !PT ;  /* 0x0000020010102812 */ /* 0x000fce00078efcff */
[----:B------:R-:W-:Y:S05]  /*37de0*/  WARPSYNC.COLLECTIVE R15, `(.L_x_2373) ;  /* 0x000000000f087348 */ /* 0x000fea0003c00000 */
[----:B------:R0:W1:Y:S02]  /*37df0*/  SHFL.IDX P6, R14, R13, R12, R11 ;  /* 0x0000000c0d0e7389 */ /* 0x00006400000c000b */
[----:B01----:R-:W-:Y:S01]  /*37e00*/  ENDCOLLECTIVE ;  /* 0x000000000000791b */ /* 0x003fe20003800000 */
.L_x_2373:
[----:B------:R-:W-:Y:S01]  /*37e10*/  LOP3.LUT R16, R16, 0xfffffeff, RZ, 0xc0, !PT ;  /* 0xfffffeff10107812 */ /* 0x000fe200078ec0ff */
[----:B------:R-:W-:Y:S02]  /*37e20*/  IMAD.MOV.U32 R13, RZ, RZ, R0 ;  /* 0x000000ffff0d7224 */ /* 0x000fe400078e0000 */
[----:B------:R-:W-:-:S07]  /*37e30*/  IMAD.MOV.U32 R8, RZ, RZ, R14 ;  /* 0x000000ffff087224 */ /* 0x000fce00078e000e */
[----:B------:R-:W-:Y:S05]  /*37e40*/  WARPSYNC.COLLECTIVE R15, `(.L_x_2374) ;  /* 0x000000000f087348 */ /* 0x000fea0003c00000 */
[----:B------:R0:W1:Y:S02]  /*37e50*/  SHFL.IDX P6, R14, R13, R12, R11 ;  /* 0x0000000c0d0e7389 */ /* 0x00006400000c000b */
[----:B01----:R-:W-:Y:S01]  /*37e60*/  ENDCOLLECTIVE ;  /* 0x000000000000791b */ /* 0x003fe20003800000 */
.L_x_2374:
[----:B------:R-:W-:Y:S01]  /*37e70*/  @!P2 LEA R13, R27, UR46, 0x1 ;  /* 0x0000002e1b0dac11 */ /* 0x000fe2000f8e08ff */
[----:B------:R-:W-:Y:S01]  /*37e80*/  IMAD.MOV.U32 R12, RZ, RZ, 0x4 ;  /* 0x00000004ff0c7424 */ /* 0x000fe200078e00ff */
[----:B------:R-:W-:-:S05]  /*37e90*/  @!P2 LEA R9, P1, R22, R14, 0x1 ;  /* 0x0000000e1609a211 */ /* 0x000fca00078208ff */
[----:B------:R-:W-:Y:S02]  /*37ea0*/  @!P2 IMAD.X R8, RZ, RZ, R8, P1 ;  /* 0x000000ffff08a224 */ /* 0x000fe400008e0608 */
[----:B------:R-:W-:Y:S02]  /*37eb0*/  @!P2 IMAD.MOV.U32 R2, RZ, RZ, R9 ;  /* 0x000000ffff02a224 */ /* 0x000fe400078e0009 */
[----:B------:R-:W-:Y:S02]  /*37ec0*/  @!P2 IMAD.MOV.U32 R3, RZ, RZ, R8 ;  /* 0x000000ffff03a224 */ /* 0x000fe400078e0008 */
[----:B------:R-:W-:-:S03]  /*37ed0*/  VIADD R8, R4, 0x40 ;  /* 0x0000004004087836 */ /* 0x000fc60000000000 */
[----:B------:R-:W-:Y:S01]  /*37ee0*/  @!PT LDS RZ, [RZ] ;  /* 0x00000000fffff984 */ /* 0x000fe20000000800 */
[----:B------:R-:W-:Y:S01]  /*37ef0*/  @!PT LDS RZ, [RZ] ;  /* 0x00000000fffff984 */ /* 0x000fe20000000800 */
[----:B------:R-:W-:Y:S01]  /*37f00*/  @!PT LDS RZ, [RZ] ;  /* 0x00000000fffff984 */ /* 0x000fe20000000800 */
[----:B------:R0:W-:Y:S02]  /*37f10*/  @!P2 LDGSTS.E.BYPASS.LTC128B.128 [R13+0x19c00], desc[UR36][R2.64], !P0 ;  /* 0x19c00000020dafae */ /* 0x0001e4000c101d64 */
[----:B------:R-:W-:Y:S01]  /*37f20*/  ISETP.GE.AND P2, PT, R8, R5, PT ;  /* 0x000000050800720c */ /* 0x000fe20003f46270 */
[----:B------:R-:W-:Y:S02]  /*37f30*/  VIADD R8, R4, 0x50 ;  /* 0x0000005004087836 */ /* 0x000fe40000000000 */
[----:B0-----:R-:W-:-:S10]  /*37f40*/  IMAD.MOV.U32 R13, RZ, RZ, R6 ;  /* 0x000000ffff0d7224 */ /* 0x001fd400078e0006 */
[----:B------:R-:W-:-:S07]  /*37f50*/  @P2 LOP3.LUT R16, R16, 0x100, RZ, 0xfc, !PT ;  /* 0x0000010010102812 */ /* 0x000fce00078efcff */
[----:B------:R-:W-:Y:S05]  /*37f60*/  WARPSYNC.COLLECTIVE R15, `(.L_x_2375) ;  /* 0x000000000f087348 */ /* 0x000fea0003c00000 */
[----:B------:R0:W1:Y:S02]  /*37f70*/  SHFL.IDX P6, R14, R13, R12, R11 ;  /* 0x0000000c0d0e7389 */ /* 0x00006400000c000b */
[----:B01----:R-:W-:Y:S01]  /*37f80*/  ENDCOLLECTIVE ;  /* 0x000000000000791b */ /* 0x003fe20003800000 */
.L_x_2375:
[----:B------:R-:W-:Y:S01]  /*37f90*/  LOP3.LUT R16, R16, 0xffffff7f, RZ, 0xc0, !PT ;  /* 0xffffff7f10107812 */ /* 0x000fe200078ec0ff */
[----:B------:R-:W-:Y:S02]  /*37fa0*/  IMAD.MOV.U32 R13, RZ, RZ, R0 ;  /* 0x000000ffff0d7224 */ /* 0x000fe400078e0000 */
[----:B------:R-:W-:-:S07]  /*37fb0*/  IMAD.MOV.U32 R2, RZ, RZ, R14 ;  /* 0x000000ffff027224 */ /* 0x000fce00078e000e */
[----:B------:R-:W-:Y:S05]  /*37fc0*/  WARPSYNC.COLLECTIVE R15, `(.L_x_2376) ;  /* 0x000000000f087348 */ /* 0x000fea0003c00000 */
[----:B------:R0:W1:Y:S02]  /*37fd0*/  SHFL.IDX P6, R14, R13, R12, R11 ;  /* 0x0000000c0d0e7389 */ /* 0x00006400000c000b */
[----:B01----:R-:W-:Y:S01]  /*37fe0*/  ENDCOLLECTIVE ;  /* 0x000000000000791b */ /* 0x003fe20003800000 */
.L_x_2376:
        /* <DEDUP_REMOVED lines=13> */
[----:B------:R-:W-:Y:S02]  /*380c0*/  @!P2 LEA R7, R27, UR46, 0x1 ;  /* 0x0000002e1b07ac11 */ /* 0x000fe4000f8e08ff */
[----:B------:R-:W-:-:S07]  /*380d0*/  @P2 LOP3.LUT R16, R16, 0x80, RZ, 0xfc, !PT ;  /* 0x0000008010102812 */ /* 0x000fce00078efcff */
[----:B------:R-:W-:Y:S05]  /*380e0*/  WARPSYNC.COLLECTIVE R15, `(.L_x_2377) ;  /* 0x000000000f087348 */ /* 0x000fea0003c00000 */
[----:B------:R0:W1:Y:S02]  /*380f0*/  SHFL.IDX P6, R14, R13, R12, R11 ;  /* 0x0000000c0d0e7389 */ /* 0x00006400000c000b */
[----:B01----:R-:W-:Y:S01]  /*38100*/  ENDCOLLECTIVE ;  /* 0x000000000000791b */ /* 0x003fe20003800000 */
.L_x_2377:
[----:B------:R-:W-:Y:S01]  /*38110*/  LOP3.LUT R16, R16, 0xffffffbf, RZ, 0xc0, !PT ;  /* 0xffffffbf10107812 */ /* 0x000fe200078ec0ff */
[----:B------:R-:W-:Y:S02]  /*38120*/  IMAD.MOV.U32 R13, RZ, RZ, R0 ;  /* 0x000000ffff0d7224 */ /* 0x000fe400078e0000 */
[----:B------:R-:W-:-:S07]  /*38130*/  IMAD.MOV.U32 R2, RZ, RZ, R14 ;  /* 0x000000ffff027224 */ /* 0x000fce00078e000e */
[----:B------:R-:W-:Y:S05]  /*38140*/  WARPSYNC.COLLECTIVE R15, `(.L_x_2378) ;  /* 0x000000000f087348 */ /* 0x000fea0003c00000 */
[----:B------:R0:W1:Y:S02]  /*38150*/  SHFL.IDX P6, R14, R13, R12, R11 ;  /* 0x0000000c0d0e7389 */ /* 0x00006400000c000b */
[----:B01----:R-:W-:Y:S01]  /*38160*/  ENDCOLLECTIVE ;  /* 0x000000000000791b */ /* 0x003fe20003800000 */
.L_x_2378:
[----:B------:R-:W-:Y:S02]  /*38170*/  IMAD.MOV.U32 R13, RZ, RZ, R6 ;  /* 0x000000ffff0d7224 */ /* 0x000fe400078e0006 */
        /* <DEDUP_REMOVED lines=14> */
.L_x_2379:
[----:B------:R-:W-:Y:S02]  /*38260*/  @!P2 LEA R21, R27, UR46, 0x1 ;  /* 0x0000002e1b15ac11 */ /* 0x000fe4000f8e08ff */
[----:B------:R-:W-:Y:S01]  /*38270*/  @P2 LOP3.LUT R16, R16, 0x40, RZ, 0xfc, !PT ;  /* 0x0000004010102812 */ /* 0x000fe200078efcff */
[----:B------:R-:W-:Y:S02]  /*38280*/  IMAD.MOV.U32 R13, RZ, RZ, R0 ;  /* 0x000000ffff0d7224 */ /* 0x000fe400078e0000 */
[----:B------:R-:W-:-:S07]  /*38290*/  IMAD.MOV.U32 R2, RZ, RZ, R14 ;  /* 0x000000ffff027224 */ /* 0x000fce00078e000e */
[----:B------:R-:W-:Y:S05]  /*382a0*/  WARPSYNC.COLLECTIVE R15, `(.L_x_2380) ;  /* 0x000000000f087348 */ /* 0x000fea0003c00000 */
[----:B------:R0:W1:Y:S02]  /*382b0*/  SHFL.IDX P6, R14, R13, R12, R11 ;  /* 0x0000000c0d0e7389 */ /* 0x00006400000c000b */
[----:B01----:R-:W-:Y:S01]  /*382c0*/  ENDCOLLECTIVE ;  /* 0x000000000000791b */ /* 0x003fe20003800000 */
.L_x_2380:
[----:B------:R-:W-:Y:S02]  /*382d0*/  IMAD.MOV.U32 R13, RZ, RZ, R6 ;  /* 0x000000ffff0d7224 */ /* 0x000fe400078e0006 */
[----:B------:R-:W-:Y:S01]  /*382e0*/  IMAD.MOV.U32 R12, RZ, RZ, 0x7 ;  /* 0x00000007ff0c7424 */ /* 0x000fe200078e00ff */
[----:B------:R-:W-:-:S13]  /*382f0*/  @!P2 LEA R8, P1, R22, R14, 0x1 ;  /* 0x0000000e1608a211 */ /* 0x000fda00078208ff */
[----:B------:R-:W-:Y:S05]  /*38300*/  WARPSYNC.COLLECTIVE R15, `(.L_x_2381) ;  /* 0x000000000f087348 */ /* 0x000fea0003c00000 */
[----:B------:R0:W1:Y:S02]  /*38310*/  SHFL.IDX P6, R14, R13, R12, R11 ;  /* 0x0000000c0d0e7389 */ /* 0x00006400000c000b */
[----:B01----:R-:W-:Y:S01]  /*38320*/  ENDCOLLECTIVE ;  /* 0x000000000000791b */ /* 0x003fe20003800000 */
.L_x_2381:
[----:B------:R-:W-:Y:S02]  /*38330*/  @!P2 IMAD.X R9, RZ, RZ, R2, P1 ;  /* 0x000000ffff09a224 */ /* 0x000fe400008e0602 */
[----:B------:R-:W-:Y:S02]  /*38340*/  @!P2 IMAD.MOV.U32 R2, RZ, RZ, R8 ;  /* 0x000000ffff02a224 */ /* 0x000fe400078e0008 */
[----:B------:R-:W-:-:S05]  /*38350*/  @!P2 IMAD.MOV.U32 R3, RZ, RZ, R9 ;  /* 0x000000ffff03a224 */ /* 0x000fca00078e0009 */
        /* <DEDUP_REMOVED lines=9> */
.L_x_2382:
[----:B------:R-:W-:Y:S05]  /*383f0*/  BRA `(.L_x_2383) ;  /* 0xffffffc4000c7947 */ /* 0x000fea000383ffff */
.L_x_2313:
        /* <DEDUP_REMOVED lines=8> */
.L_x_2385:
[----:B------:R-:W-:Y:S05]  /*38480*/  BSYNC B0 ;  /* 0x0000000000007941 */ /* 0x000fea0003800000 */
.L_x_2384:
        /* <DEDUP_REMOVED lines=9> */
.L_x_2386:
[----:B------:R-:W-:Y:S01]  /*38520*/  @!P5 LEA R7, R27, UR46, 0x1 ;  /* 0x0000002e1b07dc11 */ /* 0x000fe2000f8e08ff */
[----:B------:R-:W-:Y:S02]  /*38530*/  IMAD.MOV.U32 R13, RZ, RZ, R4 ;  /* 0x000000ffff0d7224 */ /* 0x000fe400078e0004 */
[----:B------:R-:W-:Y:S01]  /*38540*/  IMAD.MOV.U32 R12, RZ, RZ, 0x1 ;  /* 0x00000001ff0c7424 */ /* 0x000fe200078e00ff */
[----:B------:R-:W-:-:S05]  /*38550*/  @!P5 LEA R14, P0, R22, R14, 0x1 ;  /* 0x0000000e160ed211 */ /* 0x000fca00078008ff */
[----:B------:R-:W-:Y:S02]  /*38560*/  @!P5 IMAD.X R3, RZ, RZ, R2, P0 ;  /* 0x000000ffff03d224 */ /* 0x000fe400000e0602 */
[----:B------:R-:W-:-:S07]  /*38570*/  @!P5 IMAD.MOV.U32 R2, RZ, RZ, R14 ;  /* 0x000000ffff02d224 */ /* 0x000fce00078e000e */
[----:B------:R-:W-:Y:S05]  /*38580*/  WARPSYNC.COLLECTIVE R15, `(.L_x_2387) ;  /* 0x000000000f087348 */ /* 0x000fea0003c00000 */
[----:B------:R0:W1:Y:S02]  /*38590*/  SHFL.IDX P6, R14, R13, R12, R11 ;  /* 0x0000000c0d0e7389 */ /* 0x00006400000c000b */
[----:B01----:R-:W-:Y:S01]  /*385a0*/  ENDCOLLECTIVE ;  /* 0x000000000000791b */ /* 0x003fe20003800000 */
.L_x_2387:
        /* <DEDUP_REMOVED lines=13> */
.L_x_2388:
[----:B------:R-:W-:Y:S01]  /*38680*/  @!P5 LEA R7, R27, UR46, 0x1 ;  /* 0x0000002e1b07dc11 */ /* 0x000fe2000f8e08ff */
[----:B------:R-:W-:Y:S02]  /*38690*/  IMAD.MOV.U32 R13, RZ, RZ, R4 ;  /* 0x000000ffff0d7224 */ /* 0x000fe400078e0004 */
[----:B------:R-:W-:Y:S01]  /*386a0*/  IMAD.MOV.U32 R12, RZ, RZ, 0x2 ;  /* 0x00000002ff0c7424 */ /* 0x000fe200078e00ff */
        /* <DEDUP_REMOVED lines=16> */
.L_x_2389:
[----:B------:R-:W-:Y:S02]  /*387b0*/  IMAD.MOV.U32 R13, RZ, RZ, R0 ;  /* 0x000000ffff0d7224 */ /* 0x000fe400078e0000 */
[----:B------:R-:W-:-:S07]  /*387c0*/  IMAD.MOV.U32 R5, RZ, RZ, R14 ;  /* 0x000000ffff057224 */ /* 0x000fce00078e000e */
[----:B------:R-:W-:Y:S05]  /*387d0*/  WARPSYNC.COLLECTIVE R15, `(.L_x_2390) ;  /* 0x000000000f087348 */ /* 0x000fea0003c00000 */
[----:B------:R0:W1:Y:S02]  /*387e0*/  SHFL.IDX P6, R14, R13, R12, R11 ;  /* 0x0000000c0d0e7389 */ /* 0x00006400000c000b */
[----:B01----:R-:W-:Y:S01]  /*387f0*/  ENDCOLLECTIVE ;  /* 0x000000000000791b */ /* 0x003fe20003800000 */
.L_x_2390:
[----:B------:R-:W-:Y:S02]  /*38800*/  IMAD.MOV.U32 R13, RZ, RZ, R4 ;  /* 0x000000ffff0d7224 */ /* 0x000fe400078e0004 */
[----:B------:R-:W-:Y:S01]  /*38810*/  IMAD.MOV.U32 R12, RZ, RZ, 0x3 ;  /* 0x00000003ff0c7424 */ /* 0x000fe200078e00ff */
[----:B------:R-:W-:-:S05]  /*38820*/  @!P5 LEA R14, P0, R22, R14, 0x1 ;  /* 0x0000000e160ed211 */ /* 0x000fca00078008ff */
[----:B------:R-:W-:-:S08]  /*38830*/  @!P5 IMAD.MOV.U32 R2, RZ, RZ, R14 ;  /* 0x000000ffff02d224 */ /* 0x000fd000078e000e */
[----:B------:R-:W-:Y:S05]  /*38840*/  WARPSYNC.COLLECTIVE R15, `(.L_x_2391) ;  /* 0x000000000f087348 */ /* 0x000fea0003c00000 */
[----:B------:R0:W1:Y:S02]  /*38850*/  SHFL.IDX P6, R14, R13, R12, R11 ;  /* 0x0000000c0d0e7389 */ /* 0x00006400000c000b */
[----:B01----:R-:W-:Y:S01]  /*38860*/  ENDCOLLECTIVE ;  /* 0x000000000000791b */ /* 0x003fe20003800000 */
.L_x_2391:
        /* <DEDUP_REMOVED lines=15> */
.L_x_2392:
        /* <DEDUP_REMOVED lines=19> */
.L_x_2393:
[----:B------:R-:W-:Y:S02]  /*38a90*/  IMAD.MOV.U32 R13, RZ, RZ, R0 ;  /* 0x000000ffff0d7224 */ /* 0x000fe400078e0000 */
[----:B------:R-:W-:-:S07]  /*38aa0*/  IMAD.MOV.U32 R5, RZ, RZ, R14 ;  /* 0x000000ffff057224 */ /* 0x000fce00078e000e */
[----:B------:R-:W-:Y:S05]  /*38ab0*/  WARPSYNC.COLLECTIVE R15, `(.L_x_2394) ;  /* 0x000000000f087348 */ /* 0x000fea0003c00000 */
[----:B------:R0:W1:Y:S02]  /*38ac0*/  SHFL.IDX P6, R14, R13, R12, R11 ;  /* 0x0000000c0d0e7389 */ /* 0x00006400000c000b */
[----:B01----:R-:W-:Y:S01]  /*38ad0*/  ENDCOLLECTIVE ;  /* 0x000000000000791b */ /* 0x003fe20003800000 */
.L_x_2394:
[----:B------:R-:W-:Y:S02]  /*38ae0*/  IMAD.MOV.U32 R13, RZ, RZ, R4 ;  /* 0x000000ffff0d7224 */ /* 0x000fe400078e0004 */
[----:B------:R-:W-:Y:S01]  /*38af0*/  IMAD.MOV.U32 R12, RZ, RZ, 0x5 ;  /* 0x00000005ff0c7424 */ /* 0x000fe200078e00ff */
[----:B------:R-:W-:-:S05]  /*38b00*/  @!P5 LEA R14, P0, R22, R14, 0x1 ;  /* 0x0000000e160ed211 */ /* 0x000fca00078008ff */
[----:B------:R-:W-:-:S08]  /*38b10*/  @!P5 IMAD.MOV.U32 R2, RZ, RZ, R14 ;  /* 0x000000ffff02d224 */ /* 0x000fd000078e000e */
[----:B------:R-:W-:Y:S05]  /*38b20*/  WARPSYNC.COLLECTIVE R15, `(.L_x_2395) ;  /* 0x000000000f087348 */ /* 0x000fea0003c00000 */
[----:B------:R0:W1:Y:S02]  /*38b30*/  SHFL.IDX P6, R14, R13, R12, R11 ;  /* 0x0000000c0d0e7389 */ /* 0x00006400000c000b */
[----:B01----:R-:W-:Y:S01]  /*38b40*/  ENDCOLLECTIVE ;  /* 0x000000000000791b */ /* 0x003fe20003800000 */
.L_x_2395:
        /* <DEDUP_REMOVED lines=15> */
.L_x_2396:
        /* <DEDUP_REMOVED lines=19> */
.L_x_2397:
[----:B------:R-:W-:Y:S02]  /*38d70*/  IMAD.MOV.U32 R13, RZ, RZ, R0 ;  /* 0x000000ffff0d7224 */ /* 0x000fe400078e0000 */
[----:B------:R-:W-:-:S07]  /*38d80*/  IMAD.MOV.U32 R5, RZ, RZ, R14 ;  /* 0x000000ffff057224 */ /* 0x000fce00078e000e */
[----:B------:R-:W-:Y:S05]  /*38d90*/  WARPSYNC.COLLECTIVE R15, `(.L_x_2398) ;  /* 0x000000000f087348 */ /* 0x000fea0003c00000 */
[----:B------:R0:W1:Y:S02]  /*38da0*/  SHFL.IDX P6, R14, R13, R12, R11 ;  /* 0x0000000c0d0e7389 */ /* 0x00006400000c000b */
[----:B01----:R-:W-:Y:S01]  /*38db0*/  ENDCOLLECTIVE ;  /* 0x000000000000791b */ /* 0x003fe20003800000 */
.L_x_2398:
[----:B------:R-:W-:Y:S02]  /*38dc0*/  IMAD.MOV.U32 R13, RZ, RZ, R4 ;  /* 0x000000ffff0d7224 */ /* 0x000fe400078e0004 */
[----:B------:R-:W-:Y:S01]  /*38dd0*/  IMAD.MOV.U32 R12, RZ, RZ, 0x7 ;  /* 0x00000007ff0c7424 */ /* 0x000fe200078e00ff */
[----:B------:R-:W-:-:S05]  /*38de0*/  @!P5 LEA R14, P0, R22, R14, 0x1 ;  /* 0x0000000e160ed211 */ /* 0x000fca00078008ff */
[----:B------:R-:W-:-:S08]  /*38df0*/  @!P5 IMAD.MOV.U32 R2, RZ, RZ, R14 ;  /* 0x000000ffff02d224 */ /* 0x000fd000078e000e */
[----:B------:R-:W-:Y:S05]  /*38e00*/  WARPSYNC.COLLECTIVE R15, `(.L_x_2399) ;  /* 0x000000000f087348 */ /* 0x000fea0003c00000 */
[----:B------:R0:W1:Y:S02]  /*38e10*/  SHFL.IDX P6, R14, R13, R12, R11 ;  /* 0x0000000c0d0e7389 */ /* 0x00006400000c000b */
[----:B01----:R-:W-:Y:S01]  /*38e20*/  ENDCOLLECTIVE ;  /* 0x000000000000791b */ /* 0x003fe20003800000 */
.L_x_2399:
        /* <DEDUP_REMOVED lines=10> */
[----:B------:R-:W-:-:S07]  /*38ed0*/  IMAD.MOV.U32 R5, RZ, RZ, R14 ;  /* 0x000000ffff057224 */ /* 0x000fce00078e000e */
[----:B0-----:R-:W-:Y:S05]  /*38ee0*/  WARPSYNC.COLLECTIVE R15, `(.L_x_2400) ;  /* 0x000000000f087348 */ /* 0x001fea0003c00000 */
[----:B------:R1:W2:Y:S02]  /*38ef0*/  SHFL.IDX P6, R14, R13, R12, R11 ;  /* 0x0000000c0d0e7389 */ /* 0x0002a400000c000b */
[----:B012---:R-:W-:Y:S01]  /*38f00*/  ENDCOLLECTIVE ;  /* 0x000000000000791b */ /* 0x007fe20003800000 */
.L_x_2400:
[----:B------:R-:W-:Y:S05]  /*38f10*/  BRA `(.L_x_2401) ;  /* 0xffffffc4000c7947 */ /* 0x000fea000383ffff */
.L_x_2316:
[----:B0--3--:R-:W-:-:S04]  /*38f20*/  IMAD.U32 R3, RZ, RZ, UR46 ;  /* 0x0000002eff037e24 */ /* 0x009fc8000f8e00ff */
[----:B------:R0:W3:Y:S03]  /*38f30*/  SYNCS.PHASECHK.TRANS64.TRYWAIT P0, [R3+URZ+0x32420], R0 ;  /* 0x03242000030075a7 */ /* 0x0000e6000800017f */
[----:B---3--:R-:W-:Y:S05]  /*38f40*/  @!P0 NANOSLEEP.SYNCS 0x989680 ;  /* 0x009896800000895d */ /* 0x008fea0003900000 */
[----:B------:R-:W3:Y:S02]  /*38f50*/  @!P0 SYNCS.PHASECHK.TRANS64 P0, [R3+URZ+0x32420], R0 ;  /* 0x03242000030085a7 */ /* 0x000ee4000800007f */
[----:B---3--:R-:W-:Y:S05]  /*38f60*/  @!P0 BRA `(.L_x_2316) ;  /* 0xfffffffc00ec8947 */ /* 0x008fea000383ffff */
[----:B------:R-:W-:Y:S05]  /*38f70*/  BRA `(.L_x_2402) ;  /* 0xffffffc400507947 */ /* 0x000fea000383ffff */
.L_x_2318:
[----:B0--3--:R-:W-:-:S04]  /*38f80*/  IMAD.U32 R3, RZ, RZ, UR46 ;  /* 0x0000002eff037e24 */ /* 0x009fc8000f8e00ff */
[----:B------:R0:W3:Y:S03]  /*38f90*/  SYNCS.PHASECHK.TRANS64.TRYWAIT P0, [R3+URZ+0x32460], R0 ;  /* 0x03246000030075a7 */ /* 0x0000e6000800017f */
[----:B---3--:R-:W-:Y:S05]  /*38fa0*/  @!P0 NANOSLEEP.SYNCS 0x989680 ;  /* 0x009896800000895d */ /* 0x008fea0003900000 */
[----:B------:R-:W3:Y:S02]  /*38fb0*/  @!P0 SYNCS.PHASECHK.TRANS64 P0, [R3+URZ+0x32460], R0 ;  /* 0x03246000030085a7 */ /* 0x000ee4000800007f */
[----:B---3--:R-:W-:Y:S05]  /*38fc0*/  @!P0 BRA `(.L_x_2318) ;  /* 0xfffffffc00ec8947 */ /* 0x008fea000383ffff */
[----:B------:R-:W-:Y:S05]  /*38fd0*/  BRA `(.L_x_2403) ;  /* 0xffffffc4004c7947 */ /* 0x000fea000383ffff */
.L_x_2319:
        /* <DEDUP_REMOVED lines=8> */
.L_x_2405:
[----:B------:R-:W-:Y:S05]  /*39060*/  BSYNC B0 ;  /* 0x0000000000007941 */ /* 0x000fea0003800000 */
.L_x_2404:
        /* <DEDUP_REMOVED lines=13> */
.L_x_2406:
[----:B------:R-:W-:Y:S02]  /*39140*/  VIADD R31, R6, 0x400 ;  /* 0x00000400061f7836 */ /* 0x000fe40000000000 */
[----:B------:R-:W-:Y:S02]  /*39150*/  IMAD.MOV.U32 R13, RZ, RZ, R8 ;  /* 0x000000ffff0d7224 */ /* 0x000fe400078e0008 */
[----:B------:R-:W-:Y:S01]  /*39160*/  IMAD.MOV.U32 R12, RZ, RZ, 0x1 ;  /* 0x00000001ff0c7424 */ /* 0x000fe200078e00ff */
[----:B------:R-:W-:-:S13]  /*39170*/  IADD3 R2, P0, R14, R0, RZ ;  /* 0x000000000e027210 */ /* 0x000fda0007f1e0ff */
[----:B------:R-:W-:Y:S05]  /*39180*/  WARPSYNC.COLLECTIVE R15, `(.L_x_2407) ;  /* 0x000000000f087348 */ /* 0x000fea0003c00000 */
[----:B------:R0:W1:Y:S02]  /*39190*/  SHFL.IDX P6, R14, R13, R12, R11 ;  /* 0x0000000c0d0e7389 */ /* 0x00006400000c000b */
[----:B01----:R-:W-:Y:S01]  /*391a0*/  ENDCOLLECTIVE ;  /* 0x000000000000791b */ /* 0x003fe20003800000 */
.L_x_2407:
        /* <DEDUP_REMOVED lines=12> */
.L_x_2408:
        /* <DEDUP_REMOVED lines=14> */
.L_x_2409:
        /* <DEDUP_REMOVED lines=12> */
.L_x_2410:
        /* <DEDUP_REMOVED lines=14> */
.L_x_2411:
        /* <DEDUP_REMOVED lines=12> */
.L_x_2412:
        /* <DEDUP_REMOVED lines=14> */
.L_x_2413:
        /* <DEDUP_REMOVED lines=12> */
.L_x_2414:
        /* <DEDUP_REMOVED lines=14> */
.L_x_2415:
[----:B------:R-:W-:Y:S01]  /*39830*/  IMAD.X R3, RZ, RZ, R9, P3 ;  /* 0x000000ffff037224 */ /* 0x000fe200018e0609 */
[----:B------:R-:W-:Y:S01]  /*39840*/  ISETP.LT.OR P3, PT, R17, 0x41, P4 ;  /* 0x000000411100780c */ /* 0x000fe20002761670 */
[----:B------:R-:W-:Y:S02]  /*39850*/  IMAD.MOV.U32 R9, RZ, RZ, RZ ;  /* 0x000000ffff097224 */ /* 0x000fe400078e00ff */
        /* <DEDUP_REMOVED lines=10> */
.L_x_2416:
        /* <DEDUP_REMOVED lines=9> */
.L_x_2326:
[----:B-1----:R1:W2:Y:S02]  /*39990*/  SYNCS.PHASECHK.TRANS64.TRYWAIT P0, [R19+URZ+0x32440], R23 ;  /* 0x03244017130075a7 */ /* 0x0022a4000800017f */
[----:B--2---:R-:W-:Y:S05]  /*399a0*/  @!P0 NANOSLEEP.SYNCS 0x989680 ;  /* 0x009896800000895d */ /* 0x004fea0003900000 */
[----:B------:R-:W2:Y:S02]  /*399b0*/  @!P0 SYNCS.PHASECHK.TRANS64 P0, [R19+URZ+0x32440], R23 ;  /* 0x03244017130085a7 */ /* 0x000ea4000800007f */
[----:B--2---:R-:W-:Y:S05]  /*399c0*/  @!P0 BRA `(.L_x_2326) ;  /* 0xfffffffc00f08947 */ /* 0x004fea000383ffff */
[----:B------:R-:W-:Y:S05]  /*399d0*/  BRA `(.L_x_2418) ;  /* 0xffffffc400907947 */ /* 0x000fea000383ffff */
.L_x_2327:
        /* <DEDUP_REMOVED lines=8> */
.L_x_2420:
[----:B------:R-:W-:Y:S05]  /*39a60*/  BSYNC B1 ;  /* 0x0000000000017941 */ /* 0x000fea0003800000 */
.L_x_2419:
        /* <DEDUP_REMOVED lines=9> */
.L_x_2421:
[----:B------:R-:W-:Y:S02]  /*39b00*/  IMAD.MOV.U32 R13, RZ, RZ, R24 ;  /* 0x000000ffff0d7224 */ /* 0x000fe400078e0018 */
[----:B------:R-:W-:Y:S01]  /*39b10*/  IMAD.MOV.U32 R12, RZ, RZ, 0x1 ;  /* 0x00000001ff0c7424 */ /* 0x000fe200078e00ff */
[----:B------:R-:W-:-:S13]  /*39b20*/  IADD3 R2, P0, R14, R0, RZ ;  /* 0x000000000e027210 */ /* 0x000fda0007f1e0ff */
[----:B------:R-:W-:Y:S05]  /*39b30*/  WARPSYNC.COLLECTIVE R15, `(.L_x_2422) ;  /* 0x000000000f087348 */ /* 0x000fea0003c00000 */
[----:B------:R0:W1:Y:S02]  /*39b40*/  SHFL.IDX P6, R14, R13, R12, R11 ;  /* 0x0000000c0d0e7389 */ /* 0x00006400000c000b */
[----:B01----:R-:W-:Y:S01]  /*39b50*/  ENDCOLLECTIVE ;  /* 0x000000000000791b */ /* 0x003fe20003800000 */
.L_x_2422:
        /* <DEDUP_REMOVED lines=10> */
.L_x_2423:
[----:B------:R-:W-:Y:S02]  /*39c00*/  IMAD.MOV.U32 R13, RZ, RZ, R24 ;  /* 0x000000ffff0d7224 */ /* 0x000fe400078e0018 */
[----:B------:R-:W-:Y:S01]  /*39c10*/  IMAD.MOV.U32 R12, RZ, RZ, 0x2 ;  /* 0x00000002ff0c7424 */ /* 0x000fe200078e00ff */
[----:B------:R-:W-:-:S13]  /*39c20*/  IADD3 R2, P0, R14, R0, RZ ;  /* 0x000000000e027210 */ /* 0x000fda0007f1e0ff */
[----:B------:R-:W-:Y:S05]  /*39c30*/  WARPSYNC.COLLECTIVE R15, `(.L_x_2424) ;  /* 0x000000000f087348 */ /* 0x000fea0003c00000 */
[----:B------:R0:W1:Y:S02]  /*39c40*/  SHFL.IDX P6, R14, R13, R12, R11 ;  /* 0x0000000c0d0e7389 */ /* 0x00006400000c000b */
[----:B01----:R-:W-:Y:S01]  /*39c50*/  ENDCOLLECTIVE ;  /* 0x000000000000791b */ /* 0x003fe20003800000 */
.L_x_2424:
        /* <DEDUP_REMOVED lines=10> */
.L_x_2425:
[----:B------:R-:W-:Y:S02]  /*39d00*/  IMAD.MOV.U32 R13, RZ, RZ, R24 ;  /* 0x000000ffff0d7224 */ /* 0x000fe400078e0018 */
[----:B------:R-:W-:Y:S01]  /*39d10*/  IMAD.MOV.U32 R12, RZ, RZ, 0x3 ;  /* 0x00000003ff0c7424 */ /* 0x000fe200078e00ff */
[----:B------:R-:W-:-:S13]  /*39d20*/  IADD3 R2, P0, R14, R0, RZ ;  /* 0x000000000e027210 */ /* 0x000fda0007f1e0ff */
[----:B------:R-:W-:Y:S05]  /*39d30*/  WARPSYNC.COLLECTIVE R15, `(.L_x_2426) ;  /* 0x000000000f087348 */ /* 0x000fea0003c00000 */
[----:B------:R0:W1:Y:S02]  /*39d40*/  SHFL.IDX P6, R14, R13, R12, R11 ;  /* 0x0000000c0d0e7389 */ /* 0x00006400000c000b */
[----:B01----:R-:W-:Y:S01]  /*39d50*/  ENDCOLLECTIVE ;  /* 0x000000000000791b */ /* 0x003fe20003800000 */
.L_x_2426:
        /* <DEDUP_REMOVED lines=10> */
.L_x_2427:
[----:B------:R-:W-:Y:S02]  /*39e00*/  IMAD.MOV.U32 R13, RZ, RZ, R24 ;  /* 0x000000ffff0d7224 */ /* 0x000fe400078e0018 */
[----:B------:R-:W-:Y:S01]  /*39e10*/  IMAD.MOV.U32 R12, RZ, RZ, 0x4 ;  /* 0x00000004ff0c7424 */ /* 0x000fe200078e00ff */
[----:B------:R-:W-:-:S13]  /*39e20*/  IADD3 R2, P0, R14, R0, RZ ;  /* 0x000000000e027210 */ /* 0x000fda0007f1e0ff */
[----:B------:R-:W-:Y:S05]  /*39e30*/  WARPSYNC.COLLECTIVE R15, `(.L_x_2428) ;  /* 0x000000000f087348 */ /* 0x000fea0003c00000 */
[----:B------:R0:W1:Y:S02]  /*39e40*/  SHFL.IDX P6, R14, R13, R12, R11 ;  /* 0x0000000c0d0e7389 */ /* 0x00006400000c000b */
[----:B01----:R-:W-:Y:S01]  /*39e50*/  ENDCOLLECTIVE ;  /* 0x000000000000791b */ /* 0x003fe20003800000 */
.L_x_2428:
        /* <DEDUP_REMOVED lines=10> */
.L_x_2429:
[----:B------:R-:W-:Y:S02]  /*39f00*/  IMAD.MOV.U32 R13, RZ, RZ, R24 ;  /* 0x000000ffff0d7224 */ /* 0x000fe400078e0018 */
[----:B------:R-:W-:Y:S01]  /*39f10*/  IMAD.MOV.U32 R12, RZ, RZ, 0x5 ;  /* 0x00000005ff0c7424 */ /* 0x000fe200078e00ff */
[----:B------:R-:W-:-:S13]  /*39f20*/  IADD3 R2, P0, R14, R0, RZ ;  /* 0x000000000e027210 */ /* 0x000fda0007f1e0ff */
[----:B------:R-:W-:Y:S05]  /*39f30*/  WARPSYNC.COLLECTIVE R15, `(.L_x_2430) ;  /* 0x000000000f087348 */ /* 0x000fea0003c00000 */
[----:B------:R0:W1:Y:S02]  /*39f40*/  SHFL.IDX P6, R14, R13, R12, R11 ;  /* 0x0000000c0d0e7389 */ /* 0x00006400000c000b */
[----:B01----:R-:W-:Y:S01]  /*39f50*/  ENDCOLLECTIVE ;  /* 0x000000000000791b */ /* 0x003fe20003800000 */
.L_x_2430:
        /* <DEDUP_REMOVED lines=10> */
.L_x_2431:
[----:B------:R-:W-:Y:S05]  /*3a000*/  BRA `(.L_x_2432) ;  /* 0xffffffc000ec7947 */ /* 0x000fea000383ffff */
.L_x_2332:
[----:B---3--:R3:W4:Y:S02]  /*3a010*/  SYNCS.PHASECHK.TRANS64.TRYWAIT P0, [R19+URZ+0x32460], R23 ;  /* 0x03246017130075a7 */ /* 0x008724000800017f */
[----:B----4-:R-:W-:Y:S05]  /*3a020*/  @!P0 NANOSLEEP.SYNCS 0x989680 ;  /* 0x009896800000895d */ /* 0x010fea0003900000 */
[----:B------:R-:W4:Y:S02]  /*3a030*/  @!P0 SYNCS.PHASECHK.TRANS64 P0, [R19+URZ+0x32460], R23 ;  /* 0x03246017130085a7 */ /* 0x000f24000800007f */
[----:B----4-:R-:W-:Y:S05]  /*3a040*/  @!P0 BRA `(.L_x_2332) ;  /* 0xfffffffc00f08947 */ /* 0x010fea000383ffff */
[----:B------:R-:W-:Y:S05]  /*3a050*/  BRA `(.L_x_2433) ;  /* 0xffffffc400387947 */ /* 0x000fea000383ffff */
.L_x_2333:
        /* <DEDUP_REMOVED lines=8> */
.L_x_2435:
[----:B------:R-:W-:Y:S05]  /*3a0e0*/  BSYNC B1 ;  /* 0x0000000000017941 */ /* 0x000fea0003800000 */
.L_x_2434:
        /* <DEDUP_REMOVED lines=9> */
.L_x_2436:
[----:B------:R-:W-:Y:S02]  /*3a180*/  IMAD.MOV.U32 R9, RZ, RZ, RZ ;  /* 0x000000ffff097224 */ /* 0x000fe400078e00ff */
[----:B------:R-:W-:Y:S02]  /*3a190*/  IMAD.MOV.U32 R13, RZ, RZ, R22 ;  /* 0x000000ffff0d7224 */ /* 0x000fe400078e0016 */
[----:B------:R-:W-:Y:S01]  /*3a1a0*/  IMAD.MOV.U32 R12, RZ, RZ, 0x1 ;  /* 0x00000001ff0c7424 */ /* 0x000fe200078e00ff */
[----:B------:R-:W-:-:S13]  /*3a1b0*/  IADD3 R2, P0, R14, R0, RZ ;  /* 0x000000000e027210 */ /* 0x000fda0007f1e0ff */
[----:B------:R-:W-:Y:S05]  /*3a1c0*/  WARPSYNC.COLLECTIVE R15, `(.L_x_2437) ;  /* 0x000000000f087348 */ /* 0x000fea0003c00000 */
[----:B------:R0:W1:Y:S02]  /*3a1d0*/  SHFL.IDX P6, R14, R13, R12, R11 ;  /* 0x0000000c0d0e7389 */ /* 0x00006400000c000b */
[----:B01----:R-:W-:Y:S01]  /*3a1e0*/  ENDCOLLECTIVE ;  /* 0x000000000000791b */ /* 0x003fe20003800000 */
.L_x_2437:
        /* <DEDUP_REMOVED lines=13> */
.L_x_2438:
[----:B------:R-:W-:Y:S02]  /*3a2c0*/  IMAD.MOV.U32 R13, RZ, RZ, R22 ;  /* 0x000000ffff0d7224 */ /* 0x000fe400078e0016 */
[----:B------:R-:W-:Y:S01]  /*3a2d0*/  IMAD.MOV.U32 R12, RZ, RZ, 0x2 ;  /* 0x00000002ff0c7424 */ /* 0x000fe200078e00ff */
[----:B------:R-:W-:-:S13]  /*3a2e0*/  IADD3 R2, P0, R14, R0, RZ ;  /* 0x000000000e027210 */ /* 0x000fda0007f1e0ff */
[----:B------:R-:W-:Y:S05]  /*3a2f0*/  WARPSYNC.COLLECTIVE R15, `(.L_x_2439) ;  /* 0x000000000f087348 */ /* 0x000fea0003c00000 */
[----:B------:R0:W1:Y:S02]  /*3a300*/  SHFL.IDX P6, R14, R13, R12, R11 ;  /* 0x0000000c0d0e7389 */ /* 0x00006400000c000b */
[----:B01----:R-:W-:Y:S01]  /*3a310*/  ENDCOLLECTIVE ;  /* 0x000000000000791b */ /* 0x003fe20003800000 */
.L_x_2439:
        /* <DEDUP_REMOVED lines=13> */
.L_x_2440:
[----:B------:R-:W-:Y:S02]  /*3a3f0*/  IMAD.MOV.U32 R13, RZ, RZ, R22 ;  /* 0x000000ffff0d7224 */ /* 0x000fe400078e0016 */
[----:B------:R-:W-:Y:S01]  /*3a400*/  IMAD.MOV.U32 R12, RZ, RZ, 0x3 ;  /* 0x00000003ff0c7424 */ /* 0x000fe200078e00ff */
[----:B------:R-:W-:-:S13]  /*3a410*/  IADD3 R2, P0, R14, R0, RZ ;  /* 0x000000000e027210 */ /* 0x000fda0007f1e0ff */
[----:B------:R-:W-:Y:S05]  /*3a420*/  WARPSYNC.COLLECTIVE R15, `(.L_x_2441) ;  /* 0x000000000f087348 */ /* 0x000fea0003c00000 */
[----:B------:R0:W1:Y:S02]  /*3a430*/  SHFL.IDX P6, R14, R13, R12, R11 ;  /* 0x0000000c0d0e7389 */ /* 0x00006400000c000b */
[----:B01----:R-:W-:Y:S01]  /*3a440*/  ENDCOLLECTIVE ;  /* 0x000000000000791b */ /* 0x003fe20003800000 */
.L_x_2441:
        /* <DEDUP_REMOVED lines=13> */
.L_x_2442:
[----:B------:R-:W-:Y:S02]  /*3a520*/  IMAD.MOV.U32 R13, RZ, RZ, R22 ;  /* 0x000000ffff0d7224 */ /* 0x000fe400078e0016 */
[----:B------:R-:W-:Y:S01]  /*3a530*/  IMAD.MOV.U32 R12, RZ, RZ, 0x4 ;  /* 0x00000004ff0c7424 */ /* 0x000fe200078e00ff */
[----:B------:R-:W-:-:S13]  /*3a540*/  IADD3 R2, P0, R14, R0, RZ ;  /* 0x000000000e027210 */ /* 0x000fda0007f1e0ff */
[----:B------:R-:W-:Y:S05]  /*3a550*/  WARPSYNC.COLLECTIVE R15, `(.L_x_2443) ;  /* 0x000000000f087348 */ /* 0x000fea0003c00000 */
[----:B------:R0:W1:Y:S02]  /*3a560*/  SHFL.IDX P6, R14, R13, R12, R11 ;  /* 0x0000000c0d0e7389 */ /* 0x00006400000c000b */
[----:B01----:R-:W-:Y:S01]  /*3a570*/  ENDCOLLECTIVE ;  /* 0x000000000000791b */ /* 0x003fe20003800000 */
.L_x_2443:
        /* <DEDUP_REMOVED lines=13> */
.L_x_2444:
[----:B------:R-:W-:Y:S02]  /*3a650*/  IMAD.MOV.U32 R13, RZ, RZ, R22 ;  /* 0x000000ffff0d7224 */ /* 0x000fe400078e0016 */
[----:B------:R-:W-:Y:S01]  /*3a660*/  IMAD.MOV.U32 R12, RZ, RZ, 0x5 ;  /* 0x00000005ff0c7424 */ /* 0x000fe200078e00ff */
[----:B------:R-:W-:-:S13]  /*3a670*/  IADD3 R2, P0, R14, R0, RZ ;  /* 0x000000000e027210 */ /* 0x000fda0007f1e0ff */
[----:B------:R-:W-:Y:S05]  /*3a680*/  WARPSYNC.COLLECTIVE R15, `(.L_x_2445) ;  /* 0x000000000f087348 */ /* 0x000fea0003c00000 */
[----:B------:R0:W1:Y:S02]  /*3a690*/  SHFL.IDX P6, R14, R13, R12, R11 ;  /* 0x0000000c0d0e7389 */ /* 0x00006400000c000b */
[----:B01----:R-:W-:Y:S01]  /*3a6a0*/  ENDCOLLECTIVE ;  /* 0x000000000000791b */ /* 0x003fe20003800000 */
.L_x_2445:
        /* <DEDUP_REMOVED lines=13> */
.L_x_2446:
[----:B------:R-:W-:Y:S05]  /*3a780*/  BRA `(.L_x_2447) ;  /* 0xffffffc000887947 */ /* 0x000fea000383ffff */
.L_x_2338:
[----:B0-----:R0:W1:Y:S02]  /*3a790*/  SYNCS.PHASECHK.TRANS64.TRYWAIT P0, [R4+URZ+0x32420], R9 ;  /* 0x03242009040075a7 */ /* 0x001064000800017f */
[----:B-1----:R-:W-:Y:S05]  /*3a7a0*/  @!P0 NANOSLEEP.SYNCS 0x989680 ;  /* 0x009896800000895d */ /* 0x002fea0003900000 */
[----:B------:R-:W1:Y:S02]  /*3a7b0*/  @!P0 SYNCS.PHASECHK.TRANS64 P0, [R4+URZ+0x32420], R9 ;  /* 0x03242009040085a7 */ /* 0x000e64000800007f */
[----:B-1----:R-:W-:Y:S05]  /*3a7c0*/  @!P0 BRA `(.L_x_2338) ;  /* 0xfffffffc00f08947 */ /* 0x002fea000383ffff */
[----:B------:R-:W-:Y:S05]  /*3a7d0*/  BRA `(.L_x_2448) ;  /* 0xffffffc400107947 */ /* 0x000fea000383ffff */
.L_x_2339:
        /* <DEDUP_REMOVED lines=8> */
[----:B0-2--5:R-:W-:Y:S05]  /*3a860*/  WARPSYNC.COLLECTIVE R15, `(.L_x_2450) ;  /* 0x000000000f087348 */ /* 0x025fea0003c00000 */
[----:B------:R1:W3:Y:S02]  /*3a870*/  SHFL.IDX P6, R14, R13, R12, R11 ;  /* 0x0000000c0d0e7389 */ /* 0x0002e400000c000b */
[----:B0123-5:R-:W-:Y:S01]  /*3a880*/  ENDCOLLECTIVE ;  /* 0x000000000000791b */ /* 0x02ffe20003800000 */
.L_x_2450:
[----:B------:R-:W-:Y:S05]  /*3a890*/  BSYNC B0 ;  /* 0x0000000000007941 */ /* 0x000fea0003800000 */
.L_x_2449:
[----:B------:R-:W-:Y:S05]  /*3a8a0*/  BRA `(.L_x_2451) ;  /* 0xffffffc000f87947 */ /* 0x000fea000383ffff */
.L_x_2340:
[----:B------:R-:W-:Y:S01]  /*3a8b0*/  BSSY B0, `(.L_x_2452) ;  /* 0x0000006000007945 */ /* 0x000fe20003800000 */
[----:B------:R-:W-:-:S07]  /*3a8c0*/  IMAD.MOV.U32 R15, RZ, RZ, -0x1 ;  /* 0xffffffffff0f7424 */ /* 0x000fce00078e00ff */
[----:B012--5:R-:W-:Y:S05]  /*3a8d0*/  WARPSYNC.COLLECTIVE R15, `(.L_x_2453) ;  /* 0x000000000f0c7348 */ /* 0x027fea0003c00000 */
[----:B------:R-:W-:Y:S02]  /*3a8e0*/  ELECT P6, UR62, PT ;  /* 0x00000000003e782f */ /* 0x000fe400038c0000 */
[----:B------:R-:W-:Y:S01]  /*3a8f0*/  MOV R14, UR62 ;  /* 0x0000003e000e7c02 */ /* 0x000fe20008000f00 */
[----:B012--5:R-:W-:Y:S10]  /*3a900*/  ENDCOLLECTIVE ;  /* 0x000000000000791b */ /* 0x027ff40003800000 */
.L_x_2453:
[----:B------:R-:W-:Y:S05]  /*3a910*/  BSYNC B0 ;  /* 0x0000000000007941 */ /* 0x000fea0003800000 */
.L_x_2452:
[----:B------:R-:W-:Y:S05]  /*3a920*/  BRA `(.L_x_2454) ;  /* 0xffffffc000ec7947 */ /* 0x000fea000383ffff */
.L_x_2342:
[----:B-1----:R1:W3:Y:S02]  /*3a930*/  SYNCS.PHASECHK.TRANS64.TRYWAIT P1, [R5+URZ+0x32440], R0 ;  /* 0x03244000050075a7 */ /* 0x0022e4000802017f */
[----:B---3--:R-:W-:Y:S05]  /*3a940*/  @!P1 NANOSLEEP.SYNCS 0x989680 ;  /* 0x009896800000995d */ /* 0x008fea0003900000 */
[----:B------:R-:W3:Y:S02]  /*3a950*/  @!P1 SYNCS.PHASECHK.TRANS64 P1, [R5+URZ+0x32440], R0 ;  /* 0x03244000050095a7 */ /* 0x000ee4000802007f */
[----:B---3--:R-:W-:Y:S05]  /*3a960*/  @!P1 BRA `(.L_x_2342) ;  /* 0xfffffffc00f09947 */ /* 0x008fea000383ffff */
[----:B------:R-:W-:Y:S05]  /*3a970*/  BRA `(.L_x_2455) ;  /* 0xffffffc4000c7947 */ /* 0x000fea000383ffff */
.L_x_2344:
[----:B---3--:R3:W4:Y:S02]  /*3a980*/  SYNCS.PHASECHK.TRANS64.TRYWAIT P1, [R17+URZ+0x32440], R2 ;  /* 0x03244002110075a7 */ /* 0x008724000802017f */
[----:B----4-:R-:W-:Y:S05]  /*3a990*/  @!P1 NANOSLEEP.SYNCS 0x989680 ;  /* 0x009896800000995d */ /* 0x010fea0003900000 */
[----:B------:R-:W4:Y:S02]  /*3a9a0*/  @!P1 SYNCS.PHASECHK.TRANS64 P1, [R17+URZ+0x32440], R2 ;  /* 0x03244002110095a7 */ /* 0x000f24000802007f */
[----:B----4-:R-:W-:Y:S05]  /*3a9b0*/  @!P1 BRA `(.L_x_2344) ;  /* 0xfffffffc00f09947 */ /* 0x010fea000383ffff */
[----:B------:R-:W-:Y:S05]  /*3a9c0*/  BRA `(.L_x_2456) ;  /* 0xffffffc400187947 */ /* 0x000fea000383ffff */
.L_x_2346:
[----:B----4-:R4:W0:Y:S02]  /*3a9d0*/  SYNCS.PHASECHK.TRANS64.TRYWAIT P1, [R5+URZ+0x32460], R0 ;  /* 0x03246000050075a7 */ /* 0x010824000802017f */
[----:B0-----:R-:W-:Y:S05]  /*3a9e0*/  @!P1 NANOSLEEP.SYNCS 0x989680 ;  /* 0x009896800000995d */ /* 0x001fea0003900000 */
[----:B------:R-:W0:Y:S02]  /*3a9f0*/  @!P1 SYNCS.PHASECHK.TRANS64 P1, [R5+URZ+0x32460], R0 ;  /* 0x03246000050095a7 */ /* 0x000e24000802007f */
[----:B0-----:R-:W-:Y:S05]  /*3aa00*/  @!P1 BRA `(.L_x_2346) ;  /* 0xfffffffc00f09947 */ /* 0x001fea000383ffff */
[----:B------:R-:W-:Y:S05]  /*3aa10*/  BRA `(.L_x_2457) ;  /* 0xffffffc400147947 */ /* 0x000fea000383ffff */
        .type           $_ZN7cutlass13device_kernelIN5flash11enable_sm90INS1_16FlashAttnFwdSm90INS1_25CollectiveMainloopFwdSm90ILi2EN4cute5tupleIJNS5_1CILi1EEES8_S8_EEENS6_IJNS7_ILi128EEENS7_ILi96EEENS7_ILi64EEEEEELi256ENS_6half_tEfNS_4arch4Sm90ELb0ELb1ELb0ELb0ELb1ELb0ELb1ELb1ELb0ELb1ELb1ELb0EEENS1_21CollectiveEpilogueFwdINS6_IJSA_NS7_ILi256EEESB_EEES9_SE_SG_Li256ELb0ELb1ELb1ELb0EEENS1_19SingleTileSchedulerILb0ELb1ELb1ELi128EEEEEEEEEvNT_6ParamsE$_ZZN5flash25CollectiveMainloopFwdSm90ILi2EN4cute5tupleIJNS1_1CILi1EEES4_S4_EEENS2_IJNS3_ILi128EEENS3_ILi96EEENS3_ILi64EEEEEELi256EN7cutlass6half_tEfNSA_4arch4Sm90ELb0ELb1ELb0ELb0ELb1ELb0ELb1ELb1ELb0ELb1ELb1ELb0EE3mmaINS_16FlashAttnFwdSm90ISE_NS_21CollectiveEpilogueFwdINS2_IJS6_NS3_ILi256EEES7_EEES5_SB_SD_Li256ELb0ELb1ELb1ELb0EEENS_19SingleTileSchedulerILb0ELb1ELb1ELi128EEEE13SharedStorageENS1_6TensorINS1_11ArrayEngineIfLm128EEENS1_6LayoutINS2_IJNS2_IJNS3_ILi2EEEST_NS3_ILi32EEEEEES4_S4_EEENS2_IJNS2_IJS4_ST_NS3_ILi4EEEEEENS3_ILi0EEESZ_EEEEEEENS_7SoftmaxILi2ELi0EEEEEbRKNSE_6ParamsENSA_13PipelineAsyncILi2EEES19_RNSA_13PipelineStateILj2EEERT0_RT1_iRiRKNS_16SeqlenInfoQKNewKILb0ELb0EEENS2_IJiiiiEEERT_ENKUliT_T0_T1_E_clIZSF_ISO_S12_S14_EbS17_S19_S19_S1C_S1E_S1G_iS1H_S1L_S1M_S1O_EUlRS1P_iE1_NS3_ILb0EEENS3_ILb1EEEEEDaiS1P_S1Q_S1R_,@function
        .size           $_ZN7cutlass13device_kernelIN5flash11enable_sm90INS1_16FlashAttnFwdSm90INS1_25CollectiveMainloopFwdSm90ILi2EN4cute5tupleIJNS5_1CILi1EEES8_S8_EEENS6_IJNS7_ILi128EEENS7_ILi96EEENS7_ILi64EEEEEELi256ENS_6half_tEfNS_4arch4Sm90ELb0ELb1ELb0ELb0ELb1ELb0ELb1ELb1ELb0ELb1ELb1ELb0EEENS1_21CollectiveEpilogueFwdINS6_IJSA_NS7_ILi256EEESB_EEES9_SE_SG_Li256ELb0ELb1ELb1ELb0EEENS1_19SingleTileSchedulerILb0ELb1ELb1ELi128EEEEEEEEEvNT_6ParamsE$_ZZN5flash25CollectiveMainloopFwdSm90ILi2EN4cute5tupleIJNS1_1CILi1EEES4_S4_EEENS2_IJNS3_ILi128EEENS3_ILi96EEENS3_ILi64EEEEEELi256EN7cutlass6half_tEfNSA_4arch4Sm90ELb0ELb1ELb0ELb0ELb1ELb0ELb1ELb1ELb0ELb1ELb1ELb0EE3mmaINS_16FlashAttnFwdSm90ISE_NS_21CollectiveEpilogueFwdINS2_IJS6_NS3_ILi256EEES7_EEES5_SB_SD_Li256ELb0ELb1ELb1ELb0EEENS_19SingleTileSchedulerILb0ELb1ELb1ELi128EEEE13SharedStorageENS1_6TensorINS1_11ArrayEngineIfLm128EEENS1_6LayoutINS2_IJNS2_IJNS3_ILi2EEEST_NS3_ILi32EEEEEES4_S4_EEENS2_IJNS2_IJS4_ST_NS3_ILi4EEEEEENS3_ILi0EEESZ_EEEEEEENS_7SoftmaxILi2ELi0EEEEEbRKNSE_6ParamsENSA_13PipelineAsyncILi2EEES19_RNSA_13PipelineStateILj2EEERT0_RT1_iRiRKNS_16SeqlenInfoQKNewKILb0ELb0EEENS2_IJiiiiEEERT_ENKUliT_T0_T1_E_clIZSF_ISO_S12_S14_EbS17_S19_S19_S1C_S1E_S1G_iS1H_S1L_S1M_S1O_EUlRS1P_iE1_NS3_ILb0EEENS3_ILb1EEEEEDaiS1P_S1Q_S1R_,(.L_x_6563 - $_ZN7cutlass13device_kernelIN5flash11enable_sm90INS1_16FlashAttnFwdSm90INS1_25CollectiveMainloopFwdSm90ILi2EN4cute5tupleIJNS5_1CILi1EEES8_S8_EEENS6_IJNS7_ILi128EEENS7_ILi96EEENS7_ILi64EEEEEELi256ENS_6half_tEfNS_4arch4Sm90ELb0ELb1ELb0ELb0ELb1ELb0ELb1ELb1ELb0ELb1ELb1ELb0EEENS1_21CollectiveEpilogueFwdINS6_IJSA_NS7_ILi256EEESB_EEES9_SE_SG_Li256ELb0ELb1ELb1ELb0EEENS1_19SingleTileSchedulerILb0ELb1ELb1ELi128EEEEEEEEEvNT_6ParamsE$_ZZN5flash25CollectiveMainloopFwdSm90ILi2EN4cute5tupleIJNS1_1CILi1EEES4_S4_EEENS2_IJNS3_ILi128EEENS3_ILi96EEENS3_ILi64EEEEEELi256EN7cutlass6half_tEfNSA_4arch4Sm90ELb0ELb1ELb0ELb0ELb1ELb0ELb1ELb1ELb0ELb1ELb1ELb0EE3mmaINS_16FlashAttnFwdSm90ISE_NS_21CollectiveEpilogueFwdINS2_IJS6_NS3_ILi256EEES7_EEES5_SB_SD_Li256ELb0ELb1ELb1ELb0EEENS_19SingleTileSchedulerILb0ELb1ELb1ELi128EEEE13SharedStorageENS1_6TensorINS1_11ArrayEngineIfLm128EEENS1_6LayoutINS2_IJNS2_IJNS3_ILi2EEEST_NS3_ILi32EEEEEES4_S4_EEENS2_IJNS2_IJS4_ST_NS3_ILi4EEEEEENS3_ILi0EEESZ_EEEEEEENS_7SoftmaxILi2ELi0EEEEEbRKNSE_6ParamsENSA_13PipelineAsyncILi2EEES19_RNSA_13PipelineStateILj2EEERT0_RT1_iRiRKNS_16SeqlenInfoQKNewKILb0ELb0EEENS2_IJiiiiEEERT_ENKUliT_T0_T1_E_clIZSF_ISO_S12_S14_EbS17_S19_S19_S1C_S1E_S1G_iS1H_S1L_S1M_S1O_EUlRS1P_iE1_NS3_ILb0EEENS3_ILb1EEEEEDaiS1P_S1Q_S1R_)
$_ZN7cutlass13device_kernelIN5flash11enable_sm90INS1_16FlashAttnFwdSm90INS1_25CollectiveMainloopFwdSm90ILi2EN4cute5tupleIJNS5_1CILi1EEES8_S8_EEENS6_IJNS7_ILi128EEENS7_ILi96EEENS7_ILi64EEEEEELi256ENS_6half_tEfNS_4arch4Sm90ELb0ELb1ELb0ELb0ELb1ELb0ELb1ELb1ELb0ELb1ELb1ELb0EEENS1_21CollectiveEpilogueFwdINS6_IJSA_NS7_ILi256EEESB_EEES9_SE_SG_Li256ELb0ELb1ELb1ELb0EEENS1_19SingleTileSchedulerILb0ELb1ELb1ELi128EEEEEEEEEvNT_6ParamsE$_ZZN5flash25CollectiveMainloopFwdSm90ILi2EN4cute5tupleIJNS1_1CILi1EEES4_S4_EEENS2_IJNS3_ILi128EEENS3_ILi96EEENS3_ILi64EEEEEELi256EN7cutlass6half_tEfNSA_4arch4Sm90ELb0ELb1ELb0ELb0ELb1ELb0ELb1ELb1ELb0ELb1ELb1ELb0EE3mmaINS_16FlashAttnFwdSm90ISE_NS_21CollectiveEpilogueFwdINS2_IJS6_NS3_ILi256EEES7_EEES5_SB_SD_Li256ELb0ELb1ELb1ELb0EEENS_19SingleTileSchedulerILb0ELb1ELb1ELi128EEEE13SharedStorageENS1_6TensorINS1_11ArrayEngineIfLm128EEENS1_6LayoutINS2_IJNS2_IJNS3_ILi2EEEST_NS3_ILi32EEEEEES4_S4_EEENS2_IJNS2_IJS4_ST_NS3_ILi4EEEEEENS3_ILi0EEESZ_EEEEEEENS_7SoftmaxILi2ELi0EEEEEbRKNSE_6ParamsENSA_13PipelineAsyncILi2EEES19_RNSA_13PipelineStateILj2EEERT0_RT1_iRiRKNS_16SeqlenInfoQKNewKILb0ELb0EEENS2_IJiiiiEEERT_ENKUliT_T0_T1_E_clIZSF_ISO_S12_S14_EbS17_S19_S19_S1C_S1E_S1G_iS1H_S1L_S1M_S1O_EUlRS1P_iE1_NS3_ILb0EEENS3_ILb1EEEEEDaiS1P_S1Q_S1R_:
[----:B------:R-:W-:Y:S05]  /*3aa20*/  YIELD ;  /* 0x0000000000007946 */ /* 0x000fea0003800000 */
[----:B------:R-:W-:Y:S02]  /*3aa30*/  ULDC UR4, c[0x0][0x20] ;  /* 0x0000080000047ab9 */ /* 0x000fe40000000800 */
[----:B------:R-:W-:-:S05]  /*3aa40*/  VIADD R162, R161, -UR4 ;  /* 0x80000004a1a27c36 */ /* 0x000fca0008000000 */
[----:B------:R-:W2:Y:S01]  /*3aa50*/  LDL.64 R2, [R162] ;  /* 0x00000000a2027983 */ /* 0x000ea20000100a00 */
[----:B------:R-:W0:Y:S02]  /*3aa60*/  LDC.64 R4, c[0x0][0x208] ;  /* 0x00008200ff047b82 */ /* 0x000e240000000a00 */
[----:B0-----:R-:W-:Y:S02]  /*3aa70*/  R2UR UR4, R4 ;  /* 0x00000000040472ca */ /* 0x001fe400000e0000 */
[----:B------:R-:W-:-:S13]  /*3aa80*/  R2UR UR5, R5 ;  /* 0x00000000050572ca */ /* 0x000fda00000e0000 */
[----:B--2---:R-:W2:Y:S01]  /*3aa90*/  LD.E R0, desc[UR4][R2.64] ;  /* 0x0000000402007980 */ /* 0x004ea2000c101900 */
[----:B------:R-:W-:Y:S02]  /*3aaa0*/  R2UR UR4, R4 ;  /* 0x00000000040472ca */ /* 0x000fe400000e0000 */
[----:B------:R-:W-:Y:S01]  /*3aab0*/  R2UR UR5, R5 ;  /* 0x00000000050572ca */ /* 0x000fe200000e0000 */
[----:B--2---:R-:W-:-:S12]  /*3aac0*/  VIADD R11, R0, 0x1 ;  /* 0x00000001000b7836 */ /* 0x004fd80000000000 */
[----:B------:R-:W2:Y:S01]  /*3aad0*/  LD.E R0, desc[UR4][R2.64+0x8] ;  /* 0x0000080402007980 */ /* 0x000ea2000c101900 */
[----:B------:R-:W-:-:S13]  /*3aae0*/  ISETP.NE.AND P0, PT, R11, 0x2, PT ;  /* 0x000000020b00780c */ /* 0x000fda0003f05270 */
[----:B------:R-:W-:Y:S02]  /*3aaf0*/  @!P0 R2UR UR6, R4 ;  /* 0x00000000040682ca */ /* 0x000fe400000e0000 */
[----:B------:R-:W-:-:S13]  /*3ab00*/  @!P0 R2UR UR7, R5 ;  /* 0x00000000050782ca */ /* 0x000fda00000e0000 */
[----:B------:R-:W3:Y:S01]  /*3ab10*/  @!P0 LD.E R6, desc[UR6][R2.64+0x4] ;  /* 0x0000040602068980 */ /* 0x000ee2000c101900 */
[C---:B------:R-:W-:Y:S02]  /*3ab20*/  R2UR UR4, R4.reuse ;  /* 0x00000000040472ca */ /* 0x040fe400000e0000 */
[C---:B------:R-:W-:Y:S02]  /*3ab30*/  R2UR UR5, R5.reuse ;  /* 0x00000000050572ca */ /* 0x040fe400000e0000 */
[C---:B------:R-:W-:Y:S02]  /*3ab40*/  R2UR UR6, R4.reuse ;  /* 0x00000000040672ca */ /* 0x040fe400000e0000 */
[C---:B------:R-:W-:Y:S02]  /*3ab50*/  R2UR UR7, R5.reuse ;  /* 0x00000000050772ca */ /* 0x040fe400000e0000 */
[----:B------:R-:W-:Y:S02]  /*3ab60*/  @!P0 R2UR UR8, R4 ;  /* 0x00000000040882ca */ /* 0x000fe400000e0000 */
[----:B------:R-:W-:-:S02]  /*3ab70*/  @!P0 R2UR UR9, R5 ;  /* 0x00000000050982ca */ /* 0x000fc400000e0000 */
[----:B------:R-:W-:Y:S02]  /*3ab80*/  @!P0 R2UR UR10, R4 ;  /* 0x00000000040a82ca */ /* 0x000fe400000e0000 */
[----:B------:R-:W-:Y:S01]  /*3ab90*/  @!P0 R2UR UR11, R5 ;  /* 0x00000000050b82ca */ /* 0x000fe200000e0000 */
[----:B------:R-:W-:Y:S08]  /*3aba0*/  ST.E desc[UR4][R2.64], R11 ;  /* 0x0000000b02007985 */ /* 0x000ff0000c101904 */
[----:B------:R-:W-:Y:S01]  /*3abb0*/  @!P0 ST.E desc[UR8][R2.64], RZ ;  /* 0x000000ff02008985 */ /* 0x000fe2000c101908 */
[----:B--2---:R-:W-:-:S05]  /*3abc0*/  VIADD R13, R0, 0x1 ;  /* 0x00000001000d7836 */ /* 0x004fca0000000000 */
[----:B------:R-:W-:Y:S01]  /*3abd0*/  ST.E desc[UR6][R2.64+0x8], R13 ;  /* 0x0000080d02007985 */ /* 0x000fe2000c101906 */
[----:B---3--:R-:W-:-:S05]  /*3abe0*/  @!P0 LOP3.LUT R15, R6, 0x1, RZ, 0x3c, !PT ;  /* 0x00000001060f8812 */ /* 0x008fca00078e3cff */
[----:B------:R0:W-:Y:S04]  /*3abf0*/  @!P0 ST.E desc[UR10][R2.64+0x4], R15 ;  /* 0x0000040f02008985 */ /* 0x0001e8000c10190a */
[----:B------:R-:W2:Y:S01]  /*3ac00*/  LDL.64 R8, [R162+0x18] ;  /* 0x00001800a2087983 */ /* 0x000ea20000100a00 */
[----:B------:R-:W-:Y:S02]  /*3ac10*/  R2UR UR4, R4 ;  /* 0x00000000040472ca */ /* 0x000fe400000e0000 */
[----:B------:R-:W-:Y:S01]  /*3ac20*/  R2UR UR5, R5 ;  /* 0x00000000050572ca */ /* 0x000fe200000e0000 */
[----:B------:R-:W3:-:S12]  /*3ac30*/  LDL.64 R6, [R162] ;  /* 0x00000000a2067983 */ /* 0x000ed80000100a00 */
[----:B--2---:R-:W2:Y:S01]  /*3ac40*/  LD.E R12, desc[UR4][R8.64] ;  /* 0x00000004080c7980 */ /* 0x004ea2000c101900 */
[C---:B------:R-:W-:Y:S02]  /*3ac50*/  R2UR UR4, R4.reuse ;  /* 0x00000000040472ca */ /* 0x040fe400000e0000 */
[C---:B------:R-:W-:Y:S02]  /*3ac60*/  R2UR UR5, R5.reuse ;  /* 0x00000000050572ca */ /* 0x040fe400000e0000 */
[----:B------:R-:W-:Y:S02]  /*3ac70*/  R2UR UR6, R4 ;  /* 0x00000000040672ca */ /* 0x000fe400000e0000 */
[----:B------:R-:W-:Y:S01]  /*3ac80*/  R2UR UR7, R5 ;  /* 0x00000000050772ca */ /* 0x000fe200000e0000 */
[----:B------:R-:W-:Y:S01]  /*3ac90*/  BSSY B2, `(.L_x_2458) ;  /* 0x0000009000027945 */ /* 0x000fe20003800000 */
[----:B0-----:R-:W-:Y:S02]  /*3aca0*/  IMAD.MOV.U32 R2, RZ, RZ, R23 ;  /* 0x000000ffff027224 */ /* 0x001fe400078e0017 */
[----:B------:R-:W-:-:S05]  /*3acb0*/  IMAD.MOV.U32 R3, RZ, RZ, R22 ;  /* 0x000000ffff037224 */ /* 0x000fca00078e0016 */
[----:B---3--:R0:W5:Y:S04]  /*3acc0*/  LD.E R0, desc[UR4][R6.64] ;  /* 0x0000000406007980 */ /* 0x008168000c101900 */
[----:B------:R0:W5:Y:S01]  /*3acd0*/  LD.E R11, desc[UR6][R6.64+0x4] ;  /* 0x00000406060b7980 */ /* 0x000162000c101900 */
[----:B--2---:R-:W-:-:S04]  /*3ace0*/  LOP3.LUT R12, R12, 0x1, RZ, 0xfc, !PT ;  /* 0x000000010c0c7812 */ /* 0x004fc800078efcff */
[----:B------:R-:W-:-:S13]  /*3acf0*/  ISETP.NE.AND P0, PT, R12, 0x3, PT ;  /* 0x000000030c00780c */ /* 0x000fda0003f05270 */
[----:B0-----:R-:W-:Y:S05]  /*3ad00*/  @!P0 BRA `(.L_x_2459) ;  /* 0x0000000000048947 */ /* 0x001fea0003800000 */
[----:B------:R-:W-:Y:S01]  /*3ad10*/  BPT.TRAP 0x1 ;  /* 0x000000040000795c */ /* 0x000fe20000300000 */
.L_x_2459:
[----:B------:R-:W-:Y:S05]  /*3ad20*/  BSYNC B2 ;  /* 0x0000000000027941 */ /* 0x000fea0003800000 */
.L_x_2458:
[----:B------:R-:W-:Y:S02]  /*3ad30*/  R2UR UR4, R4 ;  /* 0x00000000040472ca */ /* 0x000fe400000e0000 */
[----:B------:R-:W-:-:S13]  /*3ad40*/  R2UR UR5, R5 ;  /* 0x00000000050572ca */ /* 0x000fda00000e0000 */
[----:B------:R-:W2:Y:S01]  /*3ad50*/  LD.E.64 R12, desc[UR4][R8.64+0x18] ;  /* 0x00001804080c7980 */ /* 0x000ea2000c101b00 */
[----:B-----5:R-:W-:Y:S02]  /*3ad60*/  SHF.L.U32 R15, R11, 0x1f, RZ ;  /* 0x0000001f0b0f7819 */ /* 0x020fe400000006ff */
[----:B--2---:R-:W-:-:S05]  /*3ad70*/  MOV R13, R12 ;  /* 0x0000000c000d7202 */ /* 0x004fca0000000f00 */
[----:B------:R-:W-:-:S04]  /*3ad80*/  IMAD R0, R0, 0x8, R13 ;  /* 0x0000000800007824 */ /* 0x000fc800078e020d */
[----:B------:R0:W1:Y:S01]  /*3ad90*/  SYNCS.PHASECHK.TRANS64.TRYWAIT P0, [R0+URZ], R15 ;  /* 0x0000000f000075a7 */ /* 0x000062000800017f */
[----:B------:R-:W2:Y:S01]  /*3ada0*/  LD.E R13, desc[UR4][R8.64] ;  /* 0x00000004080d7980 */ /* 0x000ea2000c101900 */
[----:B------:R-:W-:Y:S02]  /*3adb0*/  R2UR UR6, R4 ;  /* 0x00000000040672ca */ /* 0x000fe400000e0000 */
[----:B------:R-:W-:Y:S01]  /*3adc0*/  R2UR UR7, R5 ;  /* 0x00000000050772ca */ /* 0x000fe200000e0000 */
[----:B------:R0:W5:Y:S01]  /*3add0*/  LD.E R11, desc[UR4][R6.64] ;  /* 0x00000004060b7980 */ /* 0x000162000c101900 */
[----:B------:R-:W-:Y:S11]  /*3ade0*/  BSSY B2, `(.L_x_2460) ;  /* 0x0000006000027945 */ /* 0x000ff60003800000 */
[----:B------:R0:W5:Y:S01]  /*3adf0*/  LD.E R12, desc[UR6][R6.64+0x4] ;  /* 0x00000406060c7980 */ /* 0x000162000c101900 */
[----:B--2---:R-:W-:-:S04]  /*3ae00*/  LOP3.LUT R13, R13, 0x1, RZ, 0xfc, !PT ;  /* 0x000000010d0d7812 */ /* 0x004fc800078efcff */
[----:B------:R-:W-:-:S13]  /*3ae10*/  ISETP.NE.AND P1, PT, R13, 0x3, PT ;  /* 0x000000030d00780c */ /* 0x000fda0003f25270 */
[----:B01----:R-:W-:Y:S05]  /*3ae20*/  @!P1 BRA `(.L_x_2461) ;  /* 0x0000000000049947 */ /* 0x003fea0003800000 */
[----:B------:R-:W-:Y:S01]  /*3ae30*/  BPT.TRAP 0x1 ;  /* 0x000000040000795c */ /* 0x000fe20000300000 */
.L_x_2461:
[----:B------:R-:W-:Y:S05]  /*3ae40*/  BSYNC B2 ;  /* 0x0000000000027941 */ /* 0x000fea0003800000 */
.L_x_2460:
[----:B------:R-:W-:Y:S04]  /*3ae50*/  BSSY B2, `(.L_x_2462) ;  /* 0x000000a000027945 */ /* 0x000fe80003800000 */
[----:B------:R-:W-:Y:S05]  /*3ae60*/  @P0 BRA `(.L_x_2463) ;  /* 0x0000000000200947 */ /* 0x000fea0003800000 */
[----:B------:R-:W-:Y:S02]  /*3ae70*/  R2UR UR4, R4 ;  /* 0x00000000040472ca */ /* 0x000fe400000e0000 */
[----:B------:R-:W-:-:S13]  /*3ae80*/  R2UR UR5, R5 ;  /* 0x00000000050572ca */ /* 0x000fda00000e0000 */
[----:B------:R-:W2:Y:S01]  /*3ae90*/  LD.E.64 R8, desc[UR4][R8.64+0x18] ;  /* 0x0000180408087980 */ /* 0x000ea2000c101b00 */
[----:B-----5:R-:W-:Y:S02]  /*3aea0*/  SHF.L.U32 R12, R12, 0x1f, RZ ;  /* 0x0000001f0c0c7819 */ /* 0x020fe400000006ff */
[----:B--2---:R-:W-:-:S05]  /*3aeb0*/  MOV R0, R8 ;  /* 0x0000000800007202 */ /* 0x004fca0000000f00 */
[----:B------:R-:W-:-:S04]  /*3aec0*/  IMAD R11, R11, 0x8, R0 ;  /* 0x000000080b0b7824 */ /* 0x000fc800078e0200 */
[----:B------:R-:W0:Y:S02]  /*3aed0*/  SYNCS.PHASECHK.TRANS64.TRYWAIT P0, [R11+URZ], R12 ;  /* 0x0000000c0b0075a7 */ /* 0x000e24000800017f */
[----:B0-----:R-:W-:Y:S05]  /*3aee0*/  @!P0 BRA `(.L_x_2464) ;  /* 0x000001b000448947 */ /* 0x001fea0003800000 */
.L_x_2463:
[----:B------:R-:W-:Y:S05]  /*3aef0*/  BSYNC B2 ;  /* 0x0000000000027941 */ /* 0x000fea0003800000 */
.L_x_2462:
[----:B0----5:R-:W2:Y:S04]  /*3af00*/  LDL.64 R12, [R162] ;  /* 0x00000000a20c7983 */ /* 0x021ea80000100a00 */
[----:B------:R-:W3:Y:S01]  /*3af10*/  LDL.64 R8, [R162+0x28] ;  /* 0x00002800a2087983 */ /* 0x000ee20000100a00 */
[C---:B------:R-:W-:Y:S02]  /*3af20*/  R2UR UR6, R4.reuse ;  /* 0x00000000040672ca */ /* 0x040fe400000e0000 */
[C---:B------:R-:W-:Y:S01]  /*3af30*/  R2UR UR7, R5.reuse ;  /* 0x00000000050772ca */ /* 0x040fe200000e0000 */
[----:B------:R-:W4:Y:S01]  /*3af40*/  LDL.64 R6, [R162+0x20] ;  /* 0x00002000a2067983 */ /* 0x000f220000100a00 */
[C---:B------:R-:W-:Y:S02]  /*3af50*/  R2UR UR4, R4.reuse ;  /* 0x00000000040472ca */ /* 0x040fe400000e0000 */
[----:B------:R-:W-:Y:S01]  /*3af60*/  R2UR UR5, R5 ;  /* 0x00000000050572ca */ /* 0x000fe200000e0000 */
[----:B------:R-:W4:Y:S08]  /*3af70*/  LDL.64 R14, [R162+0x8] ;  /* 0x00000800a20e7983 */ /* 0x000f300000100a00 */
[----:B--2---:R-:W2:Y:S04]  /*3af80*/  LD.E R13, desc[UR6][R12.64] ;  /* 0x000000060c0d7980 */ /* 0x004ea8000c101900 */
[----:B---3--:R-:W2:Y:S01]  /*3af90*/  LD.E.64 R16, desc[UR4][R8.64] ;  /* 0x0000000408107980 */ /* 0x008ea2000c101b00 */
[----:B------:R-:W-:Y:S05]  /*3afa0*/  WARPSYNC.ALL ;  /* 0x0000000000007948 */ /* 0x000fea0003800000 */
[----:B------:R-:W-:-:S02]  /*3afb0*/  R2UR UR4, R4 ;  /* 0x00000000040472ca */ /* 0x000fc400000e0000 */
[C---:B------:R-:W-:Y:S02]  /*3afc0*/  R2UR UR5, R5.reuse ;  /* 0x00000000050572ca */ /* 0x040fe400000e0000 */
[----:B------:R-:W-:Y:S02]  /*3afd0*/  R2UR UR6, R4 ;  /* 0x00000000040672ca */ /* 0x000fe400000e0000 */
[----:B------:R-:W-:-:S09]  /*3afe0*/  R2UR UR7, R5 ;  /* 0x00000000050772ca */ /* 0x000fd200000e0000 */
[----:B----4-:R0:W-:Y:S04]  /*3aff0*/  ST.E desc[UR4][R14.64], RZ ;  /* 0x000000ff0e007985 */ /* 0x0101e8000c101904 */
[----:B------:R-:W3:Y:S01]  /*3b000*/  LD.E.64 R8, desc[UR6][R6.64] ;  /* 0x0000000606087980 */ /* 0x000ee2000c101b00 */
[----:B--2---:R-:W-:Y:S01]  /*3b010*/  IMAD R12, R13, 0x300, R16 ;  /* 0x000003000d0c7824 */ /* 0x004fe200078e0210 */
[----:B------:R-:W-:Y:S01]  /*3b020*/  WARPGROUP.ARRIVE ;  /* 0x00000000000079c5 */ /* 0x000fe20000000000 */
[----:B------:R-:W-:Y:S01]  /*3b030*/  IMAD.MOV.U32 R13, RZ, RZ, R17 ;  /* 0x000000ffff0d7224 */ /* 0x000fe200078e0011 */
[----:B------:R-:W-:Y:S01]  /*3b040*/  R2UR UR8, R4 ;  /* 0x00000000040872ca */ /* 0x000fe200000e0000 */
[----:B------:R-:W-:Y:S01]  /*3b050*/  IMAD.MOV.U32 R189, RZ, RZ, 0x1 ;  /* 0x00000001ffbd7424 */ /* 0x000fe200078e00ff */
[----:B------:R-:W-:-:S02]  /*3b060*/  R2UR UR6, R12 ;  /* 0x000000000c0672ca */ /* 0x000fc400000e0000 */
[----:B------:R-:W-:Y:S02]  /*3b070*/  R2UR UR7, R13 ;  /* 0x000000000d0772ca */ /* 0x000fe400000e0000 */
[C---:B------:R-:W-:Y:S02]  /*3b080*/  R2UR UR9, R5.reuse ;  /* 0x00000000050972ca */ /* 0x040fe400000e0000 */
[----:B------:R-:W-:Y:S02]  /*3b090*/  R2UR UR10, R4 ;  /* 0x00000000040a72ca */ /* 0x000fe400000e0000 */
[----:B------:R-:W-:Y:S02]  /*3b0a0*/  R2UR UR11, R5 ;  /* 0x00000000050b72ca */ /* 0x000fe400000e0000 */
[----:B---3--:R-:W-:Y:S02]  /*3b0b0*/  R2UR UR4, R8 ;  /* 0x00000000080472ca */ /* 0x008fe400000e0000 */
[----:B------:R-:W-:-:S13]  /*3b0c0*/  R2UR UR5, R9 ;  /* 0x00000000090572ca */ /* 0x000fda00000e0000 */
[----:B------:R-:W-:Y:S03]  /*3b0d0*/  HGMMA.64x96x16.F32 R24, gdesc[UR4], RZ, !UPT, gsb0 ;  /* 0x01600000041879f0 */ /* 0x000fe6000c0008ff */
[----:B------:R-:W-:Y:S02]  /*3b0e0*/  WARPGROUP.DEPBAR.LE gsb0, 0x0 ;  /* 0x00008000000079c5 */ /* 0x000fe40000010000 */
[----:B------:R0:W-:Y:S04]  /*3b0f0*/  ST.E desc[UR8][R14.64], R189 ;  /* 0x000000bd0e007985 */ /* 0x0001e8000c101908 */
[----:B------:R-:W2:Y:S01]  /*3b100*/  LD.E.64 R8, desc[UR10][R6.64] ;  /* 0x0000000a06087980 */ /* 0x000ea2000c101b00 */
[----:B------:R-:W-:Y:S01]  /*3b110*/  VIADD R16, R12, 0x2 ;  /* 0x000000020c107836 */ /* 0x000fe20000000000 */
[----:B------:R-:W-:Y:S01]  /*3b120*/  R2UR UR7, R17 ;  /* 0x00000000110772ca */ /* 0x000fe200000e0000 */
[----:B------:R-:W-:Y:S01]  /*3b130*/  WARPGROUP.ARRIVE ;  /* 0x00000000000079c5 */ /* 0x000fe20000000000 */
[----:B------:R-:W-:-:S02]  /*3b140*/  R2UR UR8, R4 ;  /* 0x00000000040872ca */ /* 0x000fc400000e0000 */
[----:B------:R-:W-:Y:S02]  /*3b150*/  R2UR UR6, R16 ;  /* 0x00000000100672ca */ /* 0x000fe400000e0000 */
[C---:B------:R-:W-:Y:S02]  /*3b160*/  R2UR UR9, R5.reuse ;  /* 0x00000000050972ca */ /* 0x040fe400000e0000 */
[----:B------:R-:W-:Y:S02]  /*3b170*/  R2UR UR10, R4 ;  /* 0x00000000040a72ca */ /* 0x000fe400000e0000 */
[----:B------:R-:W-:Y:S01]  /*3b180*/  R2UR UR11, R5 ;  /* 0x00000000050b72ca */ /* 0x000fe200000e0000 */
[----:B--2---:R-:W-:Y:S01]  /*3b190*/  VIADD R8, R8, 0x2 ;  /* 0x0000000208087836 */ /* 0x004fe20000000000 */
[----:B------:R-:W-:-:S04]  /*3b1a0*/  R2UR UR5, R9 ;  /* 0x00000000090572ca */ /* 0x000fc800000e0000 */
[----:B------:R-:W-:-:S13]  /*3b1b0*/  R2UR UR4, R8 ;  /* 0x00000000080472ca */ /* 0x000fda00000e0000 */
[----:B------:R-:W-:Y:S03]  /*3b1c0*/  HGMMA.64x96x16.F32 R24, gdesc[UR4], R24, gsb0 ;  /* 0x01600000041879f0 */ /* 0x000fe60008000818 */
        /* <DEDUP_REMOVED lines=19> */
[----:B------:R-:W-:Y:S01]  /*3b300*/  WARPGROUP.ARRIVE ;  /* 0x00000000000079c5 */ /* 0x000fe20000000000 */
[----:B------:R-:W-:Y:S01]  /*3b310*/  IMAD.MOV.U32 R13, RZ, RZ, R17 ;  /* 0x000000ffff0d7224 */ /* 0x000fe200078e0011 */
[----:B------:R-:W-:-:S02]  /*3b320*/  R2UR UR8, R4 ;  /* 0x00000000040872ca */ /* 0x000fc400000e0000 */
[----:B------:R-:W-:Y:S02]  /*3b330*/  R2UR UR6, R12 ;  /* 0x000000000c0672ca */ /* 0x000fe400000e0000 */
        /* <DEDUP_REMOVED lines=8> */
[----:B------:R-:W2:Y:S01]  /*3b3c0*/  LDL.64 R8, [R162+0x40] ;  /* 0x00004000a2087983 */ /* 0x000ea20000100a00 */
[----:B------:R-:W-:-:S02]  /*3b3d0*/  R2UR UR4, R4 ;  /* 0x00000000040472ca */ /* 0x000fc400000e0000 */
[----:B------:R-:W-:Y:S01]  /*3b3e0*/  R2UR UR5, R5 ;  /* 0x00000000050572ca */ /* 0x000fe200000e0000 */
[----:B------:R-:W3:-:S12]  /*3b3f0*/  LDL.64 R6, [R162] ;  /* 0x00000000a2067983 */ /* 0x000ed80000100a00 */
[----:B--2---:R-:W2:Y:S01]  /*3b400*/  LD.E R12, desc[UR4][R8.64] ;  /* 0x00000004080c7980 */ /* 0x004ea2000c101900 */
[C---:B------:R-:W-:Y:S02]  /*3b410*/  R2UR UR4, R4.reuse ;  /* 0x00000000040472ca */ /* 0x040fe400000e0000 */
[C---:B------:R-:W-:Y:S02]  /*3b420*/  R2UR UR5, R5.reuse ;  /* 0x00000000050572ca */ /* 0x040fe400000e0000 */
[----:B------:R-:W-:Y:S02]  /*3b430*/  R2UR UR6, R4 ;  /* 0x00000000040672ca */ /* 0x000fe400000e0000 */
[----:B------:R-:W-:Y:S01]  /*3b440*/  R2UR UR7, R5 ;  /* 0x00000000050772ca */ /* 0x000fe200000e0000 */
[----:B------:R-:W-:Y:S08]  /*3b450*/  BSSY B2, `(.L_x_2465) ;  /* 0x0000007000027945 */ /* 0x000ff00003800000 */
[----:B---3--:R0:W5:Y:S04]  /*3b460*/  LD.E R0, desc[UR4][R6.64] ;  /* 0x0000000406007980 */ /* 0x008168000c101900 */
[----:B------:R0:W5:Y:S01]  /*3b470*/  LD.E R11, desc[UR6][R6.64+0x4] ;  /* 0x00000406060b7980 */ /* 0x000162000c101900 */
[----:B--2---:R-:W-:-:S04]  /*3b480*/  LOP3.LUT R12, R12, 0x1, RZ, 0xfc, !PT ;  /* 0x000000010c0c7812 */ /* 0x004fc800078efcff */
[----:B------:R-:W-:-:S13]  /*3b490*/  ISETP.NE.AND P0, PT, R12, 0x3, PT ;  /* 0x000000030c00780c */ /* 0x000fda0003f05270 */
[----:B0-----:R-:W-:Y:S05]  /*3b4a0*/  @!P0 BRA `(.L_x_2466) ;  /* 0x0000000000048947 */ /* 0x001fea0003800000 */
[----:B------:R-:W-:Y:S01]  /*3b4b0*/  BPT.TRAP 0x1 ;  /* 0x000000040000795c */ /* 0x000fe20000300000 */
.L_x_2466:
[----:B------:R-:W-:Y:S05]  /*3b4c0*/  BSYNC B2 ;  /* 0x0000000000027941 */ /* 0x000fea0003800000 */
.L_x_2465:
        /* <DEDUP_REMOVED lines=17> */
.L_x_2468:
[----:B------:R-:W-:Y:S05]  /*3b5e0*/  BSYNC B2 ;  /* 0x0000000000027941 */ /* 0x000fea0003800000 */
.L_x_2467:
        /* <DEDUP_REMOVED lines=10> */
.L_x_2470:
[----:B------:R-:W-:Y:S05]  /*3b690*/  BSYNC B2 ;  /* 0x0000000000027941 */ /* 0x000fea0003800000 */
.L_x_2469:
[----:B------:R-:W2:Y:S04]  /*3b6a0*/  LDL.64 R14, [R162] ;  /* 0x00000000a20e7983 */ /* 0x000ea80000100a00 */
[----:B0----5:R-:W3:Y:S04]  /*3b6b0*/  LDL.64 R12, [R162+0x58] ;  /* 0x00005800a20c7983 */ /* 0x021ee80000100a00 */
[----:B------:R-:W4:Y:S04]  /*3b6c0*/  LDL.64 R6, [R162+0x48] ;  /* 0x00004800a2067983 */ /* 0x000f280000100a00 */
[----:B------:R-:W4:Y:S01]  /*3b6d0*/  LDL.64 R8, [R162+0x50] ;  /* 0x00005000a2087983 */ /* 0x000f220000100a00 */
[----:B------:R-:W-:-:S02]  /*3b6e0*/  R2UR UR6, R4 ;  /* 0x00000000040672ca */ /* 0x000fc400000e0000 */
[C---:B------:R-:W-:Y:S02]  /*3b6f0*/  R2UR UR7, R5.reuse ;  /* 0x00000000050772ca */ /* 0x040fe400000e0000 */
[----:B------:R-:W-:Y:S02]  /*3b700*/  R2UR UR4, R4 ;  /* 0x00000000040472ca */ /* 0x000fe400000e0000 */
[----:B------:R-:W-:-:S09]  /*3b710*/  R2UR UR5, R5 ;  /* 0x00000000050572ca */ /* 0x000fd200000e0000 */
[----:B--2---:R-:W2:Y:S04]  /*3b720*/  LD.E R21, desc[UR6][R14.64] ;  /* 0x000000060e157980 */ /* 0x004ea8000c101900 */
[----:B---3--:R-:W2:Y:S01]  /*3b730*/  LD.E.64 R14, desc[UR4][R12.64] ;  /* 0x000000040c0e7980 */ /* 0x008ea2000c101b00 */
[----:B------:R-:W-:Y:S05]  /*3b740*/  WARPSYNC.ALL ;  /* 0x0000000000007948 */ /* 0x000fea0003800000 */
[----:B------:R-:W-:-:S02]  /*3b750*/  R2UR UR6, R4 ;  /* 0x00000000040672ca */ /* 0x000fc400000e0000 */
[C---:B------:R-:W-:Y:S02]  /*3b760*/  R2UR UR7, R5.reuse ;  /* 0x00000000050772ca */ /* 0x040fe400000e0000 */
[----:B------:R-:W-:Y:S02]  /*3b770*/  R2UR UR4, R4 ;  /* 0x00000000040472ca */ /* 0x000fe400000e0000 */
[----:B------:R-:W-:-:S09]  /*3b780*/  R2UR UR5, R5 ;  /* 0x00000000050572ca */ /* 0x000fd200000e0000 */
[----:B----4-:R-:W3:Y:S04]  /*3b790*/  LD.E R0, desc[UR6][R6.64] ;  /* 0x0000000606007980 */ /* 0x010ee8000c101900 */
[----:B------:R-:W4:Y:S01]  /*3b7a0*/  LD.E.64 R16, desc[UR4][R8.64] ;  /* 0x0000000408107980 */ /* 0x000f22000c101b00 */
[----:B------:R-:W-:Y:S01]  /*3b7b0*/  WARPGROUP.ARRIVE ;  /* 0x00000000000079c5 */ /* 0x000fe20000000000 */
[C---:B------:R-:W-:Y:S02]  /*3b7c0*/  R2UR UR8, R4.reuse ;  /* 0x00000000040872ca */ /* 0x040fe400000e0000 */
[----:B------:R-:W-:Y:S02]  /*3b7d0*/  R2UR UR9, R5 ;  /* 0x00000000050972ca */ /* 0x000fe400000e0000 */
[----:B------:R-:W-:-:S02]  /*3b7e0*/  R2UR UR10, R4 ;  /* 0x00000000040a72ca */ /* 0x000fc400000e0000 */
[----:B------:R-:W-:Y:S01]  /*3b7f0*/  R2UR UR11, R5 ;  /* 0x00000000050b72ca */ /* 0x000fe200000e0000 */
[----:B--2---:R-:W-:Y:S02]  /*3b800*/  IMAD R20, R21, 0xc00, R14 ;  /* 0x00000c0015147824 */ /* 0x004fe400078e020e */
[----:B------:R-:W-:-:S03]  /*3b810*/  IMAD.MOV.U32 R21, RZ, RZ, R15 ;  /* 0x000000ffff157224 */ /* 0x000fc600078e000f */
[----:B------:R-:W-:Y:S02]  /*3b820*/  R2UR UR6, R20 ;  /* 0x00000000140672ca */ /* 0x000fe400000e0000 */
[----:B------:R-:W-:Y:S02]  /*3b830*/  R2UR UR7, R21 ;  /* 0x00000000150772ca */ /* 0x000fe400000e0000 */
[----:B---3--:R-:W-:Y:S02]  /*3b840*/  ISETP.NE.U32.AND P0, PT, R0, RZ, PT ;  /* 0x000000ff0000720c */ /* 0x008fe40003f05070 */
[----:B----4-:R-:W-:Y:S02]  /*3b850*/  R2UR UR4, R16 ;  /* 0x00000000100472ca */ /* 0x010fe400000e0000 */
[----:B------:R-:W-:-:S09]  /*3b860*/  R2UR UR5, R17 ;  /* 0x00000000110572ca */ /* 0x000fd200000e0000 */
[----:B------:R-:W-:-:S05]  /*3b870*/  VOTEU.ANY UP0, P0 ;  /* 0x00000000003f7886 */ /* 0x000fca0000000100 */
[----:B------:R-:W-:Y:S03]  /*3b880*/  HGMMA.64x96x16.F32 R24, gdesc[UR4], R24, UP0, gsb0 ;  /* 0x01600000041879f0 */ /* 0x000fe6000b800818 */
        /* <DEDUP_REMOVED lines=226> */
[----:B------:R-:W1:Y:S01]  /*3c6b0*/  S2R R8, SR_TID.X ;  /* 0x0000000000087919 */ /* 0x000e620000002100 */
[----:B------:R-:W-:-:S02]  /*3c6c0*/  R2UR UR4, R4 ;  /* 0x00000000040472ca */ /* 0x000fc400000e0000 */
[----:B------:R-:W-:Y:S01]  /*3c6d0*/  R2UR UR5, R5 ;  /* 0x00000000050572ca */ /* 0x000fe200000e0000 */
[----:B------:R-:W3:Y:S01]  /*3c6e0*/  LDL.64 R12, [R162] ;  /* 0x00000000a20c7983 */ /* 0x000ee20000100a00 */
[----:B-1----:R-:W-:-:S04]  /*3c6f0*/  SHF.R.U32.HI R0, RZ, 0x7, R8 ;  /* 0x00000007ff007819 */ /* 0x002fc80000011608 */
[----:B------:R-:W-:-:S05]  /*3c700*/  IADD3 R0, -R0, 0xb, RZ ;  /* 0x0000000b00007810 */ /* 0x000fca0007ffe1ff */
[----:B------:R0:W-:Y:S06]  /*3c710*/  BAR.ARV R0, 0x100 ;  /* 0x000400000000751d */ /* 0x0001ec0000002000 */
[----:B--2---:R-:W2:Y:S01]  /*3c720*/  LD.E R9, desc[UR4][R14.64] ;  /* 0x000000040e097980 */ /* 0x004ea2000c101900 */
[----:B------:R-:W-:Y:S02]  /*3c730*/  R2UR UR4, R4 ;  /* 0x00000000040472ca */ /* 0x000fe400000e0000 */
[----:B------:R-:W-:Y:S01]  /*3c740*/  R2UR UR5, R5 ;  /* 0x00000000050572ca */ /* 0x000fe200000e0000 */
[----:B------:R-:W-:-:S12]  /*3c750*/  BSSY B2, `(.L_x_2472) ;  /* 0x0000006000027945 */ /* 0x000fd80003800000 */
[----:B---3--:R0:W5:Y:S01]  /*3c760*/  LD.E R12, desc[UR4][R12.64] ;  /* 0x000000040c0c7980 */ /* 0x008162000c101900 */
[----:B--2---:R-:W-:-:S04]  /*3c770*/  LOP3.LUT R9, R9, 0x1, RZ, 0xfc, !PT ;  /* 0x0000000109097812 */ /* 0x004fc800078efcff */
[----:B------:R-:W-:-:S13]  /*3c780*/  ISETP.NE.AND P0, PT, R9, 0x3, PT ;  /* 0x000000030900780c */ /* 0x000fda0003f05270 */
[----:B0-----:R-:W-:Y:S05]  /*3c790*/  @!P0 BRA `(.L_x_2473) ;  /* 0x0000000000048947 */ /* 0x001fea0003800000 */
[----:B------:R-:W-:Y:S01]  /*3c7a0*/  BPT.TRAP 0x1 ;  /* 0x000000040000795c */ /* 0x000fe20000300000 */
.L_x_2473:
[----:B------:R-:W-:Y:S05]  /*3c7b0*/  BSYNC B2 ;  /* 0x0000000000027941 */ /* 0x000fea0003800000 */
.L_x_2472:
[C---:B------:R-:W-:Y:S01]  /*3c7c0*/  R2UR UR6, R4.reuse ;  /* 0x00000000040672ca */ /* 0x040fe200000e0000 */
[----:B------:R-:W2:Y:S01]  /*3c7d0*/  LDL R11, [R1+0x440] ;  /* 0x00044000010b7983 */ /* 0x000ea20000100800 */
[C---:B------:R-:W-:Y:S02]  /*3c7e0*/  R2UR UR7, R5.reuse ;  /* 0x00000000050772ca */ /* 0x040fe400000e0000 */
[----:B------:R-:W-:Y:S01]  /*3c7f0*/  R2UR UR4, R4 ;  /* 0x00000000040472ca */ /* 0x000fe200000e0000 */
[----:B------:R-:W3:Y:S01]  /*3c800*/  LDL R9, [R1+0x444] ;  /* 0x0004440001097983 */ /* 0x000ee20000100800 */
[----:B------:R-:W-:-:S09]  /*3c810*/  R2UR UR5, R5 ;  /* 0x00000000050572ca */ /* 0x000fd200000e0000 */
[----:B------:R-:W4:Y:S04]  /*3c820*/  LD.E.64 R6, desc[UR6][R14.64+0x20] ;  /* 0x000020060e067980 */ /* 0x000f28000c101b00 */
[----:B------:R-:W2:Y:S01]  /*3c830*/  LD.E R0, desc[UR4][R14.64+0xc] ;  /* 0x00000c040e007980 */ /* 0x000ea2000c101900 */
[----:B----4-:R-:W-:-:S05]  /*3c840*/  MOV R7, R6 ;  /* 0x0000000600077202 */ /* 0x010fca0000000f00 */
[----:B-----5:R-:W-:-:S05]  /*3c850*/  IMAD R7, R12, 0x8, R7 ;  /* 0x000000080c077824 */ /* 0x020fca00078e0207 */
[----:B--2---:R-:W-:-:S04]  /*3c860*/  PRMT R0, R0, 0x654, R7 ;  /* 0x0000065400007816 */ /* 0x004fc80000000007 */
[----:B------:R0:W-:Y:S01]  /*3c870*/  SYNCS.ARRIVE.TRANS64.RED.A1T0 RZ, [R0+URZ], RZ ;  /* 0x000000ff00ff79a7 */ /* 0x0001e2000810043f */
[----:B------:R-:W2:Y:S04]  /*3c880*/  LD.E R6, desc[UR4][R2.64+0x24] ;  /* 0x0000240402067980 */ /* 0x000ea8000c101900 */
[----:B0-----:R-:W4:Y:S01]  /*3c890*/  LD.E R0, desc[UR4][R2.64] ;  /* 0x0000000402007980 */ /* 0x001f22000c101900 */
[----:B------:R-:W-:Y:S01]  /*3c8a0*/  IMAD.MOV.U32 R7, RZ, RZ, R11 ;  /* 0x000000ffff077224 */ /* 0x000fe200078e000b */
[C---:B------:R-:W-:Y:S02]  /*3c8b0*/  R2UR UR14, R4.reuse ;  /* 0x00000000040e72ca */ /* 0x040fe400000e0000 */
[----:B------:R-:W-:Y:S02]  /*3c8c0*/  R2UR UR15, R5 ;  /* 0x00000000050f72ca */ /* 0x000fe400000e0000 */
[----:B------:R-:W-:-:S02]  /*3c8d0*/  R2UR UR10, R4 ;  /* 0x00000000040a72ca */ /* 0x000fc400000e0000 */
[C---:B------:R-:W-:Y:S02]  /*3c8e0*/  R2UR UR11, R5.reuse ;  /* 0x00000000050b72ca */ /* 0x040fe400000e0000 */
[C---:B------:R-:W-:Y:S02]  /*3c8f0*/  R2UR UR8, R4.reuse ;  /* 0x00000000040872ca */ /* 0x040fe400000e0000 */
[----:B------:R-:W-:Y:S02]  /*3c900*/  R2UR UR9, R5 ;  /* 0x00000000050972ca */ /* 0x000fe400000e0000 */
[----:B------:R-:W-:-:S03]  /*3c910*/  R2UR UR12, R4 ;  /* 0x00000000040c72ca */ /* 0x000fc600000e0000 */
[----:B------:R-:W4:Y:S01]  /*3c920*/  LD.E R76, desc[UR14][R2.64+0x18] ;  /* 0x0000180e024c7980 */ /* 0x000f22000c101900 */
[----:B------:R-:W-:-:S03]  /*3c930*/  R2UR UR13, R5 ;  /* 0x00000000050d72ca */ /* 0x000fc600000e0000 */
[----:B------:R-:W4:Y:S04]  /*3c940*/  LD.E R75, desc[UR10][R2.64+0xc] ;  /* 0x00000c0a024b7980 */ /* 0x000f28000c101900 */
[----:B------:R-:W4:Y:S06]  /*3c950*/  LD.E R74, desc[UR8][R2.64+0x10] ;  /* 0x00001008024a7980 */ /* 0x000f2c000c101900 */
[----:B------:R-:W4:Y:S01]  /*3c960*/  LD.E R77, desc[UR12][R2.64+0x14] ;  /* 0x0000140c024d7980 */ /* 0x000f22000c101900 */
[----:B--2---:R-:W-:Y:S01]  /*3c970*/  ISETP.NE.AND P0, PT, R6, 0x1, PT ;  /* 0x000000010600780c */ /* 0x004fe20003f05270 */
[----:B---3--:R-:W-:-:S05]  /*3c980*/  IMAD.MOV.U32 R6, RZ, RZ, R9 ;  /* 0x000000ffff067224 */ /* 0x008fca00078e0009 */
[----:B------:R4:W2:Y:S07]  /*3c990*/  LD.E R15, desc[UR4][R6.64] ;  /* 0x00000004060f7980 */ /* 0x0008ae000c101900 */
[C---:B------:R-:W-:Y:S02]  /*3c9a0*/  @P0 R2UR UR4, R4.reuse ;  /* 0x00000000040402ca */ /* 0x040fe400000e0000 */
[----:B------:R-:W-:Y:S02]  /*3c9b0*/  @P0 R2UR UR5, R5 ;  /* 0x00000000050502ca */ /* 0x000fe400000e0000 */
[----:B------:R-:W-:-:S02]  /*3c9c0*/  @P0 R2UR UR6, R4 ;  /* 0x00000000040602ca */ /* 0x000fc400000e0000 */
[----:B------:R-:W-:-:S09]  /*3c9d0*/  @P0 R2UR UR7, R5 ;  /* 0x00000000050702ca */ /* 0x000fd200000e0000 */
[----:B------:R-:W3:Y:S04]  /*3c9e0*/  @P0 LD.E R21, desc[UR4][R2.64+0x28] ;  /* 0x0000280402150980 */ /* 0x000ee8000c101900 */
[----:B------:R-:W3:Y:S01]  /*3c9f0*/  @P0 LD.E R20, desc[UR6][R2.64+0x2c] ;  /* 0x00002c0602140980 */ /* 0x000ee2000c101900 */
[C---:B------:R-:W-:Y:S02]  /*3ca00*/  R2UR UR4, R4.reuse ;  /* 0x00000000040472ca */ /* 0x040fe400000e0000 */
[C---:B------:R-:W-:Y:S02]  /*3ca10*/  R2UR UR5, R5.reuse ;  /* 0x00000000050572ca */ /* 0x040fe400000e0000 */
[----:B------:R-:W-:Y:S02]  /*3ca20*/  R2UR UR6, R4 ;  /* 0x00000000040672ca */ /* 0x000fe400000e0000 */
[----:B------:R-:W-:-:S09]  /*3ca30*/  R2UR UR7, R5 ;  /* 0x00000000050772ca */ /* 0x000fd200000e0000 */
[----:B------:R-:W3:Y:S04]  /*3ca40*/  LD.E R73, desc[UR4][R2.64+0x8] ;  /* 0x0000080402497980 */ /* 0x000ee8000c101900 */
[----:B------:R-:W3:Y:S01]  /*3ca50*/  LD.E R72, desc[UR6][R2.64+0x4] ;  /* 0x0000040602487980 */ /* 0x000ee2000c101900 */
        /* <DEDUP_REMOVED lines=14> */
[----:B------:R-:W-:Y:S02]  /*3cb40*/  LEA.HI R6, R6, R7, RZ, 0x1 ;  /* 0x0000000706067211 */ /* 0x000fe400078f08ff */
[----:B------:R-:W-:Y:S02]  /*3cb50*/  LOP3.LUT R14, R14, 0xfffffff8, RZ, 0xc0, !PT ;  /* 0xfffffff80e0e7812 */ /* 0x000fe400078ec0ff */
[----:B------:R-:W-:-:S02]  /*3cb60*/  SHF.R.S32.HI R12, RZ, 0x5, R12 ;  /* 0x00000005ff0c7819 */ /* 0x000fc4000001140c */
[----:B------:R-:W-:Y:S01]  /*3cb70*/  LOP3.LUT R6, R6, 0x3fffffe, RZ, 0xc0, !PT ;  /* 0x03fffffe06067812 */ /* 0x000fe200078ec0ff */
[----:B------:R-:W-:Y:S01]  /*3cb80*/  IMAD.IADD R14, R13, 0x1, -R14 ;  /* 0x000000010d0e7824 */ /* 0x000fe200078e0a0e */
[----:B------:R-:W-:-:S03]  /*3cb90*/  LEA.HI R0, R17, R17, RZ, 0x1 ;  /* 0x0000001111007211 */ /* 0x000fc600078f08ff */
[----:B------:R-:W-:Y:S01]  /*3cba0*/  IMAD.IADD R6, R7, 0x1, -R6 ;  /* 0x0000000107067824 */ /* 0x000fe200078e0a06 */
[----:B------:R-:W-:-:S05]  /*3cbb0*/  LOP3.LUT R0, R0, 0x1ffffffe, RZ, 0xc0, !PT ;  /* 0x1ffffffe00007812 */ /* 0x000fca00078ec0ff */
[----:B------:R-:W-:Y:S01]  /*3cbc0*/  IMAD.IADD R0, R17, 0x1, -R0 ;  /* 0x0000000111007824 */ /* 0x000fe200078e0a00 */
[----:B------:R-:W-:Y:S01]  /*3cbd0*/  ISETP.GE.AND P1, PT, R76, 0x1, PT ;  /* 0x000000014c00780c */ /* 0x000fe20003f26270 */
[----:B------:R-:W-:Y:S01]  /*3cbe0*/  BSSY B2, `(.L_x_2474) ;  /* 0x0000037000027945 */ /* 0x000fe20003800000 */
[----:B------:R-:W-:Y:S02]  /*3cbf0*/  IMAD R77, R10, -0x60, R77 ;  /* 0xffffffa00a4d7824 */ /* 0x000fe400078e024d */
[----:B--2---:R-:W-:-:S04]  /*3cc00*/  IMAD R15, R15, 0x8, R12 ;  /* 0x000000080f0f7824 */ /* 0x004fc800078e020c */
[----:B------:R-:W-:-:S04]  /*3cc10*/  IMAD.U32 R7, R15, 0x10, R14 ;  /* 0x000000100f077824 */ /* 0x000fc800078e000e */
[----:B------:R-:W-:-:S04]  /*3cc20*/  IMAD R7, R6, 0x40, R7 ;  /* 0x0000004006077824 */ /* 0x000fc800078e0207 */
[----:B------:R-:W-:-:S04]  /*3cc30*/  IMAD R0, R0, 0x8, R7 ;  /* 0x0000000800007824 */ /* 0x000fc800078e0207 */
[----:B---3--:R-:W-:-:S05]  /*3cc40*/  @P0 IMAD.HI.U32 R21, R0, R21, RZ ;  /* 0x0000001500150227 */ /* 0x008fca00078e00ff */
[----:B------:R-:W-:Y:S01]  /*3cc50*/  @P0 SHF.R.U32.HI R0, RZ, R20, R21 ;  /* 0x00000014ff000219 */ /* 0x000fe20000011615 */
[----:B------:R-:W-:Y:S01]  /*3cc60*/  IMAD.MOV.U32 R7, RZ, RZ, -0x60 ;  /* 0xffffffa0ff077424 */ /* 0x000fe200078e00ff */
[----:B------:R-:W-:-:S03]  /*3cc70*/  LOP3.LUT R6, R11, 0x7ffffffc, RZ, 0xc0, !PT ;  /* 0x7ffffffc0b067812 */ /* 0x000fc600078ec0ff */
[----:B------:R-:W0:Y:S01]  /*3cc80*/  SHFL.IDX PT, R14, R0, RZ, 0x1c1f ;  /* 0x001c1fff000e7589 */ /* 0x000e2200000e0000 */
[----:B------:R-:W-:Y:S02]  /*3cc90*/  IMAD R7, R10, R7, 0x1 ;  /* 0x000000010a077424 */ /* 0x000fe400078e0207 */
[----:B------:R-:W-:-:S04]  /*3cca0*/  IMAD.IADD R6, R9, 0x1, -R6 ;  /* 0x0000000109067824 */ /* 0x000fc800078e0a06 */
[----:B------:R-:W-:Y:S01]  /*3ccb0*/  IMAD R6, R6, -0x2, R7 ;  /* 0xfffffffe06067824 */ /* 0x000fe200078e0207 */
[----:B------:R-:W-:-:S04]  /*3ccc0*/  LOP3.LUT R12, RZ, R75, RZ, 0x33, !PT ;  /* 0x0000004bff0c7212 */ /* 0x000fc800078e33ff */
[----:B------:R-:W-:Y:S01]  /*3ccd0*/  IADD3 R7, -R72, R6, R73 ;  /* 0x0000000648077210 */ /* 0x000fe20007ffe149 */
[----:B------:R-:W-:-:S04]  /*3cce0*/  VIADD R13, R6, 0xffffffff ;  /* 0xffffffff060d7836 */ /* 0x000fc80000000000 */
[C---:B------:R-:W-:Y:S02]  /*3ccf0*/  IMAD.IADD R74, R7.reuse, 0x1, R74 ;  /* 0x00000001074a7824 */ /* 0x040fe400078e024a */
[----:B------:R-:W-:Y:S02]  /*3cd00*/  IMAD.IADD R11, R7, 0x1, R12 ;  /* 0x00000001070b7824 */ /* 0x000fe400078e020c */
[--C-:B0-----:R-:W-:Y:S02]  /*3cd10*/  IMAD.IADD R7, R74, 0x1, R14.reuse ;  /* 0x000000014a077824 */ /* 0x101fe400078e020e */
[----:B------:R-:W-:Y:S01]  /*3cd20*/  IMAD.IADD R6, R11, 0x1, R14 ;  /* 0x000000010b067824 */ /* 0x000fe200078e020e */
[----:B------:R-:W-:Y:S06]  /*3cd30*/  @!P1 BRA `(.L_x_2475) ;  /* 0x0000000000849947 */ /* 0x000fec0003800000 */
[----:B------:R-:W-:Y:S01]  /*3cd40*/  IADD3 R9, -R72, R73, R14 ;  /* 0x0000004948097210 */ /* 0x000fe20007ffe10e */
[----:B------:R-:W-:Y:S03]  /*3cd50*/  BSSY B3, `(.L_x_2476) ;  /* 0x000001c000037945 */ /* 0x000fe60003800000 */
[----:B------:R-:W-:-:S13]  /*3cd60*/  ISETP.GT.AND P0, PT, R9, -0x1, PT ;  /* 0xffffffff0900780c */ /* 0x000fda0003f04270 */
[----:B------:R-:W-:Y:S05]  /*3cd70*/  @P0 BRA `(.L_x_2477) ;  /* 0x00000000003c0947 */ /* 0x000fea0003800000 */
[----:B------:R-:W-:Y:S01]  /*3cd80*/  ISETP.NE.AND P0, PT, R76, 0x1, PT ;  /* 0x000000014c00780c */ /* 0x000fe20003f05270 */
[----:B------:R-:W-:Y:S01]  /*3cd90*/  BSSY B4, `(.L_x_2478) ;  /* 0x000000b000047945 */ /* 0x000fe20003800000 */
[----:B------:R-:W-:-:S11]  /*3cda0*/  LOP3.LUT R9, RZ, R9, RZ, 0x33, !PT ;  /* 0x00000009ff097212 */ /* 0x000fd600078e33ff */
[----:B------:R-:W-:Y:S05]  /*3cdb0*/  @!P0 BRA `(.L_x_2479) ;  /* 0x0000000000208947 */ /* 0x000fea0003800000 */
[C---:B------:R-:W-:Y:S02]  /*3cdc0*/  R2UR UR4, R4.reuse ;  /* 0x00000000040472ca */ /* 0x040fe400000e0000 */
[C---:B------:R-:W-:Y:S02]  /*3cdd0*/  R2UR UR5, R5.reuse ;  /* 0x00000000050572ca */ /* 0x040fe400000e0000 */
[----:B------:R-:W-:Y:S02]  /*3cde0*/  R2UR UR6, R4 ;  /* 0x00000000040672ca */ /* 0x000fe400000e0000 */
[----:B------:R-:W-:-:S09]  /*3cdf0*/  R2UR UR7, R5 ;  /* 0x00000000050772ca */ /* 0x000fd200000e0000 */
[----:B------:R-:W2:Y:S04]  /*3ce00*/  LD.E R12, desc[UR4][R2.64+0x1c] ;  /* 0x00001c04020c7980 */ /* 0x000ea8000c101900 */
[----:B------:R-:W3:Y:S01]  /*3ce10*/  LD.E R14, desc[UR6][R2.64+0x20] ;  /* 0x00002006020e7980 */ /* 0x000ee2000c101900 */
[----:B--2---:R-:W-:-:S05]  /*3ce20*/  IMAD.HI.U32 R9, R9, R12, RZ ;  /* 0x0000000c09097227 */ /* 0x004fca00078e00ff */
[----:B---3--:R-:W-:-:S07]  /*3ce30*/  SHF.R.U32.HI R9, RZ, R14, R9 ;  /* 0x0000000eff097219 */ /* 0x008fce0000011609 */
.L_x_2479:
[----:B------:R-:W-:Y:S05]  /*3ce40*/  BSYNC B4 ;  /* 0x0000000000047941 */ /* 0x000fea0003800000 */
.L_x_2478:
[----:B------:R-:W-:Y:S01]  /*3ce50*/  LOP3.LUT R9, RZ, R9, RZ, 0x33, !PT ;  /* 0x00000009ff097212 */ /* 0x000fe200078e33ff */
[----:B------:R-:W-:Y:S06]  /*3ce60*/  BRA `(.L_x_2480) ;  /* 0x0000000000287947 */ /* 0x000fec0003800000 */
.L_x_2477:
[----:B------:R-:W-:-:S13]  /*3ce70*/  ISETP.NE.AND P0, PT, R76, 0x1, PT ;  /* 0x000000014c00780c */ /* 0x000fda0003f05270 */
        /* <DEDUP_REMOVED lines=9> */
.L_x_2480:
[----:B------:R-:W-:Y:S05]  /*3cf10*/  BSYNC B3 ;  /* 0x0000000000037941 */ /* 0x000fea0003800000 */
.L_x_2476:
[----:B------:R-:W-:-:S05]  /*3cf20*/  IMAD R9, R76, R9, R13 ;  /* 0x000000094c097224 */ /* 0x000fca00078e020d */
[----:B------:R-:W-:Y:S02]  /*3cf30*/  VIMNMX R6, R6, R9, !PT ;  /* 0x0000000906067248 */ /* 0x000fe40007fe0100 */
[----:B------:R-:W-:-:S07]  /*3cf40*/  VIADDMNMX R7, R9, R76, R7, PT ;  /* 0x0000004c09077246 */ /* 0x000fce0003800107 */
.L_x_2475:
[----:B------:R-:W-:Y:S05]  /*3cf50*/  BSYNC B2 ;  /* 0x0000000000027941 */ /* 0x000fea0003800000 */
.L_x_2474:
[C---:B------:R-:W-:Y:S01]  /*3cf60*/  ISETP.GE.AND P1, PT, R77.reuse, 0x9, PT ;  /* 0x000000094d00780c */ /* 0x040fe20003f26270 */
[----:B------:R-:W0:Y:S01]  /*3cf70*/  SHFL.IDX PT, R0, R0, 0x1, 0x1c1f ;  /* 0x003c1f0000007f89 */ /* 0x000e2200000e0000 */
        /* <DEDUP_REMOVED lines=12> */
[----:B------:R-:W-:Y:S01]  /*3d040*/  ISETP.LT.OR P2, PT, R7, 0x11, P2 ;  /* 0x000000110700780c */ /* 0x000fe20001741670 */
[--C-:B0-----:R-:W-:Y:S01]  /*3d050*/  IMAD.IADD R9, R74, 0x1, R0.reuse ;  /* 0x000000014a097824 */ /* 0x101fe200078e0200 */
[----:B------:R-:W-:Y:S01]  /*3d060*/  ISETP.GT.AND P3, PT, R6, 0x9, !P5 ;  /* 0x000000090600780c */ /* 0x000fe20006f64270 */
[----:B------:R-:W-:Y:S01]  /*3d070*/  IMAD.IADD R11, R11, 0x1, R0 ;  /* 0x000000010b0b7824 */ /* 0x000fe200078e0200 */
        /* <DEDUP_REMOVED lines=97> */
[----:B------:R-:W-:-:S04]  /*3d690*/  ISETP.GT.AND P6, PT, R6, 0x59, !P6 ;  /* 0x000000590600780c */ /* 0x000fc800077c4270 */
[----:B------:R-:W-:-:S04]  /*3d6a0*/  ISETP.LT.OR P6, PT, R7, 0x5a, P6 ;  /* 0x0000005a0700780c */ /* 0x000fc800037c1670 */
[----:B------:R-:W-:Y:S02]  /*3d6b0*/  FSEL R69, R69, -INF , !P6 ;  /* 0xff80000045457808 */ /* 0x000fe40007000000 */
[----:B------:R-:W-:-:S13]  /*3d6c0*/  ISETP.GE.AND P6, PT, R76, 0x1, PT ;  /* 0x000000014c00780c */ /* 0x000fda0003fc6270 */
[----:B------:R-:W-:Y:S05]  /*3d6d0*/  @!P6 BRA `(.L_x_2482) ;  /* 0x000000000084e947 */ /* 0x000fea0003800000 */
        /* <DEDUP_REMOVED lines=16> */
.L_x_2486:
[----:B------:R-:W-:Y:S05]  /*3d7e0*/  BSYNC B4 ;  /* 0x0000000000047941 */ /* 0x000fea0003800000 */
.L_x_2485:
[----:B------:R-:W-:Y:S01]  /*3d7f0*/  LOP3.LUT R73, RZ, R73, RZ, 0x33, !PT ;  /* 0x00000049ff497212 */ /* 0x000fe200078e33ff */
[----:B------:R-:W-:Y:S06]  /*3d800*/  BRA `(.L_x_2487) ;  /* 0x0000000000287947 */ /* 0x000fec0003800000 */
.L_x_2484:
        /* <DEDUP_REMOVED lines=10> */
.L_x_2487:
[----:B------:R-:W-:Y:S05]  /*3d8b0*/  BSYNC B3 ;  /* 0x0000000000037941 */ /* 0x000fea0003800000 */
.L_x_2483:
[----:B------:R-:W-:-:S05]  /*3d8c0*/  IMAD R0, R76, R73, R13 ;  /* 0x000000494c007224 */ /* 0x000fca00078e020d */
[----:B------:R-:W-:Y:S02]  /*3d8d0*/  VIADDMNMX R9, R0, R76, R9, PT ;  /* 0x0000004c00097246 */ /* 0x000fe40003800109 */
[----:B------:R-:W-:-:S07]  /*3d8e0*/  VIMNMX R11, R11, R0, !PT ;  /* 0x000000000b0b7248 */ /* 0x000fce0007fe0100 */
.L_x_2482:
[----:B------:R-:W-:Y:S05]  /*3d8f0*/  BSYNC B2 ;  /* 0x0000000000027941 */ /* 0x000fea0003800000 */
.L_x_2481:
[----:B------:R-:W2:Y:S01]  /*3d900*/  LDL.64 R6, [R162+0x70] ;  /* 0x00007000a2067983 */ /* 0x000ea20000100a00 */
[----:B------:R-:W-:Y:S02]  /*3d910*/  R2UR UR4, R4 ;  /* 0x00000000040472ca */ /* 0x000fe400000e0000 */
[----:B------:R-:W-:Y:S02]  /*3d920*/  R2UR UR5, R5 ;  /* 0x00000000050572ca */ /* 0x000fe400000e0000 */
[C---:B------:R-:W-:Y:S02]  /*3d930*/  ISETP.GT.AND P0, PT, R11.reuse, 0x1, !P0 ;  /* 0x000000010b00780c */ /* 0x040fe40004704270 */
[----:B------:R-:W-:Y:S02]  /*3d940*/  ISETP.GT.AND P1, PT, R11, 0x8, !P1 ;  /* 0x000000080b00780c */ /* 0x000fe40004f24270 */
[C---:B------:R-:W-:Y:S02]  /*3d950*/  ISETP.LT.OR P0, PT, R9.reuse, 0x2, P0 ;  /* 0x000000020900780c */ /* 0x040fe40000701670 */
[----:B------:R-:W-:-:S02]  /*3d960*/  ISETP.LT.OR P1, PT, R9, 0x9, P1 ;  /* 0x000000090900780c */ /* 0x000fc40000f21670 */
[----:B------:R-:W-:Y:S02]  /*3d970*/  FSEL R27, R27, -INF , !P0 ;  /* 0xff8000001b1b7808 */ /* 0x000fe40004000000 */
[----:B------:R-:W-:Y:S02]  /*3d980*/  ISETP.NE.AND P0, PT, R14, RZ, PT ;  /* 0x000000ff0e00720c */ /* 0x000fe40003f05270 */
[----:B------:R-:W-:Y:S02]  /*3d990*/  FSEL R30, R30, -INF , !P1 ;  /* 0xff8000001e1e7808 */ /* 0x000fe40004800000 */
[----:B------:R-:W-:Y:S02]  /*3d9a0*/  ISETP.GT.AND P0, PT, R11, 0x9, !P0 ;  /* 0x000000090b00780c */ /* 0x000fe40004704270 */
[----:B------:R-:W-:Y:S02]  /*3d9b0*/  ISETP.NE.AND P1, PT, R16, RZ, PT ;  /* 0x000000ff1000720c */ /* 0x000fe40003f25270 */
[----:B------:R-:W-:-:S02]  /*3d9c0*/  ISETP.LT.OR P0, PT, R9, 0xa, P0 ;  /* 0x0000000a0900780c */ /* 0x000fc40000701670 */
[----:B------:R-:W-:Y:S02]  /*3d9d0*/  ISETP.NE.AND P6, PT, R17, RZ, PT ;  /* 0x000000ff1100720c */ /* 0x000fe40003fc5270 */
        /* <DEDUP_REMOVED lines=54> */
[----:B------:R-:W-:Y:S02]  /*3dd40*/  ISETP.NE.AND P6, PT, R24, RZ, PT ;  /* 0x000000ff1800720c */ /* 0x000fe40003fc5270 */
[----:B------:R-:W-:-:S04]  /*3dd50*/  ISETP.LT.OR P0, PT, R9, 0x1, P0 ;  /* 0x000000010900780c */ /* 0x000fc80000701670 */
[----:B------:R-:W-:Y:S02]  /*3dd60*/  FSEL R26, R26, -INF , !P0 ;  /* 0xff8000001a1a7808 */ /* 0x000fe40004000000 */
[----:B------:R-:W-:Y:S01]  /*3dd70*/  ISETP.NE.AND P0, PT, R85, RZ, PT ;  /* 0x000000ff5500720c */ /* 0x000fe20003f05270 */
[----:B--2---:R-:W2:Y:S03]  /*3dd80*/  LD.E.64 R2, desc[UR4][R6.64] ;  /* 0x0000000406027980 */ /* 0x004ea6000c101b00 */
[C---:B------:R-:W-:Y:S02]  /*3dd90*/  ISETP.GT.AND P0, PT, R11.reuse, 0x41, !P0 ;  /* 0x000000410b00780c */ /* 0x040fe40004704270 */
[C---:B------:R-:W-:Y:S01]  /*3dda0*/  ISETP.GT.AND P1, PT, R11.reuse, 0x48, !P1 ;  /* 0x000000480b00780c */ /* 0x040fe20004f24270 */
[----:B------:R-:W3:Y:S01]  /*3ddb0*/  LD.E R14, desc[UR4][R6.64+0x20] ;  /* 0x00002004060e7980 */ /* 0x000ee2000c101900 */
[----:B------:R-:W-:-:S02]  /*3ddc0*/  ISETP.GT.AND P2, PT, R11, 0x49, !P2 ;  /* 0x000000490b00780c */ /* 0x000fc40005744270 */
[C---:B------:R-:W-:Y:S02]  /*3ddd0*/  ISETP.GT.AND P3, PT, R11.reuse, 0x50, !P3 ;  /* 0x000000500b00780c */ /* 0x040fe40005f64270 */
[C---:B------:R-:W-:Y:S02]  /*3dde0*/  ISETP.GT.AND P4, PT, R11.reuse, 0x51, !P4 ;  /* 0x000000510b00780c */ /* 0x040fe40006784270 */
[C---:B------:R-:W-:Y:S02]  /*3ddf0*/  ISETP.GT.AND P5, PT, R11.reuse, 0x58, !P5 ;  /* 0x000000580b00780c */ /* 0x040fe40006fa4270 */
[----:B------:R-:W-:Y:S02]  /*3de00*/  ISETP.GT.AND P6, PT, R11, 0x59, !P6 ;  /* 0x000000590b00780c */ /* 0x000fe400077c4270 */
[C---:B------:R-:W-:Y:S02]  /*3de10*/  ISETP.LT.OR P0, PT, R9.reuse, 0x42, P0 ;  /* 0x000000420900780c */ /* 0x040fe40000701670 */
[----:B------:R-:W-:-:S02]  /*3de20*/  ISETP.LT.OR P1, PT, R9, 0x49, P1 ;  /* 0x000000490900780c */ /* 0x000fc40000f21670 */
[----:B------:R-:W-:Y:S02]  /*3de30*/  FSEL R59, R59, -INF , !P0 ;  /* 0xff8000003b3b7808 */ /* 0x000fe40004000000 */
[C---:B------:R-:W-:Y:S02]  /*3de40*/  ISETP.LT.OR P2, PT, R9.reuse, 0x4a, P2 ;  /* 0x0000004a0900780c */ /* 0x040fe40001741670 */
[----:B------:R-:W-:Y:S02]  /*3de50*/  FSEL R62, R62, -INF , !P1 ;  /* 0xff8000003e3e7808 */ /* 0x000fe40004800000 */
[----:B------:R-:W-:Y:S02]  /*3de60*/  ISETP.LT.OR P3, PT, R9, 0x51, P3 ;  /* 0x000000510900780c */ /* 0x000fe40001f61670 */
[----:B------:R-:W-:Y:S02]  /*3de70*/  FSEL R63, R63, -INF , !P2 ;  /* 0xff8000003f3f7808 */ /* 0x000fe40005000000 */
[----:B------:R-:W-:-:S02]  /*3de80*/  ISETP.LT.OR P4, PT, R9, 0x52, P4 ;  /* 0x000000520900780c */ /* 0x000fc40002781670 */
[C---:B------:R-:W-:Y:S02]  /*3de90*/  ISETP.LT.OR P5, PT, R9.reuse, 0x59, P5 ;  /* 0x000000590900780c */ /* 0x040fe40002fa1670 */
[----:B------:R-:W-:Y:S02]  /*3dea0*/  ISETP.LT.OR P6, PT, R9, 0x5a, P6 ;  /* 0x0000005a0900780c */ /* 0x000fe400037c1670 */
[----:B------:R-:W-:Y:S02]  /*3deb0*/  FSEL R66, R66, -INF , !P3 ;  /* 0xff80000042427808 */ /* 0x000fe40005800000 */
[----:B------:R-:W-:Y:S02]  /*3dec0*/  FSEL R67, R67, -INF , !P4 ;  /* 0xff80000043437808 */ /* 0x000fe40006000000 */
[----:B------:R-:W-:Y:S02]  /*3ded0*/  FSEL R70, R70, -INF , !P5 ;  /* 0xff80000046467808 */ /* 0x000fe40006800000 */
[----:B------:R-:W-:-:S02]  /*3dee0*/  R2UR UR6, R4 ;  /* 0x00000000040672ca */ /* 0x000fc400000e0000 */
[----:B------:R-:W-:Y:S02]  /*3def0*/  R2UR UR7, R5 ;  /* 0x00000000050772ca */ /* 0x000fe400000e0000 */
[----:B------:R-:W-:-:S11]  /*3df00*/  FSEL R71, R71, -INF , !P6 ;  /* 0xff80000047477808 */ /* 0x000fd60007000000 */
[----:B------:R-:W4:Y:S01]  /*3df10*/  LD.E R17, desc[UR6][R6.64+0x14] ;  /* 0x0000140606117980 */ /* 0x000f22000c101900 */
[----:B--2---:R-:W-:-:S04]  /*3df20*/  FMNMX.FTZ R0, R152, R2, !PT ;  /* 0x0000000298007209 */ /* 0x004fc80007810000 */
        /* <DEDUP_REMOVED lines=45> */
[----:B------:R-:W-:-:S03]  /*3e200*/  FMNMX.FTZ R0, R70, R9, !PT ;  /* 0x0000000946007209 */ /* 0x000fc60007810000 */
[----:B------:R-:W0:Y:S01]  /*3e210*/  SHFL.BFLY PT, R9, R12, 0x2, 0x1f ;  /* 0x0c401f000c097f89 */ /* 0x000e2200000e0000 */
[----:B------:R-:W-:-:S05]  /*3e220*/  FMNMX.FTZ R13, R71, R0, !PT ;  /* 0x00000000470d7209 */ /* 0x000fca0007810000 */
[----:B------:R1:W-:Y:S04]  /*3e230*/  ST.E.64 desc[UR4][R6.64], R12 ;  /* 0x0000000c06007985 */ /* 0x0003e8000c101b04 */
[----:B------:R-:W2:Y:S01]  /*3e240*/  LD.E R15, desc[UR6][R6.64+0x4] ;  /* 0x00000406060f7980 */ /* 0x000ea2000c101900 */
[----:B0-----:R-:W-:-:S03]  /*3e250*/  FMNMX.FTZ R9, R12, R9, !PT ;  /* 0x000000090c097209 */ /* 0x001fc60007810000 */
[----:B-1----:R-:W4:Y:S04]  /*3e260*/  LD.E R12, desc[UR4][R6.64+0x10] ;  /* 0x00001004060c7980 */ /* 0x002f28000c101900 */
[----:B------:R-:W0:Y:S02]  /*3e270*/  SHFL.BFLY PT, R0, R9, 0x1, 0x1f ;  /* 0x0c201f0009007f89 */ /* 0x000e2400000e0000 */
[----:B0-----:R-:W-:-:S05]  /*3e280*/  FMNMX.FTZ R11, R9, R0, !PT ;  /* 0x00000000090b7209 */ /* 0x001fca0007810000 */
[----:B------:R-:W-:Y:S04]  /*3e290*/  ST.E desc[UR4][R6.64], R11 ;  /* 0x0000000b06007985 */ /* 0x000fe8000c101904 */
[----:B------:R-:W3:Y:S01]  /*3e2a0*/  LD.E R16, desc[UR6][R6.64] ;  /* 0x0000000606107980 */ /* 0x000ee2000c101900 */
[----:B------:R-:W-:Y:S02]  /*3e2b0*/  R2UR UR8, R4 ;  /* 0x00000000040872ca */ /* 0x000fe400000e0000 */
[----:B------:R-:W-:Y:S01]  /*3e2c0*/  R2UR UR9, R5 ;  /* 0x00000000050972ca */ /* 0x000fe200000e0000 */
[----:B--2---:R-:W0:Y:S02]  /*3e2d0*/  SHFL.BFLY PT, R0, R15, 0x2, 0x1f ;  /* 0x0c401f000f007f89 */ /* 0x004e2400000e0000 */
[----:B0-----:R-:W-:-:S05]  /*3e2e0*/  FMNMX.FTZ R0, R0, R15, !PT ;  /* 0x0000000f00007209 */ /* 0x001fca0007810000 */
[----:B------:R-:W0:Y:S01]  /*3e2f0*/  SHFL.BFLY PT, R9, R0, 0x1, 0x1f ;  /* 0x0c201f0000097f89 */ /* 0x000e2200000e0000 */
[----:B---3--:R-:W-:Y:S02]  /*3e300*/  FSETP.NEU.FTZ.AND P0, PT, R16, -INF , PT ;  /* 0xff8000001000780b */ /* 0x008fe40003f1d000 */
[----:B0-----:R-:W-:Y:S02]  /*3e310*/  FMNMX.FTZ R11, R0, R9, !PT ;  /* 0x00000009000b7209 */ /* 0x001fe40007810000 */
[----:B------:R-:W-:Y:S02]  /*3e320*/  FSEL R9, R16, RZ, P0 ;  /* 0x000000ff10097208 */ /* 0x000fe40000000000 */
[----:B------:R-:W-:-:S03]  /*3e330*/  FSETP.NEU.FTZ.AND P0, PT, R11, -INF , PT ;  /* 0xff8000000b00780b */ /* 0x000fc60003f1d000 */
[----:B------:R-:W-:Y:S01]  /*3e340*/  FADD.FTZ R9, R2, -R9 ;  /* 0x8000000902097221 */ /* 0x000fe20000010000 */
[----:B------:R-:W-:-:S05]  /*3e350*/  FSEL R2, R11, RZ, P0 ;  /* 0x000000ff0b027208 */ /* 0x000fca0000000000 */
[----:B------:R-:W-:Y:S01]  /*3e360*/  FADD.FTZ R3, R3, -R2 ;  /* 0x8000000203037221 */ /* 0x000fe20000010000 */
[----:B------:R-:W-:-:S03]  /*3e370*/  FMUL.FTZ R9, R9, R14 ;  /* 0x0000000e09097220 */ /* 0x000fc60000410000 */
[----:B------:R-:W-:-:S03]  /*3e380*/  FMUL.FTZ R24, R14, R3 ;  /* 0x000000030e187220 */ /* 0x000fc60000410000 */
[----:B------:R-:W4:Y:S08]  /*3e390*/  MUFU.EX2 R9, R9 ;  /* 0x0000000900097308 */ /* 0x000f300000000800 */
[----:B------:R-:W0:Y:S01]  /*3e3a0*/  MUFU.EX2 R24, R24 ;  /* 0x0000001800187308 */ /* 0x000e220000000800 */
[----:B------:R-:W-:Y:S01]  /*3e3b0*/  ST.E desc[UR4][R6.64+0x4], R11 ;  /* 0x0000040b06007985 */ /* 0x000fe2000c101904 */
[----:B----4-:R-:W-:Y:S01]  /*3e3c0*/  FMUL.FTZ R13, R9, R12 ;  /* 0x0000000c090d7220 */ /* 0x010fe20000410000 */
[----:B0-----:R-:W-:-:S04]  /*3e3d0*/  FMUL.FTZ R15, R24, R17 ;  /* 0x00000011180f7220 */ /* 0x001fc80000410000 */
[----:B------:R-:W-:Y:S04]  /*3e3e0*/  ST.E desc[UR6][R6.64+0x10], R13 ;  /* 0x0000100d06007985 */ /* 0x000fe8000c101906 */
[----:B------:R0:W-:Y:S04]  /*3e3f0*/  ST.E desc[UR8][R6.64+0x14], R15 ;  /* 0x0000140f06007985 */ /* 0x0001e8000c101908 */
[----:B------:R-:W2:Y:S04]  /*3e400*/  LDL.64 R2, [R162+0x70] ;  /* 0x00007000a2027983 */ /* 0x000ea80000100a00 */
[----:B--2---:R-:W2:Y:S04]  /*3e410*/  LD.E R72, desc[UR6][R2.64+0x20] ;  /* 0x0000200602487980 */ /* 0x004ea8000c101900 */
[----:B------:R-:W2:Y:S04]  /*3e420*/  LD.E R0, desc[UR4][R2.64] ;  /* 0x0000000402007980 */ /* 0x000ea8000c101900 */
[----:B------:R-:W3:Y:S04]  /*3e430*/  LD.E R21, desc[UR4][R2.64+0x4] ;  /* 0x0000040402157980 */ /* 0x000ee8000c101900 */
[----:B------:R-:W4:Y:S04]  /*3e440*/  LD.E R73, desc[UR4][R2.64+0x10] ;  /* 0x0000100402497980 */ /* 0x000f28000c101900 */
[----:B0-----:R-:W4:Y:S01]  /*3e450*/  LD.E R15, desc[UR6][R2.64+0x14] ;  /* 0x00001406020f7980 */ /* 0x001f22000c101900 */
[C---:B--2---:R-:W-:Y:S01]  /*3e460*/  FMUL.FTZ R6, R0.reuse, R72 ;  /* 0x0000004800067220 */ /* 0x044fe20000410000 */
[----:B------:R-:W-:Y:S01]  /*3e470*/  FSETP.NEU.FTZ.AND P0, PT, R0, -INF , PT ;  /* 0xff8000000000780b */ /* 0x000fe20003f1d000 */
[----:B---3--:R-:W-:-:S03]  /*3e480*/  FMUL.FTZ R0, R72, R21 ;  /* 0x0000001548007220 */ /* 0x008fc60000410000 */
[----:B------:R-:W-:Y:S02]  /*3e490*/  FSEL R7, R6, RZ, P0 ;  /* 0x000000ff06077208 */ /* 0x000fe40000000000 */
[----:B------:R-:W-:-:S03]  /*3e4a0*/  FSETP.NEU.FTZ.AND P0, PT, R21, -INF , PT ;  /* 0xff8000001500780b */ /* 0x000fc60003f1d000 */
        /* <DEDUP_REMOVED lines=24> */
[----:B------:R-:W-:-:S05]  /*3e630*/  FSEL R7, R0, RZ, P0 ;  /* 0x000000ff00077208 */ /* 0x000fca0000000000 */
[-CC-:B------:R-:W-:Y:S01]  /*3e640*/  FFMA.FTZ R192, R26, R72.reuse, -R7.reuse ;  /* 0x000000481ac07223 */ /* 0x180fe20000010807 */
[-CC-:B------:R-:W-:Y:S01]  /*3e650*/  FFMA.FTZ R193, R27, R72.reuse, -R7.reuse ;  /* 0x000000481bc17223 */ /* 0x180fe20000010807 */
[----:B------:R-:W4:Y:S01]  /*3e660*/  MUFU.EX2 R152, R152 ;  /* 0x0000009800987308 */ /* 0x000f220000000800 */
[-CC-:B------:R-:W-:Y:S01]  /*3e670*/  FFMA.FTZ R191, R30, R72.reuse, -R7.reuse ;  /* 0x000000481ebf7223 */ /* 0x180fe20000010807 */
[----:B------:R-:W-:-:S06]  /*3e680*/  FFMA.FTZ R194, R31, R72, -R7 ;  /* 0x000000481fc27223 */ /* 0x000fcc0000010807 */
[----:B------:R-:W0:Y:S01]  /*3e690*/  MUFU.EX2 R192, R192 ;  /* 0x000000c000c07308 */ /* 0x000e220000000800 */
[----:B------:R-:W-:-:S07]  /*3e6a0*/  FFMA.FTZ R21, R34, R72, -R7 ;  /* 0x0000004822157223 */ /* 0x000fce0000010807 */
[----:B------:R-:W1:Y:S08]  /*3e6b0*/  MUFU.EX2 R155, R155 ;  /* 0x0000009b009b7308 */ /* 0x000e700000000800 */
[----:B------:R-:W2:Y:S01]  /*3e6c0*/  MUFU.EX2 R193, R193 ;  /* 0x000000c100c17308 */ /* 0x000ea20000000800 */
[----:B------:R-:W-:-:S07]  /*3e6d0*/  FFMA.FTZ R11, R35, R72, -R7 ;  /* 0x00000048230b7223 */ /* 0x000fce0000010807 */
[----:B------:R-:W3:Y:S08]  /*3e6e0*/  MUFU.EX2 R154, R154 ;  /* 0x0000009a009a7308 */ /* 0x000ef00000000800 */
[----:B------:R-:W3:Y:S01]  /*3e6f0*/  MUFU.EX2 R191, R191 ;  /* 0x000000bf00bf7308 */ /* 0x000ee20000000800 */
[----:B----4-:R-:W-:Y:S01]  /*3e700*/  FADD.FTZ R6, R152, R73 ;  /* 0x0000004998067221 */ /* 0x010fe20000010000 */
[----:B0-----:R-:W-:-:S06]  /*3e710*/  FADD.FTZ R14, R192, R15 ;  /* 0x0000000fc00e7221 */ /* 0x001fcc0000010000 */
[----:B------:R-:W0:Y:S01]  /*3e720*/  MUFU.EX2 R153, R153 ;  /* 0x0000009900997308 */ /* 0x000e220000000800 */
[----:B------:R-:W-:-:S07]  /*3e730*/  FFMA.FTZ R0, R38, R72, -R7 ;  /* 0x0000004826007223 */ /* 0x000fce0000010807 */
[----:B------:R-:W4:Y:S01]  /*3e740*/  MUFU.EX2 R194, R194 ;  /* 0x000000c200c27308 */ /* 0x000f220000000800 */
[----:B-1----:R-:W-:Y:S01]  /*3e750*/  FADD.FTZ R15, R155, R6 ;  /* 0x000000069b0f7221 */ /* 0x002fe20000010000 */
[----:B--2---:R-:W-:-:S06]  /*3e760*/  FADD.FTZ R14, R193, R14 ;  /* 0x0000000ec10e7221 */ /* 0x004fcc0000010000 */
[----:B------:R-:W1:Y:S01]  /*3e770*/  MUFU.EX2 R20, R20 ;  /* 0x0000001400147308 */ /* 0x000e620000000800 */
[----:B------:R-:W-:-:S07]  /*3e780*/  FFMA.FTZ R156, R39, R72, -R7 ;  /* 0x00000048279c7223 */ /* 0x000fce0000010807 */
[----:B------:R-:W2:Y:S01]  /*3e790*/  MUFU.EX2 R21, R21 ;  /* 0x0000001500157308 */ /* 0x000ea20000000800 */
[----:B---3--:R-:W-:Y:S01]  /*3e7a0*/  FADD.FTZ R6, R154, R15 ;  /* 0x0000000f9a067221 */ /* 0x008fe20000010000 */
[----:B------:R-:W-:-:S06]  /*3e7b0*/  FADD.FTZ R15, R191, R14 ;  /* 0x0000000ebf0f7221 */ /* 0x000fcc0000010000 */
[----:B------:R-:W3:Y:S01]  /*3e7c0*/  MUFU.EX2 R17, R17 ;  /* 0x0000001100117308 */ /* 0x000ee20000000800 */
[----:B------:R-:W-:-:S07]  /*3e7d0*/  FFMA.FTZ R168, R42, R72, -R7 ;  /* 0x000000482aa87223 */ /* 0x000fce0000010807 */
[----:B------:R-:W3:Y:S01]  /*3e7e0*/  MUFU.EX2 R11, R11 ;  /* 0x0000000b000b7308 */ /* 0x000ee20000000800 */
[----:B0-----:R-:W-:Y:S01]  /*3e7f0*/  FADD.FTZ R25, R153, R6 ;  /* 0x0000000699197221 */ /* 0x001fe20000010000 */
[----:B----4-:R-:W-:-:S06]  /*3e800*/  FADD.FTZ R6, R194, R15 ;  /* 0x0000000fc2067221 */ /* 0x010fcc0000010000 */
        /* <DEDUP_REMOVED lines=75> */
[----:B------:R-:W0:Y:S08]  /*3ecc0*/  MUFU.EX2 R186, R186 ;  /* 0x000000ba00ba7308 */ /* 0x000e300000000800 */
[----:B------:R-:W4:Y:S01]  /*3ecd0*/  MUFU.EX2 R159, R159 ;  /* 0x0000009f009f7308 */ /* 0x000f220000000800 */
[----:B-1----:R-:W-:Y:S01]  /*3ece0*/  FADD.FTZ R26, R181, R26 ;  /* 0x0000001ab51a7221 */ /* 0x002fe20000010000 */
[----:B--2---:R-:W-:-:S06]  /*3ecf0*/  FADD.FTZ R7, R14, R7 ;  /* 0x000000070e077221 */ /* 0x004fcc0000010000 */
[----:B------:R-:W1:Y:S08]  /*3ed00*/  MUFU.EX2 R185, R185 ;  /* 0x000000b900b97308 */ /* 0x000e700000000800 */
[----:B------:R-:W2:Y:S01]  /*3ed10*/  MUFU.EX2 R158, R158 ;  /* 0x0000009e009e7308 */ /* 0x000ea20000000800 */
[----:B---3--:R-:W-:Y:S01]  /*3ed20*/  FADD.FTZ R25, R187, R26 ;  /* 0x0000001abb197221 */ /* 0x008fe20000010000 */
[----:B------:R-:W-:-:S06]  /*3ed30*/  FADD.FTZ R6, R160, R7 ;  /* 0x00000007a0067221 */ /* 0x000fcc0000010000 */
[----:B------:R-:W3:Y:S08]  /*3ed40*/  MUFU.EX2 R184, R184 ;  /* 0x000000b800b87308 */ /* 0x000ef00000000800 */
[----:B------:R-:W3:Y:S01]  /*3ed50*/  MUFU.EX2 R157, R157 ;  /* 0x0000009d009d7308 */ /* 0x000ee20000000800 */
[----:B0-----:R-:W-:Y:S01]  /*3ed60*/  FADD.FTZ R26, R186, R25 ;  /* 0x00000019ba1a7221 */ /* 0x001fe20000010000 */
[----:B----4-:R-:W-:-:S03]  /*3ed70*/  FADD.FTZ R7, R159, R6 ;  /* 0x000000069f077221 */ /* 0x010fc60000010000 */
[----:B-1----:R-:W-:Y:S01]  /*3ed80*/  FADD.FTZ R25, R185, R26 ;  /* 0x0000001ab9197221 */ /* 0x002fe20000010000 */
[----:B--2---:R-:W-:-:S03]  /*3ed90*/  FADD.FTZ R6, R158, R7 ;  /* 0x000000079e067221 */ /* 0x004fc60000010000 */
[----:B---3--:R-:W-:Y:S01]  /*3eda0*/  FADD.FTZ R25, R184, R25 ;  /* 0x00000019b8197221 */ /* 0x008fe20000010000 */
[----:B------:R-:W-:-:S04]  /*3edb0*/  FADD.FTZ R27, R157, R6 ;  /* 0x000000069d1b7221 */ /* 0x000fc80000010000 */
[----:B------:R-:W-:Y:S04]  /*3edc0*/  ST.E desc[UR4][R2.64+0x10], R25 ;  /* 0x0000101902007985 */ /* 0x000fe8000c101904 */
[----:B------:R0:W-:Y:S04]  /*3edd0*/  ST.E desc[UR6][R2.64+0x14], R27 ;  /* 0x0000141b02007985 */ /* 0x0001e8000c101906 */
[----:B------:R-:W2:Y:S01]  /*3ede0*/  LDL.64 R6, [R162+0x80] ;  /* 0x00008000a2067983 */ /* 0x000ea20000100a00 */
[----:B------:R-:W-:Y:S02]  /*3edf0*/  R2UR UR10, R4 ;  /* 0x00000000040a72ca */ /* 0x000fe400000e0000 */
[----:B------:R-:W-:-:S02]  /*3ee00*/  R2UR UR11, R5 ;  /* 0x00000000050b72ca */ /* 0x000fc400000e0000 */
[C---:B------:R-:W-:Y:S02]  /*3ee10*/  R2UR UR12, R4.reuse ;  /* 0x00000000040c72ca */ /* 0x040fe400000e0000 */
[C---:B------:R-:W-:Y:S02]  /*3ee20*/  R2UR UR13, R5.reuse ;  /* 0x00000000050d72ca */ /* 0x040fe400000e0000 */
[C---:B------:R-:W-:Y:S02]  /*3ee30*/  R2UR UR14, R4.reuse ;  /* 0x00000000040e72ca */ /* 0x040fe400000e0000 */
[C---:B------:R-:W-:Y:S02]  /*3ee40*/  R2UR UR15, R5.reuse ;  /* 0x00000000050f72ca */ /* 0x040fe400000e0000 */
[C---:B------:R-:W-:Y:S02]  /*3ee50*/  R2UR UR16, R4.reuse ;  /* 0x00000000041072ca */ /* 0x040fe400000e0000 */
[----:B------:R-:W-:Y:S01]  /*3ee60*/  R2UR UR17, R5 ;  /* 0x00000000051172ca */ /* 0x000fe200000e0000 */
[----:B--2---:R-:W2:Y:S04]  /*3ee70*/  LD.E R78, desc[UR4][R6.64] ;  /* 0x00000004064e7980 */ /* 0x004ea8000c101900 */
[----:B------:R-:W3:Y:S04]  /*3ee80*/  LD.E R80, desc[UR6][R6.64+0x4] ;  /* 0x0000040606507980 */ /* 0x000ee8000c101900 */
[----:B------:R-:W4:Y:S04]  /*3ee90*/  LD.E R82, desc[UR8][R6.64+0x10] ;  /* 0x0000100806527980 */ /* 0x000f28000c101900 */
        /* <DEDUP_REMOVED lines=33> */
[----:B------:R-:W4:Y:S01]  /*3f0b0*/  LD.E R60, desc[UR12][R6.64+0x120] ;  /* 0x0001200c063c7980 */ /* 0x000f22000c101900 */
[----:B------:R-:W-:-:S03]  /*3f0c0*/  R2UR UR18, R4 ;  /* 0x00000000041272ca */ /* 0x000fc600000e0000 */
[----:B------:R-:W4:Y:S01]  /*3f0d0*/  LD.E R56, desc[UR4][R6.64+0x124] ;  /* 0x0001240406387980 */ /* 0x000f22000c101900 */
[----:B------:R-:W-:-:S03]  /*3f0e0*/  R2UR UR19, R5 ;  /* 0x00000000051372ca */ /* 0x000fc600000e0000 */
[----:B------:R-:W4:Y:S01]  /*3f0f0*/  LD.E R52, desc[UR14][R6.64+0x130] ;  /* 0x0001300e06347980 */ /* 0x000f22000c101900 */
[----:B------:R-:W-:-:S03]  /*3f100*/  R2UR UR20, R4 ;  /* 0x00000000041472ca */ /* 0x000fc600000e0000 */
[----:B------:R-:W4:Y:S01]  /*3f110*/  LD.E R54, desc[UR16][R6.64+0x134] ;  /* 0x0001341006367980 */ /* 0x000f22000c101900 */
[----:B------:R-:W-:-:S03]  /*3f120*/  R2UR UR21, R5 ;  /* 0x00000000051572ca */ /* 0x000fc600000e0000 */
[----:B------:R-:W4:Y:S01]  /*3f130*/  LD.E R50, desc[UR6][R6.64+0x140] ;  /* 0x0001400606327980 */ /* 0x000f22000c101900 */
[C---:B------:R-:W-:Y:S02]  /*3f140*/  R2UR UR22, R4.reuse ;  /* 0x00000000041672ca */ /* 0x040fe400000e0000 */
[C---:B------:R-:W-:Y:S01]  /*3f150*/  R2UR UR23, R5.reuse ;  /* 0x00000000051772ca */ /* 0x040fe200000e0000 */
[----:B------:R-:W4:Y:S01]  /*3f160*/  LD.E R46, desc[UR8][R6.64+0x144] ;  /* 0x00014408062e7980 */ /* 0x000f22000c101900 */
[C---:B------:R-:W-:Y:S02]  /*3f170*/  R2UR UR24, R4.reuse ;  /* 0x00000000041872ca */ /* 0x040fe400000e0000 */
[----:B------:R-:W-:Y:S01]  /*3f180*/  R2UR UR25, R5 ;  /* 0x00000000051972ca */ /* 0x000fe200000e0000 */
        /* <DEDUP_REMOVED lines=8> */
[----:B0-----:R-:W4:Y:S04]  /*3f210*/  LD.E R2, desc[UR12][R6.64+0x190] ;  /* 0x0001900c06027980 */ /* 0x001f28000c101900 */
        /* <DEDUP_REMOVED lines=9> */
[----:B------:R-:W-:-:S02]  /*3f2b0*/  R2UR UR26, R4 ;  /* 0x00000000041a72ca */ /* 0x000fc400000e0000 */
        /* <DEDUP_REMOVED lines=16> */
[----:B--2---:R-:W-:-:S03]  /*3f3c0*/  FMUL.FTZ R3, R9, R78 ;  /* 0x0000004e09037220 */ /* 0x004fc60000410000 */
[----:B------:R-:W2:Y:S04]  /*3f3d0*/  LD.E R73, desc[UR22][R6.64+0xd8] ;  /* 0x0000d81606497980 */ /* 0x000ea8000c101900 */
[----:B------:R-:W2:Y:S01]  /*3f3e0*/  LD.E R78, desc[UR20][R6.64+0x1b0] ;  /* 0x0001b014064e7980 */ /* 0x000ea2000c101900 */
[C---:B---3--:R-:W-:Y:S01]  /*3f3f0*/  FMUL.FTZ R25, R9.reuse, R80 ;  /* 0x0000005009197220 */ /* 0x048fe20000410000 */
[C---:B----4-:R-:W-:Y:S02]  /*3f400*/  FMUL.FTZ R27, R9.reuse, R82 ;  /* 0x00000052091b7220 */ /* 0x050fe40000410000 */
[----:B------:R-:W3:Y:S04]  /*3f410*/  LD.E R80, desc[UR18][R6.64+0x1e4] ;  /* 0x0001e41206507980 */ /* 0x000ee8000c101900 */
[----:B------:R-:W4:Y:S01]  /*3f420*/  LD.E R82, desc[UR16][R6.64+0x1e0] ;  /* 0x0001e01006527980 */ /* 0x000f22000c101900 */
[----:B------:R-:W-:-:S03]  /*3f430*/  FMUL.FTZ R29, R9, R94 ;  /* 0x0000005e091d7220 */ /* 0x000fc60000410000 */
[----:B------:R0:W-:Y:S04]  /*3f440*/  ST.E desc[UR6][R6.64+0x4], R25 ;  /* 0x0000041906007985 */ /* 0x0001e8000c101906 */
[----:B------:R-:W4:Y:S01]  /*3f450*/  LD.E R94, desc[UR12][R6.64+0x1f4] ;  /* 0x0001f40c065e7980 */ /* 0x000f22000c101900 */
[----:B------:R-:W-:-:S03]  /*3f460*/  FMUL.FTZ R35, R9, R100 ;  /* 0x0000006409237220 */ /* 0x000fc60000410000 */
[----:B------:R1:W-:Y:S04]  /*3f470*/  ST.E desc[UR4][R6.64], R3 ;  /* 0x0000000306007985 */ /* 0x0003e8000c101904 */
[----:B0-----:R-:W4:Y:S01]  /*3f480*/  LD.E R25, desc[UR14][R6.64+0x8] ;  /* 0x0000080e06197980 */ /* 0x001f22000c101900 */
[----:B------:R-:W-:-:S03]  /*3f490*/  FMUL.FTZ R37, R9, R102 ;  /* 0x0000006609257220 */ /* 0x000fc60000410000 */
[----:B------:R0:W-:Y:S04]  /*3f4a0*/  ST.E desc[UR8][R6.64+0x10], R27 ;  /* 0x0000101b06007985 */ /* 0x0001e8000c101908 */
[----:B-1----:R-:W4:Y:S01]  /*3f4b0*/  LD.E R3, desc[UR22][R6.64+0xc] ;  /* 0x00000c1606037980 */ /* 0x002f22000c101900 */
[----:B------:R-:W-:-:S03]  /*3f4c0*/  FMUL.FTZ R33, R9, R98 ;  /* 0x0000006209217220 */ /* 0x000fc60000410000 */
[----:B------:R1:W-:Y:S04]  /*3f4d0*/  ST.E desc[UR4][R6.64+0x14], R29 ;  /* 0x0000141d06007985 */ /* 0x0003e8000c101904 */
[----:B0-----:R-:W4:Y:S04]  /*3f4e0*/  LD.E R27, desc[UR18][R6.64+0x1c] ;  /* 0x00001c12061b7980 */ /* 0x001f28000c101900 */
[----:B------:R0:W-:Y:S04]  /*3f4f0*/  ST.E desc[UR8][R6.64+0x24], R35 ;  /* 0x0000242306007985 */ /* 0x0001e8000c101908 */
[----:B-1----:R-:W4:Y:S01]  /*3f500*/  LD.E R29, desc[UR24][R6.64+0x28] ;  /* 0x00002818061d7980 */ /* 0x002f22000c101900 */
[----:B------:R-:W-:-:S03]  /*3f510*/  FMUL.FTZ R65, R9, R108 ;  /* 0x0000006c09417220 */ /* 0x000fc60000410000 */
[----:B------:R1:W-:Y:S04]  /*3f520*/  ST.E desc[UR10][R6.64+0x30], R37 ;  /* 0x0000302506007985 */ /* 0x0003e8000c10190a */
[----:B0-----:R-:W4:Y:S01]  /*3f530*/  LD.E R35, desc[UR18][R6.64+0x4c] ;  /* 0x00004c1206237980 */ /* 0x001f22000c101900 */
[----:B------:R-:W-:-:S03]  /*3f540*/  FMUL.FTZ R61, R9, R104 ;  /* 0x00000068093d7220 */ /* 0x000fc60000410000 */
[----:B------:R0:W-:Y:S04]  /*3f550*/  ST.E desc[UR6][R6.64+0x20], R33 ;  /* 0x0000202106007985 */ /* 0x0001e8000c101906 */
[----:B-1----:R-:W4:Y:S01]  /*3f560*/  LD.E R37, desc[UR22][R6.64+0x5c] ;  /* 0x00005c1606257980 */ /* 0x002f22000c101900 */
[C---:B------:R-:W-:Y:S01]  /*3f570*/  FMUL.FTZ R63, R9.reuse, R106 ;  /* 0x0000006a093f7220 */ /* 0x040fe20000410000 */
[C---:B------:R-:W-:Y:S01]  /*3f580*/  FMUL.FTZ R67, R9.reuse, R110 ;  /* 0x0000006e09437220 */ /* 0x040fe20000410000 */
[C---:B------:R-:W-:Y:S01]  /*3f590*/  FMUL.FTZ R89, R9.reuse, R118 ;  /* 0x0000007609597220 */ /* 0x040fe20000410000 */
[C---:B------:R-:W-:Y:S01]  /*3f5a0*/  FMUL.FTZ R85, R9.reuse, R114 ;  /* 0x0000007209557220 */ /* 0x040fe20000410000 */
[C---:B------:R-:W-:Y:S01]  /*3f5b0*/  FMUL.FTZ R87, R9.reuse, R116 ;  /* 0x0000007409577220 */ /* 0x040fe20000410000 */
[----:B------:R-:W4:Y:S04]  /*3f5c0*/  LD.E R83, desc[UR24][R6.64+0xdc] ;  /* 0x0000dc1806537980 */ /* 0x000f28000c101900 */
[----:B0-----:R-:W4:Y:S04]  /*3f5d0*/  LD.E R33, desc[UR12][R6.64+0x68] ;  /* 0x0000680c06217980 */ /* 0x001f28000c101900 */
[----:B------:R0:W-:Y:S04]  /*3f5e0*/  ST.E desc[UR8][R6.64+0x44], R65 ;  /* 0x0000444106007985 */ /* 0x0001e8000c101908 */
[----:B------:R1:W-:Y:S04]  /*3f5f0*/  ST.E desc[UR4][R6.64+0x34], R61 ;  /* 0x0000343d06007985 */ /* 0x0003e8000c101904 */
[----:B------:R1:W-:Y:S01]  /*3f600*/  ST.E desc[UR6][R6.64+0x40], R63 ;  /* 0x0000403f06007985 */ /* 0x0003e2000c101906 */
[----:B0-----:R-:W-:-:S03]  /*3f610*/  FMUL.FTZ R65, R9, R112 ;  /* 0x0000007009417220 */ /* 0x001fc60000410000 */
[----:B------:R0:W-:Y:S04]  /*3f620*/  ST.E desc[UR10][R6.64+0x50], R67 ;  /* 0x0000504306007985 */ /* 0x0001e8000c10190a */
[----:B-1----:R-:W4:Y:S04]  /*3f630*/  LD.E R61, desc[UR6][R6.64+0x9c] ;  /* 0x00009c06063d7980 */ /* 0x002f28000c101900 */
[----:B------:R-:W4:Y:S04]  /*3f640*/  LD.E R63, desc[UR12][R6.64+0xac] ;  /* 0x0000ac0c063f7980 */ /* 0x000f28000c101900 */
[----:B------:R1:W-:Y:S04]  /*3f650*/  ST.E desc[UR4][R6.64+0x54], R65 ;  /* 0x0000544106007985 */ /* 0x0003e8000c101904 */
[----:B0-----:R-:W4:Y:S04]  /*3f660*/  LD.E R67, desc[UR16][R6.64+0xbc] ;  /* 0x0000bc1006437980 */ /* 0x001f28000c101900 */
[----:B------:R-:W4:Y:S04]  /*3f670*/  LD.E R77, desc[UR10][R6.64+0xe8] ;  /* 0x0000e80a064d7980 */ /* 0x000f28000c101900 */
[----:B-1----:R-:W4:Y:S01]  /*3f680*/  LD.E R65, desc[UR18][R6.64+0xc8] ;  /* 0x0000c81206417980 */ /* 0x002f22000c101900 */
[----:B------:R-:W-:-:S03]  /*3f690*/  FMUL.FTZ R97, R9, R120 ;  /* 0x0000007809617220 */ /* 0x000fc60000410000 */
[----:B------:R-:W4:Y:S04]  /*3f6a0*/  LD.E R81, desc[UR12][R6.64+0xec] ;  /* 0x0000ec0c06517980 */ /* 0x000f28000c101900 */
[----:B------:R0:W-:Y:S04]  /*3f6b0*/  ST.E desc[UR8][R6.64+0x70], R89 ;  /* 0x0000705906007985 */ /* 0x0001e8000c101908 */
[----:B------:R-:W4:Y:S04]  /*3f6c0*/  LD.E R79, desc[UR14][R6.64+0xf8] ;  /* 0x0000f80e064f7980 */ /* 0x000f28000c101900 */
[----:B------:R1:W-:Y:S04]  /*3f6d0*/  ST.E desc[UR4][R6.64+0x60], R85 ;  /* 0x0000605506007985 */ /* 0x0003e8000c101904 */
[----:B0-----:R-:W4:Y:S01]  /*3f6e0*/  LD.E R89, desc[UR16][R6.64+0xfc] ;  /* 0x0000fc1006597980 */ /* 0x001f22000c101900 */
[----:B------:R-:W-:-:S03]  /*3f6f0*/  FMUL.FTZ R107, R9, R124 ;  /* 0x0000007c096b7220 */ /* 0x000fc60000410000 */
[----:B------:R0:W-:Y:S04]  /*3f700*/  ST.E desc[UR6][R6.64+0x64], R87 ;  /* 0x0000645706007985 */ /* 0x0001e8000c101906 */
[----:B-1----:R-:W4:Y:S01]  /*3f710*/  LD.E R85, desc[UR18][R6.64+0x108] ;  /* 0x0001081206557980 */ /* 0x002f22000c101900 */
[----:B------:R-:W-:-:S03]  /*3f720*/  FMUL.FTZ R105, R9, R122 ;  /* 0x0000007a09697220 */ /* 0x000fc60000410000 */
[----:B------:R-:W4:Y:S04]  /*3f730*/  LD.E R95, desc[UR10][R6.64+0x118] ;  /* 0x0001180a065f7980 */ /* 0x000f28000c101900 */
[----:B0-----:R-:W4:Y:S04]  /*3f740*/  LD.E R87, desc[UR20][R6.64+0x10c] ;  /* 0x00010c1406577980 */ /* 0x001f28000c101900 */
[----:B------:R-:W4:Y:S04]  /*3f750*/  LD.E R91, desc[UR12][R6.64+0x11c] ;  /* 0x00011c0c065b7980 */ /* 0x000f28000c101900 */
[----:B------:R-:W4:Y:S04]  /*3f760*/  LD.E R93, desc[UR14][R6.64+0x128] ;  /* 0x0001280e065d7980 */ /* 0x000f28000c101900 */
[----:B------:R0:W-:Y:S04]  /*3f770*/  ST.E desc[UR4][R6.64+0x74], R97 ;  /* 0x0000746106007985 */ /* 0x0001e8000c101904 */
[----:B------:R-:W4:Y:S01]  /*3f780*/  LD.E R103, desc[UR16][R6.64+0x12c] ;  /* 0x00012c1006677980 */ /* 0x000f22000c101900 */
[----:B------:R-:W-:-:S03]  /*3f790*/  FMUL.FTZ R119, R9, R126 ;  /* 0x0000007e09777220 */ /* 0x000fc60000410000 */
[----:B------:R-:W4:Y:S04]  /*3f7a0*/  LD.E R101, desc[UR20][R6.64+0x13c] ;  /* 0x00013c1406657980 */ /* 0x000f28000c101900 */
[----:B0-----:R-:W4:Y:S04]  /*3f7b0*/  LD.E R97, desc[UR18][R6.64+0x138] ;  /* 0x0001381206617980 */ /* 0x001f28000c101900 */
[----:B------:R0:W-:Y:S04]  /*3f7c0*/  ST.E desc[UR8][R6.64+0x84], R107 ;  /* 0x0000846b06007985 */ /* 0x0001e8000c101908 */
[----:B------:R-:W4:Y:S01]  /*3f7d0*/  LD.E R99, desc[UR22][R6.64+0x148] ;  /* 0x0001481606637980 */ /* 0x000f22000c101900 */
[----:B------:R-:W-:-:S03]  /*3f7e0*/  FMUL.FTZ R121, R9, R128 ;  /* 0x0000008009797220 */ /* 0x000fc60000410000 */
[----:B------:R1:W-:Y:S04]  /*3f7f0*/  ST.E desc[UR6][R6.64+0x80], R105 ;  /* 0x0000806906007985 */ /* 0x0003e8000c101906 */
[----:B0-----:R-:W4:Y:S04]  /*3f800*/  LD.E R107, desc[UR8][R6.64+0x14c] ;  /* 0x00014c08066b7980 */ /* 0x001f28000c101900 */
[----:B------:R-:W4:Y:S04]  /*3f810*/  LD.E R117, desc[UR12][R6.64+0x15c] ;  /* 0x00015c0c06757980 */ /* 0x000f28000c101900 */
[----:B-1----:R-:W4:Y:S01]  /*3f820*/  LD.E R105, desc[UR10][R6.64+0x158] ;  /* 0x0001580a06697980 */ /* 0x002f22000c101900 */
[----:B------:R-:W-:-:S03]  /*3f830*/  FMUL.FTZ R123, R9, R130 ;  /* 0x00000082097b7220 */ /* 0x000fc60000410000 */
[----:B------:R-:W4:Y:S04]  /*3f840*/  LD.E R109, desc[UR14][R6.64+0x168] ;  /* 0x0001680e066d7980 */ /* 0x000f28000c101900 */
[----:B------:R-:W4:Y:S01]  /*3f850*/  LD.E R115, desc[UR16][R6.64+0x16c] ;  /* 0x00016c1006737980 */ /* 0x000f22000c101900 */
[----:B------:R-:W-:-:S03]  /*3f860*/  FMUL.FTZ R131, R9, R132 ;  /* 0x0000008409837220 */ /* 0x000fc60000410000 */
[----:B------:R-:W4:Y:S04]  /*3f870*/  LD.E R113, desc[UR18][R6.64+0x178] ;  /* 0x0001781206717980 */ /* 0x000f28000c101900 */
[----:B------:R0:W-:Y:S04]  /*3f880*/  ST.E desc[UR4][R6.64+0x90], R119 ;  /* 0x0000907706007985 */ /* 0x0001e8000c101904 */
        /* <DEDUP_REMOVED lines=8> */
[----:B------:R-:W4:Y:S01]  /*3f910*/  LD.E R125, desc[UR16][R6.64+0x1a8] ;  /* 0x0001a810067d7980 */ /* 0x000f22000c101900 */
[----:B------:R-:W-:-:S03]  /*3f920*/  FMUL.FTZ R143, R9, R136 ;  /* 0x00000088098f7220 */ /* 0x000fc60000410000 */
[----:B------:R1:W-:Y:S04]  /*3f930*/  ST.E desc[UR6][R6.64+0xa4], R131 ;  /* 0x0000a48306007985 */ /* 0x0003e8000c101906 */
[----:B0-----:R-:W4:Y:S04]  /*3f940*/  LD.E R123, desc[UR18][R6.64+0x1ac] ;  /* 0x0001ac12067b7980 */ /* 0x001f28000c101900 */
[----:B------:R-:W4:Y:S04]  /*3f950*/  LD.E R133, desc[UR20][R6.64+0x1b8] ;  /* 0x0001b81406857980 */ /* 0x000f28000c101900 */
[----:B-1----:R-:W4:Y:S04]  /*3f960*/  LD.E R131, desc[UR22][R6.64+0x1bc] ;  /* 0x0001bc1606837980 */ /* 0x002f28000c101900 */
[----:B------:R-:W4:Y:S04]  /*3f970*/  LD.E R139, desc[UR10][R6.64+0x1c8] ;  /* 0x0001c80a068b7980 */ /* 0x000f28000c101900 */
[----:B------:R-:W4:Y:S04]  /*3f980*/  LD.E R135, desc[UR12][R6.64+0x1cc] ;  /* 0x0001cc0c06877980 */ /* 0x000f28000c101900 */
[----:B------:R-:W4:Y:S04]  /*3f990*/  LD.E R137, desc[UR14][R6.64+0x1d8] ;  /* 0x0001d80e06897980 */ /* 0x000f28000c101900 */
[----:B------:R0:W-:Y:S04]  /*3f9a0*/  ST.E desc[UR4][R6.64+0xb0], R141 ;  /* 0x0000b08d06007985 */ /* 0x0001e8000c101904 */
[----:B------:R-:W4:Y:S04]  /*3f9b0*/  LD.E R147, desc[UR16][R6.64+0x1dc] ;  /* 0x0001dc1006937980 */ /* 0x000f28000c101900 */
[----:B------:R1:W-:Y:S04]  /*3f9c0*/  ST.E desc[UR6][R6.64+0xb4], R143 ;  /* 0x0000b48f06007985 */ /* 0x0003e8000c101906 */
[----:B0-----:R-:W4:Y:S04]  /*3f9d0*/  LD.E R141, desc[UR18][R6.64+0x1e8] ;  /* 0x0001e812068d7980 */ /* 0x001f28000c101900 */
[----:B------:R-:W4:Y:S04]  /*3f9e0*/  LD.E R145, desc[UR20][R6.64+0x1ec] ;  /* 0x0001ec1406917980 */ /* 0x000f28000c101900 */
[----:B-1----:R-:W4:Y:S04]  /*3f9f0*/  LD.E R143, desc[UR22][R6.64+0x1f8] ;  /* 0x0001f816068f7980 */ /* 0x002f28000c101900 */
[----:B------:R-:W4:Y:S01]  /*3fa00*/  LD.E R149, desc[UR24][R6.64+0x1fc] ;  /* 0x0001fc1806957980 */ /* 0x000f22000c101900 */
[C---:B------:R-:W-:Y:S01]  /*3fa10*/  FMUL.FTZ R151, R9.reuse, R138 ;  /* 0x0000008a09977220 */ /* 0x040fe20000410000 */
[C---:B------:R-:W-:Y:S01]  /*3fa20*/  FMUL.FTZ R195, R9.reuse, R140 ;  /* 0x0000008c09c37220 */ /* 0x040fe20000410000 */
[----:B------:R-:W-:-:S03]  /*3fa30*/  FMUL.FTZ R197, R9, R76 ;  /* 0x0000004c09c57220 */ /* 0x000fc60000410000 */
[----:B------:R0:W-:Y:S01]  /*3fa40*/  ST.E desc[UR8][R6.64+0xc0], R151 ;  /* 0x0000c09706007985 */ /* 0x0001e2000c101908 */
[C---:B------:R-:W-:Y:S01]  /*3fa50*/  FMUL.FTZ R199, R9.reuse, R74 ;  /* 0x0000004a09c77220 */ /* 0x040fe20000410000 */
[C---:B------:R-:W-:Y:S01]  /*3fa60*/  FMUL.FTZ R201, R9.reuse, R72 ;  /* 0x0000004809c97220 */ /* 0x040fe20000410000 */
[C---:B------:R-:W-:Y:S01]  /*3fa70*/  FMUL.FTZ R203, R9.reuse, R70 ;  /* 0x0000004609cb7220 */ /* 0x040fe20000410000 */
[----:B------:R1:W-:Y:S01]  /*3fa80*/  ST.E desc[UR4][R6.64+0xc4], R195 ;  /* 0x0000c4c306007985 */ /* 0x0003e2000c101904 */
[C---:B------:R-:W-:Y:S01]  /*3fa90*/  FMUL.FTZ R205, R9.reuse, R66 ;  /* 0x0000004209cd7220 */ /* 0x040fe20000410000 */
[C---:B0-----:R-:W-:Y:S02]  /*3faa0*/  FMUL.FTZ R151, R9.reuse, R142 ;  /* 0x0000008e09977220 */ /* 0x041fe40000410000 */
[----:B------:R0:W-:Y:S01]  /*3fab0*/  ST.E desc[UR8][R6.64+0xd4], R197 ;  /* 0x0000d4c506007985 */ /* 0x0001e2000c101908 */
[----:B-1----:R-:W-:-:S03]  /*3fac0*/  FMUL.FTZ R195, R9, R68 ;  /* 0x0000004409c37220 */ /* 0x002fc60000410000 */
[----:B------:R1:W-:Y:S04]  /*3fad0*/  ST.E desc[UR6][R6.64+0xd0], R151 ;  /* 0x0000d09706007985 */ /* 0x0003e8000c101906 */
[----:B------:R2:W-:Y:S04]  /*3fae0*/  ST.E desc[UR10][R6.64+0xe0], R199 ;  /* 0x0000e0c706007985 */ /* 0x0005e8000c10190a */
[----:B------:R3:W-:Y:S01]  /*3faf0*/  ST.E desc[UR12][R6.64+0xe4], R201 ;  /* 0x0000e4c906007985 */ /* 0x0007e2000c10190c */
[C---:B0-----:R-:W-:Y:S01]  /*3fb00*/  FMUL.FTZ R197, R9.reuse, R58 ;  /* 0x0000003a09c57220 */ /* 0x041fe20000410000 */
[----:B-1----:R-:W-:-:S02]  /*3fb10*/  FMUL.FTZ R151, R9, R64 ;  /* 0x0000004009977220 */ /* 0x002fc40000410000 */
[----:B------:R0:W-:Y:S01]  /*3fb20*/  ST.E desc[UR14][R6.64+0xf0], R203 ;  /* 0x0000f0cb06007985 */ /* 0x0001e2000c10190e */
[----:B--2---:R-:W-:-:S03]  /*3fb30*/  FMUL.FTZ R199, R9, R62 ;  /* 0x0000003e09c77220 */ /* 0x004fc60000410000 */
[----:B------:R1:W-:Y:S01]  /*3fb40*/  ST.E desc[UR4][R6.64+0xf4], R195 ;  /* 0x0000f4c306007985 */ /* 0x0003e2000c101904 */
[----:B---3--:R-:W-:-:S03]  /*3fb50*/  FMUL.FTZ R201, R9, R60 ;  /* 0x0000003c09c97220 */ /* 0x008fc60000410000 */
[----:B------:R2:W-:Y:S04]  /*3fb60*/  ST.E desc[UR16][R6.64+0x100], R205 ;  /* 0x000100cd06007985 */ /* 0x0005e8000c101910 */
[----:B------:R3:W-:Y:S01]  /*3fb70*/  ST.E desc[UR6][R6.64+0x104], R151 ;  /* 0x0001049706007985 */ /* 0x0007e2000c101906 */
[C---:B0-----:R-:W-:Y:S01]  /*3fb80*/  FMUL.FTZ R203, R9.reuse, R52 ;  /* 0x0000003409cb7220 */ /* 0x041fe20000410000 */
[C---:B-1----:R-:W-:Y:S02]  /*3fb90*/  FMUL.FTZ R195, R9.reuse, R56 ;  /* 0x0000003809c37220 */ /* 0x042fe40000410000 */
[----:B------:R0:W-:Y:S01]  /*3fba0*/  ST.E desc[UR8][R6.64+0x110], R197 ;  /* 0x000110c506007985 */ /* 0x0001e2000c101908 */
[----:B--2---:R-:W-:-:S03]  /*3fbb0*/  FMUL.FTZ R205, R9, R54 ;  /* 0x0000003609cd7220 */ /* 0x004fc60000410000 */
[----:B------:R1:W-:Y:S01]  /*3fbc0*/  ST.E desc[UR10][R6.64+0x114], R199 ;  /* 0x000114c706007985 */ /* 0x0003e2000c10190a */
[----:B---3--:R-:W-:-:S03]  /*3fbd0*/  FMUL.FTZ R151, R9, R50 ;  /* 0x0000003209977220 */ /* 0x008fc60000410000 */
[----:B------:R2:W-:Y:S01]  /*3fbe0*/  ST.E desc[UR12][R6.64+0x120], R201 ;  /* 0x000120c906007985 */ /* 0x0005e2000c10190c */
[----:B0-----:R-:W-:-:S03]  /*3fbf0*/  FMUL.FTZ R197, R9, R46 ;  /* 0x0000002e09c57220 */ /* 0x001fc60000410000 */
[----:B------:R0:W-:Y:S01]  /*3fc00*/  ST.E desc[UR4][R6.64+0x124], R195 ;  /* 0x000124c306007985 */ /* 0x0001e2000c101904 */
[----:B-1----:R-:W-:-:S03]  /*3fc10*/  FMUL.FTZ R199, R9, R48 ;  /* 0x0000003009c77220 */ /* 0x002fc60000410000 */
[----:B------:R1:W-:Y:S01]  /*3fc20*/  ST.E desc[UR14][R6.64+0x130], R203 ;  /* 0x000130cb06007985 */ /* 0x0003e2000c10190e */
[----:B--2---:R-:W-:-:S03]  /*3fc30*/  FMUL.FTZ R201, R9, R38 ;  /* 0x0000002609c97220 */ /* 0x004fc60000410000 */
        /* <DEDUP_REMOVED lines=34> */
[----:B------:R-:W-:Y:S01]  /*3fe60*/  ST.E desc[UR8][R6.64+0x1c0], R197 ;  /* 0x0001c0c506007985 */ /* 0x000fe2000c101908 */
[----:B----4-:R-:W-:-:S03]  /*3fe70*/  FMUL.FTZ R151, R9, R82 ;  /* 0x0000005209977220 */ /* 0x010fc60000410000 */
[----:B------:R-:W-:Y:S01]  /*3fe80*/  ST.E desc[UR10][R6.64+0x1c4], R199 ;  /* 0x0001c4c706007985 */ /* 0x000fe2000c10190a */
[C---:B------:R-:W-:Y:S01]  /*3fe90*/  FMUL.FTZ R25, R24.reuse, R25 ;  /* 0x0000001918197220 */ /* 0x040fe20000410000 */
[C---:B0-----:R-:W-:Y:S02]  /*3fea0*/  FMUL.FTZ R195, R9.reuse, R96 ;  /* 0x0000006009c37220 */ /* 0x041fe40000410000 */
[----:B------:R-:W-:Y:S01]  /*3feb0*/  ST.E desc[UR12][R6.64+0x1d0], R201 ;  /* 0x0001d0c906007985 */ /* 0x000fe2000c10190c */
[----:B------:R-:W-:Y:S01]  /*3fec0*/  FMUL.FTZ R9, R9, R94 ;  /* 0x0000005e09097220 */ /* 0x000fe20000410000 */
[C---:B------:R-:W-:Y:S02]  /*3fed0*/  FMUL.FTZ R3, R24.reuse, R3 ;  /* 0x0000000318037220 */ /* 0x040fe40000410000 */
[----:B------:R-:W-:Y:S01]  /*3fee0*/  ST.E desc[UR14][R6.64+0x1d4], R203 ;  /* 0x0001d4cb06007985 */ /* 0x000fe2000c10190e */
[C---:B------:R-:W-:Y:S01]  /*3fef0*/  FMUL.FTZ R31, R24.reuse, R31 ;  /* 0x0000001f181f7220 */ /* 0x040fe20000410000 */
[----:B------:R-:W-:-:S02]  /*3ff00*/  FMUL.FTZ R27, R24, R27 ;  /* 0x0000001b181b7220 */ /* 0x000fc40000410000 */
[----:B------:R-:W-:Y:S01]  /*3ff10*/  ST.E desc[UR6][R6.64+0x1e0], R151 ;  /* 0x0001e09706007985 */ /* 0x000fe2000c101906 */
[----:B------:R-:W-:-:S03]  /*3ff20*/  FMUL.FTZ R29, R24, R29 ;  /* 0x0000001d181d7220 */ /* 0x000fc60000410000 */
        /* <DEDUP_REMOVED lines=8> */
[----:B------:R0:W-:Y:S01]  /*3ffb0*/  ST.E desc[UR12][R6.64+0xc], R3 ;  /* 0x00000c0306007985 */ /* 0x0001e2000c10190c */
[----:B------:R-:W-:-:S03]  /*3ffc0*/  FMUL.FTZ R35, R24, R35 ;  /* 0x0000002318237220 */ /* 0x000fc60000410000 */
[----:B------:R-:W-:Y:S01]  /*3ffd0*/  ST.E desc[UR6][R6.64+0x18], R31 ;  /* 0x0000181f06007985 */ /* 0x000fe2000c101906 */
[----:B------:R-:W-:-:S03]  /*3ffe0*/  FMUL.FTZ R39, R24, R39 ;  /* 0x0000002718277220 */ /* 0x000fc60000410000 */
[----:B------:R1:W-:Y:S01]  /*3fff0*/  ST.E desc[UR14][R6.64+0x1c], R27 ;  /* 0x00001c1b06007985 */ /* 0x0003e2000c10190e */
[----:B------:R-:W-:-:S03]  /*40000*/  FMUL.FTZ R37, R24, R37 ;  /* 0x0000002518257220 */ /* 0x000fc60000410000 */
[----:B------:R2:W-:Y:S01]  /*40010*/  ST.E desc[UR16][R6.64+0x28], R29 ;  /* 0x0000281d06007985 */ /* 0x0005e2000c101910 */
        /* <DEDUP_REMOVED lines=21> */
[----:B------:R4:W-:Y:S01]  /*40170*/  ST.E desc[UR10][R6.64+0x7c], R51 ;  /* 0x00007c3306007985 */ /* 0x0009e2000c10190a */
        /* <DEDUP_REMOVED lines=81> */
[----:B------:R-:W-:Y:S04]  /*40690*/  ST.E desc[UR4][R6.64+0x1c8], R139 ;  /* 0x0001c88b06007985 */ /* 0x000fe8000c101904 */
[----:B------:R4:W-:Y:S04]  /*406a0*/  ST.E desc[UR8][R6.64+0x1cc], R135 ;  /* 0x0001cc8706007985 */ /* 0x0009e8000c101908 */
[----:B------:R4:W-:Y:S04]  /*406b0*/  ST.E desc[UR10][R6.64+0x1d8], R137 ;  /* 0x0001d88906007985 */ /* 0x0009e8000c10190a */
[----:B------:R-:W-:Y:S04]  /*406c0*/  ST.E desc[UR6][R6.64+0x1dc], R147 ;  /* 0x0001dc9306007985 */ /* 0x000fe8000c101906 */
[----:B------:R4:W-:Y:S04]  /*406d0*/  ST.E desc[UR12][R6.64+0x1e8], R141 ;  /* 0x0001e88d06007985 */ /* 0x0009e8000c10190c */
[----:B------:R-:W-:Y:S04]  /*406e0*/  ST.E desc[UR14][R6.64+0x1ec], R145 ;  /* 0x0001ec9106007985 */ /* 0x000fe8000c10190e */
[----:B------:R4:W-:Y:S04]  /*406f0*/  ST.E desc[UR16][R6.64+0x1f8], R143 ;  /* 0x0001f88f06007985 */ /* 0x0009e8000c101910 */
[----:B------:R4:W-:Y:S04]  /*40700*/  ST.E desc[UR18][R6.64+0x1fc], R149 ;  /* 0x0001fc9506007985 */ /* 0x0009e8000c101912 */
[----:B0-----:R-:W2:Y:S01]  /*40710*/  LDL.64 R2, [R162+0x80] ;  /* 0x00008000a2027983 */ /* 0x001ea20000100a00 */
[----:B------:R-:W-:-:S02]  /*40720*/  LEA.HI R8, R8, 0x8, RZ, 0x19 ;  /* 0x0000000808087811 */ /* 0x000fc400078fc8ff */
[----:B------:R-:W-:Y:S01]  /*40730*/  R2UR UR28, R4 ;  /* 0x00000000041c72ca */ /* 0x000fe200000e0000 */
[----:B-1----:R-:W4:Y:S02]  /*40740*/  LDL.64 R26, [R162] ;  /* 0x00000000a21a7983 */ /* 0x002f240000100a00 */
[----:B------:R0:W-:Y:S01]  /*40750*/  BAR.SYNC.DEFER_BLOCKING R8, 0x100 ;  /* 0x000400080000751d */ /* 0x0001e20000010000 */
[----:B------:R-:W-:-:S05]  /*40760*/  R2UR UR29, R5 ;  /* 0x00000000051d72ca */ /* 0x000fca00000e0000 */
[----:B------:R-:W4:Y:S04]  /*40770*/  LDL.64 R24, [R162+0x98] ;  /* 0x00009800a2187983 */ /* 0x000f280000100a00 */
[----:B0-----:R-:W4:Y:S04]  /*40780*/  LDL.64 R8, [R162+0x88] ;  /* 0x00008800a2087983 */ /* 0x001f280000100a00 */
        /* <DEDUP_REMOVED lines=10> */
[----:B----4-:R-:W4:Y:S04]  /*40830*/  LD.E R49, desc[UR22][R2.64+0x28] ;  /* 0x0000281602317980 */ /* 0x010f28000c101900 */
        /* <DEDUP_REMOVED lines=55> */
[----:B------:R-:W4:Y:S04]  /*40bb0*/  LD.E.64 R6, desc[UR4][R24.64] ;  /* 0x0000000418067980 */ /* 0x000f28000c101b00 */
[----:B--2---:R0:W-:Y:S04]  /*40bc0*/  ST.E desc[UR8][R2.64], R29 ;  /* 0x0000001d02007985 */ /* 0x0041e8000c101908 */
[----:B------:R1:W-:Y:S04]  /*40bd0*/  ST.E desc[UR4][R2.64+0x4], R31 ;  /* 0x0000041f02007985 */ /* 0x0003e8000c101904 */
[----:B---3--:R2:W-:Y:S04]  /*40be0*/  ST.E desc[UR6][R2.64+0x8], R33 ;  /* 0x0000082102007985 */ /* 0x0085e8000c101906 */
[----:B------:R3:W-:Y:S04]  /*40bf0*/  ST.E desc[UR8][R2.64+0xc], R35 ;  /* 0x00000c2302007985 */ /* 0x0007e8000c101908 */
[----:B------:R3:W-:Y:S04]  /*40c00*/  ST.E desc[UR10][R2.64+0x10], R37 ;  /* 0x0000102502007985 */ /* 0x0007e8000c10190a */
[----:B------:R3:W-:Y:S04]  /*40c10*/  ST.E desc[UR12][R2.64+0x14], R39 ;  /* 0x0000142702007985 */ /* 0x0007e8000c10190c */
[----:B------:R3:W-:Y:S04]  /*40c20*/  ST.E desc[UR14][R2.64+0x18], R41 ;  /* 0x0000182902007985 */ /* 0x0007e8000c10190e */
[----:B------:R3:W-:Y:S04]  /*40c30*/  ST.E desc[UR16][R2.64+0x1c], R43 ;  /* 0x00001c2b02007985 */ /* 0x0007e8000c101910 */
[----:B------:R3:W-:Y:S04]  /*40c40*/  ST.E desc[UR18][R2.64+0x20], R45 ;  /* 0x0000202d02007985 */ /* 0x0007e8000c101912 */
[----:B------:R-:W-:Y:S04]  /*40c50*/  ST.E desc[UR20][R2.64+0x24], R47 ;  /* 0x0000242f02007985 */ /* 0x000fe8000c101914 */
[----:B----4-:R-:W-:Y:S04]  /*40c60*/  ST.E desc[UR22][R2.64+0x28], R49 ;  /* 0x0000283102007985 */ /* 0x010fe8000c101916 */
        /* <DEDUP_REMOVED lines=54> */
[----:B------:R-:W4:Y:S04]  /*40fd0*/  LD.E R25, desc[UR28][R2.64+0x104] ;  /* 0x0001041c02197980 */ /* 0x000f28000c101900 */
[----:B----4-:R4:W-:Y:S04]  /*40fe0*/  ST.E desc[UR4][R2.64+0x104], R25 ;  /* 0x0001041902007985 */ /* 0x0109e8000c101904 */
[----:B------:R-:W4:Y:S04]  /*40ff0*/  LD.E R27, desc[UR6][R2.64+0x108] ;  /* 0x00010806021b7980 */ /* 0x000f28000c101900 */
[----:B0-----:R-:W4:Y:S04]  /*41000*/  LD.E R29, desc[UR8][R2.64+0x10c] ;  /* 0x00010c08021d7980 */ /* 0x001f28000c101900 */
[----:B-1----:R-:W4:Y:S04]  /*41010*/  LD.E R31, desc[UR10][R2.64+0x110] ;  /* 0x0001100a021f7980 */ /* 0x002f28000c101900 */
[----:B--2---:R-:W2:Y:S04]  /*41020*/  LD.E R33, desc[UR12][R2.64+0x114] ;  /* 0x0001140c02217980 */ /* 0x004ea8000c101900 */
[----:B---3--:R-:W3:Y:S04]  /*41030*/  LD.E R35, desc[UR14][R2.64+0x118] ;  /* 0x0001180e02237980 */ /* 0x008ee8000c101900 */
        /* <DEDUP_REMOVED lines=59> */
[----:B------:R-:W-:Y:S04]  /*413f0*/  ST.E desc[UR4][R2.64+0x108], R27 ;  /* 0x0001081b02007985 */ /* 0x000fe8000c101904 */
[----:B------:R-:W-:Y:S04]  /*41400*/  ST.E desc[UR6][R2.64+0x10c], R29 ;  /* 0x00010c1d02007985 */ /* 0x000fe8000c101906 */
[----:B------:R-:W-:Y:S04]  /*41410*/  ST.E desc[UR8][R2.64+0x110], R31 ;  /* 0x0001101f02007985 */ /* 0x000fe8000c101908 */
[----:B--2---:R-:W-:Y:S04]  /*41420*/  ST.E desc[UR10][R2.64+0x114], R33 ;  /* 0x0001142102007985 */ /* 0x004fe8000c10190a */
[----:B---3--:R-:W-:Y:S04]  /*41430*/  ST.E desc[UR12][R2.64+0x118], R35 ;  /* 0x0001182302007985 */ /* 0x008fe8000c10190c */
[----:B------:R-:W-:Y:S04]  /*41440*/  ST.E desc[UR14][R2.64+0x11c], R37 ;  /* 0x00011c2502007985 */ /* 0x000fe8000c10190e */
[----:B------:R-:W-:Y:S04]  /*41450*/  ST.E desc[UR16][R2.64+0x120], R39 ;  /* 0x0001202702007985 */ /* 0x000fe8000c101910 */
[----:B------:R-:W-:Y:S04]  /*41460*/  ST.E desc[UR18][R2.64+0x124], R41 ;  /* 0x0001242902007985 */ /* 0x000fe8000c101912 */
[----:B------:R-:W-:Y:S04]  /*41470*/  ST.E desc[UR20][R2.64+0x128], R43 ;  /* 0x0001282b02007985 */ /* 0x000fe8000c101914 */
[----:B------:R-:W-:Y:S04]  /*41480*/  ST.E desc[UR22][R2.64+0x12c], R45 ;  /* 0x00012c2d02007985 */ /* 0x000fe8000c101916 */
[----:B----4-:R0:W-:Y:S04]  /*41490*/  ST.E desc[UR4][R2.64+0x130], R25 ;  /* 0x0001301902007985 */ /* 0x0101e8000c101904 */
        /* <DEDUP_REMOVED lines=46> */
[----:B------:R4:W-:Y:S01]  /*41780*/  ST.E desc[UR20][R2.64+0x1ec], R139 ;  /* 0x0001ec8b02007985 */ /* 0x0009e2000c101914 */
[----:B------:R-:W-:-:S03]  /*41790*/  R2UR UR56, R4 ;  /* 0x00000000043872ca */ /* 0x000fc600000e0000 */
[----:B------:R4:W-:Y:S01]  /*417a0*/  ST.E desc[UR22][R2.64+0x1f0], R141 ;  /* 0x0001f08d02007985 */ /* 0x0009e2000c101916 */
[----:B------:R-:W-:-:S03]  /*417b0*/  R2UR UR57, R5 ;  /* 0x00000000053972ca */ /* 0x000fc600000e0000 */
[----:B------:R4:W-:Y:S01]  /*417c0*/  ST.E desc[UR24][R2.64+0x1f4], R143 ;  /* 0x0001f48f02007985 */ /* 0x0009e2000c101918 */
[C---:B------:R-:W-:Y:S02]  /*417d0*/  R2UR UR54, R4.reuse ;  /* 0x00000000043672ca */ /* 0x040fe400000e0000 */
[C---:B------:R-:W-:Y:S01]  /*417e0*/  R2UR UR55, R5.reuse ;  /* 0x00000000053772ca */ /* 0x040fe200000e0000 */
[----:B------:R4:W-:Y:S01]  /*417f0*/  ST.E desc[UR26][R2.64+0x1f8], R145 ;  /* 0x0001f89102007985 */ /* 0x0009e2000c10191a */
[C---:B------:R-:W-:Y:S02]  /*41800*/  R2UR UR52, R4.reuse ;  /* 0x00000000043472ca */ /* 0x040fe400000e0000 */
[C---:B------:R-:W-:Y:S01]  /*41810*/  R2UR UR53, R5.reuse ;  /* 0x00000000053572ca */ /* 0x040fe200000e0000 */
[----:B------:R4:W-:Y:S01]  /*41820*/  ST.E desc[UR28][R2.64+0x1fc], R147 ;  /* 0x0001fc9302007985 */ /* 0x0009e2000c10191c */
[C---:B------:R-:W-:Y:S02]  /*41830*/  R2UR UR50, R4.reuse ;  /* 0x00000000043272ca */ /* 0x040fe400000e0000 */
[----:B------:R-:W-:Y:S01]  /*41840*/  R2UR UR51, R5 ;  /* 0x00000000053372ca */ /* 0x000fe200000e0000 */
[----:B------:R-:W4:Y:S01]  /*41850*/  LD.E R196, desc[UR34][R8.64] ;  /* 0x0000002208c47980 */ /* 0x000f22000c101900 */
[----:B------:R-:W-:-:S02]  /*41860*/  R2UR UR48, R4 ;  /* 0x00000000043072ca */ /* 0x000fc400000e0000 */
[C---:B------:R-:W-:Y:S01]  /*41870*/  R2UR UR49, R5.reuse ;  /* 0x00000000053172ca */ /* 0x040fe200000e0000 */
[----:B------:R-:W4:Y:S01]  /*41880*/  LD.E R24, desc[UR26][R2.64] ;  /* 0x0000001a02187980 */ /* 0x000f22000c101900 */
[C---:B------:R-:W-:Y:S02]  /*41890*/  R2UR UR46, R4.reuse ;  /* 0x00000000042e72ca */ /* 0x040fe400000e0000 */
[C---:B------:R-:W-:Y:S01]  /*418a0*/  R2UR UR47, R5.reuse ;  /* 0x00000000052f72ca */ /* 0x040fe200000e0000 */
[----:B0-----:R-:W4:Y:S01]  /*418b0*/  LD.E R25, desc[UR24][R2.64+0x4] ;  /* 0x0000041802197980 */ /* 0x001f22000c101900 */
        /* <DEDUP_REMOVED lines=8> */
[----:B------:R-:W4:Y:S01]  /*41940*/  LD.E R28, desc[UR18][R2.64+0x10] ;  /* 0x00001012021c7980 */ /* 0x000f22000c101900 */
[----:B------:R-:W-:Y:S02]  /*41950*/  R2UR UR30, R4 ;  /* 0x00000000041e72ca */ /* 0x000fe400000e0000 */
        /* <DEDUP_REMOVED lines=19> */
[----:B-1----:R-:W4:Y:S04]  /*41a90*/  LD.E R47, desc[UR26][R2.64+0x5c] ;  /* 0x00005c1a022f7980 */ /* 0x002f28000c101900 */
[----:B------:R-:W4:Y:S04]  /*41aa0*/  LD.E R48, desc[UR24][R2.64+0x60] ;  /* 0x0000601802307980 */ /* 0x000f28000c101900 */
[----:B--2---:R-:W2:Y:S04]  /*41ab0*/  LD.E R49, desc[UR22][R2.64+0x64] ;  /* 0x0000641602317980 */ /* 0x004ea8000c101900 */
[----:B------:R-:W2:Y:S04]  /*41ac0*/  LD.E R50, desc[UR20][R2.64+0x68] ;  /* 0x0000681402327980 */ /* 0x000ea8000c101900 */
[----:B---3--:R-:W2:Y:S04]  /*41ad0*/  LD.E R51, desc[UR18][R2.64+0x6c] ;  /* 0x00006c1202337980 */ /* 0x008ea8000c101900 */
[----:B------:R-:W2:Y:S04]  /*41ae0*/  LD.E R52, desc[UR16][R2.64+0x70] ;  /* 0x0000701002347980 */ /* 0x000ea8000c101900 */
[----:B----4-:R-:W2:Y:S04]  /*41af0*/  LD.E R53, desc[UR56][R2.64+0x74] ;  /* 0x0000743802357980 */ /* 0x010ea8000c101900 */
        /* <DEDUP_REMOVED lines=104> */
[----:B------:R-:W-:Y:S02]  /*42180*/  F2FP.F16.F32.PACK_AB R153, R193, R192 ;  /* 0x000000c0c199723e */ /* 0x000fe400000000ff */
[----:B------:R-:W-:Y:S01]  /*42190*/  F2FP.F16.F32.PACK_AB R155, R194, R191 ;  /* 0x000000bfc29b723e */ /* 0x000fe200000000ff */
[----:B------:R-:W-:Y:S01]  /*421a0*/  VOTEU.ANY UP0, P0 ;  /* 0x00000000003f7886 */ /* 0x000fe20000000100 */
[----:B------:R-:W-:-:S02]  /*421b0*/  R2UR UR4, R4 ;  /* 0x00000000040472ca */ /* 0x000fc400000e0000 */
[C---:B------:R-:W-:Y:S02]  /*421c0*/  R2UR UR5, R5.reuse ;  /* 0x00000000050572ca */ /* 0x040fe400000e0000 */
[C---:B------:R-:W-:Y:S02]  /*421d0*/  R2UR UR8, R4.reuse ;  /* 0x00000000040872ca */ /* 0x040fe400000e0000 */
[C---:B------:R-:W-:Y:S02]  /*421e0*/  R2UR UR9, R5.reuse ;  /* 0x00000000050972ca */ /* 0x040fe400000e0000 */
[C---:B------:R-:W-:Y:S02]  /*421f0*/  R2UR UR10, R4.reuse ;  /* 0x00000000040a72ca */ /* 0x040fe400000e0000 */
[----:B------:R-:W-:Y:S02]  /*42200*/  R2UR UR11, R5 ;  /* 0x00000000050b72ca */ /* 0x000fe400000e0000 */
        /* <DEDUP_REMOVED lines=16> */
[----:B------:R-:W-:Y:S02]  /*42310*/  R2UR UR28, R4 ;  /* 0x00000000041c72ca */ /* 0x000fe400000e0000 */
[----:B------:R-:W-:Y:S01]  /*42320*/  R2UR UR29, R5 ;  /* 0x00000000051d72ca */ /* 0x000fe200000e0000 */
[----:B--2---:R-:W-:-:S06]  /*42330*/  WARPGROUP.ARRIVE ;  /* 0x00000000000079c5 */ /* 0x004fcc0000000000 */
[----:B------:R-:W-:Y:S01]  /*42340*/  HGMMA.64x256x16.F32 R24, R152, gdesc[UR4].tnspB, R24, UP0, gsb0 ;  /* 0x43e0000498187df0 */ /* 0x000fe2000b800818 */
        /* <DEDUP_REMOVED lines=23> */
[----:B------:R-:W-:Y:S01]  /*424c0*/  R2UR UR31, R5 ;  /* 0x00000000051f72ca */ /* 0x000fe200000e0000 */
[----:B------:R-:W-:-:S02]  /*424d0*/  WARPGROUP.DEPBAR.LE gsb0, 0x0 ;  /* 0x00008000000079c5 */ /* 0x000fc40000010000 */
        /* <DEDUP_REMOVED lines=9> */
[----:B------:R3:W-:Y:S01]  /*42570*/  ST.E desc[UR10][R2.64+0xc], R27 ;  /* 0x00000c1b02007985 */ /* 0x0007e2000c10190a */
[----:B------:R-:W-:-:S02]  /*42580*/  R2UR UR10, R4 ;  /* 0x00000000040a72ca */ /* 0x000fc400000e0000 */
        /* <DEDUP_REMOVED lines=324> */
[----:B------:R-:W-:Y:S01]  /*439d0*/  R2UR UR23, R5 ;  /* 0x00000000051772ca */ /* 0x000fe200000e0000 */
        /* <DEDUP_REMOVED lines=11> */
[----:B------:R-:W-:-:S03]  /*43a90*/  R2UR UR26, R4 ;  /* 0x00000000041a72ca */ /* 0x000fc600000e0000 */
[----:B------:R4:W-:Y:S01]  /*43aa0*/  ST.E desc[UR16][R2.64+0x1e4], R145 ;  /* 0x0001e49102007985 */ /* 0x0009e2000c101910 */
[----:B------:R-:W-:-:S03]  /*43ab0*/  R2UR UR27, R5 ;  /* 0x00000000051b72ca */ /* 0x000fc600000e0000 */
[----:B------:R4:W-:Y:S01]  /*43ac0*/  ST.E desc[UR18][R2.64+0x1e8], R146 ;  /* 0x0001e89202007985 */ /* 0x0009e2000c101912 */
[C---:B------:R-:W-:Y:S02]  /*43ad0*/  R2UR UR28, R4.reuse ;  /* 0x00000000041c72ca */ /* 0x040fe400000e0000 */
[----:B------:R-:W-:Y:S01]  /*43ae0*/  R2UR UR29, R5 ;  /* 0x00000000051d72ca */ /* 0x000fe200000e0000 */
[----:B------:R4:W-:Y:S01]  /*43af0*/  ST.E desc[UR20][R2.64+0x1ec], R147 ;  /* 0x0001ec9302007985 */ /* 0x0009e2000c101914 */
[----:B------:R-:W-:-:S03]  /*43b00*/  R2UR UR20, R4 ;  /* 0x00000000041472ca */ /* 0x000fc600000e0000 */
[----:B------:R4:W-:Y:S01]  /*43b10*/  ST.E desc[UR22][R2.64+0x1f0], R148 ;  /* 0x0001f09402007985 */ /* 0x0009e2000c101916 */
        /* <DEDUP_REMOVED lines=12> */
[----:B------:R-:W-:Y:S01]  /*43be0*/  R2UR UR11, R5 ;  /* 0x00000000050b72ca */ /* 0x000fe200000e0000 */
[----:B------:R4:W-:Y:S04]  /*43bf0*/  ST.E desc[UR24][R2.64+0x1f4], R149 ;  /* 0x0001f49502007985 */ /* 0x0009e8000c101918 */
[----:B------:R4:W-:Y:S01]  /*43c00*/  ST.E desc[UR26][R2.64+0x1f8], R150 ;  /* 0x0001f89602007985 */ /* 0x0009e2000c10191a */
[----:B------:R-:W-:-:S03]  /*43c10*/  R2UR UR8, R4 ;  /* 0x00000000040872ca */ /* 0x000fc600000e0000 */
[----:B------:R4:W-:Y:S01]  /*43c20*/  ST.E desc[UR28][R2.64+0x1fc], R151 ;  /* 0x0001fc9702007985 */ /* 0x0009e2000c10191c */
[----:B------:R-:W-:-:S03]  /*43c30*/  R2UR UR9, R5 ;  /* 0x00000000050972ca */ /* 0x000fc600000e0000 */
[----:B------:R-:W-:Y:S01]  /*43c40*/  ST.E desc[UR22][R8.64], R189 ;  /* 0x000000bd08007985 */ /* 0x000fe2000c101916 */
[C---:B------:R-:W-:Y:S02]  /*43c50*/  R2UR UR6, R4.reuse ;  /* 0x00000000040672ca */ /* 0x040fe400000e0000 */
[C---:B------:R-:W-:Y:S01]  /*43c60*/  R2UR UR7, R5.reuse ;  /* 0x00000000050772ca */ /* 0x040fe200000e0000 */
[----:B0-----:R-:W4:Y:S01]  /*43c70*/  LD.E R24, desc[UR20][R2.64] ;  /* 0x0000001402187980 */ /* 0x001f22000c101900 */
[C---:B------:R-:W-:Y:S02]  /*43c80*/  R2UR UR4, R4.reuse ;  /* 0x00000000040472ca */ /* 0x040fe400000e0000 */
[C---:B------:R-:W-:Y:S01]  /*43c90*/  R2UR UR5, R5.reuse ;  /* 0x00000000050572ca */ /* 0x040fe200000e0000 */
[----:B-1----:R-:W4:Y:S01]  /*43ca0*/  LD.E R25, desc[UR18][R2.64+0x4] ;  /* 0x0000041202197980 */ /* 0x002f22000c101900 */
[C---:B------:R-:W-:Y:S02]  /*43cb0*/  R2UR UR28, R4.reuse ;  /* 0x00000000041c72ca */ /* 0x040fe400000e0000 */
[----:B------:R-:W-:Y:S01]  /*43cc0*/  R2UR UR29, R5 ;  /* 0x00000000051d72ca */ /* 0x000fe200000e0000 */
[----:B--2---:R-:W2:Y:S01]  /*43cd0*/  LD.E R26, desc[UR16][R2.64+0x8] ;  /* 0x00000810021a7980 */ /* 0x004ea2000c101900 */
[----:B------:R-:W-:-:S02]  /*43ce0*/  R2UR UR26, R4 ;  /* 0x00000000041a72ca */ /* 0x000fc400000e0000 */
[C---:B------:R-:W-:Y:S01]  /*43cf0*/  R2UR UR27, R5.reuse ;  /* 0x00000000051b72ca */ /* 0x040fe200000e0000 */
[----:B---3--:R-:W2:Y:S01]  /*43d00*/  LD.E R27, desc[UR56][R2.64+0xc] ;  /* 0x00000c38021b7980 */ /* 0x008ea2000c101900 */
[C---:B------:R-:W-:Y:S02]  /*43d10*/  R2UR UR24, R4.reuse ;  /* 0x00000000041872ca */ /* 0x040fe400000e0000 */
[C---:B------:R-:W-:Y:S01]  /*43d20*/  R2UR UR25, R5.reuse ;  /* 0x00000000051972ca */ /* 0x040fe200000e0000 */
[----:B----4-:R-:W2:Y:S01]  /*43d30*/  LD.E R28, desc[UR54][R2.64+0x10] ;  /* 0x00001036021c7980 */ /* 0x010ea2000c101900 */
[C---:B------:R-:W-:Y:S02]  /*43d40*/  R2UR UR22, R4.reuse ;  /* 0x00000000041672ca */ /* 0x040fe400000e0000 */
[----:B------:R-:W-:Y:S01]  /*43d50*/  R2UR UR23, R5 ;  /* 0x00000000051772ca */ /* 0x000fe200000e0000 */
[----:B------:R-:W2:Y:S01]  /*43d60*/  LD.E R29, desc[UR14][R2.64+0x14] ;  /* 0x0000140e021d7980 */ /* 0x000ea2000c101900 */
[----:B------:R-:W-:-:S02]  /*43d70*/  R2UR UR20, R4 ;  /* 0x00000000041472ca */ /* 0x000fc400000e0000 */
[C---:B------:R-:W-:Y:S01]  /*43d80*/  R2UR UR21, R5.reuse ;  /* 0x00000000051572ca */ /* 0x040fe200000e0000 */
[----:B------:R-:W2:Y:S01]  /*43d90*/  LD.E R30, desc[UR12][R2.64+0x18] ;  /* 0x0000180c021e7980 */ /* 0x000ea2000c101900 */
[C---:B------:R-:W-:Y:S02]  /*43da0*/  R2UR UR18, R4.reuse ;  /* 0x00000000041272ca */ /* 0x040fe400000e0000 */
[C---:B------:R-:W-:Y:S01]  /*43db0*/  R2UR UR19, R5.reuse ;  /* 0x00000000051372ca */ /* 0x040fe200000e0000 */
[----:B------:R-:W2:Y:S01]  /*43dc0*/  LD.E R31, desc[UR10][R2.64+0x1c] ;  /* 0x00001c0a021f7980 */ /* 0x000ea2000c101900 */
        /* <DEDUP_REMOVED lines=303> */
[----:B------:R-:W-:Y:S02]  /*450c0*/  R2UR UR10, R4 ;  /* 0x00000000040a72ca */ /* 0x000fe400000e0000 */
[----:B------:R-:W-:Y:S01]  /*450d0*/  R2UR UR11, R5 ;  /* 0x00000000050b72ca */ /* 0x000fe200000e0000 */
        /* <DEDUP_REMOVED lines=19> */
[----:B------:R-:W-:-:S02]  /*45210*/  VIADD R152, R6, 0x80 ;  /* 0x0000008006987836 */ /* 0x000fc40000000000 */
[----:B------:R-:W-:-:S03]  /*45220*/  IMAD.MOV.U32 R153, RZ, RZ, R7 ;  /* 0x000000ffff997224 */ /* 0x000fc600078e0007 */
[----:B------:R-:W-:Y:S02]  /*45230*/  R2UR UR6, R152 ;  /* 0x00000000980672ca */ /* 0x000fe400000e0000 */
[----:B------:R-:W-:Y:S02]  /*45240*/  R2UR UR7, R153 ;  /* 0x00000000990772ca */ /* 0x000fe400000e0000 */
[----:B------:R-:W-:Y:S02]  /*45250*/  F2FP.F16.F32.PACK_AB R152, R17, R20 ;  /* 0x000000141198723e */ /* 0x000fe400000000ff */
[----:B------:R-:W-:Y:S02]  /*45260*/  F2FP.F16.F32.PACK_AB R154, R12, R13 ;  /* 0x0000000d0c9a723e */ /* 0x000fe400000000ff */
[----:B------:R-:W-:Y:S02]  /*45270*/  F2FP.F16.F32.PACK_AB R153, R11, R21 ;  /* 0x000000150b99723e */ /* 0x000fe400000000ff */
[----:B------:R-:W-:-:S02]  /*45280*/  F2FP.F16.F32.PACK_AB R155, R156, R0 ;  /* 0x000000009c9b723e */ /* 0x000fc400000000ff */
        /* <DEDUP_REMOVED lines=24> */
[----:B--2---:R-:W-:-:S06]  /*45410*/  WARPGROUP.ARRIVE ;  /* 0x00000000000079c5 */ /* 0x004fcc0000000000 */
[----:B------:R-:W-:Y:S01]  /*45420*/  HGMMA.64x256x16.F32 R24, R152, gdesc[UR4].tnspB, R24, gsb0 ;  /* 0x43e0000498187df0 */ /* 0x000fe20008000818 */
        /* <DEDUP_REMOVED lines=2698> */
[----:B------:R4:W-:Y:S04]  /*4fcd0*/  ST.E desc[UR18][R2.64+0x1b4], R133 ;  /* 0x0001b48502007985 */ /* 0x0009e8000c101912 */
        /* <DEDUP_REMOVED lines=17> */
[----:B------:R-:W-:Y:S01]  /*4fdf0*/  R2UR UR19, R5 ;  /* 0x00000000051372ca */ /* 0x000fe200000e0000 */
[----:B------:R4:W-:Y:S04]  /*4fe00*/  ST.E desc[UR6][R2.64+0x1d0], R140 ;  /* 0x0001d08c02007985 */ /* 0x0009e8000c101906 */
[----:B------:R4:W-:Y:S04]  /*4fe10*/  ST.E desc[UR8][R2.64+0x1d4], R141 ;  /* 0x0001d48d02007985 */ /* 0x0009e8000c101908 */
[----:B------:R4:W-:Y:S04]  /*4fe20*/  ST.E desc[UR10][R2.64+0x1d8], R142 ;  /* 0x0001d88e02007985 */ /* 0x0009e8000c10190a */
[----:B------:R4:W-:Y:S04]  /*4fe30*/  ST.E desc[UR12][R2.64+0x1dc], R143 ;  /* 0x0001dc8f02007985 */ /* 0x0009e8000c10190c */
[----:B------:R4:W-:Y:S04]  /*4fe40*/  ST.E desc[UR14][R2.64+0x1e0], R144 ;  /* 0x0001e09002007985 */ /* 0x0009e8000c10190e */
[----:B------:R4:W-:Y:S04]  /*4fe50*/  ST.E desc[UR16][R2.64+0x1e4], R145 ;  /* 0x0001e49102007985 */ /* 0x0009e8000c101910 */
[----:B------:R-:W-:Y:S04]  /*4fe60*/  ST.E desc[UR20][R2.64+0x1ec], R147 ;  /* 0x0001ec9302007985 */ /* 0x000fe8000c101914 */
[----:B------:R-:W-:Y:S01]  /*4fe70*/  ST.E desc[UR22][R2.64+0x1f0], R148 ;  /* 0x0001f09402007985 */ /* 0x000fe2000c101916 */
[----:B------:R-:W-:-:S03]  /*4fe80*/  R2UR UR22, R4 ;  /* 0x00000000041672ca */ /* 0x000fc600000e0000 */
[----:B------:R-:W-:Y:S01]  /*4fe90*/  ST.E desc[UR24][R2.64+0x1f4], R149 ;  /* 0x0001f49502007985 */ /* 0x000fe2000c101918 */
[----:B------:R-:W-:-:S03]  /*4fea0*/  R2UR UR23, R5 ;  /* 0x00000000051772ca */ /* 0x000fc600000e0000 */
[----:B------:R-:W-:Y:S01]  /*4feb0*/  ST.E desc[UR26][R2.64+0x1f8], R150 ;  /* 0x0001f89602007985 */ /* 0x000fe2000c10191a */
[----:B------:R-:W-:-:S03]  /*4fec0*/  R2UR UR20, R4 ;  /* 0x00000000041472ca */ /* 0x000fc600000e0000 */
[----:B------:R-:W-:Y:S01]  /*4fed0*/  ST.E desc[UR28][R2.64+0x1fc], R151 ;  /* 0x0001fc9702007985 */ /* 0x000fe2000c10191c */
[C---:B------:R-:W-:Y:S02]  /*4fee0*/  R2UR UR21, R5.reuse ;  /* 0x00000000051572ca */ /* 0x040fe400000e0000 */
[C---:B------:R-:W-:Y:S01]  /*4fef0*/  R2UR UR16, R4.reuse ;  /* 0x00000000041072ca */ /* 0x040fe200000e0000 */
[----:B------:R4:W-:Y:S01]  /*4ff00*/  ST.E desc[UR18][R2.64+0x1e8], R146 ;  /* 0x0001e89202007985 */ /* 0x0009e2000c101912 */
        /* <DEDUP_REMOVED lines=8> */
[----:B------:R-:W-:Y:S01]  /*4ff90*/  R2UR UR11, R5 ;  /* 0x00000000050b72ca */ /* 0x000fe200000e0000 */
[----:B------:R-:W-:Y:S01]  /*4ffa0*/  ST.E desc[UR22][R8.64], R189 ;  /* 0x000000bd08007985 */ /* 0x000fe2000c101916 */
[----:B------:R-:W-:-:S02]  /*4ffb0*/  R2UR UR8, R4 ;  /* 0x00000000040872ca */ /* 0x000fc400000e0000 */
        /* <DEDUP_REMOVED lines=349> */
[----:B------:R-:W-:Y:S01]  /*51590*/  VIADD R6, R6, 0x280 ;  /* 0x0000028006067836 */ /* 0x000fe20000000000 */
[----:B------:R-:W-:-:S04]  /*515a0*/  R2UR UR7, R7 ;  /* 0x00000000070772ca */ /* 0x000fc800000e0000 */
[----:B------:R-:W-:Y:S02]  /*515b0*/  R2UR UR6, R6 ;  /* 0x00000000060672ca */ /* 0x000fe400000e0000 */
[----:B------:R-:W-:Y:S02]  /*515c0*/  F2FP.F16.F32.PACK_AB R152, R186, R187 ;  /* 0x000000bbba98723e */ /* 0x000fe400000000ff */
[----:B------:R-:W-:Y:S02]  /*515d0*/  F2FP.F16.F32.PACK_AB R154, R184, R185 ;  /* 0x000000b9b89a723e */ /* 0x000fe400000000ff */
[----:B------:R-:W-:Y:S02]  /*515e0*/  F2FP.F16.F32.PACK_AB R153, R159, R160 ;  /* 0x000000a09f99723e */ /* 0x000fe400000000ff */
[----:B------:R-:W-:Y:S02]  /*515f0*/  F2FP.F16.F32.PACK_AB R155, R157, R158 ;  /* 0x0000009e9d9b723e */ /* 0x000fe400000000ff */
        /* <DEDUP_REMOVED lines=27> */
[C---:B------:R-:W-:Y:S01]  /*517b0*/  R2UR UR7, R5.reuse ;  /* 0x00000000050772ca */ /* 0x040fe200000e0000 */
[----:B------:R-:W-:Y:S02]  /*517c0*/  WARPGROUP.DEPBAR.LE gsb0, 0x0 ;  /* 0x00008000000079c5 */ /* 0x000fe40000010000 */
[----:B------:R-:W-:Y:S01]  /*517d0*/  ST.E desc[UR4][R2.64], R24 ;  /* 0x0000001802007985 */ /* 0x000fe2000c101904 */
[----:B------:R-:W-:Y:S02]  /*517e0*/  R2UR UR4, R4 ;  /* 0x00000000040472ca */ /* 0x000fe400000e0000 */
[----:B------:R-:W-:-:S07]  /*517f0*/  R2UR UR5, R5 ;  /* 0x00000000050572ca */ /* 0x000fce00000e0000 */
[----:B------:R0:W-:Y:S01]  /*51800*/  ST.E desc[UR6][R2.64+0x4], R25 ;  /* 0x0000041902007985 */ /* 0x0001e2000c101906 */
[C---:B------:R-:W-:Y:S02]  /*51810*/  R2UR UR6, R4.reuse ;  /* 0x00000000040672ca */ /* 0x040fe400000e0000 */
[C---:B------:R-:W-:Y:S01]  /*51820*/  R2UR UR7, R5.reuse ;  /* 0x00000000050772ca */ /* 0x040fe200000e0000 */
[----:B------:R-:W-:Y:S01]  /*51830*/  ST.E desc[UR8][R2.64+0x8], R26 ;  /* 0x0000081a02007985 */ /* 0x000fe2000c101908 */
[C---:B------:R-:W-:Y:S02]  /*51840*/  R2UR UR8, R4.reuse ;  /* 0x00000000040872ca */ /* 0x040fe400000e0000 */
[C---:B------:R-:W-:Y:S01]  /*51850*/  R2UR UR9, R5.reuse ;  /* 0x00000000050972ca */ /* 0x040fe200000e0000 */
[----:B------:R1:W-:Y:S01]  /*51860*/  ST.E desc[UR10][R2.64+0xc], R27 ;  /* 0x00000c1b02007985 */ /* 0x0003e2000c10190a */
[C---:B------:R-:W-:Y:S02]  /*51870*/  R2UR UR10, R4.reuse ;  /* 0x00000000040a72ca */ /* 0x040fe400000e0000 */
[----:B------:R-:W-:Y:S01]  /*51880*/  R2UR UR11, R5 ;  /* 0x00000000050b72ca */ /* 0x000fe200000e0000 */
[----:B------:R-:W-:Y:S01]  /*51890*/  ST.E desc[UR12][R2.64+0x10], R28 ;  /* 0x0000101c02007985 */ /* 0x000fe2000c10190c */
[----:B------:R-:W-:-:S02]  /*518a0*/  R2UR UR12, R4 ;  /* 0x00000000040c72ca */ /* 0x000fc400000e0000 */
[C---:B------:R-:W-:Y:S01]  /*518b0*/  R2UR UR13, R5.reuse ;  /* 0x00000000050d72ca */ /* 0x040fe200000e0000 */
[----:B------:R2:W-:Y:S01]  /*518c0*/  ST.E desc[UR14][R2.64+0x14], R29 ;  /* 0x0000141d02007985 */ /* 0x0005e2000c10190e */
[C---:B------:R-:W-:Y:S02]  /*518d0*/  R2UR UR14, R4.reuse ;  /* 0x00000000040e72ca */ /* 0x040fe400000e0000 */
[C---:B------:R-:W-:Y:S01]  /*518e0*/  R2UR UR15, R5.reuse ;  /* 0x00000000050f72ca */ /* 0x040fe200000e0000 */
[----:B------:R-:W-:Y:S01]  /*518f0*/  ST.E desc[UR16][R2.64+0x18], R30 ;  /* 0x0000181e02007985 */ /* 0x000fe2000c101910 */
[C---:B------:R-:W-:Y:S02]  /*51900*/  R2UR UR16, R4.reuse ;  /* 0x00000000041072ca */ /* 0x040fe400000e0000 */
[----:B------:R-:W-:Y:S01]  /*51910*/  R2UR UR17, R5 ;  /* 0x00000000051172ca */ /* 0x000fe200000e0000 */
[----:B------:R3:W-:Y:S01]  /*51920*/  ST.E desc[UR18][R2.64+0x1c], R31 ;  /* 0x00001c1f02007985 */ /* 0x0007e2000c101912 */
[----:B------:R-:W-:-:S02]  /*51930*/  R2UR UR18, R4 ;  /* 0x00000000041272ca */ /* 0x000fc400000e0000 */
[C---:B------:R-:W-:Y:S01]  /*51940*/  R2UR UR19, R5.reuse ;  /* 0x00000000051372ca */ /* 0x040fe200000e0000 */
[----:B------:R-:W-:Y:S01]  /*51950*/  ST.E desc[UR20][R2.64+0x20], R32 ;  /* 0x0000202002007985 */ /* 0x000fe2000c101914 */
[C---:B------:R-:W-:Y:S02]  /*51960*/  R2UR UR20, R4.reuse ;  /* 0x00000000041472ca */ /* 0x040fe400000e0000 */
[C---:B------:R-:W-:Y:S01]  /*51970*/  R2UR UR21, R5.reuse ;  /* 0x00000000051572ca */ /* 0x040fe200000e0000 */
[----:B------:R-:W-:Y:S01]  /*51980*/  ST.E desc[UR22][R2.64+0x24], R33 ;  /* 0x0000242102007985 */ /* 0x000fe2000c101916 */
[C---:B------:R-:W-:Y:S02]  /*51990*/  R2UR UR22, R4.reuse ;  /* 0x00000000041672ca */ /* 0x040fe400000e0000 */
[----:B------:R-:W-:Y:S01]  /*519a0*/  R2UR UR23, R5 ;  /* 0x00000000051772ca */ /* 0x000fe200000e0000 */
[----:B------:R-:W-:Y:S01]  /*519b0*/  ST.E desc[UR4][R2.64+0x28], R34 ;  /* 0x0000282202007985 */ /* 0x000fe2000c101904 */
        /* <DEDUP_REMOVED lines=351> */
[----:B------:R-:W-:-:S03]  /*52fb0*/  R2UR UR4, R4 ;  /* 0x00000000040472ca */ /* 0x000fc600000e0000 */
[----:B------:R4:W-:Y:S01]  /*52fc0*/  ST.E desc[UR6][R8.64], R189 ;  /* 0x000000bd08007985 */ /* 0x0009e2000c101906 */
[----:B------:R-:W-:-:S03]  /*52fd0*/  R2UR UR5, R5 ;  /* 0x00000000050572ca */ /* 0x000fc600000e0000 */
[----:B------:R-:W4:Y:S01]  /*52fe0*/  LD.E R7, desc[UR8][R2.64] ;  /* 0x0000000802077980 */ /* 0x000f22000c101900 */
[C---:B------:R-:W-:Y:S02]  /*52ff0*/  R2UR UR6, R4.reuse ;  /* 0x00000000040672ca */ /* 0x040fe400000e0000 */
[C---:B------:R-:W-:Y:S01]  /*53000*/  R2UR UR7, R5.reuse ;  /* 0x00000000050772ca */ /* 0x040fe200000e0000 */
[----:B------:R-:W4:Y:S01]  /*53010*/  LD.E R11, desc[UR10][R2.64+0x4] ;  /* 0x0000040a020b7980 */ /* 0x000f22000c101900 */
[C---:B------:R-:W-:Y:S02]  /*53020*/  R2UR UR8, R4.reuse ;  /* 0x00000000040872ca */ /* 0x040fe400000e0000 */
[C---:B------:R-:W-:Y:S01]  /*53030*/  R2UR UR9, R5.reuse ;  /* 0x00000000050972ca */ /* 0x040fe200000e0000 */
[----:B------:R-:W4:Y:S01]  /*53040*/  LD.E R13, desc[UR12][R2.64+0x8] ;  /* 0x0000080c020d7980 */ /* 0x000f22000c101900 */
        /* <DEDUP_REMOVED lines=9> */
[C---:B------:R-:W-:Y:S02]  /*530e0*/  R2UR UR16, R4.reuse ;  /* 0x00000000041072ca */ /* 0x040fe400000e0000 */
[----:B------:R-:W-:Y:S01]  /*530f0*/  R2UR UR17, R5 ;  /* 0x00000000051172ca */ /* 0x000fe200000e0000 */
[----:B0-----:R-:W4:Y:S01]  /*53100*/  LD.E R25, desc[UR20][R2.64+0x18] ;  /* 0x0000181402197980 */ /* 0x001f22000c101900 */
[----:B------:R-:W-:-:S02]  /*53110*/  R2UR UR18, R4 ;  /* 0x00000000041272ca */ /* 0x000fc400000e0000 */
[C---:B------:R-:W-:Y:S01]  /*53120*/  R2UR UR19, R5.reuse ;  /* 0x00000000051372ca */ /* 0x040fe200000e0000 */
[----:B-1----:R-:W4:Y:S01]  /*53130*/  LD.E R27, desc[UR22][R2.64+0x1c] ;  /* 0x00001c16021b7980 */ /* 0x002f22000c101900 */
[C---:B------:R-:W-:Y:S02]  /*53140*/  R2UR UR20, R4.reuse ;  /* 0x00000000041472ca */ /* 0x040fe400000e0000 */
[C---:B------:R-:W-:Y:S01]  /*53150*/  R2UR UR21, R5.reuse ;  /* 0x00000000051572ca */ /* 0x040fe200000e0000 */
[----:B--2---:R-:W2:Y:S01]  /*53160*/  LD.E R29, desc[UR24][R2.64+0x20] ;  /* 0x00002018021d7980 */ /* 0x004ea2000c101900 */
[C---:B------:R-:W-:Y:S02]  /*53170*/  R2UR UR22, R4.reuse ;  /* 0x00000000041672ca */ /* 0x040fe400000e0000 */
[----:B------:R-:W-:Y:S01]  /*53180*/  R2UR UR23, R5 ;  /* 0x00000000051772ca */ /* 0x000fe200000e0000 */
[----:B---3--:R-:W3:Y:S01]  /*53190*/  LD.E R31, desc[UR26][R2.64+0x24] ;  /* 0x0000241a021f7980 */ /* 0x008ee2000c101900 */
[----:B------:R-:W-:-:S02]  /*531a0*/  R2UR UR24, R4 ;  /* 0x00000000041872ca */ /* 0x000fc400000e0000 */
[C---:B------:R-:W-:Y:S01]  /*531b0*/  R2UR UR25, R5.reuse ;  /* 0x00000000051972ca */ /* 0x040fe200000e0000 */
[----:B----4-:R-:W4:Y:S01]  /*531c0*/  LD.E R9, desc[UR28][R2.64+0x28] ;  /* 0x0000281c02097980 */ /* 0x010f22000c101900 */
        /* <DEDUP_REMOVED lines=375> */
[----:B--2---:R-:W-:Y:S01]  /*54940*/  ST.E desc[UR20][R2.64+0x20], R29 ;  /* 0x0000201d02007985 */ /* 0x004fe2000c101914 */
[C---:B------:R-:W-:Y:S02]  /*54950*/  R2UR UR20, R4.reuse ;  /* 0x00000000041472ca */ /* 0x040fe400000e0000 */
[C---:B------:R-:W-:Y:S01]  /*54960*/  R2UR UR21, R5.reuse ;  /* 0x00000000051572ca */ /* 0x040fe200000e0000 */
[----:B---3--:R-:W-:Y:S01]  /*54970*/  ST.E desc[UR22][R2.64+0x24], R31 ;  /* 0x0000241f02007985 */ /* 0x008fe2000c101916 */
[C---:B------:R-:W-:Y:S02]  /*54980*/  R2UR UR22, R4.reuse ;  /* 0x00000000041672ca */ /* 0x040fe400000e0000 */
[----:B------:R-:W-:Y:S01]  /*54990*/  R2UR UR23, R5 ;  /* 0x00000000051772ca */ /* 0x000fe200000e0000 */
[----:B----4-:R-:W-:Y:S01]  /*549a0*/  ST.E desc[UR24][R2.64+0x28], R9 ;  /* 0x0000280902007985 */ /* 0x010fe2000c101918 */
        /* <DEDUP_REMOVED lines=331> */
[----:B0-----:R-:W2:Y:S01]  /*55e60*/  LDL.64 R8, [R162+0x40] ;  /* 0x00004000a2087983 */ /* 0x001ea20000100a00 */
[----:B------:R-:W-:-:S02]  /*55e70*/  R2UR UR4, R4 ;  /* 0x00000000040472ca */ /* 0x000fc400000e0000 */
[----:B------:R-:W-:Y:S01]  /*55e80*/  R2UR UR5, R5 ;  /* 0x00000000050572ca */ /* 0x000fe200000e0000 */
[----:B------:R-:W3:-:S12]  /*55e90*/  LDL.64 R6, [R162] ;  /* 0x00000000a2067983 */ /* 0x000ed80000100a00 */
[----:B--2---:R-:W2:Y:S01]  /*55ea0*/  LD.E R0, desc[UR4][R8.64] ;  /* 0x0000000408007980 */ /* 0x004ea2000c101900 */
[----:B------:R-:W-:Y:S02]  /*55eb0*/  R2UR UR4, R4 ;  /* 0x00000000040472ca */ /* 0x000fe400000e0000 */
[----:B------:R-:W-:Y:S01]  /*55ec0*/  R2UR UR5, R5 ;  /* 0x00000000050572ca */ /* 0x000fe200000e0000 */
[----:B------:R-:W-:-:S12]  /*55ed0*/  BSSY B2, `(.L_x_2488) ;  /* 0x0000006000027945 */ /* 0x000fd80003800000 */
[----:B---3--:R1:W5:Y:S01]  /*55ee0*/  LD.E R6, desc[UR4][R6.64] ;  /* 0x0000000406067980 */ /* 0x008362000c101900 */
[----:B--2---:R-:W-:-:S04]  /*55ef0*/  LOP3.LUT R0, R0, 0x1, RZ, 0xfc, !PT ;  /* 0x0000000100007812 */ /* 0x004fc800078efcff */
[----:B------:R-:W-:-:S13]  /*55f00*/  ISETP.NE.AND P0, PT, R0, 0x3, PT ;  /* 0x000000030000780c */ /* 0x000fda0003f05270 */
[----:B-1----:R-:W-:Y:S05]  /*55f10*/  @!P0 BRA `(.L_x_2489) ;  /* 0x0000000000048947 */ /* 0x002fea0003800000 */
[----:B------:R-:W-:Y:S01]  /*55f20*/  BPT.TRAP 0x1 ;  /* 0x000000040000795c */ /* 0x000fe20000300000 */
.L_x_2489:
[----:B------:R-:W-:Y:S05]  /*55f30*/  BSYNC B2 ;  /* 0x0000000000027941 */ /* 0x000fea0003800000 */
.L_x_2488:
[C---:B------:R-:W-:Y:S02]  /*55f40*/  R2UR UR6, R4.reuse ;  /* 0x00000000040672ca */ /* 0x040fe400000e0000 */
[C---:B------:R-:W-:Y:S02]  /*55f50*/  R2UR UR7, R5.reuse ;  /* 0x00000000050772ca */ /* 0x040fe400000e0000 */
[----:B------:R-:W-:Y:S02]  /*55f60*/  R2UR UR4, R4 ;  /* 0x00000000040472ca */ /* 0x000fe400000e0000 */
[----:B------:R-:W-:-:S09]  /*55f70*/  R2UR UR5, R5 ;  /* 0x00000000050572ca */ /* 0x000fd200000e0000 */
[----:B------:R-:W2:Y:S04]  /*55f80*/  LD.E.64 R2, desc[UR6][R8.64+0x20] ;  /* 0x0000200608027980 */ /* 0x000ea8000c101b00 */
[----:B------:R-:W3:Y:S01]  /*55f90*/  LD.E R0, desc[UR4][R8.64+0xc] ;  /* 0x00000c0408007980 */ /* 0x000ee2000c101900 */
[----:B------:R-:W-:Y:S01]  /*55fa0*/  IMAD.MOV.U32 R191, RZ, RZ, 0x0 ;  /* 0x00000000ffbf7424 */ /* 0x000fe200078e00ff */
[----:B--2---:R-:W-:-:S05]  /*55fb0*/  MOV R3, R2 ;  /* 0x0000000200037202 */ /* 0x004fca0000000f00 */
[----:B-----5:R-:W-:-:S05]  /*55fc0*/  IMAD R3, R6, 0x8, R3 ;  /* 0x0000000806037824 */ /* 0x020fca00078e0203 */
[----:B---3--:R-:W-:-:S04]  /*55fd0*/  PRMT R0, R0, 0x654, R3 ;  /* 0x0000065400007816 */ /* 0x008fc80000000003 */
[----:B------:R0:W-:Y:S02]  /*55fe0*/  SYNCS.ARRIVE.TRANS64.RED.A1T0 RZ, [R0+URZ], RZ ;  /* 0x000000ff00ff79a7 */ /* 0x0001e4000810043f */
[----:B0-----:R-:W-:Y:S05]  /*55ff0*/  RET.REL.NODEC R190 `(_ZN7cutlass13device_kernelIN5flash11enable_sm90INS1_16FlashAttnFwdSm90INS1_25CollectiveMainloopFwdSm90ILi2EN4cute5tupleIJNS5_1CILi1EEES8_S8_EEENS6_IJNS7_ILi128EEENS7_ILi96EEENS7_ILi64EEEEEELi256ENS_6half_tEfNS_4arch4Sm90ELb0ELb1ELb0ELb0ELb1ELb0ELb1ELb1ELb0ELb1ELb1ELb0EEENS1_21CollectiveEpilogueFwdINS6_IJSA_NS7_ILi256EEESB_EEES9_SE_SG_Li256ELb0ELb1ELb1ELb0EEENS1_19SingleTileSchedulerILb0ELb1ELb1ELi128EEEEEEEEEvNT_6ParamsE) ;  /* 0xfffffaa0be007950 */ /* 0x001fea0003c3ffff */
.L_x_2464:
[----:B0-----:R0:W1:Y:S02]  /*56000*/  SYNCS.PHASECHK.TRANS64.TRYWAIT P0, [R11+URZ], R12 ;  /* 0x0000000c0b0075a7 */ /* 0x001064000800017f */
[----:B-1----:R-:W-:Y:S05]  /*56010*/  @!P0 NANOSLEEP.SYNCS 0x989680 ;  /* 0x009896800000895d */ /* 0x002fea0003900000 */
[----:B------:R-:W1:Y:S02]  /*56020*/  @!P0 SYNCS.PHASECHK.TRANS64 P0, [R11+URZ], R12 ;  /* 0x0000000c0b0085a7 */ /* 0x000e64000800007f */
[----:B-1----:R-:W-:Y:S05]  /*56030*/  @!P0 BRA `(.L_x_2464) ;  /* 0xfffffffc00f08947 */ /* 0x002fea000383ffff */
[----:B------:R-:W-:Y:S05]  /*56040*/  BRA `(.L_x_2463) ;  /* 0xfffffe4c00a87947 */ /* 0x000fea000383ffff */
.L_x_2471:
[----:B0-----:R0:W1:Y:S02]  /*56050*/  SYNCS.PHASECHK.TRANS64.TRYWAIT P0, [R11+URZ], R12 ;  /* 0x0000000c0b0075a7 */ /* 0x001064000800017f */
[----:B-1----:R-:W-:Y:S05]  /*56060*/  @!P0 NANOSLEEP.SYNCS 0x989680 ;  /* 0x009896800000895d */ /* 0x002fea0003900000 */
[----:B------:R-:W1:Y:S02]  /*56070*/  @!P0 SYNCS.PHASECHK.TRANS64 P0, [R11+URZ], R12 ;  /* 0x0000000c0b0085a7 */ /* 0x000e64000800007f */
[----:B-1----:R-:W-:Y:S05]  /*56080*/  @!P0 BRA `(.L_x_2471) ;  /* 0xfffffffc00f08947 */ /* 0x002fea000383ffff */
[----:B------:R-:W-:Y:S05]  /*56090*/  BRA `(.L_x_2470) ;  /* 0xfffffe54007c7947 */ /* 0x000fea000383ffff */
.L_x_2490:
        /* <DEDUP_REMOVED lines=14> */
.L_x_6563:


//--------------------- .text._ZN7cutlass13device_kernelIN5flash11enable_sm90INS1_16FlashAttnFwdSm90INS1_25CollectiveMainloopFwdSm90ILi2EN4cute5tupleIJNS5_1CILi1EEES8_S8_EEENS6_IJNS7_ILi128EEENS7_ILi96EEENS7_ILi64EEEEEELi256ENS_6half_tEfNS_4arch4Sm90ELb0ELb1ELb0ELb1ELb1ELb0ELb0ELb1ELb0ELb1ELb1ELb0EEENS1_21CollectiveEpilogueFwdINS6_IJSA_NS7_ILi256EEESB_EEES9_SE_SG_Li256ELb1ELb1ELb1ELb0EEENS1_36VarlenDynamicPersistentTileSchedulerILi128ELi96ELi256ELi128ELb1ELb1ELb1ELb1ELb0ELb1EEEEEEEEEvNT_6ParamsE --------------------------
	.section	.text._ZN7cutlass13device_kernelIN5flash11enable_sm90INS1_16FlashAttnFwdSm90INS1_25CollectiveMainloopFwdSm90ILi2EN4cute5tupleIJNS5_1CILi1EEES8_S8_EEENS6_IJNS7_ILi128EEENS7_ILi96EEENS7_ILi64EEEEEELi256ENS_6half_tEfNS_4arch4Sm90ELb0ELb1ELb0ELb1ELb1ELb0ELb0ELb1ELb0ELb1ELb1ELb0EEENS1_21CollectiveEpilogueFwdINS6_IJSA_NS7_ILi256EEESB_EEES9_SE_SG_Li256ELb1ELb1ELb1ELb0EEENS1_36VarlenDynamicPersistentTileSchedulerILi128ELi96ELi256ELi128ELb1ELb1ELb1ELb1ELb0ELb1EEEEEEEEEvNT_6ParamsE,"ax",@progbits
	.align	128
.text._ZN7cutlass13device_kernelIN5flash11enable_sm90INS1_16FlashAttnFwdSm90INS1_25CollectiveMainloopFwdSm90ILi2EN4cute5tupleIJNS5_1CILi1EEES8_S8_EEENS6_IJNS7_ILi128EEENS7_ILi96EEENS7_ILi64EEEEEELi256ENS_6half_tEfNS_4arch4Sm90ELb0ELb1ELb0ELb1ELb1ELb0ELb0ELb1ELb0ELb1ELb1ELb0EEENS1_21CollectiveEpilogueFwdINS6_IJSA_NS7_ILi256EEESB_EEES9_SE_SG_Li256ELb1ELb1ELb1ELb0EEENS1_36VarlenDynamicPersistentTileSchedulerILi128ELi96ELi256ELi128ELb1ELb1ELb1ELb1ELb0ELb1EEEEEEEEEvNT_6ParamsE:
        .type           _ZN7cutlass13device_kernelIN5flash11enable_sm90INS1_16FlashAttnFwdSm90INS1_25CollectiveMainloopFwdSm90ILi2EN4cute5tupleIJNS5_1CILi1EEES8_S8_EEENS6_IJNS7_ILi128EEENS7_ILi96EEENS7_ILi64EEEEEELi256ENS_6half_tEfNS_4arch4Sm90ELb0ELb1ELb0ELb1ELb1ELb0ELb0ELb1ELb0ELb1ELb1ELb0EEENS1_21CollectiveEpilogueFwdINS6_IJSA_NS7_ILi256EEESB_EEES9_SE_SG_Li256ELb1ELb1ELb1ELb0EEENS1_36VarlenDynamicPersistentTileSchedulerILi128ELi96ELi256ELi128ELb1ELb1ELb1ELb1ELb0ELb1EEEEEEEEEvNT_6ParamsE,@function
        .size           _ZN7cutlass13device_kernelIN5flash11enable_sm90INS1_16FlashAttnFwdSm90INS1_25CollectiveMainloopFwdSm90ILi2EN4cute5tupleIJNS5_1CILi1EEES8_S8_EEENS6_IJNS7_ILi128EEENS7_ILi96EEENS7_ILi64EEEEEELi256ENS_6half_tEfNS_4arch4Sm90ELb0ELb1ELb0ELb1ELb1ELb0ELb0ELb1ELb0ELb1ELb1ELb0EEENS1_21CollectiveEpilogueFwdINS6_IJSA_NS7_ILi256EEESB_EEES9_SE_SG_Li256ELb1ELb1ELb1ELb0EEENS1_36VarlenDynamicPersistentTileSchedulerILi128ELi96ELi256ELi128ELb1ELb1ELb1ELb1ELb0ELb1EEEEEEEEEvNT_6ParamsE,(.L_x_6565 - _ZN7cutlass13device_kernelIN5flash11enable_sm90INS1_16FlashAttnFwdSm90INS1_25CollectiveMainloopFwdSm90ILi2EN4cute5tupleIJNS5_1CILi1EEES8_S8_EEENS6_IJNS7_ILi128EEENS7_ILi96EEENS7_ILi64EEEEEELi256ENS_6half_tEfNS_4arch4Sm90ELb0ELb1ELb0ELb1ELb1ELb0ELb0ELb1ELb0ELb1ELb1ELb0EEENS1_21CollectiveEpilogueFwdINS6_IJSA_NS7_ILi256EEESB_EEES9_SE_SG_Li256ELb1ELb1ELb1ELb0EEENS1_36VarlenDynamicPersistentTileSchedulerILi128ELi96ELi256ELi128ELb1ELb1ELb1ELb1ELb0ELb1EEEEEEEEEvNT_6ParamsE)
        .other          _ZN7cutlass13device_kernelIN5flash11enable_sm90INS1_16FlashAttnFwdSm90INS1_25CollectiveMainloopFwdSm90ILi2EN4cute5tupleIJNS5_1CILi1EEES8_S8_EEENS6_IJNS7_ILi128EEENS7_ILi96EEENS7_ILi64EEEEEELi256ENS_6half_tEfNS_4arch4Sm90ELb0ELb1ELb0ELb1ELb1ELb0ELb0ELb1ELb0ELb1ELb1ELb0EEENS1_21CollectiveEpilogueFwdINS6_IJSA_NS7_ILi256EEESB_EEES9_SE_SG_Li256ELb1ELb1ELb1ELb0EEENS1_36VarlenDynamicPersistentTileSchedulerILi128ELi96ELi256ELi128ELb1ELb1ELb1ELb1ELb0ELb1EEEEEEEEEvNT_6ParamsE,@"STO_CUDA_ENTRY STV_DEFAULT"
_ZN7cutlass13device_kernelIN5flash11enable_sm90INS1_16FlashAttnFwdSm90INS1_25CollectiveMainloopFwdSm90ILi2EN4cute5tupleIJNS5_1CILi1EEES8_S8_EEENS6_IJNS7_ILi128EEENS7_ILi96EEENS7_ILi64EEEEEELi256ENS_6half_tEfNS_4arch4Sm90ELb0ELb1ELb0ELb1ELb1ELb0ELb0ELb1ELb0ELb1ELb1ELb0EEENS1_21CollectiveEpilogueFwdINS6_IJSA_NS7_ILi256EEESB_EEES9_SE_SG_Li256ELb1ELb1ELb1ELb0EEENS1_36VarlenDynamicPersistentTileSchedulerILi128ELi96ELi256ELi128ELb1ELb1ELb1ELb1ELb0ELb1EEEEEEEEEvNT_6ParamsE:
        /* <DEDUP_REMOVED lines=45> */
.L_x_2491:
        /* <DEDUP_REMOVED lines=22> */
.L_x_2492:
        /* <DEDUP_REMOVED lines=18> */
.L_x_2493:
        /* <DEDUP_REMOVED lines=22> */
.L_x_2494:
        /* <DEDUP_REMOVED lines=23> */
.L_x_2495:
        /* <DEDUP_REMOVED lines=8> */
.L_x_2497:
        /* <DEDUP_REMOVED lines=28> */
[----:B------:R-:W-:-:S03]  /*0a60*/  LOP3.LUT R5, R2, 0xffffff80, RZ, 0xc0, !PT ;  /* 0xffffff8002057812 */ /* 0x000fc600078ec0ff */
[----:B------:R-:W-:Y:S02]  /*0a70*/  IMAD.SHL.U32 R6, R4, 0x20, RZ ;  /* 0x0000002004067824 */ /* 0x000fe400078e00ff */
[----:B------:R-:W-:Y:S01]  /*0a80*/  IMAD.IADD R13, R0, 0x1, -R5 ;  /* 0x00000001000d7824 */ /* 0x000fe200078e0a05 */
[CC--:B------:R-:W-:Y:S02]  /*0a90*/  LEA.HI R5, R3.reuse, R0.reuse, RZ, 0x2 ;  /* 0x0000000003057211 */ /* 0x0c0fe400078f10ff */
[----:B------:R-:W-:Y:S02]  /*0aa0*/  LEA.HI R3, R3, R0, RZ, 0x4 ;  /* 0x0000000003037211 */ /* 0x000fe400078f20ff */
[----:B------:R-:W-:Y:S01]  /*0ab0*/  SHF.R.S32.HI R8, RZ, 0x1f, R13 ;  /* 0x0000001fff087819 */ /* 0x000fe2000001140d */
[----:B------:R-:W-:Y:S01]  /*0ac0*/  STL [R1], R13 ;  /* 0x0000000d01007387 */ /* 0x000fe20000100800 */
[----:B------:R-:W-:Y:S02]  /*0ad0*/  LOP3.LUT R11, R5, 0xfffffffc, RZ, 0xc0, !PT ;  /* 0xfffffffc050b7812 */ /* 0x000fe400078ec0ff */
[----:B------:R-:W-:-:S02]  /*0ae0*/  LOP3.LUT R5, R3, 0x3fffff0, RZ, 0xc0, !PT ;  /* 0x03fffff003057812 */ /* 0x000fc400078ec0ff */
[----:B------:R-:W-:Y:S01]  /*0af0*/  SHF.R.S32.HI R4, RZ, 0x4, R3 ;  /* 0x00000004ff047819 */ /* 0x000fe20000011403 */
[----:B------:R-:W-:Y:S01]  /*0b00*/  IMAD.IADD R12, R0, 0x1, -R11 ;  /* 0x00000001000c7824 */ /* 0x000fe200078e0a0b */
[----:B------:R-:W-:Y:S01]  /*0b10*/  LEA.HI R9, R8, R13, RZ, 0x2 ;  /* 0x0000000d08097211 */ /* 0x000fe200078f10ff */
[----:B------:R-:W-:Y:S01]  /*0b20*/  IMAD.IADD R5, R0, 0x1, -R5 ;  /* 0x0000000100057824 */ /* 0x000fe200078e0a05 */
[----:B------:R-:W-:Y:S02]  /*0b30*/  LEA.HI R0, R3, R4, RZ, 0x1 ;  /* 0x0000000403007211 */ /* 0x000fe400078f08ff */
[--C-:B------:R-:W-:Y:S02]  /*0b40*/  SHF.R.S32.HI R10, RZ, 0x2, R9.reuse ;  /* 0x00000002ff0a7819 */ /* 0x100fe40000011409 */
[----:B------:R-:W-:Y:S02]  /*0b50*/  SHF.R.S32.HI R7, RZ, 0x1f, R9 ;  /* 0x0000001fff077819 */ /* 0x000fe40000011409 */
[----:B------:R-:W-:-:S02]  /*0b60*/  SHF.R.S32.HI R3, RZ, 0x7, R2 ;  /* 0x00000007ff037819 */ /* 0x000fc40000011402 */
[----:B------:R-:W-:Y:S02]  /*0b70*/  LEA.HI R11, R7, R10, RZ, 0x3 ;  /* 0x0000000a070b7211 */ /* 0x000fe400078f18ff */
[----:B------:R-:W-:Y:S02]  /*0b80*/  LEA.HI R2, R2, R3, RZ, 0x1 ;  /* 0x0000000302027211 */ /* 0x000fe400078f08ff */
[----:B------:R-:W-:Y:S02]  /*0b90*/  LOP3.LUT R6, R6, 0xfffffc00, RZ, 0xc0, !PT ;  /* 0xfffffc0006067812 */ /* 0x000fe400078ec0ff */
[----:B------:R-:W-:Y:S02]  /*0ba0*/  LOP3.LUT R7, R0, 0x1ffffffe, RZ, 0xc0, !PT ;  /* 0x1ffffffe00077812 */ /* 0x000fe400078ec0ff */
[----:B------:R-:W-:Y:S01]  /*0bb0*/  LOP3.LUT R11, R11, 0xfffffff8, RZ, 0xc0, !PT ;  /* 0xfffffff80b0b7812 */ /* 0x000fe200078ec0ff */
[----:B------:R-:W-:Y:S01]  /*0bc0*/  IMAD R6, R5, 0x40, R6 ;  /* 0x0000004005067824 */ /* 0x000fe200078e0206 */
[----:B------:R-:W-:Y:S01]  /*0bd0*/  LEA.HI R8, R8, R13, RZ, 0x5 ;  /* 0x0000000d08087211 */ /* 0x000fe200078f28ff */
[----:B------:R-:W-:Y:S01]  /*0be0*/  IMAD.IADD R7, R4, 0x1, -R7 ;  /* 0x0000000104077824 */ /* 0x000fe200078e0a07 */
[----:B------:R-:W-:Y:S01]  /*0bf0*/  LOP3.LUT R2, R2, 0x3fffffe, RZ, 0xc0, !PT ;  /* 0x03fffffe02027812 */ /* 0x000fe200078ec0ff */
[----:B------:R-:W-:Y:S01]  /*0c00*/  IMAD.IADD R11, R10, 0x1, -R11 ;  /* 0x000000010a0b7824 */ /* 0x000fe200078e0a0b */
[----:B------:R-:W-:-:S02]  /*0c10*/  LEA.HI R0, R12, R12, RZ, 0x1 ;  /* 0x0000000c0c007211 */ /* 0x000fc400078f08ff */
[----:B------:R-:W-:Y:S01]  /*0c20*/  SHF.R.S32.HI R8, RZ, 0x5, R8 ;  /* 0x00000005ff087819 */ /* 0x000fe20000011408 */
[----:B------:R-:W-:Y:S01]  /*0c30*/  IMAD.IADD R2, R3, 0x1, -R2 ;  /* 0x0000000103027824 */ /* 0x000fe200078e0a02 */
[----:B------:R-:W-:Y:S01]  /*0c40*/  LOP3.LUT R3, R0, 0x1ffffffe, RZ, 0xc0, !PT ;  /* 0x1ffffffe00037812 */ /* 0x000fe200078ec0ff */
[----:B------:R-:W-:Y:S01]  /*0c50*/  IMAD R0, R7, 0x8, R6 ;  /* 0x0000000807007824 */ /* 0x000fe200078e0206 */
[----:B------:R-:W-:Y:S01]  /*0c60*/  LOP3.LUT R9, R9, 0x7ffffffc, RZ, 0xc0, !PT ;  /* 0x7ffffffc09097812 */ /* 0x000fe200078ec0ff */
[----:B------:R-:W-:Y:S02]  /*0c70*/  IMAD R11, R8, 0x10, R11 ;  /* 0x00000010080b7824 */ /* 0x000fe400078e020b */
[----:B------:R-:W-:Y:S01]  /*0c80*/  IMAD.IADD R3, R12, 0x1, -R3 ;  /* 0x000000010c037824 */ /* 0x000fe200078e0a03 */
[----:B------:R0:W-:Y:S01]  /*0c90*/  STL [R1+0x18], R0 ;  /* 0x0000180001007387 */ /* 0x0001e20000100800 */
[----:B------:R-:W-:-:S04]  /*0ca0*/  IMAD.IADD R9, R13, 0x1, -R9 ;  /* 0x000000010d097824 */ /* 0x000fc800078e0a09 */
[----:B------:R-:W-:-:S04]  /*0cb0*/  IMAD.SHL.U32 R17, R9, 0x2, RZ ;  /* 0x0000000209117824 */ /* 0x000fc800078e00ff */
[C---:B------:R-:W-:Y:S02]  /*0cc0*/  VIADD R229, R17.reuse, 0x8 ;  /* 0x0000000811e57836 */ /* 0x040fe40000000000 */
[----:B0-----:R-:W-:Y:S02]  /*0cd0*/  IMAD R0, R2, 0x40, R11 ;  /* 0x0000004002007824 */ /* 0x001fe400078e020b */
        /* <DEDUP_REMOVED lines=51> */
[----:B------:R-:W-:Y:S01]  /*1010*/  SHF.R.S32.HI R4, RZ, 0x1f, R205 ;  /* 0x0000001fff047819 */ /* 0x000fe200000114cd */
[----:B------:R-:W-:Y:S01]  /*1020*/  IMAD R22, R3, 0x8, R0 ;  /* 0x0000000803167824 */ /* 0x000fe200078e0200 */
[----:B0-----:R-:W-:-:S07]  /*1030*/  SHF.R.S32.HI R2, RZ, 0x1f, R204 ;  /* 0x0000001fff027819 */ /* 0x001fce00000114cc */
.L_x_2609:
[----:B------:R-:W-:Y:S01]  /*1040*/  ULDC.64 UR8, c[0x0][0xa28] ;  /* 0x00028a0000087ab9 */ /* 0x000fe20000000a00 */
[----:B0---4-:R-:W0:Y:S01]  /*1050*/  LDC.64 R6, c[0x0][0x418] ;  /* 0x00010600ff067b82 */ /* 0x011e220000000a00 */
[----:B------:R-:W-:Y:S01]  /*1060*/  UISETP.NE.U32.AND UP0, UPT, UR8, URZ, UPT ;  /* 0x0000003f0800728c */ /* 0x000fe2000bf05070 */
[----:B------:R-:W-:-:S03]  /*1070*/  IMAD.MOV.U32 R4, RZ, RZ, RZ ;  /* 0x000000ffff047224 */ /* 0x000fc600078e00ff */
[----:B------:R-:W-:-:S03]  /*1080*/  UISETP.NE.AND.EX UP0, UPT, UR9, URZ, UPT, UP0 ;  /* 0x0000003f0900728c */ /* 0x000fc6000bf05300 */
[----:B------:R-:W-:Y:S01]  /*1090*/  ULDC.64 UR8, c[0x0][0xa18] ;  /* 0x0002860000087ab9 */ /* 0x000fe20000000a00 */
[----:B-12---:R-:W1:Y:S01]  /*10a0*/  LDC R0, c[0x0][0x424] ;  /* 0x00010900ff007b82 */ /* 0x006e620000000800 */
[----:B------:R-:W-:Y:S01]  /*10b0*/  UISETP.NE.U32.AND UP1, UPT, UR8, URZ, UPT ;  /* 0x0000003f0800728c */ /* 0x000fe2000bf25070 */
[----:B------:R-:W-:-:S03]  /*10c0*/  PLOP3.LUT P0, PT, PT, PT, UP0, 0x80, 0x0 ;  /* 0x000000000000781c */ /* 0x000fc60003f0f008 */
[----:B------:R-:W-:-:S03]  /*10d0*/  UISETP.NE.AND.EX UP1, UPT, UR9, URZ, UPT, UP1 ;  /* 0x0000003f0900728c */ /* 0x000fc6000bf25310 */
[----:B------:R-:W-:Y:S01]  /*10e0*/  @UP0 ULDC.64 UR8, c[0x0][0xa28] ;  /* 0x00028a0000080ab9 */ /* 0x000fe20000000a00 */
[----:B------:R-:W2:Y:S01]  /*10f0*/  LDC R9, c[0x0][0x2f0] ;  /* 0x0000bc00ff097b82 */ /* 0x000ea20000000800 */
[----:B------:R-:W-:Y:S01]  /*1100*/  @UP0 UIMAD.WIDE UR8, UR7, 0x4, UR8 ;  /* 0x00000004070808a5 */ /* 0x000fe2000f8e0208 */
[----:B------:R-:W-:-:S05]  /*1110*/  PLOP3.LUT P2, PT, PT, PT, UP1, 0x80, 0x0 ;  /* 0x000000000000781c */ /* 0x000fca0003f4f018 */
[----:B------:R-:W-:Y:S01]  /*1120*/  @UP1 ULDC.64 UR10, c[0x0][0xa18] ;  /* 0x00028600000a1ab9 */ /* 0x000fe20000000a00 */
[----:B------:R-:W-:Y:S02]  /*1130*/  IMAD.U32 R2, RZ, RZ, UR8 ;  /* 0x00000008ff027e24 */ /* 0x000fe4000f8e00ff */
[----:B---3--:R-:W-:Y:S01]  /*1140*/  IMAD.U32 R3, RZ, RZ, UR9 ;  /* 0x00000009ff037e24 */ /* 0x008fe2000f8e00ff */
[----:B------:R-:W-:-:S04]  /*1150*/  @UP1 UIMAD.WIDE UR8, UR7, 0x4, UR10 ;  /* 0x00000004070818a5 */ /* 0x000fc8000f8e020a */
[----:B------:R3:W5:Y:S02]  /*1160*/  @P0 LDG.E R4, desc[UR48][R2.64] ;  /* 0x0000003002040981 */ /* 0x000764000c1e1900 */
[----:B------:R-:W-:Y:S02]  /*1170*/  IMAD.U32 R18, RZ, RZ, UR8 ;  /* 0x00000008ff127e24 */ /* 0x000fe4000f8e00ff */
[----:B------:R-:W-:Y:S01]  /*1180*/  IMAD.U32 R19, RZ, RZ, UR9 ;  /* 0x00000009ff137e24 */ /* 0x000fe2000f8e00ff */
[----:B------:R-:W-:-:S04]  /*1190*/  ULDC.64 UR8, c[0x0][0xa20] ;  /* 0x0002880000087ab9 */ /* 0x000fc80000000a00 */
[----:B------:R3:W5:Y:S01]  /*11a0*/  @P2 LDG.E R18, desc[UR48][R18.64] ;  /* 0x0000003012122981 */ /* 0x000762000c1e1900 */
[----:B0-----:R-:W-:Y:S01]  /*11b0*/  ISETP.NE.U32.AND P0, PT, R6, RZ, PT ;  /* 0x000000ff0600720c */ /* 0x001fe20003f05070 */
[----:B------:R-:W-:Y:S01]  /*11c0*/  ULOP3.LUT UR40, UR5, 0xffff, URZ, 0xc0, !UPT ;  /* 0x0000ffff05287892 */ /* 0x000fe2000f8ec03f */
[----:B------:R-:W-:Y:S02]  /*11d0*/  ISETP.NE.U32.AND P1, PT, RZ, UR8, PT ;  /* 0x00000008ff007c0c */ /* 0x000fe4000bf25070 */
[----:B------:R-:W-:Y:S02]  /*11e0*/  ISETP.NE.AND.EX P0, PT, R7, RZ, PT, P0 ;  /* 0x000000ff0700720c */ /* 0x000fe40003f05300 */
[----:B------:R-:W-:Y:S02]  /*11f0*/  ISETP.NE.AND.EX P1, PT, RZ, UR9, PT, P1 ;  /* 0x00000009ff007c0c */ /* 0x000fe4000bf25310 */
[----:B-1----:R-:W-:Y:S01]  /*1200*/  SEL R0, R0, 0x1, P0 ;  /* 0x0000000100007807 */ /* 0x002fe20000000000 */
[----:B---3--:R-:W-:Y:S10]  /*1210*/  @P2 BRA `(.L_x_2498) ;  /* 0x0000000000302947 */ /* 0x008ff40003800000 */
[----:B------:R-:W-:Y:S01]  /*1220*/  ULDC.64 UR8, c[0x0][0xa00] ;  /* 0x0002800000087ab9 */ /* 0x000fe20000000a00 */
[----:B-----5:R-:W0:Y:S01]  /*1230*/  LDC R18, c[0x0][0x288] ;  /* 0x0000a200ff127b82 */ /* 0x020e220000000800 */
[----:B------:R-:W-:-:S04]  /*1240*/  ISETP.NE.U32.AND P0, PT, RZ, UR8, PT ;  /* 0x00000008ff007c0c */ /* 0x000fc8000bf05070 */
[----:B------:R-:W-:-:S13]  /*1250*/  ISETP.NE.AND.EX P0, PT, RZ, UR9, PT, P0 ;  /* 0x00000009ff007c0c */ /* 0x000fda000bf05300 */
[----:B------:R-:W-:Y:S05]  /*1260*/  @!P0 BRA `(.L_x_2498) ;  /* 0x00000000001c8947 */ /* 0x000fea0003800000 */
[----:B------:R-:W-:Y:S02]  /*1270*/  ULDC.64 UR8, c[0x0][0xa00] ;  /* 0x0002800000087ab9 */ /* 0x000fe40000000a00 */
[----:B------:R-:W-:-:S06]  /*1280*/  UIMAD.WIDE UR8, UR7, 0x4, UR8 ;  /* 0x00000004070878a5 */ /* 0x000fcc000f8e0208 */
[----:B------:R-:W-:Y:S02]  /*1290*/  IMAD.U32 R2, RZ, RZ, UR8 ;  /* 0x00000008ff027e24 */ /* 0x000fe4000f8e00ff */
[----:B------:R-:W-:-:S05]  /*12a0*/  IMAD.U32 R3, RZ, RZ, UR9 ;  /* 0x00000009ff037e24 */ /* 0x000fca000f8e00ff */
[----:B0-----:R-:W3:Y:S04]  /*12b0*/  LDG.E R18, desc[UR48][R2.64] ;  /* 0x0000003002127981 */ /* 0x001ee8000c1e1900 */
[----:B------:R-:W3:Y:S02]  /*12c0*/  LDG.E R5, desc[UR48][R2.64+0x4] ;  /* 0x0000043002057981 */ /* 0x000ee4000c1e1900 */
[----:B---3--:R-:W-:-:S07]  /*12d0*/  IMAD.IADD R18, R5, 0x1, -R18 ;  /* 0x0000000105127824 */ /* 0x008fce00078e0a12 */
.L_x_2498:
[----:B------:R-:W-:Y:S01]  /*12e0*/  UMOV UR41, UR7 ;  /* 0x0000000700297c82 */ /* 0x000fe20008000000 */
[----:B--2---:R-:W-:Y:S01]  /*12f0*/  IMAD R19, R0, R9, RZ ;  /* 0x0000000900137224 */ /* 0x004fe200078e02ff */
[----:B------:R-:W-:Y:S06]  /*1300*/  @!P1 BRA `(.L_x_2499) ;  /* 0x0000000000189947 */ /* 0x000fec0003800000 */
[----:B------:R-:W-:Y:S02]  /*1310*/  ULDC.64 UR8, c[0x0][0xa20] ;  /* 0x0002880000087ab9 */ /* 0x000fe40000000a00 */
[----:B------:R-:W-:-:S06]  /*1320*/  UIMAD.WIDE UR8, UR7, 0x4, UR8 ;  /* 0x00000004070878a5 */ /* 0x000fcc000f8e0208 */
[----:B------:R-:W-:Y:S02]  /*1330*/  IMAD.U32 R2, RZ, RZ, UR8 ;  /* 0x00000008ff027e24 */ /* 0x000fe4000f8e00ff */
[----:B------:R-:W-:-:S05]  /*1340*/  IMAD.U32 R3, RZ, RZ, UR9 ;  /* 0x00000009ff037e24 */ /* 0x000fca000f8e00ff */
[----:B------:R1:W5:Y:S01]  /*1350*/  LDG.E R19, desc[UR48][R2.64] ;  /* 0x0000003002137981 */ /* 0x000362000c1e1900 */
[----:B------:R-:W-:Y:S05]  /*1360*/  BRA `(.L_x_2500) ;  /* 0x00000000002c7947 */ /* 0x000fea0003800000 */
.L_x_2499:
        /* <DEDUP_REMOVED lines=9> */
[----:B------:R-:W2:Y:S02]  /*1400*/  LDG.E R0, desc[UR48][R2.64+0x4] ;  /* 0x0000043002007981 */ /* 0x000ea4000c1e1900 */
[----:B--2---:R-:W-:-:S07]  /*1410*/  IMAD.IADD R19, R0, 0x1, -R19 ;  /* 0x0000000100137824 */ /* 0x004fce00078e0a13 */
.L_x_2500:
[----:B------:R-:W2:Y:S01]  /*1420*/  LDC R0, c[0x0][0x448] ;  /* 0x00011200ff007b82 */ /* 0x000ea20000000800 */
[----:B------:R-:W-:Y:S01]  /*1430*/  USHF.L.U32 UR42, UR6, 0x7, URZ ;  /* 0x00000007062a7899 */ /* 0x000fe2000800063f */
[----:B-----5:R-:W-:Y:S01]  /*1440*/  IMAD.IADD R19, R19, 0x1, -R4 ;  /* 0x0000000113137824 */ /* 0x020fe200078e0a04 */
[----:B------:R-:W-:Y:S01]  /*1450*/  ULDC.64 UR12, c[0x0][0x9e0] ;  /* 0x00027800000c7ab9 */ /* 0x000fe20000000a00 */
[----:B------:R-:W-:Y:S01]  /*1460*/  LOP3.LUT R16, R16, 0xfff7ffff, RZ, 0xc0, !PT ;  /* 0xfff7ffff10107812 */ /* 0x000fe200078ec0ff */
[----:B------:R-:W-:Y:S02]  /*1470*/  UIADD3 UR4, UR42, 0x7f, URZ ;  /* 0x0000007f2a047890 */ /* 0x000fe4000fffe03f */
[----:B------:R-:W-:Y:S01]  /*1480*/  UISETP.GE.AND UP0, UPT, UR13, 0x1, UPT ;  /* 0x000000010d00788c */ /* 0x000fe2000bf06270 */
[----:B01----:R-:W-:-:S03]  /*1490*/  IADD3 R3, R19, 0x1, -R18 ;  /* 0x0000000113037810 */ /* 0x003fc60007ffe812 */
[----:B------:R-:W-:Y:S02]  /*14a0*/  UP2UR UR47, UPR, URZ, 0x1 ;  /* 0x000000013f2f7883 */ /* 0x000fe40008000000 */
[----:B------:R-:W-:Y:S02]  /*14b0*/  PLOP3.LUT P0, PT, PT, PT, UP0, 0x40, 0x0 ;  /* 0x000000000000781c */ /* 0x000fe40003f0e808 */
[----:B--2---:R-:W-:Y:S01]  /*14c0*/  ISETP.NE.AND P1, PT, R0, 0x1, PT ;  /* 0x000000010000780c */ /* 0x004fe20003f25270 */
[----:B------:R-:W-:-:S12]  /*14d0*/  IMAD.U32 R0, RZ, RZ, UR4 ;  /* 0x00000004ff007e24 */ /* 0x000fd8000f8e00ff */
[----:B------:R-:W0:Y:S01]  /*14e0*/  @P1 LDC R2, c[0x0][0x44c] ;  /* 0x00011300ff021b82 */ /* 0x000e220000000800 */
[----:B------:R-:W-:-:S07]  /*14f0*/  @P1 LOP3.LUT R16, R16, 0x80000, RZ, 0xfc, !PT ;  /* 0x0008000010101812 */ /* 0x000fce00078efcff */
[----:B------:R-:W1:Y:S01]  /*1500*/  @P1 LDC R5, c[0x0][0x450] ;  /* 0x00011400ff051b82 */ /* 0x000e620000000800 */
[----:B0-----:R-:W-:-:S05]  /*1510*/  @P1 IMAD.HI.U32 R2, R2, UR4, RZ ;  /* 0x0000000402021c27 */ /* 0x001fca000f8e00ff */
[----:B-1----:R-:W-:-:S05]  /*1520*/  @P1 SHF.R.U32.HI R0, RZ, R5, R2 ;  /* 0x00000005ff001219 */ /* 0x002fca0000011602 */
[----:B------:R-:W-:-:S04]  /*1530*/  IMAD.IADD R3, R3, 0x1, R0 ;  /* 0x0000000103037824 */ /* 0x000fc800078e0200 */
[----:B------:R-:W-:Y:S01]  /*1540*/  VIADD R0, R3, UR12 ;  /* 0x0000000c03007c36 */ /* 0x000fe20008000000 */
[----:B------:R-:W-:Y:S06]  /*1550*/  @P0 BRA `(.L_x_2501) ;  /* 0x0000000000480947 */ /* 0x000fec0003800000 */
[C---:B------:R-:W-:Y:S01]  /*1560*/  ISETP.GT.AND P0, PT, R3.reuse, RZ, PT ;  /* 0x000000ff0300720c */ /* 0x040fe20003f04270 */
[----:B------:R-:W-:-:S05]  /*1570*/  VIADD R2, R3, 0xffffffff ;  /* 0xffffffff03027836 */ /* 0x000fca0000000000 */
[----:B------:R-:W-:-:S07]  /*1580*/  R2UR UR4, R2 ;  /* 0x00000000020472ca */ /* 0x000fce00000e0000 */
[----:B------:R-:W-:Y:S08]  /*1590*/  @P0 BRA `(.L_x_2502) ;  /* 0x0000000000200947 */ /* 0x000ff00003800000 */
[----:B------:R-:W-:Y:S01]  /*15a0*/  R2UR UR4, R3 ;  /* 0x00000000030472ca */ /* 0x000fe200000e0000 */
[----:B------:R-:W-:-:S11]  /*15b0*/  UISETP.NE.AND UP0, UPT, UR13, 0x1, UPT ;  /* 0x000000010d00788c */ /* 0x000fd6000bf05270 */
[----:B------:R-:W-:Y:S01]  /*15c0*/  @UP0 ULDC.64 UR8, c[0x0][0x9e8] ;  /* 0x00027a0000080ab9 */ /* 0x000fe20000000a00 */
[----:B------:R-:W-:-:S04]  /*15d0*/  UIADD3 UR4, -UR4, URZ, URZ ;  /* 0x0000003f04047290 */ /* 0x000fc8000fffe13f */
[----:B------:R-:W-:-:S04]  /*15e0*/  UIMAD.WIDE.U32 UR6, UR4, UR8, URZ ;  /* 0x00000008040672a5 */ /* 0x000fc8000f8e003f */
[----:B------:R-:W-:-:S04]  /*15f0*/  @UP0 USHF.R.U32.HI UR4, URZ, UR9, UR7 ;  /* 0x000000093f040299 */ /* 0x000fc80008011607 */
[----:B------:R-:W-:Y:S01]  /*1600*/  ULOP3.LUT UR4, URZ, UR4, URZ, 0x33, !UPT ;  /* 0x000000043f047292 */ /* 0x000fe2000f8e333f */
[----:B------:R-:W-:Y:S11]  /*1610*/  BRA `(.L_x_2503) ;  /* 0x0000000000107947 */ /* 0x000ff60003800000 */
.L_x_2502:
[----:B------:R-:W-:-:S11]  /*1620*/  UISETP.NE.AND UP0, UPT, UR13, 0x1, UPT ;  /* 0x000000010d00788c */ /* 0x000fd6000bf05270 */
[----:B------:R-:W-:Y:S02]  /*1630*/  @UP0 ULDC.64 UR8, c[0x0][0x9e8] ;  /* 0x00027a0000080ab9 */ /* 0x000fe40000000a00 */
[----:B------:R-:W-:-:S04]  /*1640*/  UIMAD.WIDE.U32 UR6, UR4, UR8, URZ ;  /* 0x00000008040672a5 */ /* 0x000fc8000f8e003f */
[----:B------:R-:W-:-:S12]  /*1650*/  @UP0 USHF.R.U32.HI UR4, URZ, UR9, UR7 ;  /* 0x000000093f040299 */ /* 0x000fd80008011607 */
.L_x_2503:
[----:B------:R-:W-:-:S06]  /*1660*/  UIMAD UR4, UR4, UR13, UR13 ;  /* 0x0000000d040472a4 */ /* 0x000fcc000f8e020d */
[----:B------:R-:W-:-:S07]  /*1670*/  VIMNMX R0, R0, UR4, PT ;  /* 0x0000000400007c48 */ /* 0x000fce000bfe0100 */
.L_x_2501:
[----:B------:R-:W0:Y:S01]  /*1680*/  @P1 LDC R4, c[0x0][0x44c] ;  /* 0x00011300ff041b82 */ /* 0x000e220000000800 */
[----:B------:R-:W-:Y:S01]  /*1690*/  UISETP.GE.AND UP0, UPT, UR13, 0x1, UPT ;  /* 0x000000010d00788c */ /* 0x000fe2000bf06270 */
[----:B------:R-:W-:Y:S01]  /*16a0*/  IMAD.U32 R3, RZ, RZ, UR42 ;  /* 0x0000002aff037e24 */ /* 0x000fe2000f8e00ff */
[----:B------:R-:W-:Y:S01]  /*16b0*/  ULDC UR4, c[0x0][0x9dc] ;  /* 0x0002770000047ab9 */ /* 0x000fe20000000800 */
[----:B------:R-:W-:Y:S02]  /*16c0*/  VIADD R2, R0, 0x5f ;  /* 0x0000005f00027836 */ /* 0x000fe40000000000 */
[----:B------:R-:W-:Y:S01]  /*16d0*/  VIADD R0, R19, 0x5f ;  /* 0x0000005f13007836 */ /* 0x000fe20000000000 */
[----:B------:R-:W-:Y:S01]  /*16e0*/  PLOP3.LUT P0, PT, PT, PT, UP0, 0x40, 0x0 ;  /* 0x000000000000781c */ /* 0x000fe20003f0e808 */
[----:B------:R-:W1:Y:S01]  /*16f0*/  @P1 LDC R5, c[0x0][0x450] ;  /* 0x00011400ff051b82 */ /* 0x000e620000000800 */
[----:B------:R-:W-:-:S04]  /*1700*/  IMAD.HI R2, R2, 0x2aaaaaab, RZ ;  /* 0x2aaaaaab02027827 */ /* 0x000fc800078e02ff */
[----:B------:R-:W-:-:S04]  /*1710*/  IMAD.HI R0, R0, 0x2aaaaaab, RZ ;  /* 0x2aaaaaab00007827 */ /* 0x000fc800078e02ff */
[----:B0-----:R-:W-:-:S05]  /*1720*/  @P1 IMAD.HI.U32 R4, R4, UR42, RZ ;  /* 0x0000002a04041c27 */ /* 0x001fca000f8e00ff */
[----:B-1----:R-:W-:Y:S02]  /*1730*/  @P1 SHF.R.U32.HI R3, RZ, R5, R4 ;  /* 0x00000005ff031219 */ /* 0x002fe40000011604 */
[----:B------:R-:W-:Y:S02]  /*1740*/  SHF.R.U32.HI R5, RZ, 0x1f, R2 ;  /* 0x0000001fff057819 */ /* 0x000fe40000011602 */
[----:B------:R-:W-:Y:S02]  /*1750*/  IADD3 R4, R3, R19, -R18 ;  /* 0x0000001303047210 */ /* 0x000fe40007ffe812 */
[----:B------:R-:W-:Y:S02]  /*1760*/  SHF.R.U32.HI R3, RZ, 0x1f, R0 ;  /* 0x0000001fff037819 */ /* 0x000fe40000011600 */
[----:B------:R-:W-:Y:S01]  /*1770*/  LEA.HI.SX32 R2, R2, R5, 0x1c ;  /* 0x0000000502027211 */ /* 0x000fe200078fe2ff */
[----:B------:R-:W-:Y:S01]  /*1780*/  VIADD R6, R4, -UR4 ;  /* 0x8000000404067c36 */ /* 0x000fe20008000000 */
[----:B------:R-:W-:-:S04]  /*1790*/  LEA.HI.SX32 R3, R0, R3, 0x1c ;  /* 0x0000000300037211 */ /* 0x000fc800078fe2ff */
[----:B------:R-:W-:Y:S02]  /*17a0*/  R2UR UR8, R6 ;  /* 0x00000000060872ca */ /* 0x000fe400000e0000 */
[----:B------:R-:W-:Y:S01]  /*17b0*/  VIMNMX R152, R3, R2, PT ;  /* 0x0000000203987248 */ /* 0x000fe20003fe0100 */
[----:B------:R-:W-:-:S12]  /*17c0*/  @P0 BRA `(.L_x_2504) ;  /* 0x0000000000480947 */ /* 0x000fd80003800000 */
[----:B------:R-:W-:-:S13]  /*17d0*/  R2UR UR4, R4 ;  /* 0x00000000040472ca */ /* 0x000fda00000e0000 */
        /* <DEDUP_REMOVED lines=10> */
.L_x_2505:
[----:B------:R-:W-:-:S11]  /*1880*/  UISETP.NE.AND UP0, UPT, UR13, 0x1, UPT ;  /* 0x000000010d00788c */ /* 0x000fd6000bf05270 */
[----:B------:R-:W-:Y:S02]  /*1890*/  @UP0 ULDC.64 UR10, c[0x0][0x9e8] ;  /* 0x00027a00000a0ab9 */ /* 0x000fe40000000a00 */
[----:B------:R-:W-:-:S04]  /*18a0*/  UIMAD.WIDE.U32 UR6, UR4, UR10, URZ ;  /* 0x0000000a040672a5 */ /* 0x000fc8000f8e003f */
[----:B------:R-:W-:-:S12]  /*18b0*/  @UP0 USHF.R.U32.HI UR4, URZ, UR11, UR7 ;  /* 0x0000000b3f040299 */ /* 0x000fd80008011607 */
.L_x_2506:
[----:B------:R-:W-:-:S04]  /*18c0*/  UIMAD UR4, UR4, UR13, URZ ;  /* 0x0000000d040472a4 */ /* 0x000fc8000f8e023f */
[----:B------:R-:W-:-:S04]  /*18d0*/  UISETP.LT.AND UP0, UPT, UR8, UR4, UPT ;  /* 0x000000040800728c */ /* 0x000fc8000bf01270 */
[----:B------:R-:W-:-:S12]  /*18e0*/  USEL UR8, UR8, UR4, !UP0 ;  /* 0x0000000408087287 */ /* 0x000fd8000c000000 */
.L_x_2504:
[----:B------:R-:W-:-:S04]  /*18f0*/  UIMAD.WIDE UR6, UR8, 0x2aaaaaab, URZ ;  /* 0x2aaaaaab080678a5 */ /* 0x000fc8000f8e023f */
[----:B------:R-:W-:-:S04]  /*1900*/  USHF.R.U32.HI UR4, URZ, 0x1f, UR7 ;  /* 0x0000001f3f047899 */ /* 0x000fc80008011607 */
[----:B------:R-:W-:Y:S02]  /*1910*/  ULEA.HI.SX32 UR7, UR7, UR4, 0x1c ;  /* 0x0000000407077291 */ /* 0x000fe4000f8fe23f */
[----:B------:R-:W-:Y:S02]  /*1920*/  ULOP3.LUT UR4, UR5, 0xff000000, URZ, 0xc0, !UPT ;  /* 0xff00000005047892 */ /* 0x000fe4000f8ec03f */
[----:B------:R-:W-:Y:S02]  /*1930*/  UISETP.LT.AND UP0, UPT, URZ, UR7, UPT ;  /* 0x000000073f00728c */ /* 0x000fe4000bf01270 */
[----:B------:R-:W-:Y:S02]  /*1940*/  ULOP3.LUT UR5, UR5, 0xff0000, URZ, 0xc0, !UPT ;  /* 0x00ff000005057892 */ /* 0x000fe4000f8ec03f */
[----:B------:R-:W-:Y:S02]  /*1950*/  USEL UR45, URZ, UR7, !UP0 ;  /* 0x000000073f2d7287 */ /* 0x000fe4000c000000 */
[----:B------:R-:W-:-:S04]  /*1960*/  USHF.R.U32.HI UR4, URZ, 0x8, UR4 ;  /* 0x000000083f047899 */ /* 0x000fc80008011604 */
[----:B------:R-:W-:Y:S01]  /*1970*/  ISETP.GT.AND P0, PT, R152, UR45, PT ;  /* 0x0000002d98007c0c */ /* 0x000fe2000bf04270 */
[----:B------:R-:W-:-:S03]  /*1980*/  ULEA.HI UR5, UR5, UR4, URZ, 0x10 ;  /* 0x0000000405057291 */ /* 0x000fc6000f8f803f */
[----:B------:R-:W-:Y:S01]  /*1990*/  UMOV UR4, URZ ;  /* 0x0000003f00047c82 */ /* 0x000fe20008000000 */
[----:B------:R-:W-:Y:S02]  /*19a0*/  ULOP3.LUT UR43, UR5, 0xff, URZ, 0xc0, !UPT ;  /* 0x000000ff052b7892 */ /* 0x000fe4000f8ec03f */
[----:B------:R-:W-:-:S06]  /*19b0*/  USHF.R.U32.HI UR44, URZ, 0x10, UR5 ;  /* 0x000000103f2c7899 */ /* 0x000fcc0008011605 */
[----:B------:R-:W-:Y:S06]  /*19c0*/  @!P0 BRA `(.L_x_2507) ;  /* 0x0000000000988947 */ /* 0x000fec0003800000 */
[----:B------:R-:W-:Y:S01]  /*19d0*/  UISETP.NE.AND UP0, UPT, UR44, URZ, UPT ;  /* 0x0000003f2c00728c */ /* 0x000fe2000bf05270 */
[----:B------:R-:W-:-:S03]  /*19e0*/  ULDC UR4, c[0x0][0x9f0] ;  /* 0x00027c0000047ab9 */ /* 0x000fc60000000800 */
[----:B------:R-:W-:-:S03]  /*19f0*/  USEL UR9, UR44, UR4, UP0 ;  /* 0x000000042c097287 */ /* 0x000fc60008000000 */
[----:B------:R-:W-:-:S03]  /*1a00*/  UMOV UR4, URZ ;  /* 0x0000003f00047c82 */ /* 0x000fc60008000000 */
[----:B------:R-:W-:-:S05]  /*1a10*/  IMAD.U32 R5, RZ, RZ, UR9 ;  /* 0x00000009ff057e24 */ /* 0x000fca000f8e00ff */
        /* <DEDUP_REMOVED lines=33> */
.L_x_2507:
        /* <DEDUP_REMOVED lines=107> */
.L_x_2509:
        /* <DEDUP_REMOVED lines=13> */
.L_x_2704:
[----:B------:R-:W-:Y:S01]  /*23b0*/  IMAD.U32 R0, RZ, RZ, UR46 ;  /* 0x0000002eff007e24 */ /* 0x000fe2000f8e00ff */
[----:B------:R-:W-:Y:S05]  /*23c0*/  WARPSYNC.ALL ;  /* 0x0000000000007948 */ /* 0x000fea0003800000 */
[----:B------:R1:W-:Y:S01]  /*23d0*/  BAR.SYNC.DEFER_BLOCKING R7, 0x100 ;  /* 0x000400070000751d */ /* 0x0003e20000010000 */
[----:B------:R-:W-:-:S13]  /*23e0*/  ISETP.NE.AND P0, PT, R0, 0x3, PT ;  /* 0x000000030000780c */ /* 0x000fda0003f05270 */
[----:B-1----:R-:W-:Y:S05]  /*23f0*/  @!P0 BRA `(.L_x_2511) ;  /* 0x0000000000048947 */ /* 0x002fea0003800000 */
[----:B------:R-:W-:Y:S01]  /*2400*/  BPT.TRAP 0x1 ;  /* 0x000000040000795c */ /* 0x000fe20000300000 */
.L_x_2511:
[----:B------:R-:W-:Y:S01]  /*2410*/  R2UR UR22, R6 ;  /* 0x00000000061672ca */ /* 0x000fe200000e0000 */
[----:B------:R-:W-:-:S05]  /*2420*/  IMAD.U32 R8, RZ, RZ, UR37 ;  /* 0x00000025ff087e24 */ /* 0x000fca000f8e00ff */
[----:B------:R-:W-:-:S07]  /*2430*/  SHF.L.U32 R8, R8, 0x1f, RZ ;  /* 0x0000001f08087819 */ /* 0x000fce00000006ff */
[----:B------:R-:W-:-:S09]  /*2440*/  ULEA UR22, UR38, UR22, 0x3 ;  /* 0x0000001626167291 */ /* 0x000fd2000f8e183f */
[----:B------:R1:W2:Y:S01]  /*2450*/  SYNCS.PHASECHK.TRANS64.TRYWAIT P1, [UR22+0x22830], R8 ;  /* 0x02283008ff0075a7 */ /* 0x0002a20008020156 */
[----:B------:R-:W-:Y:S05]  /*2460*/  @!P0 BRA `(.L_x_2512) ;  /* 0x0000000000048947 */ /* 0x000fea0003800000 */
[----:B------:R-:W-:Y:S01]  /*2470*/  BPT.TRAP 0x1 ;  /* 0x000000040000795c */ /* 0x000fe20000300000 */
.L_x_2512:
[----:B--2---:R-:W-:Y:S05]  /*2480*/  @P1 BRA `(.L_x_2513) ;  /* 0x0000000000081947 */ /* 0x004fea0003800000 */
[----:B------:R-:W2:Y:S02]  /*2490*/  SYNCS.PHASECHK.TRANS64.TRYWAIT P1, [UR22+0x22830], R8 ;  /* 0x02283008ff0075a7 */ /* 0x000ea40008020156 */
[----:B--2---:R-:W-:Y:S05]  /*24a0*/  @!P1 BRA `(.L_x_2514) ;  /* 0x0000016000409947 */ /* 0x004fea0003800000 */
.L_x_2513:
        /* <DEDUP_REMOVED lines=8> */
[----:B------:R-:W2:Y:S01]  /*2530*/  S2R R0, SR_TID.X ;  /* 0x0000000000007919 */ /* 0x000ea20000002100 */
        /* <DEDUP_REMOVED lines=15> */
[----:B--2---:R-:W-:-:S04]  /*2630*/  SHF.R.U32.HI R0, RZ, 0x7, R0 ;  /* 0x00000007ff007819 */ /* 0x004fc80000011600 */
[----:B0-----:R-:W-:Y:S01]  /*2640*/  IADD3 R3, -R0, 0xb, RZ ;  /* 0x0000000b00037810 */ /* 0x001fe20007ffe1ff */
        /* <DEDUP_REMOVED lines=13> */
.L_x_2515:
[----:B------:R-:W2:Y:S01]  /*2720*/  LDC R0, c[0x0][0x448] ;  /* 0x00011200ff007b82 */ /* 0x000ea20000000800 */
[----:B------:R-:W-:Y:S02]  /*2730*/  UIADD3 UR6, UR22, 0x22840, URZ ;  /* 0x0002284016067890 */ /* 0x000fe4000fffe03f */
[----:B------:R-:W-:Y:S01]  /*2740*/  UISETP.NE.AND UP0, UPT, UR47, URZ, UPT ;  /* 0x0000003f2f00728c */ /* 0x000fe2000bf05270 */
[----:B------:R-:W-:Y:S01]  /*2750*/  ULDC UR23, c[0x0][0x9dc] ;  /* 0x0002770000177ab9 */ /* 0x000fe20000000800 */
[----:B------:R-:W-:-:S03]  /*2760*/  ULDC UR14, c[0x0][0x9e0] ;  /* 0x00027800000e7ab9 */ /* 0x000fc60000000800 */
[----:B------:R-:W3:Y:S01]  /*2770*/  S2UR UR7, SR_CgaCtaId ;  /* 0x00000000000779c3 */ /* 0x000ee20000008800 */
[----:B--2---:R-:W-:Y:S01]  /*2780*/  ISETP.NE.AND P1, PT, R0, 0x1, PT ;  /* 0x000000010000780c */ /* 0x004fe20003f25270 */
[----:B------:R-:W-:-:S04]  /*2790*/  VIADD R0, R22, UR42 ;  /* 0x0000002a16007c36 */ /* 0x000fc80008000000 */
[----:B------:R-:W-:Y:S01]  /*27a0*/  IMAD.MOV.U32 R2, RZ, RZ, R0 ;  /* 0x000000ffff027224 */ /* 0x000fe200078e0000 */
[----:B---3--:R-:W-:-:S07]  /*27b0*/  UPRMT UR6, UR7, 0x654, UR6 ;  /* 0x0000065407067896 */ /* 0x008fce0008000006 */
[----:B------:R-:W2:Y:S08]  /*27c0*/  @P1 LDC R5, c[0x0][0x44c] ;  /* 0x00011300ff051b82 */ /* 0x000eb00000000800 */
[----:B------:R-:W3:Y:S01]  /*27d0*/  @P1 LDC R9, c[0x0][0x450] ;  /* 0x00011400ff091b82 */ /* 0x000ee20000000800 */
[----:B------:R-:W-:Y:S01]  /*27e0*/  SYNCS.ARRIVE.TRANS64.RED.A1T0 RZ, [UR6], RZ ;  /* 0x000000ffffff79a7 */ /* 0x000fe20008100406 */
[----:B------:R-:W-:Y:S01]  /*27f0*/  ULOP3.LUT UR6, URZ, UR23, URZ, 0x33, !UPT ;  /* 0x000000173f067292 */ /* 0x000fe2000f8e333f */
[----:B--2---:R-:W-:-:S04]  /*2800*/  @P1 IMAD.HI.U32 R4, R0, R5, RZ ;  /* 0x0000000500041227 */ /* 0x004fc800078e00ff */
[C---:B------:R-:W-:Y:S01]  /*2810*/  IMAD R0, R152.reuse, -0x60, R19 ;  /* 0xffffffa098007824 */ /* 0x040fe200078e0213 */
[----:B---3--:R-:W-:Y:S01]  /*2820*/  @P1 SHF.R.U32.HI R2, RZ, R9, R4 ;  /* 0x00000009ff021219 */ /* 0x008fe20000011604 */
[----:B------:R-:W-:Y:S01]  /*2830*/  IMAD.MOV.U32 R9, RZ, RZ, -0x60 ;  /* 0xffffffa0ff097424 */ /* 0x000fe200078e00ff */
[----:B------:R-:W-:Y:S02]  /*2840*/  PLOP3.LUT P1, PT, PT, PT, UP0, 0x40, 0x0 ;  /* 0x000000000000781c */ /* 0x000fe40003f2e808 */
[C-C-:B------:R-:W-:Y:S01]  /*2850*/  IADD3 R5, -R17.reuse, 0x61, R0.reuse ;  /* 0x0000006111057810 */ /* 0x140fe20007ffe100 */
[----:B------:R-:W2:Y:S01]  /*2860*/  SHFL.IDX PT, R10, R2, RZ, 0x1c1f ;  /* 0x001c1fff020a7589 */ /* 0x000ea200000e0000 */
[----:B------:R-:W-:Y:S01]  /*2870*/  IMAD R14, R152, R9, 0x60 ;  /* 0x00000060980e7424 */ /* 0x000fe200078e0209 */
[----:B------:R-:W-:Y:S02]  /*2880*/  IADD3 R9, -R17, 0x60, R0 ;  /* 0x0000006011097810 */ /* 0x000fe40007ffe100 */
[----:B------:R-:W-:-:S02]  /*2890*/  IMAD.IADD R5, R5, 0x1, -R18 ;  /* 0x0000000105057824 */ /* 0x000fc400078e0a12 */
[----:B------:R-:W-:Y:S02]  /*28a0*/  IMAD.IADD R20, R14, 0x1, -R17 ;  /* 0x000000010e147824 */ /* 0x000fe400078e0a11 */
[C---:B------:R-:W-:Y:S02]  /*28b0*/  VIADD R12, R5.reuse, UR14 ;  /* 0x0000000e050c7c36 */ /* 0x040fe40008000000 */
[----:B------:R-:W-:-:S03]  /*28c0*/  VIADD R11, R5, UR6 ;  /* 0x00000006050b7c36 */ /* 0x000fc60008000000 */
[----:B--2---:R-:W-:Y:S01]  /*28d0*/  VIADDMNMX R0, R10, R12, R9, PT ;  /* 0x0000000c0a007246 */ /* 0x004fe20003800109 */
[----:B------:R-:W-:Y:S01]  /*28e0*/  IMAD.IADD R4, R11, 0x1, R10 ;  /* 0x000000010b047824 */ /* 0x000fe200078e020a */
[----:B------:R-:W-:Y:S06]  /*28f0*/  @P1 BRA `(.L_x_2516) ;  /* 0x00000000005c1947 */ /* 0x000fec0003800000 */
[----:B------:R-:W-:Y:S01]  /*2900*/  IADD3 R5, -R18, R19, R10 ;  /* 0x0000001312057210 */ /* 0x000fe20007ffe10a */
[----:B------:R-:W-:Y:S03]  /*2910*/  BSSY B0, `(.L_x_2517) ;  /* 0x0000012000007945 */ /* 0x000fe60003800000 */
[----:B------:R-:W-:-:S13]  /*2920*/  ISETP.GT.AND P1, PT, R5, -0x1, PT ;  /* 0xffffffff0500780c */ /* 0x000fda0003f24270 */
[----:B------:R-:W-:Y:S05]  /*2930*/  @P1 BRA `(.L_x_2518) ;  /* 0x0000000000241947 */ /* 0x000fea0003800000 */
[----:B------:R-:W-:Y:S01]  /*2940*/  ULDC UR6, c[0x0][0x9e4] ;  /* 0x0002790000067ab9 */ /* 0x000fe20000000800 */
[----:B------:R-:W-:Y:S01]  /*2950*/  LOP3.LUT R5, RZ, R5, RZ, 0x33, !PT ;  /* 0x00000005ff057212 */ /* 0x000fe200078e33ff */
[----:B------:R-:W-:-:S05]  /*2960*/  IMAD.U32 R13, RZ, RZ, UR6 ;  /* 0x00000006ff0d7e24 */ /* 0x000fca000f8e00ff */
[----:B------:R-:W-:-:S13]  /*2970*/  ISETP.NE.AND P1, PT, R13, 0x1, PT ;  /* 0x000000010d00780c */ /* 0x000fda0003f25270 */
[----:B------:R-:W2:Y:S02]  /*2980*/  @P1 LDC.64 R72, c[0x0][0x9e8] ;  /* 0x00027a00ff481b82 */ /* 0x000ea40000000a00 */
[----:B--2---:R-:W-:-:S05]  /*2990*/  @P1 IMAD.HI.U32 R10, R5, R72, RZ ;  /* 0x00000048050a1227 */ /* 0x004fca00078e00ff */
[----:B------:R-:W-:-:S04]  /*29a0*/  @P1 SHF.R.U32.HI R5, RZ, R73, R10 ;  /* 0x00000049ff051219 */ /* 0x000fc8000001160a */
[----:B------:R-:W-:Y:S01]  /*29b0*/  LOP3.LUT R5, RZ, R5, RZ, 0x33, !PT ;  /* 0x00000005ff057212 */ /* 0x000fe200078e33ff */
[----:B------:R-:W-:Y:S06]  /*29c0*/  BRA `(.L_x_2519) ;  /* 0x0000000000187947 */ /* 0x000fec0003800000 */
.L_x_2518:
[----:B------:R-:W-:Y:S02]  /*29d0*/  ULDC UR6, c[0x0][0x9e4] ;  /* 0x0002790000067ab9 */ /* 0x000fe40000000800 */
[----:B------:R-:W-:-:S05]  /*29e0*/  IMAD.U32 R13, RZ, RZ, UR6 ;  /* 0x00000006ff0d7e24 */ /* 0x000fca000f8e00ff */
[----:B------:R-:W-:-:S13]  /*29f0*/  ISETP.NE.AND P1, PT, R13, 0x1, PT ;  /* 0x000000010d00780c */ /* 0x000fda0003f25270 */
[----:B------:R-:W2:Y:S02]  /*2a00*/  @P1 LDC.64 R72, c[0x0][0x9e8] ;  /* 0x00027a00ff481b82 */ /* 0x000ea40000000a00 */
[----:B--2---:R-:W-:-:S05]  /*2a10*/  @P1 IMAD.HI.U32 R10, R5, R72, RZ ;  /* 0x00000048050a1227 */ /* 0x004fca00078e00ff */
[----:B------:R-:W-:-:S07]  /*2a20*/  @P1 SHF.R.U32.HI R5, RZ, R73, R10 ;  /* 0x00000049ff051219 */ /* 0x000fce000001160a */
.L_x_2519:
[----:B------:R-:W-:Y:S05]  /*2a30*/  BSYNC B0 ;  /* 0x0000000000007941 */ /* 0x000fea0003800000 */
.L_x_2517:
[----:B------:R-:W-:-:S05]  /*2a40*/  IMAD R5, R5, R13, R20 ;  /* 0x0000000d05057224 */ /* 0x000fca00078e0214 */
[----:B------:R-:W-:Y:S02]  /*2a50*/  VIADDMNMX R0, R5, R13, R0, PT ;  /* 0x0000000d05007246 */ /* 0x000fe40003800100 */
[----:B------:R-:W-:-:S07]  /*2a60*/  VIMNMX R4, R4, R5, !PT ;  /* 0x0000000504047248 */ /* 0x000fce0007fe0100 */
.L_x_2516:
[C---:B------:R-:W-:Y:S01]  /*2a70*/  ISETP.GE.AND P1, PT, R14.reuse, 0x2, PT ;  /* 0x000000020e00780c */ /* 0x040fe20003f26270 */
[----:B------:R-:W2:Y:S01]  /*2a80*/  SHFL.IDX PT, R2, R2, 0x1, 0x1c1f ;  /* 0x003c1f0002027f89 */ /* 0x000ea200000e0000 */
[----:B------:R-:W-:Y:S01]  /*2a90*/  ISETP.GE.AND P5, PT, R14, 0xa, PT ;  /* 0x0000000a0e00780c */ /* 0x000fe20003fa6270 */
[----:B------:R-:W-:Y:S01]  /*2aa0*/  UISETP.NE.AND UP0, UPT, UR47, URZ, UPT ;  /* 0x0000003f2f00728c */ /* 0x000fe2000bf05270 */
[----:B------:R-:W-:Y:S02]  /*2ab0*/  ISETP.GT.AND P3, PT, R4, 0x1, !P1 ;  /* 0x000000010400780c */ /* 0x000fe40004f64270 */
[----:B------:R-:W-:Y:S02]  /*2ac0*/  ISETP.GE.AND P2, PT, R14, 0x9, PT ;  /* 0x000000090e00780c */ /* 0x000fe40003f46270 */
[----:B------:R-:W-:Y:S02]  /*2ad0*/  ISETP.LT.OR P3, PT, R0, 0x2, P3 ;  /* 0x000000020000780c */ /* 0x000fe40001f61670 */
[----:B------:R-:W-:-:S02]  /*2ae0*/  P2R R21, PR, RZ, 0x20 ;  /* 0x00000020ff157803 */ /* 0x000fc40000000000 */
[----:B------:R-:W-:Y:S02]  /*2af0*/  FSEL R25, R25, -INF , !P3 ;  /* 0xff80000019197808 */ /* 0x000fe40005800000 */
[C---:B------:R-:W-:Y:S02]  /*2b00*/  ISETP.GT.AND P3, PT, R4.reuse, 0x9, !P5 ;  /* 0x000000090400780c */ /* 0x040fe40006f64270 */
[----:B------:R-:W-:Y:S02]  /*2b10*/  ISETP.GT.AND P4, PT, R4, 0x8, !P2 ;  /* 0x000000080400780c */ /* 0x000fe40005784270 */
[----:B------:R-:W-:Y:S02]  /*2b20*/  ISETP.LT.OR P3, PT, R0, 0xa, P3 ;  /* 0x0000000a0000780c */ /* 0x000fe40001f61670 */
[----:B------:R-:W-:Y:S02]  /*2b30*/  ISETP.GE.AND P5, PT, R14, 0x11, PT ;  /* 0x000000110e00780c */ /* 0x000fe40003fa6270 */
[----:B------:R-:W-:-:S02]  /*2b40*/  FSEL R29, R29, -INF , !P3 ;  /* 0xff8000001d1d7808 */ /* 0x000fc40005800000 */
[----:B------:R-:W-:Y:S01]  /*2b50*/  ISETP.LT.OR P4, PT, R0, 0x9, P4 ;  /* 0x000000090000780c */ /* 0x000fe20002781670 */
[----:B--2---:R-:W-:Y:S01]  /*2b60*/  IMAD.IADD R10, R11, 0x1, R2 ;  /* 0x000000010b0a7824 */ /* 0x004fe200078e0202 */
[----:B------:R-:W-:Y:S02]  /*2b70*/  ISETP.GT.AND P3, PT, R4, 0x10, !P5 ;  /* 0x000000100400780c */ /* 0x000fe40006f64270 */
[----:B------:R-:W-:Y:S02]  /*2b80*/  FSEL R28, R28, -INF , !P4 ;  /* 0xff8000001c1c7808 */ /* 0x000fe40006000000 */
        /* <DEDUP_REMOVED lines=81> */
[----:B------:R-:W-:Y:S02]  /*30a0*/  P2R R72, PR, RZ, 0x20 ;  /* 0x00000020ff487803 */ /* 0x000fe40000000000 */
[----:B------:R-:W-:Y:S02]  /*30b0*/  FSEL R64, R64, -INF , !P3 ;  /* 0xff80000040407808 */ /* 0x000fe40005800000 */
[C---:B------:R-:W-:Y:S02]  /*30c0*/  ISETP.GE.AND P3, PT, R14.reuse, 0x52, PT ;  /* 0x000000520e00780c */ /* 0x040fe40003f66270 */
[----:B------:R-:W-:Y:S02]  /*30d0*/  ISETP.GE.AND P6, PT, R14, 0x1, PT ;  /* 0x000000010e00780c */ /* 0x000fe40003fc6270 */
[----:B------:R-:W-:Y:S02]  /*30e0*/  ISETP.GT.AND P4, PT, R4, 0x51, !P3 ;  /* 0x000000510400780c */ /* 0x000fe40005f84270 */
[----:B------:R-:W-:-:S02]  /*30f0*/  P2R R15, PR, RZ, 0x40 ;  /* 0x00000040ff0f7803 */ /* 0x000fc40000000000 */
[----:B------:R-:W-:-:S04]  /*3100*/  ISETP.LT.OR P4, PT, R0, 0x52, P4 ;  /* 0x000000520000780c */ /* 0x000fc80002781670 */
[----:B------:R-:W-:Y:S02]  /*3110*/  FSEL R65, R65, -INF , !P4 ;  /* 0xff80000041417808 */ /* 0x000fe40006000000 */
[----:B------:R-:W-:-:S04]  /*3120*/  ISETP.GE.AND P4, PT, R14, 0x59, PT ;  /* 0x000000590e00780c */ /* 0x000fc80003f86270 */
[----:B------:R-:W-:-:S04]  /*3130*/  ISETP.GT.AND P5, PT, R4, 0x58, !P4 ;  /* 0x000000580400780c */ /* 0x000fc800067a4270 */
[----:B------:R-:W-:-:S04]  /*3140*/  ISETP.LT.OR P5, PT, R0, 0x59, P5 ;  /* 0x000000590000780c */ /* 0x000fc80002fa1670 */
[----:B------:R-:W-:Y:S02]  /*3150*/  FSEL R68, R68, -INF , !P5 ;  /* 0xff80000044447808 */ /* 0x000fe40006800000 */
[----:B------:R-:W-:-:S04]  /*3160*/  ISETP.GT.AND P5, PT, R4, RZ, !P6 ;  /* 0x000000ff0400720c */ /* 0x000fc800077a4270 */
[----:B------:R-:W-:-:S04]  /*3170*/  ISETP.LT.OR P5, PT, R0, 0x1, P5 ;  /* 0x000000010000780c */ /* 0x000fc80002fa1670 */
[----:B------:R-:W-:Y:S02]  /*3180*/  FSEL R13, R24, -INF , !P5 ;  /* 0xff800000180d7808 */ /* 0x000fe40006800000 */
[----:B------:R-:W-:-:S04]  /*3190*/  ISETP.GE.AND P5, PT, R14, 0x5a, PT ;  /* 0x0000005a0e00780c */ /* 0x000fc80003fa6270 */
[----:B------:R-:W-:-:S04]  /*31a0*/  ISETP.GT.AND P6, PT, R4, 0x59, !P5 ;  /* 0x000000590400780c */ /* 0x000fc80006fc4270 */
[----:B------:R-:W-:Y:S02]  /*31b0*/  ISETP.LT.OR P6, PT, R0, 0x5a, P6 ;  /* 0x0000005a0000780c */ /* 0x000fe400037c1670 */
[----:B------:R-:W-:Y:S02]  /*31c0*/  VIADDMNMX R0, R2, R12, R9, PT ;  /* 0x0000000c02007246 */ /* 0x000fe40003800109 */
[----:B------:R-:W-:Y:S02]  /*31d0*/  FSEL R69, R69, -INF , !P6 ;  /* 0xff80000045457808 */ /* 0x000fe40007000000 */
[----:B------:R-:W-:-:S13]  /*31e0*/  PLOP3.LUT P6, PT, PT, PT, UP0, 0x40, 0x0 ;  /* 0x000000000000781c */ /* 0x000fda0003fce808 */
[----:B------:R-:W-:Y:S05]  /*31f0*/  @P6 BRA `(.L_x_2520) ;  /* 0x00000000005c6947 */ /* 0x000fea0003800000 */
        /* <DEDUP_REMOVED lines=13> */
.L_x_2522:
[----:B------:R-:W-:Y:S02]  /*32d0*/  ULDC UR6, c[0x0][0x9e4] ;  /* 0x0002790000067ab9 */ /* 0x000fe40000000800 */
[----:B------:R-:W-:-:S05]  /*32e0*/  IMAD.U32 R2, RZ, RZ, UR6 ;  /* 0x00000006ff027e24 */ /* 0x000fca000f8e00ff */
[----:B------:R-:W-:-:S13]  /*32f0*/  ISETP.NE.AND P6, PT, R2, 0x1, PT ;  /* 0x000000010200780c */ /* 0x000fda0003fc5270 */
[----:B------:R-:W2:Y:S02]  /*3300*/  @P6 LDC.64 R4, c[0x0][0x9e8] ;  /* 0x00027a00ff046b82 */ /* 0x000ea40000000a00 */
[----:B--2---:R-:W-:-:S05]  /*3310*/  @P6 IMAD.HI.U32 R4, R9, R4, RZ ;  /* 0x0000000409046227 */ /* 0x004fca00078e00ff */
[----:B------:R-:W-:-:S07]  /*3320*/  @P6 SHF.R.U32.HI R9, RZ, R5, R4 ;  /* 0x00000005ff096219 */ /* 0x000fce0000011604 */
.L_x_2523:
[----:B------:R-:W-:Y:S05]  /*3330*/  BSYNC B0 ;  /* 0x0000000000007941 */ /* 0x000fea0003800000 */
.L_x_2521:
[----:B------:R-:W-:-:S05]  /*3340*/  IMAD R9, R9, R2, R20 ;  /* 0x0000000209097224 */ /* 0x000fca00078e0214 */
[----:B------:R-:W-:Y:S02]  /*3350*/  VIADDMNMX R0, R9, R2, R0, PT ;  /* 0x0000000209007246 */ /* 0x000fe40003800100 */
[----:B------:R-:W-:-:S07]  /*3360*/  VIMNMX R10, R10, R9, !PT ;  /* 0x000000090a0a7248 */ /* 0x000fce0007fe0100 */
.L_x_2520:
[C---:B------:R-:W-:Y:S01]  /*3370*/  ISETP.GT.AND P1, PT, R10.reuse, 0x1, !P1 ;  /* 0x000000010a00780c */ /* 0x040fe20004f24270 */
[----:B------:R-:W-:Y:S01]  /*3380*/  ULDC UR10, c[0x0][0x988] ;  /* 0x00026200000a7ab9 */ /* 0x000fe20000000800 */
[----:B------:R-:W-:Y:S02]  /*3390*/  ISETP.GT.AND P2, PT, R10, 0x8, !P2 ;  /* 0x000000080a00780c */ /* 0x000fe40005744270 */
[C---:B------:R-:W-:Y:S02]  /*33a0*/  ISETP.LT.OR P1, PT, R0.reuse, 0x2, P1 ;  /* 0x000000020000780c */ /* 0x040fe40000f21670 */
[----:B------:R-:W-:Y:S02]  /*33b0*/  ISETP.LT.OR P2, PT, R0, 0x9, P2 ;  /* 0x000000090000780c */ /* 0x000fe40001741670 */
[----:B------:R-:W-:Y:S02]  /*33c0*/  FSEL R27, R27, -INF , !P1 ;  /* 0xff8000001b1b7808 */ /* 0x000fe40004800000 */
[----:B------:R-:W-:-:S02]  /*33d0*/  ISETP.NE.AND P1, PT, R21, RZ, PT ;  /* 0x000000ff1500720c */ /* 0x000fc40003f25270 */
[----:B------:R-:W-:Y:S02]  /*33e0*/  FSEL R30, R30, -INF , !P2 ;  /* 0xff8000001e1e7808 */ /* 0x000fe40005000000 */
[----:B------:R-:W-:Y:S02]  /*33f0*/  ISETP.GT.AND P1, PT, R10, 0x9, !P1 ;  /* 0x000000090a00780c */ /* 0x000fe40004f24270 */
[----:B------:R-:W-:Y:S02]  /*3400*/  ISETP.NE.AND P2, PT, R74, RZ, PT ;  /* 0x000000ff4a00720c */ /* 0x000fe40003f45270 */
[----:B------:R-:W-:Y:S02]  /*3410*/  ISETP.LT.OR P1, PT, R0, 0xa, P1 ;  /* 0x0000000a0000780c */ /* 0x000fe40000f21670 */
[----:B------:R-:W-:Y:S02]  /*3420*/  FMNMX.FTZ R5, R13, R25, !PT ;  /* 0x000000190d057209 */ /* 0x000fe40007810000 */
[----:B------:R-:W-:-:S02]  /*3430*/  FSEL R31, R31, -INF , !P1 ;  /* 0xff8000001f1f7808 */ /* 0x000fc40004800000 */
[----:B------:R-:W-:Y:S02]  /*3440*/  ISETP.NE.AND P1, PT, R72, RZ, PT ;  /* 0x000000ff4800720c */ /* 0x000fe40003f25270 */
[----:B------:R-:W-:Y:S02]  /*3450*/  ISETP.NE.AND P6, PT, R75, RZ, PT ;  /* 0x000000ff4b00720c */ /* 0x000fe40003fc5270 */
        /* <DEDUP_REMOVED lines=53> */
[----:B------:R-:W-:Y:S01]  /*37b0*/  ISETP.NE.AND P2, PT, R85, RZ, PT ;  /* 0x000000ff5500720c */ /* 0x000fe20003f45270 */
[----:B------:R-:W2:Y:S01]  /*37c0*/  SHFL.BFLY PT, R5, R2, 0x2, 0x1f ;  /* 0x0c401f0002057f89 */ /* 0x000ea200000e0000 */
[----:B------:R-:W-:Y:S02]  /*37d0*/  ISETP.LT.OR P1, PT, R0, 0x31, P1 ;  /* 0x000000310000780c */ /* 0x000fe40000f21670 */
[----:B------:R-:W-:Y:S02]  /*37e0*/  ISETP.NE.AND P6, PT, R15, RZ, PT ;  /* 0x000000ff0f00720c */ /* 0x000fe40003fc5270 */
[----:B------:R-:W-:Y:S02]  /*37f0*/  FSEL R50, R50, -INF , !P1 ;  /* 0xff80000032327808 */ /* 0x000fe40004800000 */
[----:B------:R-:W-:-:S02]  /*3800*/  ISETP.NE.AND P1, PT, R81, RZ, PT ;  /* 0x000000ff5100720c */ /* 0x000fc40003f25270 */
[C---:B------:R-:W-:Y:S02]  /*3810*/  ISETP.GT.AND P3, PT, R10.reuse, 0x51, !P3 ;  /* 0x000000510a00780c */ /* 0x040fe40005f64270 */
[C---:B------:R-:W-:Y:S02]  /*3820*/  ISETP.GT.AND P1, PT, R10.reuse, 0x31, !P1 ;  /* 0x000000310a00780c */ /* 0x040fe40004f24270 */
[----:B------:R-:W-:Y:S02]  /*3830*/  ISETP.GT.AND P4, PT, R10, 0x58, !P4 ;  /* 0x000000580a00780c */ /* 0x000fe40006784270 */
[C---:B------:R-:W-:Y:S02]  /*3840*/  ISETP.LT.OR P1, PT, R0.reuse, 0x32, P1 ;  /* 0x000000320000780c */ /* 0x040fe40000f21670 */
[----:B------:R-:W-:Y:S02]  /*3850*/  ISETP.LT.OR P3, PT, R0, 0x52, P3 ;  /* 0x000000520000780c */ /* 0x000fe40001f61670 */
[----:B------:R-:W-:-:S02]  /*3860*/  FSEL R51, R51, -INF , !P1 ;  /* 0xff80000033337808 */ /* 0x000fc40004800000 */
[----:B------:R-:W-:Y:S02]  /*3870*/  ISETP.NE.AND P1, PT, R82, RZ, PT ;  /* 0x000000ff5200720c */ /* 0x000fe40003f25270 */
[C---:B------:R-:W-:Y:S02]  /*3880*/  ISETP.GT.AND P5, PT, R10.reuse, 0x59, !P5 ;  /* 0x000000590a00780c */ /* 0x040fe40006fa4270 */
[----:B------:R-:W-:Y:S02]  /*3890*/  ISETP.GT.AND P1, PT, R10, 0x38, !P1 ;  /* 0x000000380a00780c */ /* 0x000fe40004f24270 */
[----:B--2---:R-:W-:Y:S02]  /*38a0*/  FMNMX.FTZ R9, R2, R5, !PT ;  /* 0x0000000502097209 */ /* 0x004fe40007810000 */
[C---:B------:R-:W-:Y:S02]  /*38b0*/  ISETP.LT.OR P1, PT, R0.reuse, 0x39, P1 ;  /* 0x000000390000780c */ /* 0x040fe40000f21670 */
[----:B------:R-:W-:Y:S01]  /*38c0*/  ISETP.LT.OR P4, PT, R0, 0x59, P4 ;  /* 0x000000590000780c */ /* 0x000fe20002781670 */
[----:B------:R-:W2:Y:S01]  /*38d0*/  SHFL.BFLY PT, R4, R9, 0x1, 0x1f ;  /* 0x0c201f0009047f89 */ /* 0x000ea200000e0000 */
[----:B------:R-:W-:-:S02]  /*38e0*/  FSEL R54, R54, -INF , !P1 ;  /* 0xff80000036367808 */ /* 0x000fc40004800000 */
[----:B------:R-:W-:Y:S02]  /*38f0*/  ISETP.NE.AND P1, PT, R83, RZ, PT ;  /* 0x000000ff5300720c */ /* 0x000fe40003f25270 */
[----:B------:R-:W-:Y:S02]  /*3900*/  FSEL R67, R67, -INF , !P3 ;  /* 0xff80000043437808 */ /* 0x000fe40005800000 */
[----:B------:R-:W-:Y:S02]  /*3910*/  ISETP.GT.AND P1, PT, R10, 0x39, !P1 ;  /* 0x000000390a00780c */ /* 0x000fe40004f24270 */
[C---:B------:R-:W-:Y:S02]  /*3920*/  ISETP.LT.OR P5, PT, R0.reuse, 0x5a, P5 ;  /* 0x0000005a0000780c */ /* 0x040fe40002fa1670 */
[----:B------:R-:W-:Y:S02]  /*3930*/  ISETP.LT.OR P1, PT, R0, 0x3a, P1 ;  /* 0x0000003a0000780c */ /* 0x000fe40000f21670 */
[----:B------:R-:W-:-:S02]  /*3940*/  FSEL R70, R70, -INF , !P4 ;  /* 0xff80000046467808 */ /* 0x000fc40006000000 */
[----:B------:R-:W-:Y:S02]  /*3950*/  FSEL R55, R55, -INF , !P1 ;  /* 0xff80000037377808 */ /* 0x000fe40004800000 */
[----:B------:R-:W-:Y:S02]  /*3960*/  ISETP.NE.AND P1, PT, R84, RZ, PT ;  /* 0x000000ff5400720c */ /* 0x000fe40003f25270 */
[----:B------:R-:W-:Y:S02]  /*3970*/  FSEL R71, R71, -INF , !P5 ;  /* 0xff80000047477808 */ /* 0x000fe40006800000 */
[----:B------:R-:W-:Y:S02]  /*3980*/  ISETP.GT.AND P1, PT, R10, 0x40, !P1 ;  /* 0x000000400a00780c */ /* 0x000fe40004f24270 */
[----:B--2---:R-:W-:Y:S02]  /*3990*/  FMNMX.FTZ R4, R9, R4, !PT ;  /* 0x0000000409047209 */ /* 0x004fe40007810000 */
[----:B------:R-:W-:-:S03]  /*39a0*/  ISETP.LT.OR P1, PT, R0, 0x41, P1 ;  /* 0x000000410000780c */ /* 0x000fc60000f21670 */
[----:B------:R-:W-:Y:S01]  /*39b0*/  FMUL.FTZ R5, R4, UR10 ;  /* 0x0000000a04057c20 */ /* 0x000fe20008410000 */
        /* <DEDUP_REMOVED lines=9> */
[----:B------:R-:W-:-:S04]  /*3a50*/  FSETP.NEU.FTZ.AND P1, PT, R4, -INF , PT ;  /* 0xff8000000400780b */ /* 0x000fc80003f3d000 */
        /* <DEDUP_REMOVED lines=17> */
[----:B------:R-:W2:Y:S01]  /*3b70*/  MUFU.EX2 R9, R9 ;  /* 0x0000000900097308 */ /* 0x000ea20000000800 */
[----:B------:R-:W-:Y:S01]  /*3b80*/  ISETP.GT.AND P1, PT, R10, 0x49, !P2 ;  /* 0x000000490a00780c */ /* 0x000fe20005724270 */
[--C-:B------:R-:W-:Y:S01]  /*3b90*/  FFMA.FTZ R162, R36, UR10, -R12.reuse ;  /* 0x0000000a24a27c23 */ /* 0x100fe2000801080c */
[----:B------:R-:W-:Y:S01]  /*3ba0*/  FMNMX.FTZ R2, R38, R5, !PT ;  /* 0x0000000526027209 */ /* 0x000fe20007810000 */
[--C-:B------:R-:W-:Y:S01]  /*3bb0*/  FFMA.FTZ R21, R41, UR10, -R12.reuse ;  /* 0x0000000a29157c23 */ /* 0x100fe2000801080c */
[----:B------:R-:W-:Y:S01]  /*3bc0*/  ISETP.GT.AND P2, PT, R10, 0x50, !P6 ;  /* 0x000000500a00780c */ /* 0x000fe20007744270 */
[--C-:B------:R-:W-:Y:S01]  /*3bd0*/  FFMA.FTZ R15, R37, UR10, -R12.reuse ;  /* 0x0000000a250f7c23 */ /* 0x100fe2000801080c */
[----:B------:R-:W-:Y:S01]  /*3be0*/  FMNMX.FTZ R5, R39, R2, !PT ;  /* 0x0000000227057209 */ /* 0x000fe20007810000 */
[----:B------:R-:W3:Y:S01]  /*3bf0*/  MUFU.EX2 R158, R158 ;  /* 0x0000009e009e7308 */ /* 0x000ee20000000800 */
[----:B------:R-:W-:Y:S01]  /*3c00*/  ISETP.LT.OR P1, PT, R0, 0x4a, P1 ;  /* 0x0000004a0000780c */ /* 0x000fe20000f21670 */
[--C-:B------:R-:W-:Y:S01]  /*3c10*/  FFMA.FTZ R164, R40, UR10, -R12.reuse ;  /* 0x0000000a28a47c23 */ /* 0x100fe2000801080c */
[----:B------:R-:W-:Y:S01]  /*3c20*/  FMNMX.FTZ R2, R42, R5, !PT ;  /* 0x000000052a027209 */ /* 0x000fe20007810000 */
[--C-:B------:R-:W-:Y:S01]  /*3c30*/  FFMA.FTZ R166, R44, UR10, -R12.reuse ;  /* 0x0000000a2ca67c23 */ /* 0x100fe2000801080c */
[----:B------:R-:W-:Y:S01]  /*3c40*/  ISETP.LT.OR P2, PT, R0, 0x51, P2 ;  /* 0x000000510000780c */ /* 0x000fe20001741670 */
[--C-:B------:R-:W-:Y:S01]  /*3c50*/  FFMA.FTZ R25, R45, UR10, -R12.reuse ;  /* 0x0000000a2d197c23 */ /* 0x100fe2000801080c */
[----:B------:R-:W-:Y:S01]  /*3c60*/  FMNMX.FTZ R5, R43, R2, !PT ;  /* 0x000000022b057209 */ /* 0x000fe20007810000 */
[----:B------:R-:W4:Y:S01]  /*3c70*/  MUFU.EX2 R11, R11 ;  /* 0x0000000b000b7308 */ /* 0x000f220000000800 */
[----:B------:R-:W-:Y:S01]  /*3c80*/  FSEL R63, R63, -INF , !P1 ;  /* 0xff8000003f3f7808 */ /* 0x000fe20004800000 */
[----:B--2---:R-:W-:Y:S01]  /*3c90*/  FADD.FTZ R41, R156, R9 ;  /* 0x000000099c297221 */ /* 0x004fe20000010000 */
[----:B------:R-:W-:Y:S01]  /*3ca0*/  FMNMX.FTZ R2, R46, R5, !PT ;  /* 0x000000052e027209 */ /* 0x000fe20007810000 */
[--C-:B------:R-:W-:Y:S01]  /*3cb0*/  FFMA.FTZ R168, R48, UR10, -R12.reuse ;  /* 0x0000000a30a87c23 */ /* 0x100fe2000801080c */
[----:B------:R-:W-:Y:S01]  /*3cc0*/  FSEL R66, R66, -INF , !P2 ;  /* 0xff80000042427808 */ /* 0x000fe20005000000 */
        /* <DEDUP_REMOVED lines=11> */
[--C-:B------:R-:W-:Y:S01]  /*3d80*/  FFMA.FTZ R61, R61, UR10, -R12.reuse ;  /* 0x0000000a3d3d7c23 */ /* 0x100fe2000801080c */
[--C-:B------:R-:W-:Y:S01]  /*3d90*/  FFMA.FTZ R64, R64, UR10, -R12.reuse ;  /* 0x0000000a40407c23 */ /* 0x100fe2000801080c */
[----:B------:R-:W-:Y:S01]  /*3da0*/  FMNMX.FTZ R2, R54, R5, !PT ;  /* 0x0000000536027209 */ /* 0x000fe20007810000 */
[--C-:B------:R-:W-:Y:S01]  /*3db0*/  FFMA.FTZ R65, R65, UR10, -R12.reuse ;  /* 0x0000000a41417c23 */ /* 0x100fe2000801080c */
[----:B------:R-:W-:Y:S01]  /*3dc0*/  F2FP.F16.F32.PACK_AB R156, R9, R156 ;  /* 0x0000009c099c723e */ /* 0x000fe200000000ff */
[--C-:B------:R-:W-:Y:S01]  /*3dd0*/  FFMA.FTZ R68, R68, UR10, -R12.reuse ;  /* 0x0000000a44447c23 */ /* 0x100fe2000801080c */
[----:B------:R-:W-:Y:S01]  /*3de0*/  FMNMX.FTZ R5, R55, R2, !PT ;  /* 0x0000000237057209 */ /* 0x000fe20007810000 */
[----:B------:R-:W0:Y:S01]  /*3df0*/  MUFU.EX2 R162, R162 ;  /* 0x000000a200a27308 */ /* 0x000e220000000800 */
[----:B------:R-:W-:-:S02]  /*3e00*/  FFMA.FTZ R12, R69, UR10, -R12 ;  /* 0x0000000a450c7c23 */ /* 0x000fc4000801080c */
[----:B------:R-:W-:-:S04]  /*3e10*/  FMNMX.FTZ R2, R58, R5, !PT ;  /* 0x000000053a027209 */ /* 0x000fc80007810000 */
[----:B------:R-:W-:Y:S01]  /*3e20*/  FMNMX.FTZ R5, R59, R2, !PT ;  /* 0x000000023b057209 */ /* 0x000fe20007810000 */
[----:B------:R-:W1:Y:S03]  /*3e30*/  MUFU.EX2 R15, R15 ;  /* 0x0000000f000f7308 */ /* 0x000e660000000800 */
        /* <DEDUP_REMOVED lines=8> */
[----:B------:R-:W1:Y:S04]  /*3ec0*/  MUFU.EX2 R166, R166 ;  /* 0x000000a600a67308 */ /* 0x000e680000000800 */
[----:B------:R-:W3:Y:S04]  /*3ed0*/  SHFL.BFLY PT, R5, R0, 0x2, 0x1f ;  /* 0x0c401f0000057f89 */ /* 0x000ee800000e0000 */
[----:B------:R-:W-:Y:S08]  /*3ee0*/  MUFU.EX2 R25, R25 ;  /* 0x0000001900197308 */ /* 0x000ff00000000800 */
[----:B------:R-:W-:Y:S08]  /*3ef0*/  MUFU.EX2 R168, R168 ;  /* 0x000000a800a87308 */ /* 0x000ff00000000800 */
[----:B------:R-:W-:Y:S01]  /*3f00*/  MUFU.EX2 R29, R29 ;  /* 0x0000001d001d7308 */ /* 0x000fe20000000800 */
[----:B---3--:R-:W-:-:S07]  /*3f10*/  FMNMX.FTZ R2, R0, R5, !PT ;  /* 0x0000000500027209 */ /* 0x008fce0007810000 */
[----:B------:R-:W-:Y:S01]  /*3f20*/  MUFU.EX2 R170, R170 ;  /* 0x000000aa00aa7308 */ /* 0x000fe20000000800 */
[----:B------:R-:W3:Y:S07]  /*3f30*/  SHFL.BFLY PT, R5, R2, 0x1, 0x1f ;  /* 0x0c201f0002057f89 */ /* 0x000eee00000e0000 */
[----:B------:R-:W-:Y:S08]  /*3f40*/  MUFU.EX2 R33, R33 ;  /* 0x0000002100217308 */ /* 0x000ff00000000800 */
[----:B------:R-:W-:Y:S08]  /*3f50*/  MUFU.EX2 R172, R172 ;  /* 0x000000ac00ac7308 */ /* 0x000ff00000000800 */
[----:B------:R-:W-:Y:S01]  /*3f60*/  MUFU.EX2 R57, R57 ;  /* 0x0000003900397308 */ /* 0x000fe20000000800 */
[----:B---3--:R-:W-:Y:S01]  /*3f70*/  FMNMX.FTZ R5, R2, R5, !PT ;  /* 0x0000000502057209 */ /* 0x008fe20007810000 */
[----:B------:R-:W-:Y:S01]  /*3f80*/  FADD.FTZ R2, R158, R41 ;  /* 0x000000299e027221 */ /* 0x000fe20000010000 */
[----:B----4-:R-:W-:-:S02]  /*3f90*/  F2FP.F16.F32.PACK_AB R158, R11, R158 ;  /* 0x0000009e0b9e723e */ /* 0x010fc400000000ff */
[C---:B------:R-:W-:Y:S01]  /*3fa0*/  FSETP.NEU.FTZ.AND P1, PT, R5.reuse, -INF , PT ;  /* 0xff8000000500780b */ /* 0x040fe20003f3d000 */
[----:B------:R-:W-:Y:S01]  /*3fb0*/  FMUL.FTZ R0, R5, UR10 ;  /* 0x0000000a05007c20 */ /* 0x000fe20008410000 */
[----:B------:R-:W-:Y:S01]  /*3fc0*/  FADD.FTZ R41, R11, R2 ;  /* 0x000000020b297221 */ /* 0x000fe20000010000 */
[----:B------:R-:W-:Y:S03]  /*3fd0*/  MUFU.EX2 R60, R60 ;  /* 0x0000003c003c7308 */ /* 0x000fe60000000800 */
[----:B------:R-:W-:Y:S01]  /*3fe0*/  FSEL R0, R0, RZ, P1 ;  /* 0x000000ff00007208 */ /* 0x000fe20000800000 */
[----:B--2---:R-:W-:Y:S01]  /*3ff0*/  FADD.FTZ R2, R160, R41 ;  /* 0x00000029a0027221 */ /* 0x004fe20000010000 */
[----:B-----5:R-:W-:-:S03]  /*4000*/  F2FP.F16.F32.PACK_AB R160, R13, R160 ;  /* 0x000000a00da0723e */ /* 0x020fc600000000ff */
        /* <DEDUP_REMOVED lines=8> */
[----:B------:R-:W-:Y:S01]  /*4090*/  FFMA.FTZ R39, R39, UR10, -R0 ;  /* 0x0000000a27277c23 */ /* 0x000fe20008010800 */
[----:B------:R-:W-:Y:S01]  /*40a0*/  FADD.FTZ R45, R13, R2 ;  /* 0x000000020d2d7221 */ /* 0x000fe20000010000 */
[--C-:B------:R-:W-:Y:S01]  /*40b0*/  FFMA.FTZ R42, R42, UR10, -R0.reuse ;  /* 0x0000000a2a2a7c23 */ /* 0x100fe20008010800 */
[--C-:B------:R-:W-:Y:S01]  /*40c0*/  FFMA.FTZ R43, R43, UR10, -R0.reuse ;  /* 0x0000000a2b2b7c23 */ /* 0x100fe20008010800 */
[--C-:B------:R-:W-:Y:S01]  /*40d0*/  FFMA.FTZ R46, R46, UR10, -R0.reuse ;  /* 0x0000000a2e2e7c23 */ /* 0x100fe20008010800 */
[----:B0-----:R-:W-:Y:S01]  /*40e0*/  FADD.FTZ R10, R162, R45 ;  /* 0x0000002da20a7221 */ /* 0x001fe20000010000 */
[----:B------:R-:W0:Y:S01]  /*40f0*/  MUFU.EX2 R27, R27 ;  /* 0x0000001b001b7308 */ /* 0x000e220000000800 */
[--C-:B------:R-:W-:Y:S01]  /*4100*/  FFMA.FTZ R47, R47, UR10, -R0.reuse ;  /* 0x0000000a2f2f7c23 */ /* 0x100fe20008010800 */
[----:B------:R-:W-:Y:S01]  /*4110*/  FFMA.FTZ R50, R50, UR10, -R0 ;  /* 0x0000000a32327c23 */ /* 0x000fe20008010800 */
[----:B-1----:R-:W-:Y:S01]  /*4120*/  FADD.FTZ R45, R15, R10 ;  /* 0x0000000a0f2d7221 */ /* 0x002fe20000010000 */
[--C-:B------:R-:W-:Y:S01]  /*4130*/  FFMA.FTZ R51, R51, UR10, -R0.reuse ;  /* 0x0000000a33337c23 */ /* 0x100fe20008010800 */
[--C-:B------:R-:W-:Y:S01]  /*4140*/  FFMA.FTZ R54, R54, UR10, -R0.reuse ;  /* 0x0000000a36367c23 */ /* 0x100fe20008010800 */
[--C-:B------:R-:W-:Y:S01]  /*4150*/  FFMA.FTZ R55, R55, UR10, -R0.reuse ;  /* 0x0000000a37377c23 */ /* 0x100fe20008010800 */
[----:B------:R-:W-:Y:S01]  /*4160*/  FADD.FTZ R10, R164, R45 ;  /* 0x0000002da40a7221 */ /* 0x000fe20000010000 */
[----:B------:R-:W1:Y:S01]  /*4170*/  MUFU.EX2 R30, R30 ;  /* 0x0000001e001e7308 */ /* 0x000e620000000800 */
[--C-:B------:R-:W-:Y:S01]  /*4180*/  FFMA.FTZ R58, R58, UR10, -R0.reuse ;  /* 0x0000000a3a3a7c23 */ /* 0x100fe20008010800 */
[----:B------:R-:W-:Y:S01]  /*4190*/  FFMA.FTZ R59, R59, UR10, -R0 ;  /* 0x0000000a3b3b7c23 */ /* 0x000fe20008010800 */
[----:B------:R-:W-:Y:S01]  /*41a0*/  FADD.FTZ R45, R21, R10 ;  /* 0x0000000a152d7221 */ /* 0x000fe20000010000 */
[--C-:B------:R-:W-:Y:S01]  /*41b0*/  FFMA.FTZ R62, R62, UR10, -R0.reuse ;  /* 0x0000000a3e3e7c23 */ /* 0x100fe20008010800 */
[--C-:B------:R-:W-:Y:S01]  /*41c0*/  FFMA.FTZ R63, R63, UR10, -R0.reuse ;  /* 0x0000000a3f3f7c23 */ /* 0x100fe20008010800 */
[--C-:B------:R-:W-:Y:S01]  /*41d0*/  FFMA.FTZ R66, R66, UR10, -R0.reuse ;  /* 0x0000000a42427c23 */ /* 0x100fe20008010800 */
[----:B------:R-:W-:Y:S01]  /*41e0*/  FADD.FTZ R10, R166, R45 ;  /* 0x0000002da60a7221 */ /* 0x000fe20000010000 */
[----:B------:R-:W2:Y:S01]  /*41f0*/  MUFU.EX2 R31, R31 ;  /* 0x0000001f001f7308 */ /* 0x000ea20000000800 */
[----:B0-----:R-:W-:Y:S01]  /*4200*/  FADD.FTZ R41, R26, R27 ;  /* 0x0000001b1a297221 */ /* 0x001fe20000010000 */
[----:B------:R-:W-:Y:S01]  /*4210*/  FFMA.FTZ R67, R67, UR10, -R0 ;  /* 0x0000000a43437c23 */ /* 0x000fe20008010800 */
[----:B------:R-:W-:Y:S01]  /*4220*/  FADD.FTZ R45, R25, R10 ;  /* 0x0000000a192d7221 */ /* 0x000fe20000010000 */
[--C-:B------:R-:W-:Y:S01]  /*4230*/  FFMA.FTZ R70, R70, UR10, -R0.reuse ;  /* 0x0000000a46467c23 */ /* 0x100fe20008010800 */
[----:B------:R-:W-:Y:S01]  /*4240*/  FFMA.FTZ R0, R71, UR10, -R0 ;  /* 0x0000000a47007c23 */ /* 0x000fe20008010800 */
[----:B------:R-:W-:Y:S01]  /*4250*/  F2FP.F16.F32.PACK_AB R162, R15, R162 ;  /* 0x000000a20fa2723e */ /* 0x000fe200000000ff */
[----:B------:R-:W-:Y:S01]  /*4260*/  FADD.FTZ R10, R168, R45 ;  /* 0x0000002da80a7221 */ /* 0x000fe20000010000 */
[----:B------:R-:W0:Y:S01]  /*4270*/  MUFU.EX2 R34, R34 ;  /* 0x0000002200227308 */ /* 0x000e220000000800 */
[----:B-1----:R-:W-:Y:S01]  /*4280*/  FADD.FTZ R2, R30, R41 ;  /* 0x000000291e027221 */ /* 0x002fe20000010000 */
[----:B------:R-:W-:Y:S01]  /*4290*/  F2FP.F16.F32.PACK_AB R164, R21, R164 ;  /* 0x000000a415a4723e */ /* 0x000fe200000000ff */
[----:B------:R-:W-:Y:S01]  /*42a0*/  FADD.FTZ R45, R29, R10 ;  /* 0x0000000a1d2d7221 */ /* 0x000fe20000010000 */
[----:B------:R-:W-:-:S02]  /*42b0*/  F2FP.F16.F32.PACK_AB R166, R25, R166 ;  /* 0x000000a619a6723e */ /* 0x000fc400000000ff */
[----:B------:R-:W-:Y:S01]  /*42c0*/  F2FP.F16.F32.PACK_AB R168, R29, R168 ;  /* 0x000000a81da8723e */ /* 0x000fe200000000ff */
[----:B------:R-:W-:Y:S01]  /*42d0*/  FADD.FTZ R10, R170, R45 ;  /* 0x0000002daa0a7221 */ /* 0x000fe20000010000 */
[----:B------:R-:W1:Y:S01]  /*42e0*/  MUFU.EX2 R35, R35 ;  /* 0x0000002300237308 */ /* 0x000e620000000800 */
[----:B--2---:R-:W-:Y:S01]  /*42f0*/  FADD.FTZ R41, R31, R2 ;  /* 0x000000021f297221 */ /* 0x004fe20000010000 */
[C---:B------:R-:W-:Y:S01]  /*4300*/  F2FP.F16.F32.PACK_AB R170, R33.reuse, R170 ;  /* 0x000000aa21aa723e */ /* 0x040fe200000000ff */
[----:B------:R-:W-:Y:S01]  /*4310*/  FADD.FTZ R45, R33, R10 ;  /* 0x0000000a212d7221 */ /* 0x000fe20000010000 */
[----:B------:R-:W-:Y:S02]  /*4320*/  F2FP.F16.F32.PACK_AB R157, R27, R26 ;  /* 0x0000001a1b9d723e */ /* 0x000fe400000000ff */
[----:B------:R-:W-:Y:S01]  /*4330*/  F2FP.F16.F32.PACK_AB R159, R31, R30 ;  /* 0x0000001e1f9f723e */ /* 0x000fe200000000ff */
[----:B------:R-:W-:Y:S01]  /*4340*/  FADD.FTZ R10, R172, R45 ;  /* 0x0000002dac0a7221 */ /* 0x000fe20000010000 */
[----:B------:R-:W2:Y:S01]  /*4350*/  MUFU.EX2 R38, R38 ;  /* 0x0000002600267308 */ /* 0x000ea20000000800 */
[----:B0-----:R-:W-:Y:S01]  /*4360*/  FADD.FTZ R2, R34, R41 ;  /* 0x0000002922027221 */ /* 0x001fe20000010000 */
[C---:B------:R-:W-:Y:S01]  /*4370*/  F2FP.F16.F32.PACK_AB R172, R57.reuse, R172 ;  /* 0x000000ac39ac723e */ /* 0x040fe200000000ff */
[----:B------:R-:W-:-:S04]  /*4380*/  FADD.FTZ R11, R57, R10 ;  /* 0x0000000a390b7221 */ /* 0x000fc80000010000 */
[----:B------:R-:W-:Y:S01]  /*4390*/  FADD.FTZ R10, R60, R11 ;  /* 0x0000000b3c0a7221 */ /* 0x000fe20000010000 */
        /* <DEDUP_REMOVED lines=53> */
[----:B------:R2:W0:Y:S01]  /*46f0*/  MUFU.EX2 R179, R0 ;  /* 0x0000000000b37308 */ /* 0x0004220000000800 */
[C---:B-1----:R-:W-:Y:S01]  /*4700*/  FADD.FTZ R9, R67.reuse, R10 ;  /* 0x0000000a43097221 */ /* 0x042fe20000010000 */
[----:B------:R-:W-:-:S03]  /*4710*/  F2FP.F16.F32.PACK_AB R177, R67, R66 ;  /* 0x0000004243b1723e */ /* 0x000fc600000000ff */
[----:B--2---:R-:W-:-:S04]  /*4720*/  FADD.FTZ R0, R70, R9 ;  /* 0x0000000946007221 */ /* 0x004fc80000010000 */
[C---:B0-----:R-:W-:Y:S01]  /*4730*/  FADD.FTZ R0, R179.reuse, R0 ;  /* 0x00000000b3007221 */ /* 0x041fe20000010000 */
[----:B------:R-:W-:Y:S01]  /*4740*/  F2FP.F16.F32.PACK_AB R179, R179, R70 ;  /* 0x00000046b3b3723e */ /* 0x000fe200000000ff */
[----:B------:R-:W-:Y:S06]  /*4750*/  @!P0 BRA `(.L_x_2524) ;  /* 0x0000000000048947 */ /* 0x000fec0003800000 */
[----:B------:R-:W-:Y:S01]  /*4760*/  BPT.TRAP 0x1 ;  /* 0x000000040000795c */ /* 0x000fe20000300000 */
.L_x_2524:
[----:B------:R0:W1:Y:S01]  /*4770*/  SYNCS.PHASECHK.TRANS64.TRYWAIT P1, [UR22+0x22850], R8 ;  /* 0x02285008ff0075a7 */ /* 0x0000620008020156 */
[----:B------:R-:W-:Y:S05]  /*4780*/  @!P0 BRA `(.L_x_2525) ;  /* 0x0000000000048947 */ /* 0x000fea0003800000 */
[----:B------:R-:W-:Y:S01]  /*4790*/  BPT.TRAP 0x1 ;  /* 0x000000040000795c */ /* 0x000fe20000300000 */
.L_x_2525:
[----:B-1----:R-:W-:Y:S05]  /*47a0*/  @P1 BRA `(.L_x_2526) ;  /* 0x0000000000081947 */ /* 0x002fea0003800000 */
[----:B------:R-:W1:Y:S02]  /*47b0*/  SYNCS.PHASECHK.TRANS64.TRYWAIT P1, [UR22+0x22850], R8 ;  /* 0x02285008ff0075a7 */ /* 0x000e640008020156 */
[----:B-1----:R-:W-:Y:S05]  /*47c0*/  @!P1 BRA `(.L_x_2527) ;  /* 0x0000013c00909947 */ /* 0x002fea0003800000 */
.L_x_2526:
        /* <DEDUP_REMOVED lines=42> */
[----:B--2---:R-:W-:Y:S05]  /*4a70*/  @!P0 BRA `(.L_x_2528) ;  /* 0x0000000000048947 */ /* 0x004fea0003800000 */
[----:B------:R-:W-:Y:S01]  /*4a80*/  BPT.TRAP 0x1 ;  /* 0x000000040000795c */ /* 0x000fe20000300000 */
.L_x_2528:
[----:B------:R-:W2:Y:S01]  /*4a90*/  LDC R6, c[0x0][0x448] ;  /* 0x00011200ff067b82 */ /* 0x000ea20000000800 */
[----:B------:R-:W-:Y:S02]  /*4aa0*/  UISETP.NE.AND UP0, UPT, UR47, URZ, UPT ;  /* 0x0000003f2f00728c */ /* 0x000fe4000bf05270 */
[----:B------:R-:W-:-:S05]  /*4ab0*/  UIADD3 UR22, UR22, 0x22860, URZ ;  /* 0x0002286016167890 */ /* 0x000fca000fffe03f */
[----:B------:R-:W3:Y:S01]  /*4ac0*/  S2UR UR6, SR_CgaCtaId ;  /* 0x00000000000679c3 */ /* 0x000ee20000008800 */
[----:B--2---:R-:W-:Y:S01]  /*4ad0*/  ISETP.NE.AND P1, PT, R6, 0x1, PT ;  /* 0x000000010600780c */ /* 0x004fe20003f25270 */
[----:B---3--:R-:W-:-:S12]  /*4ae0*/  UPRMT UR22, UR6, 0x654, UR22 ;  /* 0x0000065406167896 */ /* 0x008fd80008000016 */
[----:B------:R-:W2:Y:S08]  /*4af0*/  @P1 LDC R6, c[0x0][0x44c] ;  /* 0x00011300ff061b82 */ /* 0x000eb00000000800 */
[----:B01----:R-:W0:Y:S01]  /*4b00*/  @P1 LDC R8, c[0x0][0x450] ;  /* 0x00011400ff081b82 */ /* 0x003e220000000800 */
[----:B------:R-:W-:Y:S01]  /*4b10*/  SYNCS.ARRIVE.TRANS64.RED.A1T0 RZ, [UR22], RZ ;  /* 0x000000ffffff79a7 */ /* 0x000fe20008100416 */
[----:B--2---:R-:W-:-:S04]  /*4b20*/  @P1 IMAD.HI.U32 R7, R6, UR42, RZ ;  /* 0x0000002a06071c27 */ /* 0x004fc8000f8e00ff */
[----:B------:R-:W-:Y:S01]  /*4b30*/  IMAD.U32 R6, RZ, RZ, UR42 ;  /* 0x0000002aff067e24 */ /* 0x000fe2000f8e00ff */
[----:B0-----:R-:W-:Y:S02]  /*4b40*/  @P1 SHF.R.U32.HI R6, RZ, R8, R7 ;  /* 0x00000008ff061219 */ /* 0x001fe40000011607 */
[----:B------:R-:W-:Y:S02]  /*4b50*/  PLOP3.LUT P1, PT, PT, PT, UP0, 0x40, 0x0 ;  /* 0x000000000000781c */ /* 0x000fe40003f2e808 */
[----:B------:R-:W-:-:S05]  /*4b60*/  IADD3 R7, R6, R19, -R18 ;  /* 0x0000001306077210 */ /* 0x000fca0007ffe812 */
[----:B------:R-:W-:-:S05]  /*4b70*/  VIADD R6, R7, UR14 ;  /* 0x0000000e07067c36 */ /* 0x000fca0008000000 */
[----:B------:R-:W-:Y:S01]  /*4b80*/  R2UR UR11, R6 ;  /* 0x00000000060b72ca */ /* 0x000fe200000e0000 */
[----:B------:R-:W-:Y:S01]  /*4b90*/  VIADD R6, R152, 0xfffffffe ;  /* 0xfffffffe98067836 */ /* 0x000fe20000000000 */
[----:B------:R-:W-:-:S13]  /*4ba0*/  @P1 BRA `(.L_x_2529) ;  /* 0x0000000000541947 */ /* 0x000fda0003800000 */
[C---:B------:R-:W-:Y:S01]  /*4bb0*/  ISETP.GT.AND P1, PT, R7.reuse, RZ, PT ;  /* 0x000000ff0700720c */ /* 0x040fe20003f24270 */
[----:B------:R-:W-:-:S05]  /*4bc0*/  VIADD R8, R7, 0xffffffff ;  /* 0xffffffff07087836 */ /* 0x000fca0000000000 */
[----:B------:R-:W-:-:S07]  /*4bd0*/  R2UR UR14, R8 ;  /* 0x00000000080e72ca */ /* 0x000fce00000e0000 */
[----:B------:R-:W-:Y:S08]  /*4be0*/  @P1 BRA `(.L_x_2530) ;  /* 0x0000000000241947 */ /* 0x000ff00003800000 */
[----:B------:R-:W-:Y:S01]  /*4bf0*/  R2UR UR14, R7 ;  /* 0x00000000070e72ca */ /* 0x000fe200000e0000 */
[----:B------:R-:W-:Y:S02]  /*4c00*/  ULDC UR15, c[0x0][0x9e4] ;  /* 0x00027900000f7ab9 */ /* 0x000fe40000000800 */
[----:B------:R-:W-:-:S10]  /*4c10*/  UISETP.NE.AND UP0, UPT, UR15, 0x1, UPT ;  /* 0x000000010f00788c */ /* 0x000fd4000bf05270 */
[----:B------:R-:W-:Y:S01]  /*4c20*/  UIADD3 UR14, -UR14, URZ, URZ ;  /* 0x0000003f0e0e7290 */ /* 0x000fe2000fffe13f */
[----:B------:R-:W-:-:S03]  /*4c30*/  @UP0 ULDC.64 UR18, c[0x0][0x9e8] ;  /* 0x00027a0000120ab9 */ /* 0x000fc60000000a00 */
[----:B------:R-:W-:-:S04]  /*4c40*/  UIMAD.WIDE.U32 UR6, UR14, UR18, URZ ;  /* 0x000000120e0672a5 */ /* 0x000fc8000f8e003f */
[----:B------:R-:W-:-:S04]  /*4c50*/  @UP0 USHF.R.U32.HI UR14, URZ, UR19, UR7 ;  /* 0x000000133f0e0299 */ /* 0x000fc80008011607 */
[----:B------:R-:W-:Y:S01]  /*4c60*/  ULOP3.LUT UR14, URZ, UR14, URZ, 0x33, !UPT ;  /* 0x0000000e3f0e7292 */ /* 0x000fe2000f8e333f */
[----:B------:R-:W-:Y:S11]  /*4c70*/  BRA `(.L_x_2531) ;  /* 0x0000000000147947 */ /* 0x000ff60003800000 */
.L_x_2530:
[----:B------:R-:W-:Y:S02]  /*4c80*/  ULDC UR15, c[0x0][0x9e4] ;  /* 0x00027900000f7ab9 */ /* 0x000fe40000000800 */
[----:B------:R-:W-:-:S11]  /*4c90*/  UISETP.NE.AND UP0, UPT, UR15, 0x1, UPT ;  /* 0x000000010f00788c */ /* 0x000fd6000bf05270 */
[----:B------:R-:W-:Y:S02]  /*4ca0*/  @UP0 ULDC.64 UR18, c[0x0][0x9e8] ;  /* 0x00027a0000120ab9 */ /* 0x000fe40000000a00 */
[----:B------:R-:W-:-:S04]  /*4cb0*/  UIMAD.WIDE.U32 UR6, UR14, UR18, URZ ;  /* 0x000000120e0672a5 */ /* 0x000fc8000f8e003f */
[----:B------:R-:W-:-:S12]  /*4cc0*/  @UP0 USHF.R.U32.HI UR14, URZ, UR19, UR7 ;  /* 0x000000133f0e0299 */ /* 0x000fd80008011607 */
.L_x_2531:
[----:B------:R-:W-:-:S04]  /*4cd0*/  UIMAD UR14, UR14, UR15, UR15 ;  /* 0x0000000f0e0e72a4 */ /* 0x000fc8000f8e020f */
[----:B------:R-:W-:-:S04]  /*4ce0*/  UISETP.LT.AND UP0, UPT, UR11, UR14, UPT ;  /* 0x0000000e0b00728c */ /* 0x000fc8000bf01270 */
[----:B------:R-:W-:-:S12]  /*4cf0*/  USEL UR11, UR11, UR14, UP0 ;  /* 0x0000000e0b0b7287 */ /* 0x000fd80008000000 */
.L_x_2529:
        /* <DEDUP_REMOVED lines=9> */
[----:B------:R-:W-:Y:S01]  /*4d90*/  IMAD.MOV.U32 R9, RZ, RZ, R4 ;  /* 0x000000ffff097224 */ /* 0x000fe200078e0004 */
[----:B------:R-:W-:Y:S01]  /*4da0*/  ULDC UR23, c[0x0][0x9dc] ;  /* 0x0002770000177ab9 */ /* 0x000fe20000000800 */
[----:B------:R-:W-:Y:S01]  /*4db0*/  ULDC UR28, c[0x0][0x988] ;  /* 0x00026200001c7ab9 */ /* 0x000fe20000000800 */
[----:B------:R-:W-:-:S05]  /*4dc0*/  ULDC UR24, c[0x0][0x9e0] ;  /* 0x0002780000187ab9 */ /* 0x000fca0000000800 */
.L_x_2551:
[----:B------:R-:W-:-:S04]  /*4dd0*/  UIADD3 UR38, UR38, 0x1, URZ ;  /* 0x0000000126267890 */ /* 0x000fc8000fffe03f */
[----:B------:R-:W-:-:S04]  /*4de0*/  UISETP.NE.AND UP0, UPT, UR38, 0x2, UPT ;  /* 0x000000022600788c */ /* 0x000fc8000bf05270 */
[----:B------:R-:W-:Y:S02]  /*4df0*/  USEL UR6, URZ, 0x1, UP0 ;  /* 0x000000013f067887 */ /* 0x000fe40008000000 */
[----:B------:R-:W-:Y:S02]  /*4e00*/  USEL UR38, UR38, URZ, UP0 ;  /* 0x0000003f26267287 */ /* 0x000fe40008000000 */
[----:B------:R-:W-:Y:S01]  /*4e10*/  ULOP3.LUT UR37, UR37, UR6, URZ, 0x3c, !UPT ;  /* 0x0000000625257292 */ /* 0x000fe2000f8e3c3f */
[----:B--2---:R-:W-:Y:S11]  /*4e20*/  @!P0 BRA `(.L_x_2533) ;  /* 0x0000000000048947 */ /* 0x004ff60003800000 */
[----:B------:R-:W-:Y:S01]  /*4e30*/  BPT.TRAP 0x1 ;  /* 0x000000040000795c */ /* 0x000fe20000300000 */
.L_x_2533:
[----:B------:R-:W0:Y:S01]  /*4e40*/  S2UR UR25, SR_CgaCtaId ;  /* 0x00000000001979c3 */ /* 0x000e220000008800 */
[----:B------:R-:W-:Y:S01]  /*4e50*/  UMOV UR6, 0x400 ;  /* 0x0000040000067882 */ /* 0x000fe20000000000 */
[----:B------:R-:W-:-:S05]  /*4e60*/  IMAD.U32 R7, RZ, RZ, UR37 ;  /* 0x00000025ff077e24 */ /* 0x000fca000f8e00ff */
[----:B------:R-:W-:Y:S01]  /*4e70*/  SHF.L.U32 R7, R7, 0x1f, RZ ;  /* 0x0000001f07077819 */ /* 0x000fe200000006ff */
[----:B0-----:R-:W-:-:S04]  /*4e80*/  ULEA UR6, UR25, UR6, 0x18 ;  /* 0x0000000619067291 */ /* 0x001fc8000f8ec03f */
[----:B------:R-:W-:-:S09]  /*4e90*/  ULEA UR26, UR38, UR6, 0x3 ;  /* 0x00000006261a7291 */ /* 0x000fd2000f8e183f */
[----:B------:R0:W1:Y:S01]  /*4ea0*/  SYNCS.PHASECHK.TRANS64.TRYWAIT P1, [UR26+0x22830], R7 ;  /* 0x02283007ff0075a7 */ /* 0x000062000802015a */
[----:B------:R-:W-:Y:S05]  /*4eb0*/  @!P0 BRA `(.L_x_2534) ;  /* 0x0000000000048947 */ /* 0x000fea0003800000 */
[----:B------:R-:W-:Y:S01]  /*4ec0*/  BPT.TRAP 0x1 ;  /* 0x000000040000795c */ /* 0x000fe20000300000 */
.L_x_2534:
[----:B-1----:R-:W-:Y:S05]  /*4ed0*/  @P1 BRA `(.L_x_2535) ;  /* 0x0000000000081947 */ /* 0x002fea0003800000 */
[----:B------:R-:W1:Y:S02]  /*4ee0*/  SYNCS.PHASECHK.TRANS64.TRYWAIT P1, [UR26+0x22830], R7 ;  /* 0x02283007ff0075a7 */ /* 0x000e64000802015a */
[----:B-1----:R-:W-:Y:S05]  /*4ef0*/  @!P1 BRA `(.L_x_2536) ;  /* 0x0000013400dc9947 */ /* 0x002fea0003800000 */
.L_x_2535:
[----:B------:R-:W-:Y:S01]  /*4f00*/  UIMAD UR18, UR38, 0x300, UR20 ;  /* 0x00000300261278a4 */ /* 0x000fe2000f8e0214 */
[----:B------:R-:W-:Y:S01]  /*4f10*/  WARPGROUP.ARRIVE ;  /* 0x00000000000079c5 */ /* 0x000fe20000000000 */
[----:B------:R-:W-:Y:S01]  /*4f20*/  UMOV UR19, 0x40000040 ;  /* 0x4000004000137882 */ /* 0x000fe20000000000 */
[----:B------:R-:W-:Y:S01]  /*4f30*/  UMOV UR7, 0x40000040 ;  /* 0x4000004000077882 */ /* 0x000fe20000000000 */
[----:B------:R-:W-:-:S03]  /*4f40*/  UIADD3 UR6, UR18, 0x2, URZ ;  /* 0x0000000212067890 */ /* 0x000fc6000fffe03f */
[----:B------:R-:W2:Y:S01]  /*4f50*/  S2R R3, SR_TID.X ;  /* 0x0000000000037919 */ /* 0x000ea20000002100 */
[----:B------:R-:W-:Y:S01]  /*4f60*/  UIADD3 UR10, UR18, 0x4, URZ ;  /* 0x00000004120a7890 */ /* 0x000fe2000fffe03f */
[----:B------:R-:W-:Y:S01]  /*4f70*/  UMOV UR11, 0x40000040 ;  /* 0x40000040000b7882 */ /* 0x000fe20000000000 */
[----:B------:R-:W-:Y:S01]  /*4f80*/  HGMMA.64x96x16.F32 R152, gdesc[UR16], RZ, !UPT, gsb0 ;  /* 0x01600000109879f0 */ /* 0x000fe2000c0008ff */
[----:B------:R-:W-:Y:S01]  /*4f90*/  UIADD3 UR14, UR18, 0x6, URZ ;  /* 0x00000006120e7890 */ /* 0x000fe2000fffe03f */
[----:B------:R-:W-:Y:S01]  /*4fa0*/  UMOV UR15, 0x40000040 ;  /* 0x40000040000f7882 */ /* 0x000fe20000000000 */
        /* <DEDUP_REMOVED lines=15> */
.L_x_2537:
[----:B-1----:R-:W1:Y:S01]  /*50a0*/  LDC R4, c[0x0][0x448] ;  /* 0x00011200ff047b82 */ /* 0x002e620000000800 */
[----:B------:R-:W-:Y:S01]  /*50b0*/  VIADD R15, R22, UR42 ;  /* 0x0000002a160f7c36 */ /* 0x000fe20008000000 */
[----:B------:R-:W-:Y:S01]  /*50c0*/  UIADD3 UR6, UR26, 0x22840, URZ ;  /* 0x000228401a067890 */ /* 0x000fe2000fffe03f */
[----:B------:R-:W-:Y:S01]  /*50d0*/  IMAD R10, R6, -0x60, RZ ;  /* 0xffffffa0060a7824 */ /* 0x000fe200078e02ff */
[----:B------:R-:W-:Y:S02]  /*50e0*/  UISETP.NE.AND UP0, UPT, UR47, URZ, UPT ;  /* 0x0000003f2f00728c */ /* 0x000fe4000bf05270 */
[----:B------:R-:W-:Y:S02]  /*50f0*/  UPRMT UR6, UR25, 0x654, UR6 ;  /* 0x0000065419067896 */ /* 0x000fe40008000006 */
[----:B------:R-:W-:-:S04]  /*5100*/  IADD3 R13, -R17, 0x1, R10 ;  /* 0x00000001110d7810 */ /* 0x000fc80007ffe10a */
[----:B------:R-:W-:-:S03]  /*5110*/  IADD3 R13, -R18, R13, R19 ;  /* 0x0000000d120d7210 */ /* 0x000fc60007ffe113 */
[----:B------:R-:W-:Y:S01]  /*5120*/  SYNCS.ARRIVE.TRANS64.RED.A1T0 RZ, [UR6], RZ ;  /* 0x000000ffffff79a7 */ /* 0x000fe20008100406 */
[----:B------:R-:W-:Y:S01]  /*5130*/  ULOP3.LUT UR6, URZ, UR23, URZ, 0x33, !UPT ;  /* 0x000000173f067292 */ /* 0x000fe2000f8e333f */
[----:B------:R-:W-:-:S05]  /*5140*/  VIADD R14, R13, UR24 ;  /* 0x000000180d0e7c36 */ /* 0x000fca0008000000 */
[----:B------:R-:W-:Y:S01]  /*5150*/  VIADD R13, R13, UR6 ;  /* 0x000000060d0d7c36 */ /* 0x000fe20008000000 */
[----:B-1----:R-:W-:-:S13]  /*5160*/  ISETP.NE.AND P1, PT, R4, 0x1, PT ;  /* 0x000000010400780c */ /* 0x002fda0003f25270 */
[----:B------:R-:W1:Y:S08]  /*5170*/  @P1 LDC R5, c[0x0][0x44c] ;  /* 0x00011300ff051b82 */ /* 0x000e700000000800 */
[----:B------:R-:W3:Y:S01]  /*5180*/  @P1 LDC R4, c[0x0][0x450] ;  /* 0x00011400ff041b82 */ /* 0x000ee20000000800 */
[----:B-1----:R-:W-:-:S05]  /*5190*/  @P1 IMAD.HI.U32 R5, R15, R5, RZ ;  /* 0x000000050f051227 */ /* 0x002fca00078e00ff */
[----:B---3--:R-:W-:Y:S02]  /*51a0*/  @P1 SHF.R.U32.HI R15, RZ, R4, R5 ;  /* 0x00000004ff0f1219 */ /* 0x008fe40000011605 */
[----:B------:R-:W-:-:S03]  /*51b0*/  PLOP3.LUT P1, PT, PT, PT, UP0, 0x40, 0x0 ;  /* 0x000000000000781c */ /* 0x000fc60003f2e808 */
[----:B------:R-:W1:Y:S02]  /*51c0*/  SHFL.IDX PT, R20, R15, RZ, 0x1c1f ;  /* 0x001c1fff0f147589 */ /* 0x000e6400000e0000 */
[----:B-1----:R-:W-:Y:S02]  /*51d0*/  IMAD.IADD R12, R14, 0x1, R20 ;  /* 0x000000010e0c7824 */ /* 0x002fe400078e0214 */
[----:B------:R-:W-:-:S06]  /*51e0*/  IMAD.IADD R11, R20, 0x1, R13 ;  /* 0x00000001140b7824 */ /* 0x000fcc00078e020d */
[----:B------:R-:W-:Y:S05]  /*51f0*/  @P1 BRA `(.L_x_2538) ;  /* 0x0000000000581947 */ /* 0x000fea0003800000 */
[----:B------:R-:W-:Y:S01]  /*5200*/  IADD3 R20, -R18, R19, R20 ;  /* 0x0000001312147210 */ /* 0x000fe20007ffe114 */
[----:B------:R-:W-:Y:S03]  /*5210*/  BSSY B0, `(.L_x_2539) ;  /* 0x0000010000007945 */ /* 0x000fe60003800000 */
        /* <DEDUP_REMOVED lines=10> */
.L_x_2540:
[----:B------:R-:W-:-:S05]  /*52c0*/  IMAD.U32 R21, RZ, RZ, UR22 ;  /* 0x00000016ff157e24 */ /* 0x000fca000f8e00ff */
[----:B------:R-:W-:-:S13]  /*52d0*/  ISETP.NE.AND P1, PT, R21, 0x1, PT ;  /* 0x000000011500780c */ /* 0x000fda0003f25270 */
[----:B------:R-:W1:Y:S02]  /*52e0*/  @P1 LDC.64 R4, c[0x0][0x9e8] ;  /* 0x00027a00ff041b82 */ /* 0x000e640000000a00 */
[----:B-1----:R-:W-:-:S05]  /*52f0*/  @P1 IMAD.HI.U32 R4, R20, R4, RZ ;  /* 0x0000000414041227 */ /* 0x002fca00078e00ff */
[----:B------:R-:W-:-:S07]  /*5300*/  @P1 SHF.R.U32.HI R20, RZ, R5, R4 ;  /* 0x00000005ff141219 */ /* 0x000fce0000011604 */
.L_x_2541:
[----:B------:R-:W-:Y:S05]  /*5310*/  BSYNC B0 ;  /* 0x0000000000007941 */ /* 0x000fea0003800000 */
.L_x_2539:
[----:B------:R-:W-:-:S04]  /*5320*/  IMAD.IADD R4, R10, 0x1, -R17 ;  /* 0x000000010a047824 */ /* 0x000fc800078e0a11 */
[----:B------:R-:W-:-:S05]  /*5330*/  IMAD R4, R20, R21, R4 ;  /* 0x0000001514047224 */ /* 0x000fca00078e0204 */
[----:B------:R-:W-:Y:S02]  /*5340*/  VIMNMX R11, R11, R4, !PT ;  /* 0x000000040b0b7248 */ /* 0x000fe40007fe0100 */
[----:B------:R-:W-:-:S07]  /*5350*/  VIADDMNMX R12, R4, R21, R12, PT ;  /* 0x00000015040c7246 */ /* 0x000fce000380010c */
.L_x_2538:
[C---:B------:R-:W-:Y:S01]  /*5360*/  ISETP.GE.AND P1, PT, R10.reuse, 0x1, PT ;  /* 0x000000010a00780c */ /* 0x040fe20003f26270 */
[----:B------:R-:W-:Y:S01]  /*5370*/  UISETP.NE.AND UP0, UPT, UR47, URZ, UPT ;  /* 0x0000003f2f00728c */ /* 0x000fe2000bf05270 */
[----:B------:R-:W-:Y:S02]  /*5380*/  ISETP.GE.AND P4, PT, R10, 0x9, PT ;  /* 0x000000090a00780c */ /* 0x000fe40003f86270 */
[----:B------:R-:W-:Y:S02]  /*5390*/  LOP3.LUT R16, R16, 0xfffbffff, RZ, 0xc0, !PT ;  /* 0xfffbffff10107812 */ /* 0x000fe400078ec0ff */
[----:B------:R-:W-:-:S04]  /*53a0*/  ISETP.GT.AND P2, PT, R11, RZ, !P1 ;  /* 0x000000ff0b00720c */ /* 0x000fc80004f44270 */
[----:B------:R-:W-:-:S03]  /*53b0*/  ISETP.LT.OR P2, PT, R12, 0x1, P2 ;  /* 0x000000010c00780c */ /* 0x000fc60001741670 */
[----:B------:R-:W-:Y:S02]  /*53c0*/  @P1 LOP3.LUT R16, R16, 0x40000, RZ, 0xfc, !PT ;  /* 0x0004000010101812 */ /* 0x000fe400078efcff */
[----:B------:R-:W-:Y:S02]  /*53d0*/  ISETP.GE.AND P1, PT, R10, 0x2, PT ;  /* 0x000000020a00780c */ /* 0x000fe40003f26270 */
[----:B------:R-:W-:Y:S02]  /*53e0*/  LOP3.LUT R16, R16, 0xfffffffd, RZ, 0xc0, !PT ;  /* 0xfffffffd10107812 */ /* 0x000fe400078ec0ff */
[----:B------:R-:W-:Y:S02]  /*53f0*/  FSEL R152, R152, -INF , !P2 ;  /* 0xff80000098987808 */ /* 0x000fe40005000000 */
[----:B------:R-:W-:Y:S02]  /*5400*/  ISETP.GT.AND P3, PT, R11, 0x1, !P1 ;  /* 0x000000010b00780c */ /* 0x000fe40004f64270 */
[----:B------:R-:W-:-:S02]  /*5410*/  @P4 LOP3.LUT R16, R16, 0x2, RZ, 0xfc, !PT ;  /* 0x0000000210104812 */ /* 0x000fc400078efcff */
[----:B------:R-:W-:Y:S02]  /*5420*/  ISETP.GT.AND P2, PT, R11, 0x8, !P4 ;  /* 0x000000080b00780c */ /* 0x000fe40006744270 */
[----:B------:R-:W-:Y:S02]  /*5430*/  ISETP.GE.AND P4, PT, R10, 0xa, PT ;  /* 0x0000000a0a00780c */ /* 0x000fe40003f86270 */
[C---:B------:R-:W-:Y:S02]  /*5440*/  ISETP.LT.OR P3, PT, R12.reuse, 0x2, P3 ;  /* 0x000000020c00780c */ /* 0x040fe40001f61670 */
[----:B------:R-:W-:Y:S02]  /*5450*/  ISETP.LT.OR P2, PT, R12, 0x9, P2 ;  /* 0x000000090c00780c */ /* 0x000fe40001741670 */
[----:B------:R-:W-:Y:S02]  /*5460*/  FSEL R153, R153, -INF , !P3 ;  /* 0xff80000099997808 */ /* 0x000fe40005800000 */
[----:B------:R-:W-:-:S02]  /*5470*/  ISETP.GE.AND P3, PT, R10, 0x11, PT ;  /* 0x000000110a00780c */ /* 0x000fc40003f66270 */
[----:B------:R-:W-:Y:S02]  /*5480*/  LOP3.LUT R16, R16, 0xfffffffb, RZ, 0xc0, !PT ;  /* 0xfffffffb10107812 */ /* 0x000fe400078ec0ff */
[----:B------:R-:W-:Y:S02]  /*5490*/  FSEL R156, R156, -INF , !P2 ;  /* 0xff8000009c9c7808 */ /* 0x000fe40005000000 */
[----:B------:R-:W-:Y:S02]  /*54a0*/  ISETP.GT.AND P2, PT, R11, 0x9, !P4 ;  /* 0x000000090b00780c */ /* 0x000fe40006744270 */
[----:B------:R-:W-:Y:S02]  /*54b0*/  @P4 LOP3.LUT R16, R16, 0x4, RZ, 0xfc, !PT ;  /* 0x0000000410104812 */ /* 0x000fe400078efcff */
[----:B------:R-:W-:Y:S02]  /*54c0*/  ISETP.LT.OR P2, PT, R12, 0xa, P2 ;  /* 0x0000000a0c00780c */ /* 0x000fe40001741670 */
[----:B------:R-:W-:-:S02]  /*54d0*/  LOP3.LUT R16, R16, 0xfffffff7, RZ, 0xc0, !PT ;  /* 0xfffffff710107812 */ /* 0x000fc400078ec0ff */
[----:B------:R-:W-:Y:S02]  /*54e0*/  FSEL R157, R157, -INF , !P2 ;  /* 0xff8000009d9d7808 */ /* 0x000fe40005000000 */
[----:B------:R-:W-:Y:S02]  /*54f0*/  @P3 LOP3.LUT R16, R16, 0x8, RZ, 0xfc, !PT ;  /* 0x0000000810103812 */ /* 0x000fe400078efcff */
[----:B------:R-:W-:Y:S02]  /*5500*/  ISETP.GT.AND P2, PT, R11, 0x10, !P3 ;  /* 0x000000100b00780c */ /* 0x000fe40005f44270 */
[----:B------:R-:W-:Y:S02]  /*5510*/  ISETP.GE.AND P3, PT, R10, 0x12, PT ;  /* 0x000000120a00780c */ /* 0x000fe40003f66270 */
[----:B------:R-:W-:Y:S02]  /*5520*/  ISETP.LT.OR P2, PT, R12, 0x11, P2 ;  /* 0x000000110c00780c */ /* 0x000fe40001741670 */
[----:B------:R-:W-:-:S02]  /*5530*/  LOP3.LUT R16, R16, 0xffffffef, RZ, 0xc0, !PT ;  /* 0xffffffef10107812 */ /* 0x000fc400078ec0ff */
[----:B------:R-:W-:Y:S02]  /*5540*/  FSEL R160, R160, -INF , !P2 ;  /* 0xff800000a0a07808 */ /* 0x000fe40005000000 */
        /* <DEDUP_REMOVED lines=101> */
[----:B------:R-:W-:Y:S02]  /*5ba0*/  ISETP.GT.AND P6, PT, R11, 0x59, !P6 ;  /* 0x000000590b00780c */ /* 0x000fe400077c4270 */
[----:B------:R-:W1:Y:S02]  /*5bb0*/  SHFL.IDX PT, R11, R15, 0x1, 0x1c1f ;  /* 0x003c1f000f0b7f89 */ /* 0x000e6400000e0000 */
[----:B------:R-:W-:-:S04]  /*5bc0*/  ISETP.LT.OR P6, PT, R12, 0x5a, P6 ;  /* 0x0000005a0c00780c */ /* 0x000fc800037c1670 */
[----:B------:R-:W-:Y:S02]  /*5bd0*/  FSEL R197, R197, -INF , !P6 ;  /* 0xff800000c5c57808 */ /* 0x000fe40007000000 */
[----:B------:R-:W-:Y:S01]  /*5be0*/  PLOP3.LUT P6, PT, PT, PT, UP0, 0x40, 0x0 ;  /* 0x000000000000781c */ /* 0x000fe20003fce808 */
[--C-:B-1----:R-:W-:Y:S02]  /*5bf0*/  IMAD.IADD R14, R14, 0x1, R11.reuse ;  /* 0x000000010e0e7824 */ /* 0x102fe400078e020b */
[----:B------:R-:W-:-:S10]  /*5c00*/  IMAD.IADD R13, R13, 0x1, R11 ;  /* 0x000000010d0d7824 */ /* 0x000fd400078e020b */
        /* <DEDUP_REMOVED lines=13> */
.L_x_2544:
[----:B------:R-:W-:-:S05]  /*5ce0*/  IMAD.U32 R12, RZ, RZ, UR22 ;  /* 0x00000016ff0c7e24 */ /* 0x000fca000f8e00ff */
[----:B------:R-:W-:-:S13]  /*5cf0*/  ISETP.NE.AND P6, PT, R12, 0x1, PT ;  /* 0x000000010c00780c */ /* 0x000fda0003fc5270 */
[----:B------:R-:W1:Y:S02]  /*5d00*/  @P6 LDC.64 R4, c[0x0][0x9e8] ;  /* 0x00027a00ff046b82 */ /* 0x000e640000000a00 */
[----:B-1----:R-:W-:-:S05]  /*5d10*/  @P6 IMAD.HI.U32 R4, R11, R4, RZ ;  /* 0x000000040b046227 */ /* 0x002fca00078e00ff */
[----:B------:R-:W-:-:S07]  /*5d20*/  @P6 SHF.R.U32.HI R11, RZ, R5, R4 ;  /* 0x00000005ff0b6219 */ /* 0x000fce0000011604 */
.L_x_2545:
[----:B------:R-:W-:Y:S05]  /*5d30*/  BSYNC B0 ;  /* 0x0000000000007941 */ /* 0x000fea0003800000 */
.L_x_2543:
[----:B------:R-:W-:-:S04]  /*5d40*/  IMAD.IADD R10, R10, 0x1, -R17 ;  /* 0x000000010a0a7824 */ /* 0x000fc800078e0a11 */
[----:B------:R-:W-:-:S05]  /*5d50*/  IMAD R10, R11, R12, R10 ;  /* 0x0000000c0b0a7224 */ /* 0x000fca00078e020a */
[----:B------:R-:W-:Y:S02]  /*5d60*/  VIMNMX R13, R13, R10, !PT ;  /* 0x0000000a0d0d7248 */ /* 0x000fe40007fe0100 */
[----:B------:R-:W-:-:S07]  /*5d70*/  VIADDMNMX R14, R10, R12, R14, PT ;  /* 0x0000000c0a0e7246 */ /* 0x000fce000380010e */
.L_x_2542:
[----:B------:R-:W-:Y:S01]  /*5d80*/  ISETP.GT.AND P1, PT, R13, 0x1, !P1 ;  /* 0x000000010d00780c */ /* 0x000fe20004f24270 */
[----:B------:R-:W-:Y:S01]  /*5d90*/  UMOV UR10, UR28 ;  /* 0x0000001c000a7c82 */ /* 0x000fe20008000000 */
[----:B------:R-:W-:Y:S02]  /*5da0*/  FMNMX.FTZ R4, R152, R9, !PT ;  /* 0x0000000998047209 */ /* 0x000fe40007810000 */
[----:B------:R-:W-:Y:S02]  /*5db0*/  ISETP.LT.OR P1, PT, R14, 0x2, P1 ;  /* 0x000000020e00780c */ /* 0x000fe40000f21670 */
[C---:B------:R-:W-:Y:S02]  /*5dc0*/  LOP3.LUT P6, RZ, R16.reuse, 0x10000, RZ, 0xc0, !PT ;  /* 0x0001000010ff7812 */ /* 0x040fe400078cc0ff */
        /* <DEDUP_REMOVED lines=48> */
[----:B------:R-:W-:Y:S02]  /*60d0*/  LOP3.LUT P1, RZ, R16, 0x2000, RZ, 0xc0, !PT ;  /* 0x0000200010ff7812 */ /* 0x000fe4000782c0ff */
[----:B------:R-:W-:-:S02]  /*60e0*/  FMNMX.FTZ R4, R193, R4, !PT ;  /* 0x00000004c1047209 */ /* 0x000fc40007810000 */
[----:B------:R-:W-:Y:S02]  /*60f0*/  ISETP.GT.AND P1, PT, R13, 0x21, !P1 ;  /* 0x000000210d00780c */ /* 0x000fe40004f24270 */
[----:B------:R-:W-:Y:S02]  /*6100*/  FMNMX.FTZ R4, R196, R4, !PT ;  /* 0x00000004c4047209 */ /* 0x000fe40007810000 */
[----:B------:R-:W-:Y:S02]  /*6110*/  ISETP.LT.OR P1, PT, R14, 0x22, P1 ;  /* 0x000000220e00780c */ /* 0x000fe40000f21670 */
[----:B------:R-:W-:Y:S02]  /*6120*/  FMNMX.FTZ R4, R197, R4, !PT ;  /* 0x00000004c5047209 */ /* 0x000fe40007810000 */
[----:B------:R-:W-:Y:S02]  /*6130*/  FSEL R171, R171, -INF , !P1 ;  /* 0xff800000abab7808 */ /* 0x000fe40004800000 */
[C---:B------:R-:W-:Y:S01]  /*6140*/  LOP3.LUT P1, RZ, R16.reuse, 0x1000, RZ, 0xc0, !PT ;  /* 0x0000100010ff7812 */ /* 0x040fe2000782c0ff */
[----:B------:R-:W1:Y:S01]  /*6150*/  SHFL.BFLY PT, R5, R4, 0x2, 0x1f ;  /* 0x0c401f0004057f89 */ /* 0x000e6200000e0000 */
[----:B------:R-:W-:-:S02]  /*6160*/  LOP3.LUT P6, RZ, R16, 0x20, RZ, 0xc0, !PT ;  /* 0x0000002010ff7812 */ /* 0x000fc400078cc0ff */
[C---:B------:R-:W-:Y:S02]  /*6170*/  ISETP.GT.AND P1, PT, R13.reuse, 0x28, !P1 ;  /* 0x000000280d00780c */ /* 0x040fe40004f24270 */
[C---:B------:R-:W-:Y:S02]  /*6180*/  ISETP.GT.AND P2, PT, R13.reuse, 0x49, !P2 ;  /* 0x000000490d00780c */ /* 0x040fe40005744270 */
[----:B------:R-:W-:Y:S02]  /*6190*/  ISETP.LT.OR P1, PT, R14, 0x29, P1 ;  /* 0x000000290e00780c */ /* 0x000fe40000f21670 */
[----:B------:R-:W-:Y:S02]  /*61a0*/  ISETP.GT.AND P3, PT, R13, 0x50, !P3 ;  /* 0x000000500d00780c */ /* 0x000fe40005f64270 */
[----:B------:R-:W-:Y:S02]  /*61b0*/  FSEL R174, R174, -INF , !P1 ;  /* 0xff800000aeae7808 */ /* 0x000fe40004800000 */
[----:B------:R-:W-:-:S02]  /*61c0*/  LOP3.LUT P1, RZ, R16, 0x800, RZ, 0xc0, !PT ;  /* 0x0000080010ff7812 */ /* 0x000fc4000782c0ff */
[C---:B------:R-:W-:Y:S02]  /*61d0*/  ISETP.LT.OR P2, PT, R14.reuse, 0x4a, P2 ;  /* 0x0000004a0e00780c */ /* 0x040fe40001741670 */
[C---:B------:R-:W-:Y:S02]  /*61e0*/  ISETP.GT.AND P1, PT, R13.reuse, 0x29, !P1 ;  /* 0x000000290d00780c */ /* 0x040fe40004f24270 */
[----:B------:R-:W-:Y:S02]  /*61f0*/  ISETP.GT.AND P4, PT, R13, 0x51, !P4 ;  /* 0x000000510d00780c */ /* 0x000fe40006784270 */
[C---:B------:R-:W-:Y:S02]  /*6200*/  ISETP.LT.OR P1, PT, R14.reuse, 0x2a, P1 ;  /* 0x0000002a0e00780c */ /* 0x040fe40000f21670 */
[----:B------:R-:W-:Y:S02]  /*6210*/  ISETP.LT.OR P3, PT, R14, 0x51, P3 ;  /* 0x000000510e00780c */ /* 0x000fe40001f61670 */
[----:B------:R-:W-:-:S02]  /*6220*/  FSEL R175, R175, -INF , !P1 ;  /* 0xff800000afaf7808 */ /* 0x000fc40004800000 */
[----:B------:R-:W-:Y:S02]  /*6230*/  LOP3.LUT P1, RZ, R16, 0x400, RZ, 0xc0, !PT ;  /* 0x0000040010ff7812 */ /* 0x000fe4000782c0ff */
[----:B-1----:R-:W-:Y:S02]  /*6240*/  FMNMX.FTZ R4, R4, R5, !PT ;  /* 0x0000000504047209 */ /* 0x002fe40007810000 */
[----:B------:R-:W-:Y:S02]  /*6250*/  ISETP.GT.AND P1, PT, R13, 0x30, !P1 ;  /* 0x000000300d00780c */ /* 0x000fe40004f24270 */
[----:B------:R-:W-:Y:S01]  /*6260*/  FSEL R191, R191, -INF , !P2 ;  /* 0xff800000bfbf7808 */ /* 0x000fe20005000000 */
[----:B------:R-:W1:Y:S01]  /*6270*/  SHFL.BFLY PT, R5, R4, 0x1, 0x1f ;  /* 0x0c201f0004057f89 */ /* 0x000e6200000e0000 */
[----:B------:R-:W-:Y:S02]  /*6280*/  ISETP.LT.OR P1, PT, R14, 0x31, P1 ;  /* 0x000000310e00780c */ /* 0x000fe40000f21670 */
[----:B------:R-:W-:-:S02]  /*6290*/  ISETP.GT.AND P5, PT, R13, 0x58, !P5 ;  /* 0x000000580d00780c */ /* 0x000fc40006fa4270 */
[----:B------:R-:W-:Y:S02]  /*62a0*/  FSEL R178, R178, -INF , !P1 ;  /* 0xff800000b2b27808 */ /* 0x000fe40004800000 */
[----:B------:R-:W-:Y:S02]  /*62b0*/  LOP3.LUT P1, RZ, R16, 0x200, RZ, 0xc0, !PT ;  /* 0x0000020010ff7812 */ /* 0x000fe4000782c0ff */
[----:B------:R-:W-:Y:S02]  /*62c0*/  ISETP.LT.OR P4, PT, R14, 0x52, P4 ;  /* 0x000000520e00780c */ /* 0x000fe40002781670 */
[----:B------:R-:W-:Y:S02]  /*62d0*/  ISETP.GT.AND P1, PT, R13, 0x31, !P1 ;  /* 0x000000310d00780c */ /* 0x000fe40004f24270 */
[----:B------:R-:W-:Y:S02]  /*62e0*/  FSEL R194, R194, -INF , !P3 ;  /* 0xff800000c2c27808 */ /* 0x000fe40005800000 */
[----:B------:R-:W-:-:S02]  /*62f0*/  ISETP.LT.OR P1, PT, R14, 0x32, P1 ;  /* 0x000000320e00780c */ /* 0x000fc40000f21670 */
[----:B------:R-:W-:Y:S02]  /*6300*/  ISETP.LT.OR P5, PT, R14, 0x59, P5 ;  /* 0x000000590e00780c */ /* 0x000fe40002fa1670 */
[----:B------:R-:W-:Y:S02]  /*6310*/  FSEL R179, R179, -INF , !P1 ;  /* 0xff800000b3b37808 */ /* 0x000fe40004800000 */
[----:B------:R-:W-:Y:S02]  /*6320*/  LOP3.LUT P1, RZ, R16, 0x100, RZ, 0xc0, !PT ;  /* 0x0000010010ff7812 */ /* 0x000fe4000782c0ff */
[----:B------:R-:W-:Y:S02]  /*6330*/  FSEL R195, R195, -INF , !P4 ;  /* 0xff800000c3c37808 */ /* 0x000fe40006000000 */
[----:B------:R-:W-:Y:S02]  /*6340*/  ISETP.GT.AND P1, PT, R13, 0x38, !P1 ;  /* 0x000000380d00780c */ /* 0x000fe40004f24270 */
[----:B-1----:R-:W-:-:S02]  /*6350*/  FMNMX.FTZ R4, R4, R5, !PT ;  /* 0x0000000504047209 */ /* 0x002fc40007810000 */
[----:B------:R-:W-:Y:S02]  /*6360*/  ISETP.LT.OR P1, PT, R14, 0x39, P1 ;  /* 0x000000390e00780c */ /* 0x000fe40000f21670 */
[----:B------:R-:W-:Y:S02]  /*6370*/  FSEL R198, R198, -INF , !P5 ;  /* 0xff800000c6c67808 */ /* 0x000fe40006800000 */
[----:B------:R-:W-:Y:S02]  /*6380*/  FSEL R182, R182, -INF , !P1 ;  /* 0xff800000b6b67808 */ /* 0x000fe40004800000 */
[----:B------:R-:W-:-:S04]  /*6390*/  LOP3.LUT P1, RZ, R16, 0x80, RZ, 0xc0, !PT ;  /* 0x0000008010ff7812 */ /* 0x000fc8000782c0ff */
[----:B------:R-:W-:-:S04]  /*63a0*/  ISETP.GT.AND P1, PT, R13, 0x39, !P1 ;  /* 0x000000390d00780c */ /* 0x000fc80004f24270 */
[----:B------:R-:W-:-:S04]  /*63b0*/  ISETP.LT.OR P1, PT, R14, 0x3a, P1 ;  /* 0x0000003a0e00780c */ /* 0x000fc80000f21670 */
[----:B------:R-:W-:Y:S02]  /*63c0*/  FSEL R183, R183, -INF , !P1 ;  /* 0xff800000b7b77808 */ /* 0x000fe40004800000 */
[----:B------:R-:W-:-:S04]  /*63d0*/  LOP3.LUT P1, RZ, R16, 0x40, RZ, 0xc0, !PT ;  /* 0x0000004010ff7812 */ /* 0x000fc8000782c0ff */
[----:B------:R-:W-:-:S04]  /*63e0*/  ISETP.GT.AND P1, PT, R13, 0x40, !P1 ;  /* 0x000000400d00780c */ /* 0x000fc80004f24270 */
[----:B------:R-:W-:-:S04]  /*63f0*/  ISETP.LT.OR P1, PT, R14, 0x41, P1 ;  /* 0x000000410e00780c */ /* 0x000fc80000f21670 */
[----:B------:R-:W-:Y:S02]  /*6400*/  FSEL R186, R186, -INF , !P1 ;  /* 0xff800000baba7808 */ /* 0x000fe40004800000 */
[----:B------:R-:W-:Y:S02]  /*6410*/  ISETP.GT.AND P1, PT, R13, 0x41, !P6 ;  /* 0x000000410d00780c */ /* 0x000fe40007724270 */
[----:B------:R-:W-:Y:S02]  /*6420*/  LOP3.LUT P6, RZ, R16, 0x20000, RZ, 0xc0, !PT ;  /* 0x0002000010ff7812 */ /* 0x000fe400078cc0ff */
[----:B------:R-:W-:-:S04]  /*6430*/  ISETP.LT.OR P1, PT, R14, 0x42, P1 ;  /* 0x000000420e00780c */ /* 0x000fc80000f21670 */
[----:B------:R-:W-:Y:S02]  /*6440*/  FSEL R187, R187, -INF , !P1 ;  /* 0xff800000bbbb7808 */ /* 0x000fe40004800000 */
[----:B------:R-:W-:-:S04]  /*6450*/  FSETP.NEU.FTZ.AND P1, PT, R4, -INF , PT ;  /* 0xff8000000400780b */ /* 0x000fc80003f3d000 */
[----:B------:R-:W-:-:S05]  /*6460*/  FSEL R5, R4, RZ, P1 ;  /* 0x000000ff04057208 */ /* 0x000fca0000800000 */
[----:B------:R-:W-:Y:S01]  /*6470*/  FADD.FTZ R9, -R5, R9 ;  /* 0x0000000905097221 */ /* 0x000fe20000010100 */
[----:B------:R-:W-:-:S03]  /*6480*/  FMUL.FTZ R5, R4, UR10 ;  /* 0x0000000a04057c20 */ /* 0x000fc60008410000 */
[----:B------:R-:W-:Y:S02]  /*6490*/  FMUL.FTZ R9, R9, UR10 ;  /* 0x0000000a09097c20 */ /* 0x000fe40008410000 */
[----:B------:R-:W-:Y:S02]  /*64a0*/  FSEL R5, R5, RZ, P1 ;  /* 0x000000ff05057208 */ /* 0x000fe40000800000 */
[----:B------:R-:W-:Y:S02]  /*64b0*/  ISETP.GT.AND P1, PT, R13, 0x48, !P6 ;  /* 0x000000480d00780c */ /* 0x000fe40007724270 */
[----:B------:R-:W-:Y:S01]  /*64c0*/  LOP3.LUT P6, RZ, R16, 0x1, RZ, 0xc0, !PT ;  /* 0x0000000110ff7812 */ /* 0x000fe200078cc0ff */
[--C-:B------:R-:W-:Y:S01]  /*64d0*/  FFMA.FTZ R152, R152, UR10, -R5.reuse ;  /* 0x0000000a98987c23 */ /* 0x100fe20008010805 */
[----:B------:R-:W-:Y:S01]  /*64e0*/  ISETP.LT.OR P1, PT, R14, 0x49, P1 ;  /* 0x000000490e00780c */ /* 0x000fe20000f21670 */
[--C-:B------:R-:W-:Y:S01]  /*64f0*/  FFMA.FTZ R153, R153, UR10, -R5.reuse ;  /* 0x0000000a99997c23 */ /* 0x100fe20008010805 */
[--C-:B------:R-:W-:Y:S01]  /*6500*/  FFMA.FTZ R156, R156, UR10, -R5.reuse ;  /* 0x0000000a9c9c7c23 */ /* 0x100fe20008010805 */
[--C-:B------:R-:W-:Y:S01]  /*6510*/  FFMA.FTZ R157, R157, UR10, -R5.reuse ;  /* 0x0000000a9d9d7c23 */ /* 0x100fe20008010805 */
[----:B------:R-:W-:Y:S01]  /*6520*/  FSEL R190, R190, -INF , !P1 ;  /* 0xff800000bebe7808 */ /* 0x000fe20004800000 */
[--C-:B------:R-:W-:Y:S01]  /*6530*/  FFMA.FTZ R160, R160, UR10, -R5.reuse ;  /* 0x0000000aa0a07c23 */ /* 0x100fe20008010805 */
[----:B------:R-:W-:Y:S01]  /*6540*/  LOP3.LUT P1, RZ, R16, 0x40000, RZ, 0xc0, !PT ;  /* 0x0004000010ff7812 */ /* 0x000fe2000782c0ff */
[--C-:B------:R-:W-:Y:S01]  /*6550*/  FFMA.FTZ R161, R161, UR10, -R5.reuse ;  /* 0x0000000aa1a17c23 */ /* 0x100fe20008010805 */
[--C-:B------:R-:W-:Y:S01]  /*6560*/  FFMA.FTZ R164, R164, UR10, -R5.reuse ;  /* 0x0000000aa4a47c23 */ /* 0x100fe20008010805 */
[--C-:B------:R-:W-:Y:S01]  /*6570*/  FFMA.FTZ R165, R165, UR10, -R5.reuse ;  /* 0x0000000aa5a57c23 */ /* 0x100fe20008010805 */
[----:B------:R-:W-:Y:S01]  /*6580*/  ISETP.GT.AND P1, PT, R13, RZ, !P1 ;  /* 0x000000ff0d00720c */ /* 0x000fe20004f24270 */
[--C-:B------:R-:W-:Y:S01]  /*6590*/  FFMA.FTZ R168, R168, UR10, -R5.reuse ;  /* 0x0000000aa8a87c23 */ /* 0x100fe20008010805 */
[--C-:B------:R-:W-:Y:S01]  /*65a0*/  FFMA.FTZ R169, R169, UR10, -R5.reuse ;  /* 0x0000000aa9a97c23 */ /* 0x100fe20008010805 */
[--C-:B------:R-:W-:Y:S01]  /*65b0*/  FFMA.FTZ R172, R172, UR10, -R5.reuse ;  /* 0x0000000aacac7c23 */ /* 0x100fe20008010805 */
[----:B------:R-:W-:Y:S01]  /*65c0*/  ISETP.LT.OR P1, PT, R14, 0x1, P1 ;  /* 0x000000010e00780c */ /* 0x000fe20000f21670 */
[--C-:B------:R-:W-:Y:S01]  /*65d0*/  FFMA.FTZ R173, R173, UR10, -R5.reuse ;  /* 0x0000000aadad7c23 */ /* 0x100fe20008010805 */
[--C-:B------:R-:W-:Y:S01]  /*65e0*/  FFMA.FTZ R176, R176, UR10, -R5.reuse ;  /* 0x0000000ab0b07c23 */ /* 0x100fe20008010805 */
[--C-:B------:R-:W-:Y:S01]  /*65f0*/  FFMA.FTZ R177, R177, UR10, -R5.reuse ;  /* 0x0000000ab1b17c23 */ /* 0x100fe20008010805 */
[----:B------:R-:W-:Y:S01]  /*6600*/  FSEL R154, R154, -INF , !P1 ;  /* 0xff8000009a9a7808 */ /* 0x000fe20004800000 */
        /* <DEDUP_REMOVED lines=10> */
[----:B------:R-:W-:Y:S01]  /*66b0*/  FMNMX.FTZ R5, R154, R8, !PT ;  /* 0x000000089a057209 */ /* 0x000fe20007810000 */
[----:B------:R-:W-:Y:S01]  /*66c0*/  MUFU.EX2 R152, R152 ;  /* 0x0000009800987308 */ /* 0x000fe20000000800 */
[----:B------:R-:W-:-:S02]  /*66d0*/  ISETP.GT.AND P1, PT, R13, 0x59, !P6 ;  /* 0x000000590d00780c */ /* 0x000fc40007724270 */
[----:B------:R-:W-:Y:S02]  /*66e0*/  FMNMX.FTZ R5, R155, R5, !PT ;  /* 0x000000059b057209 */ /* 0x000fe40007810000 */
[----:B------:R-:W-:Y:S02]  /*66f0*/  ISETP.LT.OR P1, PT, R14, 0x5a, P1 ;  /* 0x0000005a0e00780c */ /* 0x000fe40000f21670 */
[----:B------:R-:W-:Y:S01]  /*6700*/  FMNMX.FTZ R5, R158, R5, !PT ;  /* 0x000000059e057209 */ /* 0x000fe20007810000 */
[----:B------:R-:W1:Y:S01]  /*6710*/  MUFU.EX2 R9, R9 ;  /* 0x0000000900097308 */ /* 0x000e620000000800 */
[----:B------:R-:W-:Y:S02]  /*6720*/  FSEL R199, R199, -INF , !P1 ;  /* 0xff800000c7c77808 */ /* 0x000fe40004800000 */
[----:B------:R-:W-:-:S04]  /*6730*/  FMNMX.FTZ R5, R159, R5, !PT ;  /* 0x000000059f057209 */ /* 0x000fc80007810000 */
[----:B------:R-:W-:Y:S01]  /*6740*/  FMNMX.FTZ R5, R162, R5, !PT ;  /* 0x00000005a2057209 */ /* 0x000fe20007810000 */
[----:B------:R-:W3:Y:S03]  /*6750*/  MUFU.EX2 R153, R153 ;  /* 0x0000009900997308 */ /* 0x000ee60000000800 */
[----:B------:R-:W-:-:S04]  /*6760*/  FMNMX.FTZ R5, R163, R5, !PT ;  /* 0x00000005a3057209 */ /* 0x000fc80007810000 */
[----:B------:R-:W-:Y:S01]  /*6770*/  FMNMX.FTZ R5, R166, R5, !PT ;  /* 0x00000005a6057209 */ /* 0x000fe20007810000 */
[----:B------:R-:W4:Y:S01]  /*6780*/  MUFU.EX2 R156, R156 ;  /* 0x0000009c009c7308 */ /* 0x000f220000000800 */
[----:B-1----:R-:W-:Y:S01]  /*6790*/  FFMA.FTZ R2, R9, R2, R152 ;  /* 0x0000000209027223 */ /* 0x002fe20000010098 */
[----:B------:R-:W-:Y:S01]  /*67a0*/  FMUL.FTZ R24, R24, R9 ;  /* 0x0000000918187220 */ /* 0x000fe20000410000 */
[----:B------:R-:W-:Y:S01]  /*67b0*/  FMNMX.FTZ R5, R167, R5, !PT ;  /* 0x00000005a7057209 */ /* 0x000fe20007810000 */
[-C--:B------:R-:W-:Y:S01]  /*67c0*/  FMUL.FTZ R25, R25, R9.reuse ;  /* 0x0000000919197220 */ /* 0x080fe20000410000 */
[-C--:B------:R-:W-:Y:S01]  /*67d0*/  FMUL.FTZ R28, R28, R9.reuse ;  /* 0x000000091c1c7220 */ /* 0x080fe20000410000 */
[----:B------:R-:W-:Y:S01]  /*67e0*/  FMUL.FTZ R29, R29, R9 ;  /* 0x000000091d1d7220 */ /* 0x000fe20000410000 */
[----:B------:R-:W-:Y:S01]  /*67f0*/  FMNMX.FTZ R5, R170, R5, !PT ;  /* 0x00000005aa057209 */ /* 0x000fe20007810000 */
[----:B------:R-:W1:Y:S01]  /*6800*/  MUFU.EX2 R157, R157 ;  /* 0x0000009d009d7308 */ /* 0x000e620000000800 */
[C---:B---3--:R-:W-:Y:S01]  /*6810*/  FADD.FTZ R2, R153.reuse, R2 ;  /* 0x0000000299027221 */ /* 0x048fe20000010000 */
[----:B------:R-:W-:Y:S01]  /*6820*/  F2FP.F16.F32.PACK_AB R152, R153, R152 ;  /* 0x000000989998723e */ /* 0x000fe200000000ff */
[----:B------:R-:W-:Y:S01]  /*6830*/  FMUL.FTZ R32, R32, R9 ;  /* 0x0000000920207220 */ /* 0x000fe20000410000 */
[----:B------:R-:W-:Y:S01]  /*6840*/  FMNMX.FTZ R5, R171, R5, !PT ;  /* 0x00000005ab057209 */ /* 0x000fe20007810000 */
[-C--:B------:R-:W-:Y:S01]  /*6850*/  FMUL.FTZ R33, R33, R9.reuse ;  /* 0x0000000921217220 */ /* 0x080fe20000410000 */
[-C--:B------:R-:W-:Y:S01]  /*6860*/  FMUL.FTZ R36, R36, R9.reuse ;  /* 0x0000000924247220 */ /* 0x080fe20000410000 */
[----:B------:R-:W-:Y:S01]  /*6870*/  FMUL.FTZ R37, R37, R9 ;  /* 0x0000000925257220 */ /* 0x000fe20000410000 */
[----:B------:R-:W-:Y:S01]  /*6880*/  FMNMX.FTZ R5, R174, R5, !PT ;  /* 0x00000005ae057209 */ /* 0x000fe20007810000 */
[----:B------:R-:W3:Y:S01]  /*6890*/  MUFU.EX2 R160, R160 ;  /* 0x000000a000a07308 */ /* 0x000ee20000000800 */
[----:B----4-:R-:W-:Y:S01]  /*68a0*/  FADD.FTZ R2, R156, R2 ;  /* 0x000000029c027221 */ /* 0x010fe20000010000 */
[----:B------:R-:W-:Y:S01]  /*68b0*/  FMUL.FTZ R40, R40, R9 ;  /* 0x0000000928287220 */ /* 0x000fe20000410000 */
[----:B------:R-:W-:Y:S01]  /*68c0*/  FMNMX.FTZ R5, R175, R5, !PT ;  /* 0x00000005af057209 */ /* 0x000fe20007810000 */
[-C--:B------:R-:W-:Y:S01]  /*68d0*/  FMUL.FTZ R41, R41, R9.reuse ;  /* 0x0000000929297220 */ /* 0x080fe20000410000 */
[-C--:B------:R-:W-:Y:S01]  /*68e0*/  FMUL.FTZ R44, R44, R9.reuse ;  /* 0x000000092c2c7220 */ /* 0x080fe20000410000 */
[----:B------:R-:W-:Y:S01]  /*68f0*/  FMUL.FTZ R45, R45, R9 ;  /* 0x000000092d2d7220 */ /* 0x000fe20000410000 */
[----:B------:R-:W-:Y:S01]  /*6900*/  FMNMX.FTZ R5, R178, R5, !PT ;  /* 0x00000005b2057209 */ /* 0x000fe20007810000 */
[----:B------:R-:W4:Y:S01]  /*6910*/  MUFU.EX2 R161, R161 ;  /* 0x000000a100a17308 */ /* 0x000f220000000800 */
[----:B-1----:R-:W-:Y:S01]  /*6920*/  FADD.FTZ R2, R157, R2 ;  /* 0x000000029d027221 */ /* 0x002fe20000010000 */
[----:B------:R-:W-:Y:S01]  /*6930*/  FMUL.FTZ R48, R48, R9 ;  /* 0x0000000930307220 */ /* 0x000fe20000410000 */
[----:B------:R-:W-:Y:S01]  /*6940*/  FMNMX.FTZ R5, R179, R5, !PT ;  /* 0x00000005b3057209 */ /* 0x000fe20007810000 */
[-C--:B------:R-:W-:Y:S01]  /*6950*/  FMUL.FTZ R49, R49, R9.reuse ;  /* 0x0000000931317220 */ /* 0x080fe20000410000 */
[-C--:B------:R-:W-:Y:S01]  /*6960*/  FMUL.FTZ R52, R52, R9.reuse ;  /* 0x0000000934347220 */ /* 0x080fe20000410000 */
[----:B------:R-:W-:Y:S01]  /*6970*/  FMUL.FTZ R53, R53, R9 ;  /* 0x0000000935357220 */ /* 0x000fe20000410000 */
[----:B------:R-:W-:Y:S01]  /*6980*/  FMNMX.FTZ R5, R182, R5, !PT ;  /* 0x00000005b6057209 */ /* 0x000fe20007810000 */
[----:B------:R-:W1:Y:S01]  /*6990*/  MUFU.EX2 R164, R164 ;  /* 0x000000a400a47308 */ /* 0x000e620000000800 */
[----:B---3--:R-:W-:Y:S01]  /*69a0*/  FADD.FTZ R2, R160, R2 ;  /* 0x00000002a0027221 */ /* 0x008fe20000010000 */
        /* <DEDUP_REMOVED lines=36> */
[-C--:B------:R-:W-:Y:S01]  /*6bf0*/  FMUL.FTZ R93, R93, R9.reuse ;  /* 0x000000095d5d7220 */ /* 0x080fe20000410000 */
[-C--:B------:R-:W-:Y:S01]  /*6c00*/  FMUL.FTZ R96, R96, R9.reuse ;  /* 0x0000000960607220 */ /* 0x080fe20000410000 */
[----:B------:R-:W4:Y:S01]  /*6c10*/  SHFL.BFLY PT, R10, R5, 0x2, 0x1f ;  /* 0x0c401f00050a7f89 */ /* 0x000f2200000e0000 */
[----:B------:R-:W5:Y:S01]  /*6c20*/  MUFU.EX2 R173, R173 ;  /* 0x000000ad00ad7308 */ /* 0x000f620000000800 */
[----:B-1----:R-:W-:Y:S01]  /*6c30*/  FADD.FTZ R2, R169, R2 ;  /* 0x00000002a9027221 */ /* 0x002fe20000010000 */
[-C--:B------:R-:W-:Y:S01]  /*6c40*/  FMUL.FTZ R97, R97, R9.reuse ;  /* 0x0000000961617220 */ /* 0x080fe20000410000 */
[-C--:B------:R-:W-:Y:S01]  /*6c50*/  FMUL.FTZ R100, R100, R9.reuse ;  /* 0x0000000964647220 */ /* 0x080fe20000410000 */
[-C--:B------:R-:W-:Y:S01]  /*6c60*/  FMUL.FTZ R101, R101, R9.reuse ;  /* 0x0000000965657220 */ /* 0x080fe20000410000 */
[-C--:B------:R-:W-:Y:S01]  /*6c70*/  FMUL.FTZ R104, R104, R9.reuse ;  /* 0x0000000968687220 */ /* 0x080fe20000410000 */
[-C--:B------:R-:W-:Y:S01]  /*6c80*/  FMUL.FTZ R105, R105, R9.reuse ;  /* 0x0000000969697220 */ /* 0x080fe20000410000 */
[-C--:B------:R-:W-:Y:S01]  /*6c90*/  FMUL.FTZ R108, R108, R9.reuse ;  /* 0x000000096c6c7220 */ /* 0x080fe20000410000 */
[----:B------:R-:W1:Y:S01]  /*6ca0*/  MUFU.EX2 R176, R176 ;  /* 0x000000b000b07308 */ /* 0x000e620000000800 */
        /* <DEDUP_REMOVED lines=14> */
[----:B----4-:R-:W-:Y:S01]  /*6d90*/  FMNMX.FTZ R5, R5, R10, !PT ;  /* 0x0000000a05057209 */ /* 0x010fe20007810000 */
[----:B------:R-:W4:Y:S01]  /*6da0*/  MUFU.EX2 R180, R180 ;  /* 0x000000b400b47308 */ /* 0x000f220000000800 */
[----:B-1----:R-:W-:Y:S01]  /*6db0*/  FADD.FTZ R2, R176, R2 ;  /* 0x00000002b0027221 */ /* 0x002fe20000010000 */
[-C--:B------:R-:W-:Y:S01]  /*6dc0*/  FMUL.FTZ R132, R132, R9.reuse ;  /* 0x0000000984847220 */ /* 0x080fe20000410000 */
[-C--:B------:R-:W-:Y:S01]  /*6dd0*/  FMUL.FTZ R133, R133, R9.reuse ;  /* 0x0000000985857220 */ /* 0x080fe20000410000 */
[----:B------:R-:W1:Y:S01]  /*6de0*/  SHFL.BFLY PT, R10, R5, 0x1, 0x1f ;  /* 0x0c201f00050a7f89 */ /* 0x000e6200000e0000 */
[-C--:B------:R-:W-:Y:S01]  /*6df0*/  FMUL.FTZ R136, R136, R9.reuse ;  /* 0x0000000988887220 */ /* 0x080fe20000410000 */
[-C--:B------:R-:W-:Y:S01]  /*6e00*/  FMUL.FTZ R137, R137, R9.reuse ;  /* 0x0000000989897220 */ /* 0x080fe20000410000 */
[-C--:B------:R-:W-:Y:S01]  /*6e10*/  FMUL.FTZ R140, R140, R9.reuse ;  /* 0x000000098c8c7220 */ /* 0x080fe20000410000 */
[----:B------:R-:W5:Y:S01]  /*6e20*/  MUFU.EX2 R181, R181 ;  /* 0x000000b500b57308 */ /* 0x000f620000000800 */
[----:B---3--:R-:W-:Y:S01]  /*6e30*/  FADD.FTZ R2, R177, R2 ;  /* 0x00000002b1027221 */ /* 0x008fe20000010000 */
[-C--:B------:R-:W-:Y:S01]  /*6e40*/  FMUL.FTZ R141, R141, R9.reuse ;  /* 0x000000098d8d7220 */ /* 0x080fe20000410000 */
[-C--:B------:R-:W-:Y:S01]  /*6e50*/  FMUL.FTZ R144, R144, R9.reuse ;  /* 0x0000000990907220 */ /* 0x080fe20000410000 */
[-C--:B------:R-:W-:Y:S01]  /*6e60*/  FMUL.FTZ R145, R145, R9.reuse ;  /* 0x0000000991917220 */ /* 0x080fe20000410000 */
[-C--:B------:R-:W-:Y:S01]  /*6e70*/  FMUL.FTZ R148, R148, R9.reuse ;  /* 0x0000000994947220 */ /* 0x080fe20000410000 */
[----:B------:R-:W-:-:S02]  /*6e80*/  FMUL.FTZ R149, R149, R9 ;  /* 0x0000000995957220 */ /* 0x000fc40000410000 */
[----:B------:R-:W3:Y:S01]  /*6e90*/  MUFU.EX2 R184, R184 ;  /* 0x000000b800b87308 */ /* 0x000ee20000000800 */
[----:B----4-:R-:W-:-:S07]  /*6ea0*/  FADD.FTZ R2, R180, R2 ;  /* 0x00000002b4027221 */ /* 0x010fce0000010000 */
[----:B------:R-:W-:Y:S01]  /*6eb0*/  MUFU.EX2 R185, R185 ;  /* 0x000000b900b97308 */ /* 0x000fe20000000800 */
[----:B-----5:R-:W-:Y:S01]  /*6ec0*/  FADD.FTZ R2, R181, R2 ;  /* 0x00000002b5027221 */ /* 0x020fe20000010000 */
[----:B-1----:R-:W-:-:S04]  /*6ed0*/  FMNMX.FTZ R5, R5, R10, !PT ;  /* 0x0000000a05057209 */ /* 0x002fc80007810000 */
[C---:B------:R-:W-:Y:S01]  /*6ee0*/  FSETP.NEU.FTZ.AND P1, PT, R5.reuse, -INF , PT ;  /* 0xff8000000500780b */ /* 0x040fe20003f3d000 */
[C---:B------:R-:W-:Y:S01]  /*6ef0*/  FMUL.FTZ R11, R5.reuse, UR10 ;  /* 0x0000000a050b7c20 */ /* 0x040fe20008410000 */
[----:B------:R-:W-:Y:S01]  /*6f00*/  MUFU.EX2 R188, R188 ;  /* 0x000000bc00bc7308 */ /* 0x000fe20000000800 */
[----:B---3--:R-:W-:Y:S01]  /*6f10*/  FADD.FTZ R2, R184, R2 ;  /* 0x00000002b8027221 */ /* 0x008fe20000010000 */
[----:B------:R-:W-:Y:S02]  /*6f20*/  FSEL R21, R5, RZ, P1 ;  /* 0x000000ff05157208 */ /* 0x000fe40000800000 */
[----:B------:R-:W-:-:S03]  /*6f30*/  FSEL R11, R11, RZ, P1 ;  /* 0x000000ff0b0b7208 */ /* 0x000fc60000800000 */
[----:B------:R-:W-:Y:S01]  /*6f40*/  FADD.FTZ R21, -R21, R8 ;  /* 0x0000000815157221 */ /* 0x000fe20000010100 */
[----:B------:R-:W-:Y:S01]  /*6f50*/  MUFU.EX2 R189, R189 ;  /* 0x000000bd00bd7308 */ /* 0x000fe20000000800 */
[--C-:B------:R-:W-:Y:S01]  /*6f60*/  FFMA.FTZ R20, R154, UR10, -R11.reuse ;  /* 0x0000000a9a147c23 */ /* 0x100fe2000801080b */
        /* <DEDUP_REMOVED lines=8> */
[----:B------:R-:W-:Y:S01]  /*6ff0*/  F2FP.F16.F32.PACK_AB R154, R157, R156 ;  /* 0x0000009c9d9a723e */ /* 0x000fe200000000ff */
[--C-:B------:R-:W-:Y:S01]  /*7000*/  FFMA.FTZ R167, R167, UR10, -R11.reuse ;  /* 0x0000000aa7a77c23 */ /* 0x100fe2000801080b */
[--C-:B------:R-:W-:Y:S01]  /*7010*/  FFMA.FTZ R12, R170, UR10, -R11.reuse ;  /* 0x0000000aaa0c7c23 */ /* 0x100fe2000801080b */
[--C-:B------:R-:W-:Y:S01]  /*7020*/  FFMA.FTZ R171, R171, UR10, -R11.reuse ;  /* 0x0000000aabab7c23 */ /* 0x100fe2000801080b */
[--C-:B------:R-:W-:Y:S01]  /*7030*/  FFMA.FTZ R10, R174, UR10, -R11.reuse ;  /* 0x0000000aae0a7c23 */ /* 0x100fe2000801080b */
[----:B------:R-:W-:Y:S01]  /*7040*/  F2FP.F16.F32.PACK_AB R156, R161, R160 ;  /* 0x000000a0a19c723e */ /* 0x000fe200000000ff */
[----:B------:R-:W1:Y:S01]  /*7050*/  MUFU.EX2 R8, R8 ;  /* 0x0000000800087308 */ /* 0x000e620000000800 */
[--C-:B------:R-:W-:Y:S01]  /*7060*/  FFMA.FTZ R175, R175, UR10, -R11.reuse ;  /* 0x0000000aafaf7c23 */ /* 0x100fe2000801080b */
[--C-:B------:R-:W-:Y:S01]  /*7070*/  FFMA.FTZ R178, R178, UR10, -R11.reuse ;  /* 0x0000000ab2b27c23 */ /* 0x100fe2000801080b */
[--C-:B------:R-:W-:Y:S01]  /*7080*/  FFMA.FTZ R179, R179, UR10, -R11.reuse ;  /* 0x0000000ab3b37c23 */ /* 0x100fe2000801080b */
[----:B------:R-:W-:Y:S01]  /*7090*/  F2FP.F16.F32.PACK_AB R158, R165, R164 ;  /* 0x000000a4a59e723e */ /* 0x000fe200000000ff */
[--C-:B------:R-:W-:Y:S01]  /*70a0*/  FFMA.FTZ R182, R182, UR10, -R11.reuse ;  /* 0x0000000ab6b67c23 */ /* 0x100fe2000801080b */
[--C-:B------:R-:W-:Y:S01]  /*70b0*/  FFMA.FTZ R183, R183, UR10, -R11.reuse ;  /* 0x0000000ab7b77c23 */ /* 0x100fe2000801080b */
[--C-:B------:R-:W-:Y:S01]  /*70c0*/  FFMA.FTZ R186, R186, UR10, -R11.reuse ;  /* 0x0000000ababa7c23 */ /* 0x100fe2000801080b */
[----:B------:R-:W3:Y:S01]  /*70d0*/  MUFU.EX2 R153, R155 ;  /* 0x0000009b00997308 */ /* 0x000ee20000000800 */
[--C-:B------:R-:W-:Y:S01]  /*70e0*/  FFMA.FTZ R187, R187, UR10, -R11.reuse ;  /* 0x0000000abbbb7c23 */ /* 0x100fe2000801080b */
[----:B------:R-:W-:Y:S01]  /*70f0*/  F2FP.F16.F32.PACK_AB R160, R169, R168 ;  /* 0x000000a8a9a0723e */ /* 0x000fe200000000ff */
[--C-:B------:R-:W-:Y:S01]  /*7100*/  FFMA.FTZ R190, R190, UR10, -R11.reuse ;  /* 0x0000000abebe7c23 */ /* 0x100fe2000801080b */
[--C-:B------:R-:W-:Y:S01]  /*7110*/  FFMA.FTZ R191, R191, UR10, -R11.reuse ;  /* 0x0000000abfbf7c23 */ /* 0x100fe2000801080b */
[--C-:B------:R-:W-:Y:S01]  /*7120*/  FFMA.FTZ R194, R194, UR10, -R11.reuse ;  /* 0x0000000ac2c27c23 */ /* 0x100fe2000801080b */
[--C-:B------:R-:W-:Y:S01]  /*7130*/  FFMA.FTZ R195, R195, UR10, -R11.reuse ;  /* 0x0000000ac3c37c23 */ /* 0x100fe2000801080b */
[----:B------:R-:W-:Y:S01]  /*7140*/  F2FP.F16.F32.PACK_AB R162, R173, R172 ;  /* 0x000000acada2723e */ /* 0x000fe200000000ff */
[----:B------:R-:W4:Y:S01]  /*7150*/  MUFU.EX2 R15, R15 ;  /* 0x0000000f000f7308 */ /* 0x000f220000000800 */
[----:B-1----:R-:W-:Y:S01]  /*7160*/  FFMA.FTZ R0, R8, R0, R20 ;  /* 0x0000000008007223 */ /* 0x002fe20000010014 */
[--C-:B------:R-:W-:Y:S01]  /*7170*/  FFMA.FTZ R198, R198, UR10, -R11.reuse ;  /* 0x0000000ac6c67c23 */ /* 0x100fe2000801080b */
[----:B------:R-:W-:Y:S01]  /*7180*/  FADD.FTZ R2, R185, R2 ;  /* 0x00000002b9027221 */ /* 0x000fe20000010000 */
[----:B------:R-:W-:Y:S01]  /*7190*/  FFMA.FTZ R11, R199, UR10, -R11 ;  /* 0x0000000ac70b7c23 */ /* 0x000fe2000801080b */
[----:B------:R-:W-:Y:S01]  /*71a0*/  F2FP.F16.F32.PACK_AB R164, R177, R176 ;  /* 0x000000b0b1a4723e */ /* 0x000fe200000000ff */
[----:B------:R-:W-:Y:S01]  /*71b0*/  FMUL.FTZ R26, R26, R8 ;  /* 0x000000081a1a7220 */ /* 0x000fe20000410000 */
[----:B------:R-:W-:Y:S01]  /*71c0*/  FADD.FTZ R2, R188, R2 ;  /* 0x00000002bc027221 */ /* 0x000fe20000010000 */
[----:B------:R-:W1:Y:S01]  /*71d0*/  MUFU.EX2 R155, R159 ;  /* 0x0000009f009b7308 */ /* 0x000e620000000800 */
[----:B---3--:R-:W-:Y:S01]  /*71e0*/  FADD.FTZ R0, R153, R0 ;  /* 0x0000000099007221 */ /* 0x008fe20000010000 */
[----:B------:R-:W-:Y:S01]  /*71f0*/  F2FP.F16.F32.PACK_AB R166, R181, R180 ;  /* 0x000000b4b5a6723e */ /* 0x000fe200000000ff */
[----:B------:R-:W-:Y:S01]  /*7200*/  FADD.FTZ R2, R189, R2 ;  /* 0x00000002bd027221 */ /* 0x000fe20000010000 */
[----:B------:R-:W-:Y:S01]  /*7210*/  F2FP.F16.F32.PACK_AB R168, R185, R184 ;  /* 0x000000b8b9a8723e */ /* 0x000fe200000000ff */
[----:B------:R-:W-:Y:S01]  /*7220*/  FMUL.FTZ R27, R27, R8 ;  /* 0x000000081b1b7220 */ /* 0x000fe20000410000 */
[----:B------:R-:W-:Y:S01]  /*7230*/  F2FP.F16.F32.PACK_AB R170, R189, R188 ;  /* 0x000000bcbdaa723e */ /* 0x000fe200000000ff */
[----:B------:R-:W-:Y:S01]  /*7240*/  FMUL.FTZ R30, R30, R8 ;  /* 0x000000081e1e7220 */ /* 0x000fe20000410000 */
[----:B------:R-:W3:Y:S01]  /*7250*/  MUFU.EX2 R14, R14 ;  /* 0x0000000e000e7308 */ /* 0x000ee20000000800 */
[----:B----4-:R-:W-:Y:S01]  /*7260*/  FADD.FTZ R0, R15, R0 ;  /* 0x000000000f007221 */ /* 0x010fe20000010000 */
[----:B------:R-:W-:Y:S01]  /*7270*/  F2FP.F16.F32.PACK_AB R153, R153, R20 ;  /* 0x000000149999723e */ /* 0x000fe200000000ff */
[-C--:B------:R-:W-:Y:S01]  /*7280*/  FMUL.FTZ R31, R31, R8.reuse ;  /* 0x000000081f1f7220 */ /* 0x080fe20000410000 */
[-C--:B------:R-:W-:Y:S01]  /*7290*/  FMUL.FTZ R34, R34, R8.reuse ;  /* 0x0000000822227220 */ /* 0x080fe20000410000 */
[-C--:B------:R-:W-:Y:S01]  /*72a0*/  FMUL.FTZ R35, R35, R8.reuse ;  /* 0x0000000823237220 */ /* 0x080fe20000410000 */
[-C--:B------:R-:W-:Y:S01]  /*72b0*/  FMUL.FTZ R38, R38, R8.reuse ;  /* 0x0000000826267220 */ /* 0x080fe20000410000 */
[-C--:B------:R-:W-:Y:S01]  /*72c0*/  FMUL.FTZ R39, R39, R8.reuse ;  /* 0x0000000827277220 */ /* 0x080fe20000410000 */
[----:B------:R-:W4:Y:S01]  /*72d0*/  MUFU.EX2 R157, R163 ;  /* 0x000000a3009d7308 */ /* 0x000f220000000800 */
        /* <DEDUP_REMOVED lines=82> */
[----:B------:R-:W-:-:S05]  /*7800*/  FMUL.FTZ R151, R151, R8 ;  /* 0x0000000897977220 */ /* 0x000fca0000410000 */
[----:B------:R-:W3:Y:S01]  /*7810*/  MUFU.EX2 R169, R186 ;  /* 0x000000ba00a97308 */ /* 0x000ee20000000800 */
[----:B----4-:R-:W-:-:S07]  /*7820*/  FADD.FTZ R0, R167, R0 ;  /* 0x00000000a7007221 */ /* 0x010fce0000010000 */
[----:B------:R-:W4:Y:S01]  /*7830*/  MUFU.EX2 R187, R187 ;  /* 0x000000bb00bb7308 */ /* 0x000f220000000800 */
[C---:B-1----:R-:W-:Y:S01]  /*7840*/  FADD.FTZ R0, R183.reuse, R0 ;  /* 0x00000000b7007221 */ /* 0x042fe20000010000 */
[----:B------:R-:W-:-:S06]  /*7850*/  F2FP.F16.F32.PACK_AB R167, R183, R167 ;  /* 0x000000a7b7a7723e */ /* 0x000fcc00000000ff */
[----:B------:R-:W1:Y:S01]  /*7860*/  MUFU.EX2 R171, R190 ;  /* 0x000000be00ab7308 */ /* 0x000e620000000800 */
[----:B---3--:R-:W-:-:S07]  /*7870*/  FADD.FTZ R0, R169, R0 ;  /* 0x00000000a9007221 */ /* 0x008fce0000010000 */
[----:B------:R-:W3:Y:S01]  /*7880*/  MUFU.EX2 R191, R191 ;  /* 0x000000bf00bf7308 */ /* 0x000ee20000000800 */
[C---:B----4-:R-:W-:Y:S01]  /*7890*/  FADD.FTZ R0, R187.reuse, R0 ;  /* 0x00000000bb007221 */ /* 0x050fe20000010000 */
[----:B------:R-:W-:-:S06]  /*78a0*/  F2FP.F16.F32.PACK_AB R169, R187, R169 ;  /* 0x000000a9bba9723e */ /* 0x000fcc00000000ff */
[----:B------:R-:W4:Y:S01]  /*78b0*/  MUFU.EX2 R192, R192 ;  /* 0x000000c000c07308 */ /* 0x000f220000000800 */
[----:B-1----:R-:W-:-:S07]  /*78c0*/  FADD.FTZ R0, R171, R0 ;  /* 0x00000000ab007221 */ /* 0x002fce0000010000 */
[----:B------:R-:W1:Y:S01]  /*78d0*/  MUFU.EX2 R173, R194 ;  /* 0x000000c200ad7308 */ /* 0x000e620000000800 */
[C---:B---3--:R-:W-:Y:S01]  /*78e0*/  FADD.FTZ R0, R191.reuse, R0 ;  /* 0x00000000bf007221 */ /* 0x048fe20000010000 */
[----:B------:R-:W-:-:S06]  /*78f0*/  F2FP.F16.F32.PACK_AB R171, R191, R171 ;  /* 0x000000abbfab723e */ /* 0x000fcc00000000ff */
[----:B------:R-:W3:Y:S01]  /*7900*/  MUFU.EX2 R193, R193 ;  /* 0x000000c100c17308 */ /* 0x000ee20000000800 */
[----:B----4-:R-:W-:-:S07]  /*7910*/  FADD.FTZ R2, R192, R2 ;  /* 0x00000002c0027221 */ /* 0x010fce0000010000 */
[----:B------:R-:W4:Y:S01]  /*7920*/  MUFU.EX2 R195, R195 ;  /* 0x000000c300c37308 */ /* 0x000f220000000800 */
[----:B-1----:R-:W-:-:S07]  /*7930*/  FADD.FTZ R0, R173, R0 ;  /* 0x00000000ad007221 */ /* 0x002fce0000010000 */
[----:B------:R-:W1:Y:S01]  /*7940*/  MUFU.EX2 R196, R196 ;  /* 0x000000c400c47308 */ /* 0x000e620000000800 */
[C---:B---3--:R-:W-:Y:S01]  /*7950*/  FADD.FTZ R2, R193.reuse, R2 ;  /* 0x00000002c1027221 */ /* 0x048fe20000010000 */
[----:B------:R-:W-:-:S06]  /*7960*/  F2FP.F16.F32.PACK_AB R172, R193, R192 ;  /* 0x000000c0c1ac723e */ /* 0x000fcc00000000ff */
[----:B------:R-:W3:Y:S01]  /*7970*/  MUFU.EX2 R175, R198 ;  /* 0x000000c600af7308 */ /* 0x000ee20000000800 */
[C---:B----4-:R-:W-:Y:S01]  /*7980*/  FADD.FTZ R0, R195.reuse, R0 ;  /* 0x00000000c3007221 */ /* 0x050fe20000010000 */
[----:B------:R-:W-:-:S06]  /*7990*/  F2FP.F16.F32.PACK_AB R173, R195, R173 ;  /* 0x000000adc3ad723e */ /* 0x000fcc00000000ff */
[----:B------:R-:W4:Y:S01]  /*79a0*/  MUFU.EX2 R174, R197 ;  /* 0x000000c500ae7308 */ /* 0x000f220000000800 */
[----:B-1----:R-:W-:-:S07]  /*79b0*/  FADD.FTZ R2, R196, R2 ;  /* 0x00000002c4027221 */ /* 0x002fce0000010000 */
[----:B------:R-:W1:Y:S01]  /*79c0*/  MUFU.EX2 R11, R11 ;  /* 0x0000000b000b7308 */ /* 0x000e620000000800 */
[----:B---3--:R-:W-:Y:S01]  /*79d0*/  FADD.FTZ R0, R175, R0 ;  /* 0x00000000af007221 */ /* 0x008fe20000010000 */
[C---:B----4-:R-:W-:Y:S01]  /*79e0*/  FADD.FTZ R2, R174.reuse, R2 ;  /* 0x00000002ae027221 */ /* 0x050fe20000010000 */
[----:B------:R-:W-:Y:S02]  /*79f0*/  F2FP.F16.F32.PACK_AB R174, R174, R196 ;  /* 0x000000c4aeae723e */ /* 0x000fe400000000ff */
[C---:B-1----:R-:W-:Y:S01]  /*7a00*/  FADD.FTZ R0, R11.reuse, R0 ;  /* 0x000000000b007221 */ /* 0x042fe20000010000 */
[----:B------:R-:W-:Y:S01]  /*7a10*/  F2FP.F16.F32.PACK_AB R175, R11, R175 ;  /* 0x000000af0baf723e */ /* 0x000fe200000000ff */
[----:B------:R-:W-:Y:S06]  /*7a20*/  @!P0 BRA `(.L_x_2546) ;  /* 0x0000000000048947 */ /* 0x000fec0003800000 */
[----:B------:R-:W-:Y:S01]  /*7a30*/  BPT.TRAP 0x1 ;  /* 0x000000040000795c */ /* 0x000fe20000300000 */
.L_x_2546:
[----:B------:R1:W3:Y:S01]  /*7a40*/  SYNCS.PHASECHK.TRANS64.TRYWAIT P1, [UR26+0x22850], R7 ;  /* 0x02285007ff0075a7 */ /* 0x0002e2000802015a */
[----:B------:R-:W-:Y:S05]  /*7a50*/  @!P0 BRA `(.L_x_2547) ;  /* 0x0000000000048947 */ /* 0x000fea0003800000 */
[----:B------:R-:W-:Y:S01]  /*7a60*/  BPT.TRAP 0x1 ;  /* 0x000000040000795c */ /* 0x000fe20000300000 */
.L_x_2547:
[----:B---3--:R-:W-:Y:S05]  /*7a70*/  @P1 BRA `(.L_x_2548) ;  /* 0x0000000000081947 */ /* 0x008fea0003800000 */
[----:B------:R-:W3:Y:S02]  /*7a80*/  SYNCS.PHASECHK.TRANS64.TRYWAIT P1, [UR26+0x22850], R7 ;  /* 0x02285007ff0075a7 */ /* 0x000ee4000802015a */
[----:B---3--:R-:W-:Y:S05]  /*7a90*/  @!P1 BRA `(.L_x_2549) ;  /* 0x0000010c000c9947 */ /* 0x008fea0003800000 */
.L_x_2548:
[----:B---3--:R-:W3:Y:S01]  /*7aa0*/  S2R R8, SR_TID.X ;  /* 0x0000000000087919 */ /* 0x008ee20000002100 */
[----:B------:R-:W-:Y:S01]  /*7ab0*/  UIMAD UR11, UR38, 0xc00, UR21 ;  /* 0x00000c00260b78a4 */ /* 0x000fe2000f8e0215 */
[----:B------:R-:W-:-:S06]  /*7ac0*/  UMOV UR7, 0x40000040 ;  /* 0x4000004000077882 */ /* 0x000fcc0000000000 */
[----:B------:R-:W-:Y:S01]  /*7ad0*/  UMOV UR6, UR11 ;  /* 0x0000000b00067c82 */ /* 0x000fe20008000000 */
[----:B---3--:R-:W-:-:S05]  /*7ae0*/  SHF.R.U32.HI R8, RZ, 0x7, R8 ;  /* 0x00000007ff087819 */ /* 0x008fca0000011608 */
[----:B01----:R-:W-:-:S05]  /*7af0*/  VIADD R7, R8, 0x8 ;  /* 0x0000000808077836 */ /* 0x003fca0000000000 */
        /* <DEDUP_REMOVED lines=36> */
.L_x_2550:
[----:B------:R-:W-:Y:S01]  /*7d40*/  UIADD3 UR26, UR26, 0x22860, URZ ;  /* 0x000228601a1a7890 */ /* 0x000fe2000fffe03f */
[C---:B------:R-:W-:Y:S01]  /*7d50*/  ISETP.GT.AND P1, PT, R6.reuse, UR27, PT ;  /* 0x0000001b06007c0c */ /* 0x040fe2000bf24270 */
[----:B------:R-:W-:Y:S02]  /*7d60*/  VIADD R6, R6, 0xffffffff ;  /* 0xffffffff06067836 */ /* 0x000fe40000000000 */
[----:B------:R-:W-:Y:S01]  /*7d70*/  UPRMT UR26, UR25, 0x654, UR26 ;  /* 0x00000654191a7896 */ /* 0x000fe2000800001a */
[----:B------:R-:W-:Y:S02]  /*7d80*/  IMAD.MOV.U32 R8, RZ, RZ, R5 ;  /* 0x000000ffff087224 */ /* 0x000fe400078e0005 */
[----:B------:R-:W-:-:S06]  /*7d90*/  IMAD.MOV.U32 R9, RZ, RZ, R4 ;  /* 0x000000ffff097224 */ /* 0x000fcc00078e0004 */
[----:B------:R-:W-:Y:S01]  /*7da0*/  SYNCS.ARRIVE.TRANS64.RED.A1T0 RZ, [UR26], RZ ;  /* 0x000000ffffff79a7 */ /* 0x000fe2000810041a */
[----:B------:R-:W-:Y:S05]  /*7db0*/  @P1 BRA `(.L_x_2551) ;  /* 0xffffffd000041947 */ /* 0x000fea000383ffff */
.L_x_2532:
[----:B------:R-:W0:Y:S01]  /*7dc0*/  LDC R7, c[0x0][0x448] ;  /* 0x00011200ff077b82 */ /* 0x000e220000000800 */
[----:B------:R-:W-:Y:S01]  /*7dd0*/  UIADD3 UR6, UR42, 0x7f, URZ ;  /* 0x0000007f2a067890 */ /* 0x000fe2000fffe03f */
[----:B------:R-:W-:Y:S01]  /*7de0*/  IADD3 R10, R19, 0x1, -R18 ;  /* 0x00000001130a7810 */ /* 0x000fe20007ffe812 */
[----:B------:R-:W-:Y:S01]  /*7df0*/  UISETP.NE.AND UP0, UPT, UR47, URZ, UPT ;  /* 0x0000003f2f00728c */ /* 0x000fe2000bf05270 */
[----:B0-----:R-:W-:-:S13]  /*7e00*/  ISETP.NE.AND P1, PT, R7, 0x1, PT ;  /* 0x000000010700780c */ /* 0x001fda0003f25270 */
[----:B------:R-:W0:Y:S08]  /*7e10*/  @P1 LDC R7, c[0x0][0x44c] ;  /* 0x00011300ff071b82 */ /* 0x000e300000000800 */
[----:B------:R-:W1:Y:S01]  /*7e20*/  @P1 LDC R9, c[0x0][0x450] ;  /* 0x00011400ff091b82 */ /* 0x000e620000000800 */
[----:B0-----:R-:W-:-:S04]  /*7e30*/  @P1 IMAD.HI.U32 R8, R7, UR6, RZ ;  /* 0x0000000607081c27 */ /* 0x001fc8000f8e00ff */
[----:B------:R-:W-:Y:S01]  /*7e40*/  IMAD.U32 R7, RZ, RZ, UR6 ;  /* 0x00000006ff077e24 */ /* 0x000fe2000f8e00ff */
[----:B-1----:R-:W-:Y:S02]  /*7e50*/  @P1 SHF.R.U32.HI R7, RZ, R9, R8 ;  /* 0x00000009ff071219 */ /* 0x002fe40000011608 */
[----:B------:R-:W-:-:S03]  /*7e60*/  PLOP3.LUT P1, PT, PT, PT, UP0, 0x40, 0x0 ;  /* 0x000000000000781c */ /* 0x000fc60003f2e808 */
[----:B------:R-:W-:-:S04]  /*7e70*/  IMAD.IADD R7, R10, 0x1, R7 ;  /* 0x000000010a077824 */ /* 0x000fc800078e0207 */
[----:B------:R-:W-:-:S05]  /*7e80*/  VIADD R8, R7, -UR23 ;  /* 0x8000001707087c36 */ /* 0x000fca0008000000 */
[----:B------:R-:W-:Y:S01]  /*7e90*/  R2UR UR14, R8 ;  /* 0x00000000080e72ca */ /* 0x000fe200000e0000 */
[----:B------:R-:W-:-:S14]  /*7ea0*/  @P1 BRA `(.L_x_2552) ;  /* 0x0000000000501947 */ /* 0x000fdc0003800000 */
[----:B------:R-:W-:-:S13]  /*7eb0*/  R2UR UR11, R7 ;  /* 0x00000000070b72ca */ /* 0x000fda00000e0000 */
        /* <DEDUP_REMOVED lines=11> */
.L_x_2553:
[----:B------:R-:W-:Y:S02]  /*7f70*/  ULDC UR15, c[0x0][0x9e4] ;  /* 0x00027900000f7ab9 */ /* 0x000fe40000000800 */
[----:B------:R-:W-:-:S11]  /*7f80*/  UISETP.NE.AND UP0, UPT, UR15, 0x1, UPT ;  /* 0x000000010f00788c */ /* 0x000fd6000bf05270 */
[----:B------:R-:W-:Y:S02]  /*7f90*/  @UP0 ULDC.64 UR18, c[0x0][0x9e8] ;  /* 0x00027a0000120ab9 */ /* 0x000fe40000000a00 */
[----:B------:R-:W-:-:S04]  /*7fa0*/  UIMAD.WIDE.U32 UR6, UR11, UR18, URZ ;  /* 0x000000120b0672a5 */ /* 0x000fc8000f8e003f */
[----:B------:R-:W-:-:S12]  /*7fb0*/  @UP0 USHF.R.U32.HI UR11, URZ, UR19, UR7 ;  /* 0x000000133f0b0299 */ /* 0x000fd80008011607 */
.L_x_2554:
[----:B------:R-:W-:-:S04]  /*7fc0*/  UIMAD UR11, UR11, UR15, URZ ;  /* 0x0000000f0b0b72a4 */ /* 0x000fc8000f8e023f */
[----:B------:R-:W-:-:S04]  /*7fd0*/  UISETP.LT.AND UP0, UPT, UR14, UR11, UPT ;  /* 0x0000000b0e00728c */ /* 0x000fc8000bf01270 */
[----:B------:R-:W-:-:S12]  /*7fe0*/  USEL UR14, UR14, UR11, !UP0 ;  /* 0x0000000b0e0e7287 */ /* 0x000fd8000c000000 */
.L_x_2552:
        /* <DEDUP_REMOVED lines=12> */
.L_x_2566:
[----:B------:R-:W-:Y:S01]  /*80b0*/  UIADD3 UR38, UR38, 0x1, URZ ;  /* 0x0000000126267890 */ /* 0x000fe2000fffe03f */
[C---:B------:R-:W-:Y:S01]  /*80c0*/  ISETP.GT.AND P1, PT, R7.reuse, UR22, PT ;  /* 0x0000001607007c0c */ /* 0x040fe2000bf24270 */
[----:B------:R-:W-:Y:S02]  /*80d0*/  VIADD R7, R7, 0xffffffff ;  /* 0xffffffff07077836 */ /* 0x000fe40000000000 */
[----:B------:R-:W-:-:S04]  /*80e0*/  UISETP.NE.AND UP0, UPT, UR38, 0x2, UPT ;  /* 0x000000022600788c */ /* 0x000fc8000bf05270 */
[----:B------:R-:W-:Y:S02]  /*80f0*/  USEL UR6, URZ, 0x1, UP0 ;  /* 0x000000013f067887 */ /* 0x000fe40008000000 */
[----:B------:R-:W-:Y:S02]  /*8100*/  USEL UR38, UR38, URZ, UP0 ;  /* 0x0000003f26267287 */ /* 0x000fe40008000000 */
[----:B------:R-:W-:Y:S01]  /*8110*/  ULOP3.LUT UR37, UR37, UR6, URZ, 0x3c, !UPT ;  /* 0x0000000625257292 */ /* 0x000fe2000f8e3c3f */
[----:B-1----:R-:W-:Y:S11]  /*8120*/  @!P0 BRA `(.L_x_2556) ;  /* 0x0000000000048947 */ /* 0x002ff60003800000 */
[----:B------:R-:W-:Y:S01]  /*8130*/  BPT.TRAP 0x1 ;  /* 0x000000040000795c */ /* 0x000fe20000300000 */
.L_x_2556:
        /* <DEDUP_REMOVED lines=9> */
.L_x_2557:
[----:B-1----:R-:W-:Y:S05]  /*81d0*/  @P2 BRA `(.L_x_2558) ;  /* 0x0000000000082947 */ /* 0x002fea0003800000 */
[----:B------:R-:W1:Y:S02]  /*81e0*/  SYNCS.PHASECHK.TRANS64.TRYWAIT P2, [UR24+0x22830], R6 ;  /* 0x02283006ff0075a7 */ /* 0x000e640008040158 */
[----:B-1----:R-:W-:Y:S05]  /*81f0*/  @!P2 BRA `(.L_x_2559) ;  /* 0x00000104004ca947 */ /* 0x002fea0003800000 */
.L_x_2558:
[----:B------:R-:W-:Y:S01]  /*8200*/  UIMAD UR18, UR38, 0x300, UR20 ;  /* 0x00000300261278a4 */ /* 0x000fe2000f8e0214 */
[----:B------:R-:W-:Y:S01]  /*8210*/  WARPGROUP.ARRIVE ;  /* 0x00000000000079c5 */ /* 0x000fe20000000000 */
[----:B------:R-:W-:Y:S01]  /*8220*/  UMOV UR19, 0x40000040 ;  /* 0x4000004000137882 */ /* 0x000fe20000000000 */
[----:B------:R-:W-:Y:S01]  /*8230*/  UMOV UR7, 0x40000040 ;  /* 0x4000004000077882 */ /* 0x000fe20000000000 */
[----:B------:R-:W-:-:S03]  /*8240*/  UIADD3 UR6, UR18, 0x2, URZ ;  /* 0x0000000212067890 */ /* 0x000fc6000fffe03f */
[----:B-12---:R-:W1:Y:S01]  /*8250*/  S2R R3, SR_TID.X ;  /* 0x0000000000037919 */ /* 0x006e620000002100 */
        /* <DEDUP_REMOVED lines=20> */
.L_x_2560:
        /* <DEDUP_REMOVED lines=59> */
[----:B------:R-:W-:Y:S01]  /*8750*/  FMUL.FTZ R8, R8, UR10 ;  /* 0x0000000a08087c20 */ /* 0x000fe20008410000 */
[----:B------:R-:W-:Y:S02]  /*8760*/  MUFU.EX2 R152, R152 ;  /* 0x0000009800987308 */ /* 0x000fe40000000800 */
[----:B------:R-:W-:-:S04]  /*8770*/  FMNMX.FTZ R5, R155, R5, !PT ;  /* 0x000000059b057209 */ /* 0x000fc80007810000 */
[----:B------:R-:W-:Y:S02]  /*8780*/  FMNMX.FTZ R5, R158, R5, !PT ;  /* 0x000000059e057209 */ /* 0x000fe40007810000 */
[----:B------:R-:W2:Y:S02]  /*8790*/  MUFU.EX2 R8, R8 ;  /* 0x0000000800087308 */ /* 0x000ea40000000800 */
[----:B------:R-:W-:-:S04]  /*87a0*/  FMNMX.FTZ R5, R159, R5, !PT ;  /* 0x000000059f057209 */ /* 0x000fc80007810000 */
[----:B------:R-:W-:Y:S02]  /*87b0*/  FMNMX.FTZ R5, R162, R5, !PT ;  /* 0x00000005a2057209 */ /* 0x000fe40007810000 */
[----:B------:R-:W3:Y:S02]  /*87c0*/  MUFU.EX2 R153, R153 ;  /* 0x0000009900997308 */ /* 0x000ee40000000800 */
[----:B------:R-:W-:-:S04]  /*87d0*/  FMNMX.FTZ R5, R163, R5, !PT ;  /* 0x00000005a3057209 */ /* 0x000fc80007810000 */
[----:B------:R-:W-:Y:S02]  /*87e0*/  FMNMX.FTZ R5, R166, R5, !PT ;  /* 0x00000005a6057209 */ /* 0x000fe40007810000 */
[----:B------:R-:W4:Y:S01]  /*87f0*/  MUFU.EX2 R156, R156 ;  /* 0x0000009c009c7308 */ /* 0x000f220000000800 */
[----:B--2---:R-:W-:Y:S01]  /*8800*/  FFMA.FTZ R2, R8, R2, R152 ;  /* 0x0000000208027223 */ /* 0x004fe20000010098 */
[----:B------:R-:W-:Y:S01]  /*8810*/  FMNMX.FTZ R5, R167, R5, !PT ;  /* 0x00000005a7057209 */ /* 0x000fe20007810000 */
[-C--:B------:R-:W-:Y:S01]  /*8820*/  FMUL.FTZ R24, R24, R8.reuse ;  /* 0x0000000818187220 */ /* 0x080fe20000410000 */
[-C--:B------:R-:W-:Y:S01]  /*8830*/  FMUL.FTZ R25, R25, R8.reuse ;  /* 0x0000000819197220 */ /* 0x080fe20000410000 */
[-C--:B------:R-:W-:Y:S01]  /*8840*/  FMUL.FTZ R28, R28, R8.reuse ;  /* 0x000000081c1c7220 */ /* 0x080fe20000410000 */
[----:B------:R-:W-:Y:S01]  /*8850*/  FMNMX.FTZ R5, R170, R5, !PT ;  /* 0x00000005aa057209 */ /* 0x000fe20007810000 */
        /* <DEDUP_REMOVED lines=9> */
[----:B------:R-:W3:Y:S01]  /*88f0*/  MUFU.EX2 R152, R160 ;  /* 0x000000a000987308 */ /* 0x000ee20000000800 */
[----:B----4-:R-:W-:Y:S01]  /*8900*/  FADD.FTZ R2, R156, R2 ;  /* 0x000000029c027221 */ /* 0x010fe20000010000 */
[-C--:B------:R-:W-:Y:S01]  /*8910*/  FMUL.FTZ R37, R37, R8.reuse ;  /* 0x0000000825257220 */ /* 0x080fe20000410000 */
[----:B------:R-:W-:Y:S01]  /*8920*/  FMNMX.FTZ R5, R175, R5, !PT ;  /* 0x00000005af057209 */ /* 0x000fe20007810000 */
[-C--:B------:R-:W-:Y:S01]  /*8930*/  FMUL.FTZ R40, R40, R8.reuse ;  /* 0x0000000828287220 */ /* 0x080fe20000410000 */
[-C--:B------:R-:W-:Y:S01]  /*8940*/  FMUL.FTZ R41, R41, R8.reuse ;  /* 0x0000000829297220 */ /* 0x080fe20000410000 */
[----:B------:R-:W-:Y:S01]  /*8950*/  FMUL.FTZ R44, R44, R8 ;  /* 0x000000082c2c7220 */ /* 0x000fe20000410000 */
[----:B------:R-:W-:Y:S01]  /*8960*/  FMNMX.FTZ R5, R178, R5, !PT ;  /* 0x00000005b2057209 */ /* 0x000fe20007810000 */
[----:B------:R-:W4:Y:S01]  /*8970*/  MUFU.EX2 R161, R161 ;  /* 0x000000a100a17308 */ /* 0x000f220000000800 */
[C---:B--2---:R-:W-:Y:S01]  /*8980*/  FADD.FTZ R2, R157.reuse, R2 ;  /* 0x000000029d027221 */ /* 0x044fe20000010000 */
[----:B------:R-:W-:Y:S01]  /*8990*/  F2FP.F16.F32.PACK_AB R202, R157, R156 ;  /* 0x0000009c9dca723e */ /* 0x000fe200000000ff */
[-C--:B------:R-:W-:Y:S01]  /*89a0*/  FMUL.FTZ R45, R45, R8.reuse ;  /* 0x000000082d2d7220 */ /* 0x080fe20000410000 */
[----:B------:R-:W-:Y:S01]  /*89b0*/  FMNMX.FTZ R5, R179, R5, !PT ;  /* 0x00000005b3057209 */ /* 0x000fe20007810000 */
[-C--:B------:R-:W-:Y:S01]  /*89c0*/  FMUL.FTZ R48, R48, R8.reuse ;  /* 0x0000000830307220 */ /* 0x080fe20000410000 */
[-C--:B------:R-:W-:Y:S01]  /*89d0*/  FMUL.FTZ R49, R49, R8.reuse ;  /* 0x0000000831317220 */ /* 0x080fe20000410000 */
[-C--:B------:R-:W-:Y:S01]  /*89e0*/  FMUL.FTZ R52, R52, R8.reuse ;  /* 0x0000000834347220 */ /* 0x080fe20000410000 */
[----:B------:R-:W-:Y:S01]  /*89f0*/  FMNMX.FTZ R5, R182, R5, !PT ;  /* 0x00000005b6057209 */ /* 0x000fe20007810000 */
[----:B------:R-:W-:Y:S01]  /*8a00*/  MUFU.EX2 R165, R165 ;  /* 0x000000a500a57308 */ /* 0x000fe20000000800 */
[----:B---3--:R-:W-:Y:S01]  /*8a10*/  FADD.FTZ R14, R152, R2 ;  /* 0x00000002980e7221 */ /* 0x008fe20000010000 */
[-C--:B------:R-:W-:Y:S01]  /*8a20*/  FMUL.FTZ R53, R53, R8.reuse ;  /* 0x0000000835357220 */ /* 0x080fe20000410000 */
[----:B------:R-:W-:Y:S01]  /*8a30*/  FMNMX.FTZ R5, R183, R5, !PT ;  /* 0x00000005b7057209 */ /* 0x000fe20007810000 */
[-C--:B------:R-:W-:Y:S01]  /*8a40*/  FMUL.FTZ R56, R56, R8.reuse ;  /* 0x0000000838387220 */ /* 0x080fe20000410000 */
[-C--:B------:R-:W-:Y:S01]  /*8a50*/  FMUL.FTZ R57, R57, R8.reuse ;  /* 0x0000000839397220 */ /* 0x080fe20000410000 */
[----:B------:R-:W-:Y:S01]  /*8a60*/  FMUL.FTZ R60, R60, R8 ;  /* 0x000000083c3c7220 */ /* 0x000fe20000410000 */
[----:B------:R-:W-:Y:S01]  /*8a70*/  FMNMX.FTZ R5, R186, R5, !PT ;  /* 0x00000005ba057209 */ /* 0x000fe20007810000 */
[----:B------:R-:W-:Y:S01]  /*8a80*/  MUFU.EX2 R156, R168 ;  /* 0x000000a8009c7308 */ /* 0x000fe20000000800 */
[----:B----4-:R-:W-:Y:S01]  /*8a90*/  F2FP.F16.F32.PACK_AB R152, R161, R152 ;  /* 0x00000098a198723e */ /* 0x010fe200000000ff */
[-C--:B------:R-:W-:Y:S01]  /*8aa0*/  FMUL.FTZ R61, R61, R8.reuse ;  /* 0x000000083d3d7220 */ /* 0x080fe20000410000 */
[----:B------:R-:W-:Y:S01]  /*8ab0*/  FMNMX.FTZ R5, R187, R5, !PT ;  /* 0x00000005bb057209 */ /* 0x000fe20007810000 */
[-C--:B------:R-:W-:Y:S01]  /*8ac0*/  FMUL.FTZ R64, R64, R8.reuse ;  /* 0x0000000840407220 */ /* 0x080fe20000410000 */
[-C--:B------:R-:W-:Y:S01]  /*8ad0*/  FMUL.FTZ R65, R65, R8.reuse ;  /* 0x0000000841417220 */ /* 0x080fe20000410000 */
[-C--:B------:R-:W-:Y:S01]  /*8ae0*/  FMUL.FTZ R68, R68, R8.reuse ;  /* 0x0000000844447220 */ /* 0x080fe20000410000 */
[----:B------:R-:W-:Y:S01]  /*8af0*/  FMNMX.FTZ R5, R190, R5, !PT ;  /* 0x00000005be057209 */ /* 0x000fe20007810000 */
[----:B------:R-:W-:Y:S01]  /*8b00*/  MUFU.EX2 R169, R169 ;  /* 0x000000a900a97308 */ /* 0x000fe20000000800 */
[-C--:B------:R-:W-:Y:S01]  /*8b10*/  FMUL.FTZ R69, R69, R8.reuse ;  /* 0x0000000845457220 */ /* 0x080fe20000410000 */
        /* <DEDUP_REMOVED lines=45> */
[----:B------:R-:W-:Y:S01]  /*8df0*/  FMUL.FTZ R140, R140, R8 ;  /* 0x000000088c8c7220 */ /* 0x000fe20000410000 */
[----:B--2---:R-:W-:Y:S01]  /*8e00*/  FMNMX.FTZ R5, R5, R10, !PT ;  /* 0x0000000a05057209 */ /* 0x004fe20007810000 */
[----:B------:R-:W-:Y:S01]  /*8e10*/  MUFU.EX2 R181, R181 ;  /* 0x000000b500b57308 */ /* 0x000fe20000000800 */
[-C--:B------:R-:W-:Y:S01]  /*8e20*/  FMUL.FTZ R141, R141, R8.reuse ;  /* 0x000000088d8d7220 */ /* 0x080fe20000410000 */
[-C--:B------:R-:W-:Y:S01]  /*8e30*/  FMUL.FTZ R144, R144, R8.reuse ;  /* 0x0000000890907220 */ /* 0x080fe20000410000 */
[-C--:B------:R-:W-:Y:S01]  /*8e40*/  FMUL.FTZ R145, R145, R8.reuse ;  /* 0x0000000891917220 */ /* 0x080fe20000410000 */
[----:B------:R-:W2:Y:S01]  /*8e50*/  SHFL.BFLY PT, R11, R5, 0x1, 0x1f ;  /* 0x0c201f00050b7f89 */ /* 0x000ea200000e0000 */
[-C--:B------:R-:W-:Y:S01]  /*8e60*/  FMUL.FTZ R148, R148, R8.reuse ;  /* 0x0000000894947220 */ /* 0x080fe20000410000 */
[----:B------:R-:W-:-:S02]  /*8e70*/  FMUL.FTZ R149, R149, R8 ;  /* 0x0000000895957220 */ /* 0x000fc40000410000 */
[----:B------:R-:W-:Y:S08]  /*8e80*/  MUFU.EX2 R10, R164 ;  /* 0x000000a4000a7308 */ /* 0x000ff00000000800 */
[----:B------:R-:W-:Y:S08]  /*8e90*/  MUFU.EX2 R164, R184 ;  /* 0x000000b800a47308 */ /* 0x000ff00000000800 */
[----:B------:R-:W-:Y:S01]  /*8ea0*/  MUFU.EX2 R185, R185 ;  /* 0x000000b900b97308 */ /* 0x000fe20000000800 */
[----:B--2---:R-:W-:-:S07]  /*8eb0*/  FMNMX.FTZ R5, R5, R11, !PT ;  /* 0x0000000b05057209 */ /* 0x004fce0007810000 */
[----:B------:R-:W-:Y:S01]  /*8ec0*/  MUFU.EX2 R189, R189 ;  /* 0x000000bd00bd7308 */ /* 0x000fe20000000800 */
        /* <DEDUP_REMOVED lines=42> */
[----:B------:R-:W-:Y:S01]  /*9170*/  F2FP.F16.F32.PACK_AB R154, R165, R10 ;  /* 0x0000000aa59a723e */ /* 0x000fe200000000ff */
[-C--:B------:R-:W-:Y:S01]  /*9180*/  FMUL.FTZ R39, R39, R9.reuse ;  /* 0x0000000927277220 */ /* 0x080fe20000410000 */
[-C--:B------:R-:W-:Y:S01]  /*9190*/  FMUL.FTZ R42, R42, R9.reuse ;  /* 0x000000092a2a7220 */ /* 0x080fe20000410000 */
[-C--:B------:R-:W-:Y:S01]  /*91a0*/  FMUL.FTZ R43, R43, R9.reuse ;  /* 0x000000092b2b7220 */ /* 0x080fe20000410000 */
[----:B------:R3:W5:Y:S01]  /*91b0*/  MUFU.EX2 R153, R162 ;  /* 0x000000a200997308 */ /* 0x0007620000000800 */
        /* <DEDUP_REMOVED lines=17> */
[----:B------:R-:W-:Y:S01]  /*92d0*/  FADD.FTZ R0, R161, R14 ;  /* 0x0000000ea1007221 */ /* 0x000fe20000010000 */
[-C--:B------:R-:W-:Y:S01]  /*92e0*/  FMUL.FTZ R63, R63, R9.reuse ;  /* 0x000000093f3f7220 */ /* 0x080fe20000410000 */
[-C--:B------:R-:W-:Y:S01]  /*92f0*/  FMUL.FTZ R66, R66, R9.reuse ;  /* 0x0000000942427220 */ /* 0x080fe20000410000 */
[-C--:B------:R-:W-:Y:S01]  /*9300*/  FMUL.FTZ R67, R67, R9.reuse ;  /* 0x0000000943437220 */ /* 0x080fe20000410000 */
[----:B------:R-:W-:Y:S01]  /*9310*/  FADD.FTZ R0, R10, R0 ;  /* 0x000000000a007221 */ /* 0x000fe20000010000 */
[----:B------:R-:W-:Y:S01]  /*9320*/  FMUL.FTZ R70, R70, R9 ;  /* 0x0000000946467220 */ /* 0x000fe20000410000 */
[----:B------:R-:W3:Y:S01]  /*9330*/  MUFU.EX2 R155, R167 ;  /* 0x000000a7009b7308 */ /* 0x000ee20000000800 */
[----:B----4-:R-:W-:Y:S01]  /*9340*/  FADD.FTZ R2, R13, R2 ;  /* 0x000000020d027221 */ /* 0x010fe20000010000 */
[----:B------:R-:W-:Y:S01]  /*9350*/  FADD.FTZ R0, R165, R0 ;  /* 0x00000000a5007221 */ /* 0x000fe20000010000 */
[----:B------:R-:W-:Y:S01]  /*9360*/  F2FP.F16.F32.PACK_AB R153, R13, R153 ;  /* 0x000000990d99723e */ /* 0x000fe200000000ff */
[-C--:B------:R-:W-:Y:S01]  /*9370*/  FMUL.FTZ R71, R71, R9.reuse ;  /* 0x0000000947477220 */ /* 0x080fe20000410000 */
[-C--:B------:R-:W-:Y:S01]  /*9380*/  FMUL.FTZ R74, R74, R9.reuse ;  /* 0x000000094a4a7220 */ /* 0x080fe20000410000 */
[----:B------:R-:W-:Y:S01]  /*9390*/  FADD.FTZ R0, R156, R0 ;  /* 0x000000009c007221 */ /* 0x000fe20000010000 */
[C---:B------:R-:W-:Y:S01]  /*93a0*/  F2FP.F16.F32.PACK_AB R156, R169.reuse, R156 ;  /* 0x0000009ca99c723e */ /* 0x040fe200000000ff */
[----:B------:R-:W4:Y:S01]  /*93b0*/  MUFU.EX2 R157, R170 ;  /* 0x000000aa009d7308 */ /* 0x000f220000000800 */
[----:B--2---:R-:W-:Y:S01]  /*93c0*/  FADD.FTZ R2, R12, R2 ;  /* 0x000000020c027221 */ /* 0x004fe20000010000 */
[----:B------:R-:W-:Y:S01]  /*93d0*/  FADD.FTZ R0, R169, R0 ;  /* 0x00000000a9007221 */ /* 0x000fe20000010000 */
[-C--:B------:R-:W-:Y:S01]  /*93e0*/  FMUL.FTZ R75, R75, R9.reuse ;  /* 0x000000094b4b7220 */ /* 0x080fe20000410000 */
        /* <DEDUP_REMOVED lines=8> */
[-C--:B------:R-:W-:Y:S01]  /*9470*/  FMUL.FTZ R83, R83, R9.reuse ;  /* 0x0000000953537220 */ /* 0x080fe20000410000 */
[-C--:B------:R-:W-:Y:S01]  /*9480*/  FMUL.FTZ R86, R86, R9.reuse ;  /* 0x0000000956567220 */ /* 0x080fe20000410000 */
[----:B------:R-:W-:Y:S01]  /*9490*/  FADD.FTZ R0, R160, R0 ;  /* 0x00000000a0007221 */ /* 0x000fe20000010000 */
[----:B------:R-:W-:Y:S01]  /*94a0*/  F2FP.F16.F32.PACK_AB R160, R177, R160 ;  /* 0x000000a0b1a0723e */ /* 0x000fe200000000ff */
[----:B------:R-:W3:Y:S01]  /*94b0*/  MUFU.EX2 R159, R174 ;  /* 0x000000ae009f7308 */ /* 0x000ee20000000800 */
[----:B----4-:R-:W-:Y:S01]  /*94c0*/  FADD.FTZ R2, R157, R2 ;  /* 0x000000029d027221 */ /* 0x010fe20000010000 */
[----:B------:R-:W-:Y:S01]  /*94d0*/  FADD.FTZ R0, R177, R0 ;  /* 0x00000000b1007221 */ /* 0x000fe20000010000 */
[-C--:B------:R-:W-:Y:S01]  /*94e0*/  FMUL.FTZ R87, R87, R9.reuse ;  /* 0x0000000957577220 */ /* 0x080fe20000410000 */
[-C--:B------:R-:W-:Y:S01]  /*94f0*/  FMUL.FTZ R90, R90, R9.reuse ;  /* 0x000000095a5a7220 */ /* 0x080fe20000410000 */
[-C--:B------:R-:W-:Y:S01]  /*9500*/  FMUL.FTZ R91, R91, R9.reuse ;  /* 0x000000095b5b7220 */ /* 0x080fe20000410000 */
[----:B------:R-:W-:Y:S01]  /*9510*/  FADD.FTZ R0, R180, R0 ;  /* 0x00000000b4007221 */ /* 0x000fe20000010000 */
        /* <DEDUP_REMOVED lines=8> */
[----:B------:R-:W-:Y:S01]  /*95a0*/  F2FP.F16.F32.PACK_AB R164, R185, R164 ;  /* 0x000000a4b9a4723e */ /* 0x000fe200000000ff */
        /* <DEDUP_REMOVED lines=75> */
[----:B------:R-:W-:Y:S06]  /*9a60*/  @!P0 BRA `(.L_x_2561) ;  /* 0x0000000000048947 */ /* 0x000fec0003800000 */
[----:B------:R-:W-:Y:S01]  /*9a70*/  BPT.TRAP 0x1 ;  /* 0x000000040000795c */ /* 0x000fe20000300000 */
.L_x_2561:
[----:B------:R2:W3:Y:S01]  /*9a80*/  SYNCS.PHASECHK.TRANS64.TRYWAIT P2, [UR24+0x22850], R6 ;  /* 0x02285006ff0075a7 */ /* 0x0004e20008040158 */
[----:B------:R-:W-:Y:S05]  /*9a90*/  @!P0 BRA `(.L_x_2562) ;  /* 0x0000000000048947 */ /* 0x000fea0003800000 */
[----:B------:R-:W-:Y:S01]  /*9aa0*/  BPT.TRAP 0x1 ;  /* 0x000000040000795c */ /* 0x000fe20000300000 */
.L_x_2562:
[----:B---3--:R-:W-:Y:S05]  /*9ab0*/  @P2 BRA `(.L_x_2563) ;  /* 0x0000000000082947 */ /* 0x008fea0003800000 */
[----:B------:R-:W3:Y:S02]  /*9ac0*/  SYNCS.PHASECHK.TRANS64.TRYWAIT P2, [UR24+0x22850], R6 ;  /* 0x02285006ff0075a7 */ /* 0x000ee40008040158 */
[----:B---3--:R-:W-:Y:S05]  /*9ad0*/  @!P2 BRA `(.L_x_2564) ;  /* 0x000000ec002ca947 */ /* 0x008fea0003800000 */
.L_x_2563:
[----:B------:R-:W4:Y:S01]  /*9ae0*/  S2R R8, SR_TID.X ;  /* 0x0000000000087919 */ /* 0x000f220000002100 */
[----:B------:R-:W-:Y:S01]  /*9af0*/  UIMAD UR11, UR38, 0xc00, UR21 ;  /* 0x00000c00260b78a4 */ /* 0x000fe2000f8e0215 */
[----:B------:R-:W-:-:S06]  /*9b00*/  UMOV UR7, 0x40000040 ;  /* 0x4000004000077882 */ /* 0x000fcc0000000000 */
[----:B------:R-:W-:Y:S01]  /*9b10*/  UMOV UR6, UR11 ;  /* 0x0000000b00067c82 */ /* 0x000fe20008000000 */
[----:B----4-:R-:W-:-:S05]  /*9b20*/  SHF.R.U32.HI R8, RZ, 0x7, R8 ;  /* 0x00000007ff087819 */ /* 0x010fca0000011608 */
[----:B0-23--:R-:W-:-:S05]  /*9b30*/  VIADD R6, R8, 0x8 ;  /* 0x0000000808067836 */ /* 0x00dfca0000000000 */
        /* <DEDUP_REMOVED lines=36> */
.L_x_2565:
[----:B------:R-:W-:Y:S01]  /*9d80*/  UIADD3 UR24, UR24, 0x22860, URZ ;  /* 0x0002286018187890 */ /* 0x000fe2000fffe03f */
[----:B------:R-:W-:Y:S02]  /*9d90*/  IMAD.MOV.U32 R9, RZ, RZ, R5 ;  /* 0x000000ffff097224 */ /* 0x000fe400078e0005 */
[----:B------:R-:W-:Y:S01]  /*9da0*/  IMAD.MOV.U32 R8, RZ, RZ, R4 ;  /* 0x000000ffff087224 */ /* 0x000fe200078e0004 */
[----:B------:R-:W-:-:S09]  /*9db0*/  UPRMT UR24, UR23, 0x654, UR24 ;  /* 0x0000065417187896 */ /* 0x000fd20008000018 */
[----:B------:R-:W-:Y:S01]  /*9dc0*/  SYNCS.ARRIVE.TRANS64.RED.A1T0 RZ, [UR24], RZ ;  /* 0x000000ffffff79a7 */ /* 0x000fe20008100418 */
[----:B------:R-:W-:Y:S05]  /*9dd0*/  @P1 BRA `(.L_x_2566) ;  /* 0xffffffe000b41947 */ /* 0x000fea000383ffff */
[----:B------:R-:W-:-:S07]  /*9de0*/  IMAD.MOV.U32 R6, RZ, RZ, R7 ;  /* 0x000000ffff067224 */ /* 0x000fce00078e0007 */
.L_x_2555:
        /* <DEDUP_REMOVED lines=8> */
.L_x_2586:
[----:B------:R-:W-:-:S04]  /*9e70*/  UIADD3 UR38, UR38, 0x1, URZ ;  /* 0x0000000126267890 */ /* 0x000fc8000fffe03f */
[----:B------:R-:W-:-:S04]  /*9e80*/  UISETP.NE.AND UP0, UPT, UR38, 0x2, UPT ;  /* 0x000000022600788c */ /* 0x000fc8000bf05270 */
[----:B------:R-:W-:Y:S02]  /*9e90*/  USEL UR6, URZ, 0x1, UP0 ;  /* 0x000000013f067887 */ /* 0x000fe40008000000 */
[----:B------:R-:W-:Y:S02]  /*9ea0*/  USEL UR38, UR38, URZ, UP0 ;  /* 0x0000003f26267287 */ /* 0x000fe40008000000 */
[----:B------:R-:W-:Y:S01]  /*9eb0*/  ULOP3.LUT UR37, UR37, UR6, URZ, 0x3c, !UPT ;  /* 0x0000000625257292 */ /* 0x000fe2000f8e3c3f */
[----:B------:R-:W-:Y:S11]  /*9ec0*/  @!P0 BRA `(.L_x_2568) ;  /* 0x0000000000048947 */ /* 0x000ff60003800000 */
[----:B------:R-:W-:Y:S01]  /*9ed0*/  BPT.TRAP 0x1 ;  /* 0x000000040000795c */ /* 0x000fe20000300000 */
.L_x_2568:
[----:B------:R-:W0:Y:S01]  /*9ee0*/  S2UR UR22, SR_CgaCtaId ;  /* 0x00000000001679c3 */ /* 0x000e220000008800 */
[----:B------:R-:W-:Y:S01]  /*9ef0*/  UMOV UR6, 0x400 ;  /* 0x0000040000067882 */ /* 0x000fe20000000000 */
[----:B------:R-:W-:-:S05]  /*9f00*/  IMAD.U32 R7, RZ, RZ, UR37 ;  /* 0x00000025ff077e24 */ /* 0x000fca000f8e00ff */
[----:B------:R-:W-:Y:S01]  /*9f10*/  SHF.L.U32 R7, R7, 0x1f, RZ ;  /* 0x0000001f07077819 */ /* 0x000fe200000006ff */
[----:B0-----:R-:W-:-:S04]  /*9f20*/  ULEA UR6, UR22, UR6, 0x18 ;  /* 0x0000000616067291 */ /* 0x001fc8000f8ec03f */
[----:B------:R-:W-:-:S09]  /*9f30*/  ULEA UR23, UR38, UR6, 0x3 ;  /* 0x0000000626177291 */ /* 0x000fd2000f8e183f */
[----:B------:R0:W3:Y:S01]  /*9f40*/  SYNCS.PHASECHK.TRANS64.TRYWAIT P1, [UR23+0x22830], R7 ;  /* 0x02283007ff0075a7 */ /* 0x0000e20008020157 */
[----:B------:R-:W-:Y:S05]  /*9f50*/  @!P0 BRA `(.L_x_2569) ;  /* 0x0000000000048947 */ /* 0x000fea0003800000 */
[----:B------:R-:W-:Y:S01]  /*9f60*/  BPT.TRAP 0x1 ;  /* 0x000000040000795c */ /* 0x000fe20000300000 */
.L_x_2569:
[----:B---3--:R-:W-:Y:S05]  /*9f70*/  @P1 BRA `(.L_x_2570) ;  /* 0x0000000000081947 */ /* 0x008fea0003800000 */
[----:B------:R-:W3:Y:S02]  /*9f80*/  SYNCS.PHASECHK.TRANS64.TRYWAIT P1, [UR23+0x22830], R7 ;  /* 0x02283007ff0075a7 */ /* 0x000ee40008020157 */
[----:B---3--:R-:W-:Y:S05]  /*9f90*/  @!P1 BRA `(.L_x_2571) ;  /* 0x000000e800149947 */ /* 0x008fea0003800000 */
.L_x_2570:
        /* <DEDUP_REMOVED lines=26> */
.L_x_2572:
[----:B---3--:R-:W2:Y:S01]  /*a140*/  LDC R4, c[0x0][0x448] ;  /* 0x00011200ff047b82 */ /* 0x008ea20000000800 */
        /* <DEDUP_REMOVED lines=11> */
[----:B--2---:R-:W-:-:S13]  /*a200*/  ISETP.NE.AND P1, PT, R4, 0x1, PT ;  /* 0x000000010400780c */ /* 0x004fda0003f25270 */
[----:B------:R-:W2:Y:S08]  /*a210*/  @P1 LDC R5, c[0x0][0x44c] ;  /* 0x00011300ff051b82 */ /* 0x000eb00000000800 */
[----:B------:R-:W3:Y:S01]  /*a220*/  @P1 LDC R4, c[0x0][0x450] ;  /* 0x00011400ff041b82 */ /* 0x000ee20000000800 */
[----:B--2---:R-:W-:-:S05]  /*a230*/  @P1 IMAD.HI.U32 R5, R15, R5, RZ ;  /* 0x000000050f051227 */ /* 0x004fca00078e00ff */
[----:B---3--:R-:W-:Y:S02]  /*a240*/  @P1 SHF.R.U32.HI R15, RZ, R4, R5 ;  /* 0x00000004ff0f1219 */ /* 0x008fe40000011605 */
[----:B------:R-:W-:-:S03]  /*a250*/  PLOP3.LUT P1, PT, PT, PT, UP0, 0x40, 0x0 ;  /* 0x000000000000781c */ /* 0x000fc60003f2e808 */
[----:B------:R-:W2:Y:S02]  /*a260*/  SHFL.IDX PT, R20, R15, RZ, 0x1c1f ;  /* 0x001c1fff0f147589 */ /* 0x000ea400000e0000 */
[----:B--2---:R-:W-:Y:S02]  /*a270*/  IMAD.IADD R12, R14, 0x1, R20 ;  /* 0x000000010e0c7824 */ /* 0x004fe400078e0214 */
        /* <DEDUP_REMOVED lines=9> */
[----:B------:R-:W2:Y:S02]  /*a310*/  @P1 LDC.64 R4, c[0x0][0x9e8] ;  /* 0x00027a00ff041b82 */ /* 0x000ea40000000a00 */
[----:B--2---:R-:W-:-:S05]  /*a320*/  @P1 IMAD.HI.U32 R4, R20, R4, RZ ;  /* 0x0000000414041227 */ /* 0x004fca00078e00ff */
[----:B------:R-:W-:-:S04]  /*a330*/  @P1 SHF.R.U32.HI R20, RZ, R5, R4 ;  /* 0x00000005ff141219 */ /* 0x000fc80000011604 */
[----:B------:R-:W-:Y:S01]  /*a340*/  LOP3.LUT R20, RZ, R20, RZ, 0x33, !PT ;  /* 0x00000014ff147212 */ /* 0x000fe200078e33ff */
[----:B------:R-:W-:Y:S06]  /*a350*/  BRA `(.L_x_2576) ;  /* 0x0000000000147947 */ /* 0x000fec0003800000 */
.L_x_2575:
[----:B------:R-:W-:-:S05]  /*a360*/  IMAD.U32 R21, RZ, RZ, UR25 ;  /* 0x00000019ff157e24 */ /* 0x000fca000f8e00ff */
[----:B------:R-:W-:-:S13]  /*a370*/  ISETP.NE.AND P1, PT, R21, 0x1, PT ;  /* 0x000000011500780c */ /* 0x000fda0003f25270 */
[----:B------:R-:W2:Y:S02]  /*a380*/  @P1 LDC.64 R4, c[0x0][0x9e8] ;  /* 0x00027a00ff041b82 */ /* 0x000ea40000000a00 */
[----:B--2---:R-:W-:-:S05]  /*a390*/  @P1 IMAD.HI.U32 R4, R20, R4, RZ ;  /* 0x0000000414041227 */ /* 0x004fca00078e00ff */
[----:B------:R-:W-:-:S07]  /*a3a0*/  @P1 SHF.R.U32.HI R20, RZ, R5, R4 ;  /* 0x00000005ff141219 */ /* 0x000fce0000011604 */
.L_x_2576:
[----:B------:R-:W-:Y:S05]  /*a3b0*/  BSYNC B0 ;  /* 0x0000000000007941 */ /* 0x000fea0003800000 */
.L_x_2574:
[----:B------:R-:W-:-:S04]  /*a3c0*/  IMAD.IADD R4, R10, 0x1, -R17 ;  /* 0x000000010a047824 */ /* 0x000fc800078e0a11 */
[----:B------:R-:W-:-:S05]  /*a3d0*/  IMAD R4, R20, R21, R4 ;  /* 0x0000001514047224 */ /* 0x000fca00078e0204 */
[----:B------:R-:W-:Y:S02]  /*a3e0*/  VIMNMX R11, R11, R4, !PT ;  /* 0x000000040b0b7248 */ /* 0x000fe40007fe0100 */
[----:B------:R-:W-:-:S07]  /*a3f0*/  VIADDMNMX R12, R4, R21, R12, PT ;  /* 0x00000015040c7246 */ /* 0x000fce000380010c */
.L_x_2573:
        /* <DEDUP_REMOVED lines=133> */
[----:B------:R-:W2:Y:S02]  /*ac50*/  SHFL.IDX PT, R11, R15, 0x1, 0x1c1f ;  /* 0x003c1f000f0b7f89 */ /* 0x000ea400000e0000 */
[----:B------:R-:W-:-:S04]  /*ac60*/  ISETP.LT.OR P6, PT, R12, 0x5a, P6 ;  /* 0x0000005a0c00780c */ /* 0x000fc800037c1670 */
[----:B------:R-:W-:Y:S02]  /*ac70*/  FSEL R197, R197, -INF , !P6 ;  /* 0xff800000c5c57808 */ /* 0x000fe40007000000 */
[----:B------:R-:W-:Y:S01]  /*ac80*/  PLOP3.LUT P6, PT, PT, PT, UP0, 0x40, 0x0 ;  /* 0x000000000000781c */ /* 0x000fe20003fce808 */
[--C-:B--2---:R-:W-:Y:S02]  /*ac90*/  IMAD.IADD R14, R14, 0x1, R11.reuse ;  /* 0x000000010e0e7824 */ /* 0x104fe400078e020b */
        /* <DEDUP_REMOVED lines=14> */
.L_x_2579:
[----:B------:R-:W-:-:S05]  /*ad80*/  IMAD.U32 R12, RZ, RZ, UR25 ;  /* 0x00000019ff0c7e24 */ /* 0x000fca000f8e00ff */
[----:B------:R-:W-:-:S13]  /*ad90*/  ISETP.NE.AND P6, PT, R12, 0x1, PT ;  /* 0x000000010c00780c */ /* 0x000fda0003fc5270 */
[----:B------:R-:W2:Y:S02]  /*ada0*/  @P6 LDC.64 R4, c[0x0][0x9e8] ;  /* 0x00027a00ff046b82 */ /* 0x000ea40000000a00 */
[----:B--2---:R-:W-:-:S05]  /*adb0*/  @P6 IMAD.HI.U32 R4, R11, R4, RZ ;  /* 0x000000040b046227 */ /* 0x004fca00078e00ff */
[----:B------:R-:W-:-:S07]  /*adc0*/  @P6 SHF.R.U32.HI R11, RZ, R5, R4 ;  /* 0x00000005ff0b6219 */ /* 0x000fce0000011604 */
.L_x_2580:
[----:B------:R-:W-:Y:S05]  /*add0*/  BSYNC B0 ;  /* 0x0000000000007941 */ /* 0x000fea0003800000 */
.L_x_2578:
[----:B------:R-:W-:-:S04]  /*ade0*/  IMAD.IADD R10, R10, 0x1, -R17 ;  /* 0x000000010a0a7824 */ /* 0x000fc800078e0a11 */
[----:B------:R-:W-:-:S05]  /*adf0*/  IMAD R10, R11, R12, R10 ;  /* 0x0000000c0b0a7224 */ /* 0x000fca00078e020a */
[----:B------:R-:W-:Y:S02]  /*ae00*/  VIMNMX R13, R13, R10, !PT ;  /* 0x0000000a0d0d7248 */ /* 0x000fe40007fe0100 */
[----:B------:R-:W-:-:S07]  /*ae10*/  VIADDMNMX R14, R10, R12, R14, PT ;  /* 0x0000000c0a0e7246 */ /* 0x000fce000380010e */
.L_x_2577:
        /* <DEDUP_REMOVED lines=61> */
[----:B------:R-:W2:Y:S01]  /*b1f0*/  SHFL.BFLY PT, R5, R4, 0x2, 0x1f ;  /* 0x0c401f0004057f89 */ /* 0x000ea200000e0000 */
        /* <DEDUP_REMOVED lines=14> */
[----:B--2---:R-:W-:Y:S02]  /*b2e0*/  FMNMX.FTZ R4, R4, R5, !PT ;  /* 0x0000000504047209 */ /* 0x004fe40007810000 */
[----:B------:R-:W-:Y:S02]  /*b2f0*/  ISETP.GT.AND P1, PT, R13, 0x30, !P1 ;  /* 0x000000300d00780c */ /* 0x000fe40004f24270 */
[----:B------:R-:W-:Y:S01]  /*b300*/  FSEL R191, R191, -INF , !P2 ;  /* 0xff800000bfbf7808 */ /* 0x000fe20005000000 */
[----:B------:R-:W2:Y:S01]  /*b310*/  SHFL.BFLY PT, R5, R4, 0x1, 0x1f ;  /* 0x0c201f0004057f89 */ /* 0x000ea200000e0000 */
        /* <DEDUP_REMOVED lines=13> */
[----:B--2---:R-:W-:-:S02]  /*b3f0*/  FMNMX.FTZ R4, R4, R5, !PT ;  /* 0x0000000504047209 */ /* 0x004fc40007810000 */
        /* <DEDUP_REMOVED lines=59> */
[----:B------:R-:W2:Y:S01]  /*b7b0*/  MUFU.EX2 R9, R9 ;  /* 0x0000000900097308 */ /* 0x000ea20000000800 */
[----:B------:R-:W-:Y:S02]  /*b7c0*/  FSEL R199, R199, -INF , !P1 ;  /* 0xff800000c7c77808 */ /* 0x000fe40004800000 */
[----:B------:R-:W-:-:S04]  /*b7d0*/  FMNMX.FTZ R5, R159, R5, !PT ;  /* 0x000000059f057209 */ /* 0x000fc80007810000 */
[----:B------:R-:W-:Y:S01]  /*b7e0*/  FMNMX.FTZ R5, R162, R5, !PT ;  /* 0x00000005a2057209 */ /* 0x000fe20007810000 */
[----:B------:R-:W3:Y:S03]  /*b7f0*/  MUFU.EX2 R153, R153 ;  /* 0x0000009900997308 */ /* 0x000ee60000000800 */
[----:B------:R-:W-:-:S04]  /*b800*/  FMNMX.FTZ R5, R163, R5, !PT ;  /* 0x00000005a3057209 */ /* 0x000fc80007810000 */
[----:B------:R-:W-:Y:S01]  /*b810*/  FMNMX.FTZ R5, R166, R5, !PT ;  /* 0x00000005a6057209 */ /* 0x000fe20007810000 */
[----:B------:R-:W4:Y:S01]  /*b820*/  MUFU.EX2 R10, R10 ;  /* 0x0000000a000a7308 */ /* 0x000f220000000800 */
[----:B--2---:R-:W-:Y:S01]  /*b830*/  FFMA.FTZ R2, R9, R2, R152 ;  /* 0x0000000209027223 */ /* 0x004fe20000010098 */
[----:B------:R-:W-:Y:S01]  /*b840*/  FMUL.FTZ R24, R24, R9 ;  /* 0x0000000918187220 */ /* 0x000fe20000410000 */
[----:B------:R-:W-:Y:S01]  /*b850*/  FMNMX.FTZ R5, R167, R5, !PT ;  /* 0x00000005a7057209 */ /* 0x000fe20007810000 */
[-C--:B------:R-:W-:Y:S01]  /*b860*/  FMUL.FTZ R25, R25, R9.reuse ;  /* 0x0000000919197220 */ /* 0x080fe20000410000 */
[-C--:B------:R-:W-:Y:S01]  /*b870*/  FMUL.FTZ R28, R28, R9.reuse ;  /* 0x000000091c1c7220 */ /* 0x080fe20000410000 */
[----:B------:R-:W-:Y:S01]  /*b880*/  FMUL.FTZ R29, R29, R9 ;  /* 0x000000091d1d7220 */ /* 0x000fe20000410000 */
[----:B------:R-:W-:Y:S01]  /*b890*/  FMNMX.FTZ R5, R170, R5, !PT ;  /* 0x00000005aa057209 */ /* 0x000fe20007810000 */
[----:B------:R-:W2:Y:S01]  /*b8a0*/  MUFU.EX2 R157, R157 ;  /* 0x0000009d009d7308 */ /* 0x000ea20000000800 */
        /* <DEDUP_REMOVED lines=8> */
[----:B----4-:R-:W-:Y:S01]  /*b930*/  FADD.FTZ R2, R10, R2 ;  /* 0x000000020a027221 */ /* 0x010fe20000010000 */
[----:B------:R-:W3:Y:S01]  /*b940*/  MUFU.EX2 R160, R160 ;  /* 0x000000a000a07308 */ /* 0x000ee20000000800 */
[----:B------:R-:W-:Y:S01]  /*b950*/  FMUL.FTZ R40, R40, R9 ;  /* 0x0000000928287220 */ /* 0x000fe20000410000 */
[----:B------:R-:W-:Y:S01]  /*b960*/  FMNMX.FTZ R5, R175, R5, !PT ;  /* 0x00000005af057209 */ /* 0x000fe20007810000 */
[-C--:B------:R-:W-:Y:S01]  /*b970*/  FMUL.FTZ R41, R41, R9.reuse ;  /* 0x0000000929297220 */ /* 0x080fe20000410000 */
[-C--:B------:R-:W-:Y:S01]  /*b980*/  FMUL.FTZ R44, R44, R9.reuse ;  /* 0x000000092c2c7220 */ /* 0x080fe20000410000 */
[----:B------:R-:W-:Y:S01]  /*b990*/  FMUL.FTZ R45, R45, R9 ;  /* 0x000000092d2d7220 */ /* 0x000fe20000410000 */
[----:B------:R-:W-:Y:S01]  /*b9a0*/  FMNMX.FTZ R5, R178, R5, !PT ;  /* 0x00000005b2057209 */ /* 0x000fe20007810000 */
[----:B--2---:R-:W-:Y:S01]  /*b9b0*/  FADD.FTZ R2, R157, R2 ;  /* 0x000000029d027221 */ /* 0x004fe20000010000 */
[----:B------:R-:W2:Y:S01]  /*b9c0*/  MUFU.EX2 R161, R161 ;  /* 0x000000a100a17308 */ /* 0x000ea20000000800 */
[----:B------:R-:W-:Y:S01]  /*b9d0*/  FMUL.FTZ R48, R48, R9 ;  /* 0x0000000930307220 */ /* 0x000fe20000410000 */
[----:B------:R-:W-:Y:S01]  /*b9e0*/  FMNMX.FTZ R5, R179, R5, !PT ;  /* 0x00000005b3057209 */ /* 0x000fe20007810000 */
[-C--:B------:R-:W-:Y:S01]  /*b9f0*/  FMUL.FTZ R49, R49, R9.reuse ;  /* 0x0000000931317220 */ /* 0x080fe20000410000 */
[-C--:B------:R-:W-:Y:S01]  /*ba00*/  FMUL.FTZ R52, R52, R9.reuse ;  /* 0x0000000934347220 */ /* 0x080fe20000410000 */
[----:B------:R-:W-:Y:S01]  /*ba10*/  FMUL.FTZ R53, R53, R9 ;  /* 0x0000000935357220 */ /* 0x000fe20000410000 */
[----:B------:R-:W-:Y:S01]  /*ba20*/  FMNMX.FTZ R5, R182, R5, !PT ;  /* 0x00000005b6057209 */ /* 0x000fe20007810000 */
[----:B------:R-:W-:Y:S01]  /*ba30*/  FMUL.FTZ R56, R56, R9 ;  /* 0x0000000938387220 */ /* 0x000fe20000410000 */
[----:B------:R-:W4:Y:S01]  /*ba40*/  MUFU.EX2 R164, R164 ;  /* 0x000000a400a47308 */ /* 0x000f220000000800 */
[----:B---3--:R-:W-:Y:S01]  /*ba50*/  FADD.FTZ R2, R160, R2 ;  /* 0x00000002a0027221 */ /* 0x008fe20000010000 */
[----:B------:R-:W-:Y:S01]  /*ba60*/  FMNMX.FTZ R5, R183, R5, !PT ;  /* 0x00000005b7057209 */ /* 0x000fe20007810000 */
[-C--:B------:R-:W-:Y:S01]  /*ba70*/  FMUL.FTZ R57, R57, R9.reuse ;  /* 0x0000000939397220 */ /* 0x080fe20000410000 */
[-C--:B------:R-:W-:Y:S01]  /*ba80*/  FMUL.FTZ R60, R60, R9.reuse ;  /* 0x000000093c3c7220 */ /* 0x080fe20000410000 */
[----:B------:R-:W-:Y:S01]  /*ba90*/  FMUL.FTZ R61, R61, R9 ;  /* 0x000000093d3d7220 */ /* 0x000fe20000410000 */
[----:B------:R-:W-:Y:S01]  /*baa0*/  FMNMX.FTZ R5, R186, R5, !PT ;  /* 0x00000005ba057209 */ /* 0x000fe20007810000 */
[----:B------:R-:W-:Y:S01]  /*bab0*/  FMUL.FTZ R64, R64, R9 ;  /* 0x0000000940407220 */ /* 0x000fe20000410000 */
[----:B------:R-:W3:Y:S01]  /*bac0*/  MUFU.EX2 R165, R165 ;  /* 0x000000a500a57308 */ /* 0x000ee20000000800 */
[----:B--2---:R-:W-:Y:S01]  /*bad0*/  FADD.FTZ R2, R161, R2 ;  /* 0x00000002a1027221 */ /* 0x004fe20000010000 */
[----:B------:R-:W-:Y:S01]  /*bae0*/  FMNMX.FTZ R5, R187, R5, !PT ;  /* 0x00000005bb057209 */ /* 0x000fe20007810000 */
[-C--:B------:R-:W-:Y:S01]  /*baf0*/  FMUL.FTZ R65, R65, R9.reuse ;  /* 0x0000000941417220 */ /* 0x080fe20000410000 */
[----:B------:R-:W-:Y:S01]  /*bb00*/  F2FP.F16.F32.PACK_AB R160, R161, R160 ;  /* 0x000000a0a1a0723e */ /* 0x000fe200000000ff */
[----:B------:R-:W-:Y:S01]  /*bb10*/  FMUL.FTZ R68, R68, R9 ;  /* 0x0000000944447220 */ /* 0x000fe20000410000 */
[----:B------:R-:W-:Y:S01]  /*bb20*/  FMNMX.FTZ R5, R190, R5, !PT ;  /* 0x00000005be057209 */ /* 0x000fe20007810000 */
[----:B------:R-:W-:Y:S01]  /*bb30*/  FMUL.FTZ R69, R69, R9 ;  /* 0x0000000945457220 */ /* 0x000fe20000410000 */
[----:B------:R-:W2:Y:S01]  /*bb40*/  MUFU.EX2 R168, R168 ;  /* 0x000000a800a87308 */ /* 0x000ea20000000800 */
[----:B----4-:R-:W-:Y:S01]  /*bb50*/  FADD.FTZ R2, R164, R2 ;  /* 0x00000002a4027221 */ /* 0x010fe20000010000 */
        /* <DEDUP_REMOVED lines=18> */
[-C--:B------:R-:W-:Y:S01]  /*bc80*/  FMUL.FTZ R89, R89, R9.reuse ;  /* 0x0000000959597220 */ /* 0x080fe20000410000 */
[-C--:B------:R-:W-:Y:S01]  /*bc90*/  FMUL.FTZ R92, R92, R9.reuse ;  /* 0x000000095c5c7220 */ /* 0x080fe20000410000 */
[-C--:B------:R-:W-:Y:S01]  /*bca0*/  FMUL.FTZ R93, R93, R9.reuse ;  /* 0x000000095d5d7220 */ /* 0x080fe20000410000 */
[----:B------:R-:W2:Y:S01]  /*bcb0*/  SHFL.BFLY PT, R11, R5, 0x2, 0x1f ;  /* 0x0c401f00050b7f89 */ /* 0x000ea200000e0000 */
[----:B------:R-:W5:Y:S01]  /*bcc0*/  MUFU.EX2 R173, R173 ;  /* 0x000000ad00ad7308 */ /* 0x000f620000000800 */
        /* <DEDUP_REMOVED lines=21> */
[----:B------:R-:W-:Y:S01]  /*be20*/  FMUL.FTZ R128, R128, R9 ;  /* 0x0000000980807220 */ /* 0x000fe20000410000 */
[----:B--2---:R-:W-:Y:S01]  /*be30*/  FMNMX.FTZ R5, R5, R11, !PT ;  /* 0x0000000b05057209 */ /* 0x004fe20007810000 */
[----:B------:R-:W2:Y:S01]  /*be40*/  MUFU.EX2 R180, R180 ;  /* 0x000000b400b47308 */ /* 0x000ea20000000800 */
[----:B----4-:R-:W-:Y:S01]  /*be50*/  FADD.FTZ R2, R176, R2 ;  /* 0x00000002b0027221 */ /* 0x010fe20000010000 */
[-C--:B------:R-:W-:Y:S01]  /*be60*/  FMUL.FTZ R129, R129, R9.reuse ;  /* 0x0000000981817220 */ /* 0x080fe20000410000 */
[-C--:B------:R-:W-:Y:S01]  /*be70*/  FMUL.FTZ R132, R132, R9.reuse ;  /* 0x0000000984847220 */ /* 0x080fe20000410000 */
[----:B------:R-:W4:Y:S01]  /*be80*/  SHFL.BFLY PT, R11, R5, 0x1, 0x1f ;  /* 0x0c201f00050b7f89 */ /* 0x000f2200000e0000 */
        /* <DEDUP_REMOVED lines=12> */
[----:B--2---:R-:W-:-:S07]  /*bf50*/  FADD.FTZ R2, R180, R2 ;  /* 0x00000002b4027221 */ /* 0x004fce0000010000 */
[----:B------:R-:W2:Y:S01]  /*bf60*/  MUFU.EX2 R185, R185 ;  /* 0x000000b900b97308 */ /* 0x000ea20000000800 */
[----:B-----5:R-:W-:Y:S01]  /*bf70*/  FADD.FTZ R2, R181, R2 ;  /* 0x00000002b5027221 */ /* 0x020fe20000010000 */
[----:B----4-:R-:W-:-:S04]  /*bf80*/  FMNMX.FTZ R5, R5, R11, !PT ;  /* 0x0000000b05057209 */ /* 0x010fc80007810000 */
[C---:B------:R-:W-:Y:S01]  /*bf90*/  FSETP.NEU.FTZ.AND P1, PT, R5.reuse, -INF , PT ;  /* 0xff8000000500780b */ /* 0x040fe20003f3d000 */
[----:B------:R-:W-:Y:S01]  /*bfa0*/  FMUL.FTZ R12, R5, UR10 ;  /* 0x0000000a050c7c20 */ /* 0x000fe20008410000 */
[----:B------:R-:W4:Y:S01]  /*bfb0*/  MUFU.EX2 R188, R188 ;  /* 0x000000bc00bc7308 */ /* 0x000f220000000800 */
[----:B---3--:R-:W-:-:S03]  /*bfc0*/  FADD.FTZ R2, R184, R2 ;  /* 0x00000002b8027221 */ /* 0x008fc60000010000 */
[----:B------:R-:W-:Y:S01]  /*bfd0*/  FSEL R12, R12, RZ, P1 ;  /* 0x000000ff0c0c7208 */ /* 0x000fe20000800000 */
[----:B--2---:R-:W-:-:S03]  /*bfe0*/  FADD.FTZ R2, R185, R2 ;  /* 0x00000002b9027221 */ /* 0x004fc60000010000 */
[----:B------:R-:W-:Y:S01]  /*bff0*/  MUFU.EX2 R189, R189 ;  /* 0x000000bd00bd7308 */ /* 0x000fe20000000800 */
[--C-:B------:R-:W-:Y:S01]  /*c000*/  FFMA.FTZ R20, R158, UR10, -R12.reuse ;  /* 0x0000000a9e147c23 */ /* 0x100fe2000801080c */
[----:B------:R-:W-:Y:S01]  /*c010*/  F2FP.F16.F32.PACK_AB R158, R157, R10 ;  /* 0x0000000a9d9e723e */ /* 0x000fe200000000ff */
[--C-:B------:R-:W-:Y:S01]  /*c020*/  FFMA.FTZ R154, R154, UR10, -R12.reuse ;  /* 0x0000000a9a9a7c23 */ /* 0x100fe2000801080c */
[----:B------:R-:W-:Y:S01]  /*c030*/  FSEL R10, R5, RZ, P1 ;  /* 0x000000ff050a7208 */ /* 0x000fe20000800000 */
[--C-:B------:R-:W-:Y:S01]  /*c040*/  FFMA.FTZ R155, R155, UR10, -R12.reuse ;  /* 0x0000000a9b9b7c23 */ /* 0x100fe2000801080c */
[--C-:B------:R-:W-:Y:S01]  /*c050*/  FFMA.FTZ R159, R159, UR10, -R12.reuse ;  /* 0x0000000a9f9f7c23 */ /* 0x100fe2000801080c */
[----:B------:R-:W-:Y:S01]  /*c060*/  FFMA.FTZ R15, R162, UR10, -R12 ;  /* 0x0000000aa20f7c23 */ /* 0x000fe2000801080c */
[----:B------:R-:W-:Y:S01]  /*c070*/  MUFU.EX2 R20, R20 ;  /* 0x0000001400147308 */ /* 0x000fe20000000800 */
[----:B------:R-:W-:Y:S01]  /*c080*/  FADD.FTZ R10, -R10, R8 ;  /* 0x000000080a0a7221 */ /* 0x000fe20000010100 */
        /* <DEDUP_REMOVED lines=12> */
[----:B------:R-:W-:Y:S01]  /*c150*/  F2FP.F16.F32.PACK_AB R164, R169, R168 ;  /* 0x000000a8a9a4723e */ /* 0x000fe200000000ff */
[--C-:B------:R-:W-:Y:S01]  /*c160*/  FFMA.FTZ R182, R182, UR10, -R12.reuse ;  /* 0x0000000ab6b67c23 */ /* 0x100fe2000801080c */
[----:B------:R-:W2:Y:S01]  /*c170*/  MUFU.EX2 R8, R8 ;  /* 0x0000000800087308 */ /* 0x000ea20000000800 */
        /* <DEDUP_REMOVED lines=11> */
[----:B------:R-:W-:Y:S01]  /*c230*/  FFMA.FTZ R12, R199, UR10, -R12 ;  /* 0x0000000ac70c7c23 */ /* 0x000fe2000801080c */
[----:B----4-:R-:W-:Y:S01]  /*c240*/  FADD.FTZ R2, R188, R2 ;  /* 0x00000002bc027221 */ /* 0x010fe20000010000 */
[----:B------:R-:W-:-:S02]  /*c250*/  F2FP.F16.F32.PACK_AB R170, R181, R180 ;  /* 0x000000b4b5aa723e */ /* 0x000fc400000000ff */
[----:B------:R-:W4:Y:S01]  /*c260*/  MUFU.EX2 R159, R159 ;  /* 0x0000009f009f7308 */ /* 0x000f220000000800 */
[----:B--2---:R-:W-:Y:S01]  /*c270*/  FFMA.FTZ R0, R8, R0, R154 ;  /* 0x0000000008007223 */ /* 0x004fe2000001009a */
[----:B------:R-:W-:Y:S01]  /*c280*/  FADD.FTZ R2, R189, R2 ;  /* 0x00000002bd027221 */ /* 0x000fe20000010000 */
[----:B------:R-:W-:Y:S01]  /*c290*/  F2FP.F16.F32.PACK_AB R172, R185, R184 ;  /* 0x000000b8b9ac723e */ /* 0x000fe200000000ff */
[----:B------:R-:W-:Y:S01]  /*c2a0*/  FMUL.FTZ R26, R26, R8 ;  /* 0x000000081a1a7220 */ /* 0x000fe20000410000 */
[----:B------:R-:W-:Y:S01]  /*c2b0*/  F2FP.F16.F32.PACK_AB R174, R189, R188 ;  /* 0x000000bcbdae723e */ /* 0x000fe200000000ff */
[-C--:B------:R-:W-:Y:S01]  /*c2c0*/  FMUL.FTZ R27, R27, R8.reuse ;  /* 0x000000081b1b7220 */ /* 0x080fe20000410000 */
[----:B------:R-:W-:Y:S01]  /*c2d0*/  FMUL.FTZ R30, R30, R8 ;  /* 0x000000081e1e7220 */ /* 0x000fe20000410000 */
[----:B------:R-:W2:Y:S01]  /*c2e0*/  MUFU.EX2 R15, R15 ;  /* 0x0000000f000f7308 */ /* 0x000ea20000000800 */
[C---:B---3--:R-:W-:Y:S01]  /*c2f0*/  FADD.FTZ R0, R155.reuse, R0 ;  /* 0x000000009b007221 */ /* 0x048fe20000010000 */
[----:B------:R-:W-:Y:S01]  /*c300*/  F2FP.F16.F32.PACK_AB R157, R155, R154 ;  /* 0x0000009a9b9d723e */ /* 0x000fe200000000ff */
[-C--:B------:R-:W-:Y:S01]  /*c310*/  FMUL.FTZ R31, R31, R8.reuse ;  /* 0x000000081f1f7220 */ /* 0x080fe20000410000 */
[-C--:B------:R-:W-:Y:S01]  /*c320*/  FMUL.FTZ R34, R34, R8.reuse ;  /* 0x0000000822227220 */ /* 0x080fe20000410000 */
[----:B------:R-:W-:Y:S01]  /*c330*/  FADD.FTZ R0, R20, R0 ;  /* 0x0000000014007221 */ /* 0x000fe20000010000 */
        /* <DEDUP_REMOVED lines=86> */
[----:B------:R-:W-:-:S04]  /*c8a0*/  FMUL.FTZ R151, R151, R8 ;  /* 0x0000000897977220 */ /* 0x000fc80000410000 */
        /* <DEDUP_REMOVED lines=28> */
[----:B--2---:R-:W-:Y:S01]  /*ca70*/  FADD.FTZ R0, R179, R0 ;  /* 0x00000000b3007221 */ /* 0x004fe20000010000 */
[C---:B---3--:R-:W-:Y:S01]  /*ca80*/  FADD.FTZ R2, R178.reuse, R2 ;  /* 0x00000002b2027221 */ /* 0x048fe20000010000 */
[----:B------:R-:W-:Y:S02]  /*ca90*/  F2FP.F16.F32.PACK_AB R178, R178, R196 ;  /* 0x000000c4b2b2723e */ /* 0x000fe400000000ff */
[C---:B----4-:R-:W-:Y:S01]  /*caa0*/  FADD.FTZ R0, R12.reuse, R0 ;  /* 0x000000000c007221 */ /* 0x050fe20000010000 */
[----:B------:R-:W-:Y:S01]  /*cab0*/  F2FP.F16.F32.PACK_AB R179, R12, R179 ;  /* 0x000000b30cb3723e */ /* 0x000fe200000000ff */
[----:B------:R-:W-:Y:S06]  /*cac0*/  @!P0 BRA `(.L_x_2581) ;  /* 0x0000000000048947 */ /* 0x000fec0003800000 */
[----:B------:R-:W-:Y:S01]  /*cad0*/  BPT.TRAP 0x1 ;  /* 0x000000040000795c */ /* 0x000fe20000300000 */
.L_x_2581:
[----:B------:R2:W3:Y:S01]  /*cae0*/  SYNCS.PHASECHK.TRANS64.TRYWAIT P1, [UR23+0x22850], R7 ;  /* 0x02285007ff0075a7 */ /* 0x0004e20008020157 */
[----:B------:R-:W-:Y:S05]  /*caf0*/  @!P0 BRA `(.L_x_2582) ;  /* 0x0000000000048947 */ /* 0x000fea0003800000 */
[----:B------:R-:W-:Y:S01]  /*cb00*/  BPT.TRAP 0x1 ;  /* 0x000000040000795c */ /* 0x000fe20000300000 */
.L_x_2582:
[----:B---3--:R-:W-:Y:S05]  /*cb10*/  @P1 BRA `(.L_x_2583) ;  /* 0x0000000000081947 */ /* 0x008fea0003800000 */
[----:B------:R-:W3:Y:S02]  /*cb20*/  SYNCS.PHASECHK.TRANS64.TRYWAIT P1, [UR23+0x22850], R7 ;  /* 0x02285007ff0075a7 */ /* 0x000ee40008020157 */
[----:B---3--:R-:W-:Y:S05]  /*cb30*/  @!P1 BRA `(.L_x_2584) ;  /* 0x000000bc00449947 */ /* 0x008fea0003800000 */
.L_x_2583:
        /* <DEDUP_REMOVED lines=42> */
.L_x_2585:
        /* <DEDUP_REMOVED lines=8> */
.L_x_2567:
[----:B------:R-:W0:Y:S01]  /*ce60*/  SHFL.BFLY PT, R7, R2, 0x2, 0x1f ;  /* 0x0c401f0002077f89 */ /* 0x000e2200000e0000 */
[----:B------:R-:W-:Y:S01]  /*ce70*/  UIADD3 UR38, UR38, 0x1, URZ ;  /* 0x0000000126267890 */ /* 0x000fe2000fffe03f */
[----:B------:R1:W-:Y:S06]  /*ce80*/  BAR.ARV R3, 0x100 ;  /* 0x000400030000751d */ /* 0x0003ec0000002000 */
[----:B------:R-:W-:Y:S02]  /*ce90*/  UISETP.NE.AND UP0, UPT, UR38, 0x2, UPT ;  /* 0x000000022600788c */ /* 0x000fe4000bf05270 */
[----:B------:R-:W-:Y:S06]  /*cea0*/  BAR.ARV 0x8, 0x180 ;  /* 0x0206000000007b1d */ /* 0x000fec0000002000 */
[----:B-12---:R-:W-:Y:S01]  /*ceb0*/  IMAD.MOV.U32 R3, RZ, RZ, -0x800000 ;  /* 0xff800000ff037424 */ /* 0x006fe200078e00ff */
[----:B------:R-:W-:Y:S01]  /*cec0*/  USEL UR4, URZ, 0x1, UP0 ;  /* 0x000000013f047887 */ /* 0x000fe20008000000 */
[----:B------:R-:W1:Y:S01]  /*ced0*/  SHFL.BFLY PT, R9, R0, 0x2, 0x1f ;  /* 0x0c401f0000097f89 */ /* 0x000e6200000e0000 */
[----:B------:R-:W-:Y:S01]  /*cee0*/  PLOP3.LUT P0, PT, PT, PT, PT, 0x8, 0x0 ;  /* 0x000000000000781c */ /* 0x000fe20003f0e170 */
[----:B------:R-:W-:Y:S01]  /*cef0*/  UIADD3 UR36, UR36, 0x1, URZ ;  /* 0x0000000124247890 */ /* 0x000fe2000fffe03f */
[----:B0-----:R-:W-:Y:S01]  /*cf00*/  FADD.FTZ R8, R7, R2 ;  /* 0x0000000207087221 */ /* 0x001fe20000010000 */
[----:B------:R-:W-:-:S02]  /*cf10*/  USEL UR38, UR38, URZ, UP0 ;  /* 0x0000003f26267287 */ /* 0x000fc40008000000 */
[----:B------:R-:W-:Y:S02]  /*cf20*/  ULOP3.LUT UR37, UR37, UR4, URZ, 0x3c, !UPT ;  /* 0x0000000425257292 */ /* 0x000fe4000f8e3c3f */
[----:B------:R-:W0:Y:S01]  /*cf30*/  SHFL.BFLY PT, R7, R8, 0x1, 0x1f ;  /* 0x0c201f0008077f89 */ /* 0x000e2200000e0000 */
[----:B-1----:R-:W-:Y:S01]  /*cf40*/  FADD.FTZ R9, R9, R0 ;  /* 0x0000000009097221 */ /* 0x002fe20000010000 */
[----:B------:R-:W-:-:S04]  /*cf50*/  IMAD.MOV.U32 R0, RZ, RZ, RZ ;  /* 0x000000ffff007224 */ /* 0x000fc800078e00ff */
        /* <DEDUP_REMOVED lines=147> */
.L_x_2508:
        /* <DEDUP_REMOVED lines=16> */
[----:B------:R-:W-:Y:S02]  /*d990*/  F2FP.F16.F32.PACK_AB R7, R31, R30 ;  /* 0x0000001e1f07723e */ /* 0x000fe400000000ff */
[----:B------:R-:W-:Y:S02]  /*d9a0*/  F2FP.F16.F32.PACK_AB R10, R37, R36 ;  /* 0x00000024250a723e */ /* 0x000fe400000000ff */
[----:B------:R-:W-:Y:S01]  /*d9b0*/  BAR.SYNC.DEFER_BLOCKING 0x1, 0x100 ;  /* 0x0044000000007b1d */ /* 0x000fe20000010000 */
[----:B------:R-:W-:-:S05]  /*d9c0*/  UISETP.NE.AND UP0, UPT, UR44, URZ, UPT ;  /* 0x0000003f2c00728c */ /* 0x000fca000bf05270 */
[----:B------:R-:W-:Y:S01]  /*d9d0*/  ULDC UR20, c[0x0][0xbe8] ;  /* 0x0002fa0000147ab9 */ /* 0x000fe20000000800 */
[----:B------:R-:W-:Y:S01]  /*d9e0*/  UMOV UR10, UR8 ;  /* 0x00000008000a7c82 */ /* 0x000fe20008000000 */
[----:B0-----:R-:W-:Y:S01]  /*d9f0*/  UMOV UR11, UR4 ;  /* 0x00000004000b7c82 */ /* 0x001fe20008000000 */
[----:B------:R-:W-:Y:S01]  /*da00*/  ULDC UR4, c[0x0][0xad4] ;  /* 0x0002b50000047ab9 */ /* 0x000fe20000000800 */
[----:B--2---:R-:W-:-:S03]  /*da10*/  IMAD.WIDE R18, R0, R18, UR10 ;  /* 0x0000000a00127e25 */ /* 0x004fc6000f8e0212 */
[C---:B------:R-:W-:Y:S02]  /*da20*/  IADD3 R9, P1, R18.reuse, 0x20, RZ ;  /* 0x0000002012097810 */ /* 0x040fe40007f3e0ff */
[----:B------:R-:W-:Y:S02]  /*da30*/  LOP3.LUT R5, R18, 0x380, RZ, 0xc0, !PT ;  /* 0x0000038012057812 */ /* 0x000fe400078ec0ff */
[----:B------:R-:W-:Y:S02]  /*da40*/  LOP3.LUT R8, R9, 0x380, RZ, 0xc0, !PT ;  /* 0x0000038009087812 */ /* 0x000fe400078ec0ff */
[----:B------:R-:W-:Y:S02]  /*da50*/  SHF.R.U64 R5, R5, 0x3, RZ ;  /* 0x0000000305057819 */ /* 0x000fe400000012ff */
[----:B------:R-:W-:Y:S02]  /*da60*/  SHF.R.U64 R8, R8, 0x3, RZ ;  /* 0x0000000308087819 */ /* 0x000fe400000012ff */
[----:B------:R-:W-:-:S02]  /*da70*/  IADD3 R157, P0, R18, 0x40, RZ ;  /* 0x00000040129d7810 */ /* 0x000fc40007f1e0ff */
[----:B------:R-:W-:Y:S01]  /*da80*/  LOP3.LUT R8, R8, R9, RZ, 0x3c, !PT ;  /* 0x0000000908087212 */ /* 0x000fe200078e3cff */
[--C-:B------:R-:W-:Y:S01]  /*da90*/  IMAD.X R9, RZ, RZ, R19.reuse, P1 ;  /* 0x000000ffff097224 */ /* 0x100fe200008e0613 */
[C---:B------:R-:W-:Y:S02]  /*daa0*/  IADD3 R163, P3, R18.reuse, 0x4000, RZ ;  /* 0x0000400012a37810 */ /* 0x040fe40007f7e0ff */
[C---:B------:R-:W-:Y:S02]  /*dab0*/  IADD3 R165, P6, R18.reuse, 0x4020, RZ ;  /* 0x0000402012a57810 */ /* 0x040fe40007fde0ff */
[----:B------:R-:W-:Y:S02]  /*dac0*/  IADD3 R169, P1, R18, 0x8000, RZ ;  /* 0x0000800012a97810 */ /* 0x000fe40007f3e0ff */
[----:B------:R-:W-:Y:S01]  /*dad0*/  LOP3.LUT R4, R5, R18, RZ, 0x3c, !PT ;  /* 0x0000001205047212 */ /* 0x000fe200078e3cff */
[----:B------:R-:W-:Y:S01]  /*dae0*/  IMAD.MOV.U32 R5, RZ, RZ, R19 ;  /* 0x000000ffff057224 */ /* 0x000fe200078e0013 */
[----:B------:R-:W-:-:S02]  /*daf0*/  LOP3.LUT R156, R157, 0x380, RZ, 0xc0, !PT ;  /* 0x000003809d9c7812 */ /* 0x000fc400078ec0ff */
[C---:B------:R-:W-:Y:S02]  /*db00*/  IADD3 R159, P4, R18.reuse, 0x60, RZ ;  /* 0x00000060129f7810 */ /* 0x040fe40007f9e0ff */
[----:B------:R-:W-:Y:S02]  /*db10*/  IADD3 R167, P5, R18, 0x4040, RZ ;  /* 0x0000404012a77810 */ /* 0x000fe40007fbe0ff */
[----:B------:R-:W-:Y:S02]  /*db20*/  LOP3.LUT R162, R163, 0x380, RZ, 0xc0, !PT ;  /* 0x00000380a3a27812 */ /* 0x000fe400078ec0ff */
[----:B------:R-:W-:Y:S02]  /*db30*/  LOP3.LUT R164, R165, 0x380, RZ, 0xc0, !PT ;  /* 0x00000380a5a47812 */ /* 0x000fe400078ec0ff */
[----:B------:R-:W-:Y:S02]  /*db40*/  LOP3.LUT R168, R169, 0x380, RZ, 0xc0, !PT ;  /* 0x00000380a9a87812 */ /* 0x000fe400078ec0ff */
[----:B------:R-:W-:-:S02]  /*db50*/  SHF.R.U64 R156, R156, 0x3, RZ ;  /* 0x000000039c9c7819 */ /* 0x000fc400000012ff */
[----:B------:R-:W-:Y:S02]  /*db60*/  LOP3.LUT R158, R159, 0x380, RZ, 0xc0, !PT ;  /* 0x000003809f9e7812 */ /* 0x000fe400078ec0ff */
[----:B------:R-:W-:Y:S02]  /*db70*/  MOV R13, R4 ;  /* 0x00000004000d7202 */ /* 0x000fe40000000f00 */
[----:B------:R-:W-:Y:S02]  /*db80*/  LOP3.LUT R166, R167, 0x380, RZ, 0xc0, !PT ;  /* 0x00000380a7a67812 */ /* 0x000fe400078ec0ff */
[----:B------:R-:W-:Y:S02]  /*db90*/  SHF.R.U64 R162, R162, 0x3, RZ ;  /* 0x00000003a2a27819 */ /* 0x000fe400000012ff */
[----:B------:R-:W-:Y:S02]  /*dba0*/  SHF.R.U64 R164, R164, 0x3, RZ ;  /* 0x00000003a4a47819 */ /* 0x000fe400000012ff */
[----:B------:R-:W-:-:S02]  /*dbb0*/  F2FP.F16.F32.PACK_AB R4, R25, R24 ;  /* 0x000000181904723e */ /* 0x000fc400000000ff */
[----:B------:R-:W-:Y:S02]  /*dbc0*/  F2FP.F16.F32.PACK_AB R5, R27, R26 ;  /* 0x0000001a1b05723e */ /* 0x000fe400000000ff */
[----:B------:R-:W-:Y:S02]  /*dbd0*/  SHF.R.U64 R168, R168, 0x3, RZ ;  /* 0x00000003a8a87819 */ /* 0x000fe400000012ff */
[----:B------:R-:W-:Y:S01]  /*dbe0*/  IADD3 R11, P2, R18, 0x4060, RZ ;  /* 0x00004060120b7810 */ /* 0x000fe20007f5e0ff */
[----:B------:R0:W-:Y:S01]  /*dbf0*/  STSM.16.M88.4 [R13], R4 ;  /* 0x000000040d007844 */ /* 0x0001e20000000200 */
[----:B------:R-:W-:Y:S01]  /*dc00*/  LOP3.LUT R156, R156, R157, RZ, 0x3c, !PT ;  /* 0x0000009d9c9c7212 */ /* 0x000fe200078e3cff */
[----:B------:R-:W-:Y:S01]  /*dc10*/  IMAD.X R157, RZ, RZ, R19, P0 ;  /* 0x000000ffff9d7224 */ /* 0x000fe200000e0613 */
        /* <DEDUP_REMOVED lines=8> */
[----:B------:R-:W-:Y:S02]  /*dca0*/  LOP3.LUT R12, R11, 0x380, RZ, 0xc0, !PT ;  /* 0x000003800b0c7812 */ /* 0x000fe400078ec0ff */
[C---:B------:R-:W-:Y:S01]  /*dcb0*/  IADD3 R15, P0, R18.reuse, 0x8020, RZ ;  /* 0x00008020120f7810 */ /* 0x040fe20007f1e0ff */
[----:B0-----:R-:W-:Y:S01]  /*dcc0*/  IMAD.X R13, RZ, RZ, R19, P2 ;  /* 0x000000ffff0d7224 */ /* 0x001fe200010e0613 */
[----:B------:R-:W-:-:S02]  /*dcd0*/  IADD3 R153, P3, R18, 0x8060, RZ ;  /* 0x0000806012997810 */ /* 0x000fc40007f7e0ff */
[C---:B------:R-:W-:Y:S02]  /*dce0*/  IADD3 R155, P6, R18.reuse, 0xc000, RZ ;  /* 0x0000c000129b7810 */ /* 0x040fe40007fde0ff */
[----:B------:R-:W-:Y:S02]  /*dcf0*/  IADD3 R5, P1, R18, 0xc060, RZ ;  /* 0x0000c06012057810 */ /* 0x000fe40007f3e0ff */
[----:B------:R-:W-:Y:S01]  /*dd00*/  LOP3.LUT R158, R158, R159, RZ, 0x3c, !PT ;  /* 0x0000009f9e9e7212 */ /* 0x000fe200078e3cff */
[--C-:B------:R-:W-:Y:S01]  /*dd10*/  IMAD.X R159, RZ, RZ, R19.reuse, P4 ;  /* 0x000000ffff9f7224 */ /* 0x100fe200020e0613 */
[----:B------:R-:W-:Y:S01]  /*dd20*/  LOP3.LUT R166, R166, R167, RZ, 0x3c, !PT ;  /* 0x000000a7a6a67212 */ /* 0x000fe200078e3cff */
[----:B------:R-:W-:Y:S01]  /*dd30*/  IMAD.X R167, RZ, RZ, R19, P5 ;  /* 0x000000ffffa77224 */ /* 0x000fe200028e0613 */
[----:B------:R-:W-:Y:S02]  /*dd40*/  SHF.R.U64 R12, R12, 0x3, RZ ;  /* 0x000000030c0c7819 */ /* 0x000fe400000012ff */
[----:B------:R-:W-:-:S02]  /*dd50*/  LOP3.LUT R14, R15, 0x380, RZ, 0xc0, !PT ;  /* 0x000003800f0e7812 */ /* 0x000fc400078ec0ff */
[C---:B------:R-:W-:Y:S02]  /*dd60*/  IADD3 R171, P4, R18.reuse, 0x8040, RZ ;  /* 0x0000804012ab7810 */ /* 0x040fe40007f9e0ff */
[C---:B------:R-:W-:Y:S02]  /*dd70*/  IADD3 R161, P5, R18.reuse, 0xc020, RZ ;  /* 0x0000c02012a17810 */ /* 0x040fe40007fbe0ff */
[----:B------:R-:W-:Y:S02]  /*dd80*/  IADD3 R21, P2, R18, 0xc040, RZ ;  /* 0x0000c04012157810 */ /* 0x000fe40007f5e0ff */
[----:B------:R-:W-:Y:S02]  /*dd90*/  LOP3.LUT R152, R153, 0x380, RZ, 0xc0, !PT ;  /* 0x0000038099987812 */ /* 0x000fe400078ec0ff */
[----:B------:R-:W-:Y:S02]  /*dda0*/  LOP3.LUT R154, R155, 0x380, RZ, 0xc0, !PT ;  /* 0x000003809b9a7812 */ /* 0x000fe400078ec0ff */
[----:B------:R-:W-:-:S02]  /*ddb0*/  LOP3.LUT R18, R5, 0x380, RZ, 0xc0, !PT ;  /* 0x0000038005127812 */ /* 0x000fc400078ec0ff */
[----:B------:R-:W-:Y:S02]  /*ddc0*/  LOP3.LUT R12, R12, R11, RZ, 0x3c, !PT ;  /* 0x0000000b0c0c7212 */ /* 0x000fe400078e3cff */
[----:B------:R-:W-:Y:S02]  /*ddd0*/  MOV R0, R8 ;  /* 0x0000000800007202 */ /* 0x000fe40000000f00 */
[----:B------:R-:W-:Y:S02]  /*dde0*/  SHF.R.U64 R14, R14, 0x3, RZ ;  /* 0x000000030e0e7819 */ /* 0x000fe400000012ff */
[----:B------:R-:W-:Y:S02]  /*ddf0*/  F2FP.F16.F32.PACK_AB R8, R33, R32 ;  /* 0x000000202108723e */ /* 0x000fe400000000ff */
[----:B------:R-:W-:Y:S02]  /*de00*/  F2FP.F16.F32.PACK_AB R9, R35, R34 ;  /* 0x000000222309723e */ /* 0x000fe400000000ff */
[----:B------:R-:W-:-:S02]  /*de10*/  F2FP.F16.F32.PACK_AB R11, R39, R38 ;  /* 0x00000026270b723e */ /* 0x000fc400000000ff */
[----:B------:R-:W-:Y:S02]  /*de20*/  SHF.R.U64 R152, R152, 0x3, RZ ;  /* 0x0000000398987819 */ /* 0x000fe400000012ff */
[----:B------:R-:W-:Y:S01]  /*de30*/  SHF.R.U64 R154, R154, 0x3, RZ ;  /* 0x000000039a9a7819 */ /* 0x000fe200000012ff */
[----:B------:R0:W-:Y:S01]  /*de40*/  STSM.16.M88.4 [R0], R8 ;  /* 0x0000000800007844 */ /* 0x0001e20000000200 */
[----:B------:R-:W-:Y:S02]  /*de50*/  LOP3.LUT R20, R21, 0x380, RZ, 0xc0, !PT ;  /* 0x0000038015147812 */ /* 0x000fe400078ec0ff */
[----:B------:R-:W-:Y:S02]  /*de60*/  SHF.R.U64 R18, R18, 0x3, RZ ;  /* 0x0000000312127819 */ /* 0x000fe400000012ff */
[----:B------:R-:W-:Y:S01]  /*de70*/  LOP3.LUT R14, R14, R15, RZ, 0x3c, !PT ;  /* 0x0000000f0e0e7212 */ /* 0x000fe200078e3cff */
[----:B------:R-:W-:Y:S01]  /*de80*/  IMAD.X R15, RZ, RZ, R19, P0 ;  /* 0x000000ffff0f7224 */ /* 0x000fe200000e0613 */
[----:B------:R-:W-:-:S02]  /*de90*/  LOP3.LUT R170, R171, 0x380, RZ, 0xc0, !PT ;  /* 0x00000380abaa7812 */ /* 0x000fc400078ec0ff */
[----:B------:R-:W-:Y:S01]  /*dea0*/  LOP3.LUT R152, R152, R153, RZ, 0x3c, !PT ;  /* 0x0000009998987212 */ /* 0x000fe200078e3cff */
[--C-:B------:R-:W-:Y:S01]  /*deb0*/  IMAD.X R153, RZ, RZ, R19.reuse, P3 ;  /* 0x000000ffff997224 */ /* 0x100fe200018e0613 */
[----:B------:R-:W-:Y:S01]  /*dec0*/  LOP3.LUT R154, R154, R155, RZ, 0x3c, !PT ;  /* 0x0000009b9a9a7212 */ /* 0x000fe200078e3cff */
[----:B------:R-:W-:Y:S01]  /*ded0*/  IMAD.X R155, RZ, RZ, R19, P6 ;  /* 0x000000ffff9b7224 */ /* 0x000fe200030e0613 */
[----:B------:R-:W-:Y:S02]  /*dee0*/  SHF.R.U64 R20, R20, 0x3, RZ ;  /* 0x0000000314147819 */ /* 0x000fe400000012ff */
[----:B------:R-:W-:Y:S02]  /*def0*/  LOP3.LUT R18, R18, R5, RZ, 0x3c, !PT ;  /* 0x0000000512127212 */ /* 0x000fe400078e3cff */
[----:B------:R-:W-:Y:S02]  /*df00*/  MOV R156, R156 ;  /* 0x0000009c009c7202 */ /* 0x000fe40000000f00 */
[----:B------:R-:W-:-:S02]  /*df10*/  F2FP.F16.F32.PACK_AB R4, R41, R40 ;  /* 0x000000282904723e */ /* 0x000fc400000000ff */
[----:B------:R-:W-:Y:S02]  /*df20*/  F2FP.F16.F32.PACK_AB R5, R43, R42 ;  /* 0x0000002a2b05723e */ /* 0x000fe400000000ff */
[----:B------:R-:W-:Y:S02]  /*df30*/  F2FP.F16.F32.PACK_AB R6, R45, R44 ;  /* 0x0000002c2d06723e */ /* 0x000fe400000000ff */
[----:B------:R-:W-:Y:S02]  /*df40*/  F2FP.F16.F32.PACK_AB R7, R47, R46 ;  /* 0x0000002e2f07723e */ /* 0x000fe400000000ff */
[----:B------:R-:W-:Y:S02]  /*df50*/  MOV R158, R158 ;  /* 0x0000009e009e7202 */ /* 0x000fe40000000f00 */
[----:B0-----:R-:W-:Y:S01]  /*df60*/  F2FP.F16.F32.PACK_AB R8, R49, R48 ;  /* 0x000000303108723e */ /* 0x001fe200000000ff */
[----:B------:R0:W-:Y:S01]  /*df70*/  STSM.16.M88.4 [R156], R4 ;  /* 0x000000049c007844 */ /* 0x0001e20000000200 */
[----:B------:R-:W-:-:S02]  /*df80*/  F2FP.F16.F32.PACK_AB R9, R51, R50 ;  /* 0x000000323309723e */ /* 0x000fc400000000ff */
[----:B------:R-:W-:Y:S02]  /*df90*/  F2FP.F16.F32.PACK_AB R10, R53, R52 ;  /* 0x00000034350a723e */ /* 0x000fe400000000ff */
[----:B------:R-:W-:Y:S02]  /*dfa0*/  F2FP.F16.F32.PACK_AB R11, R55, R54 ;  /* 0x00000036370b723e */ /* 0x000fe400000000ff */
[----:B------:R-:W-:Y:S02]  /*dfb0*/  SHF.R.U64 R170, R170, 0x3, RZ ;  /* 0x00000003aaaa7819 */ /* 0x000fe400000012ff */
[----:B------:R-:W-:Y:S01]  /*dfc0*/  LOP3.LUT R160, R161, 0x380, RZ, 0xc0, !PT ;  /* 0x00000380a1a07812 */ /* 0x000fe200078ec0ff */
[----:B------:R-:W-:Y:S01]  /*dfd0*/  STSM.16.M88.4 [R158], R8 ;  /* 0x000000089e007844 */ /* 0x000fe20000000200 */
[----:B------:R-:W-:Y:S02]  /*dfe0*/  LOP3.LUT R20, R20, R21, RZ, 0x3c, !PT ;  /* 0x0000001514147212 */ /* 0x000fe400078e3cff */
[----:B------:R-:W-:-:S02]  /*dff0*/  MOV R165, R164 ;  /* 0x000000a400a57202 */ /* 0x000fc40000000f00 */
[----:B------:R-:W-:Y:S02]  /*e000*/  MOV R21, R162 ;  /* 0x000000a200157202 */ /* 0x000fe40000000f00 */
[----:B------:R-:W-:Y:S02]  /*e010*/  MOV R0, R12 ;  /* 0x0000000c00007202 */ /* 0x000fe40000000f00 */
[----:B------:R-:W-:Y:S02]  /*e020*/  MOV R164, R14 ;  /* 0x0000000e00a47202 */ /* 0x000fe40000000f00 */
[----:B------:R-:W-:Y:S02]  /*e030*/  F2FP.F16.F32.PACK_AB R12, R57, R56 ;  /* 0x00000038390c723e */ /* 0x000fe400000000ff */
[----:B------:R-:W-:Y:S02]  /*e040*/  F2FP.F16.F32.PACK_AB R13, R59, R58 ;  /* 0x0000003a3b0d723e */ /* 0x000fe400000000ff */
[----:B------:R-:W-:-:S02]  /*e050*/  F2FP.F16.F32.PACK_AB R14, R61, R60 ;  /* 0x0000003c3d0e723e */ /* 0x000fc400000000ff */
[----:B------:R-:W-:Y:S02]  /*e060*/  F2FP.F16.F32.PACK_AB R15, R63, R62 ;  /* 0x0000003e3f0f723e */ /* 0x000fe400000000ff */
[----:B------:R-:W-:Y:S02]  /*e070*/  MOV R162, R152 ;  /* 0x0000009800a27202 */ /* 0x000fe40000000f00 */
[----:B------:R-:W-:Y:S01]  /*e080*/  MOV R163, R154 ;  /* 0x0000009a00a37202 */ /* 0x000fe20000000f00 */
[----:B------:R1:W-:Y:S01]  /*e090*/  STSM.16.M88.4 [R21], R12 ;  /* 0x0000000c15007844 */ /* 0x0003e20000000200 */
[----:B------:R-:W-:Y:S01]  /*e0a0*/  LOP3.LUT R170, R170, R171, RZ, 0x3c, !PT ;  /* 0x000000abaaaa7212 */ /* 0x000fe200078e3cff */
[----:B------:R-:W-:Y:S01]  /*e0b0*/  IMAD.X R171, RZ, RZ, R19, P4 ;  /* 0x000000ffffab7224 */ /* 0x000fe200020e0613 */
[----:B------:R-:W-:Y:S02]  /*e0c0*/  F2FP.F16.F32.PACK_AB R152, R65, R64 ;  /* 0x000000404198723e */ /* 0x000fe400000000ff */
[----:B------:R-:W-:-:S02]  /*e0d0*/  F2FP.F16.F32.PACK_AB R153, R67, R66 ;  /* 0x000000424399723e */ /* 0x000fc400000000ff */
[----:B------:R-:W-:Y:S02]  /*e0e0*/  F2FP.F16.F32.PACK_AB R154, R69, R68 ;  /* 0x00000044459a723e */ /* 0x000fe400000000ff */
[----:B------:R-:W-:Y:S02]  /*e0f0*/  F2FP.F16.F32.PACK_AB R155, R71, R70 ;  /* 0x00000046479b723e */ /* 0x000fe400000000ff */
[----:B------:R-:W-:Y:S02]  /*e100*/  SHF.R.U64 R160, R160, 0x3, RZ ;  /* 0x00000003a0a07819 */ /* 0x000fe400000012ff */
[----:B------:R-:W-:Y:S01]  /*e110*/  MOV R166, R166 ;  /* 0x000000a600a67202 */ /* 0x000fe20000000f00 */
[----:B------:R2:W-:Y:S01]  /*e120*/  STSM.16.M88.4 [R165], R152 ;  /* 0x00000098a5007844 */ /* 0x0005e20000000200 */
[----:B0-----:R-:W-:Y:S01]  /*e130*/  F2FP.F16.F32.PACK_AB R156, R73, R72 ;  /* 0x00000048499c723e */ /* 0x001fe200000000ff */
[----:B-1----:R-:W-:Y:S01]  /*e140*/  IMAD.X R21, RZ, RZ, R19, P2 ;  /* 0x000000ffff157224 */ /* 0x002fe200010e0613 */
[----:B------:R-:W-:-:S02]  /*e150*/  F2FP.F16.F32.PACK_AB R157, R75, R74 ;  /* 0x0000004a4b9d723e */ /* 0x000fc400000000ff */
[----:B------:R-:W-:Y:S02]  /*e160*/  F2FP.F16.F32.PACK_AB R158, R77, R76 ;  /* 0x0000004c4d9e723e */ /* 0x000fe400000000ff */
[----:B------:R-:W-:Y:S02]  /*e170*/  F2FP.F16.F32.PACK_AB R159, R79, R78 ;  /* 0x0000004e4f9f723e */ /* 0x000fe400000000ff */
[----:B------:R-:W-:Y:S02]  /*e180*/  F2FP.F16.F32.PACK_AB R4, R81, R80 ;  /* 0x000000505104723e */ /* 0x000fe400000000ff */
[----:B------:R-:W-:Y:S01]  /*e190*/  F2FP.F16.F32.PACK_AB R5, R83, R82 ;  /* 0x000000525305723e */ /* 0x000fe200000000ff */
[----:B------:R0:W-:Y:S01]  /*e1a0*/  STSM.16.M88.4 [R166], R156 ;  /* 0x0000009ca6007844 */ /* 0x0001e20000000200 */
[----:B------:R-:W-:Y:S02]  /*e1b0*/  F2FP.F16.F32.PACK_AB R6, R85, R84 ;  /* 0x000000545506723e */ /* 0x000fe400000000ff */
[----:B------:R-:W-:-:S02]  /*e1c0*/  F2FP.F16.F32.PACK_AB R7, R87, R86 ;  /* 0x000000565707723e */ /* 0x000fc400000000ff */
[----:B------:R-:W-:Y:S02]  /*e1d0*/  MOV R168, R168 ;  /* 0x000000a800a87202 */ /* 0x000fe40000000f00 */
[----:B------:R-:W-:Y:S01]  /*e1e0*/  F2FP.F16.F32.PACK_AB R8, R89, R88 ;  /* 0x000000585908723e */ /* 0x000fe200000000ff */
[----:B------:R1:W-:Y:S01]  /*e1f0*/  STSM.16.M88.4 [R0], R4 ;  /* 0x0000000400007844 */ /* 0x0003e20000000200 */
[----:B------:R-:W-:Y:S02]  /*e200*/  F2FP.F16.F32.PACK_AB R9, R91, R90 ;  /* 0x0000005a5b09723e */ /* 0x000fe400000000ff */
[----:B------:R-:W-:Y:S02]  /*e210*/  F2FP.F16.F32.PACK_AB R10, R93, R92 ;  /* 0x0000005c5d0a723e */ /* 0x000fe400000000ff */
[----:B------:R-:W-:Y:S02]  /*e220*/  F2FP.F16.F32.PACK_AB R11, R95, R94 ;  /* 0x0000005e5f0b723e */ /* 0x000fe400000000ff */
[----:B------:R-:W-:Y:S01]  /*e230*/  LOP3.LUT R160, R160, R161, RZ, 0x3c, !PT ;  /* 0x000000a1a0a07212 */ /* 0x000fe200078e3cff */
[--C-:B------:R-:W-:Y:S01]  /*e240*/  IMAD.X R161, RZ, RZ, R19.reuse, P5 ;  /* 0x000000ffffa17224 */ /* 0x100fe200028e0613 */
[----:B------:R-:W-:Y:S01]  /*e250*/  F2FP.F16.F32.PACK_AB R12, R97, R96 ;  /* 0x00000060610c723e */ /* 0x000fe200000000ff */
[----:B------:R-:W-:Y:S01]  /*e260*/  STSM.16.M88.4 [R168], R8 ;  /* 0x00000008a8007844 */ /* 0x000fe20000000200 */
[----:B------:R-:W-:Y:S01]  /*e270*/  F2FP.F16.F32.PACK_AB R13, R99, R98 ;  /* 0x00000062630d723e */ /* 0x000fe200000000ff */
[----:B------:R-:W-:Y:S01]  /*e280*/  IMAD.X R19, RZ, RZ, R19, P1 ;  /* 0x000000ffff137224 */ /* 0x000fe200008e0613 */
[----:B------:R-:W-:-:S02]  /*e290*/  F2FP.F16.F32.PACK_AB R14, R101, R100 ;  /* 0x00000064650e723e */ /* 0x000fc400000000ff */
[----:B------:R-:W-:Y:S02]  /*e2a0*/  F2FP.F16.F32.PACK_AB R15, R103, R102 ;  /* 0x00000066670f723e */ /* 0x000fe400000000ff */
[----:B------:R-:W-:Y:S02]  /*e2b0*/  MOV R170, R170 ;  /* 0x000000aa00aa7202 */ /* 0x000fe40000000f00 */
[----:B--2---:R-:W-:Y:S01]  /*e2c0*/  F2FP.F16.F32.PACK_AB R152, R105, R104 ;  /* 0x000000686998723e */ /* 0x004fe200000000ff */
[----:B------:R2:W-:Y:S01]  /*e2d0*/  STSM.16.M88.4 [R164], R12 ;  /* 0x0000000ca4007844 */ /* 0x0005e20000000200 */
[----:B------:R-:W-:Y:S02]  /*e2e0*/  F2FP.F16.F32.PACK_AB R153, R107, R106 ;  /* 0x0000006a6b99723e */ /* 0x000fe400000000ff */
[----:B------:R-:W-:Y:S02]  /*e2f0*/  F2FP.F16.F32.PACK_AB R154, R109, R108 ;  /* 0x0000006c6d9a723e */ /* 0x000fe400000000ff */
[----:B------:R-:W-:-:S02]  /*e300*/  F2FP.F16.F32.PACK_AB R155, R111, R110 ;  /* 0x0000006e6f9b723e */ /* 0x000fc400000000ff */
[----:B0-----:R-:W-:Y:S02]  /*e310*/  F2FP.F16.F32.PACK_AB R156, R113, R112 ;  /* 0x00000070719c723e */ /* 0x001fe400000000ff */
[----:B------:R-:W-:Y:S01]  /*e320*/  F2FP.F16.F32.PACK_AB R157, R115, R114 ;  /* 0x00000072739d723e */ /* 0x000fe200000000ff */
[----:B------:R-:W-:Y:S01]  /*e330*/  STSM.16.M88.4 [R170], R152 ;  /* 0x00000098aa007844 */ /* 0x000fe20000000200 */
[----:B------:R-:W-:Y:S02]  /*e340*/  F2FP.F16.F32.PACK_AB R158, R117, R116 ;  /* 0x00000074759e723e */ /* 0x000fe400000000ff */
[----:B------:R-:W-:Y:S02]  /*e350*/  F2FP.F16.F32.PACK_AB R159, R119, R118 ;  /* 0x00000076779f723e */ /* 0x000fe400000000ff */
[----:B-1----:R-:W-:Y:S01]  /*e360*/  F2FP.F16.F32.PACK_AB R4, R121, R120 ;  /* 0x000000787904723e */ /* 0x002fe200000000ff */
[----:B--2---:R-:W0:Y:S01]  /*e370*/  LDC.64 R164, c[0x0][0xc00] ;  /* 0x00030000ffa47b82 */ /* 0x004e220000000a00 */
[----:B------:R-:W-:Y:S01]  /*e380*/  F2FP.F16.F32.PACK_AB R5, R123, R122 ;  /* 0x0000007a7b05723e */ /* 0x000fe200000000ff */
[----:B------:R-:W-:Y:S01]  /*e390*/  STSM.16.M88.4 [R162], R156 ;  /* 0x0000009ca2007844 */ /* 0x000fe20000000200 */
[----:B------:R-:W-:-:S02]  /*e3a0*/  F2FP.F16.F32.PACK_AB R6, R125, R124 ;  /* 0x0000007c7d06723e */ /* 0x000fc400000000ff */
[----:B------:R-:W-:Y:S02]  /*e3b0*/  F2FP.F16.F32.PACK_AB R7, R127, R126 ;  /* 0x0000007e7f07723e */ /* 0x000fe400000000ff */
[----:B------:R-:W-:Y:S02]  /*e3c0*/  MOV R160, R160 ;  /* 0x000000a000a07202 */ /* 0x000fe40000000f00 */
[----:B------:R-:W-:Y:S01]  /*e3d0*/  MOV R161, R20 ;  /* 0x0000001400a17202 */ /* 0x000fe20000000f00 */
[----:B------:R1:W-:Y:S01]  /*e3e0*/  STSM.16.M88.4 [R163], R4 ;  /* 0x00000004a3007844 */ /* 0x0003e20000000200 */
[----:B------:R-:W2:Y:S01]  /*e3f0*/  LDC.64 R20, c[0x0][0xc08] ;  /* 0x00030200ff147b82 */ /* 0x000ea20000000a00 */
[----:B------:R-:W-:Y:S02]  /*e400*/  F2FP.F16.F32.PACK_AB R8, R129, R128 ;  /* 0x000000808108723e */ /* 0x000fe400000000ff */
[----:B------:R-:W-:Y:S02]  /*e410*/  F2FP.F16.F32.PACK_AB R9, R131, R130 ;  /* 0x000000828309723e */ /* 0x000fe400000000ff */
[----:B------:R-:W-:-:S02]  /*e420*/  F2FP.F16.F32.PACK_AB R10, R133, R132 ;  /* 0x00000084850a723e */ /* 0x000fc400000000ff */
[----:B------:R-:W-:Y:S02]  /*e430*/  F2FP.F16.F32.PACK_AB R11, R135, R134 ;  /* 0x00000086870b723e */ /* 0x000fe400000000ff */
[----:B------:R-:W-:Y:S01]  /*e440*/  MOV R18, R18 ;  /* 0x0000001200127202 */ /* 0x000fe20000000f00 */
[----:B------:R-:W-:Y:S01]  /*e450*/  IMAD.U32 R19, RZ, RZ, UR41 ;  /* 0x00000029ff137e24 */ /* 0x000fe2000f8e00ff */
[----:B------:R-:W-:Y:S01]  /*e460*/  F2FP.F16.F32.PACK_AB R12, R145, R144 ;  /* 0x00000090910c723e */ /* 0x000fe200000000ff */
[----:B------:R0:W-:Y:S01]  /*e470*/  STSM.16.M88.4 [R160], R8 ;  /* 0x00000008a0007844 */ /* 0x0001e20000000200 */
[----:B------:R-:W-:Y:S02]  /*e480*/  F2FP.F16.F32.PACK_AB R13, R147, R146 ;  /* 0x00000092930d723e */ /* 0x000fe400000000ff */
[----:B-1----:R-:W-:Y:S02]  /*e490*/  F2FP.F16.F32.PACK_AB R4, R137, R136 ;  /* 0x000000888904723e */ /* 0x002fe400000000ff */
[----:B------:R-:W-:-:S02]  /*e4a0*/  F2FP.F16.F32.PACK_AB R5, R139, R138 ;  /* 0x0000008a8b05723e */ /* 0x000fc400000000ff */
[----:B------:R-:W-:Y:S02]  /*e4b0*/  F2FP.F16.F32.PACK_AB R6, R141, R140 ;  /* 0x0000008c8d06723e */ /* 0x000fe400000000ff */
[----:B------:R-:W-:Y:S02]  /*e4c0*/  F2FP.F16.F32.PACK_AB R7, R143, R142 ;  /* 0x0000008e8f07723e */ /* 0x000fe400000000ff */
[----:B------:R-:W-:Y:S02]  /*e4d0*/  F2FP.F16.F32.PACK_AB R14, R149, R148 ;  /* 0x00000094950e723e */ /* 0x000fe400000000ff */
[----:B------:R-:W-:Y:S01]  /*e4e0*/  F2FP.F16.F32.PACK_AB R15, R151, R150 ;  /* 0x00000096970f723e */ /* 0x000fe200000000ff */
[----:B------:R1:W-:Y:S01]  /*e4f0*/  STSM.16.M88.4 [R161], R4 ;  /* 0x00000004a1007844 */ /* 0x0003e20000000200 */
[----:B------:R-:W-:Y:S01]  /*e500*/  ISETP.NE.U32.AND P1, PT, RZ, UR12, PT ;  /* 0x0000000cff007c0c */ /* 0x000fe2000bf25070 */
[----:B0-----:R-:W-:Y:S01]  /*e510*/  IMAD.WIDE R8, R19, 0x4, R164 ;  /* 0x0000000413087825 */ /* 0x001fe200078e02a4 */
[----:B--2---:R-:W-:Y:S01]  /*e520*/  ISETP.NE.U32.AND P0, PT, R20, RZ, PT ;  /* 0x000000ff1400720c */ /* 0x004fe20003f05070 */
[----:B------:R0:W-:Y:S01]  /*e530*/  STSM.16.M88.4 [R18], R12 ;  /* 0x0000000c12007844 */ /* 0x0001e20000000200 */
[----:B------:R-:W-:Y:S01]  /*e540*/  BAR.SYNC.DEFER_BLOCKING 0x1, 0x100 ;  /* 0x0044000000007b1d */ /* 0x000fe20000010000 */
[----:B------:R-:W-:-:S02]  /*e550*/  ISETP.NE.AND.EX P1, PT, RZ, UR13, PT, P1 ;  /* 0x0000000dff007c0c */ /* 0x000fc4000bf25310 */
[----:B------:R-:W-:-:S13]  /*e560*/  ISETP.NE.AND.EX P0, PT, R21, RZ, PT, P0 ;  /* 0x000000ff1500720c */ /* 0x000fda0003f05300 */
[----:B-1----:R-:W1:Y:S01]  /*e570*/  @P0 LDC.64 R4, c[0x0][0xc08] ;  /* 0x00030200ff040b82 */ /* 0x002e620000000a00 */
[----:B------:R-:W2:Y:S01]  /*e580*/  @P1 LDG.E R0, desc[UR48][R8.64] ;  /* 0x0000003008001981 */ /* 0x000ea2000c1e1900 */
[----:B-1----:R-:W-:-:S05]  /*e590*/  @P0 IMAD.WIDE R4, R19, 0x4, R4 ;  /* 0x0000000413040825 */ /* 0x002fca00078e0204 */
[----:B------:R1:W3:Y:S01]  /*e5a0*/  @P0 LDG.E R10, desc[UR48][R4.64] ;  /* 0x00000030040a0981 */ /* 0x0002e2000c1e1900 */
[----:B------:R-:W-:Y:S01]  /*e5b0*/  USEL UR4, UR44, UR4, UP0 ;  /* 0x000000042c047287 */ /* 0x000fe20008000000 */
[----:B0-----:R-:W-:Y:S01]  /*e5c0*/  VIADD R14, R22, UR42 ;  /* 0x0000002a160e7c36 */ /* 0x001fe20008000000 */
[----:B------:R-:W-:Y:S02]  /*e5d0*/  UISETP.NE.AND UP1, UPT, UR20, 0x1, UPT ;  /* 0x000000011400788c */ /* 0x000fe4000bf25270 */
[----:B------:R-:W-:Y:S01]  /*e5e0*/  UISETP.GT.AND UP2, UPT, UR4, 0x1, UPT ;  /* 0x000000010400788c */ /* 0x000fe2000bf44270 */
[----:B------:R-:W-:Y:S01]  /*e5f0*/  UMOV UR23, 0x9b8 ;  /* 0x000009b800177882 */ /* 0x000fe20000000000 */
[----:B------:R-:W-:Y:S02]  /*e600*/  UISETP.NE.U32.AND UP0, UPT, UR12, URZ, UPT ;  /* 0x0000003f0c00728c */ /* 0x000fe4000bf05070 */
[----:B------:R-:W-:Y:S01]  /*e610*/  PLOP3.LUT P2, PT, PT, PT, UP1, 0x80, 0x0 ;  /* 0x000000000000781c */ /* 0x000fe20003f4f018 */
[----:B------:R-:W-:-:S02]  /*e620*/  USEL UR23, UR23, 0x978, UP2 ;  /* 0x0000097817177887 */ /* 0x000fc40009000000 */
[----:B------:R-:W-:Y:S01]  /*e630*/  UISETP.NE.AND.EX UP0, UPT, UR13, URZ, UPT, UP0 ;  /* 0x0000003f0d00728c */ /* 0x000fe2000bf05300 */
[----:B------:R-:W-:Y:S01]  /*e640*/  UMOV UR4, URZ ;  /* 0x0000003f00047c82 */ /* 0x000fe20008000000 */
[----:B------:R-:W-:Y:S02]  /*e650*/  USHF.R.S32.HI UR12, URZ, 0x1f, UR41 ;  /* 0x0000001f3f0c7899 */ /* 0x000fe40008011429 */
[----:B------:R-:W-:Y:S01]  /*e660*/  USEL UR9, UR41, URZ, !UP0 ;  /* 0x0000003f29097287 */ /* 0x000fe2000c000000 */
[----:B------:R-:W-:Y:S01]  /*e670*/  @UP1 ULDC UR25, c[0x0][0xbec] ;  /* 0x0002fb0000191ab9 */ /* 0x000fe20000000800 */
[----:B------:R-:W-:-:S04]  /*e680*/  USEL UR21, UR43, URZ, UP2 ;  /* 0x0000003f2b157287 */ /* 0x000fc80009000000 */
[----:B------:R-:W-:Y:S01]  /*e690*/  ULDC.64 UR16, c[0x0][UR23+0x220] ;  /* 0x0000880017107abb */ /* 0x000fe20008000a00 */
[----:B-1----:R-:W-:Y:S01]  /*e6a0*/  @P2 IMAD.HI.U32 R4, R14, UR25, RZ ;  /* 0x000000190e042c27 */ /* 0x002fe2000f8e00ff */
[----:B------:R-:W-:Y:S01]  /*e6b0*/  USEL UR22, UR12, URZ, !UP0 ;  /* 0x0000003f0c167287 */ /* 0x000fe2000c000000 */
[----:B------:R-:W-:Y:S01]  /*e6c0*/  ULDC.64 UR14, c[0x0][UR23+0x218] ;  /* 0x00008600170e7abb */ /* 0x000fe20008000a00 */
[----:B------:R-:W-:Y:S01]  /*e6d0*/  ULDC.64 UR18, c[0x0][UR23+0x228] ;  /* 0x00008a0017127abb */ /* 0x000fe20008000a00 */
[----:B------:R-:W-:Y:S01]  /*e6e0*/  UIMAD UR17, UR17, UR9, URZ ;  /* 0x00000009111172a4 */ /* 0x000fe2000f8e023f */
[----:B------:R-:W-:Y:S01]  /*e6f0*/  @UP1 ULDC UR28, c[0x0][0xbf0] ;  /* 0x0002fc00001c1ab9 */ /* 0x000fe20000000800 */
[----:B------:R-:W-:Y:S02]  /*e700*/  UIMAD.WIDE.U32 UR12, UR14, UR40, URZ ;  /* 0x000000280e0c72a5 */ /* 0x000fe4000f8e003f */
[----:B------:R-:W-:Y:S02]  /*e710*/  UIMAD UR24, UR15, UR40, URZ ;  /* 0x000000280f1872a4 */ /* 0x000fe4000f8e023f */
[----:B------:R-:W-:-:S02]  /*e720*/  UIMAD.WIDE.U32 UR26, UR18, UR21, URZ ;  /* 0x00000015121a72a5 */ /* 0x000fc4000f8e003f */
[----:B------:R-:W-:Y:S02]  /*e730*/  UIMAD.WIDE.U32 UR14, UR16, UR9, URZ ;  /* 0x00000009100e72a5 */ /* 0x000fe4000f8e003f */
[----:B------:R-:W-:Y:S02]  /*e740*/  UIMAD UR18, UR19, UR21, URZ ;  /* 0x00000015131272a4 */ /* 0x000fe4000f8e023f */
[----:B------:R-:W-:Y:S01]  /*e750*/  UIMAD UR17, UR16, UR22, UR17 ;  /* 0x00000016101172a4 */ /* 0x000fe2000f8e0211 */
[----:B------:R-:W-:Y:S01]  /*e760*/  IMAD.U32 R5, RZ, RZ, UR26 ;  /* 0x0000001aff057e24 */ /* 0x000fe2000f8e00ff */
[----:B------:R-:W-:Y:S02]  /*e770*/  UIADD3 UR18, UR27, UR18, URZ ;  /* 0x000000121b127290 */ /* 0x000fe4000fffe03f */
[----:B------:R-:W-:Y:S02]  /*e780*/  UIADD3 UR24, UR13, UR24, URZ ;  /* 0x000000180d187290 */ /* 0x000fe4000fffe03f */
[----:B------:R-:W-:-:S02]  /*e790*/  UIADD3 UR17, UR15, UR17, URZ ;  /* 0x000000110f117290 */ /* 0x000fc4000fffe03f */
[----:B------:R-:W-:Y:S01]  /*e7a0*/  IMAD.U32 R6, RZ, RZ, UR18 ;  /* 0x00000012ff067e24 */ /* 0x000fe2000f8e00ff */
[----:B--2---:R-:W-:Y:S01]  /*e7b0*/  @P1 R2UR UR4, R0 ;  /* 0x00000000000412ca */ /* 0x004fe200000e0000 */
[----:B------:R-:W-:Y:S01]  /*e7c0*/  IMAD.MOV.U32 R0, RZ, RZ, R14 ;  /* 0x000000ffff007224 */ /* 0x000fe200078e000e */
[----:B------:R-:W-:-:S05]  /*e7d0*/  @P2 SHF.R.U32.HI R0, RZ, UR28, R4 ;  /* 0x0000001cff002c19 */ /* 0x000fca0008011604 */
[----:B------:R-:W-:-:S04]  /*e7e0*/  IMAD.MOV R7, RZ, RZ, -R0 ;  /* 0x000000ffff077224 */ /* 0x000fc800078e0a00 */
[----:B------:R-:W-:Y:S02]  /*e7f0*/  IMAD R7, R7, UR20, R14 ;  /* 0x0000001407077c24 */ /* 0x000fe4000f8e020e */
[----:B------:R-:W-:Y:S02]  /*e800*/  UIADD3 UR12, UP0, UP3, UR14, UR12, UR4 ;  /* 0x0000000c0e0c7290 */ /* 0x000fe4000fb1e004 */
[----:B------:R-:W-:-:S04]  /*e810*/  USHF.R.S32.HI UR16, URZ, 0x1f, UR4 ;  /* 0x0000001f3f107899 */ /* 0x000fc80008011404 */
[----:B------:R-:W-:Y:S01]  /*e820*/  UIADD3.X UR14, UR17, UR24, UR16, UP0, UP3 ;  /* 0x00000018110e7290 */ /* 0x000fe200087e6410 */
[----:B------:R-:W-:Y:S01]  /*e830*/  IADD3 R4, P3, P4, R0, UR12, R5 ;  /* 0x0000000c00047c10 */ /* 0x000fe2000fc7e005 */
[----:B------:R-:W-:Y:S01]  /*e840*/  ULDC.64 UR12, c[0x0][UR23+0x210] ;  /* 0x00008400170c7abb */ /* 0x000fe20008000a00 */
[----:B------:R-:W-:Y:S01]  /*e850*/  SHF.R.S32.HI R5, RZ, 0x1f, R0 ;  /* 0x0000001fff057819 */ /* 0x000fe20000011400 */
[----:B------:R-:W-:Y:S01]  /*e860*/  IMAD R11, R7, UR13, RZ ;  /* 0x0000000d070b7c24 */ /* 0x000fe2000f8e02ff */
[----:B------:R-:W-:Y:S02]  /*e870*/  SHF.R.S32.HI R0, RZ, 0x1f, R7 ;  /* 0x0000001fff007819 */ /* 0x000fe40000011407 */
[----:B------:R-:W-:Y:S01]  /*e880*/  IADD3.X R5, R5, UR14, R6, P3, P4 ;  /* 0x0000000e05057c10 */ /* 0x000fe20009fe8406 */
[----:B------:R-:W-:Y:S01]  /*e890*/  ULDC.64 UR14, c[0x0][0xba8] ;  /* 0x0002ea00000e7ab9 */ /* 0x000fe20000000a00 */
[----:B------:R-:W-:Y:S01]  /*e8a0*/  @!UP2 ULDC UR14, c[0x0][0xb50] ;  /* 0x0002d400000eaab9 */ /* 0x000fe20000000800 */
[----:B------:R-:W-:Y:S01]  /*e8b0*/  IMAD R11, R0, UR12, R11 ;  /* 0x0000000c000b7c24 */ /* 0x000fe2000f8e020b */
[----:B------:R-:W-:Y:S01]  /*e8c0*/  @!UP2 ULDC UR15, c[0x0][0xb54] ;  /* 0x0002d500000faab9 */ /* 0x000fe20000000800 */
[----:B------:R-:W-:Y:S01]  /*e8d0*/  IMAD.WIDE.U32 R4, R7, UR12, R4 ;  /* 0x0000000c07047c25 */ /* 0x000fe2000f8e0004 */
[----:B------:R-:W-:Y:S01]  /*e8e0*/  ULDC UR12, c[0x0][0xa88] ;  /* 0x0002a200000c7ab9 */ /* 0x000fe20000000800 */
[----:B---3--:R-:W-:-:S02]  /*e8f0*/  @P0 R2UR UR12, R10 ;  /* 0x000000000a0c02ca */ /* 0x008fc400000e0000 */
[----:B------:R-:W-:Y:S01]  /*e900*/  IMAD.IADD R5, R5, 0x1, R11 ;  /* 0x0000000105057824 */ /* 0x000fe200078e020b */
[----:B------:R-:W-:-:S04]  /*e910*/  LEA R11, P3, R4, UR14, 0x2 ;  /* 0x0000000e040b7c11 */ /* 0x000fc8000f8610ff */
[----:B------:R-:W-:Y:S01]  /*e920*/  LEA.HI.X R12, R4, UR15, R5, 0x2, P3 ;  /* 0x0000000f040c7c11 */ /* 0x000fe200098f1405 */
[----:B------:R-:W-:Y:S08]  /*e930*/  @P0 BRA `(.L_x_2589) ;  /* 0x0000000000180947 */ /* 0x000ff00003800000 */
[----:B------:R-:W-:Y:S05]  /*e940*/  @!P1 BRA `(.L_x_2589) ;  /* 0x0000000000149947 */ /* 0x000fea0003800000 */
[----:B------:R-:W2:Y:S04]  /*e950*/  LDG.E R4, desc[UR48][R8.64] ;  /* 0x0000003008047981 */ /* 0x000ea8000c1e1900 */
[----:B------:R-:W3:Y:S01]  /*e960*/  LDG.E R0, desc[UR48][R8.64+0x4] ;  /* 0x0000043008007981 */ /* 0x000ee2000c1e1900 */
[----:B--2---:R-:W-:Y:S02]  /*e970*/  R2UR UR13, R4 ;  /* 0x00000000040d72ca */ /* 0x004fe400000e0000 */
[----:B---3--:R-:W-:-:S13]  /*e980*/  R2UR UR12, R0 ;  /* 0x00000000000c72ca */ /* 0x008fda00000e0000 */
[----:B------:R-:W-:-:S12]  /*e990*/  UIADD3 UR12, -UR13, UR12, URZ ;  /* 0x0000000c0d0c7290 */ /* 0x000fd8000fffe13f */
.L_x_2589:
[----:B------:R-:W2:Y:S04]  /*e9a0*/  LDL R8, [R1+0x14] ;  /* 0x0000140001087983 */ /* 0x000ea80000100800 */
[----:B------:R-:W3:Y:S01]  /*e9b0*/  LDL R0, [R1] ;  /* 0x0000000001007983 */ /* 0x000ee20000100800 */
[----:B------:R-:W-:-:S03]  /*e9c0*/  UIMAD UR17, UR12, UR20, URZ ;  /* 0x000000140c1172a4 */ /* 0x000fc6000f8e023f */
[----:B------:R-:W-:Y:S04]  /*e9d0*/  SHFL.IDX PT, R4, R11, RZ, 0x1c1f ;  /* 0x001c1fff0b047589 */ /* 0x000fe800000e0000 */
[----:B------:R-:W0:Y:S04]  /*e9e0*/  SHFL.IDX PT, R5, R12, RZ, 0x1c1f ;  /* 0x001c1fff0c057589 */ /* 0x000e2800000e0000 */
[----:B------:R-:W-:Y:S04]  /*e9f0*/  SHFL.IDX PT, R6, R11, 0x1, 0x1c1f ;  /* 0x003c1f000b067f89 */ /* 0x000fe800000e0000 */
[----:B------:R-:W1:Y:S01]  /*ea00*/  SHFL.IDX PT, R7, R12, 0x1, 0x1c1f ;  /* 0x003c1f000c077f89 */ /* 0x000e6200000e0000 */
[----:B--2---:R-:W-:Y:S01]  /*ea10*/  VIADD R8, R8, UR42 ;  /* 0x0000002a08087c36 */ /* 0x004fe20008000000 */
[----:B---3--:R-:W-:-:S03]  /*ea20*/  LOP3.LUT P0, RZ, R0, 0x3, RZ, 0xc0, !PT ;  /* 0x0000000300ff7812 */ /* 0x008fc6000780c0ff */
[C---:B------:R-:W-:Y:S01]  /*ea30*/  VIADD R0, R8.reuse, 0x8 ;  /* 0x0000000808007836 */ /* 0x040fe20000000000 */
[C---:B------:R-:W-:Y:S02]  /*ea40*/  ISETP.GE.AND P3, PT, R8.reuse, UR17, PT ;  /* 0x0000001108007c0c */ /* 0x040fe4000bf66270 */
[----:B------:R-:W-:Y:S02]  /*ea50*/  ISETP.GE.OR P1, PT, R8, UR17, P0 ;  /* 0x0000001108007c0c */ /* 0x000fe40008726670 */
[----:B------:R-:W-:-:S11]  /*ea60*/  ISETP.GE.OR P0, PT, R0, UR17, P0 ;  /* 0x0000001100007c0c */ /* 0x000fd60008706670 */
[----:B0-----:R0:W-:Y:S01]  /*ea70*/  @!P1 ST.E desc[UR48][R4.64], R3 ;  /* 0x0000000304009985 */ /* 0x0011e2000c101930 */
[----:B------:R-:W-:-:S03]  /*ea80*/  PLOP3.LUT P1, PT, PT, PT, UP2, 0x80, 0x0 ;  /* 0x000000000000781c */ /* 0x000fc60003f2f028 */
[----:B-1----:R0:W-:Y:S01]  /*ea90*/  @!P0 ST.E desc[UR48][R6.64], R2 ;  /* 0x0000000206008985 */ /* 0x0021e2000c101930 */
[----:B------:R-:W-:-:S09]  /*eaa0*/  ISETP.GE.AND P0, PT, R0, UR17, PT ;  /* 0x0000001100007c0c */ /* 0x000fd2000bf06270 */
[----:B------:R-:W-:Y:S05]  /*eab0*/  @P1 BRA `(.L_x_2590) ;  /* 0x0000001000081947 */ /* 0x000fea0003800000 */
[----:B------:R-:W1:Y:S01]  /*eac0*/  S2R R0, SR_TID.X ;  /* 0x0000000000007919 */ /* 0x000e620000002100 */
[----:B------:R-:W-:Y:S01]  /*ead0*/  ULDC.64 UR14, c[0x0][0xaa0] ;  /* 0x0002a800000e7ab9 */ /* 0x000fe20000000a00 */
[----:B-1----:R-:W-:-:S05]  /*eae0*/  VIADD R0, R0, 0xffffff80 ;  /* 0xffffff8000007836 */ /* 0x002fca0000000000 */
[----:B0-----:R-:W-:-:S04]  /*eaf0*/  SHF.R.S32.HI R3, RZ, 0x1f, R0 ;  /* 0x0000001fff037819 */ /* 0x001fc80000011400 */
[----:B------:R-:W-:-:S04]  /*eb00*/  LEA.HI R3, R3, R0, RZ, 0x3 ;  /* 0x0000000003037211 */ /* 0x000fc800078f18ff */
[----:B------:R-:W-:Y:S02]  /*eb10*/  LOP3.LUT R5, R3, 0xfffffff8, RZ, 0xc0, !PT ;  /* 0xfffffff803057812 */ /* 0x000fe400078ec0ff */
[----:B------:R-:W-:Y:S01]  /*eb20*/  SHF.R.S32.HI R77, RZ, 0x3, R3 ;  /* 0x00000003ff4d7819 */ /* 0x000fe20000011403 */
[----:B------:R-:W-:Y:S02]  /*eb30*/  IMAD.MOV.U32 R3, RZ, RZ, 0x2 ;  /* 0x00000002ff037424 */ /* 0x000fe400078e00ff */
[----:B------:R-:W-:-:S04]  /*eb40*/  IMAD.IADD R18, R0, 0x1, -R5 ;  /* 0x0000000100127824 */ /* 0x000fc800078e0a05 */
[----:B------:R-:W-:-:S04]  /*eb50*/  IMAD.SHL.U32 R0, R18, 0x8, RZ ;  /* 0x0000000812007824 */ /* 0x000fc800078e00ff */
[----:B------:R-:W-:-:S04]  /*eb60*/  IMAD R2, R77, 0x40, R0 ;  /* 0x000000404d027824 */ /* 0x000fc800078e0200 */
[----:B------:R-:W-:-:S03]  /*eb70*/  IMAD.WIDE R2, R2, R3, UR10 ;  /* 0x0000000a02027e25 */ /* 0x000fc6000f8e0203 */
[C---:B------:R-:W-:Y:S02]  /*eb80*/  IADD3 R25, P1, R2.reuse, 0x3000, RZ ;  /* 0x0000300002197810 */ /* 0x040fe40007f3e0ff */
[C---:B------:R-:W-:Y:S02]  /*eb90*/  IADD3 R9, P4, R2.reuse, 0x1000, RZ ;  /* 0x0000100002097810 */ /* 0x040fe40007f9e0ff */
[----:B------:R-:W-:Y:S02]  /*eba0*/  LOP3.LUT R24, R25, 0x380, RZ, 0xc0, !PT ;  /* 0x0000038019187812 */ /* 0x000fe400078ec0ff */
[----:B------:R-:W-:Y:S02]  /*ebb0*/  IADD3 R13, P3, R2, 0x2000, RZ ;  /* 0x00002000020d7810 */ /* 0x000fe40007f7e0ff */
[----:B------:R-:W-:Y:S02]  /*ebc0*/  SHF.R.U64 R24, R24, 0x3, RZ ;  /* 0x0000000318187819 */ /* 0x000fe400000012ff */
[----:B------:R-:W-:-:S02]  /*ebd0*/  LOP3.LUT R8, R9, 0x380, RZ, 0xc0, !PT ;  /* 0x0000038009087812 */ /* 0x000fc400078ec0ff */
[----:B------:R-:W-:Y:S02]  /*ebe0*/  LOP3.LUT R12, R13, 0x380, RZ, 0xc0, !PT ;  /* 0x000003800d0c7812 */ /* 0x000fe400078ec0ff */
[----:B------:R-:W-:Y:S01]  /*ebf0*/  LOP3.LUT R24, R24, R25, RZ, 0x3c, !PT ;  /* 0x0000001918187212 */ /* 0x000fe200078e3cff */
[--C-:B------:R-:W-:Y:S01]  /*ec00*/  IMAD.X R25, RZ, RZ, R3.reuse, P1 ;  /* 0x000000ffff197224 */ /* 0x100fe200008e0603 */
[----:B------:R-:W-:Y:S02]  /*ec10*/  IADD3 R49, P1, R2, 0x9000, RZ ;  /* 0x0000900002317810 */ /* 0x000fe40007f3e0ff */
[----:B------:R-:W-:Y:S02]  /*ec20*/  SHF.R.U64 R8, R8, 0x3, RZ ;  /* 0x0000000308087819 */ /* 0x000fe400000012ff */
[----:B------:R-:W-:Y:S01]  /*ec30*/  SHF.R.U64 R12, R12, 0x3, RZ ;  /* 0x000000030c0c7819 */ /* 0x000fe200000012ff */
[----:B------:R-:W-:Y:S01]  /*ec40*/  UIMAD UR12, UR16, UR14, URZ ;  /* 0x0000000e100c72a4 */ /* 0x000fe2000f8e023f */
[----:B------:R-:W-:Y:S01]  /*ec50*/  LOP3.LUT R48, R49, 0x380, RZ, 0xc0, !PT ;  /* 0x0000038031307812 */ /* 0x000fe200078ec0ff */
[----:B------:R-:W-:Y:S01]  /*ec60*/  UIMAD.WIDE.U32 UR10, UR4, UR14, URZ ;  /* 0x0000000e040a72a5 */ /* 0x000fe2000f8e003f */
[----:B------:R-:W-:Y:S01]  /*ec70*/  LOP3.LUT R8, R8, R9, RZ, 0x3c, !PT ;  /* 0x0000000908087212 */ /* 0x000fe200078e3cff */
[--C-:B------:R-:W-:Y:S01]  /*ec80*/  IMAD.X R9, RZ, RZ, R3.reuse, P4 ;  /* 0x000000ffff097224 */ /* 0x100fe200020e0603 */
[----:B------:R-:W-:Y:S01]  /*ec90*/  LOP3.LUT R12, R12, R13, RZ, 0x3c, !PT ;  /* 0x0000000d0c0c7212 */ /* 0x000fe200078e3cff */
[----:B------:R-:W-:Y:S01]  /*eca0*/  IMAD.X R13, RZ, RZ, R3, P3 ;  /* 0x000000ffff0d7224 */ /* 0x000fe200018e0603 */
[----:B------:R-:W-:-:S02]  /*ecb0*/  IADD3 R29, P0, R2, 0x4000, RZ ;  /* 0x00004000021d7810 */ /* 0x000fc40007f1e0ff */
[C---:B------:R-:W-:Y:S02]  /*ecc0*/  IADD3 R33, P6, R2.reuse, 0x5000, RZ ;  /* 0x0000500002217810 */ /* 0x040fe40007fde0ff */
[C---:B------:R-:W-:Y:S02]  /*ecd0*/  IADD3 R37, P5, R2.reuse, 0x6000, RZ ;  /* 0x0000600002257810 */ /* 0x040fe40007fbe0ff */
[C---:B------:R-:W-:Y:S01]  /*ece0*/  LOP3.LUT R7, R2.reuse, 0x380, RZ, 0xc0, !PT ;  /* 0x0000038002077812 */ /* 0x040fe200078ec0ff */
[----:B------:R-:W-:Y:S01]  /*ecf0*/  UIMAD UR12, UR4, UR15, UR12 ;  /* 0x0000000f040c72a4 */ /* 0x000fe2000f8e020c */
[C---:B------:R-:W-:Y:S01]  /*ed00*/  IADD3 R41, P4, R2.reuse, 0x7000, RZ ;  /* 0x0000700002297810 */ /* 0x040fe20007f9e0ff */
[----:B------:R-:W-:Y:S01]  /*ed10*/  @UP1 ULDC UR14, c[0x0][0xbec] ;  /* 0x0002fb00000e1ab9 */ /* 0x000fe20000000800 */
[----:B------:R-:W-:Y:S01]  /*ed20*/  IADD3 R45, P3, R2, 0x8000, RZ ;  /* 0x00008000022d7810 */ /* 0x000fe20007f7e0ff */
[----:B------:R-:W5:Y:S01]  /*ed30*/  LD.E.128 R8, desc[UR48][R8.64] ;  /* 0x0000003008087980 */ /* 0x000f62000c101d00 */
[----:B------:R-:W-:-:S02]  /*ed40*/  SHF.R.U64 R48, R48, 0x3, RZ ;  /* 0x0000000330307819 */ /* 0x000fc400000012ff */
[----:B------:R-:W-:Y:S01]  /*ed50*/  LOP3.LUT R28, R29, 0x380, RZ, 0xc0, !PT ;  /* 0x000003801d1c7812 */ /* 0x000fe200078ec0ff */
[----:B------:R-:W5:Y:S01]  /*ed60*/  LD.E.128 R12, desc[UR48][R12.64] ;  /* 0x000000300c0c7980 */ /* 0x000f62000c101d00 */
[----:B------:R-:W-:Y:S02]  /*ed70*/  LOP3.LUT R32, R33, 0x380, RZ, 0xc0, !PT ;  /* 0x0000038021207812 */ /* 0x000fe400078ec0ff */
[----:B------:R-:W-:Y:S01]  /*ed80*/  LOP3.LUT R36, R37, 0x380, RZ, 0xc0, !PT ;  /* 0x0000038025247812 */ /* 0x000fe200078ec0ff */
[----:B------:R-:W5:Y:S01]  /*ed90*/  LD.E.128 R24, desc[UR48][R24.64] ;  /* 0x0000003018187980 */ /* 0x000f62000c101d00 */
[----:B------:R-:W-:Y:S02]  /*eda0*/  LOP3.LUT R40, R41, 0x380, RZ, 0xc0, !PT ;  /* 0x0000038029287812 */ /* 0x000fe400078ec0ff */
[----:B------:R-:W-:Y:S02]  /*edb0*/  LOP3.LUT R44, R45, 0x380, RZ, 0xc0, !PT ;  /* 0x000003802d2c7812 */ /* 0x000fe400078ec0ff */
[----:B------:R-:W-:Y:S01]  /*edc0*/  LOP3.LUT R48, R48, R49, RZ, 0x3c, !PT ;  /* 0x0000003130307212 */ /* 0x000fe200078e3cff */
[----:B------:R-:W-:Y:S01]  /*edd0*/  IMAD.X R49, RZ, RZ, R3, P1 ;  /* 0x000000ffff317224 */ /* 0x000fe200008e0603 */
[----:B------:R-:W-:-:S02]  /*ede0*/  IADD3 R5, P1, R2, 0xf000, RZ ;  /* 0x0000f00002057810 */ /* 0x000fc40007f3e0ff */
[----:B------:R-:W-:Y:S02]  /*edf0*/  SHF.R.U64 R28, R28, 0x3, RZ ;  /* 0x000000031c1c7819 */ /* 0x000fe400000012ff */
[----:B------:R-:W-:Y:S02]  /*ee00*/  SHF.R.U64 R32, R32, 0x3, RZ ;  /* 0x0000000320207819 */ /* 0x000fe400000012ff */
[----:B------:R-:W-:Y:S01]  /*ee10*/  SHF.R.U64 R7, R7, 0x3, RZ ;  /* 0x0000000307077819 */ /* 0x000fe200000012ff */
[----:B------:R-:W-:Y:S01]  /*ee20*/  UIADD3 UR11, UR11, UR12, URZ ;  /* 0x0000000c0b0b7290 */ /* 0x000fe2000fffe03f */
[----:B------:R-:W-:Y:S01]  /*ee30*/  SHF.R.U64 R36, R36, 0x3, RZ ;  /* 0x0000000324247819 */ /* 0x000fe200000012ff */
[----:B------:R-:W-:Y:S01]  /*ee40*/  USHF.R.S32.HI UR4, URZ, 0x1f, UR9 ;  /* 0x0000001f3f047899 */ /* 0x000fe20008011409 */
[----:B------:R-:W-:Y:S01]  /*ee50*/  SHF.R.U64 R40, R40, 0x3, RZ ;  /* 0x0000000328287819 */ /* 0x000fe200000012ff */
[----:B------:R-:W-:Y:S01]  /*ee60*/  ULDC.64 UR12, c[0x0][0xae8] ;  /* 0x0002ba00000c7ab9 */ /* 0x000fe20000000a00 */
[----:B------:R-:W-:Y:S01]  /*ee70*/  SHF.R.U64 R44, R44, 0x3, RZ ;  /* 0x000000032c2c7819 */ /* 0x000fe200000012ff */
[--C-:B------:R-:W-:Y:S01]  /*ee80*/  IMAD.X R73, RZ, RZ, R3.reuse, P1 ;  /* 0x000000ffff497224 */ /* 0x100fe200008e0603 */
[----:B------:R-:W-:Y:S01]  /*ee90*/  LOP3.LUT R4, R5, 0x380, RZ, 0xc0, !PT ;  /* 0x0000038005047812 */ /* 0x000fe200078ec0ff */
[----:B------:R-:W5:Y:S01]  /*eea0*/  LD.E.128 R48, desc[UR48][R48.64] ;  /* 0x0000003030307980 */ /* 0x000f62000c101d00 */
        /* <DEDUP_REMOVED lines=11> */
[----:B------:R-:W-:Y:S01]  /*ef60*/  UIMAD.WIDE.U32 UR10, UR40, UR12, UR10 ;  /* 0x0000000c280a72a5 */ /* 0x000fe2000f8e000a */
        /* <DEDUP_REMOVED lines=8> */
[----:B------:R-:W-:Y:S02]  /*eff0*/  LOP3.LUT R2, R7, R2, RZ, 0x3c, !PT ;  /* 0x0000000207027212 */ /* 0x000fe400078e3cff */
[----:B------:R-:W-:Y:S01]  /*f000*/  LOP3.LUT R72, R4, R5, RZ, 0x3c, !PT ;  /* 0x0000000504487212 */ /* 0x000fe200078e3cff */
[----:B------:R-:W-:Y:S01]  /*f010*/  UIMAD UR11, UR40, UR13, UR11 ;  /* 0x0000000d280b72a4 */ /* 0x000fe2000f8e020b */
[----:B------:R-:W-:Y:S01]  /*f020*/  LOP3.LUT R52, R53, 0x380, RZ, 0xc0, !PT ;  /* 0x0000038035347812 */ /* 0x000fe200078ec0ff */
[----:B------:R0:W5:Y:S01]  /*f030*/  LD.E.128 R4, desc[UR48][R2.64] ;  /* 0x0000003002047980 */ /* 0x000162000c101d00 */
[----:B------:R-:W-:Y:S01]  /*f040*/  ULDC.64 UR12, c[0x0][0xaf0] ;  /* 0x0002bc00000c7ab9 */ /* 0x000fe20000000a00 */
[----:B------:R-:W-:Y:S01]  /*f050*/  LOP3.LUT R56, R57, 0x380, RZ, 0xc0, !PT ;  /* 0x0000038039387812 */ /* 0x000fe200078ec0ff */
[----:B------:R-:W-:Y:S01]  /*f060*/  UIMAD UR4, UR4, UR12, URZ ;  /* 0x0000000c040472a4 */ /* 0x000fe2000f8e023f */
[----:B------:R-:W-:Y:S01]  /*f070*/  LOP3.LUT R60, R61, 0x380, RZ, 0xc0, !PT ;  /* 0x000003803d3c7812 */ /* 0x000fe200078ec0ff */
[----:B------:R-:W5:Y:S01]  /*f080*/  LD.E.128 R40, desc[UR48][R40.64] ;  /* 0x0000003028287980 */ /* 0x000f62000c101d00 */
[----:B------:R-:W-:-:S02]  /*f090*/  LOP3.LUT R64, R65, 0x380, RZ, 0xc0, !PT ;  /* 0x0000038041407812 */ /* 0x000fc400078ec0ff */
[----:B------:R-:W-:Y:S01]  /*f0a0*/  LOP3.LUT R68, R69, 0x380, RZ, 0xc0, !PT ;  /* 0x0000038045447812 */ /* 0x000fe200078ec0ff */
[----:B------:R-:W5:Y:S01]  /*f0b0*/  LD.E.128 R44, desc[UR48][R44.64] ;  /* 0x000000302c2c7980 */ /* 0x000f62000c101d00 */
[----:B0-----:R-:W-:Y:S01]  /*f0c0*/  IMAD R2, R18, 0x20, R77 ;  /* 0x0000002012027824 */ /* 0x001fe200078e024d */
[----:B------:R-:W-:Y:S01]  /*f0d0*/  UIMAD UR4, UR9, UR13, UR4 ;  /* 0x0000000d090472a4 */ /* 0x000fe2000f8e0204 */
[----:B------:R-:W-:Y:S01]  /*f0e0*/  SHF.R.U64 R52, R52, 0x3, RZ ;  /* 0x0000000334347819 */ /* 0x000fe200000012ff */
[----:B------:R-:W5:Y:S01]  /*f0f0*/  LD.E.128 R72, desc[UR48][R72.64] ;  /* 0x0000003048487980 */ /* 0x000f62000c101d00 */
[----:B------:R-:W-:Y:S01]  /*f100*/  VIADD R20, R2, UR42 ;  /* 0x0000002a02147c36 */ /* 0x000fe20008000000 */
[----:B------:R-:W-:Y:S01]  /*f110*/  UIMAD.WIDE.U32 UR10, UR9, UR12, UR10 ;  /* 0x0000000c090a72a5 */ /* 0x000fe2000f8e000a */
[----:B------:R-:W-:Y:S02]  /*f120*/  SHF.R.U64 R56, R56, 0x3, RZ ;  /* 0x0000000338387819 */ /* 0x000fe400000012ff */
[----:B------:R-:W-:Y:S01]  /*f130*/  @P2 IMAD.HI.U32 R2, R20, UR14, RZ ;  /* 0x0000000e14022c27 */ /* 0x000fe2000f8e00ff */
[----:B------:R-:W-:Y:S01]  /*f140*/  @UP1 ULDC UR9, c[0x0][0xbf0] ;  /* 0x0002fc0000091ab9 */ /* 0x000fe20000000800 */
[----:B------:R-:W-:-:S02]  /*f150*/  SHF.R.U64 R60, R60, 0x3, RZ ;  /* 0x000000033c3c7819 */ /* 0x000fc400000012ff */
[----:B------:R-:W-:Y:S01]  /*f160*/  IMAD.MOV.U32 R19, RZ, RZ, R20 ;  /* 0x000000ffff137224 */ /* 0x000fe200078e0014 */
[----:B------:R-:W-:Y:S02]  /*f170*/  SHF.R.U64 R64, R64, 0x3, RZ ;  /* 0x0000000340407819 */ /* 0x000fe400000012ff */
[----:B------:R-:W-:Y:S02]  /*f180*/  SHF.R.U64 R68, R68, 0x3, RZ ;  /* 0x0000000344447819 */ /* 0x000fe400000012ff */
[----:B------:R-:W-:Y:S01]  /*f190*/  @P2 SHF.R.U32.HI R19, RZ, UR9, R2 ;  /* 0x00000009ff132c19 */ /* 0x000fe20008011602 */
[----:B------:R-:W-:Y:S01]  /*f1a0*/  UIADD3 UR4, UR11, UR4, URZ ;  /* 0x000000040b047290 */ /* 0x000fe2000fffe03f */
        /* <DEDUP_REMOVED lines=10> */
[--C-:B------:R-:W-:Y:S01]  /*f250*/  SHF.R.S32.HI R18, RZ, 0x1f, R19.reuse ;  /* 0x0000001fff127819 */ /* 0x100fe20000011413 */
[----:B------:R-:W-:Y:S01]  /*f260*/  IMAD.MOV R21, RZ, RZ, -R19 ;  /* 0x000000ffff157224 */ /* 0x000fe200078e0a13 */
[----:B------:R-:W5:Y:S01]  /*f270*/  LD.E.128 R52, desc[UR48][R52.64] ;  /* 0x0000003034347980 */ /* 0x000f62000c101d00 */
[----:B------:R-:W-:-:S02]  /*f280*/  IMAD.U32 R2, RZ, RZ, UR10 ;  /* 0x0000000aff027e24 */ /* 0x000fc4000f8e00ff */
[----:B------:R-:W-:Y:S01]  /*f290*/  IMAD.U32 R3, RZ, RZ, UR11 ;  /* 0x0000000bff037e24 */ /* 0x000fe2000f8e00ff */
[----:B------:R-:W-:Y:S01]  /*f2a0*/  ULDC.64 UR10, c[0x0][0xae0] ;  /* 0x0002b800000a7ab9 */ /* 0x000fe20000000a00 */
[----:B------:R-:W-:Y:S01]  /*f2b0*/  IMAD.U32 R3, RZ, RZ, UR4 ;  /* 0x00000004ff037e24 */ /* 0x000fe2000f8e00ff */
[----:B------:R-:W5:Y:S01]  /*f2c0*/  LD.E.128 R56, desc[UR48][R56.64] ;  /* 0x0000003038387980 */ /* 0x000f62000c101d00 */
[----:B------:R-:W-:Y:S02]  /*f2d0*/  IMAD R18, R18, UR10, RZ ;  /* 0x0000000a12127c24 */ /* 0x000fe4000f8e02ff */
[----:B------:R-:W-:Y:S01]  /*f2e0*/  IMAD R21, R21, UR20, R20 ;  /* 0x0000001415157c24 */ /* 0x000fe2000f8e0214 */
[----:B------:R-:W5:Y:S01]  /*f2f0*/  LD.E.128 R60, desc[UR48][R60.64] ;  /* 0x000000303c3c7980 */ /* 0x000f62000c101d00 */
[----:B------:R-:W-:-:S03]  /*f300*/  IMAD.WIDE.U32 R2, R19, UR10, R2 ;  /* 0x0000000a13027c25 */ /* 0x000fc6000f8e0002 */
[----:B------:R-:W5:Y:S01]  /*f310*/  LD.E.128 R64, desc[UR48][R64.64] ;  /* 0x0000003040407980 */ /* 0x000f62000c101d00 */
[----:B------:R-:W-:Y:S01]  /*f320*/  IMAD R19, R19, UR11, R18 ;  /* 0x0000000b13137c24 */ /* 0x000fe2000f8e0212 */
[----:B------:R-:W-:Y:S01]  /*f330*/  SHF.R.S32.HI R18, RZ, 0x1f, R21 ;  /* 0x0000001fff127819 */ /* 0x000fe20000011415 */
[----:B------:R-:W-:Y:S01]  /*f340*/  ULDC.64 UR10, c[0x0][0xad8] ;  /* 0x0002b600000a7ab9 */ /* 0x000fe20000000a00 */
[----:B------:R-:W5:Y:S01]  /*f350*/  LD.E.128 R68, desc[UR48][R68.64] ;  /* 0x0000003044447980 */ /* 0x000f62000c101d00 */
[----:B------:R-:W-:Y:S02]  /*f360*/  IMAD.IADD R3, R3, 0x1, R19 ;  /* 0x0000000103037824 */ /* 0x000fe400078e0213 */
[----:B------:R-:W-:Y:S01]  /*f370*/  IMAD R18, R18, UR10, RZ ;  /* 0x0000000a12127c24 */ /* 0x000fe2000f8e02ff */
[----:B------:R-:W-:Y:S01]  /*f380*/  @!PT LDS RZ, [RZ] ;  /* 0x00000000fffff984 */ /* 0x000fe20000000800 */
[----:B------:R-:W-:Y:S01]  /*f390*/  @!PT LDS RZ, [RZ] ;  /* 0x00000000fffff984 */ /* 0x000fe20000000800 */
[----:B------:R-:W-:Y:S01]  /*f3a0*/  @!PT LDS RZ, [RZ] ;  /* 0x00000000fffff984 */ /* 0x000fe20000000800 */
[----:B------:R-:W-:Y:S01]  /*f3b0*/  @!PT LDS RZ, [RZ] ;  /* 0x00000000fffff984 */ /* 0x000fe20000000800 */
[----:B------:R0:W-:Y:S06]  /*f3c0*/  MEMBAR.ALL.CTA ;  /* 0x0000000000007992 */ /* 0x0001ec0000008000 */
[----:B0-----:R-:W0:Y:S01]  /*f3d0*/  FENCE.VIEW.ASYNC.S ;  /* 0x00000000000073c6 */ /* 0x001e220000000000 */
[----:B------:R-:W-:-:S04]  /*f3e0*/  IMAD.WIDE.U32 R2, R21, UR10, R2 ;  /* 0x0000000a15027c25 */ /* 0x000fc8000f8e0002 */
[----:B------:R-:W-:Y:S01]  /*f3f0*/  IMAD R19, R21, UR11, R18 ;  /* 0x0000000b15137c24 */ /* 0x000fe2000f8e0212 */
[----:B------:R-:W-:Y:S01]  /*f400*/  ULDC.64 UR10, c[0x0][0xa80] ;  /* 0x0002a000000a7ab9 */ /* 0x000fe20000000a00 */
[----:B------:R-:W-:Y:S01]  /*f410*/  VIADD R80, R77, UR42 ;  /* 0x0000002a4d507c36 */ /* 0x000fe20008000000 */
[----:B------:R-:W-:Y:S01]  /*f420*/  LEA R78, P2, R2, UR10, 0x1 ;  /* 0x0000000a024e7c11 */ /* 0x000fe2000f8408ff */
[----:B------:R-:W-:Y:S01]  /*f430*/  IMAD.IADD R3, R3, 0x1, R19 ;  /* 0x0000000103037824 */ /* 0x000fe200078e0213 */
[----:B------:R-:W-:-:S04]  /*f440*/  UIADD3 UR8, UR8, 0x22820, URZ ;  /* 0x0002282008087890 */ /* 0x000fc8000fffe03f */
        /* <DEDUP_REMOVED lines=36> */
.L_x_2592:
[----:B------:R-:W-:Y:S05]  /*f690*/  BSYNC B1 ;  /* 0x0000000000017941 */ /* 0x000fea0003800000 */
.L_x_2591:
[----:B0-----:R0:W3:Y:S01]  /*f6a0*/  SHFL.IDX PT, R19, R79, 0x1, 0x181f ;  /* 0x00381f004f137f89 */ /* 0x0010e200000e0000 */
[----:B------:R-:W-:Y:S03]  /*f6b0*/  BSSY B1, `(.L_x_2593) ;  /* 0x0000014000017945 */ /* 0x000fe60003800000 */
[----:B-----5:R0:W4:Y:S01]  /*f6c0*/  SHFL.IDX PT, R7, R78, 0x1, 0x181f ;  /* 0x00381f004e077f89 */ /* 0x02012200000e0000 */
        /* <DEDUP_REMOVED lines=18> */
.L_x_2594:
[----:B------:R-:W-:Y:S05]  /*f7f0*/  BSYNC B1 ;  /* 0x0000000000017941 */ /* 0x000fea0003800000 */
.L_x_2593:
        /* <DEDUP_REMOVED lines=21> */
.L_x_2596:
[----:B------:R-:W-:Y:S05]  /*f950*/  BSYNC B1 ;  /* 0x0000000000017941 */ /* 0x000fea0003800000 */
.L_x_2595:
[----:B0-----:R-:W-:Y:S01]  /*f960*/  VIADD R2, R80, 0x60 ;  /* 0x0000006050027836 */ /* 0x001fe20000000000 */
[----:B---3--:R-:W0:Y:S04]  /*f970*/  SHFL.IDX PT, R79, R79, 0x3, 0x181f ;  /* 0x00781f004f4f7f89 */ /* 0x008e2800000e0000 */
[----:B------:R-:W-:Y:S01]  /*f980*/  ISETP.GE.AND P0, PT, R2, UR17, PT ;  /* 0x0000001102007c0c */ /* 0x000fe2000bf06270 */
        /* <DEDUP_REMOVED lines=21> */
.L_x_2590:
[----:B------:R-:W-:Y:S01]  /*fae0*/  ULDC.64 UR14, c[0x0][0xb08] ;  /* 0x0002c200000e7ab9 */ /* 0x000fe20000000a00 */
[----:B0-----:R-:W-:Y:S01]  /*faf0*/  IMAD.MOV.U32 R5, RZ, RZ, R14 ;  /* 0x000000ffff057224 */ /* 0x001fe200078e000e */
        /* <DEDUP_REMOVED lines=20> */
[----:B------:R-:W-:Y:S01]  /*fc40*/  UIADD3 UR8, UR8, 0x22820, URZ ;  /* 0x0002282008087890 */ /* 0x000fe2000fffe03f */
[----:B------:R-:W-:Y:S01]  /*fc50*/  SHF.R.S32.HI R158, RZ, 0x1f, R212 ;  /* 0x0000001fff9e7819 */ /* 0x000fe200000114d4 */
[----:B------:R-:W-:Y:S01]  /*fc60*/  UIMAD.WIDE.U32 UR10, UR9, UR14, UR10 ;  /* 0x0000000e090a72a5 */ /* 0x000fe2000f8e000a */
[----:B------:R-:W-:Y:S01]  /*fc70*/  SHF.R.S32.HI R159, RZ, 0x1f, R213 ;  /* 0x0000001fff9f7819 */ /* 0x000fe200000114d5 */
[----:B------:R-:W-:Y:S01]  /*fc80*/  ULDC.64 UR12, c[0x0][0xb48] ;  /* 0x0002d200000c7ab9 */ /* 0x000fe20000000a00 */
[----:B------:R-:W-:Y:S01]  /*fc90*/  @UP1 ULDC UR9, c[0x0][0xbec] ;  /* 0x0002fb0000091ab9 */ /* 0x000fe20000000800 */
[----:B------:R-:W-:Y:S01]  /*fca0*/  UIADD3 UR11, UR11, UR4, URZ ;  /* 0x000000040b0b7290 */ /* 0x000fe2000fffe03f */
[----:B------:R-:W-:Y:S01]  /*fcb0*/  @P2 IMAD.HI.U32 R0, R14, UR9, RZ ;  /* 0x000000090e002c27 */ /* 0x000fe2000f8e00ff */
[----:B------:R-:W-:Y:S01]  /*fcc0*/  UPRMT UR8, URZ, 0x654, UR8 ;  /* 0x000006543f087896 */ /* 0x000fe20008000008 */
[----:B------:R-:W-:Y:S01]  /*fcd0*/  SHF.R.S32.HI R160, RZ, 0x1f, R214 ;  /* 0x0000001fffa07819 */ /* 0x000fe200000114d6 */
[----:B------:R-:W-:Y:S01]  /*fce0*/  @UP1 ULDC UR4, c[0x0][0xbf0] ;  /* 0x0002fc0000041ab9 */ /* 0x000fe20000000800 */
[----:B------:R-:W-:Y:S01]  /*fcf0*/  UIMAD.WIDE.U32 UR10, UR43, UR12, UR10 ;  /* 0x0000000c2b0a72a5 */ /* 0x000fe2000f8e000a */
[----:B------:R-:W-:-:S02]  /*fd00*/  @P2 SHF.R.U32.HI R5, RZ, UR4, R0 ;  /* 0x00000004ff052c19 */ /* 0x000fc40008011600 */
[----:B------:R-:W-:Y:S01]  /*fd10*/  SHF.R.S32.HI R161, RZ, 0x1f, R215 ;  /* 0x0000001fffa17819 */ /* 0x000fe200000114d7 */
[----:B------:R-:W-:Y:S01]  /*fd20*/  UIMAD UR43, UR43, UR13, UR11 ;  /* 0x0000000d2b2b72a4 */ /* 0x000fe2000f8e020b */
[--C-:B------:R-:W-:Y:S01]  /*fd30*/  SHF.R.S32.HI R0, RZ, 0x1f, R5.reuse ;  /* 0x0000001fff007819 */ /* 0x100fe20000011405 */
[----:B------:R-:W-:Y:S01]  /*fd40*/  IMAD.MOV R7, RZ, RZ, -R5 ;  /* 0x000000ffff077224 */ /* 0x000fe200078e0a05 */
[----:B------:R-:W-:Y:S01]  /*fd50*/  ULDC.64 UR12, c[0x0][0xb30] ;  /* 0x0002cc00000c7ab9 */ /* 0x000fe20000000a00 */
[----:B------:R-:W-:Y:S01]  /*fd60*/  IMAD.U32 R3, RZ, RZ, UR11 ;  /* 0x0000000bff037e24 */ /* 0x000fe2000f8e00ff */
[----:B------:R-:W-:Y:S01]  /*fd70*/  SYNCS.ARRIVE.TRANS64.RED.A1T0 RZ, [UR8], RZ ;  /* 0x000000ffffff79a7 */ /* 0x000fe20008100408 */
        /* <DEDUP_REMOVED lines=26> */
[----:B------:R0:W1:Y:S01]  /*ff20*/  SHFL.IDX PT, R2, R0, RZ, 0x1c1f ;  /* 0x001c1fff00027589 */ /* 0x00006200000e0000 */
[----:B------:R-:W-:Y:S02]  /*ff30*/  SHF.R.S32.HI R172, RZ, 0x1f, R226 ;  /* 0x0000001fffac7819 */ /* 0x000fe400000114e2 */
[----:B------:R-:W-:Y:S01]  /*ff40*/  SHF.R.S32.HI R173, RZ, 0x1f, R227 ;  /* 0x0000001fffad7819 */ /* 0x000fe200000114e3 */
[----:B------:R0:W2:Y:S01]  /*ff50*/  SHFL.IDX PT, R3, R14, RZ, 0x1c1f ;  /* 0x001c1fff0e037589 */ /* 0x0000a200000e0000 */
[----:B------:R-:W-:Y:S02]  /*ff60*/  SHF.R.S32.HI R174, RZ, 0x1f, R228 ;  /* 0x0000001fffae7819 */ /* 0x000fe400000114e4 */
[----:B------:R-:W-:Y:S01]  /*ff70*/  SHF.R.S32.HI R175, RZ, 0x1f, R229 ;  /* 0x0000001fffaf7819 */ /* 0x000fe200000114e5 */
[----:B------:R-:W-:Y:S06]  /*ff80*/  @P3 BRA `(.L_x_2599) ;  /* 0x0000000800243947 */ /* 0x000fec0003800000 */
        /* <DEDUP_REMOVED lines=57> */
[-C--:B------:R-:W-:Y:S02]  /*10320*/  @!P3 LEA.HI.X R5, R218, R3.reuse, R164, 0x2, P6 ;  /* 0x00000003da05b211 */ /* 0x080fe400030f14a4 */
[CC--:B--2---:R-:W-:Y:S02]  /*10330*/  @!P2 LEA R6, P5, R217.reuse, R2.reuse, 0x2 ;  /* 0x00000002d906a211 */ /* 0x0c4fe400078a10ff */
[----:B------:R-:W-:Y:S01]  /*10340*/  @!P1 LEA R8, P6, R216, R2, 0x2 ;  /* 0x00000002d8089211 */ /* 0x000fe200078c10ff */
[----:B------:R1:W-:Y:S01]  /*10350*/  @!P3 ST.E.64 desc[UR48][R4.64], R72 ;  /* 0x000000480400b985 */ /* 0x0003e2000c101b30 */
[-C--:B------:R-:W-:Y:S02]  /*10360*/  @!P2 LEA.HI.X R7, R217, R3.reuse, R163, 0x2, P5 ;  /* 0x00000003d907a211 */ /* 0x080fe400028f14a3 */
[----:B------:R-:W-:Y:S02]  /*10370*/  ISETP.GE.AND P3, PT, R214, UR4, PT ;  /* 0x00000004d6007c0c */ /* 0x000fe4000bf66270 */
[----:B------:R-:W-:Y:S01]  /*10380*/  @!P1 LEA.HI.X R9, R216, R3, R162, 0x2, P6 ;  /* 0x00000003d8099211 */ /* 0x000fe200030f14a2 */
[----:B------:R2:W-:Y:S01]  /*10390*/  @!P2 ST.E.64 desc[UR48][R6.64], R76 ;  /* 0x0000004c0600a985 */ /* 0x0005e2000c101b30 */
[----:B------:R-:W-:-:S02]  /*103a0*/  ISETP.GE.AND P2, PT, R213, UR4, PT ;  /* 0x00000004d5007c0c */ /* 0x000fc4000bf46270 */
[C---:B------:R-:W-:Y:S01]  /*103b0*/  @!P4 LEA R10, P5, R215.reuse, R2, 0x2 ;  /* 0x00000002d70ac211 */ /* 0x040fe200078a10ff */
[----:B------:R3:W-:Y:S01]  /*103c0*/  @!P1 ST.E.64 desc[UR48][R8.64], R80 ;  /* 0x0000005008009985 */ /* 0x0007e2000c101b30 */
[----:B------:R-:W-:Y:S02]  /*103d0*/  ISETP.GE.AND P1, PT, R212, UR4, PT ;  /* 0x00000004d4007c0c */ /* 0x000fe4000bf26270 */
[----:B------:R-:W-:-:S03]  /*103e0*/  @!P4 LEA.HI.X R11, R215, R3, R161, 0x2, P5 ;  /* 0x00000003d70bc211 */ /* 0x000fc600028f14a1 */
[CC--:B------:R-:W-:Y:S02]  /*103f0*/  @!P3 LEA R12, P6, R214.reuse, R2.reuse, 0x2 ;  /* 0x00000002d60cb211 */ /* 0x0c0fe400078c10ff */
        /* <DEDUP_REMOVED lines=40> */
[----:B------:R2:W-:Y:S01]  /*10680*/  @!P2 ST.E.64 desc[UR48][R10.64], R124 ;  /* 0x0000007c0a00a985 */ /* 0x0005e2000c101b30 */
        /* <DEDUP_REMOVED lines=13> */
[CC--:B------:R-:W-:Y:S01]  /*10760*/  @!P2 LEA R8, P6, R19.reuse, R2.reuse, 0x2 ;  /* 0x000000021308a211 */ /* 0x0c0fe200078c10ff */
[----:B------:R4:W-:Y:S01]  /*10770*/  @!P3 ST.E.64 desc[UR48][R6.64], R136 ;  /* 0x000000880600b985 */ /* 0x0009e2000c101b30 */
[----:B--2---:R-:W-:Y:S02]  /*10780*/  SHF.R.S32.HI R11, RZ, 0x1f, R21 ;  /* 0x0000001fff0b7819 */ /* 0x004fe40000011415 */
[-C--:B------:R-:W-:Y:S02]  /*10790*/  @!P2 LEA.HI.X R9, R19, R3.reuse, R9, 0x2, P6 ;  /* 0x000000031309a211 */ /* 0x080fe400030f1409 */
[C---:B------:R-:W-:Y:S02]  /*107a0*/  @!P1 LEA R10, P6, R21.reuse, R2, 0x2 ;  /* 0x00000002150a9211 */ /* 0x040fe400078c10ff */
[----:B---3--:R-:W-:Y:S01]  /*107b0*/  SHF.R.S32.HI R12, RZ, 0x1f, R25 ;  /* 0x0000001fff0c7819 */ /* 0x008fe20000011419 */
[----:B------:R4:W-:Y:S01]  /*107c0*/  @!P2 ST.E.64 desc[UR48][R8.64], R140 ;  /* 0x0000008c0800a985 */ /* 0x0009e2000c101b30 */
[----:B------:R-:W-:-:S02]  /*107d0*/  @!P1 LEA.HI.X R11, R21, R3, R11, 0x2, P6 ;  /* 0x00000003150b9211 */ /* 0x000fc400030f140b */
[----:B------:R-:W-:-:S03]  /*107e0*/  @!P5 LEA R2, P6, R25, R2, 0x2 ;  /* 0x000000021902d211 */ /* 0x000fc600078c10ff */
[----:B------:R4:W-:Y:S01]  /*107f0*/  @!P1 ST.E.64 desc[UR48][R10.64], R144 ;  /* 0x000000900a009985 */ /* 0x0009e2000c101b30 */
[----:B------:R-:W-:-:S05]  /*10800*/  @!P5 LEA.HI.X R3, R25, R3, R12, 0x2, P6 ;  /* 0x000000031903d211 */ /* 0x000fca00030f140c */
[----:B------:R4:W-:Y:S04]  /*10810*/  @!P5 ST.E.64 desc[UR48][R2.64], R148 ;  /* 0x000000940200d985 */ /* 0x0009e8000c101b30 */
.L_x_2599:
[----:B------:R-:W-:Y:S05]  /*10820*/  BSYNC B1 ;  /* 0x0000000000017941 */ /* 0x000fea0003800000 */
.L_x_2598:
[----:B--2-4-:R2:W3:Y:S04]  /*10830*/  SHFL.IDX PT, R3, R14, 0x1, 0x1c1f ;  /* 0x003c1f000e037f89 */ /* 0x0144e800000e0000 */
[----:B-1----:R2:W1:Y:S01]  /*10840*/  SHFL.IDX PT, R2, R0, 0x1, 0x1c1f ;  /* 0x003c1f0000027f89 */ /* 0x00246200000e0000 */
[----:B------:R-:W-:Y:S05]  /*10850*/  @P0 BRA `(.L_x_2597) ;  /* 0x0000001800200947 */ /* 0x000fea0003800000 */
[----:B------:R-:W-:Y:S01]  /*10860*/  ULDC UR4, c[0x0][0xac8] ;  /* 0x0002b20000047ab9 */ /* 0x000fe20000000800 */
[----:B------:R-:W-:Y:S01]  /*10870*/  VIADD R21, R17, 0xe0 ;  /* 0x000000e011157836 */ /* 0x000fe20000000000 */
[----:B------:R-:W-:Y:S01]  /*10880*/  ISETP.GE.AND P5, PT, R229, UR4, PT ;  /* 0x00000004e5007c0c */ /* 0x000fe2000bfa6270 */
[C---:B------:R-:W-:Y:S01]  /*10890*/  VIADD R19, R17.reuse, 0xf0 ;  /* 0x000000f011137836 */ /* 0x040fe20000000000 */
[----:B------:R-:W-:Y:S02]  /*108a0*/  ISETP.GE.AND P4, PT, R17, UR4, PT ;  /* 0x0000000411007c0c */ /* 0x000fe4000bf86270 */
[----:B------:R-:W-:Y:S02]  /*108b0*/  ISETP.GE.AND P2, PT, R228, UR4, PT ;  /* 0x00000004e4007c0c */ /* 0x000fe4000bf46270 */
[----:B------:R-:W-:Y:S02]  /*108c0*/  ISETP.GE.AND P1, PT, R227, UR4, PT ;  /* 0x00000004e3007c0c */ /* 0x000fe4000bf26270 */
[----:B------:R-:W-:-:S02]  /*108d0*/  ISETP.GE.AND P0, PT, R226, UR4, PT ;  /* 0x00000004e2007c0c */ /* 0x000fc4000bf06270 */
[----:B0-2---:R-:W-:-:S03]  /*108e0*/  SHF.R.S32.HI R0, RZ, 0x1f, R21 ;  /* 0x0000001fff007819 */ /* 0x005fc60000011415 */
        /* <DEDUP_REMOVED lines=130> */
.L_x_2588:
[----:B------:R-:W0:Y:S01]  /*11110*/  LDC.64 R2, c[0x0][0xc00] ;  /* 0x00030000ff027b82 */ /* 0x000e220000000a00 */
[----:B------:R-:W-:Y:S01]  /*11120*/  ULDC.64 UR8, c[0x0][0xc00] ;  /* 0x0003000000087ab9 */ /* 0x000fe20000000a00 */
[----:B------:R-:W-:Y:S01]  /*11130*/  IMAD.MOV.U32 R7, RZ, RZ, RZ ;  /* 0x000000ffff077224 */ /* 0x000fe200078e00ff */
[----:B------:R-:W-:-:S05]  /*11140*/  UIMAD.WIDE UR8, UR41, 0x4, UR8 ;  /* 0x00000004290878a5 */ /* 0x000fca000f8e0208 */
[----:B------:R-:W1:Y:S01]  /*11150*/  LDC.64 R4, c[0x0][0xc08] ;  /* 0x00030200ff047b82 */ /* 0x000e620000000a00 */
[----:B0-----:R-:W-:Y:S01]  /*11160*/  ISETP.NE.U32.AND P0, PT, R2, RZ, PT ;  /* 0x000000ff0200720c */ /* 0x001fe20003f05070 */
[----:B------:R-:W-:Y:S01]  /*11170*/  IMAD.U32 R2, RZ, RZ, UR8 ;  /* 0x00000008ff027e24 */ /* 0x000fe2000f8e00ff */
[----:B------:R-:W-:Y:S01]  /*11180*/  R2UR UR4, R3 ;  /* 0x00000000030472ca */ /* 0x000fe200000e0000 */
[----:B------:R-:W-:Y:S01]  /*11190*/  IMAD.U32 R3, RZ, RZ, UR9 ;  /* 0x00000009ff037e24 */ /* 0x000fe2000f8e00ff */
[----:B-1----:R-:W-:-:S09]  /*111a0*/  ISETP.NE.U32.AND P1, PT, R4, RZ, PT ;  /* 0x000000ff0400720c */ /* 0x002fd20003f25070 */
[----:B------:R-:W-:Y:S02]  /*111b0*/  VOTEU.ANY UP0, P0 ;  /* 0x00000000003f7886 */ /* 0x000fe40000000100 */
[----:B------:R-:W-:Y:S01]  /*111c0*/  UISETP.NE.AND.EX UP0, UPT, UR4, URZ, UPT, UP0 ;  /* 0x0000003f0400728c */ /* 0x000fe2000bf05300 */
[----:B------:R-:W-:Y:S01]  /*111d0*/  R2UR UR4, R5 ;  /* 0x00000000050472ca */ /* 0x000fe200000e0000 */
[----:B------:R-:W-:-:S04]  /*111e0*/  VOTEU.ANY UP1, P1 ;  /* 0x00000000003f7886 */ /* 0x000fc80000820100 */
[----:B------:R-:W-:-:S08]  /*111f0*/  PLOP3.LUT P0, PT, PT, PT, UP0, 0x80, 0x0 ;  /* 0x000000000000781c */ /* 0x000fd00003f0f008 */
[----:B------:R-:W-:-:S06]  /*11200*/  UISETP.NE.AND.EX UP1, UPT, UR4, URZ, UPT, UP1 ;  /* 0x0000003f0400728c */ /* 0x000fcc000bf25310 */
[----:B------:R-:W-:Y:S01]  /*11210*/  PLOP3.LUT P1, PT, PT, PT, UP1, 0x80, 0x0 ;  /* 0x000000000000781c */ /* 0x000fe20003f2f018 */
[----:B------:R0:W5:Y:S01]  /*11220*/  @P0 LDG.E R7, desc[UR48][R2.64] ;  /* 0x0000003002070981 */ /* 0x000162000c1e1900 */
[----:B------:R-:W-:Y:S02]  /*11230*/  ULDC UR4, c[0x0][0xa88] ;  /* 0x0002a20000047ab9 */ /* 0x000fe40000000800 */
[----:B------:R-:W-:Y:S01]  /*11240*/  IMAD.U32 R0, RZ, RZ, UR4 ;  /* 0x00000004ff007e24 */ /* 0x000fe2000f8e00ff */
[----:B------:R-:W-:Y:S02]  /*11250*/  @UP1 ULDC.64 UR8, c[0x0][0xc08] ;  /* 0x0003020000081ab9 */ /* 0x000fe40000000a00 */
[----:B------:R-:W-:-:S06]  /*11260*/  @UP1 UIMAD.WIDE UR8, UR41, 0x4, UR8 ;  /* 0x00000004290818a5 */ /* 0x000fcc000f8e0208 */
[----:B------:R-:W-:Y:S02]  /*11270*/  IMAD.U32 R4, RZ, RZ, UR8 ;  /* 0x00000008ff047e24 */ /* 0x000fe4000f8e00ff */
[----:B------:R-:W-:-:S05]  /*11280*/  IMAD.U32 R5, RZ, RZ, UR9 ;  /* 0x00000009ff057e24 */ /* 0x000fca000f8e00ff */
[----:B------:R0:W5:Y:S01]  /*11290*/  @P1 LDG.E R0, desc[UR48][R4.64] ;  /* 0x0000003004001981 */ /* 0x000162000c1e1900 */
[----:B------:R-:W-:Y:S01]  /*112a0*/  UISETP.NE.AND UP1, UPT, UR44, URZ, UPT ;  /* 0x0000003f2c00728c */ /* 0x000fe2000bf25270 */
[----:B------:R-:W1:Y:S10]  /*112b0*/  S2R R6, SR_TID.X ;  /* 0x0000000000067919 */ /* 0x000e740000002100 */
[----:B------:R-:W-:Y:S01]  /*112c0*/  @!UP1 ULDC UR44, c[0x0][0xad4] ;  /* 0x0002b500002c9ab9 */ /* 0x000fe20000000800 */
[----:B0-----:R-:W-:Y:S05]  /*112d0*/  @P1 BRA `(.L_x_2600) ;  /* 0x0000000000101947 */ /* 0x001fea0003800000 */
[----:B------:R-:W-:Y:S05]  /*112e0*/  @!P0 BRA `(.L_x_2600) ;  /* 0x00000000000c8947 */ /* 0x000fea0003800000 */
[----:B------:R-:W2:Y:S04]  /*112f0*/  LDG.E R5, desc[UR48][R2.64] ;  /* 0x0000003002057981 */ /* 0x000ea8000c1e1900 */
[----:B-----5:R-:W2:Y:S02]  /*11300*/  LDG.E R0, desc[UR48][R2.64+0x4] ;  /* 0x0000043002007981 */ /* 0x020ea4000c1e1900 */
[----:B--2---:R-:W-:-:S07]  /*11310*/  IMAD.IADD R0, R0, 0x1, -R5 ;  /* 0x0000000100007824 */ /* 0x004fce00078e0a05 */
.L_x_2600:
[----:B-1----:R-:W-:Y:S01]  /*11320*/  VIADD R10, R6, 0xffffff80 ;  /* 0xffffff80060a7836 */ /* 0x002fe20000000000 */
[----:B-----5:R-:W-:Y:S01]  /*11330*/  R2UR UR20, R7 ;  /* 0x00000000071472ca */ /* 0x020fe200000e0000 */
[----:B------:R-:W-:Y:S01]  /*11340*/  USHF.R.S32.HI UR8, URZ, 0x1f, UR41 ;  /* 0x0000001f3f087899 */ /* 0x000fe20008011429 */
[----:B------:R-:W-:Y:S01]  /*11350*/  BSSY B1, `(.L_x_2601) ;  /* 0x000003c000017945 */ /* 0x000fe20003800000 */
[----:B------:R-:W-:Y:S01]  /*11360*/  USEL UR4, UR41, URZ, !UP0 ;  /* 0x0000003f29047287 */ /* 0x000fe2000c000000 */
[----:B------:R-:W-:Y:S01]  /*11370*/  ISETP.GT.AND P0, PT, R10, 0x7f, PT ;  /* 0x0000007f0a00780c */ /* 0x000fe20003f04270 */
[----:B------:R-:W-:-:S08]  /*11380*/  USEL UR8, UR8, URZ, !UP0 ;  /* 0x0000003f08087287 */ /* 0x000fd0000c000000 */
[----:B------:R-:W-:-:S04]  /*11390*/  USHF.R.S32.HI UR20, URZ, 0x1f, UR20 ;  /* 0x0000001f3f147899 */ /* 0x000fc80008011414 */
[----:B------:R-:W-:Y:S08]  /*113a0*/  @P0 BRA `(.L_x_2602) ;  /* 0x0000000000d80947 */ /* 0x000ff00003800000 */
[----:B------:R-:W0:Y:S01]  /*113b0*/  S2R R6, SR_TID.X ;  /* 0x0000000000067919 */ /* 0x000e220000002100 */
[----:B------:R-:W1:Y:S01]  /*113c0*/  LDC R9, c[0x0][0xbe8] ;  /* 0x0002fa00ff097b82 */ /* 0x000e620000000800 */
[----:B------:R-:W-:Y:S02]  /*113d0*/  IMAD.U32 R3, RZ, RZ, UR42 ;  /* 0x0000002aff037e24 */ /* 0x000fe4000f8e00ff */
[----:B-1----:R-:W-:-:S03]  /*113e0*/  IMAD R2, R0, R9, RZ ;  /* 0x0000000900027224 */ /* 0x002fc600078e02ff */
[----:B0-----:R-:W-:-:S04]  /*113f0*/  IADD3 R6, R3, -0x80, R6 ;  /* 0xffffff8003067810 */ /* 0x001fc80007ffe006 */
[----:B------:R-:W-:-:S13]  /*11400*/  ISETP.GE.AND P0, PT, R6, R2, PT ;  /* 0x000000020600720c */ /* 0x000fda0003f06270 */
[----:B------:R-:W-:Y:S05]  /*11410*/  @P0 BRA `(.L_x_2602) ;  /* 0x0000000000bc0947 */ /* 0x000fea0003800000 */
[----:B------:R-:W-:Y:S01]  /*11420*/  ISETP.NE.AND P0, PT, R9, 0x1, PT ;  /* 0x000000010900780c */ /* 0x000fe20003f05270 */
[----:B------:R-:W-:Y:S01]  /*11430*/  UISETP.GT.AND UP0, UPT, UR44, 0x1, UPT ;  /* 0x000000012c00788c */ /* 0x000fe2000bf04270 */
[----:B------:R-:W-:Y:S01]  /*11440*/  IMAD.MOV.U32 R4, RZ, RZ, R6 ;  /* 0x000000ffff047224 */ /* 0x000fe200078e0006 */
[----:B------:R-:W-:Y:S02]  /*11450*/  UMOV UR18, 0x9b8 ;  /* 0x000009b800127882 */ /* 0x000fe40000000000 */
[----:B------:R-:W-:Y:S02]  /*11460*/  USEL UR18, UR18, 0x978, UP0 ;  /* 0x0000097812127887 */ /* 0x000fe40008000000 */
[----:B------:R-:W-:-:S06]  /*11470*/  USEL UR9, UR43, URZ, UP0 ;  /* 0x0000003f2b097287 */ /* 0x000fcc0008000000 */
[----:B------:R-:W0:Y:S04]  /*11480*/  @P0 LDC R5, c[0x0][0xbec] ;  /* 0x0002fb00ff050b82 */ /* 0x000e280000000800 */
[----:B------:R-:W-:Y:S01]  /*11490*/  ULDC.64 UR10, c[0x0][UR18+0x218] ;  /* 0x00008600120a7abb */ /* 0x000fe20008000a00 */
[----:B------:R-:W-:Y:S01]  /*114a0*/  ULDC.64 UR12, c[0x0][UR18+0x220] ;  /* 0x00008800120c7abb */ /* 0x000fe20008000a00 */
[----:B------:R-:W-:Y:S02]  /*114b0*/  UIMAD.WIDE.U32 UR16, UR10, UR40, URZ ;  /* 0x000000280a1072a5 */ /* 0x000fe4000f8e003f */
[----:B------:R-:W1:Y:S01]  /*114c0*/  @P0 LDC R8, c[0x0][0xbf0] ;  /* 0x0002fc00ff080b82 */ /* 0x000e620000000800 */
[----:B------:R-:W-:Y:S02]  /*114d0*/  UIMAD UR19, UR11, UR40, URZ ;  /* 0x000000280b1372a4 */ /* 0x000fe4000f8e023f */
[----:B------:R-:W-:Y:S01]  /*114e0*/  UIMAD UR13, UR13, UR4, URZ ;  /* 0x000000040d0d72a4 */ /* 0x000fe2000f8e023f */
[----:B------:R-:W-:Y:S01]  /*114f0*/  IMAD.U32 R2, RZ, RZ, UR16 ;  /* 0x00000010ff027e24 */ /* 0x000fe2000f8e00ff */
[----:B------:R-:W-:Y:S01]  /*11500*/  UIMAD.WIDE.U32 UR10, UR12, UR4, URZ ;  /* 0x000000040c0a72a5 */ /* 0x000fe2000f8e003f */
[----:B------:R-:W-:Y:S01]  /*11510*/  IMAD.U32 R3, RZ, RZ, UR17 ;  /* 0x00000011ff037e24 */ /* 0x000fe2000f8e00ff */
[----:B------:R-:W-:-:S02]  /*11520*/  UIADD3 UR19, UR17, UR19, URZ ;  /* 0x0000001311137290 */ /* 0x000fc4000fffe03f */
[----:B------:R-:W-:Y:S01]  /*11530*/  UIMAD UR13, UR12, UR8, UR13 ;  /* 0x000000080c0d72a4 */ /* 0x000fe2000f8e020d */
[----:B------:R-:W-:-:S03]  /*11540*/  ULDC.64 UR14, c[0x0][UR18+0x228] ;  /* 0x00008a00120e7abb */ /* 0x000fc60008000a00 */
[----:B------:R-:W-:Y:S01]  /*11550*/  UIADD3 UR13, UR11, UR13, URZ ;  /* 0x0000000d0b0d7290 */ /* 0x000fe2000fffe03f */
[----:B------:R-:W-:Y:S01]  /*11560*/  IMAD.U32 R11, RZ, RZ, UR19 ;  /* 0x00000013ff0b7e24 */ /* 0x000fe2000f8e00ff */
[----:B------:R-:W-:Y:S01]  /*11570*/  UIMAD.WIDE.U32 UR16, UR14, UR9, URZ ;  /* 0x000000090e1072a5 */ /* 0x000fe2000f8e003f */
[----:B0-----:R-:W-:Y:S01]  /*11580*/  @P0 IMAD.HI.U32 R5, R6, R5, RZ ;  /* 0x0000000506050227 */ /* 0x001fe200078e00ff */
[----:B------:R-:W-:-:S04]  /*11590*/  UIMAD UR9, UR15, UR9, URZ ;  /* 0x000000090f0972a4 */ /* 0x000fc8000f8e023f */
[----:B------:R-:W-:Y:S01]  /*115a0*/  UIADD3 UR9, UR17, UR9, URZ ;  /* 0x0000000911097290 */ /* 0x000fe2000fffe03f */
[----:B-1----:R-:W-:Y:S02]  /*115b0*/  @P0 SHF.R.U32.HI R4, RZ, R8, R5 ;  /* 0x00000008ff040219 */ /* 0x002fe40000011605 */
[----:B------:R-:W-:Y:S01]  /*115c0*/  IADD3 R3, P0, P1, R2, UR10, R7 ;  /* 0x0000000a02037c10 */ /* 0x000fe2000f91e007 */
[----:B------:R-:W-:Y:S01]  /*115d0*/  IMAD.U32 R2, RZ, RZ, UR20 ;  /* 0x00000014ff027e24 */ /* 0x000fe2000f8e00ff */
[----:B------:R-:W-:Y:S01]  /*115e0*/  ULDC.64 UR10, c[0x0][UR18+0x210] ;  /* 0x00008400120a7abb */ /* 0x000fe20008000a00 */
[----:B------:R-:W-:-:S04]  /*115f0*/  IMAD.MOV R5, RZ, RZ, -R4 ;  /* 0x000000ffff057224 */ /* 0x000fc800078e0a04 */
[----:B------:R-:W-:Y:S01]  /*11600*/  IMAD R5, R9, R5, R6 ;  /* 0x0000000509057224 */ /* 0x000fe200078e0206 */
[----:B------:R-:W-:Y:S01]  /*11610*/  IADD3.X R6, R11, UR13, R2, P0, P1 ;  /* 0x0000000d0b067c10 */ /* 0x000fe200087e2402 */
[----:B------:R-:W-:Y:S01]  /*11620*/  ULDC.64 UR12, c[0x0][0xba8] ;  /* 0x0002ea00000c7ab9 */ /* 0x000fe20000000a00 */
[----:B------:R-:W-:Y:S01]  /*11630*/  IADD3 R2, P0, P1, R4, UR16, R3 ;  /* 0x0000001004027c10 */ /* 0x000fe2000f91e003 */
[----:B------:R-:W-:Y:S01]  /*11640*/  IMAD R9, R5, UR11, RZ ;  /* 0x0000000b05097c24 */ /* 0x000fe2000f8e02ff */
[----:B------:R-:W-:Y:S01]  /*11650*/  SHF.R.S32.HI R3, RZ, 0x1f, R4 ;  /* 0x0000001fff037819 */ /* 0x000fe20000011404 */
[----:B------:R-:W-:Y:S01]  /*11660*/  @!UP0 ULDC UR12, c[0x0][0xb50] ;  /* 0x0002d400000c8ab9 */ /* 0x000fe20000000800 */
[----:B------:R-:W-:Y:S01]  /*11670*/  SHF.R.S32.HI R4, RZ, 0x1f, R5 ;  /* 0x0000001fff047819 */ /* 0x000fe20000011405 */
[----:B------:R-:W-:Y:S01]  /*11680*/  @!UP0 ULDC UR13, c[0x0][0xb54] ;  /* 0x0002d500000d8ab9 */ /* 0x000fe20000000800 */
[----:B------:R-:W-:-:S03]  /*11690*/  IADD3.X R3, R3, UR9, R6, P0, P1 ;  /* 0x0000000903037c10 */ /* 0x000fc600087e2406 */
[----:B------:R-:W-:Y:S02]  /*116a0*/  IMAD R9, R4, UR10, R9 ;  /* 0x0000000a04097c24 */ /* 0x000fe4000f8e0209 */
[----:B------:R-:W-:-:S04]  /*116b0*/  IMAD.WIDE.U32 R2, R5, UR10, R2 ;  /* 0x0000000a05027c25 */ /* 0x000fc8000f8e0002 */
[----:B------:R-:W-:Y:S01]  /*116c0*/  IMAD.IADD R3, R3, 0x1, R9 ;  /* 0x0000000103037824 */ /* 0x000fe200078e0209 */
[----:B------:R-:W-:-:S04]  /*116d0*/  LEA R4, P0, R2, UR12, 0x2 ;  /* 0x0000000c02047c11 */ /* 0x000fc8000f8010ff */
[----:B------:R-:W-:Y:S01]  /*116e0*/  LEA.HI.X R5, R2, UR13, R3, 0x2, P0 ;  /* 0x0000000d02057c11 */ /* 0x000fe200080f1403 */
[----:B------:R-:W-:-:S05]  /*116f0*/  IMAD.MOV.U32 R3, RZ, RZ, -0x800000 ;  /* 0xff800000ff037424 */ /* 0x000fca00078e00ff */
[----:B------:R0:W-:Y:S03]  /*11700*/  STG.E desc[UR48][R4.64], R3 ;  /* 0x0000000304007986 */ /* 0x0001e6000c101930 */
.L_x_2602:
[----:B------:R-:W-:Y:S05]  /*11710*/  BSYNC B1 ;  /* 0x0000000000017941 */ /* 0x000fea0003800000 */
.L_x_2601:
[----:B------:R-:W-:-:S06]  /*11720*/  UISETP.GT.AND UP0, UPT, UR44, 0x1, UPT ;  /* 0x000000012c00788c */ /* 0x000fcc000bf04270 */
[----:B------:R-:W-:-:S13]  /*11730*/  PLOP3.LUT P0, PT, PT, PT, UP0, 0x80, 0x0 ;  /* 0x000000000000781c */ /* 0x000fda0003f0f008 */
[----:B------:R-:W-:Y:S05]  /*11740*/  @P0 BRA `(.L_x_2597) ;  /* 0x0000000800640947 */ /* 0x000fea0003800000 */
[----:B------:R-:W1:Y:S01]  /*11750*/  LDC R11, c[0x0][0xbe8] ;  /* 0x0002fa00ff0b7b82 */ /* 0x000e620000000800 */
[C---:B------:R-:W-:Y:S01]  /*11760*/  R2UR UR10, R7.reuse ;  /* 0x00000000070a72ca */ /* 0x040fe200000e0000 */
[----:B------:R-:W-:Y:S01]  /*11770*/  ULDC.64 UR12, c[0x0][0xaa0] ;  /* 0x0002a800000c7ab9 */ /* 0x000fe20000000a00 */
[----:B------:R-:W-:Y:S01]  /*11780*/  R2UR UR14, R7 ;  /* 0x00000000070e72ca */ /* 0x000fe200000e0000 */
[----:B------:R-:W-:Y:S01]  /*11790*/  UIMAD UR9, UR20, UR12, URZ ;  /* 0x0000000c140972a4 */ /* 0x000fe2000f8e023f */
[----:B0-----:R-:W-:Y:S01]  /*117a0*/  SHF.R.S32.HI R3, RZ, 0x1f, R10 ;  /* 0x0000001fff037819 */ /* 0x001fe2000001140a */
[----:B------:R-:W-:Y:S03]  /*117b0*/  BSSY B1, `(.L_x_2603) ;  /* 0x0000050000017945 */ /* 0x000fe60003800000 */
[----:B------:R-:W-:-:S04]  /*117c0*/  LEA.HI R2, R3, R10, RZ, 0x3 ;  /* 0x0000000a03027211 */ /* 0x000fc800078f18ff */
[----:B------:R-:W-:Y:S01]  /*117d0*/  LOP3.LUT R5, R2, 0xfffffff8, RZ, 0xc0, !PT ;  /* 0xfffffff802057812 */ /* 0x000fe200078ec0ff */
[----:B------:R-:W-:Y:S01]  /*117e0*/  UIMAD.WIDE.U32 UR10, UR10, UR12, URZ ;  /* 0x0000000c0a0a72a5 */ /* 0x000fe2000f8e003f */
[----:B------:R-:W-:Y:S01]  /*117f0*/  SHF.R.S32.HI R13, RZ, 0x3, R2 ;  /* 0x00000003ff0d7819 */ /* 0x000fe20000011402 */
[----:B------:R-:W-:Y:S02]  /*11800*/  UIMAD UR9, UR14, UR13, UR9 ;  /* 0x0000000d0e0972a4 */ /* 0x000fe4000f8e0209 */
[----:B------:R-:W-:Y:S01]  /*11810*/  IMAD.IADD R10, R10, 0x1, -R5 ;  /* 0x000000010a0a7824 */ /* 0x000fe200078e0a05 */
[----:B------:R-:W-:Y:S01]  /*11820*/  ULDC.64 UR12, c[0x0][0xae8] ;  /* 0x0002ba00000c7ab9 */ /* 0x000fe20000000a00 */
[----:B------:R-:W-:Y:S02]  /*11830*/  UIADD3 UR11, UR11, UR9, URZ ;  /* 0x000000090b0b7290 */ /* 0x000fe4000fffe03f */
[----:B------:R-:W-:Y:S01]  /*11840*/  IMAD R2, R10, 0x20, R13 ;  /* 0x000000200a027824 */ /* 0x000fe200078e020d */
[----:B-1----:R-:W-:Y:S01]  /*11850*/  ISETP.NE.AND P0, PT, R11, 0x1, PT ;  /* 0x000000010b00780c */ /* 0x002fe20003f05270 */
[----:B------:R-:W-:-:S02]  /*11860*/  UIMAD.WIDE.U32 UR10, UR40, UR12, UR10 ;  /* 0x0000000c280a72a5 */ /* 0x000fc4000f8e000a */
[----:B------:R-:W-:Y:S02]  /*11870*/  VIADD R6, R2, UR42 ;  /* 0x0000002a02067c36 */ /* 0x000fe40008000000 */
[----:B------:R-:W-:Y:S02]  /*11880*/  UIMAD UR9, UR40, UR13, UR11 ;  /* 0x0000000d280972a4 */ /* 0x000fe4000f8e020b */
[----:B------:R-:W-:Y:S01]  /*11890*/  IMAD.MOV.U32 R5, RZ, RZ, R6 ;  /* 0x000000ffff057224 */ /* 0x000fe200078e0006 */
[----:B------:R-:W-:Y:S02]  /*118a0*/  ULDC.64 UR12, c[0x0][0xaf0] ;  /* 0x0002bc00000c7ab9 */ /* 0x000fe40000000a00 */
[----:B------:R-:W-:-:S03]  /*118b0*/  UIMAD UR8, UR8, UR12, URZ ;  /* 0x0000000c080872a4 */ /* 0x000fc6000f8e023f */
[----:B------:R-:W0:Y:S01]  /*118c0*/  @P0 LDC R3, c[0x0][0xbec] ;  /* 0x0002fb00ff030b82 */ /* 0x000e220000000800 */
[----:B------:R-:W-:-:S03]  /*118d0*/  UIMAD UR11, UR4, UR13, UR8 ;  /* 0x0000000d040b72a4 */ /* 0x000fc6000f8e0208 */
[----:B------:R-:W-:Y:S02]  /*118e0*/  UMOV UR8, UR10 ;  /* 0x0000000a00087c82 */ /* 0x000fe40008000000 */
[----:B------:R-:W-:Y:S02]  /*118f0*/  UIMAD.WIDE.U32 UR8, UR4, UR12, UR8 ;  /* 0x0000000c040872a5 */ /* 0x000fe4000f8e0008 */
[----:B------:R-:W1:Y:S02]  /*11900*/  @P0 LDC R7, c[0x0][0xbf0] ;  /* 0x0002fc00ff070b82 */ /* 0x000e640000000800 */
[----:B------:R-:W-:-:S03]  /*11910*/  UIADD3 UR4, UR9, UR11, URZ ;  /* 0x0000000b09047290 */ /* 0x000fc6000fffe03f */
[----:B------:R-:W-:Y:S01]  /*11920*/  ULDC.64 UR10, c[0x0][0xae0] ;  /* 0x0002b800000a7ab9 */ /* 0x000fe20000000a00 */
        /* <DEDUP_REMOVED lines=11> */
[----:B------:R-:W-:Y:S02]  /*119e0*/  VIADD R6, R13, UR42 ;  /* 0x0000002a0d067c36 */ /* 0x000fe40008000000 */
[----:B------:R-:W-:Y:S01]  /*119f0*/  IMAD R9, R5, UR11, R4 ;  /* 0x0000000b05097c24 */ /* 0x000fe2000f8e0204 */
[----:B------:R-:W-:Y:S01]  /*11a00*/  SHF.R.S32.HI R4, RZ, 0x1f, R7 ;  /* 0x0000001fff047819 */ /* 0x000fe20000011407 */
[----:B------:R-:W-:Y:S02]  /*11a10*/  IMAD R11, R0, R11, RZ ;  /* 0x0000000b000b7224 */ /* 0x000fe400078e02ff */
[----:B------:R-:W-:-:S02]  /*11a20*/  IMAD.IADD R3, R3, 0x1, R9 ;  /* 0x0000000103037824 */ /* 0x000fc400078e0209 */
[----:B------:R-:W-:Y:S02]  /*11a30*/  IMAD R4, R4, UR8, RZ ;  /* 0x0000000804047c24 */ /* 0x000fe4000f8e02ff */
[----:B------:R-:W-:-:S04]  /*11a40*/  IMAD.WIDE.U32 R2, R7, UR8, R2 ;  /* 0x0000000807027c25 */ /* 0x000fc8000f8e0002 */
[----:B------:R-:W-:Y:S01]  /*11a50*/  IMAD R5, R7, UR9, R4 ;  /* 0x0000000907057c24 */ /* 0x000fe2000f8e0204 */
[----:B------:R-:W-:Y:S01]  /*11a60*/  ULDC.64 UR8, c[0x0][0xa80] ;  /* 0x0002a00000087ab9 */ /* 0x000fe20000000a00 */
        /* <DEDUP_REMOVED lines=36> */
.L_x_2604:
[----:B------:R-:W-:Y:S05]  /*11cb0*/  BSYNC B1 ;  /* 0x0000000000017941 */ /* 0x000fea0003800000 */
.L_x_2603:
        /* <DEDUP_REMOVED lines=21> */
.L_x_2606:
[----:B------:R-:W-:Y:S05]  /*11e10*/  BSYNC B1 ;  /* 0x0000000000017941 */ /* 0x000fea0003800000 */
.L_x_2605:
        /* <DEDUP_REMOVED lines=21> */
.L_x_2608:
[----:B------:R-:W-:Y:S05]  /*11f70*/  BSYNC B1 ;  /* 0x0000000000017941 */ /* 0x000fea0003800000 */
.L_x_2607:
        /* <DEDUP_REMOVED lines=22> */
.L_x_2597:
[----:B------:R-:W-:Y:S05]  /*120e0*/  BSYNC B0 ;  /* 0x0000000000007941 */ /* 0x000fea0003800000 */
.L_x_2587:
[----:B------:R-:W-:Y:S02]  /*120f0*/  ULDC UR4, c[0x0][0xc3c] ;  /* 0x00030f0000047ab9 */ /* 0x000fe40000000800 */
[----:B------:R-:W-:-:S06]  /*12100*/  UISETP.GE.AND UP0, UPT, UR7, UR4, UPT ;  /* 0x000000040700728c */ /* 0x000fcc000bf06270 */
[----:B------:R-:W-:-:S13]  /*12110*/  PLOP3.LUT P0, PT, PT, PT, UP0, 0x80, 0x0 ;  /* 0x000000000000781c */ /* 0x000fda0003f0f008 */
[----:B------:R-:W-:Y:S05]  /*12120*/  @!P0 BRA `(.L_x_2609) ;  /* 0xfffffeec00c48947 */ /* 0x000fea000383ffff */
[----:B------:R-:W-:Y:S05]  /*12130*/  EXIT ;  /* 0x000000000000794d */ /* 0x000fea0003800000 */
.L_x_2496:
        /* <DEDUP_REMOVED lines=16> */
.L_x_2610:
        /* <DEDUP_REMOVED lines=43> */
.L_x_2614:
        /* <DEDUP_REMOVED lines=35> */
.L_x_2612:
        /* <DEDUP_REMOVED lines=9> */
[----:B0-----:R-:W-:-:S07]  /*127b0*/  ISETP.NE.AND P1, PT, R9, 0x1, PT ;  /* 0x000000010900780c */ /* 0x001fce0003f25270 */
[----:B-1----:R-:W-:Y:S06]  /*127c0*/  @!P0 BRA `(.L_x_2615) ;  /* 0x0000000000088947 */ /* 0x002fec0003800000 */
[----:B------:R-:W-:-:S06]  /*127d0*/  VIADD R24, R27, 0xffffffff ;  /* 0xffffffff1b187836 */ /* 0x000fcc0000000000 */
[----:B------:R0:W1:Y:S02]  /*127e0*/  SHFL.IDX PT, R24, R5, R24, 0x1f ;  /* 0x00001f1805187589 */ /* 0x00006400000e0000 */
.L_x_2615:
[----:B-1----:R-:W-:Y:S02]  /*127f0*/  IMAD R24, R24, UR5, R3 ;  /* 0x0000000518187c24 */ /* 0x002fe4000f8e0203 */
[----:B------:R-:W-:-:S03]  /*12800*/  VIADD R27, R27, UR4 ;  /* 0x000000041b1b7c36 */ /* 0x000fc60008000000 */
[----:B0-----:R-:W-:Y:S01]  /*12810*/  IADD3 R5, -R24, UR6, RZ ;  /* 0x0000000618057c10 */ /* 0x001fe2000fffe1ff */
[----:B------:R-:W-:Y:S06]  /*12820*/  @!P1 BRA `(.L_x_2616) ;  /* 0x0000000000e89947 */ /* 0x000fec0003800000 */
[-C--:B--2---:R-:W-:Y:S02]  /*12830*/  IABS R12, R6.reuse ;  /* 0x00000006000c7213 */ /* 0x084fe40000000000 */
[----:B------:R-:W-:Y:S02]  /*12840*/  IABS R4, R9 ;  /* 0x0000000900047213 */ /* 0x000fe40000000000 */
[----:B------:R-:W0:Y:S01]  /*12850*/  I2F.RP R8, R12 ;  /* 0x0000000c00087306 */ /* 0x000e220000209400 */
[----:B------:R-:W-:-:S07]  /*12860*/  IABS R13, R6 ;  /* 0x00000006000d7213 */ /* 0x000fce0000000000 */
[----:B------:R-:W1:Y:S08]  /*12870*/  I2F.RP R10, R4 ;  /* 0x00000004000a7306 */ /* 0x000e700000209400 */
[----:B0-----:R-:W0:Y:S08]  /*12880*/  MUFU.RCP R8, R8 ;  /* 0x0000000800087308 */ /* 0x001e300000001000 */
[----:B-1----:R-:W-:Y:S01]  /*12890*/  MUFU.RCP R10, R10 ;  /* 0x0000000a000a7308 */ /* 0x002fe20000001000 */
[----:B0-----:R-:W-:Y:S01]  /*128a0*/  VIADD R2, R8, 0xffffffe ;  /* 0x0ffffffe08027836 */ /* 0x001fe20000000000 */
[----:B------:R-:W-:-:S06]  /*128b0*/  IABS R8, R5 ;  /* 0x0000000500087213 */ /* 0x000fcc0000000000 */
[----:B------:R0:W1:Y:S02]  /*128c0*/  F2I.FTZ.U32.TRUNC.NTZ R3, R2 ;  /* 0x0000000200037305 */ /* 0x000064000021f000 */
[----:B0-----:R-:W-:Y:S02]  /*128d0*/  IMAD.MOV.U32 R2, RZ, RZ, RZ ;  /* 0x000000ffff027224 */ /* 0x001fe400078e00ff */
[----:B-1----:R-:W-:-:S04]  /*128e0*/  IMAD.MOV R11, RZ, RZ, -R3 ;  /* 0x000000ffff0b7224 */ /* 0x002fc800078e0a03 */
[----:B------:R-:W-:-:S04]  /*128f0*/  IMAD R11, R11, R12, RZ ;  /* 0x0000000c0b0b7224 */ /* 0x000fc800078e02ff */
[----:B------:R-:W-:-:S04]  /*12900*/  IMAD.HI.U32 R3, R3, R11, R2 ;  /* 0x0000000b03037227 */ /* 0x000fc800078e0002 */
[----:B------:R-:W-:Y:S02]  /*12910*/  IMAD.MOV R11, RZ, RZ, -R13 ;  /* 0x000000ffff0b7224 */ /* 0x000fe400078e0a0d */
[----:B------:R-:W-:-:S04]  /*12920*/  IMAD.HI.U32 R2, R3, R8, RZ ;  /* 0x0000000803027227 */ /* 0x000fc800078e00ff */
[----:B------:R-:W-:Y:S01]  /*12930*/  IMAD R3, R2, R11, R8 ;  /* 0x0000000b02037224 */ /* 0x000fe200078e0208 */
[----:B------:R-:W-:Y:S01]  /*12940*/  LOP3.LUT R8, R5, R6, RZ, 0x3c, !PT ;  /* 0x0000000605087212 */ /* 0x000fe200078e3cff */
[----:B------:R-:W-:-:S03]  /*12950*/  VIADD R11, R10, 0xffffffe ;  /* 0x0ffffffe0a0b7836 */ /* 0x000fc60000000000 */
[----:B------:R-:W-:Y:S02]  /*12960*/  ISETP.GT.U32.AND P1, PT, R12, R3, PT ;  /* 0x000000030c00720c */ /* 0x000fe40003f24070 */
[----:B------:R-:W-:-:S11]  /*12970*/  ISETP.GE.AND P2, PT, R8, RZ, PT ;  /* 0x000000ff0800720c */ /* 0x000fd60003f46270 */
[----:B------:R-:W-:Y:S02]  /*12980*/  @!P1 IMAD.IADD R3, R3, 0x1, -R12 ;  /* 0x0000000103039824 */ /* 0x000fe400078e0a0c */
[----:B------:R-:W-:Y:S01]  /*12990*/  @!P1 VIADD R2, R2, 0x1 ;  /* 0x0000000102029836 */ /* 0x000fe20000000000 */
[----:B------:R-:W-:Y:S02]  /*129a0*/  ISETP.NE.AND P1, PT, R6, RZ, PT ;  /* 0x000000ff0600720c */ /* 0x000fe40003f25270 */
[----:B------:R-:W-:Y:S02]  /*129b0*/  ISETP.GE.U32.AND P0, PT, R3, R12, PT ;  /* 0x0000000c0300720c */ /* 0x000fe40003f06070 */
[----:B------:R-:W0:Y:S11]  /*129c0*/  F2I.FTZ.U32.TRUNC.NTZ R3, R11 ;  /* 0x0000000b00037305 */ /* 0x000e36000021f000 */
        /* <DEDUP_REMOVED lines=9> */
[----:B------:R-:W-:-:S04]  /*12a60*/  IMAD.MOV.U32 R2, RZ, RZ, RZ ;  /* 0x000000ffff027224 */ /* 0x000fc800078e00ff */
[----:B------:R-:W-:-:S04]  /*12a70*/  IMAD.HI.U32 R2, R3, R11, R2 ;  /* 0x0000000b03027227 */ /* 0x000fc800078e0002 */
[----:B------:R-:W-:Y:S02]  /*12a80*/  IMAD.MOV.U32 R3, RZ, RZ, R8 ;  /* 0x000000ffff037224 */ /* 0x000fe400078e0008 */
[----:B------:R-:W-:Y:S02]  /*12a90*/  IMAD.MOV.U32 R8, RZ, RZ, R12 ;  /* 0x000000ffff087224 */ /* 0x000fe400078e000c */
[----:B------:R-:W-:-:S04]  /*12aa0*/  IMAD.HI.U32 R2, R2, R3, RZ ;  /* 0x0000000302027227 */ /* 0x000fc800078e00ff */
[----:B------:R-:W-:-:S05]  /*12ab0*/  IMAD R3, R2, R8, R3 ;  /* 0x0000000802037224 */ /* 0x000fca00078e0203 */
[----:B------:R-:W-:-:S13]  /*12ac0*/  ISETP.GT.U32.AND P1, PT, R4, R3, PT ;  /* 0x000000030400720c */ /* 0x000fda0003f24070 */
[----:B------:R-:W-:Y:S02]  /*12ad0*/  @!P1 IMAD.IADD R3, R3, 0x1, -R4 ;  /* 0x0000000103039824 */ /* 0x000fe400078e0a04 */
[----:B------:R-:W-:Y:S01]  /*12ae0*/  @!P1 VIADD R2, R2, 0x1 ;  /* 0x0000000102029836 */ /* 0x000fe20000000000 */
[----:B------:R-:W-:Y:S02]  /*12af0*/  ISETP.NE.AND P1, PT, R9, RZ, PT ;  /* 0x000000ff0900720c */ /* 0x000fe40003f25270 */
[----:B------:R-:W-:Y:S02]  /*12b00*/  ISETP.GE.U32.AND P0, PT, R3, R4, PT ;  /* 0x000000040300720c */ /* 0x000fe40003f06070 */
[----:B------:R-:W-:-:S04]  /*12b10*/  LOP3.LUT R3, R10, R9, RZ, 0x3c, !PT ;  /* 0x000000090a037212 */ /* 0x000fc800078e3cff */
[----:B------:R-:W-:Y:S01]  /*12b20*/  ISETP.GE.AND P2, PT, R3, RZ, PT ;  /* 0x000000ff0300720c */ /* 0x000fe20003f46270 */
[----:B------:R-:W-:-:S06]  /*12b30*/  IMAD.MOV R3, RZ, RZ, -R10 ;  /* 0x000000ffff037224 */ /* 0x000fcc00078e0a0a */
[----:B------:R-:W-:-:S06]  /*12b40*/  @P0 VIADD R2, R2, 0x1 ;  /* 0x0000000102020836 */ /* 0x000fcc0000000000 */
[----:B------:R-:W-:Y:S01]  /*12b50*/  @!P2 IMAD.MOV R2, RZ, RZ, -R2 ;  /* 0x000000ffff02a224 */ /* 0x000fe200078e0a02 */
[----:B------:R-:W-:-:S05]  /*12b60*/  @!P1 LOP3.LUT R2, RZ, R9, RZ, 0x33, !PT ;  /* 0x00000009ff029212 */ /* 0x000fca00078e33ff */
[----:B------:R-:W-:-:S04]  /*12b70*/  IMAD.MOV R26, RZ, RZ, -R2 ;  /* 0x000000ffff1a7224 */ /* 0x000fc800078e0a02 */
[C---:B------:R-:W-:Y:S02]  /*12b80*/  IMAD R26, R9.reuse, R26, R10 ;  /* 0x0000001a091a7224 */ /* 0x040fe400078e020a */
[----:B------:R-:W-:Y:S02]  /*12b90*/  IMAD R9, R9, 0x1000000, R2 ;  /* 0x0100000009097824 */ /* 0x000fe400078e0202 */
[----:B------:R-:W-:Y:S02]  /*12ba0*/  IMAD R2, R6, R3, R5 ;  /* 0x0000000306027224 */ /* 0x000fe400078e0205 */
[----:B------:R-:W-:Y:S01]  /*12bb0*/  IMAD R26, R26, 0x10000, R9 ;  /* 0x000100001a1a7824 */ /* 0x000fe200078e0209 */
[----:B------:R-:W-:Y:S06]  /*12bc0*/  BRA `(.L_x_2617) ;  /* 0x0000000000f47947 */ /* 0x000fec0003800000 */
.L_x_2616:
[----:B------:R-:W0:Y:S02]  /*12bd0*/  LDC.64 R2, c[0x0][0xc90] ;  /* 0x00032400ff027b82 */ /* 0x000e240000000a00 */
[----:B0-----:R-:W-:-:S05]  /*12be0*/  IMAD.WIDE R2, R27, 0x4, R2 ;  /* 0x000000041b027825 */ /* 0x001fca00078e0202 */
[----:B------:R0:W2:Y:S01]  /*12bf0*/  LDG.E R13, desc[UR48][R2.64] ;  /* 0x00000030020d7981 */ /* 0x0000a2000c1e1900 */
[----:B------:R-:W-:Y:S01]  /*12c00*/  IABS R15, R5 ;  /* 0x00000005000f7213 */ /* 0x000fe20000000000 */
[----:B0-----:R-:W-:Y:S02]  /*12c10*/  IMAD.MOV.U32 R2, RZ, RZ, RZ ;  /* 0x000000ffff027224 */ /* 0x001fe400078e00ff */
[----:B--2---:R-:W-:-:S05]  /*12c20*/  IMAD R4, R6, R13, RZ ;  /* 0x0000000d06047224 */ /* 0x004fca00078e02ff */
[-C--:B------:R-:W-:Y:S02]  /*12c30*/  IABS R10, R4.reuse ;  /* 0x00000004000a7213 */ /* 0x080fe40000000000 */
[----:B------:R-:W-:Y:S02]  /*12c40*/  IABS R12, R4 ;  /* 0x00000004000c7213 */ /* 0x000fe40000000000 */
[----:B------:R-:W0:Y:S08]  /*12c50*/  I2F.RP R8, R10 ;  /* 0x0000000a00087306 */ /* 0x000e300000209400 */
[----:B0-----:R-:W0:Y:S02]  /*12c60*/  MUFU.RCP R8, R8 ;  /* 0x0000000800087308 */ /* 0x001e240000001000 */
[----:B0-----:R-:W-:-:S06]  /*12c70*/  VIADD R9, R8, 0xffffffe ;  /* 0x0ffffffe08097836 */ /* 0x001fcc0000000000 */
[----:B------:R-:W0:Y:S02]  /*12c80*/  F2I.FTZ.U32.TRUNC.NTZ R3, R9 ;  /* 0x0000000900037305 */ /* 0x000e24000021f000 */
[----:B0-----:R-:W-:-:S04]  /*12c90*/  IMAD.MOV R11, RZ, RZ, -R3 ;  /* 0x000000ffff0b7224 */ /* 0x001fc800078e0a03 */
[----:B------:R-:W-:-:S04]  /*12ca0*/  IMAD R11, R11, R10, RZ ;  /* 0x0000000a0b0b7224 */ /* 0x000fc800078e02ff */
[----:B------:R-:W-:-:S04]  /*12cb0*/  IMAD.HI.U32 R2, R3, R11, R2 ;  /* 0x0000000b03027227 */ /* 0x000fc800078e0002 */
[----:B------:R-:W-:Y:S02]  /*12cc0*/  IMAD.MOV R3, RZ, RZ, -R12 ;  /* 0x000000ffff037224 */ /* 0x000fe400078e0a0c */
        /* <DEDUP_REMOVED lines=12> */
[----:B------:R-:W-:Y:S02]  /*12d90*/  IMAD R11, R13, R2, RZ ;  /* 0x000000020d0b7224 */ /* 0x000fe400078e02ff */
[----:B------:R-:W-:Y:S02]  /*12da0*/  IMAD.MOV R2, RZ, RZ, -R2 ;  /* 0x000000ffff027224 */ /* 0x000fe400078e0a02 */
[----:B------:R-:W-:Y:S02]  /*12db0*/  IMAD.MOV R3, RZ, RZ, -R11 ;  /* 0x000000ffff037224 */ /* 0x000fe400078e0a0b */
[----:B------:R-:W-:Y:S02]  /*12dc0*/  IMAD R4, R4, R2, R5 ;  /* 0x0000000204047224 */ /* 0x000fe400078e0205 */
[----:B------:R-:W-:Y:S01]  /*12dd0*/  IMAD.MOV.U32 R2, RZ, RZ, RZ ;  /* 0x000000ffff027224 */ /* 0x000fe200078e00ff */
[----:B------:R-:W-:-:S04]  /*12de0*/  VIADDMNMX R13, R3, UR5, R13, PT ;  /* 0x00000005030d7c46 */ /* 0x000fc8000b80010d */
[-C--:B------:R-:W-:Y:S01]  /*12df0*/  IABS R10, R13.reuse ;  /* 0x0000000d000a7213 */ /* 0x080fe20000000000 */
[----:B------:R-:W-:Y:S01]  /*12e00*/  IMAD.MOV R26, RZ, RZ, -R13 ;  /* 0x000000ffff1a7224 */ /* 0x000fe200078e0a0d */
[----:B------:R-:W-:Y:S02]  /*12e10*/  IABS R12, R13 ;  /* 0x0000000d000c7213 */ /* 0x000fe40000000000 */
[----:B------:R-:W0:Y:S08]  /*12e20*/  I2F.RP R8, R10 ;  /* 0x0000000a00087306 */ /* 0x000e300000209400 */
[----:B0-----:R-:W0:Y:S02]  /*12e30*/  MUFU.RCP R8, R8 ;  /* 0x0000000800087308 */ /* 0x001e240000001000 */
[----:B0-----:R-:W-:-:S06]  /*12e40*/  VIADD R3, R8, 0xffffffe ;  /* 0x0ffffffe08037836 */ /* 0x001fcc0000000000 */
[----:B------:R-:W0:Y:S02]  /*12e50*/  F2I.FTZ.U32.TRUNC.NTZ R3, R3 ;  /* 0x0000000300037305 */ /* 0x000e24000021f000 */
[----:B0-----:R-:W-:-:S04]  /*12e60*/  IMAD.MOV R9, RZ, RZ, -R3 ;  /* 0x000000ffff097224 */ /* 0x001fc800078e0a03 */
[----:B------:R-:W-:Y:S01]  /*12e70*/  IMAD.MOV.U32 R5, RZ, RZ, R9 ;  /* 0x000000ffff057224 */ /* 0x000fe200078e0009 */
[----:B------:R-:W-:-:S03]  /*12e80*/  IABS R9, R4 ;  /* 0x0000000400097213 */ /* 0x000fc60000000000 */
        /* <DEDUP_REMOVED lines=11> */
[----:B------:R-:W-:Y:S02]  /*12f40*/  ISETP.GE.AND P2, PT, R3, RZ, PT ;  /* 0x000000ff0300720c */ /* 0x000fe40003f46270 */
[----:B------:R-:W-:-:S05]  /*12f50*/  IADD3 R3, R11, 0x1000000, R4 ;  /* 0x010000000b037810 */ /* 0x000fca0007ffe004 */
[----:B------:R-:W-:-:S06]  /*12f60*/  @P0 VIADD R2, R2, 0x1 ;  /* 0x0000000102020836 */ /* 0x000fcc0000000000 */
[----:B------:R-:W-:Y:S01]  /*12f70*/  @!P2 IMAD.MOV R2, RZ, RZ, -R2 ;  /* 0x000000ffff02a224 */ /* 0x000fe200078e0a02 */
[----:B------:R-:W-:-:S05]  /*12f80*/  @!P1 LOP3.LUT R2, RZ, R13, RZ, 0x33, !PT ;  /* 0x0000000dff029212 */ /* 0x000fca00078e33ff */
[----:B------:R-:W-:-:S07]  /*12f90*/  IMAD R26, R2, R26, R3 ;  /* 0x0000001a021a7224 */ /* 0x000fce00078e0203 */
.L_x_2617:
[----:B------:R-:W-:-:S05]  /*12fa0*/  LOP3.LUT R25, RZ, R2, RZ, 0x33, !PT ;  /* 0x00000002ff197212 */ /* 0x000fca00078e33ff */
[----:B------:R-:W-:Y:S01]  /*12fb0*/  IMAD.IADD R25, R6, 0x1, R25 ;  /* 0x0000000106197824 */ /* 0x000fe200078e0219 */
[----:B------:R-:W-:Y:S06]  /*12fc0*/  BRA `(.L_x_2618) ;  /* 0x0000000000147947 */ /* 0x000fec0003800000 */
.L_x_2613:
[----:B------:R-:W-:Y:S01]  /*12fd0*/  ULDC UR4, c[0x0][0xc3c] ;  /* 0x00030f0000047ab9 */ /* 0x000fe20000000800 */
[----:B------:R-:W-:Y:S02]  /*12fe0*/  IMAD.MOV.U32 R25, RZ, RZ, RZ ;  /* 0x000000ffff197224 */ /* 0x000fe400078e00ff */
[----:B------:R-:W-:Y:S02]  /*12ff0*/  IMAD.U32 R24, RZ, RZ, UR6 ;  /* 0x00000006ff187e24 */ /* 0x000fe4000f8e00ff */
[----:B------:R-:W-:Y:S02]  /*13000*/  IMAD.MOV.U32 R26, RZ, RZ, RZ ;  /* 0x000000ffff1a7224 */ /* 0x000fe400078e00ff */
[----:B------:R-:W-:-:S07]  /*13010*/  IMAD.U32 R27, RZ, RZ, UR4 ;  /* 0x00000004ff1b7e24 */ /* 0x000fce000f8e00ff */
.L_x_2618:
[----:B------:R-:W-:-:S13]  /*13020*/  ISETP.NE.AND P0, PT, R7, RZ, PT ;  /* 0x000000ff0700720c */ /* 0x000fda0003f05270 */
[----:B------:R-:W0:Y:S01]  /*13030*/  @!P0 S2R R3, SR_CgaCtaId ;  /* 0x0000000000038919 */ /* 0x000e220000008800 */
[----:B------:R-:W-:-:S04]  /*13040*/  @!P0 MOV R2, 0x400 ;  /* 0x0000040000028802 */ /* 0x000fc80000000f00 */
[----:B0-----:R-:W-:-:S05]  /*13050*/  @!P0 LEA R2, R3, R2, 0x18 ;  /* 0x0000000203028211 */ /* 0x001fca00078ec0ff */
[----:B------:R1:W-:Y:S01]  /*13060*/  @!P0 STS.128 [R2+0x228d0], R24 ;  /* 0x0228d01802008388 */ /* 0x0003e20000000c00 */
[----:B------:R-:W-:Y:S06]  /*13070*/  BAR.ARV 0x5, 0x180 ;  /* 0x0146000000007b1d */ /* 0x000fec0000002000 */
.L_x_2611:
        /* <DEDUP_REMOVED lines=29> */
.L_x_2690:
[----:B------:R-:W-:Y:S05]  /*13250*/  YIELD ;  /* 0x0000000000007946 */ /* 0x000fea0003800000 */
[----:B------:R-:W-:Y:S01]  /*13260*/  ULDC.64 UR4, c[0x0][0xa28] ;  /* 0x00028a0000047ab9 */ /* 0x000fe20000000a00 */
[----:B------:R-:W-:Y:S01]  /*13270*/  IMAD.MOV.U32 R30, RZ, RZ, RZ ;  /* 0x000000ffff1e7224 */ /* 0x000fe200078e00ff */
[----:B------:R-:W-:-:S04]  /*13280*/  ISETP.NE.U32.AND P0, PT, RZ, UR4, PT ;  /* 0x00000004ff007c0c */ /* 0x000fc8000bf05070 */
[----:B------:R-:W-:Y:S01]  /*13290*/  ISETP.NE.AND.EX P0, PT, RZ, UR5, PT, P0 ;  /* 0x00000005ff007c0c */ /* 0x000fe2000bf05300 */
[----:B------:R-:W-:-:S12]  /*132a0*/  ULDC.64 UR4, c[0x0][0xa18] ;  /* 0x0002860000047ab9 */ /* 0x000fd80000000a00 */
[----:B0-----:R-:W0:Y:S02]  /*132b0*/  @P0 LDC.64 R2, c[0x0][0xa28] ;  /* 0x00028a00ff020b82 */ /* 0x001e240000000a00 */
[----:B0-----:R-:W-:-:S05]  /*132c0*/  @P0 IMAD.WIDE R2, R27, 0x4, R2 ;  /* 0x000000041b020825 */ /* 0x001fca00078e0202 */
[----:B------:R0:W5:Y:S01]  /*132d0*/  @P0 LDG.E R30, desc[UR48][R2.64] ;  /* 0x00000030021e0981 */ /* 0x000162000c1e1900 */
[----:B------:R-:W-:Y:S01]  /*132e0*/  ISETP.NE.U32.AND P0, PT, RZ, UR4, PT ;  /* 0x00000004ff007c0c */ /* 0x000fe2000bf05070 */
[----:B------:R-:W-:Y:S01]  /*132f0*/  IMAD.MOV.U32 R37, RZ, RZ, RZ ;  /* 0x000000ffff257224 */ /* 0x000fe200078e00ff */
[----:B------:R-:W-:Y:S02]  /*13300*/  LOP3.LUT R16, R16, 0xfffffdff, RZ, 0xc0, !PT ;  /* 0xfffffdff10107812 */ /* 0x000fe400078ec0ff */
[----:B------:R-:W-:Y:S01]  /*13310*/  ISETP.NE.AND.EX P1, PT, RZ, UR5, PT, P0 ;  /* 0x00000005ff007c0c */ /* 0x000fe2000bf25300 */
[----:B------:R-:W-:Y:S02]  /*13320*/  ULDC.64 UR4, c[0x0][0xa00] ;  /* 0x0002800000047ab9 */ /* 0x000fe40000000a00 */
[----:B------:R-:W-:Y:S01]  /*13330*/  ISETP.NE.U32.AND P0, PT, RZ, UR4, PT ;  /* 0x00000004ff007c0c */ /* 0x000fe2000bf05070 */
[----:B0-----:R-:W0:Y:S03]  /*13340*/  LDC.64 R2, c[0x0][0xa00] ;  /* 0x00028000ff027b82 */ /* 0x001e260000000a00 */
[----:B------:R-:W-:Y:S01]  /*13350*/  ISETP.NE.AND.EX P2, PT, RZ, UR5, PT, P0 ;  /* 0x00000005ff007c0c */ /* 0x000fe2000bf45300 */
[----:B------:R-:W-:-:S05]  /*13360*/  ULDC.64 UR4, c[0x0][0x418] ;  /* 0x0001060000047ab9 */ /* 0x000fca0000000a00 */
[----:B-1----:R-:W1:Y:S07]  /*13370*/  @P1 LDC.64 R4, c[0x0][0xa18] ;  /* 0x00028600ff041b82 */ /* 0x002e6e0000000a00 */
[----:B------:R-:W-:Y:S01]  /*13380*/  @P2 LOP3.LUT R16, R16, 0x200, RZ, 0xfc, !PT ;  /* 0x0000020010102812 */ /* 0x000fe200078efcff */
[----:B0-----:R-:W-:-:S05]  /*13390*/  IMAD.WIDE R2, R27, 0x4, R2 ;  /* 0x000000041b027825 */ /* 0x001fca00078e0202 */
[----:B------:R0:W5:Y:S01]  /*133a0*/  @P2 LDG.E R37, desc[UR48][R2.64] ;  /* 0x0000003002252981 */ /* 0x000162000c1e1900 */
[----:B-1----:R-:W-:-:S05]  /*133b0*/  @P1 IMAD.WIDE R4, R27, 0x4, R4 ;  /* 0x000000041b041825 */ /* 0x002fca00078e0204 */
[----:B------:R0:W5:Y:S01]  /*133c0*/  @P1 LDG.E R35, desc[UR48][R4.64] ;  /* 0x0000003004231981 */ /* 0x000162000c1e1900 */
[----:B------:R-:W-:-:S03]  /*133d0*/  UISETP.NE.U32.AND UP0, UPT, UR4, URZ, UPT ;  /* 0x0000003f0400728c */ /* 0x000fc6000bf05070 */
[----:B------:R-:W-:Y:S01]  /*133e0*/  ULDC UR4, c[0x0][0x424] ;  /* 0x0001090000047ab9 */ /* 0x000fe20000000800 */
[----:B------:R-:W-:-:S03]  /*133f0*/  UISETP.NE.AND.EX UP0, UPT, UR5, URZ, UPT, UP0 ;  /* 0x0000003f0500728c */ /* 0x000fc6000bf05300 */
[----:B------:R-:W-:Y:S01]  /*13400*/  ULDC UR5, c[0x0][0x2f0] ;  /* 0x0000bc0000057ab9 */ /* 0x000fe20000000800 */
[----:B------:R-:W-:-:S04]  /*13410*/  USEL UR4, UR4, 0x1, UP0 ;  /* 0x0000000104047887 */ /* 0x000fc80008000000 */
[----:B------:R-:W-:-:S06]  /*13420*/  UIMAD UR4, UR4, UR5, URZ ;  /* 0x00000005040472a4 */ /* 0x000fcc000f8e023f */
[----:B------:R-:W-:Y:S01]  /*13430*/  IMAD.U32 R19, RZ, RZ, UR4 ;  /* 0x00000004ff137e24 */ /* 0x000fe2000f8e00ff */
[----:B0-2-4-:R-:W-:Y:S06]  /*13440*/  @P1 BRA `(.L_x_2620) ;  /* 0x0000000000181947 */ /* 0x015fec0003800000 */
[----:B------:R-:W-:Y:S02]  /*13450*/  ULDC UR4, c[0x0][0x288] ;  /* 0x0000a20000047ab9 */ /* 0x000fe40000000800 */
[----:B-----5:R-:W-:Y:S01]  /*13460*/  IMAD.U32 R35, RZ, RZ, UR4 ;  /* 0x00000004ff237e24 */ /* 0x020fe2000f8e00ff */
[----:B------:R-:W-:Y:S06]  /*13470*/  @!P2 BRA `(.L_x_2620) ;  /* 0x00000000000ca947 */ /* 0x000fec0003800000 */
[----:B------:R-:W2:Y:S04]  /*13480*/  LDG.E R0, desc[UR48][R2.64] ;  /* 0x0000003002007981 */ /* 0x000ea8000c1e1900 */
[----:B------:R-:W2:Y:S02]  /*13490*/  LDG.E R35, desc[UR48][R2.64+0x4] ;  /* 0x0000043002237981 */ /* 0x000ea4000c1e1900 */
[----:B--2---:R-:W-:-:S07]  /*134a0*/  IMAD.IADD R35, R35, 0x1, -R0 ;  /* 0x0000000123237824 */ /* 0x004fce00078e0a00 */
.L_x_2620:
[----:B------:R-:W-:Y:S02]  /*134b0*/  ULDC.64 UR4, c[0x0][0xa20] ;  /* 0x0002880000047ab9 */ /* 0x000fe40000000a00 */
[----:B------:R-:W-:-:S04]  /*134c0*/  ISETP.NE.U32.AND P0, PT, RZ, UR4, PT ;  /* 0x00000004ff007c0c */ /* 0x000fc8000bf05070 */
[----:B------:R-:W-:-:S13]  /*134d0*/  ISETP.NE.AND.EX P0, PT, RZ, UR5, PT, P0 ;  /* 0x00000005ff007c0c */ /* 0x000fda000bf05300 */
[----:B------:R-:W-:Y:S05]  /*134e0*/  @!P0 BRA `(.L_x_2621) ;  /* 0x0000000000108947 */ /* 0x000fea0003800000 */
[----:B------:R-:W0:Y:S02]  /*134f0*/  LDC.64 R2, c[0x0][0xa20] ;  /* 0x00028800ff027b82 */ /* 0x000e240000000a00 */
[----:B0-----:R-:W-:-:S05]  /*13500*/  IMAD.WIDE R2, R27, 0x4, R2 ;  /* 0x000000041b027825 */ /* 0x001fca00078e0202 */
[----:B------:R0:W5:Y:S01]  /*13510*/  LDG.E R19, desc[UR48][R2.64] ;  /* 0x0000003002137981 */ /* 0x000162000c1e1900 */
[----:B------:R-:W-:Y:S05]  /*13520*/  BRA `(.L_x_2622) ;  /* 0x0000000000247947 */ /* 0x000fea0003800000 */
.L_x_2621:
        /* <DEDUP_REMOVED lines=9> */
.L_x_2622:
[----:B------:R-:W1:Y:S01]  /*135c0*/  LDC R0, c[0x0][0x448] ;  /* 0x00011200ff007b82 */ /* 0x000e620000000800 */
[----:B------:R-:W-:Y:S01]  /*135d0*/  IMAD.SHL.U32 R33, R25, 0x80, RZ ;  /* 0x0000008019217824 */ /* 0x000fe200078e00ff */
[----:B------:R-:W-:Y:S01]  /*135e0*/  LOP3.LUT R16, R16, 0xfffffeff, RZ, 0xc0, !PT ;  /* 0xfffffeff10107812 */ /* 0x000fe200078ec0ff */
[----:B-----5:R-:W-:-:S05]  /*135f0*/  IMAD.IADD R19, R19, 0x1, -R30 ;  /* 0x0000000113137824 */ /* 0x020fca00078e0a1e */
[----:B0-----:R-:W0:Y:S01]  /*13600*/  LDC.64 R2, c[0x0][0x9e0] ;  /* 0x00027800ff027b82 */ /* 0x001e220000000a00 */
[----:B-1----:R-:W-:Y:S01]  /*13610*/  ISETP.NE.AND P2, PT, R0, 0x1, PT ;  /* 0x000000010000780c */ /* 0x002fe20003f45270 */
[----:B------:R-:W-:Y:S01]  /*13620*/  VIADD R0, R33, 0x7f ;  /* 0x0000007f21007836 */ /* 0x000fe20000000000 */
[----:B0-----:R-:W-:-:S11]  /*13630*/  ISETP.GE.AND P1, PT, R3, 0x1, PT ;  /* 0x000000010300780c */ /* 0x001fd60003f26270 */
[----:B------:R-:W0:Y:S01]  /*13640*/  @P2 LDC R5, c[0x0][0x44c] ;  /* 0x00011300ff052b82 */ /* 0x000e220000000800 */
[----:B------:R-:W-:-:S07]  /*13650*/  @P2 LOP3.LUT R16, R16, 0x100, RZ, 0xfc, !PT ;  /* 0x0000010010102812 */ /* 0x000fce00078efcff */
[----:B------:R-:W1:Y:S01]  /*13660*/  @P2 LDC R7, c[0x0][0x450] ;  /* 0x00011400ff072b82 */ /* 0x000e620000000800 */
[----:B0-----:R-:W-:Y:S01]  /*13670*/  @P2 IMAD.HI.U32 R4, R0, R5, RZ ;  /* 0x0000000500042227 */ /* 0x001fe200078e00ff */
[----:B------:R-:W-:-:S04]  /*13680*/  IADD3 R5, R19, 0x1, -R35 ;  /* 0x0000000113057810 */ /* 0x000fc80007ffe823 */
[----:B-1----:R-:W-:-:S05]  /*13690*/  @P2 SHF.R.U32.HI R0, RZ, R7, R4 ;  /* 0x00000007ff002219 */ /* 0x002fca0000011604 */
[----:B------:R-:W-:-:S04]  /*136a0*/  IMAD.IADD R7, R5, 0x1, R0 ;  /* 0x0000000105077824 */ /* 0x000fc800078e0200 */
[----:B------:R-:W-:Y:S01]  /*136b0*/  IMAD.IADD R2, R7, 0x1, R2 ;  /* 0x0000000107027824 */ /* 0x000fe200078e0202 */
[----:B------:R-:W-:Y:S06]  /*136c0*/  @!P1 BRA `(.L_x_2623) ;  /* 0x0000000000489947 */ /* 0x000fec0003800000 */
[C---:B------:R-:W-:Y:S01]  /*136d0*/  ISETP.GT.AND P0, PT, R7.reuse, RZ, PT ;  /* 0x000000ff0700720c */ /* 0x040fe20003f04270 */
[----:B------:R-:W-:Y:S01]  /*136e0*/  BSSY B0, `(.L_x_2624) ;  /* 0x000000e000007945 */ /* 0x000fe20003800000 */
[----:B------:R-:W-:-:S11]  /*136f0*/  VIADD R0, R7, 0xffffffff ;  /* 0xffffffff07007836 */ /* 0x000fd60000000000 */
[----:B------:R-:W-:Y:S05]  /*13700*/  @P0 BRA `(.L_x_2625) ;  /* 0x00000000001c0947 */ /* 0x000fea0003800000 */
[----:B------:R-:W-:Y:S01]  /*13710*/  ISETP.NE.AND P0, PT, R3, 0x1, PT ;  /* 0x000000010300780c */ /* 0x000fe20003f05270 */
[----:B------:R-:W-:-:S12]  /*13720*/  IMAD.MOV R7, RZ, RZ, -R7 ;  /* 0x000000ffff077224 */ /* 0x000fd800078e0a07 */
[----:B------:R-:W0:Y:S02]  /*13730*/  @P0 LDC.64 R4, c[0x0][0x9e8] ;  /* 0x00027a00ff040b82 */ /* 0x000e240000000a00 */
[----:B0-----:R-:W-:-:S05]  /*13740*/  @P0 IMAD.HI.U32 R4, R7, R4, RZ ;  /* 0x0000000407040227 */ /* 0x001fca00078e00ff */
[----:B------:R-:W-:-:S04]  /*13750*/  @P0 SHF.R.U32.HI R7, RZ, R5, R4 ;  /* 0x00000005ff070219 */ /* 0x000fc80000011604 */
[----:B------:R-:W-:Y:S01]  /*13760*/  LOP3.LUT R0, RZ, R7, RZ, 0x33, !PT ;  /* 0x00000007ff007212 */ /* 0x000fe200078e33ff */
[----:B------:R-:W-:Y:S06]  /*13770*/  BRA `(.L_x_2626) ;  /* 0x0000000000107947 */ /* 0x000fec0003800000 */
.L_x_2625:
[----:B------:R-:W-:-:S13]  /*13780*/  ISETP.NE.AND P0, PT, R3, 0x1, PT ;  /* 0x000000010300780c */ /* 0x000fda0003f05270 */
[----:B------:R-:W0:Y:S02]  /*13790*/  @P0 LDC.64 R4, c[0x0][0x9e8] ;  /* 0x00027a00ff040b82 */ /* 0x000e240000000a00 */
[----:B0-----:R-:W-:-:S05]  /*137a0*/  @P0 IMAD.HI.U32 R4, R0, R4, RZ ;  /* 0x0000000400040227 */ /* 0x001fca00078e00ff */
[----:B------:R-:W-:-:S07]  /*137b0*/  @P0 SHF.R.U32.HI R0, RZ, R5, R4 ;  /* 0x00000005ff000219 */ /* 0x000fce0000011604 */
.L_x_2626:
[----:B------:R-:W-:Y:S05]  /*137c0*/  BSYNC B0 ;  /* 0x0000000000007941 */ /* 0x000fea0003800000 */
.L_x_2624:
[----:B------:R-:W-:-:S05]  /*137d0*/  IMAD R5, R0, R3, R3 ;  /* 0x0000000300057224 */ /* 0x000fca00078e0203 */
[----:B------:R-:W-:-:S07]  /*137e0*/  VIMNMX R2, R2, R5, PT ;  /* 0x0000000502027248 */ /* 0x000fce0003fe0100 */
.L_x_2623:
[----:B------:R-:W0:Y:S01]  /*137f0*/  @P2 LDC R0, c[0x0][0x44c] ;  /* 0x00011300ff002b82 */ /* 0x000e220000000800 */
[----:B------:R-:W-:Y:S01]  /*13800*/  VIADD R2, R2, 0x5f ;  /* 0x0000005f02027836 */ /* 0x000fe20000000000 */
[----:B------:R-:W-:Y:S01]  /*13810*/  ULDC UR4, c[0x0][0x9dc] ;  /* 0x0002770000047ab9 */ /* 0x000fe20000000800 */
[----:B------:R-:W-:Y:S02]  /*13820*/  IMAD.MOV.U32 R4, RZ, RZ, R33 ;  /* 0x000000ffff047224 */ /* 0x000fe400078e0021 */
[----:B------:R-:W-:-:S03]  /*13830*/  IMAD.HI R2, R2, 0x2aaaaaab, RZ ;  /* 0x2aaaaaab02027827 */ /* 0x000fc600078e02ff */
[----:B------:R-:W1:Y:S01]  /*13840*/  @P2 LDC R5, c[0x0][0x450] ;  /* 0x00011400ff052b82 */ /* 0x000e620000000800 */
[----:B0-----:R-:W-:-:S05]  /*13850*/  @P2 IMAD.HI.U32 R0, R33, R0, RZ ;  /* 0x0000000021002227 */ /* 0x001fca00078e00ff */
[----:B-1----:R-:W-:Y:S01]  /*13860*/  @P2 SHF.R.U32.HI R4, RZ, R5, R0 ;  /* 0x00000005ff042219 */ /* 0x002fe20000011600 */
[----:B------:R-:W-:Y:S01]  /*13870*/  VIADD R0, R19, 0x5f ;  /* 0x0000005f13007836 */ /* 0x000fe20000000000 */
[----:B------:R-:W-:Y:S02]  /*13880*/  SHF.R.U32.HI R5, RZ, 0x1f, R2 ;  /* 0x0000001fff057819 */ /* 0x000fe40000011602 */
[----:B------:R-:W-:Y:S01]  /*13890*/  IADD3 R4, R4, R19, -R35 ;  /* 0x0000001304047210 */ /* 0x000fe20007ffe823 */
[----:B------:R-:W-:Y:S01]  /*138a0*/  IMAD.HI R0, R0, 0x2aaaaaab, RZ ;  /* 0x2aaaaaab00007827 */ /* 0x000fe200078e02ff */
[----:B------:R-:W-:-:S03]  /*138b0*/  LEA.HI.SX32 R7, R2, R5, 0x1c ;  /* 0x0000000502077211 */ /* 0x000fc600078fe2ff */
[----:B------:R-:W-:Y:S01]  /*138c0*/  VIADD R2, R4, -UR4 ;  /* 0x8000000404027c36 */ /* 0x000fe20008000000 */
[----:B------:R-:W-:-:S04]  /*138d0*/  SHF.R.U32.HI R5, RZ, 0x1f, R0 ;  /* 0x0000001fff057819 */ /* 0x000fc80000011600 */
[----:B------:R-:W-:-:S04]  /*138e0*/  LEA.HI.SX32 R0, R0, R5, 0x1c ;  /* 0x0000000500007211 */ /* 0x000fc800078fe2ff */
[----:B------:R-:W-:Y:S01]  /*138f0*/  VIMNMX R0, R0, R7, PT ;  /* 0x0000000700007248 */ /* 0x000fe20003fe0100 */
[----:B------:R-:W-:Y:S06]  /*13900*/  @!P1 BRA `(.L_x_2627) ;  /* 0x0000000000489947 */ /* 0x000fec0003800000 */
[----:B------:R-:W-:Y:S01]  /*13910*/  IMAD.MOV.U32 R6, RZ, RZ, R4 ;  /* 0x000000ffff067224 */ /* 0x000fe200078e0004 */
[----:B------:R-:W-:Y:S04]  /*13920*/  BSSY B0, `(.L_x_2628) ;  /* 0x000000e000007945 */ /* 0x000fe80003800000 */
[----:B------:R-:W-:-:S13]  /*13930*/  ISETP.GT.AND P0, PT, R6, -0x1, PT ;  /* 0xffffffff0600780c */ /* 0x000fda0003f04270 */
[----:B------:R-:W-:Y:S05]  /*13940*/  @P0 BRA `(.L_x_2629) ;  /* 0x00000000001c0947 */ /* 0x000fea0003800000 */
[----:B------:R-:W-:Y:S02]  /*13950*/  ISETP.NE.AND P0, PT, R3, 0x1, PT ;  /* 0x000000010300780c */ /* 0x000fe40003f05270 */
[----:B------:R-:W-:-:S11]  /*13960*/  LOP3.LUT R7, RZ, R6, RZ, 0x33, !PT ;  /* 0x00000006ff077212 */ /* 0x000fd600078e33ff */
[----:B------:R-:W0:Y:S02]  /*13970*/  @P0 LDC.64 R4, c[0x0][0x9e8] ;  /* 0x00027a00ff040b82 */ /* 0x000e240000000a00 */
[----:B0-----:R-:W-:-:S05]  /*13980*/  @P0 IMAD.HI.U32 R4, R7, R4, RZ ;  /* 0x0000000407040227 */ /* 0x001fca00078e00ff */
[----:B------:R-:W-:-:S04]  /*13990*/  @P0 SHF.R.U32.HI R7, RZ, R5, R4 ;  /* 0x00000005ff070219 */ /* 0x000fc80000011604 */
[----:B------:R-:W-:Y:S01]  /*139a0*/  LOP3.LUT R6, RZ, R7, RZ, 0x33, !PT ;  /* 0x00000007ff067212 */ /* 0x000fe200078e33ff */
[----:B------:R-:W-:Y:S06]  /*139b0*/  BRA `(.L_x_2630) ;  /* 0x0000000000107947 */ /* 0x000fec0003800000 */
.L_x_2629:
[----:B------:R-:W-:-:S13]  /*139c0*/  ISETP.NE.AND P0, PT, R3, 0x1, PT ;  /* 0x000000010300780c */ /* 0x000fda0003f05270 */
[----:B------:R-:W0:Y:S02]  /*139d0*/  @P0 LDC.64 R4, c[0x0][0x9e8] ;  /* 0x00027a00ff040b82 */ /* 0x000e240000000a00 */
[----:B0-----:R-:W-:-:S05]  /*139e0*/  @P0 IMAD.HI.U32 R4, R6, R4, RZ ;  /* 0x0000000406040227 */ /* 0x001fca00078e00ff */
[----:B------:R-:W-:-:S07]  /*139f0*/  @P0 SHF.R.U32.HI R6, RZ, R5, R4 ;  /* 0x00000005ff060219 */ /* 0x000fce0000011604 */
.L_x_2630:
[----:B------:R-:W-:Y:S05]  /*13a00*/  BSYNC B0 ;  /* 0x0000000000007941 */ /* 0x000fea0003800000 */
.L_x_2628:
[----:B------:R-:W-:-:S05]  /*13a10*/  IMAD R3, R6, R3, RZ ;  /* 0x0000000306037224 */ /* 0x000fca00078e02ff */
[----:B------:R-:W-:-:S07]  /*13a20*/  VIMNMX R2, R2, R3, !PT ;  /* 0x0000000302027248 */ /* 0x000fce0007fe0100 */
.L_x_2627:
[----:B------:R-:W-:Y:S01]  /*13a30*/  IMAD.HI R2, R2, 0x2aaaaaab, RZ ;  /* 0x2aaaaaab02027827 */ /* 0x000fe200078e02ff */
[----:B------:R-:W-:Y:S04]  /*13a40*/  BSSY B0, `(.L_x_2631) ;  /* 0x0000029000007945 */ /* 0x000fe80003800000 */
[----:B------:R-:W-:-:S04]  /*13a50*/  SHF.R.U32.HI R3, RZ, 0x1f, R2 ;  /* 0x0000001fff037819 */ /* 0x000fc80000011602 */
[----:B------:R-:W-:Y:S02]  /*13a60*/  LEA.HI.SX32 R3, R2, R3, 0x1c ;  /* 0x0000000302037211 */ /* 0x000fe400078fe2ff */
[----:B------:R-:W-:Y:S02]  /*13a70*/  LOP3.LUT R2, R26, 0xff000000, RZ, 0xc0, !PT ;  /* 0xff0000001a027812 */ /* 0x000fe400078ec0ff */
[----:B------:R-:W-:Y:S02]  /*13a80*/  VIMNMX R29, RZ, R3, !PT ;  /* 0x00000003ff1d7248 */ /* 0x000fe40007fe0100 */
[----:B------:R-:W-:Y:S02]  /*13a90*/  SHF.R.U32.HI R3, RZ, 0x8, R2 ;  /* 0x00000008ff037819 */ /* 0x000fe40000011602 */
[----:B------:R-:W-:Y:S02]  /*13aa0*/  ISETP.GT.AND P0, PT, R0, R29, PT ;  /* 0x0000001d0000720c */ /* 0x000fe40003f04270 */
[----:B------:R-:W-:-:S04]  /*13ab0*/  LOP3.LUT R2, R26, 0xff0000, RZ, 0xc0, !PT ;  /* 0x00ff00001a027812 */ /* 0x000fc800078ec0ff */
[----:B------:R-:W-:Y:S01]  /*13ac0*/  LEA.HI R3, R2, R3, RZ, 0x10 ;  /* 0x0000000302037211 */ /* 0x000fe200078f80ff */
[----:B------:R-:W-:-:S03]  /*13ad0*/  IMAD.MOV.U32 R2, RZ, RZ, RZ ;  /* 0x000000ffff027224 */ /* 0x000fc600078e00ff */
[----:B------:R-:W-:-:S03]  /*13ae0*/  LOP3.LUT R4, R3, 0xff, RZ, 0xc0, !PT ;  /* 0x000000ff03047812 */ /* 0x000fc600078ec0ff */
[----:B------:R-:W-:Y:S05]  /*13af0*/  @!P0 BRA `(.L_x_2632) ;  /* 0x0000000000748947 */ /* 0x000fea0003800000 */
[----:B------:R-:W-:Y:S01]  /*13b00*/  SHF.R.U32.HI R5, RZ, 0x10, R3 ;  /* 0x00000010ff057819 */ /* 0x000fe20000011603 */
[----:B------:R-:W-:-:S03]  /*13b10*/  IMAD.MOV.U32 R2, RZ, RZ, RZ ;  /* 0x000000ffff027224 */ /* 0x000fc600078e00ff */
[----:B------:R-:W-:-:S13]  /*13b20*/  ISETP.NE.AND P0, PT, R5, RZ, PT ;  /* 0x000000ff0500720c */ /* 0x000fda0003f05270 */
[----:B------:R-:W0:Y:S02]  /*13b30*/  @!P0 LDC R5, c[0x0][0x9f0] ;  /* 0x00027c00ff058b82 */ /* 0x000e240000000800 */
[----:B0-----:R-:W-:Y:S02]  /*13b40*/  IABS R6, R5 ;  /* 0x0000000500067213 */ /* 0x001fe40000000000 */
[----:B------:R-:W-:Y:S02]  /*13b50*/  IADD3 R8, R5, -0x1, R0 ;  /* 0xffffffff05087810 */ /* 0x000fe40007ffe000 */
[----:B------:R-:W0:Y:S03]  /*13b60*/  I2F.RP R7, R6 ;  /* 0x0000000600077306 */ /* 0x000e260000209400 */
[----:B------:R-:W-:-:S05]  /*13b70*/  IMAD.IADD R8, R8, 0x1, -R29 ;  /* 0x0000000108087824 */ /* 0x000fca00078e0a1d */
[----:B0-----:R-:W0:Y:S02]  /*13b80*/  MUFU.RCP R7, R7 ;  /* 0x0000000700077308 */ /* 0x001e240000001000 */
[----:B0-----:R-:W-:Y:S01]  /*13b90*/  VIADD R3, R7, 0xffffffe ;  /* 0x0ffffffe07037836 */ /* 0x001fe20000000000 */
[----:B------:R-:W-:-:S05]  /*13ba0*/  IABS R7, R5 ;  /* 0x0000000500077213 */ /* 0x000fca0000000000 */
[----:B------:R-:W0:Y:S01]  /*13bb0*/  F2I.FTZ.U32.TRUNC.NTZ R3, R3 ;  /* 0x0000000300037305 */ /* 0x000e22000021f000 */
[----:B------:R-:W-:Y:S02]  /*13bc0*/  IMAD.MOV R7, RZ, RZ, -R7 ;  /* 0x000000ffff077224 */ /* 0x000fe400078e0a07 */
[----:B0-----:R-:W-:-:S04]  /*13bd0*/  IMAD.MOV R9, RZ, RZ, -R3 ;  /* 0x000000ffff097224 */ /* 0x001fc800078e0a03 */
[----:B------:R-:W-:-:S04]  /*13be0*/  IMAD R9, R9, R6, RZ ;  /* 0x0000000609097224 */ /* 0x000fc800078e02ff */
[----:B------:R-:W-:Y:S01]  /*13bf0*/  IMAD.HI.U32 R2, R3, R9, R2 ;  /* 0x0000000903027227 */ /* 0x000fe200078e0002 */
        /* <DEDUP_REMOVED lines=13> */
.L_x_2632:
[----:B------:R-:W-:Y:S05]  /*13cd0*/  BSYNC B0 ;  /* 0x0000000000007941 */ /* 0x000fea0003800000 */
.L_x_2631:
[-C--:B------:R-:W-:Y:S01]  /*13ce0*/  IMAD R29, R4, R2.reuse, R29 ;  /* 0x00000002041d7224 */ /* 0x080fe200078e021d */
[----:B------:R-:W-:Y:S04]  /*13cf0*/  BSSY B7, `(.L_x_2633) ;  /* 0x0000348000077945 */ /* 0x000fe80003800000 */
[----:B------:R-:W-:-:S04]  /*13d00*/  VIADDMNMX R31, R29, R2, R0, PT ;  /* 0x000000021d1f7246 */ /* 0x000fc80003800100 */
[----:B------:R-:W-:Y:S01]  /*13d10*/  ISETP.GT.AND P0, PT, R31, R29, PT ;  /* 0x0000001d1f00720c */ /* 0x000fe20003f04270 */
[----:B------:R0:W-:-:S12]  /*13d20*/  STL [R1], R31 ;  /* 0x0000001f01007387 */ /* 0x0001d80000100800 */
        /* <DEDUP_REMOVED lines=18> */
.L_x_2634:
        /* <DEDUP_REMOVED lines=20> */
.L_x_2637:
[----:B------:R-:W-:Y:S05]  /*13f90*/  BSYNC B6 ;  /* 0x0000000000067941 */ /* 0x000fea0003800000 */
.L_x_2636:
        /* <DEDUP_REMOVED lines=20> */
.L_x_2640:
        /* <DEDUP_REMOVED lines=15> */
.L_x_2639:
[----:B------:R-:W-:Y:S05]  /*141d0*/  BSYNC B6 ;  /* 0x0000000000067941 */ /* 0x000fea0003800000 */
.L_x_2638:
[----:B------:R-:W-:Y:S01]  /*141e0*/  ULDC.64 UR4, c[0x0][0x9f8] ;  /* 0x00027e0000047ab9 */ /* 0x000fe20000000a00 */
[----:B------:R-:W0:Y:S01]  /*141f0*/  S2R R20, SR_TID.X ;  /* 0x0000000000147919 */ /* 0x000e220000002100 */
[----:B------:R-:W-:Y:S01]  /*14200*/  ISETP.NE.U32.AND P0, PT, RZ, UR4, PT ;  /* 0x00000004ff007c0c */ /* 0x000fe2000bf05070 */
[----:B------:R-:W-:Y:S01]  /*14210*/  IMAD.MOV.U32 R25, RZ, RZ, R27 ;  /* 0x000000ffff197224 */ /* 0x000fe200078e001b */
[----:B------:R-:W-:Y:S01]  /*14220*/  ULDC UR4, c[0x0][0x320] ;  /* 0x0000c80000047ab9 */ /* 0x000fe20000000800 */
[----:B------:R-:W1:Y:S01]  /*14230*/  S2R R21, SR_TID.X ;  /* 0x0000000000157919 */ /* 0x000e620000002100 */
[----:B------:R-:W-:Y:S01]  /*14240*/  ISETP.NE.AND.EX P0, PT, RZ, UR5, PT, P0 ;  /* 0x00000005ff007c0c */ /* 0x000fe2000bf05300 */
[----:B------:R-:W2:-:S12]  /*14250*/  LDC R8, c[0x0][0x430] ;  /* 0x00010c00ff087b82 */ /* 0x000e980000000800 */
[----:B------:R-:W3:Y:S01]  /*14260*/  @P0 LDC.64 R2, c[0x0][0x9f8] ;  /* 0x00027e00ff020b82 */ /* 0x000ee20000000a00 */
[----:B0-----:R-:W-:-:S05]  /*14270*/  IMAD.SHL.U32 R20, R20, 0x8, RZ ;  /* 0x0000000814147824 */ /* 0x001fca00078e00ff */
[----:B------:R-:W-:-:S04]  /*14280*/  LOP3.LUT R20, R20, 0x38, RZ, 0xc0, !PT ;  /* 0x0000003814147812 */ /* 0x000fc800078ec0ff */
[C---:B------:R-:W-:Y:S01]  /*14290*/  LOP3.LUT R22, R20.reuse, 0x40, RZ, 0xfc, !PT ;  /* 0x0000004014167812 */ /* 0x040fe200078efcff */
[----:B---3--:R-:W-:Y:S01]  /*142a0*/  @P0 IMAD.WIDE R2, R27, 0x4, R2 ;  /* 0x000000041b020825 */ /* 0x008fe200078e0202 */
[----:B------:R-:W-:-:S04]  /*142b0*/  LOP3.LUT R20, R20, 0x80, RZ, 0xfc, !PT ;  /* 0x0000008014147812 */ /* 0x000fc800078efcff */
[----:B------:R0:W5:Y:S01]  /*142c0*/  @P0 LDG.E R25, desc[UR48][R2.64] ;  /* 0x0000003002190981 */ /* 0x000162000c1e1900 */
[----:B------:R-:W-:Y:S01]  /*142d0*/  ISETP.GE.AND P0, PT, R20, UR4, PT ;  /* 0x0000000414007c0c */ /* 0x000fe2000bf06270 */
[----:B-1----:R-:W-:Y:S01]  /*142e0*/  IMAD.SHL.U32 R21, R21, 0x8, RZ ;  /* 0x0000000815157824 */ /* 0x002fe200078e00ff */
[----:B------:R-:W-:Y:S01]  /*142f0*/  ISETP.GE.AND P1, PT, R22, UR4, PT ;  /* 0x0000000416007c0c */ /* 0x000fe2000bf26270 */
[----:B------:R-:W1:Y:S01]  /*14300*/  S2R R20, SR_TID.X ;  /* 0x0000000000147919 */ /* 0x000e620000002100 */
[----:B------:R-:W-:Y:S01]  /*14310*/  LOP3.LUT R16, R16, 0xfffffffe, RZ, 0xc0, !PT ;  /* 0xfffffffe10107812 */ /* 0x000fe200078ec0ff */
[----:B------:R-:W-:Y:S01]  /*14320*/  UMOV UR5, 0xffffffff ;  /* 0xffffffff00057882 */ /* 0x000fe20000000000 */
[----:B------:R-:W-:Y:S01]  /*14330*/  LOP3.LUT R21, R21, 0x38, RZ, 0xc0, !PT ;  /* 0x0000003815157812 */ /* 0x000fe200078ec0ff */
[----:B------:R-:W-:Y:S01]  /*14340*/  VIADD R0, R31, 0xffffffff ;  /* 0xffffffff1f007836 */ /* 0x000fe20000000000 */
[----:B------:R-:W-:Y:S02]  /*14350*/  LOP3.LUT R16, R16, 0xffffffef, RZ, 0xc0, !PT ;  /* 0xffffffef10107812 */ /* 0x000fe400078ec0ff */
[----:B------:R-:W-:-:S02]  /*14360*/  ISETP.GE.AND P2, PT, R21, UR4, PT ;  /* 0x0000000415007c0c */ /* 0x000fc4000bf46270 */
[----:B------:R-:W-:-:S03]  /*14370*/  LOP3.LUT R21, R21, 0xc0, RZ, 0xfc, !PT ;  /* 0x000000c015157812 */ /* 0x000fc600078efcff */
[----:B------:R-:W-:-:S08]  /*14380*/  @P1 LOP3.LUT R16, R16, 0x10, RZ, 0xfc, !PT ;  /* 0x0000001010101812 */ /* 0x000fd000078efcff */
[----:B------:R-:W-:-:S04]  /*14390*/  @P2 LOP3.LUT R16, R16, 0x1, RZ, 0xfc, !PT ;  /* 0x0000000110102812 */ /* 0x000fc800078efcff */
[----:B------:R-:W-:-:S04]  /*143a0*/  LOP3.LUT R16, R16, 0xfffffff7, RZ, 0xc0, !PT ;  /* 0xfffffff710107812 */ /* 0x000fc800078ec0ff */
[----:B------:R-:W-:Y:S02]  /*143b0*/  @P0 LOP3.LUT R16, R16, 0x8, RZ, 0xfc, !PT ;  /* 0x0000000810100812 */ /* 0x000fe400078efcff */
[----:B------:R-:W-:Y:S02]  /*143c0*/  ISETP.GE.AND P0, PT, R21, UR4, PT ;  /* 0x0000000415007c0c */ /* 0x000fe4000bf06270 */
[----:B-1----:R-:W-:Y:S02]  /*143d0*/  LOP3.LUT R20, R20, 0x7f, RZ, 0xc0, !PT ;  /* 0x0000007f14147812 */ /* 0x002fe400078ec0ff */
[----:B------:R-:W-:Y:S02]  /*143e0*/  LOP3.LUT R16, R16, 0xfffffffb, RZ, 0xc0, !PT ;  /* 0xfffffffb10107812 */ /* 0x000fe400078ec0ff */
[----:B------:R-:W-:Y:S02]  /*143f0*/  SHF.R.U32.HI R22, RZ, 0x3, R20 ;  /* 0x00000003ff167819 */ /* 0x000fe40000011614 */
[----:B------:R-:W1:Y:S05]  /*14400*/  S2R R20, SR_TID.X ;  /* 0x0000000000147919 */ /* 0x000e6a0000002100 */
[----:B------:R-:W-:Y:S01]  /*14410*/  @P0 LOP3.LUT R16, R16, 0x4, RZ, 0xfc, !PT ;  /* 0x0000000410100812 */ /* 0x000fe200078efcff */
[----:B-1----:R-:W-:-:S05]  /*14420*/  IMAD.SHL.U32 R20, R20, 0x10, RZ ;  /* 0x0000001014147824 */ /* 0x002fca00078e00ff */
[----:B------:R-:W-:-:S05]  /*14430*/  LOP3.LUT R20, R22, 0x70, R20, 0xf8, !PT ;  /* 0x0000007016147812 */ /* 0x000fca00078ef814 */
[----:B------:R-:W-:Y:S01]  /*14440*/  IMAD R34, R0, 0x60, R20 ;  /* 0x0000006000227824 */ /* 0x000fe200078e0214 */
[----:B0-2---:R-:W-:Y:S06]  /*14450*/  BRA.DIV UR5, `(.L_x_2641) ;  /* 0x0000004605147947 */ /* 0x005fec000b800000 */
.L_x_2707:
[----:B------:R-:W-:Y:S01]  /*14460*/  ISETP.NE.AND P1, PT, R8, 0x1, PT ;  /* 0x000000010800780c */ /* 0x000fe20003f25270 */
[----:B------:R-:W-:Y:S01]  /*14470*/  IMAD.MOV.U32 R32, RZ, RZ, RZ ;  /* 0x000000ffff207224 */ /* 0x000fe200078e00ff */
[C---:B------:R-:W-:Y:S01]  /*14480*/  ISETP.GE.AND P0, PT, R34.reuse, R19, PT ;  /* 0x000000132200720c */ /* 0x040fe20003f06270 */
[----:B------:R-:W-:Y:S01]  /*14490*/  IMAD.IADD R34, R34, 0x1, R30 ;  /* 0x0000000122227824 */ /* 0x000fe200078e021e */
[----:B-----5:R-:W-:Y:S02]  /*144a0*/  SHF.R.S32.HI R31, RZ, 0x1f, R25 ;  /* 0x0000001fff1f7819 */ /* 0x020fe40000011419 */
[----:B------:R-:W-:Y:S01]  /*144b0*/  ISETP.GT.U32.OR P0, PT, R20, 0x5f, P0 ;  /* 0x0000005f1400780c */ /* 0x000fe20000704470 */
[----:B------:R-:W-:Y:S01]  /*144c0*/  IMAD.MOV.U32 R6, RZ, RZ, R34 ;  /* 0x000000ffff067224 */ /* 0x000fe200078e0022 */
[----:B------:R-:W-:-:S05]  /*144d0*/  LOP3.LUT R16, R16, 0xffffff7f, RZ, 0xc0, !PT ;  /* 0xffffff7f10107812 */ /* 0x000fca00078ec0ff */
[----:B------:R-:W0:Y:S01]  /*144e0*/  @P1 LDC R3, c[0x0][0x434] ;  /* 0x00010d00ff031b82 */ /* 0x000e220000000800 */
[----:B------:R-:W-:-:S07]  /*144f0*/  @P1 LOP3.LUT R16, R16, 0x80, RZ, 0xfc, !PT ;  /* 0x0000008010101812 */ /* 0x000fce00078efcff */
[----:B------:R-:W1:Y:S08]  /*14500*/  @P1 LDC R2, c[0x0][0x438] ;  /* 0x00010e00ff021b82 */ /* 0x000e700000000800 */
[----:B------:R-:W2:Y:S01]  /*14510*/  @!P0 LDC.64 R4, c[0x0][0x428] ;  /* 0x00010a00ff048b82 */ /* 0x000ea20000000a00 */
[----:B0-----:R-:W-:-:S05]  /*14520*/  @P1 IMAD.HI.U32 R3, R34, R3, RZ ;  /* 0x0000000322031227 */ /* 0x001fca00078e00ff */
[----:B-1----:R-:W-:-:S04]  /*14530*/  @P1 SHF.R.U32.HI R6, RZ, R2, R3 ;  /* 0x00000002ff061219 */ /* 0x002fc80000011603 */
[--C-:B------:R-:W-:Y:S01]  /*14540*/  @!P0 SHF.R.S32.HI R3, RZ, 0x1f, R6.reuse ;  /* 0x0000001fff038819 */ /* 0x100fe20000011406 */
[----:B------:R-:W-:Y:S02]  /*14550*/  @!P0 IMAD.MOV.U32 R2, RZ, RZ, R6 ;  /* 0x000000ffff028224 */ /* 0x000fe400078e0006 */
[-C--:B--2---:R-:W-:Y:S02]  /*14560*/  @!P0 IMAD R7, R31, R4.reuse, RZ ;  /* 0x000000041f078224 */ /* 0x084fe400078e02ff */
[----:B------:R-:W-:-:S04]  /*14570*/  @!P0 IMAD.WIDE.U32 R2, R25, R4, R2 ;  /* 0x0000000419028225 */ /* 0x000fc800078e0002 */
[----:B------:R-:W-:Y:S02]  /*14580*/  @!P0 IMAD R7, R25, R5, R7 ;  /* 0x0000000519078224 */ /* 0x000fe400078e0207 */
[----:B------:R-:W0:Y:S02]  /*14590*/  @!P0 LDC.64 R4, c[0x0][0x418] ;  /* 0x00010600ff048b82 */ /* 0x000e240000000a00 */
[----:B------:R-:W-:Y:S02]  /*145a0*/  @!P0 IMAD.IADD R7, R3, 0x1, R7 ;  /* 0x0000000103078824 */ /* 0x000fe400078e0207 */
[----:B------:R-:W-:-:S04]  /*145b0*/  IMAD.MOV R3, RZ, RZ, -R6 ;  /* 0x000000ffff037224 */ /* 0x000fc800078e0a06 */
[----:B------:R-:W-:Y:S01]  /*145c0*/  IMAD R34, R8, R3, R34 ;  /* 0x0000000308227224 */ /* 0x000fe200078e0222 */
[----:B------:R-:W-:Y:S02]  /*145d0*/  SEL R3, RZ, 0x1, P2 ;  /* 0x00000001ff037807 */ /* 0x000fe40001000000 */
[----:B0-----:R-:W-:-:S04]  /*145e0*/  @!P0 LEA R4, P1, R2, R4, 0x2 ;  /* 0x0000000402048211 */ /* 0x001fc800078210ff */
[----:B------:R-:W-:Y:S01]  /*145f0*/  @!P0 LEA.HI.X R5, R2, R5, R7, 0x2, P1 ;  /* 0x0000000502058211 */ /* 0x000fe200008f1407 */
[----:B------:R-:W-:Y:S01]  /*14600*/  IMAD.U32 R2, RZ, RZ, UR36 ;  /* 0x00000024ff027e24 */ /* 0x000fe2000f8e00ff */
[----:B------:R0:W-:Y:S04]  /*14610*/  STL [R1+0x10], R3 ;  /* 0x0000100301007387 */ /* 0x0001e80000100800 */
[----:B------:R0:W5:Y:S01]  /*14620*/  @!P0 LDG.E R32, desc[UR48][R4.64] ;  /* 0x0000003004208981 */ /* 0x000162000c1e1900 */
[----:B------:R-:W-:Y:S02]  /*14630*/  ISETP.NE.AND P0, PT, R2, 0x3, PT ;  /* 0x000000030200780c */ /* 0x000fe40003f05270 */
[----:B------:R-:W-:Y:S02]  /*14640*/  ISETP.GT.U32.AND P1, PT, R20, 0x5f, PT ;  /* 0x0000005f1400780c */ /* 0x000fe40003f24070 */
[----:B------:R-:W-:-:S02]  /*14650*/  LOP3.LUT R16, R16, 0xffffffbf, RZ, 0xc0, !PT ;  /* 0xffffffbf10107812 */ /* 0x000fc400078ec0ff */
[----:B------:R-:W-:-:S07]  /*14660*/  LOP3.LUT R26, R26, 0xffff, RZ, 0xc0, !PT ;  /* 0x0000ffff1a1a7812 */ /* 0x000fce00078ec0ff */
[----:B------:R-:W-:-:S04]  /*14670*/  @P0 LOP3.LUT R16, R16, 0x40, RZ, 0xfc, !PT ;  /* 0x0000004010100812 */ /* 0x000fc800078efcff */
[----:B------:R-:W-:-:S04]  /*14680*/  LOP3.LUT R16, R16, 0xffffffdf, RZ, 0xc0, !PT ;  /* 0xffffffdf10107812 */ /* 0x000fc800078ec0ff */
[----:B------:R-:W-:Y:S01]  /*14690*/  @P1 LOP3.LUT R16, R16, 0x20, RZ, 0xfc, !PT ;  /* 0x0000002010101812 */ /* 0x000fe200078efcff */
[----:B0-----:R-:W-:Y:S06]  /*146a0*/  @!P0 BRA `(.L_x_2642) ;  /* 0x0000000000048947 */ /* 0x001fec0003800000 */
[----:B------:R-:W-:Y:S01]  /*146b0*/  BPT.TRAP 0x1 ;  /* 0x000000040000795c */ /* 0x000fe20000300000 */
.L_x_2642:
[----:B------:R-:W-:Y:S01]  /*146c0*/  IMAD R22, R0, -0x60, R19 ;  /* 0xffffffa000167824 */ /* 0x000fe200078e0213 */
[----:B------:R-:W-:Y:S01]  /*146d0*/  SHF.L.U32 R0, R23, 0x1f, RZ ;  /* 0x0000001f17007819 */ /* 0x000fe200000006ff */
[----:B------:R-:W-:Y:S01]  /*146e0*/  IMAD R19, R18, 0x8, R17 ;  /* 0x0000000812137824 */ /* 0x000fe200078e0211 */
[----:B------:R-:W-:Y:S03]  /*146f0*/  BSSY B0, `(.L_x_2643) ;  /* 0x0000003000007945 */ /* 0x000fe60003800000 */
[----:B------:R-:W0:Y:S02]  /*14700*/  SYNCS.PHASECHK.TRANS64.TRYWAIT P0, [R19+URZ+0x22840], R0 ;  /* 0x02284000130075a7 */ /* 0x000e24000800017f */
[----:B0-----:R-:W-:Y:S05]  /*14710*/  @!P0 BRA `(.L_x_2644) ;  /* 0x0000004000988947 */ /* 0x001fea0003800000 */
.L_x_2708:
[----:B------:R-:W-:Y:S05]  /*14720*/  BSYNC B0 ;  /* 0x0000000000007941 */ /* 0x000fea0003800000 */
.L_x_2643:
[----:B0-----:R-:W-:Y:S01]  /*14730*/  SHF.R.S32.HI R0, RZ, 0x1f, R34 ;  /* 0x0000001fff007819 */ /* 0x001fe20000011422 */
[----:B------:R-:W-:Y:S01]  /*14740*/  ULDC.64 UR4, c[0x0][0x300] ;  /* 0x0000c00000047ab9 */ /* 0x000fe20000000a00 */
[----:B------:R-:W0:Y:S01]  /*14750*/  S2R R7, SR_TID.X ;  /* 0x0000000000077919 */ /* 0x000e220000002100 */
[----:B-----5:R-:W-:Y:S01]  /*14760*/  SHF.R.S32.HI R4, RZ, 0x1f, R32 ;  /* 0x0000001fff047819 */ /* 0x020fe20000011420 */
[----:B------:R-:W-:Y:S01]  /*14770*/  ULDC.64 UR6, c[0x0][0x2e8] ;  /* 0x0000ba0000067ab9 */ /* 0x000fe20000000a00 */
[----:B------:R-:W-:Y:S01]  /*14780*/  IMAD R3, R0, UR4, RZ ;  /* 0x0000000400037c24 */ /* 0x000fe2000f8e02ff */
[----:B------:R1:W-:Y:S01]  /*14790*/  STL [R1+0x4], R0 ;  /* 0x0000040001007387 */ /* 0x0003e20000100800 */
[----:B------:R-:W-:-:S03]  /*147a0*/  LOP3.LUT R16, R16, 0xfffffffd, RZ, 0xc0, !PT ;  /* 0xfffffffd10107812 */ /* 0x000fc600078ec0ff */
[----:B------:R2:W-:Y:S01]  /*147b0*/  STL [R1+0x8], R4 ;  /* 0x0000080401007387 */ /* 0x0005e20000100800 */
[C---:B-1----:R-:W-:Y:S02]  /*147c0*/  IMAD R0, R34.reuse, UR5, R3 ;  /* 0x0000000522007c24 */ /* 0x042fe4000f8e0203 */
[----:B------:R-:W-:Y:S01]  /*147d0*/  IMAD.WIDE.U32 R2, R34, UR4, RZ ;  /* 0x0000000422027c25 */ /* 0x000fe2000f8e00ff */
        /* <DEDUP_REMOVED lines=76> */
.L_x_2722:
        /* <DEDUP_REMOVED lines=10> */
.L_x_2646:
        /* <DEDUP_REMOVED lines=11> */
.L_x_2647:
[----:B------:R-:W-:Y:S01]  /*14df0*/  VIADD R0, R17, 0x18400 ;  /* 0x0001840011007836 */ /* 0x000fe20000000000 */
[----:B------:R1:W-:Y:S06]  /*14e00*/  SYNCS.ARRIVE.TRANS64.A1T0 RZ, [R19+URZ+0x22830], RZ ;  /* 0x022830ff13ff79a7 */ /* 0x0003ec000810003f */
[----:B------:R-:W-:Y:S05]  /*14e10*/  WARPSYNC.ALL ;  /* 0x0000000000007948 */ /* 0x000fea0003800000 */
[----:B------:R-:W-:Y:S01]  /*14e20*/  BAR.SYNC.DEFER_BLOCKING 0x8, 0x180 ;  /* 0x0206000000007b1d */ /* 0x000fe20000010000 */
[----:B------:R-:W-:-:S05]  /*14e30*/  LOP3.LUT P0, RZ, R0, 0x3ff, RZ, 0xc0, !PT ;  /* 0x000003ff00ff7812 */ /* 0x000fca000780c0ff */
[----:B------:R-:W-:Y:S08]  /*14e40*/  BSSY B6, `(.L_x_2648) ;  /* 0x0000012000067945 */ /* 0x000ff00003800000 */
        /* <DEDUP_REMOVED lines=17> */
.L_x_2649:
[----:B------:R-:W-:Y:S05]  /*14f60*/  BSYNC B6 ;  /* 0x0000000000067941 */ /* 0x000fea0003800000 */
.L_x_2648:
[----:B------:R-:W2:Y:S01]  /*14f70*/  S2R R20, SR_TID.X ;  /* 0x0000000000147919 */ /* 0x000ea20000002100 */
[----:B------:R-:W3:Y:S01]  /*14f80*/  LDC R21, c[0x0][0x448] ;  /* 0x00011200ff157b82 */ /* 0x000ee20000000800 */
[----:B------:R-:W-:Y:S01]  /*14f90*/  SHF.R.S32.HI R0, RZ, 0x1f, R37 ;  /* 0x0000001fff007819 */ /* 0x000fe20000011425 */
[----:B------:R-:W-:Y:S01]  /*14fa0*/  ULDC.64 UR4, c[0x0][0x298] ;  /* 0x0000a60000047ab9 */ /* 0x000fe20000000a00 */
[----:B------:R-:W-:Y:S01]  /*14fb0*/  LOP3.LUT P6, RZ, R16, 0x200, RZ, 0xc0, !PT ;  /* 0x0000020010ff7812 */ /* 0x000fe200078cc0ff */
[----:B0-----:R-:W-:Y:S01]  /*14fc0*/  IMAD.WIDE.U32 R2, R37, UR4, RZ ;  /* 0x0000000425027c25 */ /* 0x001fe2000f8e00ff */
[----:B------:R-:W-:Y:S01]  /*14fd0*/  SHF.R.S32.HI R4, RZ, 0x1f, R27 ;  /* 0x0000001fff047819 */ /* 0x000fe2000001141b */
[----:B------:R-:W0:Y:S02]  /*14fe0*/  S2R R7, SR_TID.X ;  /* 0x0000000000077919 */ /* 0x000e240000002100 */
[----:B------:R-:W-:Y:S01]  /*14ff0*/  IMAD R0, R0, UR4, RZ ;  /* 0x0000000400007c24 */ /* 0x000fe2000f8e02ff */
[----:B------:R-:W-:-:S03]  /*15000*/  SEL R4, R4, RZ, !P6 ;  /* 0x000000ff04047207 */ /* 0x000fc60007000000 */
[----:B------:R-:W-:Y:S01]  /*15010*/  IMAD R0, R37, UR5, R0 ;  /* 0x0000000525007c24 */ /* 0x000fe2000f8e0200 */
[----:B------:R-:W-:-:S03]  /*15020*/  ULDC.64 UR4, c[0x0][0x2d8] ;  /* 0x0000b60000047ab9 */ /* 0x000fc60000000a00 */
[----:B------:R-:W-:Y:S01]  /*15030*/  IMAD.IADD R3, R3, 0x1, R0 ;  /* 0x0000000103037824 */ /* 0x000fe200078e0200 */
[----:B------:R-:W-:Y:S01]  /*15040*/  SEL R0, R27, RZ, !P6 ;  /* 0x000000ff1b007207 */ /* 0x000fe20007000000 */
[----:B------:R-:W-:Y:S01]  /*15050*/  IMAD.WIDE.U32 R2, R26, UR4, R2 ;  /* 0x000000041a027c25 */ /* 0x000fe2000f8e0002 */
[----:B---3--:R-:W-:-:S03]  /*15060*/  ISETP.NE.AND P6, PT, R21, 0x1, PT ;  /* 0x000000011500780c */ /* 0x008fc60003fc5270 */
[----:B------:R-:W-:Y:S01]  /*15070*/  IMAD R3, R26, UR5, R3 ;  /* 0x000000051a037c24 */ /* 0x000fe2000f8e0203 */
[----:B------:R-:W-:Y:S02]  /*15080*/  ULDC.64 UR4, c[0x0][0x2e0] ;  /* 0x0000b80000047ab9 */ /* 0x000fe40000000a00 */
[----:B------:R-:W-:Y:S02]  /*15090*/  IMAD R4, R4, UR4, RZ ;  /* 0x0000000404047c24 */ /* 0x000fe4000f8e02ff */
[----:B------:R-:W-:Y:S01]  /*150a0*/  IMAD.WIDE.U32 R2, R0, UR4, R2 ;  /* 0x0000000400027c25 */ /* 0x000fe2000f8e0002 */
[----:B--2---:R-:W-:-:S03]  /*150b0*/  LOP3.LUT R20, R20, 0x7f, RZ, 0xc0, !PT ;  /* 0x0000007f14147812 */ /* 0x004fc600078ec0ff */
[----:B------:R-:W-:Y:S01]  /*150c0*/  IMAD R4, R0, UR5, R4 ;  /* 0x0000000500047c24 */ /* 0x000fe2000f8e0204 */
[----:B------:R-:W-:Y:S01]  /*150d0*/  SHF.R.U32.HI R21, RZ, 0x3, R20 ;  /* 0x00000003ff157819 */ /* 0x000fe20000011614 */
[----:B------:R-:W-:Y:S01]  /*150e0*/  ULDC.64 UR4, c[0x0][0x2d0] ;  /* 0x0000b40000047ab9 */ /* 0x000fe20000000a00 */
[----:B------:R-:W2:Y:S01]  /*150f0*/  S2R R20, SR_TID.X ;  /* 0x0000000000147919 */ /* 0x000ea20000002100 */
[----:B------:R-:W3:Y:S01]  /*15100*/  @P6 LDC R6, c[0x0][0x44c] ;  /* 0x00011300ff066b82 */ /* 0x000ee20000000800 */
[----:B------:R-:W-:Y:S02]  /*15110*/  IMAD.IADD R3, R3, 0x1, R4 ;  /* 0x0000000103037824 */ /* 0x000fe400078e0204 */
[----:B0-----:R-:W-:-:S05]  /*15120*/  IMAD.SHL.U32 R7, R7, 0x8, RZ ;  /* 0x0000000807077824 */ /* 0x001fca00078e00ff */
[----:B------:R-:W0:Y:S01]  /*15130*/  @P6 LDC R5, c[0x0][0x450] ;  /* 0x00011400ff056b82 */ /* 0x000e220000000800 */
[----:B------:R-:W-:Y:S01]  /*15140*/  LOP3.LUT R7, R7, 0x38, RZ, 0xc0, !PT ;  /* 0x0000003807077812 */ /* 0x000fe200078ec0ff */
[----:B--2---:R-:W-:-:S05]  /*15150*/  IMAD.SHL.U32 R20, R20, 0x10, RZ ;  /* 0x0000001014147824 */ /* 0x004fca00078e00ff */
[----:B------:R-:W-:-:S05]  /*15160*/  LOP3.LUT R20, R21, 0x70, R20, 0xf8, !PT ;  /* 0x0000007015147812 */ /* 0x000fca00078ef814 */
[----:B------:R-:W-:Y:S02]  /*15170*/  IMAD.IADD R0, R20, 0x1, R33 ;  /* 0x0000000114007824 */ /* 0x000fe400078e0221 */
[----:B------:R-:W2:Y:S02]  /*15180*/  S2R R20, SR_TID.X ;  /* 0x0000000000147919 */ /* 0x000ea40000002100 */
[----:B---3--:R-:W-:-:S04]  /*15190*/  @P6 IMAD.HI.U32 R6, R0, R6, RZ ;  /* 0x0000000600066227 */ /* 0x008fc800078e00ff */
[----:B------:R-:W-:Y:S01]  /*151a0*/  IMAD.MOV.U32 R4, RZ, RZ, R0 ;  /* 0x000000ffff047224 */ /* 0x000fe200078e0000 */
[----:B0-----:R-:W-:Y:S02]  /*151b0*/  @P6 SHF.R.U32.HI R4, RZ, R5, R6 ;  /* 0x00000005ff046219 */ /* 0x001fe40000011606 */
[----:B------:R-:W0:Y:S03]  /*151c0*/  LDC R6, c[0x0][0x448] ;  /* 0x00011200ff067b82 */ /* 0x000e260000000800 */
[----:B------:R-:W-:Y:S02]  /*151d0*/  IMAD.MOV R5, RZ, RZ, -R4 ;  /* 0x000000ffff057224 */ /* 0x000fe400078e0a04 */
[----:B------:R-:W-:Y:S01]  /*151e0*/  IMAD.WIDE.U32 R2, R4, UR4, R2 ;  /* 0x0000000404027c25 */ /* 0x000fe2000f8e0002 */
[----:B--2---:R-:W-:-:S03]  /*151f0*/  LOP3.LUT R20, R20, 0x7f, RZ, 0xc0, !PT ;  /* 0x0000007f14147812 */ /* 0x004fc600078ec0ff */
[----:B0-----:R-:W-:Y:S01]  /*15200*/  IMAD R0, R6, R5, R0 ;  /* 0x0000000506007224 */ /* 0x001fe200078e0200 */
[----:B------:R-:W-:Y:S02]  /*15210*/  SHF.R.S32.HI R5, RZ, 0x1f, R4 ;  /* 0x0000001fff057819 */ /* 0x000fe40000011404 */
[----:B------:R-:W-:-:S03]  /*15220*/  SHF.R.U32.HI R8, RZ, 0x3, R20 ;  /* 0x00000003ff087819 */ /* 0x000fc60000011614 */
        /* <DEDUP_REMOVED lines=14> */
[----:B------:R-:W-:-:S03]  /*15310*/  UMOV UR5, 0xffffffff ;  /* 0xffffffff00057882 */ /* 0x000fc60000000000 */
[----:B------:R-:W-:Y:S07]  /*15320*/  BRA.DIV UR5, `(.L_x_2650) ;  /* 0x0000003e05a87947 */ /* 0x000fee000b800000 */
[----:B------:R-:W0:Y:S01]  /*15330*/  SHFL.IDX PT, R3, R0, RZ, 0x181f ;  /* 0x00181fff00037589 */ /* 0x000e2200000e0000 */
[----:B------:R-:W-:Y:S02]  /*15340*/  IMAD R35, R35, R6, RZ ;  /* 0x0000000623237224 */ /* 0x000fe400078e02ff */
[----:B------:R-:W-:Y:S01]  /*15350*/  IMAD.IADD R33, R8, 0x1, R33 ;  /* 0x0000000108217824 */ /* 0x000fe200078e0221 */
[----:B------:R-:W2:Y:S03]  /*15360*/  SHFL.IDX PT, R2, R4, RZ, 0x181f ;  /* 0x00181fff04027589 */ /* 0x000ea600000e0000 */
[C---:B------:R-:W-:Y:S01]  /*15370*/  VIADD R5, R33.reuse, 0x10 ;  /* 0x0000001021057836 */ /* 0x040fe20000000000 */
[----:B------:R-:W-:Y:S01]  /*15380*/  ISETP.GE.AND P0, PT, R33, R35, PT ;  /* 0x000000232100720c */ /* 0x000fe20003f06270 */
[----:B------:R-:W-:-:S12]  /*15390*/  SHFL.IDX PT, R14, R0, 0x7, 0x181f ;  /* 0x00f81f00000e7f89 */ /* 0x000fd800000e0000 */
[----:B0-----:R-:W-:-:S05]  /*153a0*/  @!P0 LEA R3, P2, R7, R3, 0x1 ;  /* 0x0000000307038211 */ /* 0x001fca00078408ff */
[----:B--2---:R-:W-:-:S05]  /*153b0*/  @!P0 IMAD.X R2, RZ, RZ, R2, P2 ;  /* 0x000000ffff028224 */ /* 0x004fca00010e0602 */
[----:B------:R-:W-:-:S04]  /*153c0*/  @!P0 LOP3.LUT R3, R3, R2, RZ, 0x3c, !PT ;  /* 0x0000000203038212 */ /* 0x000fc800078e3cff */
[----:B------:R-:W-:-:S04]  /*153d0*/  @!P0 LOP3.LUT R2, R3, R2, RZ, 0x3c, !PT ;  /* 0x0000000203028212 */ /* 0x000fc800078e3cff */
[----:B------:R-:W-:-:S05]  /*153e0*/  @!P0 LOP3.LUT R3, R3, R2, RZ, 0x3c, !PT ;  /* 0x0000000203038212 */ /* 0x000fca00078e3cff */
[----:B------:R0:W-:Y:S01]  /*153f0*/  @!P0 LDGSTS.E.BYPASS.LTC128B.128 [R36+0x18400], desc[UR48][R2.64], !P1 ;  /* 0x1840000002248fae */ /* 0x0001e2000c901d70 */
[----:B------:R-:W-:Y:S01]  /*15400*/  ISETP.GE.AND P0, PT, R5, R35, PT ;  /* 0x000000230500720c */ /* 0x000fe20003f06270 */
[----:B------:R-:W-:Y:S02]  /*15410*/  VIADD R5, R33, 0x20 ;  /* 0x0000002021057836 */ /* 0x000fe40000000000 */
[----:B0-----:R-:W0:Y:S04]  /*15420*/  SHFL.IDX PT, R3, R0, 0x1, 0x181f ;  /* 0x00381f0000037f89 */ /* 0x001e2800000e0000 */
[----:B------:R-:W2:Y:S06]  /*15430*/  SHFL.IDX PT, R2, R4, 0x1, 0x181f ;  /* 0x00381f0004027f89 */ /* 0x000eac00000e0000 */
        /* <DEDUP_REMOVED lines=46> */
[----:B------:R-:W-:-:S03]  /*15720*/  ISETP.GE.AND P0, PT, R5, R35, PT ;  /* 0x000000230500720c */ /* 0x000fc60003f06270 */
[----:B0-----:R-:W0:Y:S04]  /*15730*/  SHFL.IDX PT, R3, R0, 0x6, 0x181f ;  /* 0x00d81f0000037f89 */ /* 0x001e2800000e0000 */
[----:B------:R-:W2:Y:S04]  /*15740*/  SHFL.IDX PT, R2, R4, 0x6, 0x181f ;  /* 0x00d81f0004027f89 */ /* 0x000ea800000e0000 */
[----:B------:R-:W3:Y:S02]  /*15750*/  SHFL.IDX PT, R4, R4, 0x7, 0x181f ;  /* 0x00f81f0004047f89 */ /* 0x000ee400000e0000 */
[----:B0-----:R-:W-:-:S05]  /*15760*/  @!P0 LEA R3, P2, R7, R3, 0x1 ;  /* 0x0000000307038211 */ /* 0x001fca00078408ff */
[----:B--2---:R-:W-:-:S05]  /*15770*/  @!P0 IMAD.X R2, RZ, RZ, R2, P2 ;  /* 0x000000ffff028224 */ /* 0x004fca00010e0602 */
[----:B------:R-:W-:-:S04]  /*15780*/  @!P0 LOP3.LUT R3, R3, R2, RZ, 0x3c, !PT ;  /* 0x0000000203038212 */ /* 0x000fc800078e3cff */
[----:B------:R-:W-:-:S04]  /*15790*/  @!P0 LOP3.LUT R2, R3, R2, RZ, 0x3c, !PT ;  /* 0x0000000203028212 */ /* 0x000fc800078e3cff */
[----:B------:R-:W-:-:S05]  /*157a0*/  @!P0 LOP3.LUT R3, R3, R2, RZ, 0x3c, !PT ;  /* 0x0000000203038212 */ /* 0x000fca00078e3cff */
[----:B---3--:R0:W-:Y:S02]  /*157b0*/  @!P0 LDGSTS.E.BYPASS.LTC128B.128 [R36+0x1b400], desc[UR48][R2.64], !P1 ;  /* 0x1b40000002248fae */ /* 0x0081e4000c901d70 */
.L_x_2739:
        /* <DEDUP_REMOVED lines=10> */
.L_x_2651:
        /* <DEDUP_REMOVED lines=16> */
[----:B------:R-:W2:Y:S03]  /*15960*/  SYNCS.PHASECHK.TRANS64.TRYWAIT P0, [R17+URZ+0x22820], R0 ;  /* 0x02282000110075a7 */ /* 0x000ea6000800017f */
[----:B0-2---:R-:W-:Y:S05]  /*15970*/  @!P0 BRA `(.L_x_2653) ;  /* 0x0000004000b48947 */ /* 0x005fea0003800000 */
.L_x_2740:
[----:B------:R-:W-:Y:S05]  /*15980*/  BSYNC B0 ;  /* 0x0000000000007941 */ /* 0x000fea0003800000 */
.L_x_2652:
[----:B------:R-:W-:-:S05]  /*15990*/  IMAD.U32 R2, RZ, RZ, UR36 ;  /* 0x00000024ff027e24 */ /* 0x000fca000f8e00ff */
[----:B------:R-:W-:-:S13]  /*159a0*/  ISETP.NE.AND P0, PT, R2, 0x3, PT ;  /* 0x000000030200780c */ /* 0x000fda0003f05270 */
[----:B------:R-:W-:Y:S05]  /*159b0*/  @!P0 BRA `(.L_x_2654) ;  /* 0x0000000000048947 */ /* 0x000fea0003800000 */
[----:B------:R-:W-:Y:S01]  /*159c0*/  BPT.TRAP 0x1 ;  /* 0x000000040000795c */ /* 0x000fe20000300000 */
.L_x_2654:
[----:B0-----:R-:W-:Y:S01]  /*159d0*/  SHF.L.U32 R0, R23, 0x1f, RZ ;  /* 0x0000001f17007819 */ /* 0x001fe200000006ff */
[----:B------:R-:W-:Y:S03]  /*159e0*/  BSSY B0, `(.L_x_2655) ;  /* 0x0000003000007945 */ /* 0x000fe60003800000 */
[----:B------:R-:W0:Y:S02]  /*159f0*/  SYNCS.PHASECHK.TRANS64.TRYWAIT P0, [R19+URZ+0x22860], R0 ;  /* 0x02286000130075a7 */ /* 0x000e24000800017f */
[----:B0-----:R-:W-:Y:S05]  /*15a00*/  @!P0 BRA `(.L_x_2656) ;  /* 0x0000004000a48947 */ /* 0x001fea0003800000 */
.L_x_2741:
[----:B------:R-:W-:Y:S05]  /*15a10*/  BSYNC B0 ;  /* 0x0000000000007941 */ /* 0x000fea0003800000 */
.L_x_2655:
[----:B------:R-:W2:Y:S01]  /*15a20*/  LDL.LU R2, [R1+0x4] ;  /* 0x0000040001027983 */ /* 0x000ea20000300800 */
[----:B------:R-:W-:Y:S01]  /*15a30*/  ULDC.64 UR4, c[0x0][0x328] ;  /* 0x0000ca0000047ab9 */ /* 0x000fe20000000a00 */
[----:B------:R-:W-:Y:S02]  /*15a40*/  ULDC.64 UR6, c[0x0][0x318] ;  /* 0x0000c60000067ab9 */ /* 0x000fe40000000a00 */
[----:B------:R-:W3:Y:S04]  /*15a50*/  LDL.LU R6, [R1+0x8] ;  /* 0x0000080001067983 */ /* 0x000ee80000300800 */
[----:B------:R-:W4:Y:S01]  /*15a60*/  LDL.LU R4, [R1+0x10] ;  /* 0x0000100001047983 */ /* 0x000f220000300800 */
[C---:B------:R-:W-:Y:S02]  /*15a70*/  LOP3.LUT P3, RZ, R16.reuse, 0x10, RZ, 0xc0, !PT ;  /* 0x0000001010ff7812 */ /* 0x040fe4000786c0ff */
[----:B------:R-:W-:-:S02]  /*15a80*/  LOP3.LUT P2, RZ, R16, 0x8, RZ, 0xc0, !PT ;  /* 0x0000000810ff7812 */ /* 0x000fc4000784c0ff */
[C---:B------:R-:W-:Y:S02]  /*15a90*/  LOP3.LUT P1, RZ, R16.reuse, 0x4, RZ, 0xc0, !PT ;  /* 0x0000000410ff7812 */ /* 0x040fe4000782c0ff */
[----:B0-----:R-:W-:Y:S02]  /*15aa0*/  SEL R0, RZ, 0x2, P3 ;  /* 0x00000002ff007807 */ /* 0x001fe40001800000 */
[----:B------:R-:W-:Y:S02]  /*15ab0*/  SEL R7, RZ, 0x8, P1 ;  /* 0x00000008ff077807 */ /* 0x000fe40000800000 */
[----:B------:R-:W-:Y:S01]  /*15ac0*/  LOP3.LUT P4, RZ, R16, 0x1, RZ, 0xc0, !PT ;  /* 0x0000000110ff7812 */ /* 0x000fe2000788c0ff */
[----:B--2---:R-:W-:-:S04]  /*15ad0*/  IMAD R3, R2, UR4, RZ ;  /* 0x0000000402037c24 */ /* 0x004fc8000f8e02ff */
[C---:B------:R-:W-:Y:S02]  /*15ae0*/  IMAD R5, R34.reuse, UR5, R3 ;  /* 0x0000000522057c24 */ /* 0x040fe4000f8e0203 */
[----:B------:R-:W-:Y:S01]  /*15af0*/  IMAD.WIDE.U32 R2, R34, UR4, RZ ;  /* 0x0000000422027c25 */ /* 0x000fe2000f8e00ff */
[----:B------:R-:W-:-:S03]  /*15b00*/  ULDC.64 UR4, c[0x0][0x338] ;  /* 0x0000ce0000047ab9 */ /* 0x000fc60000000a00 */
[----:B------:R-:W-:Y:S02]  /*15b10*/  IMAD.IADD R3, R3, 0x1, R5 ;  /* 0x0000000103037824 */ /* 0x000fe400078e0205 */
[----:B---3--:R-:W-:Y:S02]  /*15b20*/  IMAD R5, R6, UR4, RZ ;  /* 0x0000000406057c24 */ /* 0x008fe4000f8e02ff */
        /* <DEDUP_REMOVED lines=10> */
[----:B----4-:R-:W-:Y:S01]  /*15bd0*/  IADD3 R0, R3, R0, R4 ;  /* 0x0000000003007210 */ /* 0x010fe20007ffe004 */
[----:B------:R-:W-:-:S04]  /*15be0*/  IMAD R4, R18, 0x6000, R28 ;  /* 0x0000600012047824 */ /* 0x000fc800078e021c */
[----:B------:R-:W-:Y:S01]  /*15bf0*/  IMAD.IADD R7, R0, 0x1, R7 ;  /* 0x0000000100077824 */ /* 0x000fe200078e0207 */
[----:B------:R-:W-:Y:S06]  /*15c00*/  BRA.DIV UR4, `(.L_x_2657) ;  /* 0x0000004204387947 */ /* 0x000fec000b800000 */
[----:B------:R-:W0:Y:S01]  /*15c10*/  S2R R2, SR_TID.X ;  /* 0x0000000000027919 */ /* 0x000e220000002100 */
[----:B------:R-:W-:Y:S01]  /*15c20*/  IMAD R4, R4, 0x2, R17 ;  /* 0x0000000204047824 */ /* 0x000fe200078e0211 */
[C---:B------:R-:W-:Y:S01]  /*15c30*/  LOP3.LUT P2, RZ, R7.reuse, 0x2, RZ, 0xc0, !PT ;  /* 0x0000000207ff7812 */ /* 0x040fe2000784c0ff */
[----:B------:R-:W2:Y:S01]  /*15c40*/  SHFL.IDX PT, R14, R5, RZ, 0x181f ;  /* 0x00181fff050e7589 */ /* 0x000ea200000e0000 */
[----:B------:R-:W-:-:S03]  /*15c50*/  LOP3.LUT P1, RZ, R7, 0x4, RZ, 0xc0, !PT ;  /* 0x0000000407ff7812 */ /* 0x000fc6000782c0ff */
[----:B------:R-:W3:Y:S01]  /*15c60*/  SHFL.IDX PT, R3, R6, RZ, 0x181f ;  /* 0x00181fff06037589 */ /* 0x000ee200000e0000 */
[----:B0-----:R-:W-:-:S05]  /*15c70*/  IMAD.SHL.U32 R2, R2, 0x8, RZ ;  /* 0x0000000802027824 */ /* 0x001fca00078e00ff */
[----:B------:R-:W-:-:S05]  /*15c80*/  LOP3.LUT R2, R2, 0x38, RZ, 0xc0, !PT ;  /* 0x0000003802027812 */ /* 0x000fca00078ec0ff */
[----:B------:R-:W-:-:S05]  /*15c90*/  IMAD.SHL.U32 R0, R2, 0x2, RZ ;  /* 0x0000000202007824 */ /* 0x000fca00078e00ff */
[----:B--2---:R-:W-:Y:S02]  /*15ca0*/  IADD3 R2, P0, R14, R0, RZ ;  /* 0x000000000e027210 */ /* 0x004fe40007f1e0ff */
[----:B------:R-:W0:Y:S03]  /*15cb0*/  SHFL.IDX PT, R14, R5, 0x1, 0x181f ;  /* 0x00381f00050e7f89 */ /* 0x000e2600000e0000 */
[----:B---3--:R-:W-:Y:S01]  /*15cc0*/  IMAD.X R3, RZ, RZ, R3, P0 ;  /* 0x000000ffff037224 */ /* 0x008fe200000e0603 */
        /* <DEDUP_REMOVED lines=9> */
[----:B--2---:R-:W2:Y:S01]  /*15d60*/  SHFL.IDX PT, R3, R6, 0x1, 0x181f ;  /* 0x00381f0006037f89 */ /* 0x004ea200000e0000 */
[----:B0-----:R-:W-:-:S03]  /*15d70*/  IADD3 R2, P3, R14, R0, RZ ;  /* 0x000000000e027210 */ /* 0x001fc60007f7e0ff */
[----:B------:R-:W0:Y:S02]  /*15d80*/  SHFL.IDX PT, R14, R5, 0x2, 0x181f ;  /* 0x00581f00050e7f89 */ /* 0x000e2400000e0000 */
[----:B--2---:R-:W-:Y:S01]  /*15d90*/  IMAD.X R3, RZ, RZ, R3, P3 ;  /* 0x000000ffff037224 */ /* 0x004fe200018e0603 */
        /* <DEDUP_REMOVED lines=10> */
[----:B--2---:R-:W0:Y:S02]  /*15e40*/  SHFL.IDX PT, R3, R6, 0x2, 0x181f ;  /* 0x00581f0006037f89 */ /* 0x004e2400000e0000 */
        /* <DEDUP_REMOVED lines=11> */
[----:B------:R-:W2:Y:S02]  /*15f00*/  SHFL.IDX PT, R14, R5, 0x4, 0x181f ;  /* 0x00981f00050e7f89 */ /* 0x000ea400000e0000 */
        /* <DEDUP_REMOVED lines=10> */
[----:B--2---:R-:W-:-:S03]  /*15fb0*/  IADD3 R2, P3, R14, R0, RZ ;  /* 0x000000000e027210 */ /* 0x004fc60007f7e0ff */
[----:B------:R-:W2:Y:S04]  /*15fc0*/  SHFL.IDX PT, R6, R6, 0x5, 0x181f ;  /* 0x00b81f0006067f89 */ /* 0x000ea800000e0000 */
[----:B------:R3:W4:Y:S01]  /*15fd0*/  SHFL.IDX PT, R14, R5, 0x5, 0x181f ;  /* 0x00b81f00050e7f89 */ /* 0x00072200000e0000 */
        /* <DEDUP_REMOVED lines=9> */
.L_x_2755:
[----:B0--3--:R-:W-:Y:S02]  /*16070*/  IADD3 R2, P3, R14, R0, RZ ;  /* 0x000000000e027210 */ /* 0x009fe40007f7e0ff */
        /* <DEDUP_REMOVED lines=14> */
.L_x_2658:
        /* <DEDUP_REMOVED lines=11> */
.L_x_2659:
[----:B------:R-:W2:Y:S01]  /*16210*/  LDL.LU R2, [R1] ;  /* 0x0000000001027983 */ /* 0x000ea20000300800 */
[----:B------:R0:W-:Y:S01]  /*16220*/  SYNCS.ARRIVE.TRANS64.A1T0 RZ, [R19+URZ+0x22850], RZ ;  /* 0x022850ff13ff79a7 */ /* 0x0001e2000810003f */
[----:B------:R-:W-:Y:S01]  /*16230*/  BSSY B0, `(.L_x_2660) ;  /* 0x00000dc000007945 */ /* 0x000fe20003800000 */
[----:B--2---:R-:W-:-:S05]  /*16240*/  VIADD R21, R2, 0xfffffffe ;  /* 0xfffffffe02157836 */ /* 0x004fca0000000000 */
[----:B------:R-:W-:-:S13]  /*16250*/  ISETP.GE.AND P0, PT, R21, R29, PT ;  /* 0x0000001d1500720c */ /* 0x000fda0003f06270 */
[----:B0-----:R-:W-:Y:S05]  /*16260*/  @!P0 BRA `(.L_x_2661) ;  /* 0x0000000c00608947 */ /* 0x001fea0003800000 */
.L_x_2674:
[----:B0-----:R-:W0:Y:S01]  /*16270*/  S2R R2, SR_TID.X ;  /* 0x0000000000027919 */ /* 0x001e220000002100 */
[----:B------:R-:W2:Y:S01]  /*16280*/  LDC R3, c[0x0][0x430] ;  /* 0x00010c00ff037b82 */ /* 0x000ea20000000800 */
[----:B------:R-:W-:Y:S02]  /*16290*/  IMAD R8, R21, 0x60, R30 ;  /* 0x0000006015087824 */ /* 0x000fe400078e021e */
[----:B------:R-:W-:Y:S01]  /*162a0*/  VIADD R18, R18, 0x1 ;  /* 0x0000000112127836 */ /* 0x000fe20000000000 */
[----:B--2---:R-:W-:Y:S02]  /*162b0*/  ISETP.NE.AND P0, PT, R3, 0x1, PT ;  /* 0x000000010300780c */ /* 0x004fe40003f05270 */
[----:B0-----:R-:W-:-:S04]  /*162c0*/  LOP3.LUT R2, R2, 0x7f, RZ, 0xc0, !PT ;  /* 0x0000007f02027812 */ /* 0x001fc800078ec0ff */
[----:B------:R-:W-:Y:S02]  /*162d0*/  SHF.R.U32.HI R4, RZ, 0x3, R2 ;  /* 0x00000003ff047819 */ /* 0x000fe40000011602 */
[----:B------:R-:W0:Y:S05]  /*162e0*/  S2R R2, SR_TID.X ;  /* 0x0000000000027919 */ /* 0x000e2a0000002100 */
[----:B------:R-:W2:Y:S08]  /*162f0*/  @P0 LDC R3, c[0x0][0x434] ;  /* 0x00010d00ff030b82 */ /* 0x000eb00000000800 */
[----:B------:R-:W3:Y:S01]  /*16300*/  @P0 LDC R7, c[0x0][0x438] ;  /* 0x00010e00ff070b82 */ /* 0x000ee20000000800 */
[----:B0-----:R-:W-:-:S05]  /*16310*/  IMAD.SHL.U32 R2, R2, 0x10, RZ ;  /* 0x0000001002027824 */ /* 0x001fca00078e00ff */
[----:B------:R-:W-:-:S04]  /*16320*/  LOP3.LUT R2, R4, 0x70, R2, 0xf8, !PT ;  /* 0x0000007004027812 */ /* 0x000fc800078ef802 */
[C---:B------:R-:W-:Y:S01]  /*16330*/  ISETP.GT.U32.AND P1, PT, R2.reuse, 0x5f, PT ;  /* 0x0000005f0200780c */ /* 0x040fe20003f24070 */
[----:B------:R-:W-:-:S04]  /*16340*/  IMAD.IADD R8, R2, 0x1, R8 ;  /* 0x0000000102087824 */ /* 0x000fc800078e0208 */
[----:B--2---:R-:W-:-:S04]  /*16350*/  @P0 IMAD.HI.U32 R2, R8, R3, RZ ;  /* 0x0000000308020227 */ /* 0x004fc800078e00ff */
[----:B------:R-:W-:Y:S01]  /*16360*/  IMAD.MOV.U32 R9, RZ, RZ, R8 ;  /* 0x000000ffff097224 */ /* 0x000fe200078e0008 */
[----:B---3--:R-:W-:-:S03]  /*16370*/  @P0 SHF.R.U32.HI R9, RZ, R7, R2 ;  /* 0x00000007ff090219 */ /* 0x008fc60000011602 */
[----:B------:R-:W0:Y:S01]  /*16380*/  @!P1 LDC.64 R4, c[0x0][0x428] ;  /* 0x00010a00ff049b82 */ /* 0x000e220000000a00 */
[----:B------:R-:W-:-:S07]  /*16390*/  @!P1 SHF.R.S32.HI R3, RZ, 0x1f, R9 ;  /* 0x0000001fff039819 */ /* 0x000fce0000011409 */
[----:B------:R-:W2:Y:S01]  /*163a0*/  @!P1 LDC.64 R6, c[0x0][0x418] ;  /* 0x00010600ff069b82 */ /* 0x000ea20000000a00 */
[----:B0-----:R-:W-:-:S04]  /*163b0*/  @!P1 IMAD R2, R31, R4, RZ ;  /* 0x000000041f029224 */ /* 0x001fc800078e02ff */
[----:B------:R-:W-:Y:S02]  /*163c0*/  @!P1 IMAD R5, R25, R5, R2 ;  /* 0x0000000519059224 */ /* 0x000fe400078e0202 */
[----:B------:R-:W-:-:S04]  /*163d0*/  @!P1 IMAD.MOV.U32 R2, RZ, RZ, R9 ;  /* 0x000000ffff029224 */ /* 0x000fc800078e0009 */
[----:B------:R-:W-:-:S04]  /*163e0*/  @!P1 IMAD.WIDE.U32 R2, R25, R4, R2 ;  /* 0x0000000419029225 */ /* 0x000fc800078e0002 */
[----:B------:R-:W-:Y:S01]  /*163f0*/  @!P1 IMAD.IADD R3, R5, 0x1, R3 ;  /* 0x0000000105039824 */ /* 0x000fe200078e0203 */
[C---:B--2---:R-:W-:Y:S01]  /*16400*/  @!P1 LEA R6, P0, R2.reuse, R6, 0x2 ;  /* 0x0000000602069211 */ /* 0x044fe200078010ff */
[----:B------:R-:W-:Y:S02]  /*16410*/  IMAD.MOV.U32 R4, RZ, RZ, RZ ;  /* 0x000000ffff047224 */ /* 0x000fe400078e00ff */
[----:B-1----:R-:W-:Y:S01]  /*16420*/  IMAD.U32 R10, RZ, RZ, UR36 ;  /* 0x00000024ff0a7e24 */ /* 0x002fe2000f8e00ff */
[----:B------:R-:W-:Y:S02]  /*16430*/  @!P1 LEA.HI.X R7, R2, R7, R3, 0x2, P0 ;  /* 0x0000000702079211 */ /* 0x000fe400000f1403 */
[----:B------:R-:W-:-:S03]  /*16440*/  ISETP.NE.AND P0, PT, R18, 0x2, PT ;  /* 0x000000021200780c */ /* 0x000fc60003f05270 */
[----:B------:R0:W5:Y:S01]  /*16450*/  @!P1 LDG.E R4, desc[UR48][R6.64] ;  /* 0x0000003006049981 */ /* 0x000162000c1e1900 */
[----:B------:R-:W-:Y:S02]  /*16460*/  ISETP.NE.AND P1, PT, R10, 0x3, PT ;  /* 0x000000030a00780c */ /* 0x000fe40003f25270 */
[----:B------:R-:W-:Y:S01]  /*16470*/  SEL R2, RZ, 0x1, P0 ;  /* 0x00000001ff027807 */ /* 0x000fe20000000000 */
[----:B------:R-:W-:Y:S01]  /*16480*/  IMAD.MOV R5, RZ, RZ, -R9 ;  /* 0x000000ffff057224 */ /* 0x000fe200078e0a09 */
[----:B------:R-:W-:Y:S05]  /*16490*/  YIELD ;  /* 0x0000000000007946 */ /* 0x000fea0003800000 */
[----:B------:R-:W-:Y:S01]  /*164a0*/  LOP3.LUT R23, R23, R2, RZ, 0x3c, !PT ;  /* 0x0000000217177212 */ /* 0x000fe200078e3cff */
[----:B------:R-:W-:Y:S01]  /*164b0*/  ULDC UR4, c[0x0][0x430] ;  /* 0x00010c0000047ab9 */ /* 0x000fe20000000800 */
[----:B------:R-:W-:Y:S01]  /*164c0*/  IMAD.MOV.U32 R2, RZ, RZ, R21 ;  /* 0x000000ffff027224 */ /* 0x000fe200078e0015 */
[----:B------:R-:W-:Y:S01]  /*164d0*/  SEL R18, R18, RZ, P0 ;  /* 0x000000ff12127207 */ /* 0x000fe20000000000 */
[----:B------:R-:W-:-:S02]  /*164e0*/  IMAD R5, R5, UR4, R8 ;  /* 0x0000000405057c24 */ /* 0x000fc4000f8e0208 */
[----:B------:R-:W-:Y:S01]  /*164f0*/  VIADD R21, R21, 0xffffffff ;  /* 0xffffffff15157836 */ /* 0x000fe20000000000 */
[----:B------:R-:W-:Y:S01]  /*16500*/  ISETP.GT.AND P2, PT, R2, R29, PT ;  /* 0x0000001d0200720c */ /* 0x000fe20003f44270 */
[----:B0-----:R-:W-:-:S12]  /*16510*/  @!P1 BRA `(.L_x_2662) ;  /* 0x0000000000049947 */ /* 0x001fd80003800000 */
[----:B------:R-:W-:Y:S01]  /*16520*/  BPT.TRAP 0x1 ;  /* 0x000000040000795c */ /* 0x000fe20000300000 */
.L_x_2662:
[----:B------:R-:W-:Y:S01]  /*16530*/  IMAD R10, R18, 0x8, R17 ;  /* 0x00000008120a7824 */ /* 0x000fe200078e0211 */
[----:B------:R-:W-:Y:S01]  /*16540*/  SHF.L.U32 R20, R23, 0x1f, RZ ;  /* 0x0000001f17147819 */ /* 0x000fe200000006ff */
[----:B------:R-:W-:Y:S01]  /*16550*/  BSSY B1, `(.L_x_2663) ;  /* 0x0000004000017945 */ /* 0x000fe20003800000 */
[----:B------:R-:W-:Y:S02]  /*16560*/  SHF.R.S32.HI R9, RZ, 0x1f, R5 ;  /* 0x0000001fff097819 */ /* 0x000fe40000011405 */
[----:B------:R-:W0:Y:S02]  /*16570*/  SYNCS.PHASECHK.TRANS64.TRYWAIT P0, [R10+URZ+0x22840], R20 ;  /* 0x022840140a0075a7 */ /* 0x000e24000800017f */
[----:B0-----:R-:W-:Y:S05]  /*16580*/  @!P0 BRA `(.L_x_2664) ;  /* 0x0000004000188947 */ /* 0x001fea0003800000 */
.L_x_2756:
[----:B------:R-:W-:Y:S05]  /*16590*/  BSYNC B1 ;  /* 0x0000000000017941 */ /* 0x000fea0003800000 */
.L_x_2663:
[----:B------:R-:W-:Y:S01]  /*165a0*/  ULDC.64 UR4, c[0x0][0x300] ;  /* 0x0000c00000047ab9 */ /* 0x000fe20000000a00 */
[----:B-1---5:R-:W-:Y:S01]  /*165b0*/  SHF.R.S32.HI R19, RZ, 0x1f, R4 ;  /* 0x0000001fff137819 */ /* 0x022fe20000011404 */
        /* <DEDUP_REMOVED lines=47> */
.L_x_2770:
        /* <DEDUP_REMOVED lines=8> */
.L_x_2666:
        /* <DEDUP_REMOVED lines=11> */
.L_x_2667:
[----:B------:R1:W-:Y:S01]  /*169e0*/  SYNCS.ARRIVE.TRANS64.A1T0 RZ, [R10+URZ+0x22830], RZ ;  /* 0x022830ff0aff79a7 */ /* 0x0003e2000810003f */
[----:B------:R-:W-:Y:S05]  /*169f0*/  @!P3 BRA `(.L_x_2668) ;  /* 0x000000000004b947 */ /* 0x000fea0003800000 */
[----:B------:R-:W-:Y:S01]  /*16a00*/  BPT.TRAP 0x1 ;  /* 0x000000040000795c */ /* 0x000fe20000300000 */
.L_x_2668:
[----:B------:R-:W2:Y:S01]  /*16a10*/  SYNCS.PHASECHK.TRANS64.TRYWAIT P0, [R10+URZ+0x22860], R20 ;  /* 0x022860140a0075a7 */ /* 0x000ea2000800017f */
[----:B------:R-:W-:Y:S04]  /*16a20*/  BSSY B1, `(.L_x_2669) ;  /* 0x0000002000017945 */ /* 0x000fe80003800000 */
[----:B--2---:R-:W-:Y:S05]  /*16a30*/  @!P0 BRA `(.L_x_2670) ;  /* 0x0000004000a08947 */ /* 0x004fea0003800000 */
.L_x_2771:
[----:B------:R-:W-:Y:S05]  /*16a40*/  BSYNC B1 ;  /* 0x0000000000017941 */ /* 0x000fea0003800000 */
.L_x_2669:
[----:B------:R-:W-:Y:S01]  /*16a50*/  ULDC.64 UR4, c[0x0][0x328] ;  /* 0x0000ca0000047ab9 */ /* 0x000fe20000000a00 */
[----:B------:R-:W-:Y:S01]  /*16a60*/  ULDC.64 UR6, c[0x0][0x318] ;  /* 0x0000c60000067ab9 */ /* 0x000fe20000000a00 */
[----:B------:R-:W-:Y:S01]  /*16a70*/  IMAD R2, R9, UR4, RZ ;  /* 0x0000000409027c24 */ /* 0x000fe2000f8e02ff */
[----:B------:R-:W-:Y:S01]  /*16a80*/  LOP3.LUT P5, RZ, R16, 0x1, RZ, 0xc0, !PT ;  /* 0x0000000110ff7812 */ /* 0x000fe200078ac0ff */
[----:B0-2---:R-:W-:Y:S01]  /*16a90*/  IMAD R20, R18, 0x6000, R28 ;  /* 0x0000600012147824 */ /* 0x005fe200078e021c */
[C---:B------:R-:W-:Y:S01]  /*16aa0*/  LOP3.LUT P4, RZ, R16.reuse, 0x10, RZ, 0xc0, !PT ;  /* 0x0000001010ff7812 */ /* 0x040fe2000788c0ff */
[C---:B------:R-:W-:Y:S01]  /*16ab0*/  IMAD R7, R5.reuse, UR5, R2 ;  /* 0x0000000505077c24 */ /* 0x040fe2000f8e0202 */
[C---:B------:R-:W-:Y:S01]  /*16ac0*/  LOP3.LUT P3, RZ, R16.reuse, 0x8, RZ, 0xc0, !PT ;  /* 0x0000000810ff7812 */ /* 0x040fe2000786c0ff */
        /* <DEDUP_REMOVED lines=58> */
.L_x_2785:
        /* <DEDUP_REMOVED lines=11> */
.L_x_2672:
        /* <DEDUP_REMOVED lines=11> */
.L_x_2673:
[----:B------:R0:W-:Y:S01]  /*16fd0*/  SYNCS.ARRIVE.TRANS64.A1T0 RZ, [R10+URZ+0x22850], RZ ;  /* 0x022850ff0aff79a7 */ /* 0x0001e2000810003f */
[----:B------:R-:W-:Y:S05]  /*16fe0*/  @P2 BRA `(.L_x_2674) ;  /* 0xfffffff000a02947 */ /* 0x000fea000383ffff */
.L_x_2661:
[----:B------:R-:W-:Y:S05]  /*16ff0*/  BSYNC B0 ;  /* 0x0000000000007941 */ /* 0x000fea0003800000 */
.L_x_2660:
        /* <DEDUP_REMOVED lines=20> */
.L_x_2676:
[----:B------:R-:W-:Y:S05]  /*17140*/  BSYNC B0 ;  /* 0x0000000000007941 */ /* 0x000fea0003800000 */
.L_x_2675:
[----:B------:R-:W-:Y:S02]  /*17150*/  SEL R18, R18, RZ, P0 ;  /* 0x000000ff12127207 */ /* 0x000fe40000000000 */
[----:B------:R-:W-:-:S07]  /*17160*/  LOP3.LUT R23, R23, R0, RZ, 0x3c, !PT ;  /* 0x0000000017177212 */ /* 0x000fce00078e3cff */
.L_x_2635:
[----:B------:R-:W-:Y:S05]  /*17170*/  BSYNC B7 ;  /* 0x0000000000077941 */ /* 0x000fea0003800000 */
.L_x_2633:
        /* <DEDUP_REMOVED lines=8> */
[----:B------:R2:W3:Y:S01]  /*17200*/  LDS.128 R24, [R17+0x228d0] ;  /* 0x0228d00011187984 */ /* 0x0004e20000000c00 */
[----:B------:R-:W-:Y:S06]  /*17210*/  BAR.ARV 0x4, 0x180 ;  /* 0x0106000000007b1d */ /* 0x000fec0000002000 */
[----:B------:R-:W-:Y:S05]  /*17220*/  BRA `(.L_x_2678) ;  /* 0x0000000c00d47947 */ /* 0x000fea0003800000 */
.L_x_2677:
        /* <DEDUP_REMOVED lines=43> */
.L_x_2795:
[----:B------:R-:W-:Y:S02]  /*174e0*/  ULDC UR4, c[0x0][0xc38] ;  /* 0x00030e0000047ab9 */ /* 0x000fe40000000800 */
[----:B------:R-:W-:-:S04]  /*174f0*/  IMAD.U32 R5, RZ, RZ, UR4 ;  /* 0x00000004ff057e24 */ /* 0x000fc8000f8e00ff */
[----:B---3--:R-:W-:-:S04]  /*17500*/  IMAD R14, R14, R5, RZ ;  /* 0x000000050e0e7224 */ /* 0x008fc800078e02ff */
[----:B------:R-:W-:-:S05]  /*17510*/  IMAD.IADD R7, R7, 0x1, R14 ;  /* 0x0000000107077824 */ /* 0x000fca00078e020e */
[----:B------:R-:W-:-:S13]  /*17520*/  ISETP.GT.AND P6, PT, R7, R0, PT ;  /* 0x000000000700720c */ /* 0x000fda0003fc4270 */
[----:B------:R-:W-:Y:S05]  /*17530*/  @P6 BRA `(.L_x_2680) ;  /* 0x0000000000a46947 */ /* 0x000fea0003800000 */
.L_x_2683:
        /* <DEDUP_REMOVED lines=35> */
.L_x_2803:
[----:B------:R-:W-:Y:S02]  /*17770*/  ULDC UR4, c[0x0][0xc38] ;  /* 0x00030e0000047ab9 */ /* 0x000fe40000000800 */
[----:B------:R-:W-:-:S04]  /*17780*/  IMAD.U32 R5, RZ, RZ, UR4 ;  /* 0x00000004ff057e24 */ /* 0x000fc8000f8e00ff */
[----:B---3--:R-:W-:-:S04]  /*17790*/  IMAD R14, R14, R5, RZ ;  /* 0x000000050e0e7224 */ /* 0x008fc800078e02ff */
[----:B------:R-:W-:-:S05]  /*177a0*/  IMAD.IADD R7, R14, 0x1, R7 ;  /* 0x000000010e077824 */ /* 0x000fca00078e0207 */
[----:B------:R-:W-:-:S13]  /*177b0*/  ISETP.GT.AND P6, PT, R7, R0, PT ;  /* 0x000000000700720c */ /* 0x000fda0003fc4270 */
[----:B------:R-:W-:Y:S05]  /*177c0*/  @!P6 BRA `(.L_x_2683) ;  /* 0xfffffffc005ce947 */ /* 0x000fea000383ffff */
.L_x_2680:
[----:B------:R-:W-:Y:S01]  /*177d0*/  IMAD.IADD R7, R7, 0x1, -R14 ;  /* 0x0000000107077824 */ /* 0x000fe200078e0a0e */
[----:B------:R-:W-:-:S03]  /*177e0*/  UMOV UR4, 0xffffffff ;  /* 0xffffffff00047882 */ /* 0x000fc60000000000 */
[----:B------:R-:W-:-:S05]  /*177f0*/  IMAD R3, R2, R5, R7 ;  /* 0x0000000502037224 */ /* 0x000fca00078e0207 */
[----:B------:R-:W-:Y:S01]  /*17800*/  ISETP.GT.AND P6, PT, R3, R0, PT ;  /* 0x000000000300720c */ /* 0x000fe20003fc4270 */
[----:B------:R-:W-:-:S12]  /*17810*/  BRA.DIV UR4, `(.L_x_2684) ;  /* 0x0000004204fc7947 */ /* 0x000fd8000b800000 */
[----:B------:R-:W-:-:S04]  /*17820*/  VOTE.ANY R3, PT, !P6 ;  /* 0x0000000000037806 */ /* 0x000fc800070e0100 */
[----:B------:R-:W3:Y:S02]  /*17830*/  POPC R12, R3 ;  /* 0x00000003000c7309 */ /* 0x000ee40000000000 */
[----:B---3--:R3:W4:Y:S01]  /*17840*/  SHFL.IDX PT, R25, R25, R12, 0x1f ;  /* 0x00001f0c19197589 */ /* 0x00872200000e0000 */
[----:B------:R-:W-:-:S03]  /*17850*/  IMAD.IADD R27, R12, 0x1, R27 ;  /* 0x000000010c1b7824 */ /* 0x000fc600078e021b */
[----:B------:R3:W0:Y:S04]  /*17860*/  SHFL.IDX PT, R4, R4, R12, 0x1f ;  /* 0x00001f0c04047589 */ /* 0x00062800000e0000 */
.L_x_2808:
[----:B------:R-:W-:-:S13]  /*17870*/  ISETP.NE.AND P0, PT, R3, RZ, PT ;  /* 0x000000ff0300720c */ /* 0x000fda0003f05270 */
[----:B------:R-:W-:Y:S05]  /*17880*/  @!P0 BRA `(.L_x_2685) ;  /* 0x0000000000108947 */ /* 0x000fea0003800000 */
[----:B------:R-:W-:Y:S01]  /*17890*/  UMOV UR4, 0xffffffff ;  /* 0xffffffff00047882 */ /* 0x000fe20000000000 */
[----:B---3--:R-:W-:Y:S02]  /*178a0*/  VIADD R12, R12, 0xffffffff ;  /* 0xffffffff0c0c7836 */ /* 0x008fe40000000000 */
[----:B------:R-:W-:Y:S05]  /*178b0*/  BRA.DIV UR4, `(.L_x_2686) ;  /* 0x0000004604307947 */ /* 0x000fea000b800000 */
[----:B------:R3:W0:Y:S02]  /*178c0*/  SHFL.IDX PT, R6, R2, R12, 0x1f ;  /* 0x00001f0c02067589 */ /* 0x00062400000e0000 */
.L_x_2685:
[----:B0-----:R-:W-:Y:S01]  /*178d0*/  ISETP.NE.AND P0, PT, R4, 0x1, PT ;  /* 0x000000010400780c */ /* 0x001fe20003f05270 */
[----:B------:R-:W-:-:S04]  /*178e0*/  IMAD R24, R6, R5, R7 ;  /* 0x0000000506187224 */ /* 0x000fc800078e0207 */
[----:B------:R-:W-:-:S08]  /*178f0*/  IMAD.IADD R0, R0, 0x1, -R24 ;  /* 0x0000000100007824 */ /* 0x000fd000078e0a18 */
[----:B------:R-:W-:Y:S05]  /*17900*/  @!P0 BRA `(.L_x_2687) ;  /* 0x0000000000dc8947 */ /* 0x000fea0003800000 */
[-C--:B----4-:R-:W-:Y:S02]  /*17910*/  IABS R6, R25.reuse ;  /* 0x0000001900067213 */ /* 0x090fe40000000000 */
[----:B------:R-:W-:Y:S02]  /*17920*/  IABS R5, R4 ;  /* 0x0000000400057213 */ /* 0x000fe40000000000 */
[----:B------:R-:W0:Y:S08]  /*17930*/  I2F.RP R7, R6 ;  /* 0x0000000600077306 */ /* 0x000e300000209400 */
[----:B------:R-:W4:Y:S08]  /*17940*/  I2F.RP R8, R5 ;  /* 0x0000000500087306 */ /* 0x000f300000209400 */
[----:B0-----:R-:W2:Y:S08]  /*17950*/  MUFU.RCP R7, R7 ;  /* 0x0000000700077308 */ /* 0x001eb00000001000 */
[----:B----4-:R-:W-:Y:S01]  /*17960*/  MUFU.RCP R8, R8 ;  /* 0x0000000800087308 */ /* 0x010fe20000001000 */
[----:B--23--:R-:W-:Y:S01]  /*17970*/  VIADD R2, R7, 0xffffffe ;  /* 0x0ffffffe07027836 */ /* 0x00cfe20000000000 */
[----:B------:R-:W-:-:S06]  /*17980*/  IABS R7, R25 ;  /* 0x0000001900077213 */ /* 0x000fcc0000000000 */
[----:B------:R0:W2:Y:S02]  /*17990*/  F2I.FTZ.U32.TRUNC.NTZ R3, R2 ;  /* 0x0000000200037305 */ /* 0x0000a4000021f000 */
[----:B0-----:R-:W-:Y:S02]  /*179a0*/  IMAD.MOV.U32 R2, RZ, RZ, RZ ;  /* 0x000000ffff027224 */ /* 0x001fe400078e00ff */
[----:B--2---:R-:W-:-:S04]  /*179b0*/  IMAD.MOV R9, RZ, RZ, -R3 ;  /* 0x000000ffff097224 */ /* 0x004fc800078e0a03 */
[----:B------:R-:W-:-:S04]  /*179c0*/  IMAD R9, R9, R6, RZ ;  /* 0x0000000609097224 */ /* 0x000fc800078e02ff */
[----:B------:R-:W-:Y:S01]  /*179d0*/  IMAD.HI.U32 R3, R3, R9, R2 ;  /* 0x0000000903037227 */ /* 0x000fe200078e0002 */
        /* <DEDUP_REMOVED lines=22> */
[----:B------:R-:W-:-:S05]  /*17b40*/  IABS R3, R7 ;  /* 0x0000000700037213 */ /* 0x000fca0000000000 */
        /* <DEDUP_REMOVED lines=9> */
[----:B------:R-:W-:-:S04]  /*17be0*/  IMAD.MOV R2, RZ, RZ, -R7 ;  /* 0x000000ffff027224 */ /* 0x000fc800078e0a07 */
[----:B------:R-:W-:Y:S02]  /*17bf0*/  IMAD R2, R25, R2, R0 ;  /* 0x0000000219027224 */ /* 0x000fe400078e0200 */
        /* <DEDUP_REMOVED lines=8> */
.L_x_2687:
[----:B--23--:R-:W0:Y:S02]  /*17c80*/  LDC.64 R2, c[0x0][0xc90] ;  /* 0x00032400ff027b82 */ /* 0x00ce240000000a00 */
[----:B0-----:R-:W-:-:S05]  /*17c90*/  IMAD.WIDE R2, R27, 0x4, R2 ;  /* 0x000000041b027825 */ /* 0x001fca00078e0202 */
[----:B------:R0:W4:Y:S02]  /*17ca0*/  LDG.E R6, desc[UR48][R2.64] ;  /* 0x0000003002067981 */ /* 0x000124000c1e1900 */
[----:B0-----:R-:W-:Y:S02]  /*17cb0*/  IMAD.MOV.U32 R2, RZ, RZ, RZ ;  /* 0x000000ffff027224 */ /* 0x001fe400078e00ff */
[----:B----4-:R-:W-:-:S05]  /*17cc0*/  IMAD R7, R25, R6, RZ ;  /* 0x0000000619077224 */ /* 0x010fca00078e02ff */
[----:B------:R-:W-:-:S04]  /*17cd0*/  IABS R4, R7 ;  /* 0x0000000700047213 */ /* 0x000fc80000000000 */
[----:B------:R-:W0:Y:S08]  /*17ce0*/  I2F.RP R8, R4 ;  /* 0x0000000400087306 */ /* 0x000e300000209400 */
        /* <DEDUP_REMOVED lines=26> */
[----:B------:R-:W-:-:S04]  /*17e90*/  VIADDMNMX R5, R3, R5, R6, PT ;  /* 0x0000000503057246 */ /* 0x000fc80003800106 */
[----:B------:R-:W-:-:S04]  /*17ea0*/  IABS R6, R5 ;  /* 0x0000000500067213 */ /* 0x000fc80000000000 */
[----:B------:R-:W0:Y:S08]  /*17eb0*/  I2F.RP R8, R6 ;  /* 0x0000000600087306 */ /* 0x000e300000209400 */
[----:B0-----:R-:W0:Y:S02]  /*17ec0*/  MUFU.RCP R8, R8 ;  /* 0x0000000800087308 */ /* 0x001e240000001000 */
[----:B0-----:R-:W-:Y:S01]  /*17ed0*/  VIADD R3, R8, 0xffffffe ;  /* 0x0ffffffe08037836 */ /* 0x001fe20000000000 */
[----:B------:R-:W-:-:S05]  /*17ee0*/  IABS R8, R5 ;  /* 0x0000000500087213 */ /* 0x000fca0000000000 */
[----:B------:R-:W0:Y:S02]  /*17ef0*/  F2I.FTZ.U32.TRUNC.NTZ R3, R3 ;  /* 0x0000000300037305 */ /* 0x000e24000021f000 */
[----:B0-----:R-:W-:-:S04]  /*17f00*/  IMAD.MOV R7, RZ, RZ, -R3 ;  /* 0x000000ffff077224 */ /* 0x001fc800078e0a03 */
[----:B------:R-:W-:-:S04]  /*17f10*/  IMAD R7, R7, R6, RZ ;  /* 0x0000000607077224 */ /* 0x000fc800078e02ff */
[----:B------:R-:W-:Y:S01]  /*17f20*/  IMAD.HI.U32 R2, R3, R7, R2 ;  /* 0x0000000703027227 */ /* 0x000fe200078e0002 */
[----:B------:R-:W-:-:S03]  /*17f30*/  IABS R7, R0 ;  /* 0x0000000000077213 */ /* 0x000fc60000000000 */
        /* <DEDUP_REMOVED lines=13> */
[----:B------:R-:W-:Y:S01]  /*18010*/  @!P1 LOP3.LUT R2, RZ, R5, RZ, 0x33, !PT ;  /* 0x00000005ff029212 */ /* 0x000fe200078e33ff */
[----:B------:R-:W-:-:S04]  /*18020*/  IMAD.MOV R5, RZ, RZ, -R5 ;  /* 0x000000ffff057224 */ /* 0x000fc800078e0a05 */
[----:B------:R-:W-:-:S07]  /*18030*/  IMAD R26, R2, R5, R3 ;  /* 0x00000005021a7224 */ /* 0x000fce00078e0203 */
.L_x_2688:
[----:B------:R-:W-:-:S05]  /*18040*/  LOP3.LUT R2, RZ, R2, RZ, 0x33, !PT ;  /* 0x00000002ff027212 */ /* 0x000fca00078e33ff */
[----:B------:R-:W-:Y:S01]  /*18050*/  IMAD.IADD R25, R25, 0x1, R2 ;  /* 0x0000000119197824 */ /* 0x000fe200078e0202 */
[----:B------:R-:W-:Y:S06]  /*18060*/  BRA `(.L_x_2689) ;  /* 0x00000000001c7947 */ /* 0x000fec0003800000 */
.L_x_2681:
[----:B------:R-:W-:Y:S01]  /*18070*/  UMOV UR4, URZ ;  /* 0x0000003f00047c82 */ /* 0x000fe20008000000 */
[----:B------:R-:W-:Y:S01]  /*18080*/  UMOV UR5, URZ ;  /* 0x0000003f00057c82 */ /* 0x000fe20008000000 */
[----:B------:R-:W-:Y:S01]  /*18090*/  ULDC UR6, c[0x0][0xc3c] ;  /* 0x00030f0000067ab9 */ /* 0x000fe20000000800 */
[----:B------:R-:W-:Y:S02]  /*180a0*/  IMAD.MOV.U32 R24, RZ, RZ, R0 ;  /* 0x000000ffff187224 */ /* 0x000fe400078e0000 */
[----:B------:R-:W-:Y:S02]  /*180b0*/  IMAD.U32 R25, RZ, RZ, UR4 ;  /* 0x00000004ff197e24 */ /* 0x000fe4000f8e00ff */
[----:B------:R-:W-:Y:S02]  /*180c0*/  IMAD.U32 R26, RZ, RZ, UR5 ;  /* 0x00000005ff1a7e24 */ /* 0x000fe4000f8e00ff */
[----:B------:R-:W-:-:S07]  /*180d0*/  IMAD.U32 R27, RZ, RZ, UR6 ;  /* 0x00000006ff1b7e24 */ /* 0x000fce000f8e00ff */
.L_x_2689:
        /* <DEDUP_REMOVED lines=10> */
.L_x_2678:
[----:B------:R-:W-:Y:S02]  /*18180*/  ULDC UR4, c[0x0][0xc3c] ;  /* 0x00030f0000047ab9 */ /* 0x000fe40000000800 */
[----:B---3--:R-:W-:-:S13]  /*18190*/  ISETP.GE.AND P0, PT, R27, UR4, PT ;  /* 0x000000041b007c0c */ /* 0x008fda000bf06270 */
[----:B------:R-:W-:Y:S05]  /*181a0*/  @!P0 BRA `(.L_x_2690) ;  /* 0xffffffb000288947 */ /* 0x000fea000383ffff */
[----:B------:R-:W-:Y:S05]  /*181b0*/  BSYNC B8 ;  /* 0x0000000000087941 */ /* 0x000fea0003800000 */
.L_x_2619:
        /* <DEDUP_REMOVED lines=12> */
.L_x_2811:
[----:B------:R-:W-:Y:S05]  /*18280*/  BSYNC B0 ;  /* 0x0000000000007941 */ /* 0x000fea0003800000 */
.L_x_2691:
[----:B------:R-:W-:-:S03]  /*18290*/  UMOV UR4, 0xffffffff ;  /* 0xffffffff00047882 */ /* 0x000fc60000000000 */
[----:B------:R-:W-:Y:S05]  /*182a0*/  BRA.DIV UR4, `(.L_x_2693) ;  /* 0x0000003a04f07947 */ /* 0x000fea000b800000 */
[----:B-1----:R-:W1:Y:S02]  /*182b0*/  S2R R0, SR_TID.X ;  /* 0x0000000000007919 */ /* 0x002e640000002100 */
[----:B-1----:R-:W-:-:S04]  /*182c0*/  SHF.R.U32.HI R0, RZ, 0x5, R0 ;  /* 0x00000005ff007819 */ /* 0x002fc80000011600 */
[----:B------:R-:W-:-:S05]  /*182d0*/  LOP3.LUT R0, R0, 0x3, RZ, 0xc0, !PT ;  /* 0x0000000300007812 */ /* 0x000fca00078ec0ff */
[----:B------:R1:W3:Y:S02]  /*182e0*/  SHFL.IDX PT, R14, R0, RZ, 0x1f ;  /* 0x00001fff000e7589 */ /* 0x0002e400000e0000 */
.L_x_2814:
[----:B---3--:R-:W-:Y:S01]  /*182f0*/  ISETP.NE.AND P0, PT, R14, RZ, PT ;  /* 0x000000ff0e00720c */ /* 0x008fe20003f05270 */
[----:B------:R-:W-:-:S12]  /*18300*/  BSSY B0, `(.L_x_2694) ;  /* 0x0000024000007945 */ /* 0x000fd80003800000 */
[----:B------:R-:W-:Y:S05]  /*18310*/  @P0 BRA `(.L_x_2695) ;  /* 0x0000000000880947 */ /* 0x000fea0003800000 */
[----:B------:R-:W-:-:S03]  /*18320*/  UMOV UR4, 0xffffffff ;  /* 0xffffffff00047882 */ /* 0x000fc60000000000 */
[----:B------:R-:W-:Y:S05]  /*18330*/  BRA.DIV UR4, `(.L_x_2696) ;  /* 0x0000003e04007947 */ /* 0x000fea000b800000 */
[----:B------:R-:W-:-:S13]  /*18340*/  ELECT P6, URZ, PT ;  /* 0x00000000003f782f */ /* 0x000fda00038c0000 */
.L_x_2817:
[----:B------:R-:W-:Y:S05]  /*18350*/  @!P6 BRA `(.L_x_2695) ;  /* 0x000000000078e947 */ /* 0x000fea0003800000 */
[----:B------:R-:W-:-:S06]  /*18360*/  ULOP3.LUT UR4, UR39, 0x2, URZ, 0xfc, !UPT ;  /* 0x0000000227047892 */ /* 0x000fcc000f8efc3f */
[----:B-1----:R-:W-:-:S05]  /*18370*/  IMAD.U32 R0, RZ, RZ, UR4 ;  /* 0x00000004ff007e24 */ /* 0x002fca000f8e00ff */
[----:B------:R-:W-:-:S13]  /*18380*/  ISETP.NE.AND P0, PT, R0, 0x3, PT ;  /* 0x000000030000780c */ /* 0x000fda0003f05270 */
[----:B------:R-:W-:Y:S05]  /*18390*/  @!P0 BRA `(.L_x_2697) ;  /* 0x0000000000048947 */ /* 0x000fea0003800000 */
[----:B------:R-:W-:Y:S01]  /*183a0*/  BPT.TRAP 0x1 ;  /* 0x000000040000795c */ /* 0x000fe20000300000 */
.L_x_2697:
[C---:B------:R-:W-:Y:S01]  /*183b0*/  IMAD R3, R18.reuse, 0x8, R5 ;  /* 0x0000000812037824 */ /* 0x040fe200078e0205 */
[----:B------:R-:W-:Y:S01]  /*183c0*/  SHF.L.U32 R2, R23, 0x1f, RZ ;  /* 0x0000001f17027819 */ /* 0x000fe200000006ff */
[----:B------:R-:W-:-:S03]  /*183d0*/  VIADD R18, R18, 0x1 ;  /* 0x0000000112127836 */ /* 0x000fc60000000000 */
[----:B------:R-:W1:Y:S02]  /*183e0*/  SYNCS.PHASECHK.TRANS64.TRYWAIT P1, [R3+URZ+0x22840], R2 ;  /* 0x02284002030075a7 */ /* 0x000e64000802017f */
[----:B------:R-:W-:-:S04]  /*183f0*/  ISETP.NE.AND P2, PT, R18, 0x2, PT ;  /* 0x000000021200780c */ /* 0x000fc80003f45270 */
[----:B------:R-:W-:Y:S01]  /*18400*/  SEL R0, RZ, 0x1, P2 ;  /* 0x00000001ff007807 */ /* 0x000fe20001000000 */
[----:B-1----:R-:W-:Y:S08]  /*18410*/  @!P1 BRA `(.L_x_2698) ;  /* 0x0000003800e89947 */ /* 0x002ff00003800000 */
.L_x_2818:
[----:B------:R-:W-:Y:S02]  /*18420*/  SEL R18, R18, RZ, P2 ;  /* 0x000000ff12127207 */ /* 0x000fe40001000000 */
[----:B------:R-:W-:Y:S01]  /*18430*/  LOP3.LUT R0, R23, R0, RZ, 0x3c, !PT ;  /* 0x0000000017007212 */ /* 0x000fe200078e3cff */
[----:B------:R-:W-:Y:S06]  /*18440*/  @!P0 BRA `(.L_x_2699) ;  /* 0x0000000000048947 */ /* 0x000fec0003800000 */
[----:B------:R-:W-:Y:S01]  /*18450*/  BPT.TRAP 0x1 ;  /* 0x000000040000795c */ /* 0x000fe20000300000 */
.L_x_2699:
[----:B------:R-:W-:Y:S01]  /*18460*/  IMAD R5, R18, 0x8, R5 ;  /* 0x0000000812057824 */ /* 0x000fe200078e0205 */
[----:B------:R-:W-:-:S04]  /*18470*/  SHF.L.U32 R0, R0, 0x1f, RZ ;  /* 0x0000001f00007819 */ /* 0x000fc800000006ff */
[----:B------:R-:W3:Y:S02]  /*18480*/  SYNCS.PHASECHK.TRANS64.TRYWAIT P1, [R5+URZ+0x22840], R0 ;  /* 0x02284000050075a7 */ /* 0x000ee4000802017f */
[----:B---3--:R-:W-:Y:S05]  /*18490*/  @!P1 BRA `(.L_x_2700) ;  /* 0x0000003800dc9947 */ /* 0x008fea0003800000 */
.L_x_2819:
[----:B------:R-:W-:Y:S05]  /*184a0*/  @!P0 BRA `(.L_x_2701) ;  /* 0x0000000000048947 */ /* 0x000fea0003800000 */
[----:B------:R-:W-:Y:S01]  /*184b0*/  BPT.TRAP 0x1 ;  /* 0x000000040000795c */ /* 0x000fe20000300000 */
.L_x_2701:
[----:B------:R-:W5:Y:S02]  /*184c0*/  SYNCS.PHASECHK.TRANS64.TRYWAIT P1, [R3+URZ+0x22860], R2 ;  /* 0x02286002030075a7 */ /* 0x000f64000802017f */
[----:B-----5:R-:W-:Y:S05]  /*184d0*/  @!P1 BRA `(.L_x_2702) ;  /* 0x0000003800e09947 */ /* 0x020fea0003800000 */
.L_x_2820:
[----:B------:R-:W-:Y:S05]  /*184e0*/  @!P0 BRA `(.L_x_2703) ;  /* 0x0000000000048947 */ /* 0x000fea0003800000 */
[----:B------:R-:W-:Y:S01]  /*184f0*/  BPT.TRAP 0x1 ;  /* 0x000000040000795c */ /* 0x000fe20000300000 */
.L_x_2703:
[----:B------:R0:W0:Y:S02]  /*18500*/  SYNCS.PHASECHK.TRANS64.TRYWAIT P0, [R5+URZ+0x22860], R0 ;  /* 0x02286000050075a7 */ /* 0x000024000800017f */
[----:B0-----:R-:W-:Y:S05]  /*18510*/  @!P0 NANOSLEEP.SYNCS 0x989680 ;  /* 0x009896800000895d */ /* 0x001fea0003900000 */
[----:B------:R-:W0:Y:S02]  /*18520*/  @!P0 SYNCS.PHASECHK.TRANS64 P0, [R5+URZ+0x22860], R0 ;  /* 0x02286000050085a7 */ /* 0x000e24000800007f */
[----:B0-----:R-:W-:Y:S05]  /*18530*/  @!P0 BRA `(.L_x_2703) ;  /* 0xfffffffc00f08947 */ /* 0x001fea000383ffff */
.L_x_2695:
[----:B------:R-:W-:Y:S05]  /*18540*/  BSYNC B0 ;  /* 0x0000000000007941 */ /* 0x000fea0003800000 */
.L_x_2694:
[----:B------:R-:W-:Y:S05]  /*18550*/  EXIT ;  /* 0x000000000000794d */ /* 0x000fea0003800000 */
.L_x_2510:
[----:B0-----:R0:W1:Y:S02]  /*18560*/  SYNCS.PHASECHK.TRANS64.TRYWAIT P0, [R6+URZ+0x22800], R3 ;  /* 0x02280003060075a7 */ /* 0x001064000800017f */
[----:B-1----:R-:W-:Y:S05]  /*18570*/  @!P0 NANOSLEEP.SYNCS 0x989680 ;  /* 0x009896800000895d */ /* 0x002fea0003900000 */
[----:B------:R-:W1:Y:S02]  /*18580*/  @!P0 SYNCS.PHASECHK.TRANS64 P0, [R6+URZ+0x22800], R3 ;  /* 0x02280003060085a7 */ /* 0x000e64000800007f */
[----:B-1----:R-:W-:Y:S05]  /*18590*/  @!P0 BRA `(.L_x_2510) ;  /* 0xfffffffc00f08947 */ /* 0x002fea000383ffff */
[----:B------:R-:W-:Y:S05]  /*185a0*/  BRA `(.L_x_2704) ;  /* 0xfffffe9c00807947 */ /* 0x000fea000383ffff */
.L_x_2514:
[----:B0-----:R-:W-:-:S04]  /*185b0*/  IMAD.U32 R3, RZ, RZ, UR22 ;  /* 0x00000016ff037e24 */ /* 0x001fc8000f8e00ff */
[----:B------:R0:W2:Y:S03]  /*185c0*/  SYNCS.PHASECHK.TRANS64.TRYWAIT P1, [R3+URZ+0x22830], R8 ;  /* 0x02283008030075a7 */ /* 0x0000a6000802017f */
[----:B--2---:R-:W-:Y:S05]  /*185d0*/  @!P1 NANOSLEEP.SYNCS 0x989680 ;  /* 0x009896800000995d */ /* 0x004fea0003900000 */
[----:B------:R-:W2:Y:S02]  /*185e0*/  @!P1 SYNCS.PHASECHK.TRANS64 P1, [R3+URZ+0x22830], R8 ;  /* 0x02283008030095a7 */ /* 0x000ea4000802007f */
[----:B--2---:R-:W-:Y:S05]  /*185f0*/  @!P1 BRA `(.L_x_2514) ;  /* 0xfffffffc00ec9947 */ /* 0x004fea000383ffff */
[----:B------:R-:W-:Y:S05]  /*18600*/  BRA `(.L_x_2513) ;  /* 0xfffffe9c00a87947 */ /* 0x000fea000383ffff */
.L_x_2527:
[----:B-1----:R-:W-:-:S04]  /*18610*/  IMAD.U32 R9, RZ, RZ, UR22 ;  /* 0x00000016ff097e24 */ /* 0x002fc8000f8e00ff */
[----:B------:R1:W2:Y:S03]  /*18620*/  SYNCS.PHASECHK.TRANS64.TRYWAIT P1, [R9+URZ+0x22850], R8 ;  /* 0x02285008090075a7 */ /* 0x0002a6000802017f */
[----:B--2---:R-:W-:Y:S05]  /*18630*/  @!P1 NANOSLEEP.SYNCS 0x989680 ;  /* 0x009896800000995d */ /* 0x004fea0003900000 */
[----:B------:R-:W2:Y:S02]  /*18640*/  @!P1 SYNCS.PHASECHK.TRANS64 P1, [R9+URZ+0x22850], R8 ;  /* 0x02285008090095a7 */ /* 0x000ea4000802007f */
[----:B--2---:R-:W-:Y:S05]  /*18650*/  @!P1 BRA `(.L_x_2527) ;  /* 0xfffffffc00ec9947 */ /* 0x004fea000383ffff */
[----:B------:R-:W-:Y:S05]  /*18660*/  BRA `(.L_x_2526) ;  /* 0xfffffec000587947 */ /* 0x000fea000383ffff */
.L_x_2536:
[----:B-1----:R-:W-:-:S04]  /*18670*/  IMAD.U32 R4, RZ, RZ, UR26 ;  /* 0x0000001aff047e24 */ /* 0x002fc8000f8e00ff */
[----:B------:R1:W2:Y:S03]  /*18680*/  SYNCS.PHASECHK.TRANS64.TRYWAIT P1, [R4+URZ+0x22830], R7 ;  /* 0x02283007040075a7 */ /* 0x0002a6000802017f */
[----:B--2---:R-:W-:Y:S05]  /*18690*/  @!P1 NANOSLEEP.SYNCS 0x989680 ;  /* 0x009896800000995d */ /* 0x004fea0003900000 */
[----:B------:R-:W2:Y:S02]  /*186a0*/  @!P1 SYNCS.PHASECHK.TRANS64 P1, [R4+URZ+0x22830], R7 ;  /* 0x02283007040095a7 */ /* 0x000ea4000802007f */
[----:B--2---:R-:W-:Y:S05]  /*186b0*/  @!P1 BRA `(.L_x_2536) ;  /* 0xfffffffc00ec9947 */ /* 0x004fea000383ffff */
[----:B------:R-:W-:Y:S05]  /*186c0*/  BRA `(.L_x_2535) ;  /* 0xfffffec8000c7947 */ /* 0x000fea000383ffff */
.L_x_2549:
[----:B---3--:R-:W-:-:S04]  /*186d0*/  IMAD.U32 R8, RZ, RZ, UR26 ;  /* 0x0000001aff087e24 */ /* 0x008fc8000f8e00ff */
[----:B------:R3:W4:Y:S03]  /*186e0*/  SYNCS.PHASECHK.TRANS64.TRYWAIT P1, [R8+URZ+0x22850], R7 ;  /* 0x02285007080075a7 */ /* 0x000726000802017f */
[----:B----4-:R-:W-:Y:S05]  /*186f0*/  @!P1 NANOSLEEP.SYNCS 0x989680 ;  /* 0x009896800000995d */ /* 0x010fea0003900000 */
[----:B------:R-:W4:Y:S02]  /*18700*/  @!P1 SYNCS.PHASECHK.TRANS64 P1, [R8+URZ+0x22850], R7 ;  /* 0x02285007080095a7 */ /* 0x000f24000802007f */
[----:B----4-:R-:W-:Y:S05]  /*18710*/  @!P1 BRA `(.L_x_2549) ;  /* 0xfffffffc00ec9947 */ /* 0x010fea000383ffff */
[----:B------:R-:W-:Y:S05]  /*18720*/  BRA `(.L_x_2548) ;  /* 0xfffffef000dc7947 */ /* 0x000fea000383ffff */
.L_x_2559:
[----:B-12---:R-:W-:-:S04]  /*18730*/  IMAD.U32 R3, RZ, RZ, UR24 ;  /* 0x00000018ff037e24 */ /* 0x006fc8000f8e00ff */
[----:B------:R1:W2:Y:S03]  /*18740*/  SYNCS.PHASECHK.TRANS64.TRYWAIT P2, [R3+URZ+0x22830], R6 ;  /* 0x02283006030075a7 */ /* 0x0002a6000804017f */
[----:B--2---:R-:W-:Y:S05]  /*18750*/  @!P2 NANOSLEEP.SYNCS 0x989680 ;  /* 0x009896800000a95d */ /* 0x004fea0003900000 */
[----:B------:R-:W2:Y:S02]  /*18760*/  @!P2 SYNCS.PHASECHK.TRANS64 P2, [R3+URZ+0x22830], R6 ;  /* 0x022830060300a5a7 */ /* 0x000ea4000804007f */
[----:B--2---:R-:W-:Y:S05]  /*18770*/  @!P2 BRA `(.L_x_2559) ;  /* 0xfffffffc00eca947 */ /* 0x004fea000383ffff */
[----:B------:R-:W-:Y:S05]  /*18780*/  BRA `(.L_x_2558) ;  /* 0xfffffef8009c7947 */ /* 0x000fea000383ffff */
.L_x_2564:
[----:B---3--:R-:W-:-:S04]  /*18790*/  IMAD.U32 R9, RZ, RZ, UR24 ;  /* 0x00000018ff097e24 */ /* 0x008fc8000f8e00ff */
[----:B------:R3:W4:Y:S03]  /*187a0*/  SYNCS.PHASECHK.TRANS64.TRYWAIT P2, [R9+URZ+0x22850], R6 ;  /* 0x02285006090075a7 */ /* 0x000726000804017f */
[----:B----4-:R-:W-:Y:S05]  /*187b0*/  @!P2 NANOSLEEP.SYNCS 0x989680 ;  /* 0x009896800000a95d */ /* 0x010fea0003900000 */
[----:B------:R-:W4:Y:S02]  /*187c0*/  @!P2 SYNCS.PHASECHK.TRANS64 P2, [R9+URZ+0x22850], R6 ;  /* 0x022850060900a5a7 */ /* 0x000f24000804007f */
[----:B----4-:R-:W-:Y:S05]  /*187d0*/  @!P2 BRA `(.L_x_2564) ;  /* 0xfffffffc00eca947 */ /* 0x010fea000383ffff */
[----:B------:R-:W-:Y:S05]  /*187e0*/  BRA `(.L_x_2563) ;  /* 0xffffff1000bc7947 */ /* 0x000fea000383ffff */
.L_x_2571:
[----:B---3--:R-:W-:-:S04]  /*187f0*/  IMAD.U32 R4, RZ, RZ, UR23 ;  /* 0x00000017ff047e24 */ /* 0x008fc8000f8e00ff */
[----:B------:R3:W4:Y:S03]  /*18800*/  SYNCS.PHASECHK.TRANS64.TRYWAIT P1, [R4+URZ+0x22830], R7 ;  /* 0x02283007040075a7 */ /* 0x000726000802017f */
[----:B----4-:R-:W-:Y:S05]  /*18810*/  @!P1 NANOSLEEP.SYNCS 0x989680 ;  /* 0x009896800000995d */ /* 0x010fea0003900000 */
[----:B------:R-:W4:Y:S02]  /*18820*/  @!P1 SYNCS.PHASECHK.TRANS64 P1, [R4+URZ+0x22830], R7 ;  /* 0x02283007040095a7 */ /* 0x000f24000802007f */
[----:B----4-:R-:W-:Y:S05]  /*18830*/  @!P1 BRA `(.L_x_2571) ;  /* 0xfffffffc00ec9947 */ /* 0x010fea000383ffff */
[----:B------:R-:W-:Y:S05]  /*18840*/  BRA `(.L_x_2570) ;  /* 0xffffff1400d47947 */ /* 0x000fea000383ffff */
.L_x_2584:
[----:B---3--:R-:W-:-:S04]  /*18850*/  IMAD.U32 R8, RZ, RZ, UR23 ;  /* 0x00000017ff087e24 */ /* 0x008fc8000f8e00ff */
[----:B------:R3:W4:Y:S03]  /*18860*/  SYNCS.PHASECHK.TRANS64.TRYWAIT P1, [R8+URZ+0x22850], R7 ;  /* 0x02285007080075a7 */ /* 0x000726000802017f */
[----:B----4-:R-:W-:Y:S05]  /*18870*/  @!P1 NANOSLEEP.SYNCS 0x989680 ;  /* 0x009896800000995d */ /* 0x010fea0003900000 */
[----:B------:R-:W4:Y:S02]  /*18880*/  @!P1 SYNCS.PHASECHK.TRANS64 P1, [R8+URZ+0x22850], R7 ;  /* 0x02285007080095a7 */ /* 0x000f24000802007f */
[----:B----4-:R-:W-:Y:S05]  /*18890*/  @!P1 BRA `(.L_x_2584) ;  /* 0xfffffffc00ec9947 */ /* 0x010fea000383ffff */
[----:B------:R-:W-:Y:S05]  /*188a0*/  BRA `(.L_x_2583) ;  /* 0xffffff4000a47947 */ /* 0x000fea000383ffff */
.L_x_2641:
        /* <DEDUP_REMOVED lines=11> */
.L_x_2706:
[----:B------:R-:W-:Y:S05]  /*18960*/  BSYNC B0 ;  /* 0x0000000000007941 */ /* 0x000fea0003800000 */
.L_x_2705:
[----:B------:R-:W-:Y:S05]  /*18970*/  BRA `(.L_x_2707) ;  /* 0xffffffb800b87947 */ /* 0x000fea000383ffff */
.L_x_2644:
[----:B0-----:R0:W1:Y:S02]  /*18980*/  SYNCS.PHASECHK.TRANS64.TRYWAIT P0, [R19+URZ+0x22840], R0 ;  /* 0x02284000130075a7 */ /* 0x001064000800017f */
[----:B-1----:R-:W-:Y:S05]  /*18990*/  @!P0 NANOSLEEP.SYNCS 0x989680 ;  /* 0x009896800000895d */ /* 0x002fea0003900000 */
[----:B------:R-:W1:Y:S02]  /*189a0*/  @!P0 SYNCS.PHASECHK.TRANS64 P0, [R19+URZ+0x22840], R0 ;  /* 0x02284000130085a7 */ /* 0x000e64000800007f */
[----:B-1----:R-:W-:Y:S05]  /*189b0*/  @!P0 BRA `(.L_x_2644) ;  /* 0xfffffffc00f08947 */ /* 0x002fea000383ffff */
[----:B------:R-:W-:Y:S05]  /*189c0*/  BRA `(.L_x_2708) ;  /* 0xffffffbc00547947 */ /* 0x000fea000383ffff */
.L_x_2645:
        /* <DEDUP_REMOVED lines=8> */
.L_x_2710:
[----:B------:R-:W-:Y:S05]  /*18a50*/  BSYNC B0 ;  /* 0x0000000000007941 */ /* 0x000fea0003800000 */
.L_x_2709:
        /* <DEDUP_REMOVED lines=9> */
.L_x_2711:
[----:B------:R-:W-:Y:S02]  /*18af0*/  IMAD.MOV.U32 R13, RZ, RZ, R4 ;  /* 0x000000ffff0d7224 */ /* 0x000fe400078e0004 */
[----:B------:R-:W-:Y:S02]  /*18b00*/  IMAD.MOV.U32 R12, RZ, RZ, 0x1 ;  /* 0x00000001ff0c7424 */ /* 0x000fe400078e00ff */
[----:B------:R-:W-:-:S07]  /*18b10*/  IMAD.MOV.U32 R3, RZ, RZ, R14 ;  /* 0x000000ffff037224 */ /* 0x000fce00078e000e */
[----:B------:R-:W-:Y:S05]  /*18b20*/  WARPSYNC.COLLECTIVE R15, `(.L_x_2712) ;  /* 0x000000000f087348 */ /* 0x000fea0003c00000 */
[----:B------:R0:W1:Y:S02]  /*18b30*/  SHFL.IDX P6, R14, R13, R12, R11 ;  /* 0x0000000c0d0e7389 */ /* 0x00006400000c000b */
[----:B01----:R-:W-:Y:S01]  /*18b40*/  ENDCOLLECTIVE ;  /* 0x000000000000791b */ /* 0x003fe20003800000 */
.L_x_2712:
        /* <DEDUP_REMOVED lines=15> */
.L_x_2713:
[----:B------:R-:W-:Y:S02]  /*18c40*/  @P0 IMAD R6, R5, 0x2, R17 ;  /* 0x0000000205060824 */ /* 0x000fe400078e0211 */
[----:B------:R-:W-:Y:S02]  /*18c50*/  IMAD.MOV.U32 R13, RZ, RZ, R4 ;  /* 0x000000ffff0d7224 */ /* 0x000fe400078e0004 */
[----:B------:R-:W-:Y:S02]  /*18c60*/  IMAD.MOV.U32 R12, RZ, RZ, 0x2 ;  /* 0x00000002ff0c7424 */ /* 0x000fe400078e00ff */
[----:B------:R-:W-:-:S07]  /*18c70*/  IMAD.MOV.U32 R3, RZ, RZ, R14 ;  /* 0x000000ffff037224 */ /* 0x000fce00078e000e */
[----:B------:R-:W-:Y:S05]  /*18c80*/  WARPSYNC.COLLECTIVE R15, `(.L_x_2714) ;  /* 0x000000000f087348 */ /* 0x000fea0003c00000 */
[----:B------:R0:W1:Y:S02]  /*18c90*/  SHFL.IDX P6, R14, R13, R12, R11 ;  /* 0x0000000c0d0e7389 */ /* 0x00006400000c000b */
[----:B01----:R-:W-:Y:S01]  /*18ca0*/  ENDCOLLECTIVE ;  /* 0x000000000000791b */ /* 0x003fe20003800000 */
.L_x_2714:
        /* <DEDUP_REMOVED lines=15> */
.L_x_2715:
[----:B------:R-:W-:Y:S02]  /*18da0*/  @P0 IMAD R6, R5, 0x2, R17 ;  /* 0x0000000205060824 */ /* 0x000fe400078e0211 */
[----:B------:R-:W-:Y:S02]  /*18db0*/  IMAD.MOV.U32 R13, RZ, RZ, R4 ;  /* 0x000000ffff0d7224 */ /* 0x000fe400078e0004 */
[----:B------:R-:W-:Y:S02]  /*18dc0*/  IMAD.MOV.U32 R12, RZ, RZ, 0x3 ;  /* 0x00000003ff0c7424 */ /* 0x000fe400078e00ff */
[----:B------:R-:W-:-:S07]  /*18dd0*/  IMAD.MOV.U32 R3, RZ, RZ, R14 ;  /* 0x000000ffff037224 */ /* 0x000fce00078e000e */
[----:B------:R-:W-:Y:S05]  /*18de0*/  WARPSYNC.COLLECTIVE R15, `(.L_x_2716) ;  /* 0x000000000f087348 */ /* 0x000fea0003c00000 */
[----:B------:R0:W1:Y:S02]  /*18df0*/  SHFL.IDX P6, R14, R13, R12, R11 ;  /* 0x0000000c0d0e7389 */ /* 0x00006400000c000b */
[----:B01----:R-:W-:Y:S01]  /*18e00*/  ENDCOLLECTIVE ;  /* 0x000000000000791b */ /* 0x003fe20003800000 */
.L_x_2716:
        /* <DEDUP_REMOVED lines=15> */
.L_x_2717:
[----:B------:R-:W-:Y:S02]  /*18f00*/  @P0 IMAD R6, R5, 0x2, R17 ;  /* 0x0000000205060824 */ /* 0x000fe400078e0211 */
[----:B------:R-:W-:Y:S02]  /*18f10*/  IMAD.MOV.U32 R13, RZ, RZ, R4 ;  /* 0x000000ffff0d7224 */ /* 0x000fe400078e0004 */
[----:B------:R-:W-:Y:S02]  /*18f20*/  IMAD.MOV.U32 R12, RZ, RZ, 0x4 ;  /* 0x00000004ff0c7424 */ /* 0x000fe400078e00ff */
[----:B------:R-:W-:-:S07]  /*18f30*/  IMAD.MOV.U32 R3, RZ, RZ, R14 ;  /* 0x000000ffff037224 */ /* 0x000fce00078e000e */
[----:B------:R-:W-:Y:S05]  /*18f40*/  WARPSYNC.COLLECTIVE R15, `(.L_x_2718) ;  /* 0x000000000f087348 */ /* 0x000fea0003c00000 */
[----:B------:R0:W1:Y:S02]  /*18f50*/  SHFL.IDX P6, R14, R13, R12, R11 ;  /* 0x0000000c0d0e7389 */ /* 0x00006400000c000b */
[----:B01----:R-:W-:Y:S01]  /*18f60*/  ENDCOLLECTIVE ;  /* 0x000000000000791b */ /* 0x003fe20003800000 */
.L_x_2718:
        /* <DEDUP_REMOVED lines=15> */
.L_x_2719:
[----:B------:R-:W-:Y:S02]  /*19060*/  @P0 IMAD R6, R5, 0x2, R17 ;  /* 0x0000000205060824 */ /* 0x000fe400078e0211 */
[----:B------:R-:W-:Y:S02]  /*19070*/  IMAD.MOV.U32 R13, RZ, RZ, R4 ;  /* 0x000000ffff0d7224 */ /* 0x000fe400078e0004 */
[----:B------:R-:W-:Y:S02]  /*19080*/  IMAD.MOV.U32 R12, RZ, RZ, 0x5 ;  /* 0x00000005ff0c7424 */ /* 0x000fe400078e00ff */
[----:B------:R-:W-:-:S07]  /*19090*/  IMAD.MOV.U32 R3, RZ, RZ, R14 ;  /* 0x000000ffff037224 */ /* 0x000fce00078e000e */
[----:B------:R-:W-:Y:S05]  /*190a0*/  WARPSYNC.COLLECTIVE R15, `(.L_x_2720) ;  /* 0x000000000f087348 */ /* 0x000fea0003c00000 */
[----:B------:R0:W1:Y:S02]  /*190b0*/  SHFL.IDX P6, R14, R13, R12, R11 ;  /* 0x0000000c0d0e7389 */ /* 0x00006400000c000b */
[----:B01----:R-:W-:Y:S01]  /*190c0*/  ENDCOLLECTIVE ;  /* 0x000000000000791b */ /* 0x003fe20003800000 */
.L_x_2720:
        /* <DEDUP_REMOVED lines=10> */
.L_x_2721:
[----:B------:R-:W-:Y:S01]  /*19170*/  @!PT LDS RZ, [RZ] ;  /* 0x00000000fffff984 */ /* 0x000fe20000000800 */
[----:B------:R-:W-:Y:S01]  /*19180*/  @!PT LDS RZ, [RZ] ;  /* 0x00000000fffff984 */ /* 0x000fe20000000800 */
[----:B------:R-:W-:Y:S01]  /*19190*/  @!PT LDS RZ, [RZ] ;  /* 0x00000000fffff984 */ /* 0x000fe20000000800 */
[----:B------:R1:W-:Y:S01]  /*191a0*/  @P0 LDGSTS.E.BYPASS.LTC128B.128 [R6+0x1e400], desc[UR48][R2.64], !P2 ;  /* 0x1e40000002060fae */ /* 0x0003e2000d101d70 */
[----:B------:R-:W-:Y:S01]  /*191b0*/  IMAD.MOV.U32 R0, RZ, RZ, R14 ;  /* 0x000000ffff007224 */ /* 0x000fe200078e000e */
[----:B------:R-:W-:Y:S06]  /*191c0*/  BRA `(.L_x_2722) ;  /* 0xffffffb800b47947 */ /* 0x000fec000383ffff */
.L_x_2650:
[----:B------:R-:W-:Y:S02]  /*191d0*/  IMAD.MOV.U32 R13, RZ, RZ, R4 ;  /* 0x000000ffff0d7224 */ /* 0x000fe400078e0004 */
[----:B------:R-:W-:Y:S02]  /*191e0*/  IMAD.MOV.U32 R12, RZ, RZ, RZ ;  /* 0x000000ffff0c7224 */ /* 0x000fe400078e00ff */
[----:B------:R-:W-:Y:S02]  /*191f0*/  IMAD.MOV.U32 R11, RZ, RZ, 0x181f ;  /* 0x0000181fff0b7424 */ /* 0x000fe400078e00ff */
[----:B------:R-:W-:Y:S02]  /*19200*/  IMAD.MOV.U32 R15, RZ, RZ, -0x1 ;  /* 0xffffffffff0f7424 */ /* 0x000fe400078e00ff */
[----:B------:R-:W-:Y:S02]  /*19210*/  IMAD R35, R35, R6, RZ ;  /* 0x0000000623237224 */ /* 0x000fe400078e02ff */
[----:B------:R-:W-:-:S07]  /*19220*/  IMAD.IADD R33, R8, 0x1, R33 ;  /* 0x0000000108217824 */ /* 0x000fce00078e0221 */
[----:B-1----:R-:W-:Y:S05]  /*19230*/  WARPSYNC.COLLECTIVE R15, `(.L_x_2723) ;  /* 0x000000000f087348 */ /* 0x002fea0003c00000 */
[----:B------:R0:W2:Y:S02]  /*19240*/  SHFL.IDX P6, R14, R13, R12, R11 ;  /* 0x0000000c0d0e7389 */ /* 0x0000a400000c000b */
[----:B012---:R-:W-:Y:S01]  /*19250*/  ENDCOLLECTIVE ;  /* 0x000000000000791b */ /* 0x007fe20003800000 */
.L_x_2723:
[C---:B------:R-:W-:Y:S01]  /*19260*/  VIADD R6, R33.reuse, 0x10 ;  /* 0x0000001021067836 */ /* 0x040fe20000000000 */
[----:B------:R-:W-:Y:S01]  /*19270*/  ISETP.GE.AND P0, PT, R33, R35, PT ;  /* 0x000000232100720c */ /* 0x000fe20003f06270 */
[----:B------:R-:W-:Y:S02]  /*19280*/  IMAD.MOV.U32 R13, RZ, RZ, R0 ;  /* 0x000000ffff0d7224 */ /* 0x000fe400078e0000 */
[----:B------:R-:W-:-:S10]  /*19290*/  IMAD.MOV.U32 R2, RZ, RZ, R14 ;  /* 0x000000ffff027224 */ /* 0x000fd400078e000e */
[----:B------:R-:W-:Y:S05]  /*192a0*/  WARPSYNC.COLLECTIVE R15, `(.L_x_2724) ;  /* 0x000000000f087348 */ /* 0x000fea0003c00000 */
[----:B------:R0:W1:Y:S02]  /*192b0*/  SHFL.IDX P6, R14, R13, R12, R11 ;  /* 0x0000000c0d0e7389 */ /* 0x00006400000c000b */
[----:B01----:R-:W-:Y:S01]  /*192c0*/  ENDCOLLECTIVE ;  /* 0x000000000000791b */ /* 0x003fe20003800000 */
.L_x_2724:
[----:B------:R-:W-:Y:S02]  /*192d0*/  IMAD.MOV.U32 R13, RZ, RZ, R4 ;  /* 0x000000ffff0d7224 */ /* 0x000fe400078e0004 */
[----:B------:R-:W-:Y:S02]  /*192e0*/  IMAD.MOV.U32 R12, RZ, RZ, 0x1 ;  /* 0x00000001ff0c7424 */ /* 0x000fe400078e00ff */
[----:B------:R-:W-:-:S07]  /*192f0*/  IMAD.MOV.U32 R3, RZ, RZ, R14 ;  /* 0x000000ffff037224 */ /* 0x000fce00078e000e */
[----:B------:R-:W-:Y:S05]  /*19300*/  WARPSYNC.COLLECTIVE R15, `(.L_x_2725) ;  /* 0x000000000f087348 */ /* 0x000fea0003c00000 */
[----:B------:R0:W1:Y:S02]  /*19310*/  SHFL.IDX P6, R14, R13, R12, R11 ;  /* 0x0000000c0d0e7389 */ /* 0x00006400000c000b */
[----:B01----:R-:W-:Y:S01]  /*19320*/  ENDCOLLECTIVE ;  /* 0x000000000000791b */ /* 0x003fe20003800000 */
.L_x_2725:
        /* <DEDUP_REMOVED lines=15> */
.L_x_2726:
[----:B------:R-:W-:Y:S02]  /*19420*/  IMAD.MOV.U32 R13, RZ, RZ, R4 ;  /* 0x000000ffff0d7224 */ /* 0x000fe400078e0004 */
[----:B------:R-:W-:Y:S02]  /*19430*/  IMAD.MOV.U32 R12, RZ, RZ, 0x2 ;  /* 0x00000002ff0c7424 */ /* 0x000fe400078e00ff */
[----:B------:R-:W-:-:S07]  /*19440*/  IMAD.MOV.U32 R3, RZ, RZ, R14 ;  /* 0x000000ffff037224 */ /* 0x000fce00078e000e */
[----:B------:R-:W-:Y:S05]  /*19450*/  WARPSYNC.COLLECTIVE R15, `(.L_x_2727) ;  /* 0x000000000f087348 */ /* 0x000fea0003c00000 */
[----:B------:R0:W1:Y:S02]  /*19460*/  SHFL.IDX P6, R14, R13, R12, R11 ;  /* 0x0000000c0d0e7389 */ /* 0x00006400000c000b */
[----:B01----:R-:W-:Y:S01]  /*19470*/  ENDCOLLECTIVE ;  /* 0x000000000000791b */ /* 0x003fe20003800000 */
.L_x_2727:
        /* <DEDUP_REMOVED lines=16> */
.L_x_2728:
[----:B------:R-:W-:Y:S02]  /*19580*/  IMAD.MOV.U32 R13, RZ, RZ, R4 ;  /* 0x000000ffff0d7224 */ /* 0x000fe400078e0004 */
[----:B------:R-:W-:Y:S02]  /*19590*/  IMAD.MOV.U32 R12, RZ, RZ, 0x3 ;  /* 0x00000003ff0c7424 */ /* 0x000fe400078e00ff */
[----:B------:R-:W-:-:S07]  /*195a0*/  IMAD.MOV.U32 R3, RZ, RZ, R14 ;  /* 0x000000ffff037224 */ /* 0x000fce00078e000e */
[----:B------:R-:W-:Y:S05]  /*195b0*/  WARPSYNC.COLLECTIVE R15, `(.L_x_2729) ;  /* 0x000000000f087348 */ /* 0x000fea0003c00000 */
[----:B------:R0:W1:Y:S02]  /*195c0*/  SHFL.IDX P6, R14, R13, R12, R11 ;  /* 0x0000000c0d0e7389 */ /* 0x00006400000c000b */
[----:B01----:R-:W-:Y:S01]  /*195d0*/  ENDCOLLECTIVE ;  /* 0x000000000000791b */ /* 0x003fe20003800000 */
.L_x_2729:
        /* <DEDUP_REMOVED lines=16> */
.L_x_2730:
[----:B------:R-:W-:Y:S02]  /*196e0*/  IMAD.MOV.U32 R13, RZ, RZ, R4 ;  /* 0x000000ffff0d7224 */ /* 0x000fe400078e0004 */
[----:B------:R-:W-:Y:S02]  /*196f0*/  IMAD.MOV.U32 R12, RZ, RZ, 0x4 ;  /* 0x00000004ff0c7424 */ /* 0x000fe400078e00ff */
[----:B------:R-:W-:-:S07]  /*19700*/  IMAD.MOV.U32 R3, RZ, RZ, R14 ;  /* 0x000000ffff037224 */ /* 0x000fce00078e000e */
[----:B------:R-:W-:Y:S05]  /*19710*/  WARPSYNC.COLLECTIVE R15, `(.L_x_2731) ;  /* 0x000000000f087348 */ /* 0x000fea0003c00000 */
[----:B------:R0:W1:Y:S02]  /*19720*/  SHFL.IDX P6, R14, R13, R12, R11 ;  /* 0x0000000c0d0e7389 */ /* 0x00006400000c000b */
[----:B01----:R-:W-:Y:S01]  /*19730*/  ENDCOLLECTIVE ;  /* 0x000000000000791b */ /* 0x003fe20003800000 */
.L_x_2731:
        /* <DEDUP_REMOVED lines=16> */
.L_x_2732:
[----:B------:R-:W-:Y:S02]  /*19840*/  IMAD.MOV.U32 R13, RZ, RZ, R4 ;  /* 0x000000ffff0d7224 */ /* 0x000fe400078e0004 */
[----:B------:R-:W-:Y:S02]  /*19850*/  IMAD.MOV.U32 R12, RZ, RZ, 0x5 ;  /* 0x00000005ff0c7424 */ /* 0x000fe400078e00ff */
[----:B------:R-:W-:-:S07]  /*19860*/  IMAD.MOV.U32 R3, RZ, RZ, R14 ;  /* 0x000000ffff037224 */ /* 0x000fce00078e000e */
[----:B------:R-:W-:Y:S05]  /*19870*/  WARPSYNC.COLLECTIVE R15, `(.L_x_2733) ;  /* 0x000000000f087348 */ /* 0x000fea0003c00000 */
[----:B------:R0:W1:Y:S02]  /*19880*/  SHFL.IDX P6, R14, R13, R12, R11 ;  /* 0x0000000c0d0e7389 */ /* 0x00006400000c000b */
[----:B01----:R-:W-:Y:S01]  /*19890*/  ENDCOLLECTIVE ;  /* 0x000000000000791b */ /* 0x003fe20003800000 */
.L_x_2733:
        /* <DEDUP_REMOVED lines=16> */
.L_x_2734:
[----:B------:R-:W-:Y:S02]  /*199a0*/  IMAD.MOV.U32 R13, RZ, RZ, R4 ;  /* 0x000000ffff0d7224 */ /* 0x000fe400078e0004 */
[----:B------:R-:W-:Y:S02]  /*199b0*/  IMAD.MOV.U32 R12, RZ, RZ, 0x6 ;  /* 0x00000006ff0c7424 */ /* 0x000fe400078e00ff */
[----:B------:R-:W-:-:S07]  /*199c0*/  IMAD.MOV.U32 R3, RZ, RZ, R14 ;  /* 0x000000ffff037224 */ /* 0x000fce00078e000e */
[----:B------:R-:W-:Y:S05]  /*199d0*/  WARPSYNC.COLLECTIVE R15, `(.L_x_2735) ;  /* 0x000000000f087348 */ /* 0x000fea0003c00000 */
[----:B------:R0:W1:Y:S02]  /*199e0*/  SHFL.IDX P6, R14, R13, R12, R11 ;  /* 0x0000000c0d0e7389 */ /* 0x00006400000c000b */
[----:B01----:R-:W-:Y:S01]  /*199f0*/  ENDCOLLECTIVE ;  /* 0x000000000000791b */ /* 0x003fe20003800000 */
.L_x_2735:
        /* <DEDUP_REMOVED lines=16> */
.L_x_2736:
[----:B------:R-:W-:Y:S02]  /*19b00*/  IMAD.MOV.U32 R13, RZ, RZ, R4 ;  /* 0x000000ffff0d7224 */ /* 0x000fe400078e0004 */
[----:B------:R-:W-:Y:S02]  /*19b10*/  IMAD.MOV.U32 R12, RZ, RZ, 0x7 ;  /* 0x00000007ff0c7424 */ /* 0x000fe400078e00ff */
[----:B------:R-:W-:-:S07]  /*19b20*/  IMAD.MOV.U32 R3, RZ, RZ, R14 ;  /* 0x000000ffff037224 */ /* 0x000fce00078e000e */
[----:B------:R-:W-:Y:S05]  /*19b30*/  WARPSYNC.COLLECTIVE R15, `(.L_x_2737) ;  /* 0x000000000f087348 */ /* 0x000fea0003c00000 */
[----:B------:R0:W1:Y:S02]  /*19b40*/  SHFL.IDX P6, R14, R13, R12, R11 ;  /* 0x0000000c0d0e7389 */ /* 0x00006400000c000b */
[----:B01----:R-:W-:Y:S01]  /*19b50*/  ENDCOLLECTIVE ;  /* 0x000000000000791b */ /* 0x003fe20003800000 */
.L_x_2737:
        /* <DEDUP_REMOVED lines=14> */
.L_x_2738:
[----:B------:R-:W-:Y:S05]  /*19c40*/  BRA `(.L_x_2739) ;  /* 0xffffffb800dc7947 */ /* 0x000fea000383ffff */
.L_x_2653:
[----:B0-----:R0:W2:Y:S02]  /*19c50*/  SYNCS.PHASECHK.TRANS64.TRYWAIT P0, [R17+URZ+0x22820], R0 ;  /* 0x02282000110075a7 */ /* 0x0010a4000800017f */
[----:B--2---:R-:W-:Y:S05]  /*19c60*/  @!P0 NANOSLEEP.SYNCS 0x989680 ;  /* 0x009896800000895d */ /* 0x004fea0003900000 */
[----:B------:R-:W2:Y:S02]  /*19c70*/  @!P0 SYNCS.PHASECHK.TRANS64 P0, [R17+URZ+0x22820], R0 ;  /* 0x02282000110085a7 */ /* 0x000ea4000800007f */
[----:B--2---:R-:W-:Y:S05]  /*19c80*/  @!P0 BRA `(.L_x_2653) ;  /* 0xfffffffc00f08947 */ /* 0x004fea000383ffff */
[----:B------:R-:W-:Y:S05]  /*19c90*/  BRA `(.L_x_2740) ;  /* 0xffffffbc00387947 */ /* 0x000fea000383ffff */
.L_x_2656:
[----:B0-----:R0:W2:Y:S02]  /*19ca0*/  SYNCS.PHASECHK.TRANS64.TRYWAIT P0, [R19+URZ+0x22860], R0 ;  /* 0x02286000130075a7 */ /* 0x0010a4000800017f */
[----:B--2---:R-:W-:Y:S05]  /*19cb0*/  @!P0 NANOSLEEP.SYNCS 0x989680 ;  /* 0x009896800000895d */ /* 0x004fea0003900000 */
[----:B------:R-:W2:Y:S02]  /*19cc0*/  @!P0 SYNCS.PHASECHK.TRANS64 P0, [R19+URZ+0x22860], R0 ;  /* 0x02286000130085a7 */ /* 0x000ea4000800007f */
[----:B--2---:R-:W-:Y:S05]  /*19cd0*/  @!P0 BRA `(.L_x_2656) ;  /* 0xfffffffc00f08947 */ /* 0x004fea000383ffff */
[----:B------:R-:W-:Y:S05]  /*19ce0*/  BRA `(.L_x_2741) ;  /* 0xffffffbc00487947 */ /* 0x000fea000383ffff */
.L_x_2657:
        /* <DEDUP_REMOVED lines=8> */
.L_x_2743:
[----:B------:R-:W-:Y:S05]  /*19d70*/  BSYNC B0 ;  /* 0x0000000000007941 */ /* 0x000fea0003800000 */
.L_x_2742:
        /* <DEDUP_REMOVED lines=13> */
.L_x_2744:
        /* <DEDUP_REMOVED lines=9> */
.L_x_2745:
        /* <DEDUP_REMOVED lines=17> */
.L_x_2746:
[----:B------:R-:W-:Y:S02]  /*19ff0*/  IMAD.MOV.U32 R13, RZ, RZ, R6 ;  /* 0x000000ffff0d7224 */ /* 0x000fe400078e0006 */
[----:B------:R-:W-:Y:S01]  /*1a000*/  IMAD.MOV.U32 R12, RZ, RZ, 0x2 ;  /* 0x00000002ff0c7424 */ /* 0x000fe200078e00ff */
[----:B------:R-:W-:-:S13]  /*1a010*/  IADD3 R2, P3, R14, R0, RZ ;  /* 0x000000000e027210 */ /* 0x000fda0007f7e0ff */
[----:B------:R-:W-:Y:S05]  /*1a020*/  WARPSYNC.COLLECTIVE R15, `(.L_x_2747) ;  /* 0x000000000f087348 */ /* 0x000fea0003c00000 */
[----:B------:R0:W1:Y:S02]  /*1a030*/  SHFL.IDX P6, R14, R13, R12, R11 ;  /* 0x0000000c0d0e7389 */ /* 0x00006400000c000b */
[----:B01----:R-:W-:Y:S01]  /*1a040*/  ENDCOLLECTIVE ;  /* 0x000000000000791b */ /* 0x003fe20003800000 */
.L_x_2747:
        /* <DEDUP_REMOVED lines=17> */
.L_x_2748:
[----:B------:R-:W-:Y:S02]  /*1a160*/  IMAD.MOV.U32 R13, RZ, RZ, R6 ;  /* 0x000000ffff0d7224 */ /* 0x000fe400078e0006 */
[----:B------:R-:W-:Y:S01]  /*1a170*/  IMAD.MOV.U32 R12, RZ, RZ, 0x3 ;  /* 0x00000003ff0c7424 */ /* 0x000fe200078e00ff */
[----:B------:R-:W-:-:S13]  /*1a180*/  IADD3 R2, P3, R14, R0, RZ ;  /* 0x000000000e027210 */ /* 0x000fda0007f7e0ff */
[----:B------:R-:W-:Y:S05]  /*1a190*/  WARPSYNC.COLLECTIVE R15, `(.L_x_2749) ;  /* 0x000000000f087348 */ /* 0x000fea0003c00000 */
[----:B------:R0:W1:Y:S02]  /*1a1a0*/  SHFL.IDX P6, R14, R13, R12, R11 ;  /* 0x0000000c0d0e7389 */ /* 0x00006400000c000b */
[----:B01----:R-:W-:Y:S01]  /*1a1b0*/  ENDCOLLECTIVE ;  /* 0x000000000000791b */ /* 0x003fe20003800000 */
.L_x_2749:
        /* <DEDUP_REMOVED lines=17> */
.L_x_2750:
[----:B------:R-:W-:Y:S02]  /*1a2d0*/  IMAD.MOV.U32 R13, RZ, RZ, R6 ;  /* 0x000000ffff0d7224 */ /* 0x000fe400078e0006 */
[----:B------:R-:W-:Y:S01]  /*1a2e0*/  IMAD.MOV.U32 R12, RZ, RZ, 0x4 ;  /* 0x00000004ff0c7424 */ /* 0x000fe200078e00ff */
[----:B------:R-:W-:-:S13]  /*1a2f0*/  IADD3 R2, P3, R14, R0, RZ ;  /* 0x000000000e027210 */ /* 0x000fda0007f7e0ff */
[----:B------:R-:W-:Y:S05]  /*1a300*/  WARPSYNC.COLLECTIVE R15, `(.L_x_2751) ;  /* 0x000000000f087348 */ /* 0x000fea0003c00000 */
[----:B------:R0:W1:Y:S02]  /*1a310*/  SHFL.IDX P6, R14, R13, R12, R11 ;  /* 0x0000000c0d0e7389 */ /* 0x00006400000c000b */
[----:B01----:R-:W-:Y:S01]  /*1a320*/  ENDCOLLECTIVE ;  /* 0x000000000000791b */ /* 0x003fe20003800000 */
.L_x_2751:
        /* <DEDUP_REMOVED lines=17> */
.L_x_2752:
[----:B------:R-:W-:Y:S02]  /*1a440*/  IMAD.MOV.U32 R13, RZ, RZ, R6 ;  /* 0x000000ffff0d7224 */ /* 0x000fe400078e0006 */
[----:B------:R-:W-:Y:S01]  /*1a450*/  IMAD.MOV.U32 R12, RZ, RZ, 0x5 ;  /* 0x00000005ff0c7424 */ /* 0x000fe200078e00ff */
[----:B------:R-:W-:-:S13]  /*1a460*/  IADD3 R2, P3, R14, R0, RZ ;  /* 0x000000000e027210 */ /* 0x000fda0007f7e0ff */
[----:B------:R-:W-:Y:S05]  /*1a470*/  WARPSYNC.COLLECTIVE R15, `(.L_x_2753) ;  /* 0x000000000f087348 */ /* 0x000fea0003c00000 */
[----:B------:R0:W1:Y:S02]  /*1a480*/  SHFL.IDX P6, R14, R13, R12, R11 ;  /* 0x0000000c0d0e7389 */ /* 0x00006400000c000b */
[----:B01----:R-:W-:Y:S01]  /*1a490*/  ENDCOLLECTIVE ;  /* 0x000000000000791b */ /* 0x003fe20003800000 */
.L_x_2753:
        /* <DEDUP_REMOVED lines=12> */
.L_x_2754:
        /* <DEDUP_REMOVED lines=9> */
.L_x_2664:
[----:B0-----:R0:W2:Y:S02]  /*1a5f0*/  SYNCS.PHASECHK.TRANS64.TRYWAIT P0, [R10+URZ+0x22840], R20 ;  /* 0x022840140a0075a7 */ /* 0x0010a4000800017f */
[----:B--2---:R-:W-:Y:S05]  /*1a600*/  @!P0 NANOSLEEP.SYNCS 0x989680 ;  /* 0x009896800000895d */ /* 0x004fea0003900000 */
[----:B------:R-:W2:Y:S02]  /*1a610*/  @!P0 SYNCS.PHASECHK.TRANS64 P0, [R10+URZ+0x22840], R20 ;  /* 0x022840140a0085a7 */ /* 0x000ea4000800007f */
[----:B--2---:R-:W-:Y:S05]  /*1a620*/  @!P0 BRA `(.L_x_2664) ;  /* 0xfffffffc00f08947 */ /* 0x004fea000383ffff */
[----:B------:R-:W-:Y:S05]  /*1a630*/  BRA `(.L_x_2756) ;  /* 0xffffffbc00d47947 */ /* 0x000fea000383ffff */
.L_x_2665:
        /* <DEDUP_REMOVED lines=8> */
.L_x_2758:
[----:B------:R-:W-:Y:S05]  /*1a6c0*/  BSYNC B1 ;  /* 0x0000000000017941 */ /* 0x000fea0003800000 */
.L_x_2757:
        /* <DEDUP_REMOVED lines=9> */
.L_x_2759:
[----:B------:R-:W-:Y:S02]  /*1a760*/  IMAD.MOV.U32 R13, RZ, RZ, R8 ;  /* 0x000000ffff0d7224 */ /* 0x000fe400078e0008 */
[----:B------:R-:W-:Y:S02]  /*1a770*/  IMAD.MOV.U32 R12, RZ, RZ, 0x1 ;  /* 0x00000001ff0c7424 */ /* 0x000fe400078e00ff */
[----:B------:R-:W-:-:S07]  /*1a780*/  IMAD.MOV.U32 R2, RZ, RZ, R14 ;  /* 0x000000ffff027224 */ /* 0x000fce00078e000e */
[----:B------:R-:W-:Y:S05]  /*1a790*/  WARPSYNC.COLLECTIVE R15, `(.L_x_2760) ;  /* 0x000000000f087348 */ /* 0x000fea0003c00000 */
[----:B------:R0:W1:Y:S02]  /*1a7a0*/  SHFL.IDX P6, R14, R13, R12, R11 ;  /* 0x0000000c0d0e7389 */ /* 0x00006400000c000b */
[----:B01----:R-:W-:Y:S01]  /*1a7b0*/  ENDCOLLECTIVE ;  /* 0x000000000000791b */ /* 0x003fe20003800000 */
.L_x_2760:
        /* <DEDUP_REMOVED lines=11> */
.L_x_2761:
[----:B------:R-:W-:Y:S02]  /*1a870*/  IMAD.MOV.U32 R13, RZ, RZ, R8 ;  /* 0x000000ffff0d7224 */ /* 0x000fe400078e0008 */
[----:B------:R-:W-:Y:S02]  /*1a880*/  IMAD.MOV.U32 R12, RZ, RZ, 0x2 ;  /* 0x00000002ff0c7424 */ /* 0x000fe400078e00ff */
[----:B------:R-:W-:-:S07]  /*1a890*/  IMAD.MOV.U32 R2, RZ, RZ, R14 ;  /* 0x000000ffff027224 */ /* 0x000fce00078e000e */
[----:B------:R-:W-:Y:S05]  /*1a8a0*/  WARPSYNC.COLLECTIVE R15, `(.L_x_2762) ;  /* 0x000000000f087348 */ /* 0x000fea0003c00000 */
[----:B------:R0:W1:Y:S02]  /*1a8b0*/  SHFL.IDX P6, R14, R13, R12, R11 ;  /* 0x0000000c0d0e7389 */ /* 0x00006400000c000b */
[----:B01----:R-:W-:Y:S01]  /*1a8c0*/  ENDCOLLECTIVE ;  /* 0x000000000000791b */ /* 0x003fe20003800000 */
.L_x_2762:
        /* <DEDUP_REMOVED lines=11> */
.L_x_2763:
[----:B------:R-:W-:Y:S02]  /*1a980*/  IMAD.MOV.U32 R13, RZ, RZ, R8 ;  /* 0x000000ffff0d7224 */ /* 0x000fe400078e0008 */
[----:B------:R-:W-:Y:S02]  /*1a990*/  IMAD.MOV.U32 R12, RZ, RZ, 0x3 ;  /* 0x00000003ff0c7424 */ /* 0x000fe400078e00ff */
[----:B------:R-:W-:-:S07]  /*1a9a0*/  IMAD.MOV.U32 R2, RZ, RZ, R14 ;  /* 0x000000ffff027224 */ /* 0x000fce00078e000e */
[----:B------:R-:W-:Y:S05]  /*1a9b0*/  WARPSYNC.COLLECTIVE R15, `(.L_x_2764) ;  /* 0x000000000f087348 */ /* 0x000fea0003c00000 */
[----:B------:R0:W1:Y:S02]  /*1a9c0*/  SHFL.IDX P6, R14, R13, R12, R11 ;  /* 0x0000000c0d0e7389 */ /* 0x00006400000c000b */
[----:B01----:R-:W-:Y:S01]  /*1a9d0*/  ENDCOLLECTIVE ;  /* 0x000000000000791b */ /* 0x003fe20003800000 */
.L_x_2764:
        /* <DEDUP_REMOVED lines=11> */
.L_x_2765:
[----:B------:R-:W-:Y:S02]  /*1aa90*/  IMAD.MOV.U32 R13, RZ, RZ, R8 ;  /* 0x000000ffff0d7224 */ /* 0x000fe400078e0008 */
[----:B------:R-:W-:Y:S02]  /*1aaa0*/  IMAD.MOV.U32 R12, RZ, RZ, 0x4 ;  /* 0x00000004ff0c7424 */ /* 0x000fe400078e00ff */
[----:B------:R-:W-:-:S07]  /*1aab0*/  IMAD.MOV.U32 R2, RZ, RZ, R14 ;  /* 0x000000ffff027224 */ /* 0x000fce00078e000e */
[----:B------:R-:W-:Y:S05]  /*1aac0*/  WARPSYNC.COLLECTIVE R15, `(.L_x_2766) ;  /* 0x000000000f087348 */ /* 0x000fea0003c00000 */
[----:B------:R0:W1:Y:S02]  /*1aad0*/  SHFL.IDX P6, R14, R13, R12, R11 ;  /* 0x0000000c0d0e7389 */ /* 0x00006400000c000b */
[----:B01----:R-:W-:Y:S01]  /*1aae0*/  ENDCOLLECTIVE ;  /* 0x000000000000791b */ /* 0x003fe20003800000 */
.L_x_2766:
        /* <DEDUP_REMOVED lines=11> */
.L_x_2767:
[----:B------:R-:W-:Y:S02]  /*1aba0*/  IMAD.MOV.U32 R13, RZ, RZ, R8 ;  /* 0x000000ffff0d7224 */ /* 0x000fe400078e0008 */
[----:B------:R-:W-:Y:S02]  /*1abb0*/  IMAD.MOV.U32 R12, RZ, RZ, 0x5 ;  /* 0x00000005ff0c7424 */ /* 0x000fe400078e00ff */
[----:B------:R-:W-:-:S07]  /*1abc0*/  IMAD.MOV.U32 R2, RZ, RZ, R14 ;  /* 0x000000ffff027224 */ /* 0x000fce00078e000e */
[----:B------:R-:W-:Y:S05]  /*1abd0*/  WARPSYNC.COLLECTIVE R15, `(.L_x_2768) ;  /* 0x000000000f087348 */ /* 0x000fea0003c00000 */
[----:B------:R0:W1:Y:S02]  /*1abe0*/  SHFL.IDX P6, R14, R13, R12, R11 ;  /* 0x0000000c0d0e7389 */ /* 0x00006400000c000b */
[----:B01----:R-:W-:Y:S01]  /*1abf0*/  ENDCOLLECTIVE ;  /* 0x000000000000791b */ /* 0x003fe20003800000 */
.L_x_2768:
        /* <DEDUP_REMOVED lines=11> */
.L_x_2769:
[----:B------:R-:W-:Y:S05]  /*1acb0*/  BRA `(.L_x_2770) ;  /* 0xffffffb800fc7947 */ /* 0x000fea000383ffff */
.L_x_2670:
[----:B--2---:R2:W3:Y:S02]  /*1acc0*/  SYNCS.PHASECHK.TRANS64.TRYWAIT P0, [R10+URZ+0x22860], R20 ;  /* 0x022860140a0075a7 */ /* 0x0044e4000800017f */
[----:B---3--:R-:W-:Y:S05]  /*1acd0*/  @!P0 NANOSLEEP.SYNCS 0x989680 ;  /* 0x009896800000895d */ /* 0x008fea0003900000 */
[----:B------:R-:W3:Y:S02]  /*1ace0*/  @!P0 SYNCS.PHASECHK.TRANS64 P0, [R10+URZ+0x22860], R20 ;  /* 0x022860140a0085a7 */ /* 0x000ee4000800007f */
[----:B---3--:R-:W-:Y:S05]  /*1acf0*/  @!P0 BRA `(.L_x_2670) ;  /* 0xfffffffc00f08947 */ /* 0x008fea000383ffff */
[----:B------:R-:W-:Y:S05]  /*1ad00*/  BRA `(.L_x_2771) ;  /* 0xffffffbc004c7947 */ /* 0x000fea000383ffff */
.L_x_2671:
        /* <DEDUP_REMOVED lines=8> */
.L_x_2773:
[----:B------:R-:W-:Y:S05]  /*1ad90*/  BSYNC B1 ;  /* 0x0000000000017941 */ /* 0x000fea0003800000 */
.L_x_2772:
        /* <DEDUP_REMOVED lines=9> */
.L_x_2774:
[----:B------:R-:W-:Y:S02]  /*1ae30*/  IMAD.MOV.U32 R13, RZ, RZ, R22 ;  /* 0x000000ffff0d7224 */ /* 0x000fe400078e0016 */
[----:B------:R-:W-:Y:S01]  /*1ae40*/  IMAD.MOV.U32 R12, RZ, RZ, 0x1 ;  /* 0x00000001ff0c7424 */ /* 0x000fe200078e00ff */
[----:B------:R-:W-:-:S13]  /*1ae50*/  IADD3 R2, P0, R14, R0, RZ ;  /* 0x000000000e027210 */ /* 0x000fda0007f1e0ff */
[----:B------:R-:W-:Y:S05]  /*1ae60*/  WARPSYNC.COLLECTIVE R15, `(.L_x_2775) ;  /* 0x000000000f087348 */ /* 0x000fea0003c00000 */
[----:B------:R0:W1:Y:S02]  /*1ae70*/  SHFL.IDX P6, R14, R13, R12, R11 ;  /* 0x0000000c0d0e7389 */ /* 0x00006400000c000b */
[----:B01----:R-:W-:Y:S01]  /*1ae80*/  ENDCOLLECTIVE ;  /* 0x000000000000791b */ /* 0x003fe20003800000 */
.L_x_2775:
        /* <DEDUP_REMOVED lines=13> */
.L_x_2776:
[----:B------:R-:W-:Y:S02]  /*1af60*/  IMAD.MOV.U32 R13, RZ, RZ, R22 ;  /* 0x000000ffff0d7224 */ /* 0x000fe400078e0016 */
[----:B------:R-:W-:Y:S01]  /*1af70*/  IMAD.MOV.U32 R12, RZ, RZ, 0x2 ;  /* 0x00000002ff0c7424 */ /* 0x000fe200078e00ff */
[----:B------:R-:W-:-:S13]  /*1af80*/  IADD3 R2, P0, R14, R0, RZ ;  /* 0x000000000e027210 */ /* 0x000fda0007f1e0ff */
[----:B------:R-:W-:Y:S05]  /*1af90*/  WARPSYNC.COLLECTIVE R15, `(.L_x_2777) ;  /* 0x000000000f087348 */ /* 0x000fea0003c00000 */
[----:B------:R0:W1:Y:S02]  /*1afa0*/  SHFL.IDX P6, R14, R13, R12, R11 ;  /* 0x0000000c0d0e7389 */ /* 0x00006400000c000b */
[----:B01----:R-:W-:Y:S01]  /*1afb0*/  ENDCOLLECTIVE ;  /* 0x000000000000791b */ /* 0x003fe20003800000 */
.L_x_2777:
        /* <DEDUP_REMOVED lines=13> */
.L_x_2778:
[----:B------:R-:W-:Y:S02]  /*1b090*/  IMAD.MOV.U32 R13, RZ, RZ, R22 ;  /* 0x000000ffff0d7224 */ /* 0x000fe400078e0016 */
[----:B------:R-:W-:Y:S02]  /*1b0a0*/  IMAD.MOV.U32 R12, RZ, RZ, 0x3 ;  /* 0x00000003ff0c7424 */ /* 0x000fe400078e00ff */
[----:B------:R-:W-:-:S07]  /*1b0b0*/  IMAD.MOV.U32 R8, RZ, RZ, R14 ;  /* 0x000000ffff087224 */ /* 0x000fce00078e000e */
[----:B------:R-:W-:Y:S05]  /*1b0c0*/  WARPSYNC.COLLECTIVE R15, `(.L_x_2779) ;  /* 0x000000000f087348 */ /* 0x000fea0003c00000 */
[----:B------:R0:W1:Y:S02]  /*1b0d0*/  SHFL.IDX P6, R14, R13, R12, R11 ;  /* 0x0000000c0d0e7389 */ /* 0x00006400000c000b */
[----:B01----:R-:W-:Y:S01]  /*1b0e0*/  ENDCOLLECTIVE ;  /* 0x000000000000791b */ /* 0x003fe20003800000 */
.L_x_2779:
        /* <DEDUP_REMOVED lines=14> */
.L_x_2780:
[----:B------:R-:W-:Y:S02]  /*1b1d0*/  IMAD.MOV.U32 R13, RZ, RZ, R22 ;  /* 0x000000ffff0d7224 */ /* 0x000fe400078e0016 */
[----:B------:R-:W-:Y:S01]  /*1b1e0*/  IMAD.MOV.U32 R12, RZ, RZ, 0x4 ;  /* 0x00000004ff0c7424 */ /* 0x000fe200078e00ff */
[----:B------:R-:W-:-:S13]  /*1b1f0*/  IADD3 R2, P0, R14, R0, RZ ;  /* 0x000000000e027210 */ /* 0x000fda0007f1e0ff */
[----:B------:R-:W-:Y:S05]  /*1b200*/  WARPSYNC.COLLECTIVE R15, `(.L_x_2781) ;  /* 0x000000000f087348 */ /* 0x000fea0003c00000 */
[----:B------:R0:W1:Y:S02]  /*1b210*/  SHFL.IDX P6, R14, R13, R12, R11 ;  /* 0x0000000c0d0e7389 */ /* 0x00006400000c000b */
[----:B01----:R-:W-:Y:S01]  /*1b220*/  ENDCOLLECTIVE ;  /* 0x000000000000791b */ /* 0x003fe20003800000 */
.L_x_2781:
        /* <DEDUP_REMOVED lines=13> */
.L_x_2782:
[----:B------:R-:W-:Y:S02]  /*1b300*/  IMAD.MOV.U32 R13, RZ, RZ, R22 ;  /* 0x000000ffff0d7224 */ /* 0x000fe400078e0016 */
[----:B------:R-:W-:Y:S01]  /*1b310*/  IMAD.MOV.U32 R12, RZ, RZ, 0x5 ;  /* 0x00000005ff0c7424 */ /* 0x000fe200078e00ff */
[----:B------:R-:W-:-:S13]  /*1b320*/  IADD3 R2, P0, R14, R0, RZ ;  /* 0x000000000e027210 */ /* 0x000fda0007f1e0ff */
[----:B------:R-:W-:Y:S05]  /*1b330*/  WARPSYNC.COLLECTIVE R15, `(.L_x_2783) ;  /* 0x000000000f087348 */ /* 0x000fea0003c00000 */
[----:B------:R0:W1:Y:S02]  /*1b340*/  SHFL.IDX P6, R14, R13, R12, R11 ;  /* 0x0000000c0d0e7389 */ /* 0x00006400000c000b */
[----:B01----:R-:W-:Y:S01]  /*1b350*/  ENDCOLLECTIVE ;  /* 0x000000000000791b */ /* 0x003fe20003800000 */
.L_x_2783:
        /* <DEDUP_REMOVED lines=13> */
.L_x_2784:
[----:B------:R-:W-:Y:S05]  /*1b430*/  BRA `(.L_x_2785) ;  /* 0xffffffb8008c7947 */ /* 0x000fea000383ffff */
.L_x_2679:
        /* <DEDUP_REMOVED lines=8> */
.L_x_2787:
[----:B------:R-:W-:Y:S05]  /*1b4c0*/  BSYNC B0 ;  /* 0x0000000000007941 */ /* 0x000fea0003800000 */
.L_x_2786:
        /* <DEDUP_REMOVED lines=9> */
.L_x_2788:
[----:B------:R-:W-:Y:S02]  /*1b560*/  ULDC UR4, c[0x0][0xc3c] ;  /* 0x00030f0000047ab9 */ /* 0x000fe40000000800 */
[----:B------:R-:W-:-:S13]  /*1b570*/  ISETP.GE.OR P1, PT, R9, UR4, !P0 ;  /* 0x0000000409007c0c */ /* 0x000fda000c726670 */
[----:B------:R-:W0:Y:S08]  /*1b580*/  @!P1 LDC.64 R2, c[0x0][0xc80] ;  /* 0x00032000ff029b82 */ /* 0x000e300000000a00 */
[----:B------:R-:W1:Y:S01]  /*1b590*/  @!P1 LDC.64 R4, c[0x0][0xc78] ;  /* 0x00031e00ff049b82 */ /* 0x000e620000000a00 */
[----:B------:R-:W-:Y:S02]  /*1b5a0*/  IMAD.MOV.U32 R25, RZ, RZ, RZ ;  /* 0x000000ffff197224 */ /* 0x000fe400078e00ff */
[----:B------:R-:W-:-:S02]  /*1b5b0*/  IMAD.MOV.U32 R11, RZ, RZ, RZ ;  /* 0x000000ffff0b7224 */ /* 0x000fc400078e00ff */
[----:B------:R-:W-:Y:S02]  /*1b5c0*/  IMAD.MOV.U32 R7, RZ, RZ, R14 ;  /* 0x000000ffff077224 */ /* 0x000fe400078e000e */
[----:B0-----:R-:W-:-:S05]  /*1b5d0*/  @!P1 IMAD.WIDE R2, R9, 0x4, R2 ;  /* 0x0000000409029825 */ /* 0x001fca00078e0202 */
[----:B------:R1:W2:Y:S02]  /*1b5e0*/  @!P1 LDG.E R6, desc[UR48][R2.64] ;  /* 0x0000003002069981 */ /* 0x0002a4000c1e1900 */
[----:B-1----:R-:W-:-:S05]  /*1b5f0*/  @!P1 IMAD.WIDE R2, R9, 0x4, R4 ;  /* 0x0000000409029825 */ /* 0x002fca00078e0204 */
[----:B------:R-:W3:Y:S01]  /*1b600*/  @!P1 LDG.E R5, desc[UR48][R2.64] ;  /* 0x0000003002059981 */ /* 0x000ee2000c1e1900 */
[----:B------:R-:W-:Y:S01]  /*1b610*/  IMAD.MOV.U32 R4, RZ, RZ, RZ ;  /* 0x000000ffff047224 */ /* 0x000fe200078e00ff */
[C---:B------:R-:W-:Y:S02]  /*1b620*/  ISETP.GE.U32.AND P2, PT, R8.reuse, 0x2, PT ;  /* 0x000000020800780c */ /* 0x040fe40003f46070 */
        /* <DEDUP_REMOVED lines=11> */
.L_x_2789:
[----:B------:R-:W-:Y:S01]  /*1b6e0*/  IMAD.MOV.U32 R12, RZ, RZ, 0x2 ;  /* 0x00000002ff0c7424 */ /* 0x000fe200078e00ff */
[----:B------:R-:W-:-:S05]  /*1b6f0*/  SEL R14, R14, RZ, P1 ;  /* 0x000000ff0e0e7207 */ /* 0x000fca0000800000 */
[----:B------:R-:W-:-:S04]  /*1b700*/  IMAD.IADD R5, R13, 0x1, R14 ;  /* 0x000000010d057824 */ /* 0x000fc800078e020e */
[----:B------:R-:W-:-:S07]  /*1b710*/  IMAD.MOV.U32 R13, RZ, RZ, R5 ;  /* 0x000000ffff0d7224 */ /* 0x000fce00078e0005 */
[----:B------:R-:W-:Y:S05]  /*1b720*/  WARPSYNC.COLLECTIVE R15, `(.L_x_2790) ;  /* 0x000000000f087348 */ /* 0x000fea0003c00000 */
[----:B------:R0:W1:Y:S02]  /*1b730*/  SHFL.UP P6, R14, R13, R12, R11 ;  /* 0x0400000c0d0e7389 */ /* 0x00006400000c000b */
[----:B01----:R-:W-:Y:S01]  /*1b740*/  ENDCOLLECTIVE ;  /* 0x000000000000791b */ /* 0x003fe20003800000 */
.L_x_2790:
[----:B------:R-:W-:Y:S01]  /*1b750*/  IMAD.MOV.U32 R12, RZ, RZ, 0x4 ;  /* 0x00000004ff0c7424 */ /* 0x000fe200078e00ff */
[----:B------:R-:W-:-:S05]  /*1b760*/  SEL R2, R14, RZ, P2 ;  /* 0x000000ff0e027207 */ /* 0x000fca0001000000 */
[----:B------:R-:W-:-:S04]  /*1b770*/  IMAD.IADD R2, R5, 0x1, R2 ;  /* 0x0000000105027824 */ /* 0x000fc800078e0202 */
[----:B------:R-:W-:-:S07]  /*1b780*/  IMAD.MOV.U32 R13, RZ, RZ, R2 ;  /* 0x000000ffff0d7224 */ /* 0x000fce00078e0002 */
[----:B------:R-:W-:Y:S05]  /*1b790*/  WARPSYNC.COLLECTIVE R15, `(.L_x_2791) ;  /* 0x000000000f087348 */ /* 0x000fea0003c00000 */
[----:B------:R0:W1:Y:S02]  /*1b7a0*/  SHFL.UP P6, R14, R13, R12, R11 ;  /* 0x0400000c0d0e7389 */ /* 0x00006400000c000b */
[----:B01----:R-:W-:Y:S01]  /*1b7b0*/  ENDCOLLECTIVE ;  /* 0x000000000000791b */ /* 0x003fe20003800000 */
.L_x_2791:
[----:B------:R-:W-:Y:S01]  /*1b7c0*/  IMAD.MOV.U32 R12, RZ, RZ, 0x8 ;  /* 0x00000008ff0c7424 */ /* 0x000fe200078e00ff */
[----:B------:R-:W-:-:S05]  /*1b7d0*/  SEL R3, R14, RZ, P3 ;  /* 0x000000ff0e037207 */ /* 0x000fca0001800000 */
[----:B------:R-:W-:-:S04]  /*1b7e0*/  IMAD.IADD R3, R2, 0x1, R3 ;  /* 0x0000000102037824 */ /* 0x000fc800078e0203 */
[----:B------:R-:W-:-:S07]  /*1b7f0*/  IMAD.MOV.U32 R13, RZ, RZ, R3 ;  /* 0x000000ffff0d7224 */ /* 0x000fce00078e0003 */
[----:B------:R-:W-:Y:S05]  /*1b800*/  WARPSYNC.COLLECTIVE R15, `(.L_x_2792) ;  /* 0x000000000f087348 */ /* 0x000fea0003c00000 */
[----:B------:R0:W1:Y:S02]  /*1b810*/  SHFL.UP P6, R14, R13, R12, R11 ;  /* 0x0400000c0d0e7389 */ /* 0x00006400000c000b */
[----:B01----:R-:W-:Y:S01]  /*1b820*/  ENDCOLLECTIVE ;  /* 0x000000000000791b */ /* 0x003fe20003800000 */
.L_x_2792:
[----:B------:R-:W-:Y:S01]  /*1b830*/  IMAD.MOV.U32 R12, RZ, RZ, 0x10 ;  /* 0x00000010ff0c7424 */ /* 0x000fe200078e00ff */
[----:B------:R-:W-:-:S05]  /*1b840*/  SEL R14, R14, RZ, P4 ;  /* 0x000000ff0e0e7207 */ /* 0x000fca0002000000 */
[----:B------:R-:W-:-:S04]  /*1b850*/  IMAD.IADD R5, R3, 0x1, R14 ;  /* 0x0000000103057824 */ /* 0x000fc800078e020e */
[----:B------:R-:W-:-:S07]  /*1b860*/  IMAD.MOV.U32 R13, RZ, RZ, R5 ;  /* 0x000000ffff0d7224 */ /* 0x000fce00078e0005 */
[----:B------:R-:W-:Y:S05]  /*1b870*/  WARPSYNC.COLLECTIVE R15, `(.L_x_2793) ;  /* 0x000000000f087348 */ /* 0x000fea0003c00000 */
[----:B------:R0:W1:Y:S02]  /*1b880*/  SHFL.UP P6, R14, R13, R12, R11 ;  /* 0x0400000c0d0e7389 */ /* 0x00006400000c000b */
[----:B01----:R-:W-:Y:S01]  /*1b890*/  ENDCOLLECTIVE ;  /* 0x000000000000791b */ /* 0x003fe20003800000 */
.L_x_2793:
        /* <DEDUP_REMOVED lines=8> */
.L_x_2794:
[----:B------:R-:W-:Y:S05]  /*1b920*/  BRA `(.L_x_2795) ;  /* 0xffffffb800ec7947 */ /* 0x000fea000383ffff */
.L_x_2682:
[----:B------:R-:W-:Y:S01]  /*1b930*/  BSSY B0, `(.L_x_2796) ;  /* 0x0000007000007945 */ /* 0x000fe20003800000 */
[----:B------:R-:W-:Y:S02]  /*1b940*/  IMAD.MOV.U32 R12, RZ, RZ, 0x1 ;  /* 0x00000001ff0c7424 */ /* 0x000fe400078e00ff */
[----:B------:R-:W-:Y:S02]  /*1b950*/  IMAD.MOV.U32 R11, RZ, RZ, RZ ;  /* 0x000000ffff0b7224 */ /* 0x000fe400078e00ff */
[----:B------:R-:W-:-:S07]  /*1b960*/  IMAD.MOV.U32 R15, RZ, RZ, -0x1 ;  /* 0xffffffffff0f7424 */ /* 0x000fce00078e00ff */
[----:B01----:R-:W-:Y:S05]  /*1b970*/  WARPSYNC.COLLECTIVE R15, `(.L_x_2797) ;  /* 0x000000000f087348 */ /* 0x003fea0003c00000 */
[----:B------:R2:W3:Y:S02]  /*1b980*/  SHFL.UP P6, R14, R13, R12, R11 ;  /* 0x0400000c0d0e7389 */ /* 0x0004e400000c000b */
[----:B0123--:R-:W-:Y:S01]  /*1b990*/  ENDCOLLECTIVE ;  /* 0x000000000000791b */ /* 0x00ffe20003800000 */
.L_x_2797:
[----:B------:R-:W-:Y:S05]  /*1b9a0*/  BSYNC B0 ;  /* 0x0000000000007941 */ /* 0x000fea0003800000 */
.L_x_2796:
        /* <DEDUP_REMOVED lines=8> */
.L_x_2798:
[----:B------:R-:W-:Y:S01]  /*1ba30*/  IMAD.MOV.U32 R12, RZ, RZ, 0x4 ;  /* 0x00000004ff0c7424 */ /* 0x000fe200078e00ff */
[----:B------:R-:W-:-:S05]  /*1ba40*/  SEL R2, R14, RZ, P2 ;  /* 0x000000ff0e027207 */ /* 0x000fca0001000000 */
[----:B------:R-:W-:-:S04]  /*1ba50*/  IMAD.IADD R2, R13, 0x1, R2 ;  /* 0x000000010d027824 */ /* 0x000fc800078e0202 */
[----:B------:R-:W-:-:S07]  /*1ba60*/  IMAD.MOV.U32 R13, RZ, RZ, R2 ;  /* 0x000000ffff0d7224 */ /* 0x000fce00078e0002 */
[----:B------:R-:W-:Y:S05]  /*1ba70*/  WARPSYNC.COLLECTIVE R15, `(.L_x_2799) ;  /* 0x000000000f087348 */ /* 0x000fea0003c00000 */
[----:B------:R0:W1:Y:S02]  /*1ba80*/  SHFL.UP P6, R14, R13, R12, R11 ;  /* 0x0400000c0d0e7389 */ /* 0x00006400000c000b */
[----:B01----:R-:W-:Y:S01]  /*1ba90*/  ENDCOLLECTIVE ;  /* 0x000000000000791b */ /* 0x003fe20003800000 */
.L_x_2799:
[----:B------:R-:W-:Y:S01]  /*1baa0*/  IMAD.MOV.U32 R12, RZ, RZ, 0x8 ;  /* 0x00000008ff0c7424 */ /* 0x000fe200078e00ff */
[----:B------:R-:W-:-:S05]  /*1bab0*/  SEL R3, R14, RZ, P3 ;  /* 0x000000ff0e037207 */ /* 0x000fca0001800000 */
[----:B------:R-:W-:-:S04]  /*1bac0*/  IMAD.IADD R3, R2, 0x1, R3 ;  /* 0x0000000102037824 */ /* 0x000fc800078e0203 */
[----:B------:R-:W-:-:S07]  /*1bad0*/  IMAD.MOV.U32 R13, RZ, RZ, R3 ;  /* 0x000000ffff0d7224 */ /* 0x000fce00078e0003 */
[----:B------:R-:W-:Y:S05]  /*1bae0*/  WARPSYNC.COLLECTIVE R15, `(.L_x_2800) ;  /* 0x000000000f087348 */ /* 0x000fea0003c00000 */
[----:B------:R0:W1:Y:S02]  /*1baf0*/  SHFL.UP P6, R14, R13, R12, R11 ;  /* 0x0400000c0d0e7389 */ /* 0x00006400000c000b */
[----:B01----:R-:W-:Y:S01]  /*1bb00*/  ENDCOLLECTIVE ;  /* 0x000000000000791b */ /* 0x003fe20003800000 */
.L_x_2800:
[----:B------:R-:W-:Y:S01]  /*1bb10*/  IMAD.MOV.U32 R12, RZ, RZ, 0x10 ;  /* 0x00000010ff0c7424 */ /* 0x000fe200078e00ff */
[----:B------:R-:W-:-:S05]  /*1bb20*/  SEL R14, R14, RZ, P4 ;  /* 0x000000ff0e0e7207 */ /* 0x000fca0002000000 */
[----:B------:R-:W-:-:S04]  /*1bb30*/  IMAD.IADD R5, R3, 0x1, R14 ;  /* 0x0000000103057824 */ /* 0x000fc800078e020e */
[----:B------:R-:W-:-:S07]  /*1bb40*/  IMAD.MOV.U32 R13, RZ, RZ, R5 ;  /* 0x000000ffff0d7224 */ /* 0x000fce00078e0005 */
[----:B------:R-:W-:Y:S05]  /*1bb50*/  WARPSYNC.COLLECTIVE R15, `(.L_x_2801) ;  /* 0x000000000f087348 */ /* 0x000fea0003c00000 */
[----:B------:R0:W1:Y:S02]  /*1bb60*/  SHFL.UP P6, R14, R13, R12, R11 ;  /* 0x0400000c0d0e7389 */ /* 0x00006400000c000b */
[----:B01----:R-:W-:Y:S01]  /*1bb70*/  ENDCOLLECTIVE ;  /* 0x000000000000791b */ /* 0x003fe20003800000 */
.L_x_2801:
        /* <DEDUP_REMOVED lines=8> */
.L_x_2802:
[----:B------:R-:W-:Y:S05]  /*1bc00*/  BRA `(.L_x_2803) ;  /* 0xffffffb800d87947 */ /* 0x000fea000383ffff */
.L_x_2684:
[----:B------:R-:W-:Y:S01]  /*1bc10*/  BSSY B0, `(.L_x_2804) ;  /* 0x0000006000007945 */ /* 0x000fe20003800000 */
[----:B------:R-:W-:Y:S01]  /*1bc20*/  PLOP3.LUT P6, PT, P6, PT, PT, 0x8, 0x0 ;  /* 0x000000000000781c */ /* 0x000fe200037ce170 */
[----:B------:R-:W-:-:S12]  /*1bc30*/  IMAD.MOV.U32 R15, RZ, RZ, -0x1 ;  /* 0xffffffffff0f7424 */ /* 0x000fd800078e00ff */
[----:B012---:R-:W-:Y:S05]  /*1bc40*/  WARPSYNC.COLLECTIVE R15, `(.L_x_2805) ;  /* 0x000000000f087348 */ /* 0x007fea0003c00000 */
[----:B------:R-:W-:Y:S01]  /*1bc50*/  VOTE.ANY R14, PT, P6 ;  /* 0x00000000000e7806 */ /* 0x000fe200030e0100 */
[----:B012---:R-:W-:Y:S06]  /*1bc60*/  ENDCOLLECTIVE ;  /* 0x000000000000791b */ /* 0x007fec0003800000 */
.L_x_2805:
[----:B------:R-:W-:Y:S05]  /*1bc70*/  BSYNC B0 ;  /* 0x0000000000007941 */ /* 0x000fea0003800000 */
.L_x_2804:
[----:B------:R-:W-:Y:S02]  /*1bc80*/  IMAD.MOV.U32 R3, RZ, RZ, R14 ;  /* 0x000000ffff037224 */ /* 0x000fe400078e000e */
[----:B------:R-:W-:Y:S02]  /*1bc90*/  IMAD.MOV.U32 R13, RZ, RZ, R25 ;  /* 0x000000ffff0d7224 */ /* 0x000fe400078e0019 */
[----:B------:R0:W1:Y:S01]  /*1bca0*/  POPC R12, R3 ;  /* 0x00000003000c7309 */ /* 0x0000620000000000 */
[----:B------:R-:W-:Y:S02]  /*1bcb0*/  IMAD.MOV.U32 R11, RZ, RZ, 0x1f ;  /* 0x0000001fff0b7424 */ /* 0x000fe400078e00ff */
[----:B------:R-:W-:-:S07]  /*1bcc0*/  IMAD.MOV.U32 R15, RZ, RZ, -0x1 ;  /* 0xffffffffff0f7424 */ /* 0x000fce00078e00ff */
[----:B01----:R-:W-:Y:S05]  /*1bcd0*/  WARPSYNC.COLLECTIVE R15, `(.L_x_2806) ;  /* 0x000000000f087348 */ /* 0x003fea0003c00000 */
[----:B-1----:R1:W2:Y:S02]  /*1bce0*/  SHFL.IDX P6, R14, R13, R12, R11 ;  /* 0x0000000c0d0e7389 */ /* 0x0022a400000c000b */
[----:B012---:R-:W-:Y:S01]  /*1bcf0*/  ENDCOLLECTIVE ;  /* 0x000000000000791b */ /* 0x007fe20003800000 */
.L_x_2806:
[----:B------:R-:W-:Y:S02]  /*1bd00*/  IMAD.IADD R27, R12, 0x1, R27 ;  /* 0x000000010c1b7824 */ /* 0x000fe400078e021b */
[----:B------:R-:W-:Y:S02]  /*1bd10*/  IMAD.MOV.U32 R13, RZ, RZ, R4 ;  /* 0x000000ffff0d7224 */ /* 0x000fe400078e0004 */
[----:B------:R-:W-:-:S07]  /*1bd20*/  IMAD.MOV.U32 R25, RZ, RZ, R14 ;  /* 0x000000ffff197224 */ /* 0x000fce00078e000e */
[----:B------:R-:W-:Y:S05]  /*1bd30*/  WARPSYNC.COLLECTIVE R15, `(.L_x_2807) ;  /* 0x000000000f087348 */ /* 0x000fea0003c00000 */
[----:B------:R0:W1:Y:S02]  /*1bd40*/  SHFL.IDX P6, R14, R13, R12, R11 ;  /* 0x0000000c0d0e7389 */ /* 0x00006400000c000b */
[----:B01----:R-:W-:Y:S01]  /*1bd50*/  ENDCOLLECTIVE ;  /* 0x000000000000791b */ /* 0x003fe20003800000 */
.L_x_2807:
[----:B------:R-:W-:Y:S01]  /*1bd60*/  IMAD.MOV.U32 R4, RZ, RZ, R14 ;  /* 0x000000ffff047224 */ /* 0x000fe200078e000e */
[----:B------:R-:W-:Y:S06]  /*1bd70*/  BRA `(.L_x_2808) ;  /* 0xffffffb800bc7947 */ /* 0x000fec000383ffff */
.L_x_2686:
[----:B------:R-:W-:Y:S01]  /*1bd80*/  BSSY B0, `(.L_x_2809) ;  /* 0x0000007000007945 */ /* 0x000fe20003800000 */
[----:B------:R-:W-:Y:S02]  /*1bd90*/  IMAD.MOV.U32 R13, RZ, RZ, R2 ;  /* 0x000000ffff0d7224 */ /* 0x000fe400078e0002 */
[----:B------:R-:W-:Y:S02]  /*1bda0*/  IMAD.MOV.U32 R11, RZ, RZ, 0x1f ;  /* 0x0000001fff0b7424 */ /* 0x000fe400078e00ff */
[----:B------:R-:W-:-:S07]  /*1bdb0*/  IMAD.MOV.U32 R15, RZ, RZ, -0x1 ;  /* 0xffffffffff0f7424 */ /* 0x000fce00078e00ff */
[----:B012-4-:R-:W-:Y:S05]  /*1bdc0*/  WARPSYNC.COLLECTIVE R15, `(.L_x_2810) ;  /* 0x000000000f087348 */ /* 0x017fea0003c00000 */
[----:B------:R3:W0:Y:S02]  /*1bdd0*/  SHFL.IDX P6, R14, R13, R12, R11 ;  /* 0x0000000c0d0e7389 */ /* 0x00062400000c000b */
[----:B01234-:R-:W-:Y:S01]  /*1bde0*/  ENDCOLLECTIVE ;  /* 0x000000000000791b */ /* 0x01ffe20003800000 */
.L_x_2810:
[----:B------:R-:W-:Y:S05]  /*1bdf0*/  BSYNC B0 ;  /* 0x0000000000007941 */ /* 0x000fea0003800000 */
.L_x_2809:
[----:B------:R-:W-:Y:S01]  /*1be00*/  IMAD.MOV.U32 R6, RZ, RZ, R14 ;  /* 0x000000ffff067224 */ /* 0x000fe200078e000e */
[----:B------:R-:W-:Y:S06]  /*1be10*/  BRA `(.L_x_2685) ;  /* 0xffffffb800ac7947 */ /* 0x000fec000383ffff */
.L_x_2692:
[----:B-1----:R1:W3:Y:S02]  /*1be20*/  SYNCS.PHASECHK.TRANS64.TRYWAIT P0, [R5+URZ+0x22820], R0 ;  /* 0x02282000050075a7 */ /* 0x0022e4000800017f */
[----:B---3--:R-:W-:Y:S05]  /*1be30*/  @!P0 NANOSLEEP.SYNCS 0x989680 ;  /* 0x009896800000895d */ /* 0x008fea0003900000 */
[----:B------:R-:W3:Y:S02]  /*1be40*/  @!P0 SYNCS.PHASECHK.TRANS64 P0, [R5+URZ+0x22820], R0 ;  /* 0x02282000050085a7 */ /* 0x000ee4000800007f */
[----:B---3--:R-:W-:Y:S05]  /*1be50*/  @!P0 BRA `(.L_x_2692) ;  /* 0xfffffffc00f08947 */ /* 0x008fea000383ffff */
[----:B------:R-:W-:Y:S05]  /*1be60*/  BRA `(.L_x_2811) ;  /* 0xffffffc400047947 */ /* 0x000fea000383ffff */
.L_x_2693:
        /* <DEDUP_REMOVED lines=11> */
.L_x_2813:
[----:B------:R-:W-:Y:S05]  /*1bf20*/  BSYNC B0 ;  /* 0x0000000000007941 */ /* 0x000fea0003800000 */
.L_x_2812:
[----:B------:R-:W-:Y:S05]  /*1bf30*/  BRA `(.L_x_2814) ;  /* 0xffffffc000ec7947 */ /* 0x000fea000383ffff */
.L_x_2696:
[----:B------:R-:W-:Y:S01]  /*1bf40*/  BSSY B1, `(.L_x_2815) ;  /* 0x0000006000017945 */ /* 0x000fe20003800000 */
[----:B------:R-:W-:-:S07]  /*1bf50*/  IMAD.MOV.U32 R15, RZ, RZ, -0x1 ;  /* 0xffffffffff0f7424 */ /* 0x000fce00078e00ff */
[----:B012-4-:R-:W-:Y:S05]  /*1bf60*/  WARPSYNC.COLLECTIVE R15, `(.L_x_2816) ;  /* 0x000000000f0c7348 */ /* 0x017fea0003c00000 */
[----:B------:R-:W-:Y:S02]  /*1bf70*/  ELECT P6, UR62, PT ;  /* 0x00000000003e782f */ /* 0x000fe400038c0000 */
[----:B------:R-:W-:Y:S01]  /*1bf80*/  MOV R14, UR62 ;  /* 0x0000003e000e7c02 */ /* 0x000fe20008000f00 */
[----:B012-4-:R-:W-:Y:S10]  /*1bf90*/  ENDCOLLECTIVE ;  /* 0x000000000000791b */ /* 0x017ff40003800000 */
.L_x_2816:
[----:B------:R-:W-:Y:S05]  /*1bfa0*/  BSYNC B1 ;  /* 0x0000000000017941 */ /* 0x000fea0003800000 */
.L_x_2815:
[----:B------:R-:W-:Y:S05]  /*1bfb0*/  BRA `(.L_x_2817) ;  /* 0xffffffc000e47947 */ /* 0x000fea000383ffff */
.L_x_2698:
[----:B-1----:R1:W3:Y:S02]  /*1bfc0*/  SYNCS.PHASECHK.TRANS64.TRYWAIT P1, [R3+URZ+0x22840], R2 ;  /* 0x02284002030075a7 */ /* 0x0022e4000802017f */
[----:B---3--:R-:W-:Y:S05]  /*1bfd0*/  @!P1 NANOSLEEP.SYNCS 0x989680 ;  /* 0x009896800000995d */ /* 0x008fea0003900000 */
[----:B------:R-:W3:Y:S02]  /*1bfe0*/  @!P1 SYNCS.PHASECHK.TRANS64 P1, [R3+URZ+0x22840], R2 ;  /* 0x02284002030095a7 */ /* 0x000ee4000802007f */
[----:B---3--:R-:W-:Y:S05]  /*1bff0*/  @!P1 BRA `(.L_x_2698) ;  /* 0xfffffffc00f09947 */ /* 0x008fea000383ffff */
[----:B------:R-:W-:Y:S05]  /*1c000*/  BRA `(.L_x_2818) ;  /* 0xffffffc400047947 */ /* 0x000fea000383ffff */
.L_x_2700:
[----:B---3--:R3:W0:Y:S02]  /*1c010*/  SYNCS.PHASECHK.TRANS64.TRYWAIT P1, [R5+URZ+0x22840], R0 ;  /* 0x02284000050075a7 */ /* 0x008624000802017f */
[----:B0-----:R-:W-:Y:S05]  /*1c020*/  @!P1 NANOSLEEP.SYNCS 0x989680 ;  /* 0x009896800000995d */ /* 0x001fea0003900000 */
[----:B------:R-:W0:Y:S02]  /*1c030*/  @!P1 SYNCS.PHASECHK.TRANS64 P1, [R5+URZ+0x22840], R0 ;  /* 0x02284000050095a7 */ /* 0x000e24000802007f */
[----:B0-----:R-:W-:Y:S05]  /*1c040*/  @!P1 BRA `(.L_x_2700) ;  /* 0xfffffffc00f09947 */ /* 0x001fea000383ffff */
[----:B------:R-:W-:Y:S05]  /*1c050*/  BRA `(.L_x_2819) ;  /* 0xffffffc400107947 */ /* 0x000fea000383ffff */
.L_x_2702:
[----:B------:R0:W0:Y:S02]  /*1c060*/  SYNCS.PHASECHK.TRANS64.TRYWAIT P1, [R3+URZ+0x22860], R2 ;  /* 0x02286002030075a7 */ /* 0x000024000802017f */
[----:B0-----:R-:W-:Y:S05]  /*1c070*/  @!P1 NANOSLEEP.SYNCS 0x989680 ;  /* 0x009896800000995d */ /* 0x001fea0003900000 */
[----:B------:R-:W0:Y:S02]  /*1c080*/  @!P1 SYNCS.PHASECHK.TRANS64 P1, [R3+URZ+0x22860], R2 ;  /* 0x02286002030095a7 */ /* 0x000e24000802007f */
[----:B0-----:R-:W-:Y:S05]  /*1c090*/  @!P1 BRA `(.L_x_2702) ;  /* 0xfffffffc00f09947 */ /* 0x001fea000383ffff */
[----:B------:R-:W-:Y:S05]  /*1c0a0*/  BRA `(.L_x_2820) ;  /* 0xffffffc4000c7947 */ /* 0x000fea000383ffff */
.L_x_2821:
        /* <DEDUP_REMOVED lines=13> */
.L_x_6565:


//--------------------- .text._ZN7cutlass13device_kernelIN5flash11enable_sm90INS1_16FlashAttnFwdSm90INS1_25CollectiveMainloopFwdSm90ILi2EN4cute5tupleIJNS5_1CILi1EEES8_S8_EEENS6_IJNS7_ILi128EEENS7_ILi96EEENS7_ILi64EEEEEELi256ENS_6half_tEfNS_4arch4Sm90ELb0ELb1ELb0ELb1ELb1ELb1ELb0ELb1ELb0ELb1ELb1ELb0EEENS1_21CollectiveEpilogueFwdINS6_IJSA_NS7_ILi256EEESB_EEES9_SE_SG_Li256ELb1ELb1ELb1ELb0EEENS1_36VarlenDynamicPersistentTileSchedulerILi128ELi96ELi256ELi128ELb1ELb1ELb1ELb1ELb0ELb1EEEEEEEEEvNT_6ParamsE --------------------------
	.section	.text._ZN7cutlass13device_kernelIN5flash11enable_sm90INS1_16FlashAttnFwdSm90INS1_25CollectiveMainloopFwdSm90ILi2EN4cute5tupleIJNS5_1CILi1EEES8_S8_EEENS6_IJNS7_ILi128EEENS7_ILi96EEENS7_ILi64EEEEEELi256ENS_6half_tEfNS_4arch4Sm90ELb0ELb1ELb0ELb1ELb1ELb1ELb0ELb1ELb0ELb1ELb1ELb0EEENS1_21CollectiveEpilogueFwdINS6_IJSA_NS7_ILi256EEESB_EEES9_SE_SG_Li256ELb1ELb1ELb1ELb0EEENS1_36VarlenDynamicPersistentTileSchedulerILi128ELi96ELi256ELi128ELb1ELb1ELb1ELb1ELb0ELb1EEEEEEEEEvNT_6ParamsE,"ax",@progbits
	.align	128
.text._ZN7cutlass13device_kernelIN5flash11enable_sm90INS1_16FlashAttnFwdSm90INS1_25CollectiveMainloopFwdSm90ILi2EN4cute5tupleIJNS5_1CILi1EEES8_S8_EEENS6_IJNS7_ILi128EEENS7_ILi96EEENS7_ILi64EEEEEELi256ENS_6half_tEfNS_4arch4Sm90ELb0ELb1ELb0ELb1ELb1ELb1ELb0ELb1ELb0ELb1ELb1ELb0EEENS1_21CollectiveEpilogueFwdINS6_IJSA_NS7_ILi256EEESB_EEES9_SE_SG_Li256ELb1ELb1ELb1ELb0EEENS1_36VarlenDynamicPersistentTileSchedulerILi128ELi96ELi256ELi128ELb1ELb1ELb1ELb1ELb0ELb1EEEEEEEEEvNT_6ParamsE:
        .type           _ZN7cutlass13device_kernelIN5flash11enable_sm90INS1_16FlashAttnFwdSm90INS1_25CollectiveMainloopFwdSm90ILi2EN4cute5tupleIJNS5_1CILi1EEES8_S8_EEENS6_IJNS7_ILi128EEENS7_ILi96EEENS7_ILi64EEEEEELi256ENS_6half_tEfNS_4arch4Sm90ELb0ELb1ELb0ELb1ELb1ELb1ELb0ELb1ELb0ELb1ELb1ELb0EEENS1_21CollectiveEpilogueFwdINS6_IJSA_NS7_ILi256EEESB_EEES9_SE_SG_Li256ELb1ELb1ELb1ELb0EEENS1_36VarlenDynamicPersistentTileSchedulerILi128ELi96ELi256ELi128ELb1ELb1ELb1ELb1ELb0ELb1EEEEEEEEEvNT_6ParamsE,@function
        .size           _ZN7cutlass13device_kernelIN5flash11enable_sm90INS1_16FlashAttnFwdSm90INS1_25CollectiveMainloopFwdSm90ILi2EN4cute5tupleIJNS5_1CILi1EEES8_S8_EEENS6_IJNS7_ILi128EEENS7_ILi96EEENS7_ILi64EEEEEELi256ENS_6half_tEfNS_4arch4Sm90ELb0ELb1ELb0ELb1ELb1ELb1ELb0ELb1ELb0ELb1ELb1ELb0EEENS1_21CollectiveEpilogueFwdINS6_IJSA_NS7_ILi256EEESB_EEES9_SE_SG_Li256ELb1ELb1ELb1ELb0EEENS1_36VarlenDynamicPersistentTileSchedulerILi128ELi96ELi256ELi128ELb1ELb1ELb1ELb1ELb0ELb1EEEEEEEEEvNT_6ParamsE,(.L_x_6566 - _ZN7cutlass13device_kernelIN5flash11enable_sm90INS1_16FlashAttnFwdSm90INS1_25CollectiveMainloopFwdSm90ILi2EN4cute5tupleIJNS5_1CILi1EEES8_S8_EEENS6_IJNS7_ILi128EEENS7_ILi96EEENS7_ILi64EEEEEELi256ENS_6half_tEfNS_4arch4Sm90ELb0ELb1ELb0ELb1ELb1ELb1ELb0ELb1ELb0ELb1ELb1ELb0EEENS1_21CollectiveEpilogueFwdINS6_IJSA_NS7_ILi256EEESB_EEES9_SE_SG_Li256ELb1ELb1ELb1ELb0EEENS1_36VarlenDynamicPersistentTileSchedulerILi128ELi96ELi256ELi128ELb1ELb1ELb1ELb1ELb0ELb1EEEEEEEEEvNT_6ParamsE)
        .other          _ZN7cutlass13device_kernelIN5flash11enable_sm90INS1_16FlashAttnFwdSm90INS1_25CollectiveMainloopFwdSm90ILi2EN4cute5tupleIJNS5_1CILi1EEES8_S8_EEENS6_IJNS7_ILi128EEENS7_ILi96EEENS7_ILi64EEEEEELi256ENS_6half_tEfNS_4arch4Sm90ELb0ELb1ELb0ELb1ELb1ELb1ELb0ELb1ELb0ELb1ELb1ELb0EEENS1_21CollectiveEpilogueFwdINS6_IJSA_NS7_ILi256EEESB_EEES9_SE_SG_Li256ELb1ELb1ELb1ELb0EEENS1_36VarlenDynamicPersistentTileSchedulerILi128ELi96ELi256ELi128ELb1ELb1ELb1ELb1ELb0ELb1EEEEEEEEEvNT_6ParamsE,@"STO_CUDA_ENTRY STV_DEFAULT"
_ZN7cutlass13device_kernelIN5flash11enable_sm90INS1_16FlashAttnFwdSm90INS1_25CollectiveMainloopFwdSm90ILi2EN4cute5tupleIJNS5_1CILi1EEES8_S8_EEENS6_IJNS7_ILi128EEENS7_ILi96EEENS7_ILi64EEEEEELi256ENS_6half_tEfNS_4arch4Sm90ELb0ELb1ELb0ELb1ELb1ELb1ELb0ELb1ELb0ELb1ELb1ELb0EEENS1_21CollectiveEpilogueFwdINS6_IJSA_NS7_ILi256EEESB_EEES9_SE_SG_Li256ELb1ELb1ELb1ELb0EEENS1_36VarlenDynamicPersistentTileSchedulerILi128ELi96ELi256ELi128ELb1ELb1ELb1ELb1ELb0ELb1EEEEEEEEEvNT_6ParamsE:
[----:B------:R-:W0:Y:S02]  /*0000*/  LDC R1, c[0x0][0x28] ;  /* 0x00000a00ff017b82 */ /* 0x000e240000000800 */
[----:B0-----:R-:W-:Y:S01]  /*0010*/  VIADD R1, R1, 0xffffffa8 ;  /* 0xffffffa801017836 */ /* 0x001fe20000000000 */
[----:B------:R-:W0:Y:S01]  /*0020*/  S2R R0, SR_TID.X ;  /* 0x0000000000007919 */ /* 0x000e220000002100 */
[----:B------:R-:W-:Y:S01]  /*0030*/  ELECT P0, URZ, PT ;  /* 0x00000000003f782f */ /* 0x000fe20003800000 */
[----:B------:R-:W-:Y:S01]  /*0040*/  BSSY B0, `(.L_x_2822) ;  /* 0x000000e000007945 */ /* 0x000fe20003800000 */
[--C-:B0-----:R-:W-:Y:S02]  /*0050*/  SHF.R.U32.HI R2, RZ, 0x5, R0.reuse ;  /* 0x00000005ff027819 */ /* 0x101fe40000011600 */
[----:B------:R-:W-:-:S03]  /*0060*/  SHF.R.U32.HI R4, RZ, 0x7, R0 ;  /* 0x00000007ff047819 */ /* 0x000fc60000011600 */
        /* <DEDUP_REMOVED lines=11> */
.L_x_2823:
[----:B------:R-:W-:Y:S05]  /*0120*/  BSYNC B0 ;  /* 0x0000000000007941 */ /* 0x000fea0003800000 */
.L_x_2822:
[----:B------:R-:W-:Y:S01]  /*0130*/  VOTEU.ANY UP0, P0 ;  /* 0x00000000003f7886 */ /* 0x000fe20000000100 */
[----:B------:R-:W0:Y:S01]  /*0140*/  SHFL.IDX PT, R4, R4, RZ, 0x1f ;  /* 0x00001fff04047589 */ /* 0x000e2200000e0000 */
[----:B------:R-:W-:Y:S01]  /*0150*/  UMOV UR4, 0x80 ;  /* 0x0000008000047882 */ /* 0x000fe20000000000 */
[----:B------:R-:W-:Y:S01]  /*0160*/  UMOV UR7, 0x100 ;  /* 0x0000010000077882 */ /* 0x000fe20000000000 */
[----:B------:R-:W-:Y:S01]  /*0170*/  VOTEU.ANY UP1, P0 ;  /* 0x00000000003f7886 */ /* 0x000fe20000020100 */
[----:B------:R-:W1:Y:S01]  /*0180*/  @UP0 S2UR UR8, SR_CgaCtaId ;  /* 0x00000000000809c3 */ /* 0x000e620000008800 */
[----:B------:R-:W2:Y:S01]  /*0190*/  SHFL.IDX PT, R3, R2, RZ, 0x1f ;  /* 0x00001fff02037589 */ /* 0x000ea200000e0000 */
[----:B------:R-:W-:Y:S01]  /*01a0*/  @UP0 UMOV UR6, 0x400 ;  /* 0x0000040000060882 */ /* 0x000fe20000000000 */
[----:B------:R-:W-:-:S04]  /*01b0*/  @UP0 UIADD3 UR4, -UR4, 0x100000, URZ ;  /* 0x0010000004040890 */ /* 0x000fc8000fffe13f */
[----:B------:R-:W-:Y:S02]  /*01c0*/  @UP0 USHF.L.U32 UR5, UR4, 0xb, URZ ;  /* 0x0000000b04050899 */ /* 0x000fe4000800063f */
[----:B------:R-:W-:Y:S01]  /*01d0*/  @UP0 USHF.L.U32 UR4, UR4, 0x1, URZ ;  /* 0x0000000104040899 */ /* 0x000fe2000800063f */
[----:B------:R-:W-:Y:S01]  /*01e0*/  VOTEU.ANY UP2, P0 ;  /* 0x00000000003f7886 */ /* 0x000fe20000040100 */
[----:B0-----:R-:W-:Y:S01]  /*01f0*/  R2UR UR9, R4 ;  /* 0x00000000040972ca */ /* 0x001fe200000e0000 */
[----:B-1----:R-:W-:Y:S01]  /*0200*/  @UP0 ULEA UR8, UR8, UR6, 0x18 ;  /* 0x0000000608080291 */ /* 0x002fe2000f8ec03f */
[----:B--2---:R-:W-:Y:S01]  /*0210*/  ISETP.NE.AND P1, PT, R3, RZ, PT ;  /* 0x000000ff0300720c */ /* 0x004fe20003f25270 */
[----:B------:R-:W-:-:S04]  /*0220*/  @UP0 UIADD3 UR6, -UR7, 0x100000, URZ ;  /* 0x0010000007060890 */ /* 0x000fc8000fffe13f */
[----:B------:R-:W-:Y:S02]  /*0230*/  @UP0 USHF.L.U32 UR7, UR6, 0xb, URZ ;  /* 0x0000000b06070899 */ /* 0x000fe4000800063f */
[----:B------:R-:W-:-:S04]  /*0240*/  @UP0 USHF.L.U32 UR6, UR6, 0x1, URZ ;  /* 0x0000000106060899 */ /* 0x000fc8000800063f */
[----:B------:R-:W-:Y:S01]  /*0250*/  UISETP.NE.AND UP0, UPT, UR9, URZ, UPT ;  /* 0x0000003f0900728c */ /* 0x000fe2000bf05270 */
[----:B------:R-:W0:Y:S02]  /*0260*/  FENCE.VIEW.ASYNC.S ;  /* 0x00000000000073c6 */ /* 0x000e240000000000 */
[----:B0-----:R0:W1:Y:S05]  /*0270*/  @UP1 SYNCS.EXCH.64 URZ, [UR8+0x22800], UR4 ;  /* 0x02280004083f15b2 */ /* 0x00106a0008000100 */
[----:B------:R0:W2:Y:S01]  /*0280*/  @UP2 SYNCS.EXCH.64 URZ, [UR8+0x22820], UR6 ;  /* 0x02282006083f25b2 */ /* 0x0000a20008000100 */
        /* <DEDUP_REMOVED lines=17> */
[----:B------:R3:W0:Y:S02]  /*03a0*/  SYNCS.EXCH.64 URZ, [UR8+0x22848], UR6 ;  /* 0x02284806083f75b2 */ /* 0x0006240008000100 */
[----:B---3--:R-:W-:Y:S01]  /*03b0*/  NOP ;  /* 0x0000000000007918 */ /* 0x008fe20000000000 */
.L_x_2824:
[----:B------:R-:W3:Y:S01]  /*03c0*/  SHFL.IDX PT, R3, R2, RZ, 0x1f ;  /* 0x00001fff02037589 */ /* 0x000ee200000e0000 */
[----:B------:R-:W-:Y:S01]  /*03d0*/  NOP ;  /* 0x0000000000007918 */ /* 0x000fe20000000000 */
[----:B---3--:R-:W-:-:S13]  /*03e0*/  ISETP.NE.AND P0, PT, R3, RZ, PT ;  /* 0x000000ff0300720c */ /* 0x008fda0003f05270 */
        /* <DEDUP_REMOVED lines=17> */
[----:B------:R3:W0:Y:S02]  /*0500*/  SYNCS.EXCH.64 URZ, [UR8+0x22868], UR6 ;  /* 0x02286806083f75b2 */ /* 0x0006240008000100 */
[----:B---3--:R-:W-:Y:S01]  /*0510*/  NOP ;  /* 0x0000000000007918 */ /* 0x008fe20000000000 */
.L_x_2825:
[----:B------:R-:W3:Y:S01]  /*0520*/  SHFL.IDX PT, R3, R2, RZ, 0x1f ;  /* 0x00001fff02037589 */ /* 0x000ee200000e0000 */
[----:B------:R-:W-:Y:S01]  /*0530*/  NOP ;  /* 0x0000000000007918 */ /* 0x000fe20000000000 */
[----:B---3--:R-:W-:-:S13]  /*0540*/  ISETP.NE.AND P0, PT, R3, RZ, PT ;  /* 0x000000ff0300720c */ /* 0x008fda0003f05270 */
        /* <DEDUP_REMOVED lines=13> */
[----:B------:R3:W0:Y:S02]  /*0620*/  SYNCS.EXCH.64 URZ, [UR6+0x22888], UR4 ;  /* 0x02288804063f75b2 */ /* 0x0006240008000100 */
[----:B---3--:R-:W-:Y:S01]  /*0630*/  NOP ;  /* 0x0000000000007918 */ /* 0x008fe20000000000 */
.L_x_2826:
        /* <DEDUP_REMOVED lines=22> */
.L_x_2827:
        /* <DEDUP_REMOVED lines=22> */
.L_x_2828:
[----:B------:R-:W-:Y:S01]  /*0900*/  PLOP3.LUT P0, PT, PT, PT, UP0, 0x80, 0x0 ;  /* 0x000000000000781c */ /* 0x000fe20003f0f008 */
[----:B------:R-:W-:Y:S01]  /*0910*/  UMOV UR36, 0x1 ;  /* 0x0000000100247882 */ /* 0x000fe20000000000 */
[----:B------:R-:W-:Y:S01]  /*0920*/  NOP ;  /* 0x0000000000007918 */ /* 0x000fe20000000000 */
[----:B------:R-:W-:Y:S01]  /*0930*/  USEL UR36, UR36, 0x2, !UP0 ;  /* 0x0000000224247887 */ /* 0x000fe2000c000000 */
[----:B------:R-:W-:Y:S01]  /*0940*/  BSSY B9, `(.L_x_2829) ;  /* 0x00022cd000097945 */ /* 0x000fe20003800000 */
[----:B------:R-:W-:Y:S01]  /*0950*/  ULDC.64 UR52, c[0x0][0x208] ;  /* 0x0000820000347ab9 */ /* 0x000fe20000000a00 */
[----:B012-4-:R-:W-:Y:S07]  /*0960*/  BAR.SYNC.DEFER_BLOCKING 0x0 ;  /* 0x0000000000007b1d */ /* 0x017fee0000010000 */
[----:B------:R-:W-:Y:S05]  /*0970*/  @!P0 BRA `(.L_x_2830) ;  /* 0x000001ac00608947 */ /* 0x000fea0003800000 */
.L_x_2831:
        /* <DEDUP_REMOVED lines=8> */
[----:B------:R-:W-:Y:S01]  /*0a00*/  UMOV UR4, 0x400 ;  /* 0x0000040000047882 */ /* 0x000fe20000000000 */
[----:B------:R-:W-:-:S11]  /*0a10*/  LOP3.LUT R16, R16, 0xffdfffff, RZ, 0xc0, !PT ;  /* 0xffdfffff10107812 */ /* 0x000fd600078ec0ff */
[----:B------:R-:W-:Y:S06]  /*0a20*/  @!P0 BAR.ARV 0x9, 0x100 ;  /* 0x0244000000008b1d */ /* 0x000fec0000002000 */
[----:B0-----:R-:W-:Y:S01]  /*0a30*/  ULEA UR4, UR47, UR4, 0x18 ;  /* 0x000000042f047291 */ /* 0x001fe2000f8ec03f */
[----:B------:R-:W-:Y:S01]  /*0a40*/  @P0 LOP3.LUT R16, R16, 0x200000, RZ, 0xfc, !PT ;  /* 0x0020000010100812 */ /* 0x000fe200078efcff */
[----:B------:R-:W-:Y:S04]  /*0a50*/  BAR.SYNC.DEFER_BLOCKING 0x5, 0x180 ;  /* 0x0146000000007b1d */ /* 0x000fe80000010000 */
[----:B------:R-:W-:-:S02]  /*0a60*/  IMAD.U32 R23, RZ, RZ, UR4 ;  /* 0x00000004ff177e24 */ /* 0x000fc4000f8e00ff */
[----:B------:R-:W-:-:S03]  /*0a70*/  ULDC UR4, c[0x0][0xc3c] ;  /* 0x00030f0000047ab9 */ /* 0x000fc60000000800 */
[----:B------:R-:W0:Y:S01]  /*0a80*/  LDS.128 R48, [R23+0x228d0] ;  /* 0x0228d00017307984 */ /* 0x000e220000000c00 */
[----:B------:R-:W-:Y:S06]  /*0a90*/  BAR.ARV 0x4, 0x180 ;  /* 0x0106000000007b1d */ /* 0x000fec0000002000 */
[----:B0-----:R-:W-:-:S13]  /*0aa0*/  ISETP.GE.AND P0, PT, R51, UR4, PT ;  /* 0x0000000433007c0c */ /* 0x001fda000bf06270 */
[----:B------:R-:W-:Y:S05]  /*0ab0*/  @P0 BRA `(.L_x_2832) ;  /* 0x0000022800d40947 */ /* 0x000fea0003800000 */
[----:B------:R-:W-:Y:S01]  /*0ac0*/  VIADD R0, R0, 0xffffff80 ;  /* 0xffffff8000007836 */ /* 0x000fe20000000000 */
[----:B------:R-:W-:Y:S01]  /*0ad0*/  ULOP3.LUT UR50, UR36, 0x1, URZ, 0xfc, !UPT ;  /* 0x0000000124327892 */ /* 0x000fe2000f8efc3f */
[----:B------:R-:W-:Y:S02]  /*0ae0*/  IMAD.MOV.U32 R22, RZ, RZ, RZ ;  /* 0x000000ffff167224 */ /* 0x000fe400078e00ff */
[----:B------:R-:W-:Y:S01]  /*0af0*/  IMAD.MOV.U32 R213, RZ, RZ, RZ ;  /* 0x000000ffffd57224 */ /* 0x000fe200078e00ff */
[----:B------:R-:W-:Y:S01]  /*0b00*/  SHF.R.S32.HI R3, RZ, 0x1f, R0 ;  /* 0x0000001fff037819 */ /* 0x000fe20000011400 */
[----:B------:R-:W-:-:S03]  /*0b10*/  IMAD.MOV.U32 R206, RZ, RZ, RZ ;  /* 0x000000ffffce7224 */ /* 0x000fc600078e00ff */
[CC--:B------:R-:W-:Y:S02]  /*0b20*/  LEA.HI R2, R3.reuse, R0.reuse, RZ, 0x7 ;  /* 0x0000000003027211 */ /* 0x0c0fe400078f38ff */
[CC--:B------:R-:W-:Y:S02]  /*0b30*/  LEA.HI R4, R3.reuse, R0.reuse, RZ, 0x4 ;  /* 0x0000000003047211 */ /* 0x0c0fe400078f20ff */
[----:B------:R-:W-:Y:S02]  /*0b40*/  LOP3.LUT R5, R2, 0xffffff80, RZ, 0xc0, !PT ;  /* 0xffffff8002057812 */ /* 0x000fe400078ec0ff */
[----:B------:R-:W-:Y:S02]  /*0b50*/  SHF.R.S32.HI R7, RZ, 0x4, R4 ;  /* 0x00000004ff077819 */ /* 0x000fe40000011404 */
[----:B------:R-:W-:Y:S01]  /*0b60*/  LEA.HI R208, R3, R0, RZ, 0x2 ;  /* 0x0000000003d07211 */ /* 0x000fe200078f10ff */
[----:B------:R-:W-:Y:S01]  /*0b70*/  IMAD.IADD R13, R0, 0x1, -R5 ;  /* 0x00000001000d7824 */ /* 0x000fe200078e0a05 */
[----:B------:R-:W-:-:S02]  /*0b80*/  SHF.R.S32.HI R5, RZ, 0x7, R2 ;  /* 0x00000007ff057819 */ /* 0x000fc40000011402 */
[----:B------:R-:W-:Y:S02]  /*0b90*/  LEA.HI R6, R4, R7, RZ, 0x1 ;  /* 0x0000000704067211 */ /* 0x000fe400078f08ff */
[----:B------:R-:W-:Y:S01]  /*0ba0*/  SHF.R.S32.HI R9, RZ, 0x1f, R13 ;  /* 0x0000001fff097819 */ /* 0x000fe2000001140d */
[----:B------:R-:W-:Y:S01]  /*0bb0*/  STL [R1+0x44], R13 ;  /* 0x0000440d01007387 */ /* 0x000fe20000100800 */
[----:B------:R-:W-:Y:S02]  /*0bc0*/  LEA.HI R2, R2, R5, RZ, 0x1 ;  /* 0x0000000502027211 */ /* 0x000fe400078f08ff */
[----:B------:R-:W-:Y:S02]  /*0bd0*/  LEA.HI R10, R9, R13, RZ, 0x2 ;  /* 0x0000000d090a7211 */ /* 0x000fe400078f10ff */
[----:B------:R-:W-:Y:S02]  /*0be0*/  LOP3.LUT R2, R2, 0x3fffffe, RZ, 0xc0, !PT ;  /* 0x03fffffe02027812 */ /* 0x000fe400078ec0ff */
[----:B------:R-:W-:-:S02]  /*0bf0*/  SHF.R.S32.HI R11, RZ, 0x2, R10 ;  /* 0x00000002ff0b7819 */ /* 0x000fc4000001140a */
[----:B------:R-:W-:Y:S02]  /*0c00*/  SHF.R.S32.HI R8, RZ, 0x1f, R10 ;  /* 0x0000001fff087819 */ /* 0x000fe4000001140a */
[----:B------:R-:W-:Y:S02]  /*0c10*/  LOP3.LUT R6, R6, 0x1ffffffe, RZ, 0xc0, !PT ;  /* 0x1ffffffe06067812 */ /* 0x000fe400078ec0ff */
[----:B------:R-:W-:Y:S02]  /*0c20*/  LEA.HI R8, R8, R11, RZ, 0x3 ;  /* 0x0000000b08087211 */ /* 0x000fe400078f18ff */
[----:B------:R-:W-:Y:S01]  /*0c30*/  LEA.HI R9, R9, R13, RZ, 0x5 ;  /* 0x0000000d09097211 */ /* 0x000fe200078f28ff */
[----:B------:R-:W-:Y:S01]  /*0c40*/  IMAD.IADD R6, R7, 0x1, -R6 ;  /* 0x0000000107067824 */ /* 0x000fe200078e0a06 */
[----:B------:R-:W-:Y:S01]  /*0c50*/  LOP3.LUT R12, R8, 0xfffffff8, RZ, 0xc0, !PT ;  /* 0xfffffff8080c7812 */ /* 0x000fe200078ec0ff */
[----:B------:R-:W-:Y:S01]  /*0c60*/  IMAD.IADD R8, R5, 0x1, -R2 ;  /* 0x0000000105087824 */ /* 0x000fe200078e0a02 */
[----:B------:R-:W-:-:S02]  /*0c70*/  LEA.HI R2, R3, R0, RZ, 0x5 ;  /* 0x0000000003027211 */ /* 0x000fc400078f28ff */
[----:B------:R-:W-:Y:S01]  /*0c80*/  LEA.HI R3, R3, R0, RZ, 0x3 ;  /* 0x0000000003037211 */ /* 0x000fe200078f18ff */
[----:B------:R-:W-:Y:S01]  /*0c90*/  IMAD.IADD R12, R11, 0x1, -R12 ;  /* 0x000000010b0c7824 */ /* 0x000fe200078e0a0c */
[----:B------:R-:W-:Y:S02]  /*0ca0*/  SHF.R.S32.HI R9, RZ, 0x5, R9 ;  /* 0x00000005ff097819 */ /* 0x000fe40000011409 */
[----:B------:R-:W-:Y:S02]  /*0cb0*/  LOP3.LUT R7, R3, 0xfffffff8, RZ, 0xc0, !PT ;  /* 0xfffffff803077812 */ /* 0x000fe400078ec0ff */
[----:B------:R-:W-:Y:S01]  /*0cc0*/  LOP3.LUT R3, R208, 0xfffffffc, RZ, 0xc0, !PT ;  /* 0xfffffffcd0037812 */ /* 0x000fe200078ec0ff */
[----:B------:R-:W-:Y:S01]  /*0cd0*/  IMAD R9, R9, 0x10, R12 ;  /* 0x0000001009097824 */ /* 0x000fe200078e020c */
[----:B------:R-:W-:Y:S01]  /*0ce0*/  LOP3.LUT R5, R4, 0x3fffff0, RZ, 0xc0, !PT ;  /* 0x03fffff004057812 */ /* 0x000fe200078ec0ff */
[C---:B------:R-:W-:Y:S01]  /*0cf0*/  IMAD.IADD R7, R0.reuse, 0x1, -R7 ;  /* 0x0000000100077824 */ /* 0x040fe200078e0a07 */
[----:B------:R-:W-:Y:S01]  /*0d00*/  SHF.R.S32.HI R208, RZ, 0x2, R208 ;  /* 0x00000002ffd07819 */ /* 0x000fe200000114d0 */
[C---:B------:R-:W-:Y:S01]  /*0d10*/  IMAD.IADD R3, R0.reuse, 0x1, -R3 ;  /* 0x0000000100037824 */ /* 0x040fe200078e0a03 */
[----:B------:R-:W-:Y:S01]  /*0d20*/  SHF.R.S32.HI R14, RZ, 0x5, R2 ;  /* 0x00000005ff0e7819 */ /* 0x000fe20000011402 */
[----:B------:R-:W-:Y:S01]  /*0d30*/  IMAD.IADD R5, R0, 0x1, -R5 ;  /* 0x0000000100057824 */ /* 0x000fe200078e0a05 */
[----:B------:R-:W-:Y:S01]  /*0d40*/  LOP3.LUT R10, R10, 0x7ffffffc, RZ, 0xc0, !PT ;  /* 0x7ffffffc0a0a7812 */ /* 0x000fe200078ec0ff */
[----:B------:R-:W-:Y:S01]  /*0d50*/  IMAD R8, R8, 0x40, R9 ;  /* 0x0000004008087824 */ /* 0x000fe200078e0209 */
[C---:B------:R-:W-:Y:S01]  /*0d60*/  LEA.HI R0, R3.reuse, R3, RZ, 0x1 ;  /* 0x0000000303007211 */ /* 0x040fe200078f08ff */
[----:B------:R-:W-:Y:S01]  /*0d70*/  VIADD R9, R208, 0x40 ;  /* 0x00000040d0097836 */ /* 0x000fe20000000000 */
[----:B------:R0:W-:Y:S01]  /*0d80*/  STL [R1+0x28], R14 ;  /* 0x0000280e01007387 */ /* 0x0001e20000100800 */
[----:B------:R-:W-:Y:S01]  /*0d90*/  IMAD.SHL.U32 R18, R3, 0x8, RZ ;  /* 0x0000000803127824 */ /* 0x000fe200078e00ff */
[----:B------:R-:W-:Y:S01]  /*0da0*/  LOP3.LUT R0, R0, 0x1ffffffe, RZ, 0xc0, !PT ;  /* 0x1ffffffe00007812 */ /* 0x000fe200078ec0ff */
[----:B------:R-:W-:Y:S01]  /*0db0*/  IMAD R5, R14, 0x10, R5 ;  /* 0x000000100e057824 */ /* 0x000fe200078e0205 */
[----:B------:R-:W-:Y:S01]  /*0dc0*/  STL [R1+0x4c], R8 ;  /* 0x00004c0801007387 */ /* 0x000fe20000100800 */
[----:B------:R-:W-:Y:S01]  /*0dd0*/  IMAD.SHL.U32 R4, R9, 0x40, RZ ;  /* 0x0000004009047824 */ /* 0x000fe200078e00ff */
[----:B------:R-:W-:Y:S01]  /*0de0*/  SHF.R.S32.HI R19, RZ, 0x1f, R18 ;  /* 0x0000001fff137819 */ /* 0x000fe20000011412 */
[----:B------:R-:W-:Y:S01]  /*0df0*/  IMAD.SHL.U32 R215, R7, 0x8, RZ ;  /* 0x0000000807d77824 */ /* 0x000fe200078e00ff */
[----:B------:R-:W-:Y:S01]  /*0e00*/  STL [R1+0x3c], RZ ;  /* 0x00003cff01007387 */ /* 0x000fe20000100800 */
[----:B------:R-:W-:-:S02]  /*0e10*/  VIADD R219, R18, 0x40 ;  /* 0x0000004012db7836 */ /* 0x000fc40000000000 */
[----:B------:R-:W-:Y:S01]  /*0e20*/  IMAD R6, R5, 0x8, R6 ;  /* 0x0000000805067824 */ /* 0x000fe200078e0206 */
[----:B------:R-:W-:Y:S01]  /*0e30*/  SHF.R.S32.HI R5, RZ, 0x1f, R9 ;  /* 0x0000001fff057819 */ /* 0x000fe20000011409 */
[C---:B------:R-:W-:Y:S02]  /*0e40*/  IMAD.IADD R0, R3.reuse, 0x1, -R0 ;  /* 0x0000000103007824 */ /* 0x040fe400078e0a00 */
[----:B------:R-:W-:Y:S01]  /*0e50*/  IMAD.SHL.U32 R204, R3, 0x4, RZ ;  /* 0x0000000403cc7824 */ /* 0x000fe200078e00ff */
[----:B------:R-:W-:Y:S01]  /*0e60*/  LOP3.LUT R3, R4, 0x1c0, RZ, 0xc0, !PT ;  /* 0x000001c004037812 */ /* 0x000fe200078ec0ff */
[C---:B------:R-:W-:Y:S01]  /*0e70*/  VIADD R218, R18.reuse, 0x60 ;  /* 0x0000006012da7836 */ /* 0x040fe20000000000 */
[----:B------:R-:W-:Y:S01]  /*0e80*/  SHF.R.S32.HI R4, RZ, 0x1f, R215 ;  /* 0x0000001fff047819 */ /* 0x000fe200000114d7 */
[C---:B------:R-:W-:Y:S01]  /*0e90*/  VIADD R217, R18.reuse, 0x80 ;  /* 0x0000008012d97836 */ /* 0x040fe20000000000 */
[----:B------:R-:W-:Y:S01]  /*0ea0*/  SHF.R.S32.HI R4, RZ, 0x1f, R219 ;  /* 0x0000001fff047819 */ /* 0x000fe200000114db */
[C---:B------:R-:W-:Y:S01]  /*0eb0*/  VIADD R216, R18.reuse, 0xa0 ;  /* 0x000000a012d87836 */ /* 0x040fe20000000000 */
[----:B------:R-:W-:Y:S01]  /*0ec0*/  LEA.HI R5, R5, R9, RZ, 0x3 ;  /* 0x0000000905057211 */ /* 0x000fe200078f18ff */
[C---:B------:R-:W-:Y:S01]  /*0ed0*/  VIADD R221, R18.reuse, 0xc0 ;  /* 0x000000c012dd7836 */ /* 0x040fe20000000000 */
[----:B------:R-:W-:Y:S01]  /*0ee0*/  SHF.R.S32.HI R15, RZ, 0x1f, R218 ;  /* 0x0000001fff0f7819 */ /* 0x000fe200000114da */
[----:B------:R1:W-:Y:S01]  /*0ef0*/  STL [R1+0x1c], R4 ;  /* 0x00001c0401007387 */ /* 0x0003e20000100800 */
[----:B0-----:R-:W-:Y:S01]  /*0f00*/  SHF.R.S32.HI R14, RZ, 0x1f, R217 ;  /* 0x0000001fff0e7819 */ /* 0x001fe200000114d9 */
[----:B------:R-:W-:Y:S01]  /*0f10*/  VIADD R220, R18, 0xe0 ;  /* 0x000000e012dc7836 */ /* 0x000fe20000000000 */
[----:B------:R-:W-:Y:S01]  /*0f20*/  SHF.R.U32.HI R9, RZ, 0x3, R3 ;  /* 0x00000003ff097819 */ /* 0x000fe20000011603 */
[----:B------:R-:W-:Y:S01]  /*0f30*/  IMAD.SHL.U32 R5, R5, 0x40, RZ ;  /* 0x0000004005057824 */ /* 0x000fe200078e00ff */
[----:B------:R0:W-:Y:S01]  /*0f40*/  STL [R1+0x18], R15 ;  /* 0x0000180f01007387 */ /* 0x0001e20000100800 */
[----:B------:R-:W-:Y:S01]  /*0f50*/  LOP3.LUT R3, R3, 0x38, R18, 0xf8, !PT ;  /* 0x0000003803037812 */ /* 0x000fe200078ef812 */
[----:B------:R-:W-:-:S02]  /*0f60*/  VIADD R11, R215, 0x80 ;  /* 0x00000080d70b7836 */ /* 0x000fc40000000000 */
[----:B------:R2:W-:Y:S01]  /*0f70*/  STL [R1+0x14], R14 ;  /* 0x0000140e01007387 */ /* 0x0005e20000100800 */
[----:B-1----:R-:W-:Y:S01]  /*0f80*/  SHF.R.S32.HI R4, RZ, 0x1f, R216 ;  /* 0x0000001fff047819 */ /* 0x002fe200000114d8 */
[----:B------:R-:W-:Y:S02]  /*0f90*/  IMAD R0, R0, 0x8, R8 ;  /* 0x0000000800007824 */ /* 0x000fe400078e0208 */
[----:B------:R-:W-:Y:S01]  /*0fa0*/  IMAD.IADD R10, R13, 0x1, -R10 ;  /* 0x000000010d0a7824 */ /* 0x000fe200078e0a0a */
[----:B0-----:R-:W-:Y:S01]  /*0fb0*/  SHF.R.S32.HI R15, RZ, 0x1f, R221 ;  /* 0x0000001fff0f7819 */ /* 0x001fe200000114dd */
[----:B------:R0:W-:Y:S02]  /*0fc0*/  STL [R1+0x10], R4 ;  /* 0x0000100401007387 */ /* 0x0001e40000100800 */
[----:B------:R-:W-:Y:S01]  /*0fd0*/  IMAD.SHL.U32 R211, R10, 0x2, RZ ;  /* 0x000000020ad37824 */ /* 0x000fe200078e00ff */
[----:B--2---:R-:W-:Y:S01]  /*0fe0*/  SHF.R.S32.HI R14, RZ, 0x1f, R220 ;  /* 0x0000001fff0e7819 */ /* 0x004fe200000114dc */
[----:B------:R-:W-:Y:S02]  /*0ff0*/  STL [R1+0xc], R15 ;  /* 0x00000c0f01007387 */ /* 0x000fe40000100800 */
[----:B------:R-:W-:-:S02]  /*1000*/  VIADD R41, R211, 0x8 ;  /* 0x00000008d3297836 */ /* 0x000fc40000000000 */
[----:B------:R-:W-:Y:S01]  /*1010*/  VIADD R39, R211, 0x18 ;  /* 0x00000018d3277836 */ /* 0x000fe20000000000 */
[----:B------:R-:W-:Y:S01]  /*1020*/  STL [R1+0x8], R14 ;  /* 0x0000080e01007387 */ /* 0x000fe20000100800 */
[----:B------:R-:W-:Y:S01]  /*1030*/  VIADD R12, R215, 0x40 ;  /* 0x00000040d70c7836 */ /* 0x000fe20000000000 */
[----:B0-----:R-:W-:Y:S01]  /*1040*/  LOP3.LUT R4, R5, 0xfffffe00, RZ, 0xc0, !PT ;  /* 0xfffffe0005047812 */ /* 0x001fe200078ec0ff */
[C---:B------:R-:W-:Y:S01]  /*1050*/  VIADD R36, R211.reuse, 0x30 ;  /* 0x00000030d3247836 */ /* 0x040fe20000000000 */
[----:B------:R-:W-:Y:S01]  /*1060*/  SHF.R.S32.HI R5, RZ, 0x1f, R11 ;  /* 0x0000001fff057819 */ /* 0x000fe2000001140b */
[----:B------:R-:W-:Y:S01]  /*1070*/  IMAD.SHL.U32 R5, R6, 0x8, RZ ;  /* 0x0000000806057824 */ /* 0x000fe200078e00ff */
[----:B------:R-:W-:Y:S01]  /*1080*/  SHF.R.S32.HI R12, RZ, 0x1f, R12 ;  /* 0x0000001fff0c7819 */ /* 0x000fe2000001140c */
[----:B------:R0:W-:Y:S01]  /*1090*/  STL [R1+0x2c], R4 ;  /* 0x00002c0401007387 */ /* 0x0001e20000100800 */
[----:B------:R-:W-:Y:S02]  /*10a0*/  VIADD R33, R211, 0x48 ;  /* 0x00000048d3217836 */ /* 0x000fe40000000000 */
[----:B------:R-:W-:Y:S01]  /*10b0*/  VIADD R7, R215, 0xc0 ;  /* 0x000000c0d7077836 */ /* 0x000fe20000000000 */
[----:B------:R1:W-:Y:S01]  /*10c0*/  STL [R1+0x50], R5 ;  /* 0x0000500501007387 */ /* 0x0003e20000100800 */
[----:B------:R-:W-:-:S02]  /*10d0*/  VIADD R30, R211, 0x60 ;  /* 0x00000060d31e7836 */ /* 0x000fc40000000000 */
[C---:B------:R-:W-:Y:S01]  /*10e0*/  VIADD R27, R211.reuse, 0x78 ;  /* 0x00000078d31b7836 */ /* 0x040fe20000000000 */
[----:B------:R-:W-:Y:S01]  /*10f0*/  SHF.R.S32.HI R7, RZ, 0x1f, R7 ;  /* 0x0000001fff077819 */ /* 0x000fe20000011407 */
[C---:B------:R-:W-:Y:S01]  /*1100*/  VIADD R24, R211.reuse, 0x90 ;  /* 0x00000090d3187836 */ /* 0x040fe20000000000 */
[----:B0-----:R-:W-:Y:S01]  /*1110*/  LOP3.LUT R4, R4, R3, R9, 0xf6, !PT ;  /* 0x0000000304047212 */ /* 0x001fe200078ef609 */
[C---:B------:R-:W-:Y:S02]  /*1120*/  VIADD R15, R211.reuse, 0xa8 ;  /* 0x000000a8d30f7836 */ /* 0x040fe40000000000 */
[C---:B------:R-:W-:Y:S02]  /*1130*/  VIADD R12, R211.reuse, 0xc0 ;  /* 0x000000c0d30c7836 */ /* 0x040fe40000000000 */
[----:B------:R-:W-:Y:S01]  /*1140*/  IMAD R3, R4, 0x2, R23 ;  /* 0x0000000204037824 */ /* 0x000fe200078e0217 */
[----:B------:R-:W-:Y:S01]  /*1150*/  SHF.R.S32.HI R4, RZ, 0x1f, R41 ;  /* 0x0000001fff047819 */ /* 0x000fe20000011429 */
[C---:B------:R-:W-:Y:S01]  /*1160*/  VIADD R9, R211.reuse, 0xd8 ;  /* 0x000000d8d3097836 */ /* 0x040fe20000000000 */
[----:B------:R-:W-:Y:S01]  /*1170*/  SHF.R.S32.HI R4, RZ, 0x1f, R39 ;  /* 0x0000001fff047819 */ /* 0x000fe20000011427 */
[----:B------:R-:W-:Y:S01]  /*1180*/  VIADD R17, R18, 0x20 ;  /* 0x0000002012117836 */ /* 0x000fe20000000000 */
[----:B------:R0:W-:Y:S01]  /*1190*/  STL [R1+0x48], R3 ;  /* 0x0000480301007387 */ /* 0x0001e20000100800 */
[----:B------:R-:W-:Y:S01]  /*11a0*/  SHF.R.S32.HI R4, RZ, 0x1f, R36 ;  /* 0x0000001fff047819 */ /* 0x000fe20000011424 */
[C---:B------:R-:W-:Y:S01]  /*11b0*/  VIADD R40, R211.reuse, 0x10 ;  /* 0x00000010d3287836 */ /* 0x040fe20000000000 */
[----:B------:R-:W-:Y:S01]  /*11c0*/  SHF.R.S32.HI R4, RZ, 0x1f, R33 ;  /* 0x0000001fff047819 */ /* 0x000fe20000011421 */
[----:B------:R2:W-:Y:S01]  /*11d0*/  STL [R1+0x4], R0 ;  /* 0x0000040001007387 */ /* 0x0005e20000100800 */
        /* <DEDUP_REMOVED lines=37> */
[C---:B-1----:R-:W-:Y:S01]  /*1430*/  VIADD R5, R211.reuse, 0xf0 ;  /* 0x000000f0d3057836 */ /* 0x042fe20000000000 */
[----:B------:R-:W-:Y:S01]  /*1440*/  SHF.R.S32.HI R20, RZ, 0x1f, R20 ;  /* 0x0000001fff147819 */ /* 0x000fe20000011414 */
[----:B0-----:R-:W-:Y:S01]  /*1450*/  VIADD R3, R211, 0xf8 ;  /* 0x000000f8d3037836 */ /* 0x001fe20000000000 */
[----:B------:R-:W-:Y:S01]  /*1460*/  SHF.R.S32.HI R14, RZ, 0x1f, R14 ;  /* 0x0000001fff0e7819 */ /* 0x000fe2000001140e */
[----:B------:R-:W-:Y:S01]  /*1470*/  IMAD.MOV.U32 R2, RZ, RZ, RZ ;  /* 0x000000ffff027224 */ /* 0x000fe200078e00ff */
[----:B------:R-:W-:Y:S01]  /*1480*/  SHF.R.S32.HI R13, RZ, 0x1f, R13 ;  /* 0x0000001fff0d7819 */ /* 0x000fe2000001140d */
[----:B------:R-:W-:Y:S01]  /*1490*/  VIADD R214, R204, 0x10 ;  /* 0x00000010ccd67836 */ /* 0x000fe20000000000 */
[----:B------:R-:W-:-:S02]  /*14a0*/  SHF.R.S32.HI R11, RZ, 0x1f, R11 ;  /* 0x0000001fff0b7819 */ /* 0x000fc4000001140b */
[----:B------:R-:W-:Y:S02]  /*14b0*/  SHF.R.S32.HI R10, RZ, 0x1f, R10 ;  /* 0x0000001fff0a7819 */ /* 0x000fe4000001140a */
[----:B------:R-:W-:Y:S02]  /*14c0*/  SHF.R.S32.HI R7, RZ, 0x1f, R7 ;  /* 0x0000001fff077819 */ /* 0x000fe40000011407 */
[----:B------:R-:W-:Y:S02]  /*14d0*/  SHF.R.S32.HI R6, RZ, 0x1f, R6 ;  /* 0x0000001fff067819 */ /* 0x000fe40000011406 */
[----:B------:R-:W-:Y:S02]  /*14e0*/  SHF.R.S32.HI R4, RZ, 0x1f, R5 ;  /* 0x0000001fff047819 */ /* 0x000fe40000011405 */
[----:B--2---:R-:W-:-:S07]  /*14f0*/  SHF.R.S32.HI R3, RZ, 0x1f, R3 ;  /* 0x0000001fff037819 */ /* 0x004fce0000011403 */
.L_x_3065:
[----:B------:R-:W-:Y:S05]  /*1500*/  YIELD ;  /* 0x0000000000007946 */ /* 0x000fea0003800000 */
[----:B------:R-:W-:Y:S01]  /*1510*/  ULDC.64 UR4, c[0x0][0xa28] ;  /* 0x00028a0000047ab9 */ /* 0x000fe20000000a00 */
[----:B01--4-:R-:W0:Y:S01]  /*1520*/  LDC.64 R4, c[0x0][0xa08] ;  /* 0x00028200ff047b82 */ /* 0x013e220000000a00 */
[----:B------:R-:W-:Y:S01]  /*1530*/  ISETP.NE.U32.AND P1, PT, RZ, UR4, PT ;  /* 0x00000004ff007c0c */ /* 0x000fe2000bf25070 */
[----:B------:R-:W-:Y:S02]  /*1540*/  IMAD.MOV.U32 R10, RZ, RZ, RZ ;  /* 0x000000ffff0a7224 */ /* 0x000fe400078e00ff */
[----:B------:R-:W-:Y:S01]  /*1550*/  IMAD.MOV.U32 R32, RZ, RZ, RZ ;  /* 0x000000ffff207224 */ /* 0x000fe200078e00ff */
[----:B------:R-:W-:Y:S01]  /*1560*/  ISETP.NE.AND.EX P1, PT, RZ, UR5, PT, P1 ;  /* 0x00000005ff007c0c */ /* 0x000fe2000bf25310 */
[----:B------:R-:W-:-:S02]  /*1570*/  ULDC.64 UR4, c[0x0][0xa18] ;  /* 0x0002860000047ab9 */ /* 0x000fc40000000a00 */
[----:B------:R-:W-:-:S04]  /*1580*/  ISETP.NE.U32.AND P2, PT, RZ, UR4, PT ;  /* 0x00000004ff007c0c */ /* 0x000fc8000bf45070 */
[----:B------:R-:W-:Y:S01]  /*1590*/  ISETP.NE.AND.EX P2, PT, RZ, UR5, PT, P2 ;  /* 0x00000005ff007c0c */ /* 0x000fe2000bf45320 */
[----:B------:R-:W-:Y:S02]  /*15a0*/  ULDC.64 UR4, c[0x0][0xa08] ;  /* 0x0002820000047ab9 */ /* 0x000fe40000000a00 */
[----:B------:R-:W-:-:S03]  /*15b0*/  ISETP.NE.U32.AND P0, PT, RZ, UR4, PT ;  /* 0x00000004ff007c0c */ /* 0x000fc6000bf05070 */
[----:B---3--:R-:W1:Y:S01]  /*15c0*/  @P1 LDC.64 R8, c[0x0][0xa28] ;  /* 0x00028a00ff081b82 */ /* 0x008e620000000a00 */
[----:B------:R-:W-:Y:S01]  /*15d0*/  ISETP.NE.AND.EX P0, PT, RZ, UR5, PT, P0 ;  /* 0x00000005ff007c0c */ /* 0x000fe2000bf05300 */
[----:B0-----:R-:W-:-:S06]  /*15e0*/  IMAD.WIDE R4, R51, 0x4, R4 ;  /* 0x0000000433047825 */ /* 0x001fcc00078e0204 */
[----:B------:R-:W0:Y:S01]  /*15f0*/  @P2 LDC.64 R6, c[0x0][0xa18] ;  /* 0x00028600ff062b82 */ /* 0x000e220000000a00 */
[----:B------:R-:W-:Y:S02]  /*1600*/  ULDC UR4, c[0x0][0x288] ;  /* 0x0000a20000047ab9 */ /* 0x000fe40000000800 */
[----:B------:R-:W-:Y:S01]  /*1610*/  IMAD.U32 R207, RZ, RZ, UR4 ;  /* 0x00000004ffcf7e24 */ /* 0x000fe2000f8e00ff */
[----:B------:R-:W-:Y:S02]  /*1620*/  ULDC.64 UR4, c[0x0][0x418] ;  /* 0x0001060000047ab9 */ /* 0x000fe40000000a00 */
[----:B------:R2:W5:Y:S01]  /*1630*/  @P0 LDG.E R32, desc[UR52][R4.64] ;  /* 0x0000003404200981 */ /* 0x000562000c1e1900 */
[----:B-1----:R-:W-:-:S05]  /*1640*/  @P1 IMAD.WIDE R8, R51, 0x4, R8 ;  /* 0x0000000433081825 */ /* 0x002fca00078e0208 */
[----:B------:R2:W5:Y:S01]  /*1650*/  @P1 LDG.E R10, desc[UR52][R8.64] ;  /* 0x00000034080a1981 */ /* 0x000562000c1e1900 */
[----:B0-----:R-:W-:-:S05]  /*1660*/  @P2 IMAD.WIDE R6, R51, 0x4, R6 ;  /* 0x0000000433062825 */ /* 0x001fca00078e0206 */
[----:B------:R2:W5:Y:S01]  /*1670*/  @P2 LDG.E R207, desc[UR52][R6.64] ;  /* 0x0000003406cf2981 */ /* 0x000562000c1e1900 */
[----:B------:R-:W-:-:S03]  /*1680*/  UISETP.NE.U32.AND UP0, UPT, UR4, URZ, UPT ;  /* 0x0000003f0400728c */ /* 0x000fc6000bf05070 */
[----:B------:R-:W-:Y:S01]  /*1690*/  ULDC UR4, c[0x0][0x424] ;  /* 0x0001090000047ab9 */ /* 0x000fe20000000800 */
[----:B------:R-:W-:-:S03]  /*16a0*/  UISETP.NE.AND.EX UP0, UPT, UR5, URZ, UPT, UP0 ;  /* 0x0000003f0500728c */ /* 0x000fc6000bf05300 */
[----:B------:R-:W-:Y:S01]  /*16b0*/  ULDC UR5, c[0x0][0x2f0] ;  /* 0x0000bc0000057ab9 */ /* 0x000fe20000000800 */
[----:B------:R-:W-:-:S04]  /*16c0*/  USEL UR4, UR4, 0x1, UP0 ;  /* 0x0000000104047887 */ /* 0x000fc80008000000 */
[----:B------:R-:W-:-:S03]  /*16d0*/  UIMAD UR4, UR4, UR5, URZ ;  /* 0x00000005040472a4 */ /* 0x000fc6000f8e023f */
[----:B------:R-:W-:Y:S02]  /*16e0*/  ULDC UR5, c[0x0][0x348] ;  /* 0x0000d20000057ab9 */ /* 0x000fe40000000800 */
[----:B------:R-:W-:Y:S02]  /*16f0*/  IMAD.U32 R25, RZ, RZ, UR5 ;  /* 0x00000005ff197e24 */ /* 0x000fe4000f8e00ff */
[----:B------:R-:W-:Y:S01]  /*1700*/  IMAD.U32 R33, RZ, RZ, UR4 ;  /* 0x00000004ff217e24 */ /* 0x000fe2000f8e00ff */
[----:B--2---:R-:W-:Y:S06]  /*1710*/  @P2 BRA `(.L_x_2833) ;  /* 0x0000000000242947 */ /* 0x004fec0003800000 */
        /* <DEDUP_REMOVED lines=9> */
.L_x_2833:
        /* <DEDUP_REMOVED lines=10> */
[----:B------:R-:W0:Y:S02]  /*1850*/  LDC.64 R4, c[0x0][0xa20] ;  /* 0x00028800ff047b82 */ /* 0x000e240000000a00 */
[----:B0-----:R-:W-:-:S05]  /*1860*/  IMAD.WIDE R4, R51, 0x4, R4 ;  /* 0x0000000433047825 */ /* 0x001fca00078e0204 */
[----:B------:R0:W5:Y:S01]  /*1870*/  LDG.E R33, desc[UR52][R4.64] ;  /* 0x0000003404217981 */ /* 0x000162000c1e1900 */
[----:B------:R-:W-:Y:S05]  /*1880*/  BRA `(.L_x_2835) ;  /* 0x0000000000107947 */ /* 0x000fea0003800000 */
.L_x_2834:
[----:B------:R-:W-:Y:S05]  /*1890*/  @!P0 BRA `(.L_x_2835) ;  /* 0x00000000000c8947 */ /* 0x000fea0003800000 */
[----:B------:R-:W2:Y:S04]  /*18a0*/  LDG.E R0, desc[UR52][R4.64] ;  /* 0x0000003404007981 */ /* 0x000ea8000c1e1900 */
[----:B------:R-:W2:Y:S02]  /*18b0*/  LDG.E R33, desc[UR52][R4.64+0x4] ;  /* 0x0000043404217981 */ /* 0x000ea4000c1e1900 */
[----:B--2---:R-:W-:-:S07]  /*18c0*/  IMAD.IADD R33, R33, 0x1, -R0 ;  /* 0x0000000121217824 */ /* 0x004fce00078e0a00 */
.L_x_2835:
[----:B------:R-:W-:Y:S01]  /*18d0*/  ULDC.64 UR4, c[0x0][0xa10] ;  /* 0x0002840000047ab9 */ /* 0x000fe20000000a00 */
[----:B------:R-:W1:Y:S01]  /*18e0*/  LDC R6, c[0x0][0x448] ;  /* 0x00011200ff067b82 */ /* 0x000e620000000800 */
[----:B------:R-:W-:-:S04]  /*18f0*/  ISETP.NE.U32.AND P0, PT, RZ, UR4, PT ;  /* 0x00000004ff007c0c */ /* 0x000fc8000bf05070 */
[----:B------:R-:W-:Y:S01]  /*1900*/  ISETP.NE.AND.EX P0, PT, RZ, UR5, PT, P0 ;  /* 0x00000005ff007c0c */ /* 0x000fe2000bf05300 */
[----:B------:R-:W-:Y:S02]  /*1910*/  ULDC.64 UR4, c[0x0][0xa30] ;  /* 0x00028c0000047ab9 */ /* 0x000fe40000000a00 */
[----:B------:R-:W-:-:S04]  /*1920*/  ISETP.NE.U32.AND P1, PT, RZ, UR4, PT ;  /* 0x00000004ff007c0c */ /* 0x000fc8000bf25070 */
[----:B------:R-:W-:-:S06]  /*1930*/  ISETP.NE.AND.EX P1, PT, RZ, UR5, PT, P1 ;  /* 0x00000005ff007c0c */ /* 0x000fcc000bf25310 */
[----:B0-----:R-:W0:Y:S02]  /*1940*/  @P0 LDC.64 R4, c[0x0][0xa10] ;  /* 0x00028400ff040b82 */ /* 0x001e240000000a00 */
[----:B0-----:R-:W-:-:S05]  /*1950*/  @P0 IMAD.WIDE R4, R51, 0x4, R4 ;  /* 0x0000000433040825 */ /* 0x001fca00078e0204 */
[----:B------:R-:W2:Y:S04]  /*1960*/  @P0 LDG.E R0, desc[UR52][R4.64] ;  /* 0x0000003404000981 */ /* 0x000ea8000c1e1900 */
[----:B------:R0:W2:Y:S01]  /*1970*/  @P0 LDG.E R3, desc[UR52][R4.64+0x4] ;  /* 0x0000043404030981 */ /* 0x0000a2000c1e1900 */
[----:B-----5:R-:W-:Y:S01]  /*1980*/  IMAD.MOV.U32 R24, RZ, RZ, R33 ;  /* 0x000000ffff187224 */ /* 0x020fe200078e0021 */
[----:B0-----:R-:W0:Y:S02]  /*1990*/  @P1 LDC.64 R4, c[0x0][0xa30] ;  /* 0x00028c00ff041b82 */ /* 0x001e240000000a00 */
[----:B0-----:R-:W-:-:S05]  /*19a0*/  @P1 IMAD.WIDE R4, R51, 0x4, R4 ;  /* 0x0000000433041825 */ /* 0x001fca00078e0204 */
[----:B------:R0:W5:Y:S01]  /*19b0*/  @P1 LDG.E R24, desc[UR52][R4.64] ;  /* 0x0000003404181981 */ /* 0x000162000c1e1900 */
[----:B-1----:R-:W-:Y:S01]  /*19c0*/  ISETP.NE.AND P1, PT, R6, 0x1, PT ;  /* 0x000000010600780c */ /* 0x002fe20003f25270 */
[----:B------:R-:W-:Y:S02]  /*19d0*/  IMAD.SHL.U32 R228, R49, 0x80, RZ ;  /* 0x0000008031e47824 */ /* 0x000fe400078e00ff */
[----:B------:R-:W-:Y:S01]  /*19e0*/  IMAD.IADD R10, R33, 0x1, -R10 ;  /* 0x00000001210a7824 */ /* 0x000fe200078e0a0a */
[----:B0-----:R-:W0:Y:S09]  /*19f0*/  LDC.64 R4, c[0x0][0x9e0] ;  /* 0x00027800ff047b82 */ /* 0x001e320000000a00 */
[----:B------:R-:W1:Y:S08]  /*1a00*/  @P1 LDC R6, c[0x0][0x44c] ;  /* 0x00011300ff061b82 */ /* 0x000e700000000800 */
[----:B------:R-:W3:Y:S01]  /*1a10*/  @P1 LDC R7, c[0x0][0x450] ;  /* 0x00011400ff071b82 */ /* 0x000ee20000000800 */
[----:B0-----:R-:W-:Y:S01]  /*1a20*/  ISETP.GE.AND P2, PT, R5, 0x1, PT ;  /* 0x000000010500780c */ /* 0x001fe20003f46270 */
[----:B--2---:R-:W-:-:S02]  /*1a30*/  @P0 IMAD.IADD R25, R3, 0x1, -R0 ;  /* 0x0000000103190824 */ /* 0x004fc400078e0a00 */
[----:B------:R-:W-:Y:S02]  /*1a40*/  VIADD R3, R228, 0x7f ;  /* 0x0000007fe4037836 */ /* 0x000fe40000000000 */
[----:B------:R-:W-:Y:S02]  /*1a50*/  IMAD.IADD R210, R10, 0x1, R25 ;  /* 0x000000010ad27824 */ /* 0x000fe400078e0219 */
[----:B-1----:R-:W-:-:S04]  /*1a60*/  @P1 IMAD.HI.U32 R6, R3, R6, RZ ;  /* 0x0000000603061227 */ /* 0x002fc800078e00ff */
[C---:B------:R-:W-:Y:S01]  /*1a70*/  VIADD R0, R210.reuse, 0x5f ;  /* 0x0000005fd2007836 */ /* 0x040fe20000000000 */
[----:B---3--:R-:W-:Y:S02]  /*1a80*/  @P1 SHF.R.U32.HI R3, RZ, R7, R6 ;  /* 0x00000007ff031219 */ /* 0x008fe40000011606 */
[----:B------:R-:W-:Y:S01]  /*1a90*/  IADD3 R6, R210, 0x1, -R207 ;  /* 0x00000001d2067810 */ /* 0x000fe20007ffe8cf */
[----:B------:R-:W-:-:S04]  /*1aa0*/  IMAD.HI R0, R0, 0x2aaaaaab, RZ ;  /* 0x2aaaaaab00007827 */ /* 0x000fc800078e02ff */
[----:B------:R-:W-:Y:S01]  /*1ab0*/  IMAD.IADD R3, R6, 0x1, R3 ;  /* 0x0000000106037824 */ /* 0x000fe200078e0203 */
[----:B------:R-:W-:-:S03]  /*1ac0*/  SHF.R.U32.HI R31, RZ, 0x1f, R0 ;  /* 0x0000001fff1f7819 */ /* 0x000fc60000011600 */
[----:B------:R-:W-:Y:S01]  /*1ad0*/  IMAD.IADD R4, R3, 0x1, R4 ;  /* 0x0000000103047824 */ /* 0x000fe200078e0204 */
[----:B------:R-:W-:Y:S01]  /*1ae0*/  LEA.HI.SX32 R31, R0, R31, 0x1c ;  /* 0x0000001f001f7211 */ /* 0x000fe200078fe2ff */
        /* <DEDUP_REMOVED lines=12> */
.L_x_2838:
[----:B------:R-:W-:-:S13]  /*1bb0*/  ISETP.NE.AND P0, PT, R5, 0x1, PT ;  /* 0x000000010500780c */ /* 0x000fda0003f05270 */
[----:B------:R-:W0:Y:S02]  /*1bc0*/  @P0 LDC.64 R6, c[0x0][0x9e8] ;  /* 0x00027a00ff060b82 */ /* 0x000e240000000a00 */
[----:B0-----:R-:W-:-:S05]  /*1bd0*/  @P0 IMAD.HI.U32 R6, R0, R6, RZ ;  /* 0x0000000600060227 */ /* 0x001fca00078e00ff */
[----:B------:R-:W-:-:S07]  /*1be0*/  @P0 SHF.R.U32.HI R0, RZ, R7, R6 ;  /* 0x00000007ff000219 */ /* 0x000fce0000011606 */
.L_x_2839:
[----:B------:R-:W-:Y:S05]  /*1bf0*/  BSYNC B0 ;  /* 0x0000000000007941 */ /* 0x000fea0003800000 */
.L_x_2837:
[----:B------:R-:W-:-:S05]  /*1c00*/  IMAD R3, R0, R5, R5 ;  /* 0x0000000500037224 */ /* 0x000fca00078e0205 */
[----:B------:R-:W-:-:S07]  /*1c10*/  VIMNMX R4, R4, R3, PT ;  /* 0x0000000304047248 */ /* 0x000fce0003fe0100 */
.L_x_2836:
[----:B------:R-:W0:Y:S01]  /*1c20*/  @P1 LDC R3, c[0x0][0x44c] ;  /* 0x00011300ff031b82 */ /* 0x000e220000000800 */
[----:B------:R-:W-:Y:S01]  /*1c30*/  VIADD R4, R4, 0x5f ;  /* 0x0000005f04047836 */ /* 0x000fe20000000000 */
[----:B------:R-:W-:Y:S01]  /*1c40*/  ULDC UR4, c[0x0][0x9dc] ;  /* 0x0002770000047ab9 */ /* 0x000fe20000000800 */
[----:B------:R-:W-:Y:S02]  /*1c50*/  IMAD.MOV.U32 R7, RZ, RZ, R228 ;  /* 0x000000ffff077224 */ /* 0x000fe400078e00e4 */
[----:B------:R-:W-:-:S03]  /*1c60*/  IMAD.HI R4, R4, 0x2aaaaaab, RZ ;  /* 0x2aaaaaab04047827 */ /* 0x000fc600078e02ff */
[----:B------:R-:W1:Y:S01]  /*1c70*/  @P1 LDC R9, c[0x0][0x450] ;  /* 0x00011400ff091b82 */ /* 0x000e620000000800 */
[----:B------:R-:W-:Y:S02]  /*1c80*/  IMAD.IADD R30, R210, 0x1, -R207 ;  /* 0x00000001d21e7824 */ /* 0x000fe400078e0acf */
[----:B0-----:R-:W-:Y:S01]  /*1c90*/  @P1 IMAD.HI.U32 R0, R228, R3, RZ ;  /* 0x00000003e4001227 */ /* 0x001fe200078e00ff */
[----:B------:R-:W-:-:S04]  /*1ca0*/  SHF.R.U32.HI R3, RZ, 0x1f, R4 ;  /* 0x0000001fff037819 */ /* 0x000fc80000011604 */
[----:B------:R-:W-:Y:S02]  /*1cb0*/  LEA.HI.SX32 R4, R4, R3, 0x1c ;  /* 0x0000000304047211 */ /* 0x000fe400078fe2ff */
[----:B-1----:R-:W-:Y:S02]  /*1cc0*/  @P1 SHF.R.U32.HI R7, RZ, R9, R0 ;  /* 0x00000009ff071219 */ /* 0x002fe40000011600 */
[----:B------:R-:W-:-:S03]  /*1cd0*/  VIMNMX R11, R31, R4, PT ;  /* 0x000000041f0b7248 */ /* 0x000fc60003fe0100 */
[----:B------:R-:W-:-:S04]  /*1ce0*/  IMAD.IADD R0, R30, 0x1, R7 ;  /* 0x000000011e007824 */ /* 0x000fc800078e0207 */
[----:B------:R-:W-:Y:S01]  /*1cf0*/  VIADD R3, R0, -UR4 ;  /* 0x8000000400037c36 */ /* 0x000fe20008000000 */
[----:B------:R-:W-:Y:S06]  /*1d00*/  @!P2 BRA `(.L_x_2840) ;  /* 0x000000000044a947 */ /* 0x000fec0003800000 */
[----:B------:R-:W-:Y:S01]  /*1d10*/  ISETP.GT.AND P0, PT, R0, -0x1, PT ;  /* 0xffffffff0000780c */ /* 0x000fe20003f04270 */
[----:B------:R-:W-:-:S12]  /*1d20*/  BSSY B0, `(.L_x_2841) ;  /* 0x000000d000007945 */ /* 0x000fd80003800000 */
        /* <DEDUP_REMOVED lines=8> */
.L_x_2842:
[----:B------:R-:W-:-:S13]  /*1db0*/  ISETP.NE.AND P0, PT, R5, 0x1, PT ;  /* 0x000000010500780c */ /* 0x000fda0003f05270 */
[----:B------:R-:W0:Y:S02]  /*1dc0*/  @P0 LDC.64 R6, c[0x0][0x9e8] ;  /* 0x00027a00ff060b82 */ /* 0x000e240000000a00 */
[----:B0-----:R-:W-:-:S05]  /*1dd0*/  @P0 IMAD.HI.U32 R6, R0, R6, RZ ;  /* 0x0000000600060227 */ /* 0x001fca00078e00ff */
[----:B------:R-:W-:-:S07]  /*1de0*/  @P0 SHF.R.U32.HI R0, RZ, R7, R6 ;  /* 0x00000007ff000219 */ /* 0x000fce0000011606 */
.L_x_2843:
[----:B------:R-:W-:Y:S05]  /*1df0*/  BSYNC B0 ;  /* 0x0000000000007941 */ /* 0x000fea0003800000 */
.L_x_2841:
[----:B------:R-:W-:-:S05]  /*1e00*/  IMAD R0, R0, R5, RZ ;  /* 0x0000000500007224 */ /* 0x000fca00078e02ff */
[----:B------:R-:W-:-:S07]  /*1e10*/  VIMNMX R3, R3, R0, !PT ;  /* 0x0000000003037248 */ /* 0x000fce0007fe0100 */
.L_x_2840:
[----:B------:R-:W-:Y:S01]  /*1e20*/  IMAD.HI R3, R3, 0x2aaaaaab, RZ ;  /* 0x2aaaaaab03037827 */ /* 0x000fe200078e02ff */
[----:B------:R-:W-:Y:S01]  /*1e30*/  LOP3.LUT R14, R8, 0xff, RZ, 0xc0, !PT ;  /* 0x000000ff080e7812 */ /* 0x000fe200078ec0ff */
[----:B------:R-:W-:Y:S01]  /*1e40*/  BSSY B0, `(.L_x_2844) ;  /* 0x0000029000007945 */ /* 0x000fe20003800000 */
[----:B------:R-:W-:Y:S02]  /*1e50*/  SHF.R.U32.HI R4, RZ, 0x10, R8 ;  /* 0x00000010ff047819 */ /* 0x000fe40000011608 */
[----:B------:R-:W-:Y:S01]  /*1e60*/  SHF.R.U32.HI R0, RZ, 0x1f, R3 ;  /* 0x0000001fff007819 */ /* 0x000fe20000011603 */
[----:B------:R0:W-:Y:S03]  /*1e70*/  STL [R1+0x40], R14 ;  /* 0x0000400e01007387 */ /* 0x0001e60000100800 */
[----:B------:R-:W-:Y:S01]  /*1e80*/  LEA.HI.SX32 R0, R3, R0, 0x1c ;  /* 0x0000000003007211 */ /* 0x000fe200078fe2ff */
[----:B------:R0:W-:Y:S03]  /*1e90*/  STL [R1+0x34], R4 ;  /* 0x0000340401007387 */ /* 0x0001e60000100800 */
[----:B------:R-:W-:Y:S01]  /*1ea0*/  VIMNMX R9, RZ, R0, !PT ;  /* 0x00000000ff097248 */ /* 0x000fe20007fe0100 */
[----:B------:R-:W-:-:S03]  /*1eb0*/  IMAD.MOV.U32 R0, RZ, RZ, RZ ;  /* 0x000000ffff007224 */ /* 0x000fc600078e00ff */
[----:B------:R-:W-:-:S13]  /*1ec0*/  ISETP.GT.AND P0, PT, R11, R9, PT ;  /* 0x000000090b00720c */ /* 0x000fda0003f04270 */
[----:B0-----:R-:W-:Y:S05]  /*1ed0*/  @!P0 BRA `(.L_x_2845) ;  /* 0x00000000007c8947 */ /* 0x001fea0003800000 */
[----:B------:R-:W-:Y:S01]  /*1ee0*/  ISETP.NE.AND P0, PT, R4, RZ, PT ;  /* 0x000000ff0400720c */ /* 0x000fe20003f05270 */
[----:B------:R-:W-:-:S03]  /*1ef0*/  ULDC UR4, c[0x0][0x9f0] ;  /* 0x00027c0000047ab9 */ /* 0x000fc60000000800 */
[----:B------:R-:W-:-:S04]  /*1f00*/  SEL R8, R4, UR4, P0 ;  /* 0x0000000404087c07 */ /* 0x000fc80008000000 */
[-C--:B------:R-:W-:Y:S02]  /*1f10*/  IABS R6, R8.reuse ;  /* 0x0000000800067213 */ /* 0x080fe40000000000 */
[----:B------:R-:W-:Y:S02]  /*1f20*/  IADD3 R0, R8, -0x1, R11 ;  /* 0xffffffff08007810 */ /* 0x000fe40007ffe00b */
[----:B------:R-:W0:Y:S01]  /*1f30*/  I2F.RP R3, R6 ;  /* 0x0000000600037306 */ /* 0x000e220000209400 */
[----:B------:R-:W-:Y:S02]  /*1f40*/  IABS R13, R8 ;  /* 0x00000008000d7213 */ /* 0x000fe40000000000 */
[----:B------:R-:W-:-:S05]  /*1f50*/  IMAD.IADD R0, R0, 0x1, -R9 ;  /* 0x0000000100007824 */ /* 0x000fca00078e0a09 */
[----:B------:R-:W-:Y:S02]  /*1f60*/  IABS R12, R0 ;  /* 0x00000000000c7213 */ /* 0x000fe40000000000 */
[----:B------:R-:W-:-:S04]  /*1f70*/  LOP3.LUT R0, R0, R8, RZ, 0x3c, !PT ;  /* 0x0000000800007212 */ /* 0x000fc800078e3cff */
[----:B------:R-:W-:Y:S01]  /*1f80*/  ISETP.GE.AND P2, PT, R0, RZ, PT ;  /* 0x000000ff0000720c */ /* 0x000fe20003f46270 */
[----:B0-----:R-:W0:Y:S02]  /*1f90*/  MUFU.RCP R3, R3 ;  /* 0x0000000300037308 */ /* 0x001e240000001000 */
[----:B0-----:R-:W-:Y:S02]  /*1fa0*/  VIADD R4, R3, 0xffffffe ;  /* 0x0ffffffe03047836 */ /* 0x001fe40000000000 */
[----:B------:R-:W-:-:S04]  /*1fb0*/  IMAD.MOV R3, RZ, RZ, -R13 ;  /* 0x000000ffff037224 */ /* 0x000fc800078e0a0d */
[----:B------:R0:W1:Y:S02]  /*1fc0*/  F2I.FTZ.U32.TRUNC.NTZ R5, R4 ;  /* 0x0000000400057305 */ /* 0x000064000021f000 */
[----:B0-----:R-:W-:Y:S02]  /*1fd0*/  IMAD.MOV.U32 R4, RZ, RZ, RZ ;  /* 0x000000ffff047224 */ /* 0x001fe400078e00ff */
[----:B-1----:R-:W-:-:S04]  /*1fe0*/  IMAD.MOV R7, RZ, RZ, -R5 ;  /* 0x000000ffff077224 */ /* 0x002fc800078e0a05 */
[----:B------:R-:W-:-:S04]  /*1ff0*/  IMAD R7, R7, R6, RZ ;  /* 0x0000000607077224 */ /* 0x000fc800078e02ff */
[----:B------:R-:W-:-:S04]  /*2000*/  IMAD.HI.U32 R5, R5, R7, R4 ;  /* 0x0000000705057227 */ /* 0x000fc800078e0004 */
[----:B------:R-:W-:-:S04]  /*2010*/  IMAD.MOV.U32 R4, RZ, RZ, R12 ;  /* 0x000000ffff047224 */ /* 0x000fc800078e000c */
        /* <DEDUP_REMOVED lines=11> */
.L_x_2845:
[----:B------:R-:W-:Y:S05]  /*20d0*/  BSYNC B0 ;  /* 0x0000000000007941 */ /* 0x000fea0003800000 */
.L_x_2844:
[----:B------:R-:W-:-:S05]  /*20e0*/  IMAD R3, R14, R0, R9 ;  /* 0x000000000e037224 */ /* 0x000fca00078e0209 */
        /* <DEDUP_REMOVED lines=36> */
.L_x_2848:
[----:B------:R-:W-:Y:S05]  /*2330*/  BSYNC B6 ;  /* 0x0000000000067941 */ /* 0x000fea0003800000 */
.L_x_2847:
        /* <DEDUP_REMOVED lines=20> */
.L_x_2850:
[----:B------:R-:W-:Y:S05]  /*2480*/  BSYNC B6 ;  /* 0x0000000000067941 */ /* 0x000fea0003800000 */
.L_x_2849:
[----:B------:R-:W-:Y:S01]  /*2490*/  ULDC.64 UR4, c[0x0][0x9f8] ;  /* 0x00027e0000047ab9 */ /* 0x000fe20000000a00 */
[----:B------:R-:W0:Y:S01]  /*24a0*/  S2R R7, SR_TID.X ;  /* 0x0000000000077919 */ /* 0x000e220000002100 */
[----:B------:R-:W-:Y:S01]  /*24b0*/  ISETP.NE.U32.AND P0, PT, RZ, UR4, PT ;  /* 0x00000004ff007c0c */ /* 0x000fe2000bf05070 */
[----:B------:R-:W-:Y:S01]  /*24c0*/  IMAD.MOV.U32 R0, RZ, RZ, R51 ;  /* 0x000000ffff007224 */ /* 0x000fe200078e0033 */
[----:B------:R-:W-:Y:S01]  /*24d0*/  ULDC UR4, c[0x0][0x320] ;  /* 0x0000c80000047ab9 */ /* 0x000fe20000000800 */
[----:B------:R-:W1:Y:S01]  /*24e0*/  LDC.64 R48, c[0x0][0x3f8] ;  /* 0x0000fe00ff307b82 */ /* 0x000e620000000a00 */
[----:B------:R-:W-:-:S07]  /*24f0*/  ISETP.NE.AND.EX P0, PT, RZ, UR5, PT, P0 ;  /* 0x00000005ff007c0c */ /* 0x000fce000bf05300 */
[----:B------:R-:W2:Y:S08]  /*2500*/  LDC.64 R54, c[0x0][0x408] ;  /* 0x00010200ff367b82 */ /* 0x000eb00000000a00 */
[----:B------:R-:W3:Y:S01]  /*2510*/  @P0 LDC.64 R4, c[0x0][0x9f8] ;  /* 0x00027e00ff040b82 */ /* 0x000ee20000000a00 */
[----:B------:R-:W-:-:S04]  /*2520*/  ISETP.GE.AND P1, PT, R17, UR4, PT ;  /* 0x0000000411007c0c */ /* 0x000fc8000bf26270 */
[----:B------:R-:W-:Y:S02]  /*2530*/  SEL R6, RZ, 0xffffffff, P1 ;  /* 0xffffffffff067807 */ /* 0x000fe40000800000 */
[----:B------:R-:W-:Y:S01]  /*2540*/  ISETP.GE.AND P1, PT, R218, UR4, PT ;  /* 0x00000004da007c0c */ /* 0x000fe2000bf26270 */
[----:B------:R-:W4:Y:S02]  /*2550*/  LDC R61, c[0x0][0x3f4] ;  /* 0x0000fd00ff3d7b82 */ /* 0x000f240000000800 */
[----:B------:R-:W-:Y:S02]  /*2560*/  IMAD.SHL.U32 R6, R6, 0x2, RZ ;  /* 0x0000000206067824 */ /* 0x000fe400078e00ff */
[----:B---3--:R-:W-:-:S05]  /*2570*/  @P0 IMAD.WIDE R4, R51, 0x4, R4 ;  /* 0x0000000433040825 */ /* 0x008fca00078e0204 */
[----:B------:R3:W4:Y:S01]  /*2580*/  @P0 LDG.E R0, desc[UR52][R4.64] ;  /* 0x0000003404000981 */ /* 0x000722000c1e1900 */
[----:B------:R-:W-:Y:S01]  /*2590*/  ISETP.GE.AND P0, PT, R18, UR4, PT ;  /* 0x0000000412007c0c */ /* 0x000fe2000bf06270 */
[----:B0-----:R-:W-:Y:S01]  /*25a0*/  VIADD R12, R7, 0xffffff80 ;  /* 0xffffff80070c7836 */ /* 0x001fe20000000000 */
[----:B------:R-:W-:Y:S01]  /*25b0*/  SHF.R.S32.HI R7, RZ, 0x1f, R208 ;  /* 0x0000001fff077819 */ /* 0x000fe200000114d0 */
[----:B-1----:R-:W-:Y:S01]  /*25c0*/  IMAD.WIDE.U32 R20, R208, R48, R18 ;  /* 0x00000030d0147225 */ /* 0x002fe200078e0012 */
[----:B------:R-:W-:Y:S01]  /*25d0*/  SEL R3, RZ, 0x1, P0 ;  /* 0x00000001ff037807 */ /* 0x000fe20000000000 */
[----:B------:R-:W0:Y:S01]  /*25e0*/  S2R R34, SR_TID.X ;  /* 0x0000000000227919 */ /* 0x000e220000002100 */
[----:B------:R-:W-:Y:S01]  /*25f0*/  ISETP.GE.AND P0, PT, R219, UR4, PT ;  /* 0x00000004db007c0c */ /* 0x000fe2000bf06270 */
[----:B------:R-:W-:Y:S01]  /*2600*/  IMAD.SHL.U32 R57, R48, 0x40, RZ ;  /* 0x0000004030397824 */ /* 0x000fe200078e00ff */
[----:B------:R-:W-:Y:S01]  /*2610*/  LOP3.LUT R3, R6, 0x2, R3, 0xe2, !PT ;  /* 0x0000000206037812 */ /* 0x000fe200078ee203 */
[----:B--2---:R-:W-:Y:S01]  /*2620*/  IMAD.WIDE.U32 R52, R208, R54, R18 ;  /* 0x00000036d0347225 */ /* 0x004fe200078e0012 */
[----:B---3--:R-:W-:-:S02]  /*2630*/  SEL R4, RZ, 0x4, P0 ;  /* 0x00000004ff047807 */ /* 0x008fc40000000000 */
[----:B------:R-:W-:Y:S01]  /*2640*/  SEL R5, RZ, 0x8, P1 ;  /* 0x00000008ff057807 */ /* 0x000fe20000800000 */
[----:B------:R-:W-:Y:S01]  /*2650*/  IMAD.MOV.U32 R75, RZ, RZ, 0x20 ;  /* 0x00000020ff4b7424 */ /* 0x000fe200078e00ff */
[----:B------:R-:W-:Y:S01]  /*2660*/  ISETP.GE.AND P0, PT, R217, UR4, PT ;  /* 0x00000004d9007c0c */ /* 0x000fe2000bf06270 */
[----:B------:R-:W-:Y:S01]  /*2670*/  IMAD R63, R55, 0x60, RZ ;  /* 0x00000060373f7824 */ /* 0x000fe200078e02ff */
[----:B------:R-:W-:Y:S01]  /*2680*/  ISETP.GE.AND P1, PT, R216, UR4, PT ;  /* 0x00000004d8007c0c */ /* 0x000fe2000bf26270 */
[----:B------:R-:W-:Y:S01]  /*2690*/  IMAD.SHL.U32 R59, R54, 0x40, RZ ;  /* 0x00000040363b7824 */ /* 0x000fe200078e00ff */
[----:B------:R-:W-:Y:S01]  /*26a0*/  LOP3.LUT R4, R5, R3, R4, 0xfe, !PT ;  /* 0x0000000305047212 */ /* 0x000fe200078efe04 */
[----:B------:R-:W-:Y:S01]  /*26b0*/  IMAD.IADD R3, R32, 0x1, R33 ;  /* 0x0000000120037824 */ /* 0x000fe200078e0221 */
[----:B------:R-:W-:Y:S02]  /*26c0*/  SEL R5, RZ, 0x10, P0 ;  /* 0x00000010ff057807 */ /* 0x000fe40000000000 */
[----:B------:R-:W-:-:S02]  /*26d0*/  SEL R6, RZ, 0x20, P1 ;  /* 0x00000020ff067807 */ /* 0x000fc40000800000 */
[----:B------:R-:W-:Y:S02]  /*26e0*/  SHF.R.S32.HI R205, RZ, 0x1f, R204 ;  /* 0x0000001fffcd7819 */ /* 0x000fe400000114cc */
        /* <DEDUP_REMOVED lines=8> */
[----:B------:R-:W-:-:S02]  /*2770*/  ISETP.GE.AND P1, PT, R220, UR4, PT ;  /* 0x00000004dc007c0c */ /* 0x000fc4000bf26270 */
[----:B------:R-:W-:Y:S01]  /*2780*/  LOP3.LUT R13, R14, 0xfffffffc, RZ, 0xc0, !PT ;  /* 0xfffffffc0e0d7812 */ /* 0x000fe200078ec0ff */
[----:B------:R-:W-:Y:S01]  /*2790*/  IMAD.IADD R9, R9, 0x1, R11 ;  /* 0x0000000109097824 */ /* 0x000fe200078e020b */
[----:B------:R-:W-:Y:S01]  /*27a0*/  SEL R5, RZ, 0x40, P0 ;  /* 0x00000040ff057807 */ /* 0x000fe20000000000 */
[----:B------:R-:W-:Y:S01]  /*27b0*/  IMAD.IADD R21, R11, 0x1, R21 ;  /* 0x000000010b157824 */ /* 0x000fe200078e0215 */
[----:B------:R-:W-:Y:S01]  /*27c0*/  SEL R10, RZ, 0x7fff80, P1 ;  /* 0x007fff80ff0a7807 */ /* 0x000fe20000800000 */
[----:B------:R-:W-:Y:S01]  /*27d0*/  IMAD.IADD R15, R12, 0x1, -R13 ;  /* 0x000000010c0f7824 */ /* 0x000fe200078e0a0d */
[----:B------:R-:W2:Y:S01]  /*27e0*/  LDL R11, [R1+0x2c] ;  /* 0x00002c00010b7983 */ /* 0x000ea20000100800 */
[----:B------:R-:W-:Y:S01]  /*27f0*/  IMAD R13, R208, R55, R7 ;  /* 0x00000037d00d7224 */ /* 0x000fe200078e0207 */
[----:B-----5:R-:W-:Y:S01]  /*2800*/  SHF.R.S32.HI R7, RZ, 0x1f, R24 ;  /* 0x0000001fff077819 */ /* 0x020fe20000011418 */
[----:B------:R-:W-:Y:S01]  /*2810*/  IMAD.WIDE.U32 R8, R24, R48, R8 ;  /* 0x0000003018087225 */ /* 0x000fe200078e0008 */
[----:B----4-:R-:W-:-:S02]  /*2820*/  ISETP.GE.AND P0, PT, R18, R61, PT ;  /* 0x0000003d1200720c */ /* 0x010fc40003f06270 */
[----:B------:R-:W-:Y:S01]  /*2830*/  LOP3.LUT R10, R10, R4, R5, 0xfe, !PT ;  /* 0x000000040a0a7212 */ /* 0x000fe200078efe05 */
[-C--:B------:R-:W-:Y:S01]  /*2840*/  IMAD R6, R7, R48.reuse, RZ ;  /* 0x0000003007067224 */ /* 0x080fe200078e02ff */
[----:B------:R-:W-:Y:S01]  /*2850*/  SEL R5, R61, RZ, P0 ;  /* 0x000000ff3d057207 */ /* 0x000fe20000000000 */
[----:B------:R-:W-:Y:S01]  /*2860*/  IMAD.WIDE.U32 R20, R24, R48, R20 ;  /* 0x0000003018147225 */ /* 0x000fe200078e0014 */
[----:B0-----:R-:W-:Y:S02]  /*2870*/  SHF.R.U32.HI R34, RZ, 0x7, R34 ;  /* 0x00000007ff227819 */ /* 0x001fe40000011622 */
[----:B------:R-:W-:Y:S01]  /*2880*/  SHF.L.U64.HI R56, R48, 0x6, R49 ;  /* 0x0000000630387819 */ /* 0x000fe20000010231 */
[----:B------:R-:W-:Y:S01]  /*2890*/  IMAD R67, R24, R49, R6 ;  /* 0x0000003118437224 */ /* 0x000fe200078e0206 */
[----:B------:R-:W-:Y:S01]  /*28a0*/  ISETP.NE.AND P6, PT, R34, 0x1, PT ;  /* 0x000000012200780c */ /* 0x000fe20003fc5270 */
[----:B------:R-:W3:Y:S01]  /*28b0*/  LDL R6, [R1+0x28] ;  /* 0x0000280001067983 */ /* 0x000ee20000100800 */
[----:B------:R-:W-:Y:S01]  /*28c0*/  IMAD.IADD R5, R18, 0x1, R5 ;  /* 0x0000000112057824 */ /* 0x000fe200078e0205 */
[----:B------:R-:W-:Y:S01]  /*28d0*/  LOP3.LUT R16, R16, 0xfffffffe, RZ, 0xc0, !PT ;  /* 0xfffffffe10107812 */ /* 0x000fe200078ec0ff */
[----:B------:R-:W-:Y:S01]  /*28e0*/  VIADD R60, R34, 0x8 ;  /* 0x00000008223c7836 */ /* 0x000fe20000000000 */
[----:B------:R-:W-:Y:S01]  /*28f0*/  SHF.L.U64.HI R58, R54, 0x6, R55 ;  /* 0x00000006363a7819 */ /* 0x000fe20000010237 */
[----:B------:R-:W-:Y:S01]  /*2900*/  IMAD.WIDE.U32 R50, R208, R54, R204 ;  /* 0x00000036d0327225 */ /* 0x000fe200078e00cc */
[----:B------:R-:W-:-:S03]  /*2910*/  SHF.R.S32.HI R4, RZ, 0x1f, R5 ;  /* 0x0000001fff047819 */ /* 0x000fc60000011405 */
[----:B------:R-:W-:Y:S01]  /*2920*/  VIADD R34, R208, 0x40 ;  /* 0x00000040d0227836 */ /* 0x000fe20000000000 */
[----:B------:R-:W-:Y:S01]  /*2930*/  LEA.HI R4, R4, R5, RZ, 0x3 ;  /* 0x0000000504047211 */ /* 0x000fe200078f18ff */
[----:B------:R-:W-:Y:S02]  /*2940*/  IMAD R5, R49, 0x60, RZ ;  /* 0x0000006031057824 */ /* 0x000fe400078e02ff */
[----:B------:R-:W-:-:S04]  /*2950*/  IMAD.WIDE.U32 R48, R48, 0x60, RZ ;  /* 0x0000006030307825 */ /* 0x000fc800078e00ff */
[----:B------:R-:W-:Y:S01]  /*2960*/  IMAD.IADD R62, R49, 0x1, R5 ;  /* 0x00000001313e7824 */ /* 0x000fe200078e0205 */
[----:B------:R-:W-:Y:S01]  /*2970*/  SHF.R.S32.HI R5, RZ, 0x1f, R14 ;  /* 0x0000001fff057819 */ /* 0x000fe2000001140e */
[----:B------:R-:W-:Y:S01]  /*2980*/  IMAD.SHL.U32 R34, R34, 0x40, RZ ;  /* 0x0000004022227824 */ /* 0x000fe200078e00ff */
[----:B------:R-:W-:Y:S05]  /*2990*/  @!P6 WARPSYNC.ALL ;  /* 0x000000000000e948 */ /* 0x000fea0003800000 */
[----:B------:R-:W-:Y:S01]  /*29a0*/  LEA.HI R5, R5, R208, RZ, 0x3 ;  /* 0x000000d005057211 */ /* 0x000fe200078f18ff */
[----:B------:R-:W-:Y:S01]  /*29b0*/  ULDC UR4, c[0x0][0x2f4] ;  /* 0x0000bd0000047ab9 */ /* 0x000fe20000000800 */
[----:B------:R-:W-:Y:S01]  /*29c0*/  LOP3.LUT R34, R34, 0x1c0, RZ, 0xc0, !PT ;  /* 0x000001c022227812 */ /* 0x000fe200078ec0ff */
[----:B------:R-:W-:Y:S01]  /*29d0*/  IMAD.IADD R51, R51, 0x1, R13 ;  /* 0x0000000133337824 */ /* 0x000fe200078e020d */
[----:B------:R-:W-:Y:S01]  /*29e0*/  LOP3.LUT R5, R5, 0xfffffff8, RZ, 0xc0, !PT ;  /* 0xfffffff805057812 */ /* 0x000fe200078ec0ff */
[----:B------:R-:W-:Y:S01]  /*29f0*/  IMAD.IADD R53, R13, 0x1, R53 ;  /* 0x000000010d357824 */ /* 0x000fe200078e0235 */
[----:B------:R-:W-:Y:S01]  /*2a00*/  ISETP.GE.AND P2, PT, R17, UR4, PT ;  /* 0x0000000411007c0c */ /* 0x000fe2000bf46270 */
[----:B------:R-:W-:-:S02]  /*2a10*/  IMAD R7, R7, R54, RZ ;  /* 0x0000003607077224 */ /* 0x000fc400078e02ff */
[----:B------:R-:W-:Y:S01]  /*2a20*/  IMAD.IADD R73, R208, 0x1, -R5 ;  /* 0x00000001d0497824 */ /* 0x000fe200078e0a05 */
[----:B------:R-:W-:Y:S01]  /*2a30*/  LOP3.LUT R5, R34, 0x38, R4, 0xf8, !PT ;  /* 0x0000003822057812 */ /* 0x000fe200078ef804 */
[----:B------:R-:W-:Y:S02]  /*2a40*/  VIADD R34, R208, 0x40 ;  /* 0x00000040d0227836 */ /* 0x000fe40000000000 */
[----:B------:R-:W-:Y:S02]  /*2a50*/  IMAD R7, R24, R55, R7 ;  /* 0x0000003718077224 */ /* 0x000fe400078e0207 */
[----:B------:R-:W-:Y:S02]  /*2a60*/  IMAD.SHL.U32 R34, R34, 0x40, RZ ;  /* 0x0000004022227824 */ /* 0x000fe400078e00ff */
[----:B------:R-:W-:Y:S02]  /*2a70*/  IMAD.WIDE.U32 R50, R24, R54, R50 ;  /* 0x0000003618327225 */ /* 0x000fe400078e0032 */
[----:B------:R-:W-:-:S02]  /*2a80*/  @P2 LOP3.LUT R16, R16, 0x1, RZ, 0xfc, !PT ;  /* 0x0000000110102812 */ /* 0x000fc400078efcff */
[----:B------:R-:W-:Y:S01]  /*2a90*/  LOP3.LUT R34, R34, 0x1c0, RZ, 0xc0, !PT ;  /* 0x000001c022227812 */ /* 0x000fe200078ec0ff */
[----:B------:R-:W-:Y:S01]  /*2aa0*/  IMAD.WIDE.U32 R52, R24, R54, R52 ;  /* 0x0000003618347225 */ /* 0x000fe200078e0034 */
[----:B------:R-:W-:-:S03]  /*2ab0*/  LOP3.LUT P2, RZ, R73, 0x4, RZ, 0xc0, !PT ;  /* 0x0000000449ff7812 */ /* 0x000fc6000784c0ff */
[----:B------:R-:W-:Y:S01]  /*2ac0*/  IMAD.SHL.U32 R73, R73, 0x40, RZ ;  /* 0x0000004049497824 */ /* 0x000fe200078e00ff */
[----:B------:R-:W-:Y:S01]  /*2ad0*/  SHF.R.U32.HI R34, RZ, 0x3, R34 ;  /* 0x00000003ff227819 */ /* 0x000fe20000011622 */
[----:B------:R-:W-:Y:S01]  /*2ae0*/  IMAD.IADD R68, R51, 0x1, R7 ;  /* 0x0000000133447824 */ /* 0x000fe200078e0207 */
[----:B------:R-:W-:Y:S01]  /*2af0*/  PRMT R84, R10, 0x8880, RZ ;  /* 0x000088800a547816 */ /* 0x000fe200000000ff */
[----:B------:R-:W-:Y:S01]  /*2b00*/  IMAD.WIDE.U32 R54, R54, 0x60, RZ ;  /* 0x0000006036367825 */ /* 0x000fe200078e00ff */
[----:B------:R-:W-:Y:S02]  /*2b10*/  LOP3.LUT R73, R73, 0x1c0, RZ, 0xc0, !PT ;  /* 0x000001c049497812 */ /* 0x000fe400078ec0ff */
[----:B------:R-:W-:Y:S01]  /*2b20*/  LOP3.LUT R5, R5, R34, RZ, 0x3c, !PT ;  /* 0x0000002205057212 */ /* 0x000fe200078e3cff */
[----:B------:R-:W-:Y:S01]  /*2b30*/  IMAD.IADD R69, R7, 0x1, R53 ;  /* 0x0000000107457824 */ /* 0x000fe200078e0235 */
[----:B------:R-:W-:Y:S02]  /*2b40*/  SHF.R.U32.HI R76, RZ, 0x3, R73 ;  /* 0x00000003ff4c7819 */ /* 0x000fe40000011649 */
[----:B------:R-:W-:-:S04]  /*2b50*/  LOP3.LUT R7, R73, 0x18, R18, 0xf8, !PT ;  /* 0x0000001849077812 */ /* 0x000fc800078ef812 */
[----:B------:R-:W-:Y:S02]  /*2b60*/  LOP3.LUT R7, R7, R76, RZ, 0x3c, !PT ;  /* 0x0000004c07077212 */ /* 0x000fe400078e3cff */
[----:B------:R-:W-:Y:S02]  /*2b70*/  PRMT R84, R84, 0x7710, RZ ;  /* 0x0000771054547816 */ /* 0x000fe400000000ff */
[----:B------:R-:W-:Y:S02]  /*2b80*/  SEL R75, R75, 0xffffffe0, !P2 ;  /* 0xffffffe04b4b7807 */ /* 0x000fe40005000000 */
[----:B------:R-:W-:Y:S01]  /*2b90*/  LOP3.LUT R71, R4, 0xfffffff8, RZ, 0xc0, !PT ;  /* 0xfffffff804477812 */ /* 0x000fe200078ec0ff */
[----:B------:R-:W-:Y:S01]  /*2ba0*/  IMAD.IADD R66, R9, 0x1, R67 ;  /* 0x0000000109427824 */ /* 0x000fe200078e0243 */
[C---:B------:R-:W-:Y:S01]  /*2bb0*/  LOP3.LUT R77, R84.reuse, 0x1, RZ, 0xc0, !PT ;  /* 0x00000001544d7812 */ /* 0x040fe200078ec0ff */
[----:B------:R-:W-:Y:S01]  /*2bc0*/  IMAD.SHL.U32 R61, R61, 0x2, RZ ;  /* 0x000000023d3d7824 */ /* 0x000fe200078e00ff */
[C---:B------:R-:W-:Y:S01]  /*2bd0*/  LOP3.LUT R78, R84.reuse, 0x2, RZ, 0xc0, !PT ;  /* 0x00000002544e7812 */ /* 0x040fe200078ec0ff */
[----:B------:R-:W-:Y:S01]  /*2be0*/  IMAD.IADD R63, R55, 0x1, R63 ;  /* 0x00000001373f7824 */ /* 0x000fe200078e023f */
[C---:B------:R-:W-:Y:S01]  /*2bf0*/  LOP3.LUT R79, R84.reuse, 0x4, RZ, 0xc0, !PT ;  /* 0x00000004544f7812 */ /* 0x040fe200078ec0ff */
[----:B------:R-:W-:Y:S01]  /*2c00*/  IMAD R64, R15, 0x40, R208 ;  /* 0x000000400f407824 */ /* 0x000fe200078e02d0 */
[C---:B------:R-:W-:Y:S01]  /*2c10*/  LOP3.LUT R80, R84.reuse, 0x8, RZ, 0xc0, !PT ;  /* 0x0000000854507812 */ /* 0x040fe200078ec0ff */
[----:B------:R-:W-:Y:S01]  /*2c20*/  IMAD.IADD R67, R67, 0x1, R21 ;  /* 0x0000000143437824 */ /* 0x000fe200078e0215 */
[----:B------:R-:W-:-:S02]  /*2c30*/  LOP3.LUT R81, R84, 0x10, RZ, 0xc0, !PT ;  /* 0x0000001054517812 */ /* 0x000fc400078ec0ff */
[----:B------:R-:W-:Y:S01]  /*2c40*/  LOP3.LUT R83, R84, 0x20, RZ, 0xc0, !PT ;  /* 0x0000002054537812 */ /* 0x000fe200078ec0ff */
[----:B------:R-:W-:Y:S01]  /*2c50*/  @!P6 BAR.SYNC.DEFER_BLOCKING 0x9, 0x100 ;  /* 0x024400000000eb1d */ /* 0x000fe20000010000 */
[----:B------:R-:W-:Y:S02]  /*2c60*/  ISETP.GE.AND P1, PT, R18, UR4, PT ;  /* 0x0000000412007c0c */ /* 0x000fe4000bf26270 */
[----:B------:R-:W-:Y:S02]  /*2c70*/  SHF.R.S32.HI R70, RZ, 0x3, R4 ;  /* 0x00000003ff467819 */ /* 0x000fe40000011404 */
[----:B------:R-:W-:Y:S02]  /*2c80*/  SHF.R.S32.HI R72, RZ, 0x1f, R71 ;  /* 0x0000001fff487819 */ /* 0x000fe40000011447 */
[----:B------:R-:W-:Y:S02]  /*2c90*/  LOP3.LUT R84, R84, 0x40, RZ, 0xc0, !PT ;  /* 0x0000004054547812 */ /* 0x000fe400078ec0ff */
[----:B------:R-:W-:Y:S01]  /*2ca0*/  SHF.R.S32.HI R65, RZ, 0x1f, R0 ;  /* 0x0000001fff417819 */ /* 0x000fe20000011400 */
[----:B--2---:R-:W-:Y:S01]  /*2cb0*/  IMAD.IADD R74, R11, 0x1, R5 ;  /* 0x000000010b4a7824 */ /* 0x004fe200078e0205 */
[----:B------:R-:W-:-:S04]  /*2cc0*/  LOP3.LUT R5, R73, 0x38, R4, 0xf8, !PT ;  /* 0x0000003849057812 */ /* 0x000fc800078ef804 */
[----:B------:R-:W-:Y:S01]  /*2cd0*/  LOP3.LUT R5, R5, R76, RZ, 0x3c, !PT ;  /* 0x0000004c05057212 */ /* 0x000fe200078e3cff */
[----:B---3--:R-:W-:-:S04]  /*2ce0*/  IMAD R82, R6, 0x200, R7 ;  /* 0x0000020006527824 */ /* 0x008fc800078e0207 */
[----:B------:R-:W-:Y:S02]  /*2cf0*/  IMAD R85, R6, 0x200, R5 ;  /* 0x0000020006557824 */ /* 0x000fe400078e0205 */
[----:B------:R-:W-:-:S07]  /*2d00*/  IMAD.IADD R86, R75, 0x1, R82 ;  /* 0x000000014b567824 */ /* 0x000fce00078e0252 */
.L_x_2904:
[----:B------:R-:W0:Y:S01]  /*2d10*/  LDC R91, c[0x0][0x430] ;  /* 0x00010c00ff5b7b82 */ /* 0x000e220000000800 */
[----:B------:R-:W-:Y:S02]  /*2d20*/  VIADD R28, R28, 0xffffffff ;  /* 0xffffffff1c1c7836 */ /* 0x000fe40000000000 */
[----:B------:R-:W-:Y:S02]  /*2d30*/  IMAD.MOV.U32 R90, RZ, RZ, RZ ;  /* 0x000000ffff5a7224 */ /* 0x000fe400078e00ff */
[----:B------:R-:W-:-:S03]  /*2d40*/  IMAD R4, R28, 0x60, R64 ;  /* 0x000000601c047824 */ /* 0x000fc600078e0240 */
[----:B-1----:R-:W1:Y:S01]  /*2d50*/  LDC R88, c[0x0][0x3f4] ;  /* 0x0000fd00ff587b82 */ /* 0x002e620000000800 */
[----:B--2---:R-:W-:Y:S01]  /*2d60*/  IMAD.IADD R32, R3, 0x1, R4 ;  /* 0x0000000103207824 */ /* 0x004fe200078e0204 */
[----:B------:R-:W-:-:S03]  /*2d70*/  ISETP.GE.AND P2, PT, R4, R25, PT ;  /* 0x000000190400720c */ /* 0x000fc60003f46270 */
[----:B------:R-:W-:Y:S01]  /*2d80*/  IMAD.MOV.U32 R12, RZ, RZ, R32 ;  /* 0x000000ffff0c7224 */ /* 0x000fe200078e0020 */
[----:B------:R-:W-:Y:S02]  /*2d90*/  ISETP.GT.OR P2, PT, R64, 0x5f, P2 ;  /* 0x0000005f4000780c */ /* 0x000fe40001744670 */
[----:B0-----:R-:W-:-:S11]  /*2da0*/  ISETP.NE.AND P3, PT, R91, 0x1, PT ;  /* 0x000000015b00780c */ /* 0x001fd60003f65270 */
[----:B------:R-:W0:Y:S08]  /*2db0*/  @!P2 LDC.64 R6, c[0x0][0x428] ;  /* 0x00010a00ff06ab82 */ /* 0x000e300000000a00 */
[----:B------:R-:W2:Y:S08]  /*2dc0*/  @!P2 LDC.64 R4, c[0x0][0x418] ;  /* 0x00010600ff04ab82 */ /* 0x000eb00000000a00 */
[----:B------:R-:W3:Y:S08]  /*2dd0*/  @P3 LDC R11, c[0x0][0x434] ;  /* 0x00010d00ff0b3b82 */ /* 0x000ef00000000800 */
[----:B------:R-:W4:Y:S01]  /*2de0*/  @P3 LDC R14, c[0x0][0x438] ;  /* 0x00010e00ff0e3b82 */ /* 0x000f220000000800 */
[----:B---3--:R-:W-:-:S05]  /*2df0*/  @P3 IMAD.HI.U32 R11, R32, R11, RZ ;  /* 0x0000000b200b3227 */ /* 0x008fca00078e00ff */
[----:B----4-:R-:W-:Y:S01]  /*2e00*/  @P3 SHF.R.U32.HI R12, RZ, R14, R11 ;  /* 0x0000000eff0c3219 */ /* 0x010fe2000001160b */
[----:B0-----:R-:W-:-:S03]  /*2e10*/  @!P2 IMAD R11, R65, R6, RZ ;  /* 0x00000006410ba224 */ /* 0x001fc600078e02ff */
[--C-:B------:R-:W-:Y:S01]  /*2e20*/  @!P2 SHF.R.S32.HI R13, RZ, 0x1f, R12.reuse ;  /* 0x0000001fff0da819 */ /* 0x100fe2000001140c */
[C---:B------:R-:W-:Y:S02]  /*2e30*/  @!P2 IMAD R11, R0.reuse, R7, R11 ;  /* 0x00000007000ba224 */ /* 0x040fe400078e020b */
[----:B------:R-:W-:-:S04]  /*2e40*/  @!P2 IMAD.WIDE.U32 R6, R0, R6, R12 ;  /* 0x000000060006a225 */ /* 0x000fc800078e000c */
[----:B------:R-:W-:Y:S01]  /*2e50*/  @!P2 IMAD.IADD R7, R7, 0x1, R11 ;  /* 0x000000010707a824 */ /* 0x000fe200078e020b */
[----:B--2---:R-:W-:-:S04]  /*2e60*/  @!P2 LEA R4, P3, R6, R4, 0x2 ;  /* 0x000000040604a211 */ /* 0x004fc800078610ff */
[----:B------:R-:W-:Y:S02]  /*2e70*/  @!P2 LEA.HI.X R5, R6, R5, R7, 0x2, P3 ;  /* 0x000000050605a211 */ /* 0x000fe400018f1407 */
[----:B------:R-:W-:-:S03]  /*2e80*/  ISETP.GT.AND P3, PT, R28, R29, PT ;  /* 0x0000001d1c00720c */ /* 0x000fc60003f64270 */
[----:B-----5:R0:W5:Y:S01]  /*2e90*/  @!P2 LDG.E R90, desc[UR52][R4.64] ;  /* 0x00000034045aa981 */ /* 0x020162000c1e1900 */
[----:B-1----:R-:W-:Y:S01]  /*2ea0*/  ISETP.GE.AND P2, PT, R88, 0x1, PT ;  /* 0x000000015800780c */ /* 0x002fe20003f46270 */
[----:B------:R-:W-:Y:S01]  /*2eb0*/  IMAD.MOV R6, RZ, RZ, -R12 ;  /* 0x000000ffff067224 */ /* 0x000fe200078e0a0c */
[----:B------:R-:W-:Y:S01]  /*2ec0*/  LOP3.LUT R16, R16, 0xfffffffd, RZ, 0xc0, !PT ;  /* 0xfffffffd10107812 */ /* 0x000fe200078ec0ff */
[C---:B------:R-:W-:Y:S01]  /*2ed0*/  IMAD R98, R22.reuse, 0x1800, R82 ;  /* 0x0000180016627824 */ /* 0x040fe200078e0252 */
[----:B------:R-:W-:Y:S05]  /*2ee0*/  YIELD ;  /* 0x0000000000007946 */ /* 0x000fea0003800000 */
[----:B------:R-:W-:Y:S01]  /*2ef0*/  IMAD R91, R91, R6, R32 ;  /* 0x000000065b5b7224 */ /* 0x000fe200078e0220 */
[----:B------:R-:W-:Y:S01]  /*2f00*/  BSSY B0, `(.L_x_2851) ;  /* 0x00002ed000007945 */ /* 0x000fe20003800000 */
[----:B------:R-:W-:Y:S01]  /*2f10*/  IMAD R6, R22, 0x1800, R86 ;  /* 0x0000180016067824 */ /* 0x000fe200078e0256 */
[----:B------:R-:W-:Y:S01]  /*2f20*/  @P3 LOP3.LUT R16, R16, 0x2, RZ, 0xfc, !PT ;  /* 0x0000000210103812 */ /* 0x000fe200078efcff */
[----:B------:R-:W-:-:S02]  /*2f30*/  IMAD R98, R98, 0x2, R27 ;  /* 0x0000000262627824 */ /* 0x000fc400078e021b */
[----:B------:R-:W-:Y:S01]  /*2f40*/  IMAD R89, R6, 0x2, R27 ;  /* 0x0000000206597824 */ /* 0x000fe200078e021b */
[----:B0-----:R-:W-:Y:S06]  /*2f50*/  @!P2 BRA `(.L_x_2852) ;  /* 0x000000280090a947 */ /* 0x001fec0003800000 */
[----:B------:R-:W-:Y:S01]  /*2f60*/  SHF.R.S32.HI R92, RZ, 0x1f, R91 ;  /* 0x0000001fff5c7819 */ /* 0x000fe2000001145b */
[----:B------:R-:W-:Y:S01]  /*2f70*/  ULDC.64 UR4, c[0x0][0x300] ;  /* 0x0000c00000047ab9 */ /* 0x000fe20000000a00 */
[----:B-----5:R-:W-:Y:S01]  /*2f80*/  SHF.R.S32.HI R93, RZ, 0x1f, R90 ;  /* 0x0000001fff5d7819 */ /* 0x020fe2000001145a */
[----:B------:R-:W-:Y:S01]  /*2f90*/  IMAD.WIDE.U32 R4, R91, UR4, RZ ;  /* 0x000000045b047c25 */ /* 0x000fe2000f8e00ff */
[----:B------:R-:W-:Y:S02]  /*2fa0*/  ULDC.U8 UR6, c[0x0][0x410] ;  /* 0x0001040000067ab9 */ /* 0x000fe40000000000 */
[----:B------:R-:W-:Y:S01]  /*2fb0*/  ISETP.NE.AND P2, PT, RZ, UR6, PT ;  /* 0x00000006ff007c0c */ /* 0x000fe2000bf45270 */
[----:B------:R-:W-:Y:S02]  /*2fc0*/  IMAD R6, R92, UR4, RZ ;  /* 0x000000045c067c24 */ /* 0x000fe4000f8e02ff */
[-C--:B------:R-:W-:Y:S02]  /*2fd0*/  IMAD R14, R63, R28.reuse, RZ ;  /* 0x0000001c3f0e7224 */ /* 0x080fe400078e02ff */
[----:B------:R-:W-:Y:S01]  /*2fe0*/  IMAD R7, R91, UR5, R6 ;  /* 0x000000055b077c24 */ /* 0x000fe2000f8e0206 */
[----:B------:R-:W-:Y:S01]  /*2ff0*/  ULDC.64 UR4, c[0x0][0x310] ;  /* 0x0000c40000047ab9 */ /* 0x000fe20000000a00 */
[----:B------:R-:W-:-:S02]  /*3000*/  IMAD R6, R62, R28, RZ ;  /* 0x0000001c3e067224 */ /* 0x000fc400078e02ff */
[----:B------:R-:W-:Y:S02]  /*3010*/  IMAD R11, R93, UR4, RZ ;  /* 0x000000045d0b7c24 */ /* 0x000fe4000f8e02ff */
[----:B------:R-:W-:Y:S01]  /*3020*/  IMAD.IADD R5, R5, 0x1, R7 ;  /* 0x0000000105057824 */ /* 0x000fe200078e0207 */
[----:B------:R-:W-:Y:S01]  /*3030*/  SHF.R.S32.HI R7, RZ, 0x1f, R28 ;  /* 0x0000001fff077819 */ /* 0x000fe2000001141c */
[C---:B------:R-:W-:Y:S02]  /*3040*/  IMAD R11, R90.reuse, UR5, R11 ;  /* 0x000000055a0b7c24 */ /* 0x040fe4000f8e020b */
[----:B------:R-:W-:Y:S01]  /*3050*/  IMAD.WIDE.U32 R4, R90, UR4, R4 ;  /* 0x000000045a047c25 */ /* 0x000fe2000f8e0004 */
[----:B------:R-:W-:-:S03]  /*3060*/  ULDC.64 UR4, c[0x0][0x308] ;  /* 0x0000c20000047ab9 */ /* 0x000fc60000000a00 */
[----:B------:R-:W-:Y:S02]  /*3070*/  IMAD.IADD R5, R5, 0x1, R11 ;  /* 0x0000000105057824 */ /* 0x000fe400078e020b */
[----:B------:R-:W-:Y:S02]  /*3080*/  IMAD R11, R7, R48, R6 ;  /* 0x00000030070b7224 */ /* 0x000fe400078e0206 */
[----:B------:R-:W-:-:S04]  /*3090*/  IMAD.WIDE.U32 R12, R209, UR4, R4 ;  /* 0x00000004d10c7c25 */ /* 0x000fc8000f8e0004 */
[----:B------:R-:W-:Y:S01]  /*30a0*/  IMAD R97, R209, UR5, R13 ;  /* 0x00000005d1617c24 */ /* 0x000fe2000f8e020d */
[----:B------:R-:W-:Y:S01]  /*30b0*/  ULDC.64 UR4, c[0x0][0x2e8] ;  /* 0x0000ba0000047ab9 */ /* 0x000fe20000000a00 */
[----:B------:R-:W-:Y:S01]  /*30c0*/  IMAD R15, R7, R54, R14 ;  /* 0x00000036070f7224 */ /* 0x000fe200078e020e */
[----:B------:R-:W-:Y:S01]  /*30d0*/  LEA R96, P3, R12, UR4, 0x1 ;  /* 0x000000040c607c11 */ /* 0x000fe2000f8608ff */
[----:B------:R-:W-:Y:S02]  /*30e0*/  IMAD R94, R28, -0x60, R25 ;  /* 0xffffffa01c5e7824 */ /* 0x000fe400078e0219 */
[-C--:B------:R-:W-:Y:S01]  /*30f0*/  IMAD.WIDE.U32 R6, R48, R28.reuse, RZ ;  /* 0x0000001c30067225 */ /* 0x080fe200078e00ff */
[----:B------:R-:W-:Y:S02]  /*3100*/  LEA.HI.X R97, R12, UR5, R97, 0x1, P3 ;  /* 0x000000050c617c11 */ /* 0x000fe400098f0c61 */
[----:B------:R-:W-:Y:S01]  /*3110*/  VIMNMX R94, R94, 0x60, PT ;  /* 0x000000605e5e7848 */ /* 0x000fe20003fe0100 */
[----:B------:R-:W-:-:S04]  /*3120*/  IMAD.WIDE.U32 R4, R54, R28, RZ ;  /* 0x0000001c36047225 */ /* 0x000fc800078e00ff */
[----:B------:R-:W-:Y:S02]  /*3130*/  IMAD.IADD R87, R7, 0x1, R11 ;  /* 0x0000000107577824 */ /* 0x000fe400078e020b */
[----:B------:R-:W-:Y:S01]  /*3140*/  IMAD.IADD R95, R5, 0x1, R15 ;  /* 0x00000001055f7824 */ /* 0x000fe200078e020f */
[----:B------:R-:W-:Y:S06]  /*3150*/  @!P2 BRA `(.L_x_2853) ;  /* 0x0000001000f4a947 */ /* 0x000fec0003800000 */
[----:B------:R-:W-:Y:S01]  /*3160*/  ISETP.GE.AND P2, PT, R208, R94, PT ;  /* 0x0000005ed000720c */ /* 0x000fe20003f46270 */
[----:B------:R-:W-:Y:S01]  /*3170*/  BSSY B1, `(.L_x_2854) ;  /* 0x000001b000017945 */ /* 0x000fe20003800000 */
[----:B------:R-:W-:Y:S02]  /*3180*/  CS2R R32, SRZ ;  /* 0x0000000000207805 */ /* 0x000fe4000001ff00 */
[----:B------:R-:W-:Y:S02]  /*3190*/  CS2R R40, SRZ ;  /* 0x0000000000287805 */ /* 0x000fe4000001ff00 */
[----:B------:R-:W-:Y:S02]  /*31a0*/  CS2R R44, SRZ ;  /* 0x00000000002c7805 */ /* 0x000fe4000001ff00 */
[----:B------:R-:W-:Y:S02]  /*31b0*/  CS2R R42, SRZ ;  /* 0x00000000002a7805 */ /* 0x000fe4000001ff00 */
[----:B------:R-:W-:-:S03]  /*31c0*/  CS2R R46, SRZ ;  /* 0x00000000002e7805 */ /* 0x000fc6000001ff00 */
[----:B------:R-:W-:Y:S05]  /*31d0*/  @P2 BRA `(.L_x_2855) ;  /* 0x0000000000502947 */ /* 0x000fea0003800000 */
[----:B------:R-:W-:Y:S01]  /*31e0*/  IADD3 R11, P3, R8, R6, RZ ;  /* 0x00000006080b7210 */ /* 0x000fe20007f7e0ff */
[----:B------:R-:W-:Y:S01]  /*31f0*/  ULDC.64 UR4, c[0x0][0x3e8] ;  /* 0x0000fa0000047ab9 */ /* 0x000fe20000000a00 */
[----:B------:R-:W-:Y:S02]  /*3200*/  CS2R R44, SRZ ;  /* 0x00000000002c7805 */ /* 0x000fe4000001ff00 */
[----:B------:R-:W-:Y:S01]  /*3210*/  CS2R R46, SRZ ;  /* 0x00000000002e7805 */ /* 0x000fe2000001ff00 */
[----:B------:R-:W-:Y:S01]  /*3220*/  IMAD.X R14, R87, 0x1, R66, P3 ;  /* 0x00000001570e7824 */ /* 0x000fe200018e0642 */
[----:B------:R-:W-:-:S04]  /*3230*/  LEA R12, P3, R11, UR4, 0x1 ;  /* 0x000000040b0c7c11 */ /* 0x000fc8000f8608ff */
[----:B------:R-:W-:Y:S01]  /*3240*/  LEA.HI.X R13, R11, UR5, R14, 0x1, P3 ;  /* 0x000000050b0d7c11 */ /* 0x000fe200098f0c0e */
[----:B------:R-:W-:Y:S01]  /*3250*/  ULDC.64 UR4, c[0x0][0x400] ;  /* 0x0001000000047ab9 */ /* 0x000fe20000000a00 */
[----:B------:R-:W-:-:S05]  /*3260*/  IADD3 R11, P3, R50, R4, RZ ;  /* 0x00000004320b7210 */ /* 0x000fca0007f7e0ff */
[----:B------:R-:W-:Y:S01]  /*3270*/  IMAD.X R34, R95, 0x1, R68, P3 ;  /* 0x000000015f227824 */ /* 0x000fe200018e0644 */
        /* <DEDUP_REMOVED lines=10> */
.L_x_2855:
[----:B------:R-:W-:Y:S05]  /*3320*/  BSYNC B1 ;  /* 0x0000000000017941 */ /* 0x000fea0003800000 */
.L_x_2854:
[----:B------:R-:W-:Y:S01]  /*3330*/  VIADD R11, R208, 0x40 ;  /* 0x00000040d00b7836 */ /* 0x000fe20000000000 */
[----:B------:R-:W-:Y:S01]  /*3340*/  BSSY B1, `(.L_x_2856) ;  /* 0x000001c000017945 */ /* 0x000fe20003800000 */
[----:B------:R-:W-:Y:S02]  /*3350*/  CS2R R36, SRZ ;  /* 0x0000000000247805 */ /* 0x000fe4000001ff00 */
[----:B------:R-:W-:Y:S01]  /*3360*/  CS2R R34, SRZ ;  /* 0x0000000000227805 */ /* 0x000fe2000001ff00 */
[----:B0----5:R-:W-:Y:S01]  /*3370*/  IMAD.MOV.U32 R13, RZ, RZ, R41 ;  /* 0x000000ffff0d7224 */ /* 0x021fe200078e0029 */
[----:B------:R-:W-:Y:S01]  /*3380*/  ISETP.GE.AND P4, PT, R11, R94, PT ;  /* 0x0000005e0b00720c */ /* 0x000fe20003f86270 */
[----:B------:R-:W-:Y:S01]  /*3390*/  IMAD.MOV.U32 R11, RZ, RZ, R40 ;  /* 0x000000ffff0b7224 */ /* 0x000fe200078e0028 */
[----:B------:R-:W-:-:S11]  /*33a0*/  CS2R R38, SRZ ;  /* 0x0000000000267805 */ /* 0x000fd6000001ff00 */
        /* <DEDUP_REMOVED lines=21> */
.L_x_2857:
[----:B------:R-:W-:Y:S05]  /*3500*/  BSYNC B1 ;  /* 0x0000000000017941 */ /* 0x000fea0003800000 */
.L_x_2856:
[----:B0-----:R-:W-:Y:S01]  /*3510*/  IMAD.MOV.U32 R4, RZ, RZ, R44 ;  /* 0x000000ffff047224 */ /* 0x001fe200078e002c */
[----:B------:R-:W-:Y:S01]  /*3520*/  UISETP.NE.AND UP0, UPT, UR50, 0x3, UPT ;  /* 0x000000033200788c */ /* 0x000fe2000bf05270 */
[----:B------:R-:W-:Y:S01]  /*3530*/  IMAD.MOV.U32 R5, RZ, RZ, R45 ;  /* 0x000000ffff057224 */ /* 0x000fe200078e002d */
[----:B------:R-:W-:Y:S01]  /*3540*/  PRMT R107, R11, 0x5410, R13 ;  /* 0x000054100b6b7816 */ /* 0x000fe2000000000d */
[----:B------:R-:W-:Y:S01]  /*3550*/  IMAD.MOV.U32 R6, RZ, RZ, R46 ;  /* 0x000000ffff067224 */ /* 0x000fe200078e002e */
[----:B------:R-:W-:Y:S01]  /*3560*/  PRMT R104, R4, 0x7610, R104 ;  /* 0x0000761004687816 */ /* 0x000fe20000000068 */
[----:B------:R-:W-:Y:S01]  /*3570*/  IMAD.MOV.U32 R4, RZ, RZ, R42 ;  /* 0x000000ffff047224 */ /* 0x000fe200078e002a */
[----:B------:R-:W-:Y:S01]  /*3580*/  PRMT R106, R5, 0x7610, R106 ;  /* 0x00007610056a7816 */ /* 0x000fe2000000006a */
[----:B------:R-:W-:Y:S01]  /*3590*/  IMAD.MOV.U32 R5, RZ, RZ, R43 ;  /* 0x000000ffff057224 */ /* 0x000fe200078e002b */
[----:B------:R-:W-:Y:S01]  /*35a0*/  PLOP3.LUT P3, PT, PT, PT, UP0, 0x80, 0x0 ;  /* 0x000000000000781c */ /* 0x000fe20003f6f008 */
[----:B------:R-:W-:Y:S01]  /*35b0*/  IMAD.MOV.U32 R7, RZ, RZ, R47 ;  /* 0x000000ffff077224 */ /* 0x000fe200078e002f */
[----:B------:R-:W-:Y:S01]  /*35c0*/  PRMT R104, R104, 0x5410, R6 ;  /* 0x0000541068687816 */ /* 0x000fe20000000006 */
[----:B-----5:R-:W-:Y:S01]  /*35d0*/  IMAD.MOV.U32 R6, RZ, RZ, R36 ;  /* 0x000000ffff067224 */ /* 0x020fe200078e0024 */
[----:B------:R-:W-:Y:S01]  /*35e0*/  PRMT R108, R4, 0x5410, R5 ;  /* 0x00005410046c7816 */ /* 0x000fe20000000005 */
[----:B------:R-:W-:Y:S01]  /*35f0*/  IMAD.MOV.U32 R4, RZ, RZ, R32 ;  /* 0x000000ffff047224 */ /* 0x000fe200078e0020 */
[----:B------:R-:W-:Y:S01]  /*3600*/  PRMT R106, R106, 0x5410, R7 ;  /* 0x000054106a6a7816 */ /* 0x000fe20000000007 */
[----:B------:R-:W-:Y:S01]  /*3610*/  IMAD.MOV.U32 R5, RZ, RZ, R33 ;  /* 0x000000ffff057224 */ /* 0x000fe200078e0021 */
[----:B------:R-:W-:Y:S01]  /*3620*/  PRMT R103, R103, 0x5410, R6 ;  /* 0x0000541067677816 */ /* 0x000fe20000000006 */
[----:B------:R-:W-:-:S02]  /*3630*/  IMAD.MOV.U32 R7, RZ, RZ, R37 ;  /* 0x000000ffff077224 */ /* 0x000fc400078e0025 */
[----:B------:R-:W-:Y:S01]  /*3640*/  IMAD.MOV.U32 R6, RZ, RZ, R38 ;  /* 0x000000ffff067224 */ /* 0x000fe200078e0026 */
[----:B------:R-:W-:Y:S01]  /*3650*/  PRMT R100, R4, 0x5410, R5 ;  /* 0x0000541004647816 */ /* 0x000fe20000000005 */
[----:B------:R-:W-:Y:S01]  /*3660*/  IMAD.MOV.U32 R4, RZ, RZ, R34 ;  /* 0x000000ffff047224 */ /* 0x000fe200078e0022 */
[----:B------:R-:W-:Y:S01]  /*3670*/  PRMT R102, R7, 0x7610, R102 ;  /* 0x0000761007667816 */ /* 0x000fe20000000066 */
[----:B------:R-:W-:Y:S01]  /*3680*/  IMAD.MOV.U32 R5, RZ, RZ, R35 ;  /* 0x000000ffff057224 */ /* 0x000fe200078e0023 */
[----:B------:R-:W-:Y:S01]  /*3690*/  PRMT R103, R6, 0x7610, R103 ;  /* 0x0000761006677816 */ /* 0x000fe20000000067 */
[----:B------:R-:W-:-:S03]  /*36a0*/  IMAD.MOV.U32 R7, RZ, RZ, R39 ;  /* 0x000000ffff077224 */ /* 0x000fc600078e0027 */
[----:B------:R-:W-:Y:S02]  /*36b0*/  PRMT R101, R4, 0x5410, R5 ;  /* 0x0000541004657816 */ /* 0x000fe40000000005 */
[----:B------:R-:W-:Y:S01]  /*36c0*/  PRMT R102, R102, 0x5410, R7 ;  /* 0x0000541066667816 */ /* 0x000fe20000000007 */
[----:B------:R-:W-:Y:S06]  /*36d0*/  @!P3 BRA `(.L_x_2858) ;  /* 0x000000000004b947 */ /* 0x000fec0003800000 */
[----:B------:R-:W-:Y:S01]  /*36e0*/  BPT.TRAP 0x1 ;  /* 0x000000040000795c */ /* 0x000fe20000300000 */
.L_x_2858:
[----:B------:R-:W-:Y:S01]  /*36f0*/  IMAD R87, R22, 0x8, R23 ;  /* 0x0000000816577824 */ /* 0x000fe200078e0217 */
[----:B------:R-:W-:Y:S01]  /*3700*/  SHF.L.U32 R95, R213, 0x1f, RZ ;  /* 0x0000001fd55f7819 */ /* 0x000fe200000006ff */
[----:B------:R-:W-:Y:S03]  /*3710*/  BSSY B1, `(.L_x_2859) ;  /* 0x0000003000017945 */ /* 0x000fe60003800000 */
[----:B------:R-:W0:Y:S02]  /*3720*/  SYNCS.PHASECHK.TRANS64.TRYWAIT P5, [R87+URZ+0x22890], R95 ;  /* 0x0228905f570075a7 */ /* 0x000e2400080a017f */
[----:B0-----:R-:W-:Y:S05]  /*3730*/  @!P5 BRA `(.L_x_2860) ;  /* 0x000001fc00bcd947 */ /* 0x001fea0003800000 */
.L_x_3206:
[----:B------:R-:W-:Y:S05]  /*3740*/  BSYNC B1 ;  /* 0x0000000000017941 */ /* 0x000fea0003800000 */
.L_x_2859:
[----:B------:R-:W-:-:S03]  /*3750*/  UMOV UR4, 0xffffffff ;  /* 0xffffffff00047882 */ /* 0x000fc60000000000 */
[----:B------:R-:W-:Y:S05]  /*3760*/  BRA.DIV UR4, `(.L_x_2861) ;  /* 0x000001fe04c47947 */ /* 0x000fea000b800000 */
[----:B------:R1:W2:Y:S04]  /*3770*/  SHFL.IDX PT, R99, R97, RZ, 0x1c1f ;  /* 0x001c1fff61637589 */ /* 0x0002a800000e0000 */
[----:B------:R1:W3:Y:S02]  /*3780*/  SHFL.IDX PT, R14, R96, RZ, 0x1c1f ;  /* 0x001c1fff600e7589 */ /* 0x0002e400000e0000 */
.L_x_3210:
        /* <DEDUP_REMOVED lines=19> */
[----:B------:R-:W-:Y:S02]  /*38c0*/  HADD2.F32 R45, -RZ, R45.H0_H0 ;  /* 0x2000002dff2d7230 */ /* 0x000fe40000004100 */
[C---:B------:R-:W-:Y:S01]  /*38d0*/  FMUL.FTZ R105, R46.reuse, R5 ;  /* 0x000000052e697220 */ /* 0x040fe20000410000 */
[----:B------:R-:W-:Y:S01]  /*38e0*/  FFMA.FTZ R5, R46, R11, -R15 ;  /* 0x0000000b2e057223 */ /* 0x000fe2000001080f */
[----:B------:R-:W-:-:S02]  /*38f0*/  SHF.R.U32.HI R46, RZ, 0x10, R47 ;  /* 0x00000010ff2e7819 */ /* 0x000fc4000001162f */
[----:B------:R-:W-:Y:S01]  /*3900*/  FFMA.FTZ R44, R44, R11, R105 ;  /* 0x0000000b2c2c7223 */ /* 0x000fe20000010069 */
[----:B------:R-:W-:Y:S02]  /*3910*/  IMAD.MOV.U32 R11, RZ, RZ, R4 ;  /* 0x000000ffff0b7224 */ /* 0x000fe400078e0004 */
[--C-:B------:R-:W-:Y:S02]  /*3920*/  HADD2.F32 R15, -RZ, R7.reuse.H1_H1 ;  /* 0x30000007ff0f7230 */ /* 0x100fe40000004100 */
[----:B------:R-:W-:Y:S01]  /*3930*/  HADD2.F32 R46, -RZ, R46.H0_H0 ;  /* 0x2000002eff2e7230 */ /* 0x000fe20000004100 */
[----:B------:R-:W-:Y:S01]  /*3940*/  F2FP.F16.F32.PACK_AB R5, R44, R5 ;  /* 0x000000052c05723e */ /* 0x000fe200000000ff */
[----:B------:R-:W-:-:S03]  /*3950*/  HADD2.F32 R4, -RZ, R7.H0_H0 ;  /* 0x20000007ff047230 */ /* 0x000fc60000004100 */
[CC--:B------:R-:W-:Y:S02]  /*3960*/  FMUL.FTZ R7, R15.reuse, R46.reuse ;  /* 0x0000002e0f077220 */ /* 0x0c0fe40000410000 */
[C---:B------:R-:W-:Y:S02]  /*3970*/  FMUL.FTZ R46, R4.reuse, R46 ;  /* 0x0000002e042e7220 */ /* 0x040fe40000410000 */
[-C--:B------:R-:W-:Y:S02]  /*3980*/  FFMA.FTZ R4, R4, R45.reuse, -R7 ;  /* 0x0000002d04047223 */ /* 0x080fe40000010807 */
[----:B------:R-:W-:Y:S01]  /*3990*/  FFMA.FTZ R7, R15, R45, R46 ;  /* 0x0000002d0f077223 */ /* 0x000fe2000001002e */
[----:B------:R-:W-:Y:S02]  /*39a0*/  IMAD.MOV.U32 R15, RZ, RZ, R6 ;  /* 0x000000ffff0f7224 */ /* 0x000fe400078e0006 */
[--C-:B------:R-:W-:Y:S02]  /*39b0*/  HADD2.F32 R6, -RZ, R11.reuse.H0_H0 ;  /* 0x2000000bff067230 */ /* 0x100fe40000004100 */
[----:B------:R-:W-:Y:S01]  /*39c0*/  HADD2.F32 R11, -RZ, R11.H1_H1 ;  /* 0x3000000bff0b7230 */ /* 0x000fe20000004100 */
[----:B------:R-:W-:Y:S01]  /*39d0*/  F2FP.F16.F32.PACK_AB R7, R7, R4 ;  /* 0x000000040707723e */ /* 0x000fe200000000ff */
[----:B------:R-:W-:-:S02]  /*39e0*/  HADD2.F32 R46, -RZ, R104.H1_H1 ;  /* 0x30000068ff2e7230 */ /* 0x000fc40000004100 */
[----:B------:R-:W-:Y:S02]  /*39f0*/  HADD2.F32 R45, -RZ, R104.H0_H0 ;  /* 0x20000068ff2d7230 */ /* 0x000fe40000004100 */
[----:B------:R-:W-:Y:S02]  /*3a00*/  HADD2.F32 R104, -RZ, R106.H1_H1 ;  /* 0x3000006aff687230 */ /* 0x000fe40000004100 */
[-C--:B------:R-:W-:Y:S01]  /*3a10*/  FMUL.FTZ R47, R11, R46.reuse ;  /* 0x0000002e0b2f7220 */ /* 0x080fe20000410000 */
[----:B------:R-:W-:-:S03]  /*3a20*/  FMUL.FTZ R46, R6, R46 ;  /* 0x0000002e062e7220 */ /* 0x000fc60000410000 */
[-C--:B------:R-:W-:Y:S01]  /*3a30*/  FFMA.FTZ R6, R6, R45.reuse, -R47 ;  /* 0x0000002d06067223 */ /* 0x080fe2000001082f */
[----:B------:R-:W-:Y:S01]  /*3a40*/  FFMA.FTZ R11, R11, R45, R46 ;  /* 0x0000002d0b0b7223 */ /* 0x000fe2000001002e */
[--C-:B------:R-:W-:Y:S02]  /*3a50*/  HADD2.F32 R45, -RZ, R15.reuse.H0_H0 ;  /* 0x2000000fff2d7230 */ /* 0x100fe40000004100 */
[----:B------:R-:W-:Y:S02]  /*3a60*/  HADD2.F32 R15, -RZ, R15.H1_H1 ;  /* 0x3000000fff0f7230 */ /* 0x000fe40000004100 */
[----:B------:R-:W-:Y:S01]  /*3a70*/  HADD2.F32 R46, -RZ, R106.H0_H0 ;  /* 0x2000006aff2e7230 */ /* 0x000fe20000004100 */
[----:B------:R-:W-:Y:S02]  /*3a80*/  F2FP.F16.F32.PACK_AB R4, R11, R6 ;  /* 0x000000060b04723e */ /* 0x000fe400000000ff */
[-C--:B------:R-:W-:Y:S01]  /*3a90*/  FMUL.FTZ R106, R15, R104.reuse ;  /* 0x000000680f6a7220 */ /* 0x080fe20000410000 */
[----:B------:R-:W-:-:S03]  /*3aa0*/  FMUL.FTZ R104, R45, R104 ;  /* 0x000000682d687220 */ /* 0x000fc60000410000 */
[-C--:B------:R-:W-:Y:S01]  /*3ab0*/  FFMA.FTZ R106, R45, R46.reuse, -R106 ;  /* 0x0000002e2d6a7223 */ /* 0x080fe2000001086a */
[----:B------:R-:W-:-:S05]  /*3ac0*/  FFMA.FTZ R15, R15, R46, R104 ;  /* 0x0000002e0f0f7223 */ /* 0x000fca0000010068 */
[----:B------:R-:W-:-:S07]  /*3ad0*/  F2FP.F16.F32.PACK_AB R6, R15, R106 ;  /* 0x0000006a0f06723e */ /* 0x000fce00000000ff */
.L_x_2867:
[----:B------:R-:W-:Y:S05]  /*3ae0*/  BSYNC B3 ;  /* 0x0000000000037941 */ /* 0x000fea0003800000 */
.L_x_2866:
[----:B0-----:R4:W-:Y:S02]  /*3af0*/  ST.E.128 desc[UR52][R12.64], R4 ;  /* 0x000000040c007985 */ /* 0x0019e4000c101d34 */
.L_x_2865:
[----:B------:R-:W-:Y:S05]  /*3b00*/  BSYNC B2 ;  /* 0x0000000000027941 */ /* 0x000fea0003800000 */
.L_x_2864:
[----:B------:R-:W-:-:S13]  /*3b10*/  LOP3.LUT P2, RZ, R16, 0x1, RZ, 0xc0, !PT ;  /* 0x0000000110ff7812 */ /* 0x000fda000784c0ff */
[----:B------:R-:W-:Y:S05]  /*3b20*/  @P2 BRA `(.L_x_2863) ;  /* 0x0000000000c82947 */ /* 0x000fea0003800000 */
[----:B----4-:R4:W0:Y:S01]  /*3b30*/  LDS.128 R4, [R89] ;  /* 0x0000000059047984 */ /* 0x0108220000000c00 */
[C---:B---3--:R-:W-:Y:S01]  /*3b40*/  LEA R12, P2, R17.reuse, R14, 0x1 ;  /* 0x0000000e110c7211 */ /* 0x048fe200078408ff */
[----:B------:R-:W-:Y:S03]  /*3b50*/  BSSY B2, `(.L_x_2868) ;  /* 0x000002e000027945 */ /* 0x000fe60003800000 */
[----:B--2---:R-:W-:Y:S02]  /*3b60*/  LEA.HI.X R13, R17, R99, R212, 0x1, P2 ;  /* 0x00000063110d7211 */ /* 0x004fe400010f0cd4 */
[----:B------:R-:W-:-:S13]  /*3b70*/  ISETP.GE.AND P2, PT, R214, R88, PT ;  /* 0x00000058d600720c */ /* 0x000fda0003f46270 */
[----:B----4-:R-:W-:Y:S05]  /*3b80*/  @P2 BRA `(.L_x_2869) ;  /* 0x0000000000a82947 */ /* 0x010fea0003800000 */
[----:B------:R-:W-:Y:S01]  /*3b90*/  SHF.R.U64 R42, R42, 0x10, R43 ;  /* 0x000000102a2a7819 */ /* 0x000fe2000000122b */
[----:B0-----:R-:W-:Y:S01]  /*3ba0*/  IMAD.MOV.U32 R14, RZ, RZ, R7 ;  /* 0x000000ffff0e7224 */ /* 0x001fe200078e0007 */
[----:B------:R-:W-:Y:S01]  /*3bb0*/  SHF.R.U32.HI R43, RZ, 0x10, R43 ;  /* 0x00000010ff2b7819 */ /* 0x000fe2000001162b */
[--C-:B------:R-:W-:Y:S01]  /*3bc0*/  HADD2.F32 R7, -RZ, R5.reuse.H1_H1 ;  /* 0x30000005ff077230 */ /* 0x100fe20000004100 */
[--C-:B------:R-:W-:Y:S01]  /*3bd0*/  SHF.R.U64 R40, R40, 0x10, R41.reuse ;  /* 0x0000001028287819 */ /* 0x100fe20000001229 */
[----:B------:R-:W-:Y:S01]  /*3be0*/  HADD2.F32 R42, -RZ, R42.H0_H0 ;  /* 0x2000002aff2a7230 */ /* 0x000fe20000004100 */
[----:B------:R-:W-:Y:S01]  /*3bf0*/  MOV R11, R4 ;  /* 0x00000004000b7202 */ /* 0x000fe20000000f00 */
[----:B------:R-:W-:Y:S01]  /*3c00*/  HADD2.F32 R4, -RZ, R5.H0_H0 ;  /* 0x20000005ff047230 */ /* 0x000fe20000004100 */
[----:B------:R-:W-:Y:S01]  /*3c10*/  SHF.R.U32.HI R41, RZ, 0x10, R41 ;  /* 0x00000010ff297819 */ /* 0x000fe20000011629 */
[----:B------:R-:W-:Y:S02]  /*3c20*/  HADD2.F32 R43, -RZ, R43.H0_H0 ;  /* 0x2000002bff2b7230 */ /* 0x000fe40000004100 */
[----:B------:R-:W-:Y:S01]  /*3c30*/  FMUL.FTZ R5, R7, R42 ;  /* 0x0000002a07057220 */ /* 0x000fe20000410000 */
[----:B------:R-:W-:-:S02]  /*3c40*/  HADD2.F32 R15, -RZ, R14.H1_H1 ;  /* 0x3000000eff0f7230 */ /* 0x000fc40000004100 */
[----:B------:R-:W-:Y:S01]  /*3c50*/  FMUL.FTZ R42, R4, R42 ;  /* 0x0000002a042a7220 */ /* 0x000fe20000410000 */
[----:B------:R-:W-:Y:S02]  /*3c60*/  HADD2.F32 R14, -RZ, R14.H0_H0 ;  /* 0x2000000eff0e7230 */ /* 0x000fe40000004100 */
[----:B------:R-:W-:Y:S02]  /*3c70*/  HADD2.F32 R40, -RZ, R40.H0_H0 ;  /* 0x20000028ff287230 */ /* 0x000fe40000004100 */
[-C--:B------:R-:W-:Y:S01]  /*3c80*/  FMUL.FTZ R45, R15, R43.reuse ;  /* 0x0000002b0f2d7220 */ /* 0x080fe20000410000 */
[----:B------:R-:W-:Y:S02]  /*3c90*/  HADD2.F32 R41, -RZ, R41.H0_H0 ;  /* 0x20000029ff297230 */ /* 0x000fe40000004100 */
[----:B------:R-:W-:Y:S01]  /*3ca0*/  FMUL.FTZ R44, R14, R43 ;  /* 0x0000002b0e2c7220 */ /* 0x000fe20000410000 */
[----:B------:R-:W-:Y:S02]  /*3cb0*/  HADD2.F32 R43, -RZ, R108.H1_H1 ;  /* 0x3000006cff2b7230 */ /* 0x000fe40000004100 */
[-C--:B------:R-:W-:Y:S01]  /*3cc0*/  FFMA.FTZ R4, R4, R40.reuse, -R5 ;  /* 0x0000002804047223 */ /* 0x080fe20000010805 */
[----:B------:R-:W-:Y:S01]  /*3cd0*/  FFMA.FTZ R5, R7, R40, R42 ;  /* 0x0000002807057223 */ /* 0x000fe2000001002a */
[-C--:B------:R-:W-:Y:S01]  /*3ce0*/  FFMA.FTZ R7, R14, R41.reuse, -R45 ;  /* 0x000000290e077223 */ /* 0x080fe2000001082d */
[----:B------:R-:W-:Y:S01]  /*3cf0*/  FFMA.FTZ R46, R15, R41, R44 ;  /* 0x000000290f2e7223 */ /* 0x000fe2000001002c */
[----:B------:R-:W-:-:S02]  /*3d00*/  HADD2.F32 R14, -RZ, R11.H1_H1 ;  /* 0x3000000bff0e7230 */ /* 0x000fc40000004100 */
[----:B------:R-:W-:Y:S01]  /*3d10*/  HADD2.F32 R42, -RZ, R108.H0_H0 ;  /* 0x2000006cff2a7230 */ /* 0x000fe20000004100 */
[----:B------:R-:W-:Y:S01]  /*3d20*/  F2FP.F16.F32.PACK_AB R5, R5, R4 ;  /* 0x000000040505723e */ /* 0x000fe200000000ff */
[----:B------:R-:W-:Y:S01]  /*3d30*/  HADD2.F32 R11, -RZ, R11.H0_H0 ;  /* 0x2000000bff0b7230 */ /* 0x000fe20000004100 */
[----:B------:R-:W-:Y:S01]  /*3d40*/  F2FP.F16.F32.PACK_AB R7, R46, R7 ;  /* 0x000000072e07723e */ /* 0x000fe200000000ff */
[--C-:B------:R-:W-:Y:S02]  /*3d50*/  HADD2.F32 R15, -RZ, R6.reuse.H1_H1 ;  /* 0x30000006ff0f7230 */ /* 0x100fe40000004100 */
[-C--:B------:R-:W-:Y:S01]  /*3d60*/  FMUL.FTZ R44, R14, R42.reuse ;  /* 0x0000002a0e2c7220 */ /* 0x080fe20000410000 */
[----:B------:R-:W-:Y:S02]  /*3d70*/  HADD2.F32 R6, -RZ, R6.H0_H0 ;  /* 0x20000006ff067230 */ /* 0x000fe40000004100 */
[----:B------:R-:W-:Y:S01]  /*3d80*/  FMUL.FTZ R45, R11, R42 ;  /* 0x0000002a0b2d7220 */ /* 0x000fe20000410000 */
[----:B------:R-:W-:-:S02]  /*3d90*/  HADD2.F32 R40, -RZ, R107.H0_H0 ;  /* 0x2000006bff287230 */ /* 0x000fc40000004100 */
[-C--:B------:R-:W-:Y:S01]  /*3da0*/  FMUL.FTZ R47, R15, R43.reuse ;  /* 0x0000002b0f2f7220 */ /* 0x080fe20000410000 */
[----:B------:R-:W-:Y:S02]  /*3db0*/  HADD2.F32 R41, -RZ, R107.H1_H1 ;  /* 0x3000006bff297230 */ /* 0x000fe40000004100 */
[----:B------:R-:W-:Y:S01]  /*3dc0*/  FMUL.FTZ R42, R6, R43 ;  /* 0x0000002b062a7220 */ /* 0x000fe20000410000 */
[-C--:B------:R-:W-:Y:S01]  /*3dd0*/  FFMA.FTZ R44, R11, R40.reuse, -R44 ;  /* 0x000000280b2c7223 */ /* 0x080fe2000001082c */
[----:B------:R-:W-:Y:S01]  /*3de0*/  FFMA.FTZ R45, R14, R40, R45 ;  /* 0x000000280e2d7223 */ /* 0x000fe2000001002d */
[-C--:B------:R-:W-:Y:S01]  /*3df0*/  FFMA.FTZ R47, R6, R41.reuse, -R47 ;  /* 0x00000029062f7223 */ /* 0x080fe2000001082f */
[----:B------:R-:W-:-:S03]  /*3e00*/  FFMA.FTZ R42, R15, R41, R42 ;  /* 0x000000290f2a7223 */ /* 0x000fc6000001002a */
[----:B------:R-:W-:Y:S02]  /*3e10*/  F2FP.F16.F32.PACK_AB R4, R45, R44 ;  /* 0x0000002c2d04723e */ /* 0x000fe400000000ff */
[----:B------:R-:W-:-:S07]  /*3e20*/  F2FP.F16.F32.PACK_AB R6, R42, R47 ;  /* 0x0000002f2a06723e */ /* 0x000fce00000000ff */
.L_x_2869:
[----:B------:R-:W-:Y:S05]  /*3e30*/  BSYNC B2 ;  /* 0x0000000000027941 */ /* 0x000fea0003800000 */
.L_x_2868:
[----:B0-----:R0:W-:Y:S02]  /*3e40*/  ST.E.128 desc[UR52][R12.64], R4 ;  /* 0x000000040c007985 */ /* 0x0011e4000c101d34 */
.L_x_2863:
[----:B------:R-:W-:Y:S05]  /*3e50*/  BSYNC B1 ;  /* 0x0000000000017941 */ /* 0x000fea0003800000 */
.L_x_2862:
[----:B------:R-:W-:-:S03]  /*3e60*/  UMOV UR4, 0xffffffff ;  /* 0xffffffff00047882 */ /* 0x000fc60000000000 */
[----:B------:R-:W-:Y:S05]  /*3e70*/  BRA.DIV UR4, `(.L_x_2870) ;  /* 0x000001fa04487947 */ /* 0x000fea000b800000 */
[----:B-1----:R-:W1:Y:S04]  /*3e80*/  SHFL.IDX PT, R97, R97, 0x1, 0x1c1f ;  /* 0x003c1f0061617f89 */ /* 0x002e6800000e0000 */
[----:B---3--:R3:W0:Y:S02]  /*3e90*/  SHFL.IDX PT, R14, R96, 0x1, 0x1c1f ;  /* 0x003c1f00600e7f89 */ /* 0x00862400000e0000 */
.L_x_3214:
[----:B------:R-:W-:Y:S05]  /*3ea0*/  @P4 BRA `(.L_x_2871) ;  /* 0x0000001c00c84947 */ /* 0x000fea0003800000 */
[----:B------:R-:W-:Y:S04]  /*3eb0*/  BSSY B1, `(.L_x_2872) ;  /* 0x0000033000017945 */ /* 0x000fe80003800000 */
[----:B------:R-:W-:Y:S05]  /*3ec0*/  @P1 BRA `(.L_x_2873) ;  /* 0x0000000000c41947 */ /* 0x000fea0003800000 */
[----:B0---4-:R0:W4:Y:S01]  /*3ed0*/  LDS.128 R4, [R98+0x2000] ;  /* 0x0020000062047984 */ /* 0x0111220000000c00 */
        /* <DEDUP_REMOVED lines=21> */
[----:B------:R-:W-:Y:S01]  /*4030*/  FMUL.FTZ R40, R7, R40 ;  /* 0x0000002807287220 */ /* 0x000fe20000410000 */
[----:B------:R-:W-:Y:S01]  /*4040*/  FFMA.FTZ R42, R5, R36, -R42 ;  /* 0x00000024052a7223 */ /* 0x000fe2000001082a */
[----:B------:R-:W-:-:S02]  /*4050*/  HADD2.F32 R5, -RZ, R4.H1_H1 ;  /* 0x30000004ff057230 */ /* 0x000fc40000004100 */
[----:B------:R-:W-:Y:S01]  /*4060*/  FFMA.FTZ R39, R6, R36, R37 ;  /* 0x0000002406277223 */ /* 0x000fe20000010025 */
[-C--:B------:R-:W-:Y:S01]  /*4070*/  FFMA.FTZ R44, R7, R38.reuse, -R44 ;  /* 0x00000026072c7223 */ /* 0x080fe2000001082c */
[----:B------:R-:W-:Y:S01]  /*4080*/  FFMA.FTZ R41, R15, R38, R40 ;  /* 0x000000260f297223 */ /* 0x000fe20000010028 */
[----:B------:R-:W-:Y:S02]  /*4090*/  HADD2.F32 R7, -RZ, R103.H1_H1 ;  /* 0x30000067ff077230 */ /* 0x000fe40000004100 */
[----:B------:R-:W-:Y:S02]  /*40a0*/  HADD2.F32 R15, -RZ, R102.H1_H1 ;  /* 0x30000066ff0f7230 */ /* 0x000fe40000004100 */
[----:B------:R-:W-:Y:S02]  /*40b0*/  HADD2.F32 R6, -RZ, R11.H1_H1 ;  /* 0x3000000bff067230 */ /* 0x000fe40000004100 */
[----:B------:R-:W-:Y:S02]  /*40c0*/  HADD2.F32 R103, -RZ, R103.H0_H0 ;  /* 0x20000067ff677230 */ /* 0x000fe40000004100 */
[----:B------:R-:W-:-:S02]  /*40d0*/  HADD2.F32 R4, -RZ, R4.H0_H0 ;  /* 0x20000004ff047230 */ /* 0x000fc40000004100 */
[----:B------:R-:W-:Y:S01]  /*40e0*/  FMUL.FTZ R38, R6, R15 ;  /* 0x0000000f06267220 */ /* 0x000fe20000410000 */
[----:B------:R-:W-:Y:S02]  /*40f0*/  HADD2.F32 R11, -RZ, R11.H0_H0 ;  /* 0x2000000bff0b7230 */ /* 0x000fe40000004100 */
[-C--:B------:R-:W-:Y:S01]  /*4100*/  FMUL.FTZ R37, R5, R103.reuse ;  /* 0x0000006705257220 */ /* 0x080fe20000410000 */
[----:B------:R-:W-:Y:S02]  /*4110*/  HADD2.F32 R102, -RZ, R102.H0_H0 ;  /* 0x20000066ff667230 */ /* 0x000fe40000004100 */
[C---:B------:R-:W-:Y:S01]  /*4120*/  FMUL.FTZ R36, R4.reuse, R103 ;  /* 0x0000006704247220 */ /* 0x040fe20000410000 */
[----:B------:R-:W-:Y:S01]  /*4130*/  FMUL.FTZ R15, R11, R15 ;  /* 0x0000000f0b0f7220 */ /* 0x000fe20000410000 */
[-C--:B------:R-:W-:Y:S02]  /*4140*/  FFMA.FTZ R37, R4, R7.reuse, -R37 ;  /* 0x0000000704257223 */ /* 0x080fe40000010825 */
[----:B------:R-:W-:Y:S01]  /*4150*/  FFMA.FTZ R36, R5, R7, R36 ;  /* 0x0000000705247223 */ /* 0x000fe20000010024 */
[-C--:B------:R-:W-:Y:S01]  /*4160*/  FFMA.FTZ R38, R11, R102.reuse, -R38 ;  /* 0x000000660b267223 */ /* 0x080fe20000010826 */
[----:B------:R-:W-:Y:S01]  /*4170*/  FFMA.FTZ R15, R6, R102, R15 ;  /* 0x00000066060f7223 */ /* 0x000fe2000001000f */
[----:B------:R-:W-:-:S02]  /*4180*/  F2FP.F16.F32.PACK_AB R5, R39, R42 ;  /* 0x0000002a2705723e */ /* 0x000fc400000000ff */
[----:B------:R-:W-:Y:S02]  /*4190*/  F2FP.F16.F32.PACK_AB R7, R41, R44 ;  /* 0x0000002c2907723e */ /* 0x000fe400000000ff */
[----:B------:R-:W-:Y:S02]  /*41a0*/  F2FP.F16.F32.PACK_AB R4, R36, R37 ;  /* 0x000000252404723e */ /* 0x000fe400000000ff */
[----:B------:R-:W-:-:S07]  /*41b0*/  F2FP.F16.F32.PACK_AB R6, R15, R38 ;  /* 0x000000260f06723e */ /* 0x000fce00000000ff */
.L_x_2875:
[----:B------:R-:W-:Y:S05]  /*41c0*/  BSYNC B2 ;  /* 0x0000000000027941 */ /* 0x000fea0003800000 */
.L_x_2874:
[----:B----4-:R0:W-:Y:S02]  /*41d0*/  ST.E.128 desc[UR52][R12.64], R4 ;  /* 0x000000040c007985 */ /* 0x0101e4000c101d34 */
.L_x_2873:
[----:B------:R-:W-:Y:S05]  /*41e0*/  BSYNC B1 ;  /* 0x0000000000017941 */ /* 0x000fea0003800000 */
.L_x_2872:
[----:B------:R-:W-:-:S13]  /*41f0*/  LOP3.LUT P2, RZ, R16, 0x1, RZ, 0xc0, !PT ;  /* 0x0000000110ff7812 */ /* 0x000fda000784c0ff */
        /* <DEDUP_REMOVED lines=48> */
.L_x_2877:
[----:B------:R-:W-:Y:S05]  /*4500*/  BSYNC B1 ;  /* 0x0000000000017941 */ /* 0x000fea0003800000 */
.L_x_2876:
[----:B----4-:R0:W-:Y:S01]  /*4510*/  ST.E.128 desc[UR52][R12.64], R4 ;  /* 0x000000040c007985 */ /* 0x0101e2000c101d34 */
[----:B------:R-:W-:Y:S05]  /*4520*/  BRA `(.L_x_2871) ;  /* 0x0000001800287947 */ /* 0x000fea0003800000 */
.L_x_2853:
[----:B------:R-:W-:-:S05]  /*4530*/  VIADD R11, R208, 0x40 ;  /* 0x00000040d00b7836 */ /* 0x000fca0000000000 */
[----:B------:R-:W-:-:S04]  /*4540*/  ISETP.GE.AND P2, PT, R11, R94, PT ;  /* 0x0000005e0b00720c */ /* 0x000fc80003f46270 */
[----:B------:R-:W-:-:S13]  /*4550*/  ISETP.GE.OR P2, PT, R18, R88, P2 ;  /* 0x000000581200720c */ /* 0x000fda0001746670 */
[----:B------:R-:W-:Y:S01]  /*4560*/  @!P2 IADD3 R38, P3, P4, R20, R6, R57 ;  /* 0x000000061426a210 */ /* 0x000fe20007c7e039 */
[----:B------:R-:W0:Y:S03]  /*4570*/  @!P2 LDC.64 R14, c[0x0][0x3e8] ;  /* 0x0000fa00ff0eab82 */ /* 0x000e260000000a00 */
[----:B------:R-:W-:Y:S02]  /*4580*/  @!P2 IADD3.X R39, R67, R87, R56, P3, P4 ;  /* 0x000000574327a210 */ /* 0x000fe40001fe8438 */
[----:B------:R-:W-:-:S03]  /*4590*/  @!P2 IADD3 R11, P3, P4, R52, R4, R59 ;  /* 0x00000004340ba210 */ /* 0x000fc60007c7e03b */
[----:B------:R-:W1:Y:S01]  /*45a0*/  @!P2 LDC.64 R12, c[0x0][0x400] ;  /* 0x00010000ff0cab82 */ /* 0x000e620000000a00 */
[----:B------:R-:W-:Y:S02]  /*45b0*/  @!P2 IADD3.X R40, R69, R95, R58, P3, P4 ;  /* 0x0000005f4528a210 */ /* 0x000fe40001fe843a */
[----:B------:R-:W-:-:S04]  /*45c0*/  ISETP.GE.AND P3, PT, R208, R94, PT ;  /* 0x0000005ed000720c */ /* 0x000fc80003f66270 */
[----:B------:R-:W-:-:S13]  /*45d0*/  ISETP.GE.OR P3, PT, R18, R88, P3 ;  /* 0x000000581200720c */ /* 0x000fda0001f66670 */
[----:B------:R-:W2:Y:S01]  /*45e0*/  @!P3 LDC.64 R32, c[0x0][0x3e8] ;  /* 0x0000fa00ff20bb82 */ /* 0x000ea20000000a00 */
[----:B------:R-:W-:-:S05]  /*45f0*/  @!P3 IADD3 R6, P4, R20, R6, RZ ;  /* 0x000000061406b210 */ /* 0x000fca0007f9e0ff */
[----:B------:R-:W-:Y:S02]  /*4600*/  @!P3 IMAD.X R5, R87, 0x1, R67, P4 ;  /* 0x000000015705b824 */ /* 0x000fe400020e0643 */
[----:B------:R-:W3:Y:S01]  /*4610*/  @!P3 LDC.64 R36, c[0x0][0x400] ;  /* 0x00010000ff24bb82 */ /* 0x000ee20000000a00 */
[----:B--2---:R-:W-:-:S04]  /*4620*/  @!P3 LEA R32, P4, R6, R32, 0x1 ;  /* 0x000000200620b211 */ /* 0x004fc800078808ff */
[----:B------:R-:W-:Y:S02]  /*4630*/  @!P3 LEA.HI.X R33, R6, R33, R5, 0x1, P4 ;  /* 0x000000210621b211 */ /* 0x000fe400020f0c05 */
[----:B------:R-:W-:Y:S02]  /*4640*/  CS2R R6, SRZ ;  /* 0x0000000000067805 */ /* 0x000fe4000001ff00 */
[----:B------:R-:W-:-:S05]  /*4650*/  @!P3 IADD3 R4, P4, R52, R4, RZ ;  /* 0x000000043404b210 */ /* 0x000fca0007f9e0ff */
[----:B------:R-:W-:Y:S01]  /*4660*/  @!P3 IMAD.X R5, R95, 0x1, R69, P4 ;  /* 0x000000015f05b824 */ /* 0x000fe200020e0645 */
[----:B---3--:R-:W-:-:S04]  /*4670*/  @!P3 LEA R36, P4, R4, R36, 0x1 ;  /* 0x000000240424b211 */ /* 0x008fc800078808ff */
[----:B------:R-:W-:Y:S02]  /*4680*/  @!P3 LEA.HI.X R37, R4, R37, R5, 0x1, P4 ;  /* 0x000000250425b211 */ /* 0x000fe400020f0c05 */
[----:B------:R-:W-:Y:S02]  /*4690*/  CS2R R4, SRZ ;  /* 0x0000000000047805 */ /* 0x000fe4000001ff00 */
[----:B------:R-:W-:-:S04]  /*46a0*/  CS2R R34, SRZ ;  /* 0x0000000000227805 */ /* 0x000fc8000001ff00 */
[----:B------:R2:W3:Y:S02]  /*46b0*/  @!P3 LDG.E.128 R4, desc[UR52][R32.64] ;  /* 0x000000342004b981 */ /* 0x0004e4000c1e1d00 */
[----:B--2---:R-:W-:-:S06]  /*46c0*/  CS2R R32, SRZ ;  /* 0x0000000000207805 */ /* 0x004fcc000001ff00 */
[----:B------:R2:W4:Y:S01]  /*46d0*/  @!P3 LDG.E.128 R32, desc[UR52][R36.64] ;  /* 0x000000342420b981 */ /* 0x000522000c1e1d00 */
[----:B0-----:R-:W-:-:S04]  /*46e0*/  @!P2 LEA R14, P3, R38, R14, 0x1 ;  /* 0x0000000e260ea211 */ /* 0x001fc800078608ff */
[----:B------:R-:W-:Y:S02]  /*46f0*/  @!P2 LEA.HI.X R15, R38, R15, R39, 0x1, P3 ;  /* 0x0000000f260fa211 */ /* 0x000fe400018f0c27 */
[----:B------:R-:W-:Y:S02]  /*4700*/  CS2R R38, SRZ ;  /* 0x0000000000267805 */ /* 0x000fe4000001ff00 */
[C---:B-1----:R-:W-:Y:S02]  /*4710*/  @!P2 LEA R12, P3, R11.reuse, R12, 0x1 ;  /* 0x0000000c0b0ca211 */ /* 0x042fe400078608ff */
[----:B--2---:R-:W-:Y:S02]  /*4720*/  CS2R R36, SRZ ;  /* 0x0000000000247805 */ /* 0x004fe4000001ff00 */
[----:B------:R-:W-:Y:S02]  /*4730*/  @!P2 LEA.HI.X R13, R11, R13, R40, 0x1, P3 ;  /* 0x0000000d0b0da211 */ /* 0x000fe400018f0c28 */
[----:B------:R-:W-:-:S02]  /*4740*/  CS2R R42, SRZ ;  /* 0x00000000002a7805 */ /* 0x000fc4000001ff00 */
[----:B------:R-:W-:Y:S01]  /*4750*/  CS2R R40, SRZ ;  /* 0x0000000000287805 */ /* 0x000fe2000001ff00 */
[----:B------:R-:W2:Y:S05]  /*4760*/  @!P2 LDG.E.128 R36, desc[UR52][R14.64] ;  /* 0x000000340e24a981 */ /* 0x000eaa000c1e1d00 */
[----:B------:R0:W5:Y:S01]  /*4770*/  @!P2 LDG.E.128 R40, desc[UR52][R12.64] ;  /* 0x000000340c28a981 */ /* 0x000162000c1e1d00 */
[----:B------:R-:W-:Y:S01]  /*4780*/  UISETP.NE.AND UP0, UPT, UR50, 0x3, UPT ;  /* 0x000000033200788c */ /* 0x000fe2000bf05270 */
[----:B------:R-:W-:-:S05]  /*4790*/  ISETP.GE.AND P2, PT, R18, R88, PT ;  /* 0x000000581200720c */ /* 0x000fca0003f46270 */
[----:B------:R-:W-:Y:S01]  /*47a0*/  PLOP3.LUT P3, PT, PT, PT, UP0, 0x80, 0x0 ;  /* 0x000000000000781c */ /* 0x000fe20003f6f008 */
[----:B---3--:R-:W-:Y:S02]  /*47b0*/  IMAD.MOV.U32 R11, RZ, RZ, R6 ;  /* 0x000000ffff0b7224 */ /* 0x008fe400078e0006 */
[----:B------:R-:W-:Y:S02]  /*47c0*/  IMAD.MOV.U32 R45, RZ, RZ, R4 ;  /* 0x000000ffff2d7224 */ /* 0x000fe400078e0004 */
[----:B------:R-:W-:Y:S02]  /*47d0*/  IMAD.MOV.U32 R44, RZ, RZ, R7 ;  /* 0x000000ffff2c7224 */ /* 0x000fe400078e0007 */
[----:B------:R-:W-:Y:S01]  /*47e0*/  IMAD.MOV.U32 R46, RZ, RZ, R5 ;  /* 0x000000ffff2e7224 */ /* 0x000fe200078e0005 */
[----:B------:R-:W-:Y:S02]  /*47f0*/  PRMT R115, R11, 0x5410, R45 ;  /* 0x000054100b737816 */ /* 0x000fe4000000002d */
[----:B------:R-:W-:-:S02]  /*4800*/  PRMT R114, R44, 0x7610, R114 ;  /* 0x000076102c727816 */ /* 0x000fc40000000072 */
[----:B------:R-:W-:Y:S01]  /*4810*/  PRMT R101, R46, 0x7610, R101 ;  /* 0x000076102e657816 */ /* 0x000fe20000000065 */
[----:B----4-:R-:W-:Y:S02]  /*4820*/  IMAD.MOV.U32 R11, RZ, RZ, R34 ;  /* 0x000000ffff0b7224 */ /* 0x010fe400078e0022 */
[----:B0-----:R-:W-:Y:S02]  /*4830*/  IMAD.MOV.U32 R12, RZ, RZ, R35 ;  /* 0x000000ffff0c7224 */ /* 0x001fe400078e0023 */
[----:B------:R-:W-:Y:S01]  /*4840*/  IMAD.MOV.U32 R13, RZ, RZ, R32 ;  /* 0x000000ffff0d7224 */ /* 0x000fe200078e0020 */
[----:B------:R-:W-:Y:S01]  /*4850*/  PRMT R117, R11, 0x7610, R117 ;  /* 0x000076100b757816 */ /* 0x000fe20000000075 */
[----:B------:R-:W-:Y:S01]  /*4860*/  IMAD.MOV.U32 R14, RZ, RZ, R33 ;  /* 0x000000ffff0e7224 */ /* 0x000fe200078e0021 */
[----:B------:R-:W-:Y:S02]  /*4870*/  PRMT R114, R114, 0x5410, R12 ;  /* 0x0000541072727816 */ /* 0x000fe4000000000c */
[----:B------:R-:W-:-:S02]  /*4880*/  PRMT R116, R13, 0x7610, R116 ;  /* 0x000076100d747816 */ /* 0x000fc40000000074 */
[----:B------:R-:W-:Y:S01]  /*4890*/  PRMT R105, R14, 0x7610, R105 ;  /* 0x000076100e697816 */ /* 0x000fe20000000069 */
[----:B--2---:R-:W-:Y:S02]  /*48a0*/  IMAD.MOV.U32 R11, RZ, RZ, R38 ;  /* 0x000000ffff0b7224 */ /* 0x004fe400078e0026 */
[----:B------:R-:W-:Y:S02]  /*48b0*/  IMAD.MOV.U32 R12, RZ, RZ, R39 ;  /* 0x000000ffff0c7224 */ /* 0x000fe400078e0027 */
[----:B------:R-:W-:Y:S01]  /*48c0*/  IMAD.MOV.U32 R13, RZ, RZ, R36 ;  /* 0x000000ffff0d7224 */ /* 0x000fe200078e0024 */
[----:B------:R-:W-:Y:S01]  /*48d0*/  PRMT R107, R11, 0x7610, R107 ;  /* 0x000076100b6b7816 */ /* 0x000fe2000000006b */
        /* <DEDUP_REMOVED lines=8> */
[----:B------:R-:W-:Y:S01]  /*4960*/  IMAD.MOV.U32 R14, RZ, RZ, R41 ;  /* 0x000000ffff0e7224 */ /* 0x000fe200078e0029 */
[----:B------:R-:W-:-:S02]  /*4970*/  PRMT R111, R111, 0x5410, R12 ;  /* 0x000054106f6f7816 */ /* 0x000fc4000000000c */
[----:B------:R-:W-:Y:S02]  /*4980*/  PRMT R109, R109, 0x5410, R13 ;  /* 0x000054106d6d7816 */ /* 0x000fe4000000000d */
[----:B------:R-:W-:Y:S01]  /*4990*/  PRMT R113, R113, 0x5410, R14 ;  /* 0x0000541071717816 */ /* 0x000fe2000000000e */
[----:B------:R-:W-:Y:S06]  /*49a0*/  @!P3 BRA `(.L_x_2878) ;  /* 0x000000000004b947 */ /* 0x000fec0003800000 */
[----:B------:R-:W-:Y:S01]  /*49b0*/  BPT.TRAP 0x1 ;  /* 0x000000040000795c */ /* 0x000fe20000300000 */
.L_x_2878:
[----:B------:R-:W-:Y:S01]  /*49c0*/  IMAD R87, R22, 0x8, R23 ;  /* 0x0000000816577824 */ /* 0x000fe200078e0217 */
[----:B------:R-:W-:Y:S01]  /*49d0*/  SHF.L.U32 R95, R213, 0x1f, RZ ;  /* 0x0000001fd55f7819 */ /* 0x000fe200000006ff */
[----:B------:R-:W0:Y:S01]  /*49e0*/  LDC R100, c[0x0][0x2f4] ;  /* 0x0000bd00ff647b82 */ /* 0x000e220000000800 */
[----:B------:R-:W-:Y:S02]  /*49f0*/  BSSY B1, `(.L_x_2879) ;  /* 0x0000003000017945 */ /* 0x000fe40003800000 */
[----:B------:R-:W1:Y:S02]  /*4a00*/  SYNCS.PHASECHK.TRANS64.TRYWAIT P4, [R87+URZ+0x22890], R95 ;  /* 0x0228905f570075a7 */ /* 0x000e64000808017f */
[----:B-1----:R-:W-:Y:S05]  /*4a10*/  @!P4 BRA `(.L_x_2880) ;  /* 0x000001ec00a8c947 */ /* 0x002fea0003800000 */
.L_x_3215:
[----:B------:R-:W-:Y:S05]  /*4a20*/  BSYNC B1 ;  /* 0x0000000000017941 */ /* 0x000fea0003800000 */
.L_x_2879:
[----:B------:R-:W-:Y:S01]  /*4a30*/  UMOV UR4, 0xffffffff ;  /* 0xffffffff00047882 */ /* 0x000fe20000000000 */
[----:B0-----:R-:W-:Y:S02]  /*4a40*/  IMAD.IADD R102, R100, 0x1, -R61 ;  /* 0x0000000164667824 */ /* 0x001fe400078e0a3d */
[----:B------:R-:W-:Y:S05]  /*4a50*/  BRA.DIV UR4, `(.L_x_2881) ;  /* 0x000001ee04ac7947 */ /* 0x000fea000b800000 */
[----:B------:R0:W2:Y:S04]  /*4a60*/  SHFL.IDX PT, R98, R97, RZ, 0x1c1f ;  /* 0x001c1fff61627589 */ /* 0x0000a800000e0000 */
[----:B------:R0:W3:Y:S02]  /*4a70*/  SHFL.IDX PT, R99, R96, RZ, 0x1c1f ;  /* 0x001c1fff60637589 */ /* 0x0000e400000e0000 */
.L_x_3219:
[----:B------:R-:W-:Y:S01]  /*4a80*/  ISETP.GE.OR P4, PT, R208, R94, P1 ;  /* 0x0000005ed000720c */ /* 0x000fe20000f86670 */
[----:B------:R-:W-:-:S12]  /*4a90*/  BSSY B1, `(.L_x_2882) ;  /* 0x0000072000017945 */ /* 0x000fd80003800000 */
[----:B------:R-:W-:Y:S05]  /*4aa0*/  @P4 BRA `(.L_x_2883) ;  /* 0x0000000400c04947 */ /* 0x000fea0003800000 */
[----:B------:R-:W4:Y:S01]  /*4ab0*/  LDL R14, [R1+0x28] ;  /* 0x00002800010e7983 */ /* 0x000f220000100800 */
[----:B------:R-:W-:Y:S01]  /*4ac0*/  SEL R11, R61, R102, !P0 ;  /* 0x000000663d0b7207 */ /* 0x000fe20004000000 */
[----:B------:R-:W-:Y:S01]  /*4ad0*/  BSSY B2, `(.L_x_2884) ;  /* 0x0000067000027945 */ /* 0x000fe20003800000 */
[C---:B---3--:R-:W-:Y:S02]  /*4ae0*/  LEA R88, P4, R71.reuse, R99, 0x1 ;  /* 0x0000006347587211 */ /* 0x048fe400078808ff */
[----:B------:R-:W-:Y:S02]  /*4af0*/  SHF.R.S32.HI R12, RZ, 0x1f, R11 ;  /* 0x0000001fff0c7819 */ /* 0x000fe4000001140b */
[----:B--2---:R-:W-:Y:S02]  /*4b00*/  LEA.HI.X R89, R71, R98, R72, 0x1, P4 ;  /* 0x0000006247597211 */ /* 0x004fe400020f0c48 */
[----:B------:R-:W-:Y:S01]  /*4b10*/  LEA.HI R11, R12, R11, RZ, 0x4 ;  /* 0x0000000b0c0b7211 */ /* 0x000fe200078f20ff */
[----:B------:R-:W-:-:S03]  /*4b20*/  IMAD R12, R22, 0x1800, R85 ;  /* 0x00001800160c7824 */ /* 0x000fc600078e0255 */
[----:B------:R-:W-:Y:S01]  /*4b30*/  LEA.HI.SX32 R11, R11, R70, 0x1c ;  /* 0x000000460b0b7211 */ /* 0x000fe200078fe2ff */
[----:B------:R-:W-:-:S04]  /*4b40*/  IMAD R12, R12, 0x2, R23 ;  /* 0x000000020c0c7824 */ /* 0x000fc800078e0217 */
[----:B------:R-:W-:-:S05]  /*4b50*/  IMAD.SHL.U32 R11, R11, 0x8, RZ ;  /* 0x000000080b0b7824 */ /* 0x000fca00078e00ff */
[----:B------:R-:W-:-:S04]  /*4b60*/  LOP3.LUT R13, R73, 0x38, R11, 0xf8, !PT ;  /* 0x00000038490d7812 */ /* 0x000fc800078ef80b */
[----:B------:R-:W-:-:S05]  /*4b70*/  LOP3.LUT R13, R13, R76, RZ, 0x3c, !PT ;  /* 0x0000004c0d0d7212 */ /* 0x000fca00078e3cff */
[----:B----4-:R-:W-:-:S04]  /*4b80*/  IMAD R13, R14, 0x200, R13 ;  /* 0x000002000e0d7824 */ /* 0x010fc800078e020d */
[----:B------:R-:W-:-:S04]  /*4b90*/  IMAD R14, R22, 0x1800, R13 ;  /* 0x00001800160e7824 */ /* 0x000fc800078e020d */
[----:B------:R-:W-:Y:S02]  /*4ba0*/  IMAD R44, R14, 0x2, R23 ;  /* 0x000000020e2c7824 */ /* 0x000fe400078e0217 */
[----:B------:R-:W2:Y:S04]  /*4bb0*/  LDS.128 R12, [R12+0x1c400] ;  /* 0x01c400000c0c7984 */ /* 0x000ea80000000c00 */
[----:B------:R-:W3:Y:S01]  /*4bc0*/  LDS.128 R44, [R44+0x1c400] ;  /* 0x01c400002c2c7984 */ /* 0x000ee20000000c00 */
[----:B------:R-:W-:Y:S05]  /*4bd0*/  @P2 BRA `(.L_x_2885) ;  /* 0x0000000400582947 */ /* 0x000fea0003800000 */
[----:B------:R-:W-:Y:S01]  /*4be0*/  HADD2.F32 R105, -RZ, R105.H0_H0 ;  /* 0x20000069ff697230 */ /* 0x000fe20000004100 */
[----:B------:R-:W-:Y:S01]  /*4bf0*/  SHF.R.U32.HI R108, RZ, 0x10, R33 ;  /* 0x00000010ff6c7819 */ /* 0x000fe20000011621 */
[----:B---3--:R-:W-:Y:S01]  /*4c00*/  HADD2.F32 R104, -RZ, R45.H0_H0 ;  /* 0x2000002dff687230 */ /* 0x008fe20000004100 */
[----:B------:R-:W-:Y:S01]  /*4c10*/  SHF.R.U32.HI R110, RZ, 0x10, R5 ;  /* 0x00000010ff6e7819 */ /* 0x000fe20000011605 */
[----:B--2---:R-:W-:Y:S01]  /*4c20*/  HADD2.F32 R106, -RZ, R13.H0_H0 ;  /* 0x2000000dff6a7230 */ /* 0x004fe20000004100 */
        /* <DEDUP_REMOVED lines=10> */
[----:B------:R-:W-:Y:S01]  /*4cd0*/  SHF.R.U32.HI R105, RZ, 0x10, R35 ;  /* 0x00000010ff697819 */ /* 0x000fe20000011623 */
[----:B------:R-:W-:Y:S01]  /*4ce0*/  HADD2.F32 R45, -RZ, R13.H1_H1 ;  /* 0x3000000dff2d7230 */ /* 0x000fe20000004100 */
[----:B------:R-:W-:Y:S01]  /*4cf0*/  SHF.R.U64 R4, R4, 0x10, R5 ;  /* 0x0000001004047819 */ /* 0x000fe20000001205 */
[----:B------:R-:W-:Y:S02]  /*4d00*/  HADD2.F32 R47, -RZ, R103.H0_H0 ;  /* 0x20000067ff2f7230 */ /* 0x000fe40000004100 */
[----:B------:R-:W-:Y:S01]  /*4d10*/  FMUL.FTZ R112, R101, R108 ;  /* 0x0000006c65707220 */ /* 0x000fe20000410000 */
[----:B------:R-:W-:-:S02]  /*4d20*/  HADD2.F32 R33, -RZ, R44.H0_H0 ;  /* 0x2000002cff217230 */ /* 0x000fc40000004100 */
[C---:B------:R-:W-:Y:S01]  /*4d30*/  FMUL.FTZ R108, R45.reuse, R108 ;  /* 0x0000006c2d6c7220 */ /* 0x040fe20000410000 */
[----:B------:R-:W-:Y:S02]  /*4d40*/  HADD2.F32 R32, -RZ, R32.H0_H0 ;  /* 0x20000020ff207230 */ /* 0x000fe40000004100 */
[-C--:B------:R-:W-:Y:S01]  /*4d50*/  FFMA.FTZ R45, R45, R110.reuse, -R112 ;  /* 0x0000006e2d2d7223 */ /* 0x080fe20000010870 */
[--C-:B------:R-:W-:Y:S02]  /*4d60*/  HADD2.F32 R112, -RZ, R114.reuse.H1_H1 ;  /* 0x30000072ff707230 */ /* 0x100fe40000004100 */
[----:B------:R-:W-:Y:S01]  /*4d70*/  FFMA.FTZ R13, R101, R110, R108 ;  /* 0x0000006e650d7223 */ /* 0x000fe2000001006c */
[----:B------:R-:W-:Y:S01]  /*4d80*/  IMAD.MOV.U32 R101, RZ, RZ, R15 ;  /* 0x000000ffff657224 */ /* 0x000fe200078e000f */
[----:B------:R-:W-:Y:S01]  /*4d90*/  SHF.R.U64 R34, R34, 0x10, R35 ;  /* 0x0000001022227819 */ /* 0x000fe20000001223 */
[----:B------:R-:W-:Y:S02]  /*4da0*/  HADD2.F32 R108, -RZ, R114.H0_H0 ;  /* 0x20000072ff6c7230 */ /* 0x000fe40000004100 */
[----:B------:R-:W-:Y:S01]  /*4db0*/  FMUL.FTZ R110, R47, R112 ;  /* 0x000000702f6e7220 */ /* 0x000fe20000410000 */
[----:B------:R-:W-:Y:S01]  /*4dc0*/  HADD2.F32 R114, -RZ, R116.H0_H0 ;  /* 0x20000074ff727230 */ /* 0x000fe20000004100 */
[----:B------:R-:W-:Y:S01]  /*4dd0*/  F2FP.F16.F32.PACK_AB R45, R45, R106 ;  /* 0x0000006a2d2d723e */ /* 0x000fe200000000ff */
[----:B------:R-:W-:Y:S01]  /*4de0*/  HADD2.F32 R15, -RZ, R101.H0_H0 ;  /* 0x20000065ff0f7230 */ /* 0x000fe20000004100 */
[----:B------:R-:W-:Y:S01]  /*4df0*/  F2FP.F16.F32.PACK_AB R104, R13, R104 ;  /* 0x000000680d68723e */ /* 0x000fe200000000ff */
[----:B------:R-:W-:-:S02]  /*4e00*/  HADD2.F32 R5, -RZ, R44.H1_H1 ;  /* 0x3000002cff057230 */ /* 0x000fc40000004100 */
[----:B------:R-:W-:Y:S01]  /*4e10*/  FMUL.FTZ R116, R33, R114 ;  /* 0x0000007221747220 */ /* 0x000fe20000410000 */
[----:B------:R-:W-:Y:S02]  /*4e20*/  HADD2.F32 R35, -RZ, R117.H0_H0 ;  /* 0x20000075ff237230 */ /* 0x000fe40000004100 */
[C---:B------:R-:W-:Y:S01]  /*4e30*/  FMUL.FTZ R112, R15.reuse, R112 ;  /* 0x000000700f707220 */ /* 0x040fe20000410000 */
[-C--:B------:R-:W-:Y:S01]  /*4e40*/  FFMA.FTZ R15, R15, R108.reuse, -R110 ;  /* 0x0000006c0f0f7223 */ /* 0x080fe2000001086e */
[----:B------:R-:W-:Y:S02]  /*4e50*/  HADD2.F32 R110, -RZ, R103.H1_H1 ;  /* 0x30000067ff6e7230 */ /* 0x000fe40000004100 */
[----:B------:R-:W-:Y:S01]  /*4e60*/  HADD2.F32 R103, -RZ, R105.H0_H0 ;  /* 0x20000069ff677230 */ /* 0x000fe20000004100 */
[--C-:B------:R-:W-:Y:S01]  /*4e70*/  SHF.R.U32.HI R105, RZ, 0x10, R7.reuse ;  /* 0x00000010ff697819 */ /* 0x100fe20000011607 */
[----:B------:R-:W-:Y:S01]  /*4e80*/  FFMA.FTZ R47, R47, R108, R112 ;  /* 0x0000006c2f2f7223 */ /* 0x000fe20000010070 */
[----:B------:R-:W-:Y:S01]  /*4e90*/  HADD2.F32 R108, -RZ, R101.H1_H1 ;  /* 0x30000065ff6c7230 */ /* 0x000fe20000004100 */
[----:B------:R-:W-:Y:S01]  /*4ea0*/  SHF.R.U64 R7, R6, 0x10, R7 ;  /* 0x0000001006077819 */ /* 0x000fe20000001207 */
[----:B------:R-:W-:-:S02]  /*4eb0*/  HADD2.F32 R112, -RZ, R115.H1_H1 ;  /* 0x30000073ff707230 */ /* 0x000fc40000004100 */
[----:B------:R-:W-:Y:S02]  /*4ec0*/  HADD2.F32 R101, -RZ, R105.H0_H0 ;  /* 0x20000069ff657230 */ /* 0x000fe40000004100 */
[-C--:B------:R-:W-:Y:S01]  /*4ed0*/  FMUL.FTZ R105, R110, R103.reuse ;  /* 0x000000676e697220 */ /* 0x080fe20000410000 */
[C---:B------:R-:W-:Y:S01]  /*4ee0*/  FMUL.FTZ R103, R108.reuse, R103 ;  /* 0x000000676c677220 */ /* 0x040fe20000410000 */
[----:B------:R-:W-:Y:S02]  /*4ef0*/  HADD2.F32 R7, -RZ, R7.H0_H0 ;  /* 0x20000007ff077230 */ /* 0x000fe40000004100 */
[-C--:B------:R-:W-:Y:S01]  /*4f00*/  FFMA.FTZ R108, R108, R101.reuse, -R105 ;  /* 0x000000656c6c7223 */ /* 0x080fe20000010869 */
[----:B------:R-:W-:Y:S01]  /*4f10*/  FFMA.FTZ R110, R110, R101, R103 ;  /* 0x000000656e6e7223 */ /* 0x000fe20000010067 */
[----:B------:R-:W-:Y:S02]  /*4f20*/  HADD2.F32 R101, -RZ, R12.H0_H0 ;  /* 0x2000000cff657230 */ /* 0x000fe40000004100 */
[----:B------:R-:W-:Y:S01]  /*4f30*/  IMAD.MOV.U32 R13, RZ, RZ, R45 ;  /* 0x000000ffff0d7224 */ /* 0x000fe200078e002d */
[----:B------:R-:W-:Y:S01]  /*4f40*/  F2FP.F16.F32.PACK_AB R15, R108, R15 ;  /* 0x0000000f6c0f723e */ /* 0x000fe200000000ff */
[----:B------:R-:W-:-:S02]  /*4f50*/  IMAD.MOV.U32 R45, RZ, RZ, R104 ;  /* 0x000000ffff2d7224 */ /* 0x000fc400078e0068 */
[C---:B------:R-:W-:Y:S01]  /*4f60*/  FMUL.FTZ R114, R101.reuse, R114 ;  /* 0x0000007265727220 */ /* 0x040fe20000410000 */
[-C--:B------:R-:W-:Y:S01]  /*4f70*/  FFMA.FTZ R101, R101, R112.reuse, -R116 ;  /* 0x0000007065657223 */ /* 0x080fe20000010874 */
[----:B------:R-:W-:Y:S02]  /*4f80*/  F2FP.F16.F32.PACK_AB R47, R110, R47 ;  /* 0x0000002f6e2f723e */ /* 0x000fe400000000ff */
[----:B------:R-:W-:Y:S01]  /*4f90*/  FFMA.FTZ R114, R33, R112, R114 ;  /* 0x0000007021727223 */ /* 0x000fe20000010072 */
[----:B------:R-:W-:Y:S02]  /*4fa0*/  HADD2.F32 R33, -RZ, R12.H1_H1 ;  /* 0x3000000cff217230 */ /* 0x000fe40000004100 */
[----:B------:R-:W-:Y:S02]  /*4fb0*/  HADD2.F32 R12, -RZ, R4.H0_H0 ;  /* 0x20000004ff0c7230 */ /* 0x000fe40000004100 */
[-C--:B------:R-:W-:Y:S01]  /*4fc0*/  FMUL.FTZ R4, R5, R32.reuse ;  /* 0x0000002005047220 */ /* 0x080fe20000410000 */
[----:B------:R-:W-:-:S03]  /*4fd0*/  FMUL.FTZ R32, R33, R32 ;  /* 0x0000002021207220 */ /* 0x000fc60000410000 */
[-C--:B------:R-:W-:Y:S01]  /*4fe0*/  FFMA.FTZ R4, R33, R12.reuse, -R4 ;  /* 0x0000000c21047223 */ /* 0x080fe20000010804 */
[----:B------:R-:W-:Y:S02]  /*4ff0*/  HADD2.F32 R33, -RZ, R115.H0_H0 ;  /* 0x20000073ff217230 */ /* 0x000fe40000004100 */
[----:B------:R-:W-:Y:S01]  /*5000*/  FFMA.FTZ R5, R5, R12, R32 ;  /* 0x0000000c05057223 */ /* 0x000fe20000010020 */
[----:B------:R-:W-:Y:S02]  /*5010*/  HADD2.F32 R32, -RZ, R46.H0_H0 ;  /* 0x2000002eff207230 */ /* 0x000fe40000004100 */
[----:B------:R-:W-:Y:S01]  /*5020*/  HADD2.F32 R12, -RZ, R14.H0_H0 ;  /* 0x2000000eff0c7230 */ /* 0x000fe20000004100 */
[----:B------:R-:W-:Y:S01]  /*5030*/  F2FP.F16.F32.PACK_AB R44, R4, R101 ;  /* 0x00000065042c723e */ /* 0x000fe200000000ff */
[----:B------:R-:W-:Y:S02]  /*5040*/  HADD2.F32 R46, -RZ, R46.H1_H1 ;  /* 0x3000002eff2e7230 */ /* 0x000fe40000004100 */
[----:B------:R-:W-:Y:S01]  /*5050*/  FMUL.FTZ R103, R32, R35 ;  /* 0x0000002320677220 */ /* 0x000fe20000410000 */
[----:B------:R-:W-:-:S02]  /*5060*/  HADD2.F32 R14, -RZ, R14.H1_H1 ;  /* 0x3000000eff0e7230 */ /* 0x000fc40000004100 */
[C---:B------:R-:W-:Y:S01]  /*5070*/  FMUL.FTZ R35, R12.reuse, R35 ;  /* 0x000000230c237220 */ /* 0x040fe20000410000 */
[----:B------:R-:W-:Y:S01]  /*5080*/  F2FP.F16.F32.PACK_AB R5, R5, R114 ;  /* 0x000000720505723e */ /* 0x000fe200000000ff */
[-C--:B------:R-:W-:Y:S02]  /*5090*/  FFMA.FTZ R12, R12, R33.reuse, -R103 ;  /* 0x000000210c0c7223 */ /* 0x080fe40000010867 */
[----:B------:R-:W-:Y:S01]  /*50a0*/  FFMA.FTZ R32, R32, R33, R35 ;  /* 0x0000002120207223 */ /* 0x000fe20000010023 */
[----:B------:R-:W-:-:S05]  /*50b0*/  HADD2.F32 R33, -RZ, R34.H0_H0 ;  /* 0x20000022ff217230 */ /* 0x000fca0000004100 */
[-C--:B------:R-:W-:Y:S01]  /*50c0*/  FMUL.FTZ R35, R46, R33.reuse ;  /* 0x000000212e237220 */ /* 0x080fe20000410000 */
[----:B------:R-:W-:-:S03]  /*50d0*/  FMUL.FTZ R33, R14, R33 ;  /* 0x000000210e217220 */ /* 0x000fc60000410000 */
[-C--:B------:R-:W-:Y:S01]  /*50e0*/  FFMA.FTZ R35, R14, R7.reuse, -R35 ;  /* 0x000000070e237223 */ /* 0x080fe20000010823 */
[----:B------:R-:W-:-:S04]  /*50f0*/  FFMA.FTZ R33, R46, R7, R33 ;  /* 0x000000072e217223 */ /* 0x000fc80000010021 */
[----:B------:R-:W-:Y:S01]  /*5100*/  F2FP.F16.F32.PACK_AB R14, R35, R12 ;  /* 0x0000000c230e723e */ /* 0x000fe200000000ff */
[----:B------:R-:W-:Y:S01]  /*5110*/  IMAD.MOV.U32 R12, RZ, RZ, R44 ;  /* 0x000000ffff0c7224 */ /* 0x000fe200078e002c */
[----:B------:R-:W-:Y:S01]  /*5120*/  F2FP.F16.F32.PACK_AB R46, R33, R32 ;  /* 0x00000020212e723e */ /* 0x000fe200000000ff */
[----:B------:R-:W-:-:S07]  /*5130*/  IMAD.MOV.U32 R44, RZ, RZ, R5 ;  /* 0x000000ffff2c7224 */ /* 0x000fce00078e0005 */
.L_x_2885:
[----:B------:R-:W-:Y:S05]  /*5140*/  BSYNC B2 ;  /* 0x0000000000027941 */ /* 0x000fea0003800000 */
.L_x_2884:
[----:B------:R-:W-:Y:S01]  /*5150*/  ISETP.GE.AND P4, PT, R11, R100, PT ;  /* 0x000000640b00720c */ /* 0x000fe20003f86270 */
[----:B------:R-:W-:Y:S01]  /*5160*/  IMAD.MOV.U32 R4, RZ, RZ, R99 ;  /* 0x000000ffff047224 */ /* 0x000fe200078e0063 */
[----:B--2---:R4:W-:Y:S01]  /*5170*/  ST.E.128 desc[UR52][R88.64], R12 ;  /* 0x0000000c58007985 */ /* 0x0049e2000c101d34 */
[----:B------:R-:W-:-:S10]  /*5180*/  IMAD.MOV.U32 R5, RZ, RZ, R98 ;  /* 0x000000ffff057224 */ /* 0x000fd400078e0062 */
[----:B------:R-:W-:-:S05]  /*5190*/  @!P4 IMAD.WIDE R4, R11, 0x2, R4 ;  /* 0x000000020b04c825 */ /* 0x000fca00078e0204 */
[----:B---3--:R4:W-:Y:S02]  /*51a0*/  @!P4 ST.E.128 desc[UR52][R4.64], R44 ;  /* 0x0000002c0400c985 */ /* 0x0089e4000c101d34 */
.L_x_2883:
[----:B------:R-:W-:Y:S05]  /*51b0*/  BSYNC B1 ;  /* 0x0000000000017941 */ /* 0x000fea0003800000 */
.L_x_2882:
[----:B------:R-:W-:-:S03]  /*51c0*/  UMOV UR4, 0xffffffff ;  /* 0xffffffff00047882 */ /* 0x000fc60000000000 */
[----:B------:R-:W-:Y:S05]  /*51d0*/  BRA.DIV UR4, `(.L_x_2886) ;  /* 0x000001ea04187947 */ /* 0x000fea000b800000 */
[----:B0-----:R-:W0:Y:S04]  /*51e0*/  SHFL.IDX PT, R97, R97, 0x1, 0x1c1f ;  /* 0x003c1f0061617f89 */ /* 0x001e2800000e0000 */
[----:B------:R-:W0:Y:S02]  /*51f0*/  SHFL.IDX PT, R96, R96, 0x1, 0x1c1f ;  /* 0x003c1f0060607f89 */ /* 0x000e2400000e0000 */
.L_x_3223:
[----:B----4-:R-:W-:-:S05]  /*5200*/  VIADD R4, R208, 0x40 ;  /* 0x00000040d0047836 */ /* 0x010fca0000000000 */
[----:B------:R-:W-:-:S13]  /*5210*/  ISETP.GE.OR P4, PT, R4, R94, P1 ;  /* 0x0000005e0400720c */ /* 0x000fda0000f86670 */
[----:B------:R-:W-:Y:S05]  /*5220*/  @P4 BRA `(.L_x_2871) ;  /* 0x0000000800e84947 */ /* 0x000fea0003800000 */
[----:B------:R-:W4:Y:S01]  /*5230*/  LDL R6, [R1+0x2c] ;  /* 0x00002c0001067983 */ /* 0x000f220000100800 */
[----:B------:R-:W-:Y:S01]  /*5240*/  SEL R102, R61, R102, !P0 ;  /* 0x000000663d667207 */ /* 0x000fe20004000000 */
[C---:B------:R-:W-:Y:S01]  /*5250*/  VIADD R7, R208.reuse, 0x40 ;  /* 0x00000040d0077836 */ /* 0x040fe20000000000 */
[----:B0-----:R-:W-:Y:S01]  /*5260*/  LEA R32, P4, R71, R96, 0x1 ;  /* 0x0000006047207211 */ /* 0x001fe200078808ff */
[----:B------:R-:W-:Y:S01]  /*5270*/  VIADD R4, R208, 0x40 ;  /* 0x00000040d0047836 */ /* 0x000fe20000000000 */
[----:B------:R-:W-:Y:S01]  /*5280*/  SHF.R.S32.HI R5, RZ, 0x1f, R102 ;  /* 0x0000001fff057819 */ /* 0x000fe20000011466 */
[----:B------:R-:W-:Y:S01]  /*5290*/  IMAD.SHL.U32 R7, R7, 0x40, RZ ;  /* 0x0000004007077824 */ /* 0x000fe200078e00ff */
[----:B------:R-:W-:Y:S01]  /*52a0*/  BSSY B1, `(.L_x_2887) ;  /* 0x0000067000017945 */ /* 0x000fe20003800000 */
        /* <DEDUP_REMOVED lines=18> */
[--C-:B------:R-:W-:Y:S01]  /*53d0*/  SHF.R.U64 R35, R38, 0x10, R39.reuse ;  /* 0x0000001026237819 */ /* 0x100fe20000001227 */
[----:B------:R-:W-:Y:S01]  /*53e0*/  HADD2.F32 R46, -RZ, R113.H1_H1 ;  /* 0x30000071ff2e7230 */ /* 0x000fe20000004100 */
[----:B------:R-:W-:Y:S01]  /*53f0*/  SHF.R.U32.HI R38, RZ, 0x10, R39 ;  /* 0x00000010ff267819 */ /* 0x000fe20000011627 */
[----:B----4-:R-:W-:Y:S01]  /*5400*/  IMAD.MOV.U32 R39, RZ, RZ, R13 ;  /* 0x000000ffff277224 */ /* 0x010fe200078e000d */
[----:B------:R-:W-:Y:S01]  /*5410*/  SHF.R.U64 R34, R36, 0x10, R37 ;  /* 0x0000001024227819 */ /* 0x000fe20000001225 */
[----:B0-----:R-:W-:Y:S01]  /*5420*/  IMAD.MOV.U32 R13, RZ, RZ, R7 ;  /* 0x000000ffff0d7224 */ /* 0x001fe200078e0007 */
[--C-:B------:R-:W-:Y:S01]  /*5430*/  SHF.R.U32.HI R45, RZ, 0x10, R41.reuse ;  /* 0x00000010ff2d7819 */ /* 0x100fe20000011629 */
[----:B------:R-:W-:Y:S01]  /*5440*/  HADD2.F32 R7, -RZ, R5.H0_H0 ;  /* 0x20000005ff077230 */ /* 0x000fe20000004100 */
[----:B------:R-:W-:Y:S01]  /*5450*/  SHF.R.U64 R36, R40, 0x10, R41 ;  /* 0x0000001028247819 */ /* 0x000fe20000001229 */
[----:B------:R-:W-:Y:S01]  /*5460*/  IMAD.MOV.U32 R41, RZ, RZ, R15 ;  /* 0x000000ffff297224 */ /* 0x000fe200078e000f */
        /* <DEDUP_REMOVED lines=8> */
[----:B------:R-:W-:Y:S01]  /*54f0*/  FMUL.FTZ R46, R7, R46 ;  /* 0x0000002e072e7220 */ /* 0x000fe20000410000 */
[----:B------:R-:W-:Y:S02]  /*5500*/  HADD2.F32 R42, -RZ, R113.H0_H0 ;  /* 0x20000071ff2a7230 */ /* 0x000fe40000004100 */
[-C--:B------:R-:W-:Y:S01]  /*5510*/  FMUL.FTZ R47, R39, R45.reuse ;  /* 0x0000002d272f7220 */ /* 0x080fe20000410000 */
[----:B------:R-:W-:Y:S02]  /*5520*/  HADD2.F32 R44, -RZ, R44.H0_H0 ;  /* 0x2000002cff2c7230 */ /* 0x000fe40000004100 */
[----:B--2---:R-:W-:Y:S01]  /*5530*/  FMUL.FTZ R98, R40, R45 ;  /* 0x0000002d28627220 */ /* 0x004fe20000410000 */
[----:B------:R-:W-:-:S02]  /*5540*/  HADD2.F32 R45, -RZ, R111.H0_H0 ;  /* 0x2000006fff2d7230 */ /* 0x000fc40000004100 */
[-C--:B------:R-:W-:Y:S01]  /*5550*/  FFMA.FTZ R5, R7, R42.reuse, -R88 ;  /* 0x0000002a07057223 */ /* 0x080fe20000010858 */
[----:B------:R-:W-:Y:S01]  /*5560*/  FFMA.FTZ R7, R15, R42, R46 ;  /* 0x0000002a0f077223 */ /* 0x000fe2000001002e */
[-C--:B------:R-:W-:Y:S01]  /*5570*/  FFMA.FTZ R40, R40, R44.reuse, -R47 ;  /* 0x0000002c28287223 */ /* 0x080fe2000001082f */
[----:B------:R-:W-:Y:S01]  /*5580*/  FFMA.FTZ R42, R39, R44, R98 ;  /* 0x0000002c272a7223 */ /* 0x000fe20000010062 */
[----:B------:R-:W-:Y:S02]  /*5590*/  HADD2.F32 R111, -RZ, R111.H1_H1 ;  /* 0x3000006fff6f7230 */ /* 0x000fe40000004100 */
[--C-:B------:R-:W-:Y:S01]  /*55a0*/  HADD2.F32 R44, -RZ, R41.reuse.H0_H0 ;  /* 0x20000029ff2c7230 */ /* 0x100fe20000004100 */
[----:B------:R-:W-:Y:S01]  /*55b0*/  F2FP.F16.F32.PACK_AB R5, R40, R5 ;  /* 0x000000052805723e */ /* 0x000fe200000000ff */
[----:B------:R-:W-:Y:S02]  /*55c0*/  HADD2.F32 R41, -RZ, R41.H1_H1 ;  /* 0x30000029ff297230 */ /* 0x000fe40000004100 */
[----:B------:R-:W-:-:S02]  /*55d0*/  HADD2.F32 R15, -RZ, R13.H0_H0 ;  /* 0x2000000dff0f7230 */ /* 0x000fc40000004100 */
[----:B------:R-:W-:Y:S02]  /*55e0*/  HADD2.F32 R88, -RZ, R43.H0_H0 ;  /* 0x2000002bff587230 */ /* 0x000fe40000004100 */
[----:B------:R-:W-:Y:S02]  /*55f0*/  HADD2.F32 R39, -RZ, R13.H1_H1 ;  /* 0x3000000dff277230 */ /* 0x000fe40000004100 */
[----:B------:R-:W-:Y:S02]  /*5600*/  HADD2.F32 R46, -RZ, R38.H0_H0 ;  /* 0x20000026ff2e7230 */ /* 0x000fe40000004100 */
[CC--:B------:R-:W-:Y:S01]  /*5610*/  FMUL.FTZ R38, R44.reuse, R111.reuse ;  /* 0x0000006f2c267220 */ /* 0x0c0fe20000410000 */
[----:B------:R-:W-:Y:S01]  /*5620*/  FMUL.FTZ R111, R15, R111 ;  /* 0x0000006f0f6f7220 */ /* 0x000fe20000410000 */
[-C--:B------:R-:W-:Y:S01]  /*5630*/  FMUL.FTZ R98, R41, R88.reuse ;  /* 0x0000005829627220 */ /* 0x080fe20000410000 */
[----:B------:R-:W-:Y:S01]  /*5640*/  FMUL.FTZ R88, R39, R88 ;  /* 0x0000005827587220 */ /* 0x000fe20000410000 */
[-C--:B------:R-:W-:Y:S01]  /*5650*/  FFMA.FTZ R13, R15, R45.reuse, -R38 ;  /* 0x0000002d0f0d7223 */ /* 0x080fe20000010826 */
[----:B------:R-:W-:Y:S01]  /*5660*/  FFMA.FTZ R15, R44, R45, R111 ;  /* 0x0000002d2c0f7223 */ /* 0x000fe2000001006f */
[-C--:B------:R-:W-:Y:S01]  /*5670*/  FFMA.FTZ R38, R39, R46.reuse, -R98 ;  /* 0x0000002e27267223 */ /* 0x080fe20000010862 */
[----:B------:R-:W-:Y:S01]  /*5680*/  FFMA.FTZ R44, R41, R46, R88 ;  /* 0x0000002e292c7223 */ /* 0x000fe20000010058 */
[----:B------:R-:W-:-:S02]  /*5690*/  HADD2.F32 R43, -RZ, R109.H0_H0 ;  /* 0x2000006dff2b7230 */ /* 0x000fc40000004100 */
[----:B------:R-:W-:Y:S01]  /*56a0*/  HADD2.F32 R45, -RZ, R36.H0_H0 ;  /* 0x20000024ff2d7230 */ /* 0x000fe20000004100 */
[----:B------:R-:W-:Y:S01]  /*56b0*/  F2FP.F16.F32.PACK_AB R38, R38, R13 ;  /* 0x0000000d2626723e */ /* 0x000fe200000000ff */
[--C-:B------:R-:W-:Y:S01]  /*56c0*/  HADD2.F32 R39, -RZ, R12.reuse.H0_H0 ;  /* 0x2000000cff277230 */ /* 0x100fe20000004100 */
[----:B------:R-:W-:Y:S01]  /*56d0*/  F2FP.F16.F32.PACK_AB R13, R42, R7 ;  /* 0x000000072a0d723e */ /* 0x000fe200000000ff */
[----:B------:R-:W-:Y:S01]  /*56e0*/  HADD2.F32 R41, -RZ, R12.H1_H1 ;  /* 0x3000000cff297230 */ /* 0x000fe20000004100 */
[----:B------:R-:W-:Y:S01]  /*56f0*/  F2FP.F16.F32.PACK_AB R15, R44, R15 ;  /* 0x0000000f2c0f723e */ /* 0x000fe200000000ff */
[----:B------:R-:W-:Y:S02]  /*5700*/  HADD2.F32 R109, -RZ, R109.H1_H1 ;  /* 0x3000006dff6d7230 */ /* 0x000fe40000004100 */
[--C-:B------:R-:W-:Y:S02]  /*5710*/  HADD2.F32 R36, -RZ, R4.reuse.H0_H0 ;  /* 0x20000004ff247230 */ /* 0x100fe40000004100 */
[----:B------:R-:W-:Y:S01]  /*5720*/  FMUL.FTZ R89, R41, R45 ;  /* 0x0000002d29597220 */ /* 0x000fe20000410000 */
[----:B------:R-:W-:-:S02]  /*5730*/  HADD2.F32 R12, -RZ, R4.H1_H1 ;  /* 0x30000004ff0c7230 */ /* 0x000fc40000004100 */
[CC--:B------:R-:W-:Y:S01]  /*5740*/  FMUL.FTZ R47, R39.reuse, R109.reuse ;  /* 0x0000006d272f7220 */ /* 0x0c0fe20000410000 */
[----:B------:R-:W-:Y:S02]  /*5750*/  HADD2.F32 R34, -RZ, R34.H0_H0 ;  /* 0x20000022ff227230 */ /* 0x000fe40000004100 */
[----:B------:R-:W-:Y:S01]  /*5760*/  FMUL.FTZ R46, R36, R109 ;  /* 0x0000006d242e7220 */ /* 0x000fe20000410000 */
[----:B------:R-:W-:Y:S02]  /*5770*/  HADD2.F32 R37, -RZ, R37.H0_H0 ;  /* 0x20000025ff257230 */ /* 0x000fe40000004100 */
        /* <DEDUP_REMOVED lines=8> */
[----:B------:R-:W-:Y:S02]  /*5800*/  HADD2.F32 R107, -RZ, R107.H1_H1 ;  /* 0x3000006bff6b7230 */ /* 0x000fe40000004100 */
[----:B------:R-:W-:Y:S02]  /*5810*/  HADD2.F32 R12, -RZ, R6.H0_H0 ;  /* 0x20000006ff0c7230 */ /* 0x000fe40000004100 */
[----:B------:R-:W-:Y:S02]  /*5820*/  HADD2.F32 R14, -RZ, R14.H1_H1 ;  /* 0x3000000eff0e7230 */ /* 0x000fe40000004100 */
[-C--:B------:R-:W-:Y:S01]  /*5830*/  FMUL.FTZ R43, R34, R107.reuse ;  /* 0x0000006b222b7220 */ /* 0x080fe20000410000 */
[----:B------:R-:W-:Y:S02]  /*5840*/  HADD2.F32 R6, -RZ, R6.H1_H1 ;  /* 0x30000006ff067230 */ /* 0x000fe40000004100 */
[----:B------:R-:W-:Y:S01]  /*5850*/  FMUL.FTZ R107, R12, R107 ;  /* 0x0000006b0c6b7220 */ /* 0x000fe20000410000 */
[----:B------:R-:W-:-:S02]  /*5860*/  HADD2.F32 R35, -RZ, R35.H0_H0 ;  /* 0x20000023ff237230 */ /* 0x000fc40000004100 */
[----:B------:R-:W-:Y:S01]  /*5870*/  FMUL.FTZ R45, R14, R37 ;  /* 0x000000250e2d7220 */ /* 0x000fe20000410000 */
[----:B------:R-:W-:Y:S01]  /*5880*/  FFMA.FTZ R43, R12, R39, -R43 ;  /* 0x000000270c2b7223 */ /* 0x000fe2000001082b */
[----:B------:R-:W-:Y:S01]  /*5890*/  FMUL.FTZ R37, R6, R37 ;  /* 0x0000002506257220 */ /* 0x000fe20000410000 */
[----:B------:R-:W-:Y:S01]  /*58a0*/  FFMA.FTZ R107, R34, R39, R107 ;  /* 0x00000027226b7223 */ /* 0x000fe2000001006b */
[-C--:B------:R-:W-:Y:S01]  /*58b0*/  FFMA.FTZ R6, R6, R35.reuse, -R45 ;  /* 0x0000002306067223 */ /* 0x080fe2000001082d */
[----:B------:R-:W-:Y:S01]  /*58c0*/  F2FP.F16.F32.PACK_AB R12, R41, R46 ;  /* 0x0000002e290c723e */ /* 0x000fe200000000ff */
[----:B------:R-:W-:Y:S01]  /*58d0*/  FFMA.FTZ R14, R14, R35, R37 ;  /* 0x000000230e0e7223 */ /* 0x000fe20000010025 */
[----:B------:R-:W-:Y:S02]  /*58e0*/  IMAD.MOV.U32 R7, RZ, RZ, R38 ;  /* 0x000000ffff077224 */ /* 0x000fe400078e0026 */
[----:B------:R-:W-:Y:S02]  /*58f0*/  F2FP.F16.F32.PACK_AB R6, R6, R43 ;  /* 0x0000002b0606723e */ /* 0x000fe400000000ff */
[----:B------:R-:W-:-:S07]  /*5900*/  F2FP.F16.F32.PACK_AB R14, R14, R107 ;  /* 0x0000006b0e0e723e */ /* 0x000fce00000000ff */
.L_x_2888:
[----:B------:R-:W-:Y:S05]  /*5910*/  BSYNC B1 ;  /* 0x0000000000017941 */ /* 0x000fea0003800000 */
.L_x_2887:
        /* <DEDUP_REMOVED lines=8> */
.L_x_2852:
[----:B------:R-:W-:-:S06]  /*59a0*/  UISETP.NE.AND UP0, UPT, UR50, 0x3, UPT ;  /* 0x000000033200788c */ /* 0x000fcc000bf05270 */
[----:B------:R-:W-:-:S13]  /*59b0*/  PLOP3.LUT P3, PT, PT, PT, UP0, 0x80, 0x0 ;  /* 0x000000000000781c */ /* 0x000fda0003f6f008 */
[----:B------:R-:W-:Y:S05]  /*59c0*/  @!P3 BRA `(.L_x_2889) ;  /* 0x000000000004b947 */ /* 0x000fea0003800000 */
[----:B------:R-:W-:Y:S01]  /*59d0*/  BPT.TRAP 0x1 ;  /* 0x000000040000795c */ /* 0x000fe20000300000 */
.L_x_2889:
[----:B------:R-:W-:Y:S01]  /*59e0*/  IMAD R87, R22, 0x8, R23 ;  /* 0x0000000816577824 */ /* 0x000fe200078e0217 */
[----:B------:R-:W-:Y:S01]  /*59f0*/  SHF.L.U32 R95, R213, 0x1f, RZ ;  /* 0x0000001fd55f7819 */ /* 0x000fe200000006ff */
[----:B------:R-:W-:Y:S01]  /*5a00*/  BSSY B1, `(.L_x_2890) ;  /* 0x0000004000017945 */ /* 0x000fe20003800000 */
[----:B------:R-:W-:Y:S02]  /*5a10*/  SHF.R.S32.HI R92, RZ, 0x1f, R91 ;  /* 0x0000001fff5c7819 */ /* 0x000fe4000001145b */
[----:B------:R-:W0:Y:S02]  /*5a20*/  SYNCS.PHASECHK.TRANS64.TRYWAIT P2, [R87+URZ+0x22890], R95 ;  /* 0x0228905f570075a7 */ /* 0x000e24000804017f */
[----:B0-----:R-:W-:Y:S05]  /*5a30*/  @!P2 BRA `(.L_x_2891) ;  /* 0x000001e0004ca947 */ /* 0x001fea0003800000 */
.L_x_3224:
[----:B------:R-:W-:Y:S05]  /*5a40*/  BSYNC B1 ;  /* 0x0000000000017941 */ /* 0x000fea0003800000 */
.L_x_2890:
[----:B------:R-:W-:Y:S01]  /*5a50*/  ULDC.64 UR4, c[0x0][0x300] ;  /* 0x0000c00000047ab9 */ /* 0x000fe20000000a00 */
[----:B-----5:R-:W-:Y:S01]  /*5a60*/  SHF.R.S32.HI R93, RZ, 0x1f, R90 ;  /* 0x0000001fff5d7819 */ /* 0x020fe2000001145a */
[----:B------:R-:W-:Y:S01]  /*5a70*/  IMAD R6, R92, UR4, RZ ;  /* 0x000000045c067c24 */ /* 0x000fe2000f8e02ff */
[----:B------:R-:W-:Y:S01]  /*5a80*/  ULDC.64 UR6, c[0x0][0x2e8] ;  /* 0x0000ba0000067ab9 */ /* 0x000fe20000000a00 */
[----:B------:R-:W-:-:S04]  /*5a90*/  IMAD.WIDE.U32 R4, R91, UR4, RZ ;  /* 0x000000045b047c25 */ /* 0x000fc8000f8e00ff */
[----:B------:R-:W-:Y:S01]  /*5aa0*/  IMAD R7, R91, UR5, R6 ;  /* 0x000000055b077c24 */ /* 0x000fe2000f8e0206 */
[----:B------:R-:W-:Y:S01]  /*5ab0*/  ULDC.64 UR4, c[0x0][0x310] ;  /* 0x0000c40000047ab9 */ /* 0x000fe20000000a00 */
[----:B------:R-:W-:Y:S02]  /*5ac0*/  IMAD R94, R28, -0x60, R25 ;  /* 0xffffffa01c5e7824 */ /* 0x000fe400078e0219 */
[----:B------:R-:W-:Y:S02]  /*5ad0*/  IMAD R11, R93, UR4, RZ ;  /* 0x000000045d0b7c24 */ /* 0x000fe4000f8e02ff */
[----:B------:R-:W-:Y:S01]  /*5ae0*/  IMAD.IADD R5, R5, 0x1, R7 ;  /* 0x0000000105057824 */ /* 0x000fe200078e0207 */
        /* <DEDUP_REMOVED lines=15> */
.L_x_3228:
        /* <DEDUP_REMOVED lines=13> */
.L_x_2894:
[----:B------:R-:W-:Y:S05]  /*5cb0*/  BSYNC B1 ;  /* 0x0000000000017941 */ /* 0x000fea0003800000 */
.L_x_2893:
[----:B------:R-:W-:-:S03]  /*5cc0*/  UMOV UR4, 0xffffffff ;  /* 0xffffffff00047882 */ /* 0x000fc60000000000 */
[----:B------:R-:W-:Y:S05]  /*5cd0*/  BRA.DIV UR4, `(.L_x_2895) ;  /* 0x000001e204047947 */ /* 0x000fea000b800000 */
[----:B--2-4-:R2:W4:Y:S04]  /*5ce0*/  SHFL.IDX PT, R5, R33, 0x1, 0x1c1f ;  /* 0x003c1f0021057f89 */ /* 0x01452800000e0000 */
[----:B---3--:R2:W3:Y:S02]  /*5cf0*/  SHFL.IDX PT, R4, R32, 0x1, 0x1c1f ;  /* 0x003c1f0020047f89 */ /* 0x0084e400000e0000 */
.L_x_3232:
        /* <DEDUP_REMOVED lines=13> */
.L_x_2871:
[----:B------:R-:W-:Y:S05]  /*5dd0*/  BSYNC B0 ;  /* 0x0000000000007941 */ /* 0x000fea0003800000 */
.L_x_2851:
        /* <DEDUP_REMOVED lines=17> */
.L_x_2897:
[----:B------:R-:W-:Y:S05]  /*5ef0*/  BSYNC B0 ;  /* 0x0000000000007941 */ /* 0x000fea0003800000 */
.L_x_2896:
[----:B------:R-:W3:Y:S01]  /*5f00*/  SYNCS.PHASECHK.TRANS64.TRYWAIT P3, [R87+URZ+0x228b0], R95 ;  /* 0x0228b05f570075a7 */ /* 0x000ee2000806017f */
[----:B------:R-:W-:Y:S04]  /*5f10*/  BSSY B0, `(.L_x_2898) ;  /* 0x0000002000007945 */ /* 0x000fe80003800000 */
[----:B---3--:R-:W-:Y:S05]  /*5f20*/  @!P3 BRA `(.L_x_2899) ;  /* 0x000001dc00bcb947 */ /* 0x008fea0003800000 */
.L_x_3233:
[----:B------:R-:W-:Y:S05]  /*5f30*/  BSYNC B0 ;  /* 0x0000000000007941 */ /* 0x000fea0003800000 */
.L_x_2898:
[----:B------:R4:W5:Y:S01]  /*5f40*/  LDL R45, [R1+0x1c] ;  /* 0x00001c00012d7983 */ /* 0x0009620000100800 */
[----:B------:R-:W-:Y:S01]  /*5f50*/  ULDC.64 UR4, c[0x0][0x328] ;  /* 0x0000ca0000047ab9 */ /* 0x000fe20000000a00 */
[----:B------:R-:W-:Y:S02]  /*5f60*/  ULDC.64 UR6, c[0x0][0x318] ;  /* 0x0000c60000067ab9 */ /* 0x000fe40000000a00 */
[----:B------:R4:W5:Y:S04]  /*5f70*/  LDL R44, [R1+0x18] ;  /* 0x00001800012c7983 */ /* 0x0009680000100800 */
[----:B------:R4:W5:Y:S04]  /*5f80*/  LDL R43, [R1+0x14] ;  /* 0x00001400012b7983 */ /* 0x0009680000100800 */
[----:B------:R4:W5:Y:S04]  /*5f90*/  LDL R42, [R1+0x10] ;  /* 0x00001000012a7983 */ /* 0x0009680000100800 */
[----:B------:R4:W5:Y:S04]  /*5fa0*/  LDL R41, [R1+0xc] ;  /* 0x00000c0001297983 */ /* 0x0009680000100800 */
        /* <DEDUP_REMOVED lines=16> */
[----:B------:R-:W-:Y:S01]  /*60b0*/  LEA R35, P3, R4, UR6, 0x1 ;  /* 0x0000000604237c11 */ /* 0x000fe2000f8608ff */
[----:B------:R-:W-:Y:S02]  /*60c0*/  IMAD.IADD R11, R75, 0x1, R34 ;  /* 0x000000014b0b7824 */ /* 0x000fe400078e0222 */
[--C-:B------:R-:W-:Y:S01]  /*60d0*/  IMAD R34, R34, 0x2, R26.reuse ;  /* 0x0000000222227824 */ /* 0x100fe200078e021a */
[----:B------:R-:W-:Y:S01]  /*60e0*/  LEA.HI.X R36, R4, UR7, R5, 0x1, P3 ;  /* 0x0000000704247c11 */ /* 0x000fe200098f0c05 */
[----:B------:R4:W0:Y:S01]  /*60f0*/  SHFL.IDX PT, R38, R35, RZ, 0x1c1f ;  /* 0x001c1fff23267589 */ /* 0x00082200000e0000 */
[----:B------:R-:W-:Y:S01]  /*6100*/  ISETP.GE.AND P3, PT, R94, 0x1, PT ;  /* 0x000000015e00780c */ /* 0x000fe20003f66270 */
[----:B------:R-:W-:Y:S02]  /*6110*/  IMAD R11, R11, 0x2, R26 ;  /* 0x000000020b0b7824 */ /* 0x000fe400078e021a */
[----:B------:R4:W0:Y:S10]  /*6120*/  SHFL.IDX PT, R39, R36, RZ, 0x1c1f ;  /* 0x001c1fff24277589 */ /* 0x00083400000e0000 */
[----:B----4-:R-:W-:Y:S05]  /*6130*/  @!P3 BRA `(.L_x_2901) ;  /* 0x0000000000a4b947 */ /* 0x010fea0003800000 */
[----:B------:R-:W-:Y:S02]  /*6140*/  ISETP.NE.AND P5, PT, R77, RZ, PT ;  /* 0x000000ff4d00720c */ /* 0x000fe40003fa5270 */
[----:B------:R-:W-:Y:S02]  /*6150*/  ISETP.NE.AND P4, PT, R78, RZ, PT ;  /* 0x000000ff4e00720c */ /* 0x000fe40003f85270 */
[----:B------:R-:W-:-:S09]  /*6160*/  PRMT R37, R10, 0x8880, RZ ;  /* 0x000088800a257816 */ /* 0x000fd200000000ff */
[----:B------:R-:W4:Y:S01]  /*6170*/  @P5 LDS.128 R4, [R34] ;  /* 0x0000000022045984 */ /* 0x000f220000000c00 */
[----:B012---:R-:W-:-:S04]  /*6180*/  @P5 LEA R32, P3, R18, R38, 0x1 ;  /* 0x0000002612205211 */ /* 0x007fc800078608ff */
[----:B------:R-:W-:Y:S02]  /*6190*/  @P5 LEA.HI.X R33, R18, R39, R19, 0x1, P3 ;  /* 0x0000002712215211 */ /* 0x000fe400018f0c13 */
[----:B------:R-:W-:-:S04]  /*61a0*/  @P4 LEA R14, P3, R17, R38, 0x1 ;  /* 0x00000026110e4211 */ /* 0x000fc800078608ff */
[----:B------:R-:W-:Y:S02]  /*61b0*/  @P4 LEA.HI.X R15, R17, R39, R212, 0x1, P3 ;  /* 0x00000027110f4211 */ /* 0x000fe400018f0cd4 */
[----:B------:R-:W-:-:S13]  /*61c0*/  ISETP.NE.AND P3, PT, R79, RZ, PT ;  /* 0x000000ff4f00720c */ /* 0x000fda0003f65270 */
[----:B------:R-:W-:-:S04]  /*61d0*/  @P3 LEA R12, P6, R219, R38, 0x1 ;  /* 0x00000026db0c3211 */ /* 0x000fc800078c08ff */
[----:B-----5:R-:W-:Y:S01]  /*61e0*/  @P3 LEA.HI.X R13, R219, R39, R45, 0x1, P6 ;  /* 0x00000027db0d3211 */ /* 0x020fe200030f0c2d */
[----:B----4-:R0:W-:Y:S01]  /*61f0*/  @P5 ST.E.128 desc[UR52][R32.64], R4 ;  /* 0x0000000420005985 */ /* 0x0101e2000c101d34 */
[----:B------:R-:W-:-:S03]  /*6200*/  ISETP.NE.AND P5, PT, R80, RZ, PT ;  /* 0x000000ff5000720c */ /* 0x000fc60003fa5270 */
[----:B------:R-:W1:Y:S10]  /*6210*/  @P4 LDS.128 R4, [R11] ;  /* 0x000000000b044984 */ /* 0x000e740000000c00 */
        /* <DEDUP_REMOVED lines=27> */
.L_x_2901:
[----:B------:R-:W-:Y:S05]  /*63d0*/  BSYNC B0 ;  /* 0x0000000000007941 */ /* 0x000fea0003800000 */
.L_x_2900:
[----:B------:R-:W-:Y:S01]  /*63e0*/  ISETP.GE.AND P3, PT, R94, 0x41, PT ;  /* 0x000000415e00780c */ /* 0x000fe20003f66270 */
[----:B------:R0:W0:Y:S01]  /*63f0*/  SHFL.IDX PT, R37, R36, 0x1, 0x1c1f ;  /* 0x003c1f0024257f89 */ /* 0x00002200000e0000 */
[----:B------:R-:W-:Y:S03]  /*6400*/  BSSY B0, `(.L_x_2902) ;  /* 0x000002c000007945 */ /* 0x000fe60003800000 */
[----:B------:R-:W0:Y:S08]  /*6410*/  SHFL.IDX PT, R35, R35, 0x1, 0x1c1f ;  /* 0x003c1f0023237f89 */ /* 0x000e3000000e0000 */
[----:B------:R-:W-:Y:S05]  /*6420*/  @!P3 BRA `(.L_x_2903) ;  /* 0x0000000000a4b947 */ /* 0x000fea0003800000 */
[----:B------:R-:W-:Y:S02]  /*6430*/  ISETP.NE.AND P5, PT, R77, RZ, PT ;  /* 0x000000ff4d00720c */ /* 0x000fe40003fa5270 */
[----:B------:R-:W-:Y:S02]  /*6440*/  ISETP.NE.AND P4, PT, R78, RZ, PT ;  /* 0x000000ff4e00720c */ /* 0x000fe40003f85270 */
[----:B0-----:R-:W-:-:S09]  /*6450*/  PRMT R36, R10, 0x8880, RZ ;  /* 0x000088800a247816 */ /* 0x001fd200000000ff */
[----:B----4-:R-:W0:Y:S01]  /*6460*/  @P5 LDS.128 R4, [R34+0x2000] ;  /* 0x0020000022045984 */ /* 0x010e220000000c00 */
[----:B-12---:R-:W-:-:S04]  /*6470*/  @P5 LEA R32, P3, R18, R35, 0x1 ;  /* 0x0000002312205211 */ /* 0x006fc800078608ff */
[----:B------:R-:W-:Y:S02]  /*6480*/  @P5 LEA.HI.X R33, R18, R37, R19, 0x1, P3 ;  /* 0x0000002512215211 */ /* 0x000fe400018f0c13 */
[----:B------:R-:W-:-:S04]  /*6490*/  @P4 LEA R14, P3, R17, R35, 0x1 ;  /* 0x00000023110e4211 */ /* 0x000fc800078608ff */
[----:B------:R-:W-:Y:S02]  /*64a0*/  @P4 LEA.HI.X R15, R17, R37, R212, 0x1, P3 ;  /* 0x00000025110f4211 */ /* 0x000fe400018f0cd4 */
[----:B------:R-:W-:-:S13]  /*64b0*/  ISETP.NE.AND P3, PT, R79, RZ, PT ;  /* 0x000000ff4f00720c */ /* 0x000fda0003f65270 */
[----:B------:R-:W-:-:S04]  /*64c0*/  @P3 LEA R12, P6, R219, R35, 0x1 ;  /* 0x00000023db0c3211 */ /* 0x000fc800078c08ff */
[----:B-----5:R-:W-:Y:S01]  /*64d0*/  @P3 LEA.HI.X R13, R219, R37, R45, 0x1, P6 ;  /* 0x00000025db0d3211 */ /* 0x020fe200030f0c2d */
[----:B0-----:R0:W-:Y:S01]  /*64e0*/  @P5 ST.E.128 desc[UR52][R32.64], R4 ;  /* 0x0000000420005985 */ /* 0x0011e2000c101d34 */
        /* <DEDUP_REMOVED lines=29> */
.L_x_2903:
[----:B------:R-:W-:Y:S05]  /*66c0*/  BSYNC B0 ;  /* 0x0000000000007941 */ /* 0x000fea0003800000 */
.L_x_2902:
[----:B------:R-:W-:Y:S01]  /*66d0*/  @!PT LDS RZ, [RZ] ;  /* 0x00000000fffff984 */ /* 0x000fe20000000800 */
[----:B------:R-:W-:Y:S01]  /*66e0*/  @!PT LDS RZ, [RZ] ;  /* 0x00000000fffff984 */ /* 0x000fe20000000800 */
[----:B------:R-:W-:Y:S01]  /*66f0*/  @!PT LDS RZ, [RZ] ;  /* 0x00000000fffff984 */ /* 0x000fe20000000800 */
[----:B------:R-:W-:Y:S01]  /*6700*/  @!PT LDS RZ, [RZ] ;  /* 0x00000000fffff984 */ /* 0x000fe20000000800 */
[----:B------:R1:W-:Y:S06]  /*6710*/  MEMBAR.ALL.CTA ;  /* 0x0000000000007992 */ /* 0x0003ec0000008000 */
[----:B-1----:R-:W1:Y:S01]  /*6720*/  FENCE.VIEW.ASYNC.S ;  /* 0x00000000000073c6 */ /* 0x002e620000000000 */
[----:B---3--:R-:W-:Y:S01]  /*6730*/  @!P2 VIADD R87, R87, 0x228c0 ;  /* 0x000228c05757a836 */ /* 0x008fe20000000000 */
[----:B-1----:R1:W-:Y:S01]  /*6740*/  BAR.SYNC.DEFER_BLOCKING R60, 0x80 ;  /* 0x0002003c0000751d */ /* 0x0023e20000010000 */
[----:B------:R-:W-:Y:S01]  /*6750*/  LOP3.LUT P3, RZ, R16, 0x2, RZ, 0xc0, !PT ;  /* 0x0000000210ff7812 */ /* 0x000fe2000786c0ff */
[----:B------:R-:W-:-:S02]  /*6760*/  VIADD R22, R22, 0x1 ;  /* 0x0000000116167836 */ /* 0x000fc40000000000 */
[----:B------:R-:W-:-:S04]  /*6770*/  @!P2 PRMT R87, RZ, 0x654, R87 ;  /* 0x00000654ff57a816 */ /* 0x000fc80000000057 */
[----:B------:R1:W-:Y:S01]  /*6780*/  @!P2 SYNCS.ARRIVE.TRANS64.RED.A1T0 RZ, [R87+URZ], RZ ;  /* 0x000000ff57ffa9a7 */ /* 0x0003e2000810043f */
[----:B------:R-:W-:-:S04]  /*6790*/  ISETP.NE.AND P2, PT, R22, 0x2, PT ;  /* 0x000000021600780c */ /* 0x000fc80003f45270 */
[----:B0---4-:R-:W-:Y:S02]  /*67a0*/  SEL R4, RZ, 0x1, P2 ;  /* 0x00000001ff047807 */ /* 0x011fe40001000000 */
[----:B------:R-:W-:Y:S02]  /*67b0*/  SEL R22, R22, RZ, P2 ;  /* 0x000000ff16167207 */ /* 0x000fe40001000000 */
[----:B------:R-:W-:Y:S01]  /*67c0*/  LOP3.LUT R213, R213, R4, RZ, 0x3c, !PT ;  /* 0x00000004d5d57212 */ /* 0x000fe200078e3cff */
[----:B------:R-:W-:Y:S06]  /*67d0*/  @P3 BRA `(.L_x_2904) ;  /* 0xffffffc4004c3947 */ /* 0x000fec000383ffff */
[----:B------:R-:W0:Y:S01]  /*67e0*/  S2R R5, SR_TID.X ;  /* 0x0000000000057919 */ /* 0x000e220000002100 */
[----:B------:R-:W-:Y:S02]  /*67f0*/  PLOP3.LUT P0, PT, PT, PT, PT, 0x8, 0x0 ;  /* 0x000000000000781c */ /* 0x000fe40003f0e170 */
[----:B0-----:R-:W-:-:S04]  /*6800*/  SHF.R.U32.HI R5, RZ, 0x7, R5 ;  /* 0x00000007ff057819 */ /* 0x001fc80000011605 */
[----:B------:R-:W-:-:S13]  /*6810*/  ISETP.NE.AND P3, PT, R5, 0x1, PT ;  /* 0x000000010500780c */ /* 0x000fda0003f65270 */
[----:B------:R-:W-:Y:S05]  /*6820*/  @!P3 WARPSYNC.ALL ;  /* 0x000000000000b948 */ /* 0x000fea0003800000 */
[----:B------:R-:W-:Y:S06]  /*6830*/  @!P3 BAR.ARV 0x9, 0x100 ;  /* 0x024400000000bb1d */ /* 0x000fec0000002000 */
.L_x_2846:
[----:B------:R-:W0:Y:S01]  /*6840*/  LDC R0, c[0x0][0x448] ;  /* 0x00011200ff007b82 */ /* 0x000e220000000800 */
[----:B------:R-:W-:-:S07]  /*6850*/  IADD3 R7, R210, 0x1, -R207 ;  /* 0x00000001d2077810 */ /* 0x000fce0007ffe8cf */
[----:B------:R-:W3:Y:S01]  /*6860*/  LDC.64 R4, c[0x0][0x9e0] ;  /* 0x00027800ff047b82 */ /* 0x000ee20000000a00 */
[----:B0-----:R-:W-:Y:S01]  /*6870*/  ISETP.NE.AND P1, PT, R0, 0x1, PT ;  /* 0x000000010000780c */ /* 0x001fe20003f25270 */
[----:B------:R-:W-:Y:S01]  /*6880*/  VIADD R0, R228, 0x7f ;  /* 0x0000007fe4007836 */ /* 0x000fe20000000000 */
[----:B---3--:R-:W-:-:S11]  /*6890*/  ISETP.GE.AND P2, PT, R5, 0x1, PT ;  /* 0x000000010500780c */ /* 0x008fd60003f46270 */
[----:B------:R-:W0:Y:S08]  /*68a0*/  @P1 LDC R3, c[0x0][0x44c] ;  /* 0x00011300ff031b82 */ /* 0x000e300000000800 */
[----:B------:R-:W3:Y:S01]  /*68b0*/  @P1 LDC R6, c[0x0][0x450] ;  /* 0x00011400ff061b82 */ /* 0x000ee20000000800 */
[----:B0-----:R-:W-:-:S05]  /*68c0*/  @P1 IMAD.HI.U32 R3, R0, R3, RZ ;  /* 0x0000000300031227 */ /* 0x001fca00078e00ff */
[----:B---3--:R-:W-:-:S05]  /*68d0*/  @P1 SHF.R.U32.HI R0, RZ, R6, R3 ;  /* 0x00000006ff001219 */ /* 0x008fca0000011603 */
[----:B------:R-:W-:Y:S01]  /*68e0*/  IMAD.IADD R3, R7, 0x1, R0 ;  /* 0x0000000107037824 */ /* 0x000fe200078e0200 */
[----:B------:R-:W-:Y:S06]  /*68f0*/  @P0 BRA `(.L_x_2905) ;  /* 0x00000000000c0947 */ /* 0x000fec0003800000 */
[----:B------:R-:W0:Y:S01]  /*6900*/  FENCE.VIEW.ASYNC.G ;  /* 0x00000000000073c6 */ /* 0x000e220000000100 */
[----:B------:R-:W-:Y:S05]  /*6910*/  WARPSYNC.ALL ;  /* 0x0000000000007948 */ /* 0x000fea0003800000 */
[----:B0-----:R-:W-:Y:S06]  /*6920*/  BAR.ARV 0xc, 0x180 ;  /* 0x0306000000007b1d */ /* 0x001fec0000002000 */
.L_x_2905:
        /* <DEDUP_REMOVED lines=13> */
.L_x_2908:
[----:B------:R-:W-:-:S13]  /*6a00*/  ISETP.NE.AND P0, PT, R5, 0x1, PT ;  /* 0x000000010500780c */ /* 0x000fda0003f05270 */
[----:B------:R-:W0:Y:S02]  /*6a10*/  @P0 LDC.64 R6, c[0x0][0x9e8] ;  /* 0x00027a00ff060b82 */ /* 0x000e240000000a00 */
[----:B0-----:R-:W-:-:S05]  /*6a20*/  @P0 IMAD.HI.U32 R6, R0, R6, RZ ;  /* 0x0000000600060227 */ /* 0x001fca00078e00ff */
[----:B------:R-:W-:-:S07]  /*6a30*/  @P0 SHF.R.U32.HI R0, RZ, R7, R6 ;  /* 0x00000007ff000219 */ /* 0x000fce0000011606 */
.L_x_2909:
[----:B------:R-:W-:Y:S05]  /*6a40*/  BSYNC B0 ;  /* 0x0000000000007941 */ /* 0x000fea0003800000 */
.L_x_2907:
[----:B------:R-:W-:-:S05]  /*6a50*/  IMAD R3, R0, R5, R5 ;  /* 0x0000000500037224 */ /* 0x000fca00078e0205 */
[----:B------:R-:W-:-:S07]  /*6a60*/  VIMNMX R4, R4, R3, PT ;  /* 0x0000000304047248 */ /* 0x000fce0003fe0100 */
.L_x_2906:
[----:B------:R-:W0:Y:S01]  /*6a70*/  @P1 LDC R3, c[0x0][0x44c] ;  /* 0x00011300ff031b82 */ /* 0x000e220000000800 */
[----:B------:R-:W-:Y:S01]  /*6a80*/  VIADD R4, R4, 0x5f ;  /* 0x0000005f04047836 */ /* 0x000fe20000000000 */
[----:B------:R-:W-:Y:S01]  /*6a90*/  ULDC UR4, c[0x0][0x9dc] ;  /* 0x0002770000047ab9 */ /* 0x000fe20000000800 */
[----:B------:R-:W-:Y:S02]  /*6aa0*/  IMAD.MOV.U32 R7, RZ, RZ, R228 ;  /* 0x000000ffff077224 */ /* 0x000fe400078e00e4 */
[----:B------:R-:W-:-:S03]  /*6ab0*/  IMAD.HI R4, R4, 0x2aaaaaab, RZ ;  /* 0x2aaaaaab04047827 */ /* 0x000fc600078e02ff */
[----:B------:R-:W3:Y:S01]  /*6ac0*/  @P1 LDC R9, c[0x0][0x450] ;  /* 0x00011400ff091b82 */ /* 0x000ee20000000800 */
[----:B0-----:R-:W-:Y:S01]  /*6ad0*/  @P1 IMAD.HI.U32 R0, R228, R3, RZ ;  /* 0x00000003e4001227 */ /* 0x001fe200078e00ff */
[----:B------:R-:W-:-:S04]  /*6ae0*/  SHF.R.U32.HI R3, RZ, 0x1f, R4 ;  /* 0x0000001fff037819 */ /* 0x000fc80000011604 */
[----:B------:R-:W-:Y:S02]  /*6af0*/  LEA.HI.SX32 R4, R4, R3, 0x1c ;  /* 0x0000000304047211 */ /* 0x000fe400078fe2ff */
[----:B---3--:R-:W-:Y:S02]  /*6b00*/  @P1 SHF.R.U32.HI R7, RZ, R9, R0 ;  /* 0x00000009ff071219 */ /* 0x008fe40000011600 */
        /* <DEDUP_REMOVED lines=14> */
.L_x_2912:
[----:B------:R-:W-:-:S13]  /*6bf0*/  ISETP.NE.AND P0, PT, R5, 0x1, PT ;  /* 0x000000010500780c */ /* 0x000fda0003f05270 */
[----:B------:R-:W0:Y:S02]  /*6c00*/  @P0 LDC.64 R6, c[0x0][0x9e8] ;  /* 0x00027a00ff060b82 */ /* 0x000e240000000a00 */
[----:B0-----:R-:W-:-:S05]  /*6c10*/  @P0 IMAD.HI.U32 R6, R30, R6, RZ ;  /* 0x000000061e060227 */ /* 0x001fca00078e00ff */
[----:B------:R-:W-:-:S07]  /*6c20*/  @P0 SHF.R.U32.HI R30, RZ, R7, R6 ;  /* 0x00000007ff1e0219 */ /* 0x000fce0000011606 */
.L_x_2913:
[----:B------:R-:W-:Y:S05]  /*6c30*/  BSYNC B0 ;  /* 0x0000000000007941 */ /* 0x000fea0003800000 */
.L_x_2911:
[----:B------:R-:W-:-:S05]  /*6c40*/  IMAD R5, R30, R5, RZ ;  /* 0x000000051e057224 */ /* 0x000fca00078e02ff */
[----:B------:R-:W-:-:S07]  /*6c50*/  VIMNMX R0, R0, R5, !PT ;  /* 0x0000000500007248 */ /* 0x000fce0007fe0100 */
.L_x_2910:
[----:B------:R-:W-:Y:S01]  /*6c60*/  IMAD.HI R0, R0, 0x2aaaaaab, RZ ;  /* 0x2aaaaaab00007827 */ /* 0x000fe200078e02ff */
[----:B------:R-:W-:Y:S03]  /*6c70*/  BSSY B0, `(.L_x_2914) ;  /* 0x0000027000007945 */ /* 0x000fe60003800000 */
[----:B------:R-:W-:Y:S01]  /*6c80*/  IMAD.MOV.U32 R176, RZ, RZ, RZ ;  /* 0x000000ffffb07224 */ /* 0x000fe200078e00ff */
[----:B------:R-:W-:-:S04]  /*6c90*/  SHF.R.U32.HI R3, RZ, 0x1f, R0 ;  /* 0x0000001fff037819 */ /* 0x000fc80000011600 */
[----:B------:R-:W-:-:S04]  /*6ca0*/  LEA.HI.SX32 R3, R0, R3, 0x1c ;  /* 0x0000000300037211 */ /* 0x000fc800078fe2ff */
[----:B------:R-:W-:-:S04]  /*6cb0*/  VIMNMX R9, RZ, R3, !PT ;  /* 0x00000003ff097248 */ /* 0x000fc80007fe0100 */
[----:B------:R-:W-:-:S13]  /*6cc0*/  ISETP.GT.AND P0, PT, R31, R9, PT ;  /* 0x000000091f00720c */ /* 0x000fda0003f04270 */
[----:B------:R-:W-:Y:S05]  /*6cd0*/  @!P0 BRA `(.L_x_2915) ;  /* 0x0000000000808947 */ /* 0x000fea0003800000 */
[----:B------:R-:W3:Y:S01]  /*6ce0*/  LDL R4, [R1+0x34] ;  /* 0x0000340001047983 */ /* 0x000ee20000100800 */
[----:B------:R-:W-:Y:S01]  /*6cf0*/  ULDC UR4, c[0x0][0x9f0] ;  /* 0x00027c0000047ab9 */ /* 0x000fe20000000800 */
[----:B---3--:R-:W-:-:S04]  /*6d00*/  ISETP.NE.AND P0, PT, R4, RZ, PT ;  /* 0x000000ff0400720c */ /* 0x008fc80003f05270 */
        /* <DEDUP_REMOVED lines=12> */
[----:B------:R0:W3:Y:S02]  /*6dd0*/  F2I.FTZ.U32.TRUNC.NTZ R5, R4 ;  /* 0x0000000400057305 */ /* 0x0000e4000021f000 */
[----:B0-----:R-:W-:Y:S02]  /*6de0*/  IMAD.MOV.U32 R4, RZ, RZ, RZ ;  /* 0x000000ffff047224 */ /* 0x001fe400078e00ff */
[----:B---3--:R-:W-:-:S04]  /*6df0*/  IMAD.MOV R7, RZ, RZ, -R5 ;  /* 0x000000ffff077224 */ /* 0x008fc800078e0a05 */
        /* <DEDUP_REMOVED lines=12> */
[----:B------:R-:W-:-:S05]  /*6ec0*/  @!P1 LOP3.LUT R5, RZ, R8, RZ, 0x33, !PT ;  /* 0x00000008ff059212 */ /* 0x000fca00078e33ff */
[----:B------:R-:W-:-:S07]  /*6ed0*/  IMAD.MOV.U32 R176, RZ, RZ, R5 ;  /* 0x000000ffffb07224 */ /* 0x000fce00078e0005 */
.L_x_2915:
[----:B------:R-:W-:Y:S05]  /*6ee0*/  BSYNC B0 ;  /* 0x0000000000007941 */ /* 0x000fea0003800000 */
.L_x_2914:
[----:B------:R-:W3:Y:S01]  /*6ef0*/  LDL R0, [R1+0x40] ;  /* 0x0000400001007983 */ /* 0x000ee20000100800 */
        /* <DEDUP_REMOVED lines=28> */
[----:B--2---:R-:W-:Y:S02]  /*70c0*/  CS2R R98, SRZ ;  /* 0x0000000000627805 */ /* 0x004fe4000001ff00 */
[----:B------:R-:W-:-:S02]  /*70d0*/  CS2R R96, SRZ ;  /* 0x0000000000607805 */ /* 0x000fc4000001ff00 */
[----:B------:R-:W-:Y:S02]  /*70e0*/  CS2R R94, SRZ ;  /* 0x00000000005e7805 */ /* 0x000fe4000001ff00 */
[----:B------:R-:W-:Y:S02]  /*70f0*/  CS2R R92, SRZ ;  /* 0x00000000005c7805 */ /* 0x000fe4000001ff00 */
[----:B------:R-:W-:Y:S02]  /*7100*/  CS2R R90, SRZ ;  /* 0x00000000005a7805 */ /* 0x000fe4000001ff00 */
[----:B------:R-:W-:Y:S02]  /*7110*/  CS2R R88, SRZ ;  /* 0x0000000000587805 */ /* 0x000fe4000001ff00 */
[----:B-1----:R-:W-:Y:S02]  /*7120*/  CS2R R86, SRZ ;  /* 0x0000000000567805 */ /* 0x002fe4000001ff00 */
        /* <DEDUP_REMOVED lines=20> */
[----:B-----5:R-:W-:Y:S02]  /*7270*/  CS2R R44, SRZ ;  /* 0x00000000002c7805 */ /* 0x020fe4000001ff00 */
        /* <DEDUP_REMOVED lines=9> */
[----:B---3--:R-:W-:-:S05]  /*7310*/  IMAD R0, R0, R176, R9 ;  /* 0x000000b000007224 */ /* 0x008fca00078e0209 */
        /* <DEDUP_REMOVED lines=13> */
.L_x_3236:
        /* <DEDUP_REMOVED lines=26> */
.L_x_2919:
[----:B------:R-:W-:Y:S05]  /*7590*/  BSYNC B6 ;  /* 0x0000000000067941 */ /* 0x000fea0003800000 */
.L_x_2918:
        /* <DEDUP_REMOVED lines=13> */
.L_x_2923:
[----:B--2---:R2:W3:Y:S02]  /*7670*/  SYNCS.PHASECHK.TRANS64.TRYWAIT P0, [R23+URZ+0x22800], R0 ;  /* 0x02280000170075a7 */ /* 0x0044e4000800017f */
[----:B---3--:R-:W-:Y:S05]  /*7680*/  @!P0 NANOSLEEP.SYNCS 0x989680 ;  /* 0x009896800000895d */ /* 0x008fea0003900000 */
[----:B------:R-:W3:Y:S02]  /*7690*/  @!P0 SYNCS.PHASECHK.TRANS64 P0, [R23+URZ+0x22800], R0 ;  /* 0x02280000170085a7 */ /* 0x000ee4000800007f */
[----:B---3--:R-:W-:Y:S05]  /*76a0*/  @!P0 BRA `(.L_x_2923) ;  /* 0xfffffffc00f08947 */ /* 0x008fea000383ffff */
.L_x_2922:
[----:B------:R-:W-:Y:S05]  /*76b0*/  BSYNC B0 ;  /* 0x0000000000007941 */ /* 0x000fea0003800000 */
.L_x_2921:
[----:B------:R-:W-:Y:S05]  /*76c0*/  BRA `(.L_x_2924) ;  /* 0x0000002c002c7947 */ /* 0x000fea0003800000 */
.L_x_2920:
[----:B------:R-:W-:Y:S01]  /*76d0*/  LOP3.LUT P0, RZ, R26, 0x3ff, RZ, 0xc0, !PT ;  /* 0x000003ff1aff7812 */ /* 0x000fe2000780c0ff */
[----:B------:R-:W-:Y:S01]  /*76e0*/  ULDC.64 UR4, c[0x0][0x3f8] ;  /* 0x0000fe0000047ab9 */ /* 0x000fe20000000a00 */
[----:B------:R-:W-:Y:S01]  /*76f0*/  SHF.R.S32.HI R0, RZ, 0x1f, R24 ;  /* 0x0000001fff007819 */ /* 0x000fe20000011418 */
[----:B------:R-:W-:Y:S01]  /*7700*/  ULDC.64 UR6, c[0x0][0x408] ;  /* 0x0001020000067ab9 */ /* 0x000fe20000000a00 */
[----:B------:R-:W-:Y:S01]  /*7710*/  IMAD.WIDE.U32 R26, R24, UR4, RZ ;  /* 0x00000004181a7c25 */ /* 0x000fe2000f8e00ff */
[----:B------:R-:W-:Y:S03]  /*7720*/  BSSY B6, `(.L_x_2925) ;  /* 0x0000019000067945 */ /* 0x000fe60003800000 */
[C---:B------:R-:W-:Y:S02]  /*7730*/  IMAD R3, R0.reuse, UR4, RZ ;  /* 0x0000000400037c24 */ /* 0x040fe4000f8e02ff */
[----:B------:R-:W-:-:S02]  /*7740*/  IMAD R5, R0, UR6, RZ ;  /* 0x0000000600057c24 */ /* 0x000fc4000f8e02ff */
[C---:B------:R-:W-:Y:S02]  /*7750*/  IMAD R3, R24.reuse, UR5, R3 ;  /* 0x0000000518037c24 */ /* 0x040fe4000f8e0203 */
[C---:B------:R-:W-:Y:S02]  /*7760*/  IMAD R5, R24.reuse, UR7, R5 ;  /* 0x0000000718057c24 */ /* 0x040fe4000f8e0205 */
[----:B------:R-:W-:-:S04]  /*7770*/  IMAD.WIDE.U32 R24, R24, UR6, RZ ;  /* 0x0000000618187c25 */ /* 0x000fc8000f8e00ff */
[----:B------:R-:W-:Y:S02]  /*7780*/  IMAD.IADD R29, R3, 0x1, R27 ;  /* 0x00000001031d7824 */ /* 0x000fe400078e021b */
[----:B------:R-:W-:Y:S01]  /*7790*/  IMAD.IADD R31, R5, 0x1, R25 ;  /* 0x00000001051f7824 */ /* 0x000fe200078e0219 */
        /* <DEDUP_REMOVED lines=17> */
.L_x_2926:
[----:B------:R-:W-:Y:S05]  /*78b0*/  BSYNC B6 ;  /* 0x0000000000067941 */ /* 0x000fea0003800000 */
.L_x_2925:
[----:B------:R-:W-:Y:S01]  /*78c0*/  LEA.HI R33, R33, R28, RZ, 0x2 ;  /* 0x0000001c21217211 */ /* 0x000fe200078f10ff */
[----:B------:R-:W-:Y:S01]  /*78d0*/  ULDC.U8 UR4, c[0x0][0x410] ;  /* 0x0001040000047ab9 */ /* 0x000fe20000000000 */
[----:B------:R-:W-:Y:S01]  /*78e0*/  BSSY B0, `(.L_x_2927) ;  /* 0x00002a1000007945 */ /* 0x000fe20003800000 */
[----:B------:R-:W-:Y:S01]  /*78f0*/  ISETP.NE.AND P0, PT, RZ, UR4, PT ;  /* 0x00000004ff007c0c */ /* 0x000fe2000bf05270 */
[----:B------:R-:W-:Y:S01]  /*7900*/  IMAD.IADD R40, R208, 0x1, R228 ;  /* 0x00000001d0287824 */ /* 0x000fe200078e02e4 */
[----:B------:R-:W-:Y:S02]  /*7910*/  SHF.R.S32.HI R3, RZ, 0x1f, R33 ;  /* 0x0000001fff037819 */ /* 0x000fe40000011421 */
[----:B------:R-:W-:Y:S02]  /*7920*/  LOP3.LUT R33, R33, 0xfffffffc, RZ, 0xc0, !PT ;  /* 0xfffffffc21217812 */ /* 0x000fe400078ec0ff */
[----:B------:R-:W-:-:S03]  /*7930*/  LEA.HI R3, R3, R208, RZ, 0x3 ;  /* 0x000000d003037211 */ /* 0x000fc600078f18ff */
[----:B------:R-:W-:Y:S01]  /*7940*/  IMAD.IADD R7, R28, 0x1, -R33 ;  /* 0x000000011c077824 */ /* 0x000fe200078e0a21 */
[----:B------:R-:W-:-:S05]  /*7950*/  LOP3.LUT R3, R3, 0xfffffff8, RZ, 0xc0, !PT ;  /* 0xfffffff803037812 */ /* 0x000fca00078ec0ff */
[----:B------:R-:W-:Y:S01]  /*7960*/  IMAD.IADD R33, R208, 0x1, -R3 ;  /* 0x00000001d0217824 */ /* 0x000fe200078e0a03 */
[----:B------:R-:W-:Y:S06]  /*7970*/  @!P0 BRA `(.L_x_2928) ;  /* 0x00000014005c8947 */ /* 0x000fec0003800000 */
[----:B------:R-:W1:Y:S01]  /*7980*/  LDC R6, c[0x0][0x448] ;  /* 0x00011200ff067b82 */ /* 0x000e620000000800 */
[----:B------:R-:W-:Y:S01]  /*7990*/  IMAD R3, R7, 0x40, R40 ;  /* 0x0000004007037824 */ /* 0x000fe200078e0228 */
[----:B------:R-:W-:Y:S01]  /*79a0*/  ULDC.64 UR4, c[0x0][0x3f8] ;  /* 0x0000fe0000047ab9 */ /* 0x000fe20000000a00 */
[----:B------:R-:W-:Y:S01]  /*79b0*/  ULDC.64 UR6, c[0x0][0x408] ;  /* 0x0001020000067ab9 */ /* 0x000fe20000000a00 */
[----:B------:R-:W-:Y:S01]  /*79c0*/  IMAD.MOV.U32 R27, RZ, RZ, R29 ;  /* 0x000000ffff1b7224 */ /* 0x000fe200078e001d */
[----:B------:R-:W-:Y:S01]  /*79d0*/  SHF.R.S32.HI R37, RZ, 0x1f, R214 ;  /* 0x0000001fff257819 */ /* 0x000fe200000114d6 */
[----:B------:R-:W-:Y:S01]  /*79e0*/  IMAD.MOV.U32 R25, RZ, RZ, R31 ;  /* 0x000000ffff197224 */ /* 0x000fe200078e001f */
[----:B-1----:R-:W-:-:S13]  /*79f0*/  ISETP.NE.AND P0, PT, R6, 0x1, PT ;  /* 0x000000010600780c */ /* 0x002fda0003f05270 */
[----:B------:R-:W1:Y:S08]  /*7a00*/  @P0 LDC R0, c[0x0][0x44c] ;  /* 0x00011300ff000b82 */ /* 0x000e700000000800 */
[----:B------:R-:W2:Y:S01]  /*7a10*/  @P0 LDC R5, c[0x0][0x450] ;  /* 0x00011400ff050b82 */ /* 0x000ea20000000800 */
[----:B-1----:R-:W-:-:S05]  /*7a20*/  @P0 IMAD.HI.U32 R0, R3, R0, RZ ;  /* 0x0000000003000227 */ /* 0x002fca00078e00ff */
[----:B--2---:R-:W-:-:S04]  /*7a30*/  @P0 SHF.R.U32.HI R3, RZ, R5, R0 ;  /* 0x00000005ff030219 */ /* 0x004fc80000011600 */
[----:B------:R-:W-:Y:S01]  /*7a40*/  SHF.R.S32.HI R0, RZ, 0x1f, R3 ;  /* 0x0000001fff007819 */ /* 0x000fe20000011403 */
[----:B------:R-:W-:-:S04]  /*7a50*/  IMAD.WIDE.U32 R26, R3, UR4, R26 ;  /* 0x00000004031a7c25 */ /* 0x000fc8000f8e001a */
[C---:B------:R-:W-:Y:S02]  /*7a60*/  IMAD R4, R0.reuse, UR4, RZ ;  /* 0x0000000400047c24 */ /* 0x040fe4000f8e02ff */
[----:B------:R-:W-:Y:S02]  /*7a70*/  IMAD R0, R0, UR6, RZ ;  /* 0x0000000600007c24 */ /* 0x000fe4000f8e02ff */
[C---:B------:R-:W-:Y:S01]  /*7a80*/  IMAD R31, R3.reuse, UR5, R4 ;  /* 0x00000005031f7c24 */ /* 0x040fe2000f8e0204 */
[----:B------:R-:W-:Y:S01]  /*7a90*/  ULDC.64 UR4, c[0x0][0x3e8] ;  /* 0x0000fa0000047ab9 */ /* 0x000fe20000000a00 */
[C---:B------:R-:W-:Y:S01]  /*7aa0*/  IMAD.WIDE.U32 R24, R3.reuse, UR6, R24 ;  /* 0x0000000603187c25 */ /* 0x040fe2000f8e0018 */
[----:B------:R-:W-:Y:S01]  /*7ab0*/  LEA R10, P0, R26, UR4, 0x1 ;  /* 0x000000041a0a7c11 */ /* 0x000fe2000f8008ff */
[----:B------:R-:W-:Y:S02]  /*7ac0*/  UMOV UR4, 0xffffffff ;  /* 0xffffffff00047882 */ /* 0x000fe40000000000 */
[----:B------:R-:W-:Y:S01]  /*7ad0*/  IMAD R3, R3, UR7, R0 ;  /* 0x0000000703037c24 */ /* 0x000fe2000f8e0200 */
[----:B------:R-:W-:Y:S01]  /*7ae0*/  ULDC.64 UR6, c[0x0][0x400] ;  /* 0x0001000000067ab9 */ /* 0x000fe20000000a00 */
[----:B------:R-:W-:Y:S01]  /*7af0*/  IMAD.IADD R31, R27, 0x1, R31 ;  /* 0x000000011b1f7824 */ /* 0x000fe200078e021f */
[----:B------:R-:W-:Y:S01]  /*7b00*/  LEA R30, P1, R24, UR6, 0x1 ;  /* 0x00000006181e7c11 */ /* 0x000fe2000f8208ff */
[----:B------:R-:W-:-:S03]  /*7b10*/  IMAD.IADD R3, R25, 0x1, R3 ;  /* 0x0000000119037824 */ /* 0x000fc600078e0203 */
[----:B------:R-:W-:Y:S02]  /*7b20*/  LEA.HI.X R31, R26, UR5, R31, 0x1, P0 ;  /* 0x000000051a1f7c11 */ /* 0x000fe400080f0c1f */
[----:B------:R-:W-:Y:S01]  /*7b30*/  LEA.HI.X R34, R24, UR7, R3, 0x1, P1 ;  /* 0x0000000718227c11 */ /* 0x000fe200088f0c03 */
[----:B------:R-:W-:Y:S06]  /*7b40*/  BRA.DIV UR4, `(.L_x_2929) ;  /* 0x000001c204ec7947 */ /* 0x000fec000b800000 */
[----:B------:R1:W2:Y:S04]  /*7b50*/  SHFL.IDX PT, R0, R31, RZ, 0x1c1f ;  /* 0x001c1fff1f007589 */ /* 0x0002a800000e0000 */
[----:B------:R1:W3:Y:S04]  /*7b60*/  SHFL.IDX PT, R3, R10, RZ, 0x1c1f ;  /* 0x001c1fff0a037589 */ /* 0x0002e800000e0000 */
[----:B------:R1:W4:Y:S04]  /*7b70*/  SHFL.IDX PT, R7, R34, RZ, 0x1c1f ;  /* 0x001c1fff22077589 */ /* 0x00032800000e0000 */
[----:B------:R1:W0:Y:S02]  /*7b80*/  SHFL.IDX PT, R8, R30, RZ, 0x1c1f ;  /* 0x001c1fff1e087589 */ /* 0x00022400000e0000 */
.L_x_3242:
[----:B------:R-:W-:Y:S01]  /*7b90*/  IMAD R35, R207, R6, RZ ;  /* 0x00000006cf237224 */ /* 0x000fe200078e02ff */
[----:B------:R-:W-:Y:S01]  /*7ba0*/  BSSY B1, `(.L_x_2930) ;  /* 0x000001d000017945 */ /* 0x000fe20003800000 */
[----:B------:R-:W-:Y:S02]  /*7bb0*/  CS2R R26, SRZ ;  /* 0x00000000001a7805 */ /* 0x000fe4000001ff00 */
[----:B------:R-:W-:Y:S02]  /*7bc0*/  CS2R R24, SRZ ;  /* 0x0000000000187805 */ /* 0x000fe4000001ff00 */
[----:B------:R-:W-:Y:S02]  /*7bd0*/  CS2R R28, SRZ ;  /* 0x00000000001c7805 */ /* 0x000fe4000001ff00 */
[----:B------:R-:W-:Y:S02]  /*7be0*/  ISETP.GE.AND P0, PT, R40, R35, PT ;  /* 0x000000232800720c */ /* 0x000fe40003f06270 */
[----:B------:R-:W-:-:S11]  /*7bf0*/  CS2R R20, SRZ ;  /* 0x0000000000147805 */ /* 0x000fd6000001ff00 */
[----:B------:R-:W-:Y:S05]  /*7c00*/  @P0 BRA `(.L_x_2931) ;  /* 0x0000000000580947 */ /* 0x000fea0003800000 */
[----:B------:R-:W-:Y:S01]  /*7c10*/  ULDC UR4, c[0x0][0x3f4] ;  /* 0x0000fd0000047ab9 */ /* 0x000fe20000000800 */
[----:B---3--:R-:W-:Y:S01]  /*7c20*/  IMAD.MOV.U32 R4, RZ, RZ, R3 ;  /* 0x000000ffff047224 */ /* 0x008fe200078e0003 */
[----:B------:R-:W-:Y:S01]  /*7c30*/  ISETP.GE.AND P2, PT, R204, UR4, PT ;  /* 0x00000004cc007c0c */ /* 0x000fe2000bf46270 */
[----:B--2---:R-:W-:Y:S01]  /*7c40*/  IMAD.MOV.U32 R5, RZ, RZ, R0 ;  /* 0x000000ffff057224 */ /* 0x004fe200078e0000 */
[----:B------:R-:W-:Y:S02]  /*7c50*/  ISETP.GE.AND P3, PT, R214, UR4, PT ;  /* 0x00000004d6007c0c */ /* 0x000fe4000bf66270 */
[----:B------:R-:W-:Y:S01]  /*7c60*/  CS2R R28, SRZ ;  /* 0x00000000001c7805 */ /* 0x000fe2000001ff00 */
[----:B----4-:R-:W-:-:S08]  /*7c70*/  IMAD.MOV.U32 R9, RZ, RZ, R7 ;  /* 0x000000ffff097224 */ /* 0x010fd000078e0007 */
[----:B------:R-:W-:Y:S02]  /*7c80*/  @!P2 IMAD.WIDE R4, R204, 0x2, R4 ;  /* 0x00000002cc04a825 */ /* 0x000fe400078e0204 */
[C---:B------:R-:W-:Y:S02]  /*7c90*/  @!P3 SHF.L.U64.HI R11, R214.reuse, 0x1, R37 ;  /* 0x00000001d60bb819 */ /* 0x040fe40000010225 */
[----:B------:R-:W-:Y:S01]  /*7ca0*/  @!P3 IMAD.SHL.U32 R6, R214, 0x2, RZ ;  /* 0x00000002d606b824 */ /* 0x000fe200078e00ff */
[----:B------:R2:W5:Y:S01]  /*7cb0*/  @!P2 LD.E.64 R28, desc[UR52][R4.64] ;  /* 0x00000034041ca980 */ /* 0x000562000c101b00 */
[----:B------:R-:W-:Y:S02]  /*7cc0*/  CS2R R26, SRZ ;  /* 0x00000000001a7805 */ /* 0x000fe4000001ff00 */
[----:B------:R-:W-:Y:S02]  /*7cd0*/  CS2R R20, SRZ ;  /* 0x0000000000147805 */ /* 0x000fe4000001ff00 */
[----:B------:R-:W-:-:S02]  /*7ce0*/  CS2R R24, SRZ ;  /* 0x0000000000187805 */ /* 0x000fc4000001ff00 */
[-C--:B--2---:R-:W-:Y:S02]  /*7cf0*/  @!P3 IADD3 R4, P0, R3, R6.reuse, RZ ;  /* 0x000000060304b210 */ /* 0x084fe40007f1e0ff */
[----:B0-----:R-:W-:Y:S01]  /*7d00*/  @!P3 IADD3 R6, P1, R8, R6, RZ ;  /* 0x000000060806b210 */ /* 0x001fe20007f3e0ff */
[----:B------:R-:W-:-:S04]  /*7d10*/  @!P2 IMAD.WIDE R8, R204, 0x2, R8 ;  /* 0x00000002cc08a825 */ /* 0x000fc800078e0208 */
[--C-:B------:R-:W-:Y:S01]  /*7d20*/  @!P3 IMAD.X R5, R0, 0x1, R11.reuse, P0 ;  /* 0x000000010005b824 */ /* 0x100fe200000e060b */
[----:B------:R0:W5:Y:S01]  /*7d30*/  @!P2 LD.E.64 R26, desc[UR52][R8.64] ;  /* 0x00000034081aa980 */ /* 0x000162000c101b00 */
[----:B------:R-:W-:-:S03]  /*7d40*/  @!P3 IMAD.X R7, R7, 0x1, R11, P1 ;  /* 0x000000010707b824 */ /* 0x000fc600008e060b */
[----:B------:R0:W5:Y:S04]  /*7d50*/  @!P3 LD.E.64 R20, desc[UR52][R4.64] ;  /* 0x000000340414b980 */ /* 0x000168000c101b00 */
[----:B------:R0:W5:Y:S02]  /*7d60*/  @!P3 LD.E.64 R24, desc[UR52][R6.64] ;  /* 0x000000340618b980 */ /* 0x000164000c101b00 */
.L_x_2931:
[----:B------:R-:W-:Y:S05]  /*7d70*/  BSYNC B1 ;  /* 0x0000000000017941 */ /* 0x000fea0003800000 */
.L_x_2930:
[----:B--2--5:R-:W-:Y:S01]  /*7d80*/  IMAD.MOV.U32 R0, RZ, RZ, R26 ;  /* 0x000000ffff007224 */ /* 0x024fe200078e001a */
[----:B------:R-:W-:Y:S01]  /*7d90*/  UMOV UR4, 0xffffffff ;  /* 0xffffffff00047882 */ /* 0x000fe20000000000 */
[----:B---3--:R-:W-:Y:S01]  /*7da0*/  IMAD.MOV.U32 R3, RZ, RZ, R27 ;  /* 0x000000ffff037224 */ /* 0x008fe200078e001b */
[----:B0-----:R-:W-:Y:S01]  /*7db0*/  CS2R R8, SRZ ;  /* 0x0000000000087805 */ /* 0x001fe2000001ff00 */
[----:B------:R-:W-:Y:S01]  /*7dc0*/  IMAD.MOV.U32 R4, RZ, RZ, R24 ;  /* 0x000000ffff047224 */ /* 0x000fe200078e0018 */
[----:B------:R-:W-:Y:S01]  /*7dd0*/  PRMT R38, R0, 0x7610, R38 ;  /* 0x0000761000267816 */ /* 0x000fe20000000026 */
[----:B------:R-:W-:Y:S02]  /*7de0*/  IMAD.MOV.U32 R5, RZ, RZ, R25 ;  /* 0x000000ffff057224 */ /* 0x000fe400078e0019 */
[----:B------:R-:W-:Y:S01]  /*7df0*/  IMAD.MOV.U32 R0, RZ, RZ, R28 ;  /* 0x000000ffff007224 */ /* 0x000fe200078e001c */
[----:B------:R-:W-:Y:S01]  /*7e00*/  PRMT R42, R3, 0x5410, R4 ;  /* 0x00005410032a7816 */ /* 0x000fe20000000004 */
[----:B------:R-:W-:Y:S01]  /*7e10*/  IMAD.MOV.U32 R3, RZ, RZ, R29 ;  /* 0x000000ffff037224 */ /* 0x000fe200078e001d */
[----:B------:R-:W-:Y:S01]  /*7e20*/  PRMT R43, R5, 0x7610, R43 ;  /* 0x00007610052b7816 */ /* 0x000fe2000000002b */
[----:B------:R-:W-:Y:S01]  /*7e30*/  IMAD.MOV.U32 R4, RZ, RZ, R20 ;  /* 0x000000ffff047224 */ /* 0x000fe200078e0014 */
[----:B------:R-:W-:Y:S01]  /*7e40*/  PRMT R38, R38, 0x5410, R0 ;  /* 0x0000541026267816 */ /* 0x000fe20000000000 */
[----:B------:R-:W-:Y:S01]  /*7e50*/  IMAD.MOV.U32 R5, RZ, RZ, R21 ;  /* 0x000000ffff057224 */ /* 0x000fe200078e0015 */
[----:B------:R-:W-:-:S04]  /*7e60*/  PRMT R43, R43, 0x5410, R3 ;  /* 0x000054102b2b7816 */ /* 0x000fc80000000003 */
[----:B------:R-:W-:Y:S01]  /*7e70*/  PRMT R44, R4, 0x5410, R5 ;  /* 0x00005410042c7816 */ /* 0x000fe20000000005 */
[----:B------:R-:W-:Y:S06]  /*7e80*/  BRA.DIV UR4, `(.L_x_2932) ;  /* 0x000001c204907947 */ /* 0x000fec000b800000 */
[----:B------:R0:W2:Y:S04]  /*7e90*/  SHFL.IDX PT, R0, R31, 0x1, 0x1c1f ;  /* 0x003c1f001f007f89 */ /* 0x0000a800000e0000 */
[----:B------:R0:W3:Y:S04]  /*7ea0*/  SHFL.IDX PT, R3, R10, 0x1, 0x1c1f ;  /* 0x003c1f000a037f89 */ /* 0x0000e800000e0000 */
[----:B----4-:R0:W4:Y:S04]  /*7eb0*/  SHFL.IDX PT, R7, R34, 0x1, 0x1c1f ;  /* 0x003c1f0022077f89 */ /* 0x01012800000e0000 */
[----:B-1----:R-:W1:Y:S02]  /*7ec0*/  SHFL.IDX PT, R30, R30, 0x1, 0x1c1f ;  /* 0x003c1f001e1e7f89 */ /* 0x002e6400000e0000 */
.L_x_3248:
[----:B------:R-:W5:Y:S01]  /*7ed0*/  LDL R5, [R1+0x3c] ;  /* 0x00003c0001057983 */ /* 0x000f620000100800 */
[----:B------:R-:W-:Y:S01]  /*7ee0*/  VIADD R40, R40, 0x40 ;  /* 0x0000004028287836 */ /* 0x000fe20000000000 */
[----:B------:R-:W-:Y:S01]  /*7ef0*/  BSSY B1, `(.L_x_2933) ;  /* 0x0000021000017945 */ /* 0x000fe20003800000 */
[----:B0-----:R-:W-:Y:S02]  /*7f00*/  CS2R R10, SRZ ;  /* 0x00000000000a7805 */ /* 0x001fe4000001ff00 */
[----:B------:R-:W-:Y:S02]  /*7f10*/  CS2R R14, SRZ ;  /* 0x00000000000e7805 */ /* 0x000fe4000001ff00 */
[----:B------:R-:W-:Y:S02]  /*7f20*/  CS2R R12, SRZ ;  /* 0x00000000000c7805 */ /* 0x000fe4000001ff00 */
[----:B------:R-:W-:Y:S02]  /*7f30*/  ISETP.GE.AND P0, PT, R40, R35, PT ;  /* 0x000000232800720c */ /* 0x000fe40003f06270 */
[----:B-----5:R-:W-:-:S04]  /*7f40*/  LEA.HI R4, R5, R5, RZ, 0x1 ;  /* 0x0000000505047211 */ /* 0x020fc800078f08ff */
[----:B------:R-:W-:-:S05]  /*7f50*/  LOP3.LUT R4, R4, 0xfffffffe, RZ, 0xc0, !PT ;  /* 0xfffffffe04047812 */ /* 0x000fca00078ec0ff */
[----:B------:R-:W-:-:S05]  /*7f60*/  IMAD.IADD R4, R5, 0x1, -R4 ;  /* 0x0000000105047824 */ /* 0x000fca00078e0a04 */
[----:B------:R-:W-:Y:S01]  /*7f70*/  SHF.L.U32 R34, R4, 0x1f, RZ ;  /* 0x0000001f04227819 */ /* 0x000fe200000006ff */
[----:B------:R-:W-:Y:S06]  /*7f80*/  @P0 BRA `(.L_x_2934) ;  /* 0x00000000005c0947 */ /* 0x000fec0003800000 */
[----:B------:R-:W-:Y:S01]  /*7f90*/  ULDC UR4, c[0x0][0x3f4] ;  /* 0x0000fd0000047ab9 */ /* 0x000fe20000000800 */
[----:B---3--:R-:W-:Y:S01]  /*7fa0*/  IMAD.MOV.U32 R4, RZ, RZ, R3 ;  /* 0x000000ffff047224 */ /* 0x008fe200078e0003 */
[----:B------:R-:W-:Y:S01]  /*7fb0*/  ISETP.GE.AND P2, PT, R204, UR4, PT ;  /* 0x00000004cc007c0c */ /* 0x000fe2000bf46270 */
[----:B--2---:R-:W-:Y:S01]  /*7fc0*/  IMAD.MOV.U32 R5, RZ, RZ, R0 ;  /* 0x000000ffff057224 */ /* 0x004fe200078e0000 */
[----:B------:R-:W-:Y:S02]  /*7fd0*/  ISETP.GE.AND P3, PT, R214, UR4, PT ;  /* 0x00000004d6007c0c */ /* 0x000fe4000bf66270 */
[----:B------:R-:W-:Y:S01]  /*7fe0*/  CS2R R14, SRZ ;  /* 0x00000000000e7805 */ /* 0x000fe2000001ff00 */
[----:B-1----:R-:W-:Y:S02]  /*7ff0*/  IMAD.MOV.U32 R10, RZ, RZ, R30 ;  /* 0x000000ffff0a7224 */ /* 0x002fe400078e001e */
[----:B----4-:R-:W-:-:S06]  /*8000*/  IMAD.MOV.U32 R11, RZ, RZ, R7 ;  /* 0x000000ffff0b7224 */ /* 0x010fcc00078e0007 */
[----:B------:R-:W-:Y:S02]  /*8010*/  @!P2 IMAD.WIDE R4, R204, 0x2, R4 ;  /* 0x00000002cc04a825 */ /* 0x000fe400078e0204 */
[C---:B------:R-:W-:Y:S02]  /*8020*/  @!P3 SHF.L.U64.HI R36, R214.reuse, 0x1, R37 ;  /* 0x00000001d624b819 */ /* 0x040fe40000010225 */
[----:B------:R-:W-:Y:S01]  /*8030*/  @!P3 IMAD.SHL.U32 R6, R214, 0x2, RZ ;  /* 0x00000002d606b824 */ /* 0x000fe200078e00ff */
[----:B------:R0:W5:Y:S01]  /*8040*/  @!P2 LD.E.64 R14, desc[UR52][R4.64] ;  /* 0x00000034040ea980 */ /* 0x000162000c101b00 */
[----:B------:R-:W-:Y:S02]  /*8050*/  CS2R R8, SRZ ;  /* 0x0000000000087805 */ /* 0x000fe4000001ff00 */
[----:B------:R-:W-:Y:S02]  /*8060*/  CS2R R12, SRZ ;  /* 0x00000000000c7805 */ /* 0x000fe4000001ff00 */
[----:B0-----:R-:W-:-:S02]  /*8070*/  @!P3 IADD3 R4, P0, R3, R6, RZ ;  /* 0x000000060304b210 */ /* 0x001fc40007f1e0ff */
[----:B------:R-:W-:Y:S01]  /*8080*/  @!P3 IADD3 R6, P1, R30, R6, RZ ;  /* 0x000000061e06b210 */ /* 0x000fe20007f3e0ff */
[----:B------:R-:W-:Y:S01]  /*8090*/  @!P2 IMAD.WIDE R30, R204, 0x2, R10 ;  /* 0x00000002cc1ea825 */ /* 0x000fe200078e020a */
[----:B------:R-:W-:-:S03]  /*80a0*/  CS2R R10, SRZ ;  /* 0x00000000000a7805 */ /* 0x000fc6000001ff00 */
[--C-:B------:R-:W-:Y:S01]  /*80b0*/  @!P3 IMAD.X R5, R0, 0x1, R36.reuse, P0 ;  /* 0x000000010005b824 */ /* 0x100fe200000e0624 */
[----:B------:R0:W5:Y:S01]  /*80c0*/  @!P2 LD.E.64 R8, desc[UR52][R30.64] ;  /* 0x000000341e08a980 */ /* 0x000162000c101b00 */
[----:B------:R-:W-:-:S03]  /*80d0*/  @!P3 IMAD.X R7, R7, 0x1, R36, P1 ;  /* 0x000000010707b824 */ /* 0x000fc600008e0624 */
[----:B------:R0:W5:Y:S04]  /*80e0*/  @!P3 LD.E.64 R12, desc[UR52][R4.64] ;  /* 0x00000034040cb980 */ /* 0x000168000c101b00 */
[----:B------:R0:W5:Y:S02]  /*80f0*/  @!P3 LD.E.64 R10, desc[UR52][R6.64] ;  /* 0x00000034060ab980 */ /* 0x000164000c101b00 */
.L_x_2934:
[----:B------:R-:W-:Y:S05]  /*8100*/  BSYNC B1 ;  /* 0x0000000000017941 */ /* 0x000fea0003800000 */
.L_x_2933:
[----:B0---4-:R-:W4:Y:S01]  /*8110*/  LDL R7, [R1+0x28] ;  /* 0x0000280001077983 */ /* 0x011f220000100800 */
[----:B------:R-:W0:Y:S01]  /*8120*/  SYNCS.PHASECHK.TRANS64.TRYWAIT P0, [R23+URZ+0x22800], R34 ;  /* 0x02280022170075a7 */ /* 0x000e22000800017f */
[----:B--2---:R-:W-:Y:S01]  /*8130*/  IMAD.SHL.U32 R0, R33, 0x40, RZ ;  /* 0x0000004021007824 */ /* 0x004fe200078e00ff */
[----:B------:R-:W-:Y:S01]  /*8140*/  VIADDMNMX R31, R35, -R228, 0x80, PT ;  /* 0x00000080231f7446 */ /* 0x000fe200038009e4 */
[----:B-----5:R-:W-:Y:S01]  /*8150*/  IMAD.MOV.U32 R4, RZ, RZ, R8 ;  /* 0x000000ffff047224 */ /* 0x020fe200078e0008 */
[----:B------:R-:W-:Y:S01]  /*8160*/  BSSY B1, `(.L_x_2935) ;  /* 0x0000019000017945 */ /* 0x000fe20003800000 */
[----:B------:R-:W-:Y:S01]  /*8170*/  IMAD.MOV.U32 R5, RZ, RZ, R11 ;  /* 0x000000ffff057224 */ /* 0x000fe200078e000b */
[----:B---3--:R-:W-:Y:S01]  /*8180*/  LOP3.LUT R3, R0, 0x1c0, RZ, 0xc0, !PT ;  /* 0x000001c000037812 */ /* 0x008fe200078ec0ff */
[----:B------:R-:W-:Y:S01]  /*8190*/  IMAD.MOV.U32 R6, RZ, RZ, R14 ;  /* 0x000000ffff067224 */ /* 0x000fe200078e000e */
[----:B------:R-:W-:Y:S01]  /*81a0*/  PRMT R45, R4, 0x7610, R45 ;  /* 0x00007610042d7816 */ /* 0x000fe2000000002d */
[----:B------:R-:W-:Y:S01]  /*81b0*/  IMAD.MOV.U32 R4, RZ, RZ, R10 ;  /* 0x000000ffff047224 */ /* 0x000fe200078e000a */
[----:B------:R-:W-:-:S02]  /*81c0*/  LOP3.LUT R0, R3, 0x18, R18, 0xf8, !PT ;  /* 0x0000001803007812 */ /* 0x000fc400078ef812 */
[----:B------:R-:W-:Y:S02]  /*81d0*/  SHF.R.U32.HI R3, RZ, 0x3, R3 ;  /* 0x00000003ff037819 */ /* 0x000fe40000011603 */
[----:B------:R-:W-:Y:S01]  /*81e0*/  PRMT R46, R4, 0x5410, R5 ;  /* 0x00005410042e7816 */ /* 0x000fe20000000005 */
[----:B------:R-:W-:Y:S01]  /*81f0*/  IMAD.MOV.U32 R4, RZ, RZ, R15 ;  /* 0x000000ffff047224 */ /* 0x000fe200078e000f */
[----:B------:R-:W-:Y:S01]  /*8200*/  LOP3.LUT R0, R0, R3, RZ, 0x3c, !PT ;  /* 0x0000000300007212 */ /* 0x000fe200078e3cff */
[----:B------:R-:W-:Y:S01]  /*8210*/  IMAD.MOV.U32 R3, RZ, RZ, R9 ;  /* 0x000000ffff037224 */ /* 0x000fe200078e0009 */
[----:B------:R-:W-:Y:S01]  /*8220*/  PRMT R47, R6, 0x7610, R47 ;  /* 0x00007610062f7816 */ /* 0x000fe2000000002f */
[----:B------:R-:W-:Y:S01]  /*8230*/  IMAD.MOV.U32 R5, RZ, RZ, R12 ;  /* 0x000000ffff057224 */ /* 0x000fe200078e000c */
[----:B------:R-:W-:Y:S02]  /*8240*/  LOP3.LUT P2, RZ, R33, 0x4, RZ, 0xc0, !PT ;  /* 0x0000000421ff7812 */ /* 0x000fe4000784c0ff */
[----:B------:R-:W-:-:S02]  /*8250*/  PRMT R45, R45, 0x5410, R3 ;  /* 0x000054102d2d7816 */ /* 0x000fc40000000003 */
[----:B------:R-:W-:Y:S02]  /*8260*/  PRMT R47, R47, 0x5410, R4 ;  /* 0x000054102f2f7816 */ /* 0x000fe40000000004 */
[----:B------:R-:W-:Y:S01]  /*8270*/  PRMT R48, R5, 0x7610, R48 ;  /* 0x0000761005307816 */ /* 0x000fe20000000030 */
[----:B------:R-:W-:Y:S01]  /*8280*/  IMAD.MOV.U32 R5, RZ, RZ, R13 ;  /* 0x000000ffff057224 */ /* 0x000fe200078e000d */
[----:B------:R-:W-:Y:S01]  /*8290*/  ISETP.GE.AND P1, PT, R208, R31, PT ;  /* 0x0000001fd000720c */ /* 0x000fe20003f26270 */
[----:B----4-:R-:W-:-:S04]  /*82a0*/  IMAD R0, R7, 0x200, R0 ;  /* 0x0000020007007824 */ /* 0x010fc800078e0200 */
[----:B------:R-:W-:-:S04]  /*82b0*/  IMAD R3, R0, 0x2, R23 ;  /* 0x0000000200037824 */ /* 0x000fc800078e0217 */
[C---:B------:R-:W-:Y:S02]  /*82c0*/  VIADD R4, R3.reuse, 0x18400 ;  /* 0x0001840003047836 */ /* 0x040fe40000000000 */
[----:B------:R-:W-:Y:S01]  /*82d0*/  VIADD R0, R3, 0x18440 ;  /* 0x0001844003007836 */ /* 0x000fe20000000000 */
[----:B0-----:R-:W-:Y:S06]  /*82e0*/  @!P0 BRA `(.L_x_2936) ;  /* 0x000001bc00ec8947 */ /* 0x001fec0003800000 */
.L_x_3249:
[----:B------:R-:W-:Y:S05]  /*82f0*/  BSYNC B1 ;  /* 0x0000000000017941 */ /* 0x000fea0003800000 */
.L_x_2935:
[----:B------:R-:W-:Y:S01]  /*8300*/  BSSY B1, `(.L_x_2937) ;  /* 0x000005f000017945 */ /* 0x000fe20003800000 */
[----:B------:R-:W-:Y:S01]  /*8310*/  PRMT R48, R48, 0x5410, R5 ;  /* 0x0000541030307816 */ /* 0x000fe20000000005 */
[----:B------:R-:W-:Y:S02]  /*8320*/  @P2 VIADD R0, R4, 0xffffffc0 ;  /* 0xffffffc004002836 */ /* 0x000fe40000000000 */
[----:B------:R-:W-:Y:S05]  /*8330*/  @P1 BRA `(.L_x_2938) ;  /* 0x00000004006c1947 */ /* 0x000fea0003800000 */
[----:B------:R-:W2:Y:S01]  /*8340*/  LDC R5, c[0x0][0x3f4] ;  /* 0x0000fd00ff057b82 */ /* 0x000ea20000000800 */
[----:B------:R-:W-:Y:S01]  /*8350*/  BSSY B2, `(.L_x_2939) ;  /* 0x000002e000027945 */ /* 0x000fe20003800000 */
[-C--:B--2---:R-:W-:Y:S02]  /*8360*/  ISETP.GE.AND P0, PT, R204, R5.reuse, PT ;  /* 0x00000005cc00720c */ /* 0x084fe40003f06270 */
[----:B------:R-:W-:-:S11]  /*8370*/  ISETP.GE.AND P1, PT, R214, R5, PT ;  /* 0x00000005d600720c */ /* 0x000fd60003f26270 */
[----:B------:R-:W-:Y:S05]  /*8380*/  @P0 BRA `(.L_x_2940) ;  /* 0x0000000000a80947 */ /* 0x000fea0003800000 */
[----:B------:R-:W2:Y:S01]  /*8390*/  LDS.128 R4, [R3+0x18400] ;  /* 0x0184000003047984 */ /* 0x000ea20000000c00 */
[----:B------:R-:W-:Y:S01]  /*83a0*/  SHF.R.U32.HI R33, RZ, 0x10, R29 ;  /* 0x00000010ff217819 */ /* 0x000fe2000001161d */
[--C-:B0-----:R-:W-:Y:S01]  /*83b0*/  HADD2.F32 R34, -RZ, R38.reuse.H0_H0 ;  /* 0x20000026ff227230 */ /* 0x101fe20000004100 */
[----:B------:R-:W-:Y:S01]  /*83c0*/  SHF.R.U32.HI R35, RZ, 0x10, R27 ;  /* 0x00000010ff237819 */ /* 0x000fe2000001161b */
[----:B-1----:R-:W-:Y:S01]  /*83d0*/  HADD2.F32 R30, -RZ, R38.H1_H1 ;  /* 0x30000026ff1e7230 */ /* 0x002fe20000004100 */
[----:B------:R-:W-:Y:S01]  /*83e0*/  SHF.R.U64 R41, R28, 0x10, R29 ;  /* 0x000000101c297819 */ /* 0x000fe2000000121d */
[----:B------:R-:W-:Y:S01]  /*83f0*/  HADD2.F32 R33, -RZ, R33.H0_H0 ;  /* 0x20000021ff217230 */ /* 0x000fe20000004100 */
[----:B------:R-:W-:Y:S01]  /*8400*/  SHF.R.U64 R39, R26, 0x10, R27 ;  /* 0x000000101a277819 */ /* 0x000fe2000000121b */
[----:B------:R-:W-:Y:S02]  /*8410*/  HADD2.F32 R35, -RZ, R35.H0_H0 ;  /* 0x20000023ff237230 */ /* 0x000fe40000004100 */
[----:B--2---:R-:W-:-:S02]  /*8420*/  HADD2.F32 R28, -RZ, R7.H0_H0 ;  /* 0x20000007ff1c7230 */ /* 0x004fc40000004100 */
[----:B------:R-:W-:Y:S02]  /*8430*/  HADD2.F32 R29, -RZ, R7.H1_H1 ;  /* 0x30000007ff1d7230 */ /* 0x000fe40000004100 */
[--C-:B------:R-:W-:Y:S02]  /*8440*/  HADD2.F32 R7, -RZ, R4.reuse.H0_H0 ;  /* 0x20000004ff077230 */ /* 0x100fe40000004100 */
[----:B------:R-:W-:Y:S02]  /*8450*/  HADD2.F32 R4, -RZ, R4.H1_H1 ;  /* 0x30000004ff047230 */ /* 0x000fe40000004100 */
[C---:B------:R-:W-:Y:S01]  /*8460*/  FMUL.FTZ R38, R29.reuse, R33 ;  /* 0x000000211d267220 */ /* 0x040fe20000410000 */
[-C--:B------:R-:W-:Y:S01]  /*8470*/  FMUL.FTZ R37, R29, R35.reuse ;  /* 0x000000231d257220 */ /* 0x080fe20000410000 */
[--C-:B------:R-:W-:Y:S02]  /*8480*/  HADD2.F32 R26, -RZ, R6.reuse.H0_H0 ;  /* 0x20000006ff1a7230 */ /* 0x100fe40000004100 */
[----:B------:R-:W-:Y:S01]  /*8490*/  FMUL.FTZ R36, R4, R34 ;  /* 0x0000002204247220 */ /* 0x000fe20000410000 */
[----:B------:R-:W-:Y:S01]  /*84a0*/  FFMA.FTZ R40, R28, R35, R38 ;  /* 0x000000231c287223 */ /* 0x000fe20000010026 */
[----:B------:R-:W-:-:S02]  /*84b0*/  HADD2.F32 R27, -RZ, R6.H1_H1 ;  /* 0x30000006ff1b7230 */ /* 0x000fc40000004100 */
[-C--:B------:R-:W-:Y:S01]  /*84c0*/  FMUL.FTZ R38, R4, R30.reuse ;  /* 0x0000001e04267220 */ /* 0x080fe20000410000 */
[C---:B------:R-:W-:Y:S01]  /*84d0*/  FFMA.FTZ R36, R7.reuse, R30, -R36 ;  /* 0x0000001e07247223 */ /* 0x040fe20000010824 */
[--C-:B------:R-:W-:Y:S02]  /*84e0*/  HADD2.F32 R6, -RZ, R5.reuse.H0_H0 ;  /* 0x20000005ff067230 */ /* 0x100fe40000004100 */
[----:B------:R-:W-:Y:S01]  /*84f0*/  FFMA.FTZ R37, R28, R33, -R37 ;  /* 0x000000211c257223 */ /* 0x000fe20000010825 */
[----:B------:R-:W-:Y:S02]  /*8500*/  HADD2.F32 R30, -RZ, R42.H0_H0 ;  /* 0x2000002aff1e7230 */ /* 0x000fe40000004100 */
[----:B------:R-:W-:Y:S01]  /*8510*/  FFMA.FTZ R33, R7, R34, R38 ;  /* 0x0000002207217223 */ /* 0x000fe20000010026 */
[----:B------:R-:W-:Y:S02]  /*8520*/  HADD2.F32 R5, -RZ, R5.H1_H1 ;  /* 0x30000005ff057230 */ /* 0x000fe40000004100 */
[----:B------:R-:W-:-:S02]  /*8530*/  HADD2.F32 R28, -RZ, R43.H1_H1 ;  /* 0x3000002bff1c7230 */ /* 0x000fc40000004100 */
[C---:B------:R-:W-:Y:S01]  /*8540*/  FMUL.FTZ R35, R27.reuse, R30 ;  /* 0x0000001e1b237220 */ /* 0x040fe20000410000 */
[----:B------:R-:W-:Y:S02]  /*8550*/  HADD2.F32 R29, -RZ, R39.H0_H0 ;  /* 0x20000027ff1d7230 */ /* 0x000fe40000004100 */
[----:B------:R-:W-:Y:S02]  /*8560*/  HADD2.F32 R4, -RZ, R41.H0_H0 ;  /* 0x20000029ff047230 */ /* 0x000fe40000004100 */
[-C--:B------:R-:W-:Y:S01]  /*8570*/  FMUL.FTZ R27, R27, R28.reuse ;  /* 0x0000001c1b1b7220 */ /* 0x080fe20000410000 */
[C---:B------:R-:W-:Y:S01]  /*8580*/  FFMA.FTZ R35, R26.reuse, R28, -R35 ;  /* 0x0000001c1a237223 */ /* 0x040fe20000010823 */
[C---:B------:R-:W-:Y:S01]  /*8590*/  FMUL.FTZ R7, R5.reuse, R29 ;  /* 0x0000001d05077220 */ /* 0x040fe20000410000 */
[----:B------:R-:W-:Y:S01]  /*85a0*/  FMUL.FTZ R34, R5, R4 ;  /* 0x0000000405227220 */ /* 0x000fe20000410000 */
[----:B------:R-:W-:Y:S02]  /*85b0*/  FFMA.FTZ R26, R26, R30, R27 ;  /* 0x0000001e1a1a7223 */ /* 0x000fe4000001001b */
[----:B------:R-:W-:Y:S01]  /*85c0*/  FFMA.FTZ R5, R6, R4, -R7 ;  /* 0x0000000406057223 */ /* 0x000fe20000010807 */
[----:B------:R-:W-:Y:S01]  /*85d0*/  F2FP.F16.F32.PACK_AB R7, R40, R37 ;  /* 0x000000252807723e */ /* 0x000fe200000000ff */
[----:B------:R-:W-:Y:S01]  /*85e0*/  FFMA.FTZ R34, R6, R29, R34 ;  /* 0x0000001d06227223 */ /* 0x000fe20000010022 */
[----:B------:R-:W-:-:S02]  /*85f0*/  F2FP.F16.F32.PACK_AB R4, R33, R36 ;  /* 0x000000242104723e */ /* 0x000fc400000000ff */
[----:B------:R-:W-:Y:S02]  /*8600*/  F2FP.F16.F32.PACK_AB R6, R26, R35 ;  /* 0x000000231a06723e */ /* 0x000fe400000000ff */
[----:B------:R-:W-:-:S05]  /*8610*/  F2FP.F16.F32.PACK_AB R5, R34, R5 ;  /* 0x000000052205723e */ /* 0x000fca00000000ff */
[----:B------:R2:W-:Y:S02]  /*8620*/  STS.128 [R3+0x18400], R4 ;  /* 0x0184000403007388 */ /* 0x0005e40000000c00 */
.L_x_2940:
[----:B------:R-:W-:Y:S05]  /*8630*/  BSYNC B2 ;  /* 0x0000000000027941 */ /* 0x000fea0003800000 */
.L_x_2939:
[----:B------:R-:W-:Y:S05]  /*8640*/  @P1 BRA `(.L_x_2938) ;  /* 0x0000000000a81947 */ /* 0x000fea0003800000 */
[----:B--2---:R-:W2:Y:S01]  /*8650*/  LDS.128 R4, [R0] ;  /* 0x0000000000047984 */ /* 0x004ea20000000c00 */
[----:B------:R-:W-:Y:S01]  /*8660*/  SHF.R.U32.HI R27, RZ, 0x10, R21 ;  /* 0x00000010ff1b7819 */ /* 0x000fe20000011615 */
[----:B------:R-:W-:Y:S01]  /*8670*/  HADD2.F32 R28, -RZ, R42.H1_H1 ;  /* 0x3000002aff1c7230 */ /* 0x000fe20000004100 */
[--C-:B------:R-:W-:Y:S01]  /*8680*/  SHF.R.U32.HI R29, RZ, 0x10, R25.reuse ;  /* 0x00000010ff1d7819 */ /* 0x100fe20000011619 */
[----:B------:R-:W-:Y:S01]  /*8690*/  HADD2.F32 R26, -RZ, R44.H0_H0 ;  /* 0x2000002cff1a7230 */ /* 0x000fe20000004100 */
        /* <DEDUP_REMOVED lines=8> */
[C---:B0-----:R-:W-:Y:S01]  /*8720*/  FMUL.FTZ R34, R25.reuse, R27 ;  /* 0x0000001b19227220 */ /* 0x041fe20000410000 */
[-C--:B------:R-:W-:Y:S01]  /*8730*/  FMUL.FTZ R33, R25, R29.reuse ;  /* 0x0000001d19217220 */ /* 0x080fe20000410000 */
[--C-:B------:R-:W-:Y:S02]  /*8740*/  HADD2.F32 R20, -RZ, R6.reuse.H0_H0 ;  /* 0x20000006ff147230 */ /* 0x100fe40000004100 */
[----:B-1----:R-:W-:Y:S01]  /*8750*/  FMUL.FTZ R30, R4, R28 ;  /* 0x0000001c041e7220 */ /* 0x002fe20000410000 */
[----:B------:R-:W-:Y:S01]  /*8760*/  FFMA.FTZ R36, R24, R29, R34 ;  /* 0x0000001d18247223 */ /* 0x000fe20000010022 */
[----:B------:R-:W-:-:S02]  /*8770*/  HADD2.F32 R21, -RZ, R6.H1_H1 ;  /* 0x30000006ff157230 */ /* 0x000fc40000004100 */
[-C--:B------:R-:W-:Y:S01]  /*8780*/  FMUL.FTZ R34, R4, R26.reuse ;  /* 0x0000001a04227220 */ /* 0x080fe20000410000 */
[C---:B------:R-:W-:Y:S01]  /*8790*/  FFMA.FTZ R30, R7.reuse, R26, -R30 ;  /* 0x0000001a071e7223 */ /* 0x040fe2000001081e */
[----:B------:R-:W-:Y:S02]  /*87a0*/  HADD2.F32 R6, -RZ, R5.H0_H0 ;  /* 0x20000005ff067230 */ /* 0x000fe40000004100 */
        /* <DEDUP_REMOVED lines=19> */
[----:B------:R3:W-:Y:S02]  /*88e0*/  STS.128 [R0], R4 ;  /* 0x0000000400007388 */ /* 0x0007e40000000c00 */
.L_x_2938:
[----:B------:R-:W-:Y:S05]  /*88f0*/  BSYNC B1 ;  /* 0x0000000000017941 */ /* 0x000fea0003800000 */
.L_x_2937:
[----:B--23--:R-:W-:-:S05]  /*8900*/  VIADD R4, R208, 0x40 ;  /* 0x00000040d0047836 */ /* 0x00cfca0000000000 */
[----:B------:R-:W-:-:S13]  /*8910*/  ISETP.GE.AND P0, PT, R4, R31, PT ;  /* 0x0000001f0400720c */ /* 0x000fda0003f06270 */
        /* <DEDUP_REMOVED lines=8> */
[----:B------:R-:W-:Y:S01]  /*89a0*/  HADD2.F32 R24, -RZ, R45.H0_H0 ;  /* 0x2000002dff187230 */ /* 0x000fe20000004100 */
[----:B------:R-:W-:Y:S01]  /*89b0*/  SHF.R.U32.HI R25, RZ, 0x10, R9 ;  /* 0x00000010ff197819 */ /* 0x000fe20000011609 */
        /* <DEDUP_REMOVED lines=13> */
[----:B-1----:R-:W-:Y:S01]  /*8a90*/  FFMA.FTZ R30, R14, R25, R28 ;  /* 0x000000190e1e7223 */ /* 0x002fe2000001001c */
[----:B------:R-:W-:-:S02]  /*8aa0*/  HADD2.F32 R9, -RZ, R6.H1_H1 ;  /* 0x30000006ff097230 */ /* 0x000fc40000004100 */
[-C--:B------:R-:W-:Y:S01]  /*8ab0*/  FMUL.FTZ R28, R4, R20.reuse ;  /* 0x00000014041c7220 */ /* 0x080fe20000410000 */
[C---:B------:R-:W-:Y:S01]  /*8ac0*/  FFMA.FTZ R26, R7.reuse, R20, -R26 ;  /* 0x00000014071a7223 */ /* 0x040fe2000001081a */
[----:B------:R-:W-:Y:S02]  /*8ad0*/  HADD2.F32 R6, -RZ, R5.H0_H0 ;  /* 0x20000005ff067230 */ /* 0x000fe40000004100 */
[----:B------:R-:W-:Y:S01]  /*8ae0*/  FFMA.FTZ R27, R14, R21, -R27 ;  /* 0x000000150e1b7223 */ /* 0x000fe2000001081b */
[----:B------:R-:W-:Y:S02]  /*8af0*/  HADD2.F32 R20, -RZ, R45.H1_H1 ;  /* 0x3000002dff147230 */ /* 0x000fe40000004100 */
        /* <DEDUP_REMOVED lines=18> */
.L_x_2943:
[----:B------:R-:W-:Y:S05]  /*8c20*/  BSYNC B1 ;  /* 0x0000000000017941 */ /* 0x000fea0003800000 */
.L_x_2942:
[----:B------:R-:W-:Y:S05]  /*8c30*/  @P1 BRA `(.L_x_2941) ;  /* 0x0000001400ac1947 */ /* 0x000fea0003800000 */
[----:B--2---:R-:W2:Y:S01]  /*8c40*/  LDS.128 R4, [R0+0x2000] ;  /* 0x0020000000047984 */ /* 0x004ea20000000c00 */
[--C-:B------:R-:W-:Y:S02]  /*8c50*/  SHF.R.U64 R25, R12, 0x10, R13.reuse ;  /* 0x000000100c197819 */ /* 0x100fe4000000120d */
[----:B------:R-:W-:Y:S01]  /*8c60*/  SHF.R.U32.HI R12, RZ, 0x10, R13 ;  /* 0x00000010ff0c7819 */ /* 0x000fe2000001160d */
[----:B------:R-:W-:Y:S01]  /*8c70*/  HADD2.F32 R13, -RZ, R46.H0_H0 ;  /* 0x2000002eff0d7230 */ /* 0x000fe20000004100 */
[--C-:B------:R-:W-:Y:S02]  /*8c80*/  SHF.R.U32.HI R14, RZ, 0x10, R11.reuse ;  /* 0x00000010ff0e7819 */ /* 0x100fe4000001160b */
[----:B------:R-:W-:Y:S01]  /*8c90*/  SHF.R.U64 R24, R10, 0x10, R11 ;  /* 0x000000100a187819 */ /* 0x000fe2000000120b */
[----:B------:R-:W-:Y:S02]  /*8ca0*/  HADD2.F32 R12, -RZ, R12.H0_H0 ;  /* 0x2000000cff0c7230 */ /* 0x000fe40000004100 */
[----:B------:R-:W-:-:S02]  /*8cb0*/  HADD2.F32 R14, -RZ, R14.H0_H0 ;  /* 0x2000000eff0e7230 */ /* 0x000fc40000004100 */
[----:B------:R-:W-:Y:S02]  /*8cc0*/  HADD2.F32 R11, -RZ, R48.H0_H0 ;  /* 0x20000030ff0b7230 */ /* 0x000fe40000004100 */
[--C-:B--2---:R-:W-:Y:S02]  /*8cd0*/  HADD2.F32 R10, -RZ, R7.reuse.H1_H1 ;  /* 0x30000007ff0a7230 */ /* 0x104fe40000004100 */
[--C-:B------:R-:W-:Y:S02]  /*8ce0*/  HADD2.F32 R3, -RZ, R4.reuse.H0_H0 ;  /* 0x20000004ff037230 */ /* 0x100fe40000004100 */
[----:B------:R-:W-:Y:S02]  /*8cf0*/  HADD2.F32 R4, -RZ, R4.H1_H1 ;  /* 0x30000004ff047230 */ /* 0x000fe40000004100 */
[C---:B------:R-:W-:Y:S01]  /*8d00*/  FMUL.FTZ R20, R10.reuse, R14 ;  /* 0x0000000e0a147220 */ /* 0x040fe20000410000 */
[----:B------:R-:W-:Y:S02]  /*8d10*/  HADD2.F32 R9, -RZ, R7.H0_H0 ;  /* 0x20000007ff097230 */ /* 0x000fe40000004100 */
[----:B------:R-:W-:Y:S01]  /*8d20*/  FMUL.FTZ R15, R10, R12 ;  /* 0x0000000c0a0f7220 */ /* 0x000fe20000410000 */
[----:B------:R-:W-:-:S02]  /*8d30*/  HADD2.F32 R7, -RZ, R6.H0_H0 ;  /* 0x20000006ff077230 */ /* 0x000fc40000004100 */
[C---:B------:R-:W-:Y:S01]  /*8d40*/  FMUL.FTZ R10, R4.reuse, R13 ;  /* 0x0000000d040a7220 */ /* 0x040fe20000410000 */
[----:B------:R-:W-:Y:S02]  /*8d50*/  HADD2.F32 R8, -RZ, R6.H1_H1 ;  /* 0x30000006ff087230 */ /* 0x000fe40000004100 */
[C---:B------:R-:W-:Y:S01]  /*8d60*/  FFMA.FTZ R20, R9.reuse, R12, -R20 ;  /* 0x0000000c09147223 */ /* 0x040fe20000010814 */
[----:B------:R-:W-:Y:S01]  /*8d70*/  FFMA.FTZ R21, R9, R14, R15 ;  /* 0x0000000e09157223 */ /* 0x000fe2000001000f */
[-C--:B------:R-:W-:Y:S01]  /*8d80*/  FMUL.FTZ R14, R4, R11.reuse ;  /* 0x0000000b040e7220 */ /* 0x080fe20000410000 */
[C---:B------:R-:W-:Y:S01]  /*8d90*/  FFMA.FTZ R12, R3.reuse, R11, -R10 ;  /* 0x0000000b030c7223 */ /* 0x040fe2000001080a */
[--C-:B------:R-:W-:Y:S02]  /*8da0*/  HADD2.F32 R6, -RZ, R5.reuse.H0_H0 ;  /* 0x20000005ff067230 */ /* 0x100fe40000004100 */
[----:B------:R-:W-:Y:S02]  /*8db0*/  HADD2.F32 R11, -RZ, R46.H1_H1 ;  /* 0x3000002eff0b7230 */ /* 0x000fe40000004100 */
[----:B------:R-:W-:Y:S01]  /*8dc0*/  FFMA.FTZ R3, R3, R13, R14 ;  /* 0x0000000d03037223 */ /* 0x000fe2000001000e */
[----:B------:R-:W-:-:S02]  /*8dd0*/  HADD2.F32 R5, -RZ, R5.H1_H1 ;  /* 0x30000005ff057230 */ /* 0x000fc40000004100 */
[----:B------:R-:W-:Y:S02]  /*8de0*/  HADD2.F32 R9, -RZ, R48.H1_H1 ;  /* 0x30000030ff097230 */ /* 0x000fe40000004100 */
[C---:B------:R-:W-:Y:S01]  /*8df0*/  FMUL.FTZ R14, R8.reuse, R11 ;  /* 0x0000000b080e7220 */ /* 0x040fe20000410000 */
[----:B------:R-:W-:Y:S02]  /*8e00*/  HADD2.F32 R10, -RZ, R24.H0_H0 ;  /* 0x20000018ff0a7230 */ /* 0x000fe40000004100 */
[----:B------:R-:W-:Y:S02]  /*8e10*/  HADD2.F32 R4, -RZ, R25.H0_H0 ;  /* 0x20000019ff047230 */ /* 0x000fe40000004100 */
[-C--:B------:R-:W-:Y:S01]  /*8e20*/  FMUL.FTZ R8, R8, R9.reuse ;  /* 0x0000000908087220 */ /* 0x080fe20000410000 */
[----:B------:R-:W-:Y:S01]  /*8e30*/  FFMA.FTZ R14, R7, R9, -R14 ;  /* 0x00000009070e7223 */ /* 0x000fe2000001080e */
[C---:B------:R-:W-:Y:S01]  /*8e40*/  FMUL.FTZ R13, R5.reuse, R10 ;  /* 0x0000000a050d7220 */ /* 0x040fe20000410000 */
[----:B------:R-:W-:Y:S01]  /*8e50*/  FMUL.FTZ R15, R5, R4 ;  /* 0x00000004050f7220 */ /* 0x000fe20000410000 */
[----:B------:R-:W-:-:S02]  /*8e60*/  FFMA.FTZ R11, R7, R11, R8 ;  /* 0x0000000b070b7223 */ /* 0x000fc40000010008 */
[C---:B------:R-:W-:Y:S01]  /*8e70*/  FFMA.FTZ R5, R6.reuse, R4, -R13 ;  /* 0x0000000406057223 */ /* 0x040fe2000001080d */
[----:B------:R-:W-:Y:S01]  /*8e80*/  F2FP.F16.F32.PACK_AB R7, R21, R20 ;  /* 0x000000141507723e */ /* 0x000fe200000000ff */
[----:B------:R-:W-:Y:S01]  /*8e90*/  FFMA.FTZ R10, R6, R10, R15 ;  /* 0x0000000a060a7223 */ /* 0x000fe2000001000f */
[----:B------:R-:W-:Y:S02]  /*8ea0*/  F2FP.F16.F32.PACK_AB R4, R3, R12 ;  /* 0x0000000c0304723e */ /* 0x000fe400000000ff */
[----:B------:R-:W-:Y:S02]  /*8eb0*/  F2FP.F16.F32.PACK_AB R6, R11, R14 ;  /* 0x0000000e0b06723e */ /* 0x000fe400000000ff */
[----:B------:R-:W-:-:S05]  /*8ec0*/  F2FP.F16.F32.PACK_AB R5, R10, R5 ;  /* 0x000000050a05723e */ /* 0x000fca00000000ff */
[----:B------:R3:W-:Y:S01]  /*8ed0*/  STS.128 [R0+0x2000], R4 ;  /* 0x0020000400007388 */ /* 0x0007e20000000c00 */
[----:B------:R-:W-:Y:S05]  /*8ee0*/  BRA `(.L_x_2941) ;  /* 0x0000001400007947 */ /* 0x000fea0003800000 */
.L_x_2928:
[----:B------:R-:W1:Y:S01]  /*8ef0*/  LDC R6, c[0x0][0x448] ;  /* 0x00011200ff067b82 */ /* 0x000e620000000800 */
[----:B------:R-:W-:Y:S01]  /*8f00*/  IMAD R3, R7, 0x40, R40 ;  /* 0x0000004007037824 */ /* 0x000fe200078e0228 */
[----:B------:R-:W-:Y:S01]  /*8f10*/  ULDC.64 UR4, c[0x0][0x3f8] ;  /* 0x0000fe0000047ab9 */ /* 0x000fe20000000a00 */
[----:B------:R-:W-:Y:S01]  /*8f20*/  ULDC.64 UR6, c[0x0][0x408] ;  /* 0x0001020000067ab9 */ /* 0x000fe20000000a00 */
[----:B------:R-:W-:Y:S02]  /*8f30*/  IMAD.MOV.U32 R27, RZ, RZ, R29 ;  /* 0x000000ffff1b7224 */ /* 0x000fe400078e001d */
        /* <DEDUP_REMOVED lines=23> */
[----:B------:R-:W1:Y:S01]  /*90b0*/  LDC R27, c[0x0][0x3f4] ;  /* 0x0000fd00ff1b7b82 */ /* 0x000e620000000800 */
[----:B------:R-:W2:Y:S01]  /*90c0*/  SHFL.IDX PT, R3, R36, RZ, 0x1c1f ;  /* 0x001c1fff24037589 */ /* 0x000ea200000e0000 */
[----:B------:R-:W-:-:S03]  /*90d0*/  IMAD R25, R207, R6, RZ ;  /* 0x00000006cf197224 */ /* 0x000fc600078e02ff */
[----:B------:R-:W3:Y:S04]  /*90e0*/  SHFL.IDX PT, R0, R26, RZ, 0x1c1f ;  /* 0x001c1fff1a007589 */ /* 0x000ee800000e0000 */
[----:B------:R-:W4:Y:S04]  /*90f0*/  SHFL.IDX PT, R14, R37, RZ, 0x1c1f ;  /* 0x001c1fff250e7589 */ /* 0x000f2800000e0000 */
[----:B------:R-:W5:Y:S01]  /*9100*/  SHFL.IDX PT, R4, R24, RZ, 0x1c1f ;  /* 0x001c1fff18047589 */ /* 0x000f6200000e0000 */
[----:B-1----:R-:W-:-:S04]  /*9110*/  ISETP.GE.AND P0, PT, R18, R27, PT ;  /* 0x0000001b1200720c */ /* 0x002fc80003f06270 */
[----:B------:R-:W-:-:S13]  /*9120*/  ISETP.GE.OR P1, PT, R40, R25, P0 ;  /* 0x000000192800720c */ /* 0x000fda0000726670 */
[C---:B------:R-:W-:Y:S01]  /*9130*/  @!P1 IMAD.SHL.U32 R5, R18.reuse, 0x2, RZ ;  /* 0x0000000212059824 */ /* 0x040fe200078e00ff */
[----:B------:R-:W-:-:S04]  /*9140*/  @!P1 SHF.L.U64.HI R7, R18, 0x1, R19 ;  /* 0x0000000112079819 */ /* 0x000fc80000010213 */
[----:B--2---:R-:W-:-:S05]  /*9150*/  @!P1 IADD3 R8, P2, R3, R5, RZ ;  /* 0x0000000503089210 */ /* 0x004fca0007f5e0ff */
[----:B---3--:R-:W-:-:S06]  /*9160*/  @!P1 IMAD.X R9, R0, 0x1, R7, P2 ;  /* 0x0000000100099824 */ /* 0x008fcc00010e0607 */
[----:B------:R-:W2:Y:S01]  /*9170*/  @!P1 LD.E.128 R8, desc[UR52][R8.64] ;  /* 0x0000003408089980 */ /* 0x000ea2000c101d00 */
[----:B----4-:R-:W-:-:S05]  /*9180*/  @!P1 IADD3 R14, P2, R14, R5, RZ ;  /* 0x000000050e0e9210 */ /* 0x010fca0007f5e0ff */
[----:B-----5:R-:W-:Y:S02]  /*9190*/  @!P1 IMAD.X R5, R4, 0x1, R7, P2 ;  /* 0x0000000104059824 */ /* 0x020fe400010e0607 */
[----:B------:R-:W-:-:S06]  /*91a0*/  @!P1 IMAD.MOV.U32 R4, RZ, RZ, R14 ;  /* 0x000000ffff049224 */ /* 0x000fcc00078e000e */
[----:B------:R-:W3:Y:S01]  /*91b0*/  @!P1 LD.E.128 R4, desc[UR52][R4.64] ;  /* 0x0000003404049980 */ /* 0x000ee2000c101d00 */
[----:B------:R-:W-:Y:S02]  /*91c0*/  CS2R R20, SRZ ;  /* 0x0000000000147805 */ /* 0x000fe4000001ff00 */
[----:B------:R-:W-:Y:S02]  /*91d0*/  CS2R R28, SRZ ;  /* 0x00000000001c7805 */ /* 0x000fe4000001ff00 */
[----:B------:R-:W-:Y:S01]  /*91e0*/  CS2R R30, SRZ ;  /* 0x00000000001e7805 */ /* 0x000fe2000001ff00 */
[----:B------:R-:W1:Y:S01]  /*91f0*/  SHFL.IDX PT, R14, R37, 0x1, 0x1c1f ;  /* 0x003c1f00250e7f89 */ /* 0x000e6200000e0000 */
[----:B------:R-:W-:-:S03]  /*9200*/  CS2R R34, SRZ ;  /* 0x0000000000227805 */ /* 0x000fc6000001ff00 */
[----:B------:R-:W4:Y:S01]  /*9210*/  SHFL.IDX PT, R24, R24, 0x1, 0x1c1f ;  /* 0x003c1f0018187f89 */ /* 0x000f2200000e0000 */
[----:B--2---:R-:W-:Y:S02]  /*9220*/  @!P1 IMAD.MOV.U32 R20, RZ, RZ, R8 ;  /* 0x000000ffff149224 */ /* 0x004fe400078e0008 */
[----:B------:R-:W-:Y:S02]  /*9230*/  @!P1 IMAD.MOV.U32 R21, RZ, RZ, R9 ;  /* 0x000000ffff159224 */ /* 0x000fe400078e0009 */
[----:B------:R-:W-:Y:S02]  /*9240*/  IMAD.MOV.U32 R0, RZ, RZ, R20 ;  /* 0x000000ffff007224 */ /* 0x000fe400078e0014 */
[----:B------:R-:W-:Y:S02]  /*9250*/  @!P1 IMAD.MOV.U32 R28, RZ, RZ, R10 ;  /* 0x000000ffff1c9224 */ /* 0x000fe400078e000a */
[----:B------:R-:W-:Y:S01]  /*9260*/  @!P1 IMAD.MOV.U32 R29, RZ, RZ, R11 ;  /* 0x000000ffff1d9224 */ /* 0x000fe200078e000b */
[----:B------:R-:W-:Y:S01]  /*9270*/  PRMT R53, R53, 0x5410, R0 ;  /* 0x0000541035357816 */ /* 0x000fe20000000000 */
[----:B------:R-:W-:Y:S01]  /*9280*/  IMAD.MOV.U32 R3, RZ, RZ, R21 ;  /* 0x000000ffff037224 */ /* 0x000fe200078e0015 */
[----:B------:R-:W2:Y:S01]  /*9290*/  SHFL.IDX PT, R0, R26, 0x1, 0x1c1f ;  /* 0x003c1f001a007f89 */ /* 0x000ea200000e0000 */
[----:B------:R-:W-:Y:S01]  /*92a0*/  IMAD.MOV.U32 R8, RZ, RZ, R28 ;  /* 0x000000ffff087224 */ /* 0x000fe200078e001c */
[----:B---3--:R-:W-:Y:S01]  /*92b0*/  @!P1 MOV R31, R5 ;  /* 0x00000005001f9202 */ /* 0x008fe20000000f00 */
[----:B------:R-:W-:Y:S01]  /*92c0*/  @!P1 IMAD.MOV.U32 R30, RZ, RZ, R4 ;  /* 0x000000ffff1e9224 */ /* 0x000fe200078e0004 */
[----:B------:R-:W-:Y:S01]  /*92d0*/  PRMT R41, R3, 0x7610, R41 ;  /* 0x0000761003297816 */ /* 0x000fe20000000029 */
[----:B------:R-:W-:Y:S01]  /*92e0*/  IMAD.MOV.U32 R9, RZ, RZ, R29 ;  /* 0x000000ffff097224 */ /* 0x000fe200078e001d */
[----:B------:R3:W0:Y:S01]  /*92f0*/  SHFL.IDX PT, R3, R36, 0x1, 0x1c1f ;  /* 0x003c1f0024037f89 */ /* 0x00062200000e0000 */
[----:B------:R-:W-:Y:S01]  /*9300*/  @!P1 IMAD.MOV.U32 R34, RZ, RZ, R6 ;  /* 0x000000ffff229224 */ /* 0x000fe200078e0006 */
[----:B------:R-:W-:Y:S01]  /*9310*/  PRMT R38, R8, 0x7610, R38 ;  /* 0x0000761008267816 */ /* 0x000fe20000000026 */
[----:B------:R-:W-:-:S02]  /*9320*/  @!P1 IMAD.MOV.U32 R35, RZ, RZ, R7 ;  /* 0x000000ffff239224 */ /* 0x000fc400078e0007 */
[----:B------:R-:W-:Y:S02]  /*9330*/  IMAD.MOV.U32 R4, RZ, RZ, R30 ;  /* 0x000000ffff047224 */ /* 0x000fe400078e001e */
[----:B------:R-:W-:Y:S01]  /*9340*/  IMAD.MOV.U32 R5, RZ, RZ, R31 ;  /* 0x000000ffff057224 */ /* 0x000fe200078e001f */
[----:B---3--:R-:W-:Y:S01]  /*9350*/  PRMT R36, R9, 0x7610, R36 ;  /* 0x0000761009247816 */ /* 0x008fe20000000024 */
[----:B------:R-:W-:Y:S01]  /*9360*/  IMAD.MOV.U32 R6, RZ, RZ, R34 ;  /* 0x000000ffff067224 */ /* 0x000fe200078e0022 */
[----:B------:R-:W-:Y:S01]  /*9370*/  PRMT R38, R38, 0x5410, R4 ;  /* 0x0000541026267816 */ /* 0x000fe20000000004 */
[----:B------:R-:W-:Y:S01]  /*9380*/  IMAD.MOV.U32 R7, RZ, RZ, R35 ;  /* 0x000000ffff077224 */ /* 0x000fe200078e0023 */
[----:B------:R-:W-:Y:S02]  /*9390*/  PRMT R43, R5, 0x7610, R43 ;  /* 0x00007610052b7816 */ /* 0x000fe4000000002b */
[----:B------:R-:W-:Y:S02]  /*93a0*/  CS2R R4, SRZ ;  /* 0x0000000000047805 */ /* 0x000fe4000001ff00 */
[----:B------:R-:W-:-:S02]  /*93b0*/  PRMT R53, R6, 0x7610, R53 ;  /* 0x0000761006357816 */ /* 0x000fc40000000035 */
[----:B-12-4-:R-:W-:-:S07]  /*93c0*/  PRMT R36, R36, 0x5410, R7 ;  /* 0x0000541024247816 */ /* 0x016fce0000000007 */
.L_x_3259:
[----:B------:R-:W2:Y:S01]  /*93d0*/  LDL R7, [R1+0x3c] ;  /* 0x00003c0001077983 */ /* 0x000ea20000100800 */
[----:B------:R-:W-:Y:S01]  /*93e0*/  VIADD R40, R40, 0x40 ;  /* 0x0000004028287836 */ /* 0x000fe20000000000 */
[----:B------:R-:W-:Y:S01]  /*93f0*/  BSSY B1, `(.L_x_2945) ;  /* 0x0000016000017945 */ /* 0x000fe20003800000 */
[----:B------:R-:W-:Y:S02]  /*9400*/  CS2R R8, SRZ ;  /* 0x0000000000087805 */ /* 0x000fe4000001ff00 */
[----:B------:R-:W-:Y:S02]  /*9410*/  CS2R R10, SRZ ;  /* 0x00000000000a7805 */ /* 0x000fe4000001ff00 */
[----:B------:R-:W-:Y:S02]  /*9420*/  ISETP.GE.AND P1, PT, R40, R25, PT ;  /* 0x000000192800720c */ /* 0x000fe40003f26270 */
[----:B--2---:R-:W-:-:S04]  /*9430*/  LEA.HI R6, R7, R7, RZ, 0x1 ;  /* 0x0000000707067211 */ /* 0x004fc800078f08ff */
[----:B------:R-:W-:-:S05]  /*9440*/  LOP3.LUT R6, R6, 0xfffffffe, RZ, 0xc0, !PT ;  /* 0xfffffffe06067812 */ /* 0x000fca00078ec0ff */
[----:B------:R-:W-:Y:S01]  /*9450*/  IMAD.IADD R12, R7, 0x1, -R6 ;  /* 0x00000001070c7824 */ /* 0x000fe200078e0a06 */
[----:B------:R-:W-:-:S04]  /*9460*/  CS2R R6, SRZ ;  /* 0x0000000000067805 */ /* 0x000fc8000001ff00 */
[----:B------:R-:W-:Y:S01]  /*9470*/  SHF.L.U32 R12, R12, 0x1f, RZ ;  /* 0x0000001f0c0c7819 */ /* 0x000fe200000006ff */
[----:B------:R-:W-:Y:S06]  /*9480*/  @P1 BRA `(.L_x_2946) ;  /* 0x0000000000301947 */ /* 0x000fec0003800000 */
[----:B------:R-:W-:Y:S02]  /*9490*/  CS2R R6, SRZ ;  /* 0x0000000000067805 */ /* 0x000fe4000001ff00 */
[----:B------:R-:W-:Y:S02]  /*94a0*/  CS2R R8, SRZ ;  /* 0x0000000000087805 */ /* 0x000fe4000001ff00 */
[----:B------:R-:W-:Y:S01]  /*94b0*/  CS2R R10, SRZ ;  /* 0x00000000000a7805 */ /* 0x000fe2000001ff00 */
[----:B------:R-:W-:Y:S06]  /*94c0*/  @P0 BRA `(.L_x_2946) ;  /* 0x0000000000200947 */ /* 0x000fec0003800000 */
[C---:B------:R-:W-:Y:S01]  /*94d0*/  IMAD.SHL.U32 R4, R18.reuse, 0x2, RZ ;  /* 0x0000000212047824 */ /* 0x040fe200078e00ff */
[----:B------:R-:W-:-:S04]  /*94e0*/  SHF.L.U64.HI R5, R18, 0x1, R19 ;  /* 0x0000000112057819 */ /* 0x000fc80000010213 */
[-C--:B0-----:R-:W-:Y:S02]  /*94f0*/  IADD3 R8, P1, R3, R4.reuse, RZ ;  /* 0x0000000403087210 */ /* 0x081fe40007f3e0ff */
[----:B------:R-:W-:-:S03]  /*9500*/  IADD3 R4, P2, R14, R4, RZ ;  /* 0x000000040e047210 */ /* 0x000fc60007f5e0ff */
[--C-:B------:R-:W-:Y:S02]  /*9510*/  IMAD.X R9, R0, 0x1, R5.reuse, P1 ;  /* 0x0000000100097824 */ /* 0x100fe400008e0605 */
[----:B------:R-:W-:-:S04]  /*9520*/  IMAD.X R5, R24, 0x1, R5, P2 ;  /* 0x0000000118057824 */ /* 0x000fc800010e0605 */
[----:B------:R-:W5:Y:S04]  /*9530*/  LD.E.128 R8, desc[UR52][R8.64] ;  /* 0x0000003408087980 */ /* 0x000f68000c101d00 */
[----:B------:R-:W5:Y:S02]  /*9540*/  LD.E.128 R4, desc[UR52][R4.64] ;  /* 0x0000003404047980 */ /* 0x000f64000c101d00 */
.L_x_2946:
[----:B------:R-:W-:Y:S05]  /*9550*/  BSYNC B1 ;  /* 0x0000000000017941 */ /* 0x000fea0003800000 */
.L_x_2945:
[----:B------:R-:W1:Y:S01]  /*9560*/  SYNCS.PHASECHK.TRANS64.TRYWAIT P1, [R23+URZ+0x22800], R12 ;  /* 0x0228000c170075a7 */ /* 0x000e62000802017f */
[----:B------:R-:W-:Y:S01]  /*9570*/  VIADDMNMX R25, R25, -R228, 0x80, PT ;  /* 0x0000008019197446 */ /* 0x000fe200038009e4 */
[C---:B0-----:R-:W-:Y:S01]  /*9580*/  VIADD R13, R208.reuse, 0x40 ;  /* 0x00000040d00d7836 */ /* 0x041fe20000000000 */
[----:B------:R-:W-:Y:S01]  /*9590*/  BSSY B1, `(.L_x_2947) ;  /* 0x000000e000017945 */ /* 0x000fe20003800000 */
[----:B-----5:R-:W-:Y:S01]  /*95a0*/  IMAD.MOV.U32 R0, RZ, RZ, R4 ;  /* 0x000000ffff007224 */ /* 0x020fe200078e0004 */
[-C--:B------:R-:W-:Y:S01]  /*95b0*/  ISETP.GE.OR P2, PT, R208, R25.reuse, P0 ;  /* 0x00000019d000720c */ /* 0x080fe20000746670 */
[----:B------:R-:W-:Y:S01]  /*95c0*/  IMAD.MOV.U32 R3, RZ, RZ, R5 ;  /* 0x000000ffff037224 */ /* 0x000fe200078e0005 */
[----:B------:R-:W-:Y:S01]  /*95d0*/  ISETP.GE.OR P0, PT, R13, R25, P0 ;  /* 0x000000190d00720c */ /* 0x000fe20000706670 */
[----:B------:R-:W-:Y:S02]  /*95e0*/  IMAD.MOV.U32 R13, RZ, RZ, R8 ;  /* 0x000000ffff0d7224 */ /* 0x000fe400078e0008 */
[----:B------:R-:W-:Y:S01]  /*95f0*/  IMAD.MOV.U32 R14, RZ, RZ, R9 ;  /* 0x000000ffff0e7224 */ /* 0x000fe200078e0009 */
[----:B------:R-:W-:Y:S01]  /*9600*/  PRMT R54, R0, 0x5410, R3 ;  /* 0x0000541000367816 */ /* 0x000fe20000000003 */
[----:B------:R-:W-:-:S02]  /*9610*/  IMAD.MOV.U32 R0, RZ, RZ, R6 ;  /* 0x000000ffff007224 */ /* 0x000fc400078e0006 */
[----:B------:R-:W-:Y:S01]  /*9620*/  IMAD.MOV.U32 R3, RZ, RZ, R7 ;  /* 0x000000ffff037224 */ /* 0x000fe200078e0007 */
[----:B------:R-:W-:Y:S01]  /*9630*/  PRMT R56, R13, 0x5410, R14 ;  /* 0x000054100d387816 */ /* 0x000fe2000000000e */
[----:B------:R-:W-:-:S03]  /*9640*/  IMAD.IADD R37, R18, 0x1, R27 ;  /* 0x0000000112257824 */ /* 0x000fc600078e021b */
[----:B------:R-:W-:Y:S01]  /*9650*/  PRMT R55, R0, 0x5410, R3 ;  /* 0x0000541000377816 */ /* 0x000fe20000000003 */
[----:B-1----:R-:W-:Y:S06]  /*9660*/  @!P1 BRA `(.L_x_2948) ;  /* 0x000001b0008c9947 */ /* 0x002fec0003800000 */
.L_x_3260:
[----:B------:R-:W-:Y:S05]  /*9670*/  BSYNC B1 ;  /* 0x0000000000017941 */ /* 0x000fea0003800000 */
.L_x_2947:
[----:B------:R-:W-:Y:S01]  /*9680*/  BSSY B1, `(.L_x_2949) ;  /* 0x0000064000017945 */ /* 0x000fe20003800000 */
[----:B------:R-:W-:Y:S01]  /*9690*/  IMAD.MOV.U32 R0, RZ, RZ, R10 ;  /* 0x000000ffff007224 */ /* 0x000fe200078e000a */
[----:B------:R-:W-:Y:S01]  /*96a0*/  LOP3.LUT R37, R37, 0x38, RZ, 0xc0, !PT ;  /* 0x0000003825257812 */ /* 0x000fe200078ec0ff */
[----:B------:R-:W-:Y:S01]  /*96b0*/  IMAD.MOV.U32 R3, RZ, RZ, R11 ;  /* 0x000000ffff037224 */ /* 0x000fe200078e000b */
[----:B------:R-:W-:Y:S06]  /*96c0*/  @P2 BRA `(.L_x_2950) ;  /* 0x00000004007c2947 */ /* 0x000fec0003800000 */
[----:B------:R-:W2:Y:S01]  /*96d0*/  LDL R25, [R1+0x28] ;  /* 0x0000280001197983 */ /* 0x000ea20000100800 */
[----:B------:R-:W-:Y:S01]  /*96e0*/  IMAD.SHL.U32 R33, R33, 0x40, RZ ;  /* 0x0000004021217824 */ /* 0x000fe200078e00ff */
[----:B------:R-:W-:Y:S01]  /*96f0*/  SHF.R.U64 R49, R30, 0x10, R31 ;  /* 0x000000101e317819 */ /* 0x000fe2000000121f */
[----:B------:R-:W-:Y:S01]  /*9700*/  HADD2.F32 R43, -RZ, R43.H0_H0 ;  /* 0x2000002bff2b7230 */ /* 0x000fe20000004100 */
[--C-:B------:R-:W-:Y:S01]  /*9710*/  SHF.R.U64 R52, R20, 0x10, R21.reuse ;  /* 0x0000001014347819 */ /* 0x100fe20000001215 */
[----:B------:R-:W-:Y:S01]  /*9720*/  HADD2.F32 R41, -RZ, R41.H0_H0 ;  /* 0x20000029ff297230 */ /* 0x000fe20000004100 */
[----:B------:R-:W-:Y:S02]  /*9730*/  LOP3.LUT R24, R33, 0x1c0, RZ, 0xc0, !PT ;  /* 0x000001c021187812 */ /* 0x000fe400078ec0ff */
[----:B------:R-:W-:Y:S02]  /*9740*/  SHF.R.U32.HI R44, RZ, 0x10, R21 ;  /* 0x00000010ff2c7819 */ /* 0x000fe40000011615 */
[----:B------:R-:W-:-:S02]  /*9750*/  SHF.R.U32.HI R13, RZ, 0x3, R24 ;  /* 0x00000003ff0d7819 */ /* 0x000fc40000011618 */
[----:B0-----:R-:W-:Y:S02]  /*9760*/  LOP3.LUT R12, R24, 0x38, R18, 0xf8, !PT ;  /* 0x00000038180c7812 */ /* 0x001fe400078ef812 */
[----:B------:R-:W-:Y:S02]  /*9770*/  LOP3.LUT R24, R13, R37, R24, 0x1e, !PT ;  /* 0x000000250d187212 */ /* 0x000fe400078e1e18 */
[----:B------:R-:W-:Y:S02]  /*9780*/  LOP3.LUT R12, R12, R13, RZ, 0x3c, !PT ;  /* 0x0000000d0c0c7212 */ /* 0x000fe400078e3cff */
[----:B------:R-:W-:Y:S02]  /*9790*/  SHF.R.U32.HI R40, RZ, 0x10, R31 ;  /* 0x00000010ff287819 */ /* 0x000fe4000001161f */
[--C-:B------:R-:W-:Y:S02]  /*97a0*/  SHF.R.U64 R48, R34, 0x10, R35.reuse ;  /* 0x0000001022307819 */ /* 0x100fe40000001223 */
[----:B------:R-:W-:Y:S01]  /*97b0*/  SHF.R.U32.HI R46, RZ, 0x10, R35 ;  /* 0x00000010ff2e7819 */ /* 0x000fe20000011623 */
[----:B------:R-:W-:Y:S01]  /*97c0*/  HADD2.F32 R40, -RZ, R40.H0_H0 ;  /* 0x20000028ff287230 */ /* 0x000fe20000004100 */
[----:B------:R-:W-:-:S02]  /*97d0*/  SHF.R.U64 R51, R28, 0x10, R29 ;  /* 0x000000101c337819 */ /* 0x000fc4000000121d */
[----:B------:R-:W-:Y:S01]  /*97e0*/  SHF.R.U32.HI R50, RZ, 0x10, R29 ;  /* 0x00000010ff327819 */ /* 0x000fe2000001161d */
[C---:B--2---:R-:W-:Y:S02]  /*97f0*/  IMAD R24, R25.reuse, 0x200, R24 ;  /* 0x0000020019187824 */ /* 0x044fe400078e0218 */
[----:B------:R-:W-:Y:S02]  /*9800*/  IMAD R12, R25, 0x200, R12 ;  /* 0x00000200190c7824 */ /* 0x000fe400078e020c */
[--C-:B------:R-:W-:Y:S02]  /*9810*/  IMAD R39, R24, 0x2, R23.reuse ;  /* 0x0000000218277824 */ /* 0x100fe400078e0217 */
[----:B------:R-:W-:-:S03]  /*9820*/  IMAD R33, R12, 0x2, R23 ;  /* 0x000000020c217824 */ /* 0x000fc600078e0217 */
[----:B------:R-:W0:Y:S04]  /*9830*/  LDS.128 R24, [R39+0x18400] ;  /* 0x0184000027187984 */ /* 0x000e280000000c00 */
[----:B------:R-:W1:Y:S01]  /*9840*/  LDS.128 R12, [R33+0x18400] ;  /* 0x01840000210c7984 */ /* 0x000e620000000c00 */
[--C-:B0-----:R-:W-:Y:S02]  /*9850*/  HADD2.F32 R30, -RZ, R25.reuse.H0_H0 ;  /* 0x20000019ff1e7230 */ /* 0x101fe40000004100 */
[----:B------:R-:W-:Y:S02]  /*9860*/  HADD2.F32 R31, -RZ, R25.H1_H1 ;  /* 0x30000019ff1f7230 */ /* 0x000fe40000004100 */
[----:B-1----:R-:W-:Y:S02]  /*9870*/  HADD2.F32 R20, -RZ, R13.H0_H0 ;  /* 0x2000000dff147230 */ /* 0x002fe40000004100 */
[C---:B------:R-:W-:Y:S01]  /*9880*/  FMUL.FTZ R45, R30.reuse, R43 ;  /* 0x0000002b1e2d7220 */ /* 0x040fe20000410000 */
[----:B------:R-:W-:Y:S01]  /*9890*/  FMUL.FTZ R47, R30, R41 ;  /* 0x000000291e2f7220 */ /* 0x000fe20000410000 */
[----:B------:R-:W-:-:S02]  /*98a0*/  HADD2.F32 R30, -RZ, R44.H0_H0 ;  /* 0x2000002cff1e7230 */ /* 0x000fc40000004100 */
[C---:B------:R-:W-:Y:S01]  /*98b0*/  FMUL.FTZ R44, R31.reuse, R40 ;  /* 0x000000281f2c7220 */ /* 0x040fe20000410000 */
[C---:B------:R-:W-:Y:S01]  /*98c0*/  FFMA.FTZ R42, R20.reuse, R41, -R45 ;  /* 0x00000029142a7223 */ /* 0x040fe2000001082d */
[----:B------:R-:W-:Y:S02]  /*98d0*/  HADD2.F32 R34, -RZ, R27.H0_H0 ;  /* 0x2000001bff227230 */ /* 0x000fe40000004100 */
[----:B------:R-:W-:Y:S01]  /*98e0*/  FFMA.FTZ R47, R20, R43, R47 ;  /* 0x0000002b142f7223 */ /* 0x000fe2000001002f */
[--C-:B------:R-:W-:Y:S02]  /*98f0*/  HADD2.F32 R45, -RZ, R36.reuse.H1_H1 ;  /* 0x30000024ff2d7230 */ /* 0x100fe40000004100 */
[----:B------:R-:W-:Y:S01]  /*9900*/  FMUL.FTZ R20, R31, R30 ;  /* 0x0000001e1f147220 */ /* 0x000fe20000410000 */
[----:B------:R-:W-:Y:S02]  /*9910*/  HADD2.F32 R41, -RZ, R36.H0_H0 ;  /* 0x20000024ff297230 */ /* 0x000fe40000004100 */
[----:B------:R-:W-:-:S02]  /*9920*/  HADD2.F32 R21, -RZ, R13.H1_H1 ;  /* 0x3000000dff157230 */ /* 0x000fc40000004100 */
[C---:B------:R-:W-:Y:S01]  /*9930*/  FMUL.FTZ R31, R34.reuse, R45 ;  /* 0x0000002d221f7220 */ /* 0x040fe20000410000 */
[----:B------:R-:W-:Y:S02]  /*9940*/  HADD2.F32 R28, -RZ, R15.H0_H0 ;  /* 0x2000000fff1c7230 */ /* 0x000fe40000004100 */
[-C--:B------:R-:W-:Y:S01]  /*9950*/  FMUL.FTZ R34, R34, R41.reuse ;  /* 0x0000002922227220 */ /* 0x080fe20000410000 */
[----:B------:R-:W-:Y:S02]  /*9960*/  HADD2.F32 R35, -RZ, R27.H1_H1 ;  /* 0x3000001bff237230 */ /* 0x000fe40000004100 */
[----:B------:R-:W-:Y:S01]  /*9970*/  FFMA.FTZ R43, R21, R30, -R44 ;  /* 0x0000001e152b7223 */ /* 0x000fe2000001082c */
[----:B------:R-:W-:Y:S02]  /*9980*/  HADD2.F32 R36, -RZ, R46.H0_H0 ;  /* 0x2000002eff247230 */ /* 0x000fe40000004100 */
[----:B------:R-:W-:Y:S01]  /*9990*/  FFMA.FTZ R41, R28, R41, -R31 ;  /* 0x000000291c297223 */ /* 0x000fe2000001081f */
[----:B------:R-:W-:-:S02]  /*99a0*/  HADD2.F32 R29, -RZ, R15.H1_H1 ;  /* 0x3000000fff1d7230 */ /* 0x000fc40000004100 */
[----:B------:R-:W-:Y:S01]  /*99b0*/  FFMA.FTZ R45, R28, R45, R34 ;  /* 0x0000002d1c2d7223 */ /* 0x000fe20000010022 */
[----:B------:R-:W-:Y:S02]  /*99c0*/  HADD2.F32 R30, -RZ, R50.H0_H0 ;  /* 0x20000032ff1e7230 */ /* 0x000fe40000004100 */
[----:B------:R-:W-:Y:S01]  /*99d0*/  FFMA.FTZ R40, R21, R40, R20 ;  /* 0x0000002815287223 */ /* 0x000fe20000010014 */
[----:B------:R-:W-:Y:S02]  /*99e0*/  HADD2.F32 R25, -RZ, R24.H0_H0 ;  /* 0x20000018ff197230 */ /* 0x000fe40000004100 */
[C---:B------:R-:W-:Y:S01]  /*99f0*/  FMUL.FTZ R34, R35.reuse, R36 ;  /* 0x0000002423227220 */ /* 0x040fe20000410000 */
[----:B------:R-:W-:Y:S02]  /*9a00*/  HADD2.F32 R28, -RZ, R38.H1_H1 ;  /* 0x30000026ff1c7230 */ /* 0x000fe40000004100 */
[----:B------:R-:W-:Y:S01]  /*9a10*/  FMUL.FTZ R46, R35, R30 ;  /* 0x0000001e232e7220 */ /* 0x000fe20000410000 */
[----:B------:R-:W-:-:S02]  /*9a20*/  HADD2.F32 R20, -RZ, R53.H1_H1 ;  /* 0x30000035ff147230 */ /* 0x000fc40000004100 */
[----:B------:R-:W-:Y:S01]  /*9a30*/  FFMA.FTZ R44, R29, R30, -R34 ;  /* 0x0000001e1d2c7223 */ /* 0x000fe20000010822 */
[----:B------:R-:W-:Y:S02]  /*9a40*/  HADD2.F32 R13, -RZ, R12.H0_H0 ;  /* 0x2000000cff0d7230 */ /* 0x000fe40000004100 */
[C---:B------:R-:W-:Y:S01]  /*9a50*/  FMUL.FTZ R34, R25.reuse, R28 ;  /* 0x0000001c19227220 */ /* 0x040fe20000410000 */
[----:B------:R-:W-:Y:S02]  /*9a60*/  HADD2.F32 R27, -RZ, R26.H0_H0 ;  /* 0x2000001aff1b7230 */ /* 0x000fe40000004100 */
[----:B------:R-:W-:Y:S01]  /*9a70*/  FMUL.FTZ R25, R25, R20 ;  /* 0x0000001419197220 */ /* 0x000fe20000410000 */
[----:B------:R-:W-:Y:S02]  /*9a80*/  HADD2.F32 R30, -RZ, R53.H0_H0 ;  /* 0x20000035ff1e7230 */ /* 0x000fe40000004100 */
[----:B------:R-:W-:Y:S01]  /*9a90*/  FFMA.FTZ R46, R29, R36, R46 ;  /* 0x000000241d2e7223 */ /* 0x000fe2000001002e */
[----:B------:R-:W-:-:S02]  /*9aa0*/  HADD2.F32 R38, -RZ, R38.H0_H0 ;  /* 0x20000026ff267230 */ /* 0x000fc40000004100 */
[----:B------:R-:W-:Y:S01]  /*9ab0*/  FFMA.FTZ R34, R13, R20, -R34 ;  /* 0x000000140d227223 */ /* 0x000fe20000010822 */
[----:B------:R-:W-:Y:S02]  /*9ac0*/  HADD2.F32 R15, -RZ, R14.H0_H0 ;  /* 0x2000000eff0f7230 */ /* 0x000fe40000004100 */
[----:B------:R-:W-:Y:S01]  /*9ad0*/  FMUL.FTZ R36, R27, R30 ;  /* 0x0000001e1b247220 */ /* 0x000fe20000410000 */
[----:B------:R-:W-:Y:S01]  /*9ae0*/  FFMA.FTZ R28, R13, R28, R25 ;  /* 0x0000001c0d1c7223 */ /* 0x000fe20000010019 */
[-C--:B------:R-:W-:Y:S01]  /*9af0*/  FMUL.FTZ R20, R27, R38.reuse ;  /* 0x000000261b147220 */ /* 0x080fe20000410000 */
[----:B------:R-:W-:Y:S02]  /*9b00*/  HADD2.F32 R24, -RZ, R24.H1_H1 ;  /* 0x30000018ff187230 */ /* 0x000fe40000004100 */
[C---:B------:R-:W-:Y:S01]  /*9b10*/  FFMA.FTZ R36, R15.reuse, R38, -R36 ;  /* 0x000000260f247223 */ /* 0x040fe20000010824 */
[----:B------:R-:W-:Y:S02]  /*9b20*/  HADD2.F32 R26, -RZ, R26.H1_H1 ;  /* 0x3000001aff1a7230 */ /* 0x000fe40000004100 */
[----:B------:R-:W-:Y:S01]  /*9b30*/  FFMA.FTZ R20, R15, R30, R20 ;  /* 0x0000001e0f147223 */ /* 0x000fe20000010014 */
[----:B------:R-:W-:-:S02]  /*9b40*/  HADD2.F32 R25, -RZ, R49.H0_H0 ;  /* 0x20000031ff197230 */ /* 0x000fc40000004100 */
[----:B------:R-:W-:Y:S02]  /*9b50*/  HADD2.F32 R27, -RZ, R48.H0_H0 ;  /* 0x20000030ff1b7230 */ /* 0x000fe40000004100 */
[----:B------:R-:W-:Y:S02]  /*9b60*/  HADD2.F32 R13, -RZ, R52.H0_H0 ;  /* 0x20000034ff0d7230 */ /* 0x000fe40000004100 */
[----:B------:R-:W-:Y:S01]  /*9b70*/  FMUL.FTZ R15, R24, R25 ;  /* 0x00000019180f7220 */ /* 0x000fe20000410000 */
[----:B------:R-:W-:Y:S02]  /*9b80*/  HADD2.F32 R21, -RZ, R51.H0_H0 ;  /* 0x20000033ff157230 */ /* 0x000fe40000004100 */
[----:B------:R-:W-:Y:S01]  /*9b90*/  FMUL.FTZ R35, R26, R27 ;  /* 0x0000001b1a237220 */ /* 0x000fe20000410000 */
[----:B------:R-:W-:Y:S02]  /*9ba0*/  HADD2.F32 R12, -RZ, R12.H1_H1 ;  /* 0x3000000cff0c7230 */ /* 0x000fe40000004100 */
        /* <DEDUP_REMOVED lines=17> */
.L_x_2950:
[----:B------:R-:W-:Y:S05]  /*9cc0*/  BSYNC B1 ;  /* 0x0000000000017941 */ /* 0x000fea0003800000 */
.L_x_2949:
[----:B------:R-:W-:Y:S01]  /*9cd0*/  PRMT R41, R0, 0x5410, R3 ;  /* 0x0000541000297816 */ /* 0x000fe20000000003 */
[----:B------:R-:W-:Y:S06]  /*9ce0*/  @P0 BRA `(.L_x_2941) ;  /* 0x0000000400800947 */ /* 0x000fec0003800000 */
[----:B------:R-:W2:Y:S01]  /*9cf0*/  LDL R20, [R1+0x2c] ;  /* 0x00002c0001147983 */ /* 0x000ea20000100800 */
[C---:B01----:R-:W-:Y:S02]  /*9d00*/  VIADD R12, R208.reuse, 0x40 ;  /* 0x00000040d00c7836 */ /* 0x043fe40000000000 */
        /* <DEDUP_REMOVED lines=8> */
[----:B------:R-:W-:Y:S01]  /*9d90*/  HADD2.F32 R21, -RZ, R54.H1_H1 ;  /* 0x30000036ff157230 */ /* 0x000fe20000004100 */
[----:B------:R-:W-:Y:S02]  /*9da0*/  SHF.R.U64 R40, R8, 0x10, R9 ;  /* 0x0000001008287819 */ /* 0x000fe40000001209 */
[----:B------:R-:W-:Y:S02]  /*9db0*/  SHF.R.U32.HI R28, RZ, 0x10, R5 ;  /* 0x00000010ff1c7819 */ /* 0x000fe40000011605 */
[--C-:B------:R-:W-:Y:S02]  /*9dc0*/  SHF.R.U64 R39, R10, 0x10, R11.reuse ;  /* 0x000000100a277819 */ /* 0x100fe4000000120b */
[----:B------:R-:W-:Y:S01]  /*9dd0*/  SHF.R.U32.HI R38, RZ, 0x10, R11 ;  /* 0x00000010ff267819 */ /* 0x000fe2000001160b */
[----:B------:R-:W-:Y:S02]  /*9de0*/  HADD2.F32 R11, -RZ, R56.H1_H1 ;  /* 0x30000038ff0b7230 */ /* 0x000fe40000004100 */
[----:B------:R-:W-:Y:S01]  /*9df0*/  HADD2.F32 R28, -RZ, R28.H0_H0 ;  /* 0x2000001cff1c7230 */ /* 0x000fe20000004100 */
[----:B------:R-:W-:-:S02]  /*9e00*/  SHF.R.U64 R35, R6, 0x10, R7 ;  /* 0x0000001006237819 */ /* 0x000fc40000001207 */
[----:B------:R-:W-:Y:S01]  /*9e10*/  SHF.R.U32.HI R33, RZ, 0x10, R7 ;  /* 0x00000010ff217819 */ /* 0x000fe20000011607 */
[----:B--2---:R-:W-:-:S04]  /*9e20*/  IMAD.IADD R0, R20, 0x1, R37 ;  /* 0x0000000114007824 */ /* 0x004fc800078e0225 */
[----:B------:R-:W-:Y:S01]  /*9e30*/  IMAD R0, R0, 0x2, R23 ;  /* 0x0000000200007824 */ /* 0x000fe200078e0217 */
[----:B---3--:R-:W0:Y:S04]  /*9e40*/  LDS.128 R12, [R42+0x18400] ;  /* 0x018400002a0c7984 */ /* 0x008e280000000c00 */
[----:B------:R-:W1:Y:S01]  /*9e50*/  LDS.128 R24, [R0+0x18400] ;  /* 0x0184000000187984 */ /* 0x000e620000000c00 */
[----:B------:R-:W-:Y:S02]  /*9e60*/  SHF.R.U32.HI R20, RZ, 0x10, R9 ;  /* 0x00000010ff147819 */ /* 0x000fe40000011609 */
[----:B------:R-:W-:Y:S01]  /*9e70*/  SHF.R.U64 R37, R4, 0x10, R5 ;  /* 0x0000001004257819 */ /* 0x000fe20000001205 */
[----:B0-----:R-:W-:Y:S02]  /*9e80*/  HADD2.F32 R4, -RZ, R13.H0_H0 ;  /* 0x2000000dff047230 */ /* 0x001fe40000004100 */
[----:B-1----:R-:W-:-:S02]  /*9e90*/  HADD2.F32 R8, -RZ, R25.H0_H0 ;  /* 0x20000019ff087230 */ /* 0x002fc40000004100 */
[----:B------:R-:W-:-:S03]  /*9ea0*/  HADD2.F32 R25, -RZ, R25.H1_H1 ;  /* 0x30000019ff197230 */ /* 0x000fc60000004100 */
[C---:B------:R-:W-:Y:S01]  /*9eb0*/  FMUL.FTZ R29, R8.reuse, R21 ;  /* 0x00000015081d7220 */ /* 0x040fe20000410000 */
[-C--:B------:R-:W-:Y:S01]  /*9ec0*/  FMUL.FTZ R31, R8, R11.reuse ;  /* 0x0000000b081f7220 */ /* 0x080fe20000410000 */
[----:B------:R-:W-:Y:S02]  /*9ed0*/  HADD2.F32 R13, -RZ, R13.H1_H1 ;  /* 0x3000000dff0d7230 */ /* 0x000fe40000004100 */
[----:B------:R-:W-:Y:S01]  /*9ee0*/  FMUL.FTZ R30, R25, R28 ;  /* 0x0000001c191e7220 */ /* 0x000fe20000410000 */
[----:B------:R-:W-:Y:S02]  /*9ef0*/  HADD2.F32 R8, -RZ, R20.H0_H0 ;  /* 0x20000014ff087230 */ /* 0x000fe40000004100 */
[C---:B------:R-:W-:Y:S01]  /*9f00*/  FFMA.FTZ R29, R4.reuse, R11, -R29 ;  /* 0x0000000b041d7223 */ /* 0x040fe2000001081d */
[----:B------:R-:W-:Y:S02]  /*9f10*/  HADD2.F32 R7, -RZ, R24.H0_H0 ;  /* 0x20000018ff077230 */ /* 0x000fe40000004100 */
[----:B------:R-:W-:Y:S01]  /*9f20*/  FFMA.FTZ R31, R4, R21, R31 ;  /* 0x00000015041f7223 */ /* 0x000fe2000001001f */
[----:B------:R-:W-:-:S02]  /*9f30*/  HADD2.F32 R20, -RZ, R54.H0_H0 ;  /* 0x20000036ff147230 */ /* 0x000fc40000004100 */
[----:B------:R-:W-:Y:S02]  /*9f40*/  HADD2.F32 R4, -RZ, R56.H0_H0 ;  /* 0x20000038ff047230 */ /* 0x000fe40000004100 */
[-C--:B------:R-:W-:Y:S01]  /*9f50*/  FFMA.FTZ R34, R13, R8.reuse, -R30 ;  /* 0x000000080d227223 */ /* 0x080fe2000001081e */
[----:B------:R-:W-:Y:S02]  /*9f60*/  HADD2.F32 R3, -RZ, R12.H0_H0 ;  /* 0x2000000cff037230 */ /* 0x000fe40000004100 */
[----:B------:R-:W-:Y:S01]  /*9f70*/  FMUL.FTZ R36, R25, R8 ;  /* 0x0000000819247220 */ /* 0x000fe20000410000 */
[C---:B------:R-:W-:Y:S01]  /*9f80*/  FMUL.FTZ R30, R7.reuse, R20 ;  /* 0x00000014071e7220 */ /* 0x040fe20000410000 */
[----:B------:R-:W-:Y:S02]  /*9f90*/  HADD2.F32 R9, -RZ, R26.H0_H0 ;  /* 0x2000001aff097230 */ /* 0x000fe40000004100 */
[----:B------:R-:W-:Y:S01]  /*9fa0*/  FMUL.FTZ R7, R7, R4 ;  /* 0x0000000407077220 */ /* 0x000fe20000410000 */
[----:B------:R-:W-:-:S02]  /*9fb0*/  HADD2.F32 R8, -RZ, R55.H0_H0 ;  /* 0x20000037ff087230 */ /* 0x000fc40000004100 */
[----:B------:R-:W-:Y:S01]  /*9fc0*/  FFMA.FTZ R36, R13, R28, R36 ;  /* 0x0000001c0d247223 */ /* 0x000fe20000010024 */
[C---:B------:R-:W-:Y:S01]  /*9fd0*/  FFMA.FTZ R30, R3.reuse, R4, -R30 ;  /* 0x00000004031e7223 */ /* 0x040fe2000001081e */
[----:B------:R-:W-:Y:S02]  /*9fe0*/  HADD2.F32 R5, -RZ, R14.H0_H0 ;  /* 0x2000000eff057230 */ /* 0x000fe40000004100 */
[----:B------:R-:W-:Y:S01]  /*9ff0*/  FFMA.FTZ R13, R3, R20, R7 ;  /* 0x00000014030d7223 */ /* 0x000fe20000010007 */
[----:B------:R-:W-:Y:S02]  /*a000*/  HADD2.F32 R4, -RZ, R41.H0_H0 ;  /* 0x20000029ff047230 */ /* 0x000fe40000004100 */
[----:B------:R-:W-:Y:S01]  /*a010*/  FMUL.FTZ R20, R9, R8 ;  /* 0x0000000809147220 */ /* 0x000fe20000410000 */
[----:B------:R-:W-:Y:S02]  /*a020*/  HADD2.F32 R10, -RZ, R27.H0_H0 ;  /* 0x2000001bff0a7230 */ /* 0x000fe40000004100 */
[----:B------:R-:W-:-:S02]  /*a030*/  HADD2.F32 R3, -RZ, R41.H1_H1 ;  /* 0x30000029ff037230 */ /* 0x000fc40000004100 */
[----:B------:R-:W-:Y:S02]  /*a040*/  HADD2.F32 R7, -RZ, R55.H1_H1 ;  /* 0x30000037ff077230 */ /* 0x000fe40000004100 */
[-C--:B------:R-:W-:Y:S01]  /*a050*/  FMUL.FTZ R28, R9, R4.reuse ;  /* 0x00000004091c7220 */ /* 0x080fe20000410000 */
[----:B------:R-:W-:Y:S01]  /*a060*/  FFMA.FTZ R21, R5, R4, -R20 ;  /* 0x0000000405157223 */ /* 0x000fe20000010814 */
[----:B------:R-:W-:Y:S02]  /*a070*/  HADD2.F32 R6, -RZ, R15.H0_H0 ;  /* 0x2000000fff067230 */ /* 0x000fe40000004100 */
[----:B------:R-:W-:Y:S02]  /*a080*/  HADD2.F32 R4, -RZ, R38.H0_H0 ;  /* 0x20000026ff047230 */ /* 0x000fe40000004100 */
[C---:B------:R-:W-:Y:S01]  /*a090*/  FMUL.FTZ R9, R10.reuse, R7 ;  /* 0x000000070a097220 */ /* 0x040fe20000410000 */
[----:B------:R-:W-:Y:S02]  /*a0a0*/  HADD2.F32 R27, -RZ, R27.H1_H1 ;  /* 0x3000001bff1b7230 */ /* 0x000fe40000004100 */
[----:B------:R-:W-:Y:S01]  /*a0b0*/  FMUL.FTZ R38, R10, R3 ;  /* 0x000000030a267220 */ /* 0x000fe20000410000 */
[----:B------:R-:W-:-:S02]  /*a0c0*/  HADD2.F32 R20, -RZ, R33.H0_H0 ;  /* 0x20000021ff147230 */ /* 0x000fc40000004100 */
[----:B------:R-:W-:Y:S01]  /*a0d0*/  FFMA.FTZ R10, R5, R8, R28 ;  /* 0x00000008050a7223 */ /* 0x000fe2000001001c */
[----:B------:R-:W-:Y:S02]  /*a0e0*/  HADD2.F32 R15, -RZ, R15.H1_H1 ;  /* 0x3000000fff0f7230 */ /* 0x000fe40000004100 */
[C---:B------:R-:W-:Y:S01]  /*a0f0*/  FFMA.FTZ R25, R6.reuse, R3, -R9 ;  /* 0x0000000306197223 */ /* 0x040fe20000010809 */
[----:B------:R-:W-:Y:S01]  /*a100*/  FFMA.FTZ R38, R6, R7, R38 ;  /* 0x0000000706267223 */ /* 0x000fe20000010026 */
[----:B------:R-:W-:Y:S02]  /*a110*/  HADD2.F32 R24, -RZ, R24.H1_H1 ;  /* 0x30000018ff187230 */ /* 0x000fe40000004100 */
[C---:B------:R-:W-:Y:S01]  /*a120*/  FMUL.FTZ R8, R27.reuse, R20 ;  /* 0x000000141b087220 */ /* 0x040fe20000410000 */
[----:B------:R-:W-:Y:S02]  /*a130*/  HADD2.F32 R26, -RZ, R26.H1_H1 ;  /* 0x3000001aff1a7230 */ /* 0x000fe40000004100 */
[----:B------:R-:W-:Y:S01]  /*a140*/  FMUL.FTZ R6, R27, R4 ;  /* 0x000000041b067220 */ /* 0x000fe20000410000 */
[----:B------:R-:W-:-:S02]  /*a150*/  HADD2.F32 R7, -RZ, R37.H0_H0 ;  /* 0x20000025ff077230 */ /* 0x000fc40000004100 */
[----:B------:R-:W-:Y:S02]  /*a160*/  HADD2.F32 R9, -RZ, R35.H0_H0 ;  /* 0x20000023ff097230 */ /* 0x000fe40000004100 */
[----:B------:R-:W-:Y:S02]  /*a170*/  HADD2.F32 R3, -RZ, R40.H0_H0 ;  /* 0x20000028ff037230 */ /* 0x000fe40000004100 */
[----:B------:R-:W-:Y:S02]  /*a180*/  HADD2.F32 R5, -RZ, R39.H0_H0 ;  /* 0x20000027ff057230 */ /* 0x000fe40000004100 */
[C---:B------:R-:W-:Y:S01]  /*a190*/  FFMA.FTZ R4, R15.reuse, R4, -R8 ;  /* 0x000000040f047223 */ /* 0x040fe20000010808 */
[----:B------:R-:W-:Y:S02]  /*a1a0*/  HADD2.F32 R12, -RZ, R12.H1_H1 ;  /* 0x3000000cff0c7230 */ /* 0x000fe40000004100 */
[----:B------:R-:W-:Y:S01]  /*a1b0*/  FFMA.FTZ R27, R15, R20, R6 ;  /* 0x000000140f1b7223 */ /* 0x000fe20000010006 */
[----:B------:R-:W-:-:S02]  /*a1c0*/  HADD2.F32 R14, -RZ, R14.H1_H1 ;  /* 0x3000000eff0e7230 */ /* 0x000fc40000004100 */
[----:B------:R-:W-:Y:S01]  /*a1d0*/  FMUL.FTZ R11, R24, R7 ;  /* 0x00000007180b7220 */ /* 0x000fe20000410000 */
[----:B------:R-:W-:Y:S01]  /*a1e0*/  FMUL.FTZ R15, R26, R9 ;  /* 0x000000091a0f7220 */ /* 0x000fe20000410000 */
[----:B------:R-:W-:Y:S01]  /*a1f0*/  FMUL.FTZ R24, R24, R3 ;  /* 0x0000000318187220 */ /* 0x000fe20000410000 */
[----:B------:R-:W-:Y:S01]  /*a200*/  FMUL.FTZ R26, R26, R5 ;  /* 0x000000051a1a7220 */ /* 0x000fe20000410000 */
[----:B------:R-:W-:Y:S01]  /*a210*/  FFMA.FTZ R3, R12, R3, -R11 ;  /* 0x000000030c037223 */ /* 0x000fe2000001080b */
[----:B------:R-:W-:Y:S01]  /*a220*/  FFMA.FTZ R6, R14, R5, -R15 ;  /* 0x000000050e067223 */ /* 0x000fe2000001080f */
[----:B------:R-:W-:Y:S01]  /*a230*/  FFMA.FTZ R8, R12, R7, R24 ;  /* 0x000000070c087223 */ /* 0x000fe20000010018 */
        /* <DEDUP_REMOVED lines=11> */
.L_x_2941:
[----:B------:R-:W-:Y:S05]  /*a2f0*/  BSYNC B0 ;  /* 0x0000000000007941 */ /* 0x000fea0003800000 */
.L_x_2927:
        /* <DEDUP_REMOVED lines=8> */
.L_x_2924:
[----:B-123--:R-:W1:Y:S01]  /*a380*/  S2R R0, SR_TID.X ;  /* 0x0000000000007919 */ /* 0x00ee620000002100 */
[----:B------:R-:W-:Y:S05]  /*a390*/  WARPSYNC.ALL ;  /* 0x0000000000007948 */ /* 0x000fea0003800000 */
[----:B------:R-:W-:Y:S02]  /*a3a0*/  LOP3.LUT R16, R16, 0xfffbffff, RZ, 0xc0, !PT ;  /* 0xfffbffff10107812 */ /* 0x000fe400078ec0ff */
[----:B-1----:R-:W-:-:S05]  /*a3b0*/  SHF.R.U32.HI R0, RZ, 0x7, R0 ;  /* 0x00000007ff007819 */ /* 0x002fca0000011600 */
[----:B------:R-:W-:Y:S02]  /*a3c0*/  VIADD R20, R0, 0x8 ;  /* 0x0000000800147836 */ /* 0x000fe40000000000 */
[----:B------:R-:W-:-:S03]  /*a3d0*/  IMAD.U32 R0, RZ, RZ, UR50 ;  /* 0x00000032ff007e24 */ /* 0x000fc6000f8e00ff */
[----:B------:R1:W-:Y:S02]  /*a3e0*/  BAR.SYNC.DEFER_BLOCKING R20, 0x100 ;  /* 0x000400140000751d */ /* 0x0003e40000010000 */
[----:B------:R-:W-:-:S13]  /*a3f0*/  ISETP.NE.AND P1, PT, R0, 0x3, PT ;  /* 0x000000030000780c */ /* 0x000fda0003f25270 */
[----:B------:R-:W-:Y:S01]  /*a400*/  @P1 LOP3.LUT R16, R16, 0x40000, RZ, 0xfc, !PT ;  /* 0x0004000010101812 */ /* 0x000fe200078efcff */
[----:B-1----:R-:W-:Y:S06]  /*a410*/  @!P1 BRA `(.L_x_2951) ;  /* 0x0000000000049947 */ /* 0x002fec0003800000 */
[----:B------:R-:W-:Y:S01]  /*a420*/  BPT.TRAP 0x1 ;  /* 0x000000040000795c */ /* 0x000fe20000300000 */
.L_x_2951:
[----:B------:R-:W-:Y:S01]  /*a430*/  IMAD R3, R2, 0x8, R23 ;  /* 0x0000000802037824 */ /* 0x000fe200078e0217 */
[----:B------:R-:W-:-:S04]  /*a440*/  SHF.L.U32 R72, R206, 0x1f, RZ ;  /* 0x0000001fce487819 */ /* 0x000fc800000006ff */
[----:B------:R1:W2:Y:S01]  /*a450*/  SYNCS.PHASECHK.TRANS64.TRYWAIT P0, [R3+URZ+0x22830], R72 ;  /* 0x02283048030075a7 */ /* 0x0002a2000800017f */
[----:B------:R-:W-:Y:S05]  /*a460*/  @!P1 BRA `(.L_x_2952) ;  /* 0x0000000000049947 */ /* 0x000fea0003800000 */
[----:B------:R-:W-:Y:S01]  /*a470*/  BPT.TRAP 0x1 ;  /* 0x000000040000795c */ /* 0x000fe20000300000 */
.L_x_2952:
[----:B------:R-:W-:Y:S01]  /*a480*/  VIADD R0, R23, 0x1c400 ;  /* 0x0001c40017007836 */ /* 0x000fe20000000000 */
[----:B------:R-:W-:Y:S01]  /*a490*/  LOP3.LUT R6, R32, 0x10000, RZ, 0xfc, !PT ;  /* 0x0001000020067812 */ /* 0x000fe200078efcff */
[----:B------:R-:W-:-:S03]  /*a4a0*/  IMAD.MOV.U32 R7, RZ, RZ, 0x40000040 ;  /* 0x40000040ff077424 */ /* 0x000fc600078e00ff */
[----:B------:R-:W-:-:S04]  /*a4b0*/  SHF.R.U32.HI R0, RZ, 0x4, R0 ;  /* 0x00000004ff007819 */ /* 0x000fc80000011600 */
[----:B------:R-:W-:-:S04]  /*a4c0*/  LOP3.LUT R0, R0, 0x3fff, RZ, 0xc0, !PT ;  /* 0x00003fff00007812 */ /* 0x000fc800078ec0ff */
[----:B------:R-:W-:Y:S01]  /*a4d0*/  LOP3.LUT R229, R0, 0x10000, RZ, 0xfc, !PT ;  /* 0x0001000000e57812 */ /* 0x000fe200078efcff */
[----:B--2---:R-:W-:Y:S06]  /*a4e0*/  @P0 BRA `(.L_x_2953) ;  /* 0x0000000000080947 */ /* 0x004fec0003800000 */
[----:B------:R-:W2:Y:S02]  /*a4f0*/  SYNCS.PHASECHK.TRANS64.TRYWAIT P0, [R3+URZ+0x22830], R72 ;  /* 0x02283048030075a7 */ /* 0x000ea4000800017f */
[----:B--2---:R-:W-:Y:S05]  /*a500*/  @!P0 BRA `(.L_x_2954) ;  /* 0x000001a000f88947 */ /* 0x004fea0003800000 */
.L_x_2953:
[----:B------:R-:W-:Y:S01]  /*a510*/  IMAD R4, R2, 0x300, R229 ;  /* 0x0000030002047824 */ /* 0x000fe200078e02e5 */
[----:B------:R-:W-:Y:S05]  /*a520*/  WARPSYNC.ALL ;  /* 0x0000000000007948 */ /* 0x000fea0003800000 */
[----:B------:R-:W-:Y:S01]  /*a530*/  IMAD.MOV.U32 R5, RZ, RZ, 0x40000040 ;  /* 0x40000040ff057424 */ /* 0x000fe200078e00ff */
[C---:B------:R-:W-:Y:S01]  /*a540*/  R2UR UR4, R6.reuse ;  /* 0x00000000060472ca */ /* 0x040fe200000e0000 */
[----:B0-----:R-:W-:Y:S01]  /*a550*/  WARPGROUP.ARRIVE ;  /* 0x00000000000079c5 */ /* 0x001fe20000000000 */
[----:B------:R-:W-:Y:S01]  /*a560*/  R2UR UR5, R7 ;  /* 0x00000000070572ca */ /* 0x000fe200000e0000 */
[----:B------:R-:W-:Y:S01]  /*a570*/  VIADD R14, R6, 0x2 ;  /* 0x00000002060e7836 */ /* 0x000fe20000000000 */
[C---:B------:R-:W-:Y:S01]  /*a580*/  R2UR UR6, R4.reuse ;  /* 0x00000000040672ca */ /* 0x040fe200000e0000 */
[----:B------:R-:W-:Y:S01]  /*a590*/  VIADD R8, R4, 0x2 ;  /* 0x0000000204087836 */ /* 0x000fe20000000000 */
[----:B------:R-:W-:Y:S01]  /*a5a0*/  R2UR UR7, R5 ;  /* 0x00000000050772ca */ /* 0x000fe200000e0000 */
[----:B------:R-:W-:Y:S01]  /*a5b0*/  IMAD.MOV.U32 R15, RZ, RZ, 0x40000040 ;  /* 0x40000040ff0f7424 */ /* 0x000fe200078e00ff */
[----:B------:R-:W0:Y:S01]  /*a5c0*/  S2R R0, SR_TID.X ;  /* 0x0000000000007919 */ /* 0x000e220000002100 */
[----:B------:R-:W-:-:S02]  /*a5d0*/  IMAD.MOV.U32 R9, RZ, RZ, 0x40000040 ;  /* 0x40000040ff097424 */ /* 0x000fc400078e00ff */
[C---:B------:R-:W-:Y:S02]  /*a5e0*/  VIADD R12, R6.reuse, 0x4 ;  /* 0x00000004060c7836 */ /* 0x040fe40000000000 */
[----:B------:R-:W-:Y:S02]  /*a5f0*/  IMAD.MOV.U32 R13, RZ, RZ, 0x40000040 ;  /* 0x40000040ff0d7424 */ /* 0x000fe400078e00ff */
[----:B------:R-:W-:Y:S02]  /*a600*/  VIADD R10, R6, 0x6 ;  /* 0x00000006060a7836 */ /* 0x000fe40000000000 */
[----:B------:R-:W-:Y:S02]  /*a610*/  IMAD.MOV.U32 R11, RZ, RZ, 0x40000040 ;  /* 0x40000040ff0b7424 */ /* 0x000fe400078e00ff */
[----:B------:R-:W-:Y:S01]  /*a620*/  HGMMA.64x96x16.F32 R24, gdesc[UR4], RZ, !UPT, gsb0 ;  /* 0x01600000041879f0 */ /* 0x000fe2000c0008ff */
[----:B------:R-:W-:Y:S01]  /*a630*/  R2UR UR4, R14 ;  /* 0x000000000e0472ca */ /* 0x000fe200000e0000 */
[----:B------:R-:W-:Y:S01]  /*a640*/  IMAD.MOV.U32 R5, RZ, RZ, 0x40000040 ;  /* 0x40000040ff057424 */ /* 0x000fe200078e00ff */
[----:B------:R-:W-:Y:S01]  /*a650*/  R2UR UR5, R15 ;  /* 0x000000000f0572ca */ /* 0x000fe200000e0000 */
[----:B------:R-:W-:Y:S01]  /*a660*/  IMAD.U32 R94, RZ, RZ, UR50 ;  /* 0x00000032ff5e7e24 */ /* 0x000fe2000f8e00ff */
[----:B------:R-:W-:Y:S01]  /*a670*/  R2UR UR6, R8 ;  /* 0x00000000080672ca */ /* 0x000fe200000e0000 */
[----:B------:R-:W-:Y:S01]  /*a680*/  VIADD R8, R4, 0x4 ;  /* 0x0000000404087836 */ /* 0x000fe20000000000 */
[----:B------:R-:W-:Y:S01]  /*a690*/  R2UR UR7, R9 ;  /* 0x00000000090772ca */ /* 0x000fe200000e0000 */
[----:B------:R-:W-:Y:S01]  /*a6a0*/  IMAD.MOV.U32 R9, RZ, RZ, 0x40000040 ;  /* 0x40000040ff097424 */ /* 0x000fe200078e00ff */
[----:B------:R-:W-:Y:S01]  /*a6b0*/  ISETP.NE.AND P0, PT, R94, 0x3, PT ;  /* 0x000000035e00780c */ /* 0x000fe20003f05270 */
[----:B------:R-:W-:Y:S01]  /*a6c0*/  VIADD R4, R4, 0x6 ;  /* 0x0000000604047836 */ /* 0x000fe20000000000 */
[----:B0-----:R-:W-:-:S04]  /*a6d0*/  SHF.R.U32.HI R0, RZ, 0x7, R0 ;  /* 0x00000007ff007819 */ /* 0x001fc80000011600 */
[----:B------:R-:W-:Y:S01]  /*a6e0*/  IADD3 R21, -R0, 0xb, RZ ;  /* 0x0000000b00157810 */ /* 0x000fe20007ffe1ff */
[----:B------:R-:W-:Y:S02]  /*a6f0*/  WARPGROUP.DEPBAR.LE gsb0, 0x0 ;  /* 0x00008000000079c5 */ /* 0x000fe40000010000 */
[----:B------:R-:W-:-:S06]  /*a700*/  WARPGROUP.ARRIVE ;  /* 0x00000000000079c5 */ /* 0x000fcc0000000000 */
        /* <DEDUP_REMOVED lines=19> */
.L_x_2955:
[----:B------:R-:W3:Y:S01]  /*a840*/  LDL R0, [R1+0x4] ;  /* 0x0000040001007983 */ /* 0x000ee20000100800 */
[----:B------:R-:W4:Y:S01]  /*a850*/  LDC R4, c[0x0][0x448] ;  /* 0x00011200ff047b82 */ /* 0x000f220000000800 */
[----:B------:R-:W-:Y:S01]  /*a860*/  ULDC.64 UR8, c[0x0][0x9e0] ;  /* 0x0002780000087ab9 */ /* 0x000fe20000000a00 */
[----:B------:R-:W-:Y:S01]  /*a870*/  LOP3.LUT R16, R16, 0xfff7ffff, RZ, 0xc0, !PT ;  /* 0xfff7ffff10107812 */ /* 0x000fe200078ec0ff */
[----:B------:R-:W-:Y:S01]  /*a880*/  UISETP.GE.AND UP0, UPT, UR9, 0x1, UPT ;  /* 0x000000010900788c */ /* 0x000fe2000bf06270 */
[C---:B------:R-:W-:Y:S01]  /*a890*/  IMAD R8, R176.reuse, -0x60, R210 ;  /* 0xffffffa0b0087824 */ /* 0x040fe200078e02d2 */
[----:B------:R-:W-:Y:S01]  /*a8a0*/  ULDC UR46, c[0x0][0x9dc] ;  /* 0x00027700002e7ab9 */ /* 0x000fe20000000800 */
[----:B------:R-:W-:Y:S01]  /*a8b0*/  IMAD.MOV.U32 R73, RZ, RZ, -0x60 ;  /* 0xffffffa0ff497424 */ /* 0x000fe200078e00ff */
[----:B------:R-:W-:Y:S02]  /*a8c0*/  ULOP3.LUT UR4, URZ, UR46, URZ, 0x33, !UPT ;  /* 0x0000002e3f047292 */ /* 0x000fe4000f8e333f */
[----:B------:R-:W-:Y:S01]  /*a8d0*/  UP2UR UR51, UPR, URZ, 0x1 ;  /* 0x000000013f337883 */ /* 0x000fe20008000000 */
[----:B------:R-:W-:Y:S01]  /*a8e0*/  IMAD R74, R176, R73, 0x60 ;  /* 0x00000060b04a7424 */ /* 0x000fe200078e0249 */
[----:B----4-:R-:W-:-:S13]  /*a8f0*/  ISETP.NE.AND P0, PT, R4, 0x1, PT ;  /* 0x000000010400780c */ /* 0x010fda0003f05270 */
[----:B------:R-:W4:Y:S01]  /*a900*/  @P0 LDC R5, c[0x0][0x44c] ;  /* 0x00011300ff050b82 */ /* 0x000f220000000800 */
[----:B------:R-:W-:-:S07]  /*a910*/  @P0 LOP3.LUT R16, R16, 0x80000, RZ, 0xfc, !PT ;  /* 0x0008000010100812 */ /* 0x000fce00078efcff */
[----:B------:R-:W5:Y:S01]  /*a920*/  @P0 LDC R9, c[0x0][0x450] ;  /* 0x00011400ff090b82 */ /* 0x000f620000000800 */
[----:B---3--:R-:W-:-:S04]  /*a930*/  IMAD.IADD R0, R0, 0x1, R228 ;  /* 0x0000000100007824 */ /* 0x008fc800078e02e4 */
[----:B----4-:R-:W-:-:S04]  /*a940*/  @P0 IMAD.HI.U32 R4, R0, R5, RZ ;  /* 0x0000000500040227 */ /* 0x010fc800078e00ff */
[----:B------:R-:W-:Y:S01]  /*a950*/  IMAD.U32 R5, RZ, RZ, UR47 ;  /* 0x0000002fff057e24 */ /* 0x000fe2000f8e00ff */
[----:B-----5:R-:W-:Y:S01]  /*a960*/  @P0 SHF.R.U32.HI R0, RZ, R9, R4 ;  /* 0x00000009ff000219 */ /* 0x020fe20000011604 */
[----:B------:R-:W-:Y:S01]  /*a970*/  VIADD R4, R3, 0x22840 ;  /* 0x0002284003047836 */ /* 0x000fe20000000000 */
[----:B------:R-:W-:Y:S02]  /*a980*/  PLOP3.LUT P0, PT, PT, PT, UP0, 0x40, 0x0 ;  /* 0x000000000000781c */ /* 0x000fe40003f0e808 */
[----:B------:R-:W-:Y:S01]  /*a990*/  IADD3 R9, -R211, 0x60, R8 ;  /* 0x00000060d3097810 */ /* 0x000fe20007ffe108 */
[----:B------:R-:W3:Y:S01]  /*a9a0*/  SHFL.IDX PT, R77, R0, RZ, 0x1c1f ;  /* 0x001c1fff004d7589 */ /* 0x000ee200000e0000 */
[----:B------:R-:W-:-:S04]  /*a9b0*/  PRMT R4, R5, 0x654, R4 ;  /* 0x0000065405047816 */ /* 0x000fc80000000004 */
[----:B------:R4:W-:Y:S02]  /*a9c0*/  SYNCS.ARRIVE.TRANS64.RED.A1T0 RZ, [R4+URZ], RZ ;  /* 0x000000ff04ff79a7 */ /* 0x0009e4000810043f */
[----:B----4-:R-:W-:-:S05]  /*a9d0*/  IADD3 R4, -R211, 0x61, R8 ;  /* 0x00000061d3047810 */ /* 0x010fca0007ffe108 */
[----:B------:R-:W-:-:S04]  /*a9e0*/  IMAD.IADD R5, R4, 0x1, -R207 ;  /* 0x0000000104057824 */ /* 0x000fc800078e0acf */
[C---:B------:R-:W-:Y:S02]  /*a9f0*/  VIADD R4, R5.reuse, UR8 ;  /* 0x0000000805047c36 */ /* 0x040fe40008000000 */
[----:B------:R-:W-:Y:S02]  /*aa00*/  VIADD R8, R5, UR4 ;  /* 0x0000000405087c36 */ /* 0x000fe40008000000 */
[----:B------:R-:W-:Y:S01]  /*aa10*/  IMAD.IADD R5, R74, 0x1, -R211 ;  /* 0x000000014a057824 */ /* 0x000fe200078e0ad3 */
[----:B---3--:R-:W-:Y:S01]  /*aa20*/  VIADDMNMX R75, R77, R4, R9, PT ;  /* 0x000000044d4b7246 */ /* 0x008fe20003800109 */
[----:B------:R-:W-:Y:S01]  /*aa30*/  IMAD.IADD R73, R8, 0x1, R77 ;  /* 0x0000000108497824 */ /* 0x000fe200078e024d */
[----:B------:R-:W-:Y:S06]  /*aa40*/  @P0 BRA `(.L_x_2956) ;  /* 0x0000000000540947 */ /* 0x000fec0003800000 */
[----:B------:R-:W-:Y:S01]  /*aa50*/  IADD3 R76, -R207, R210, R77 ;  /* 0x000000d2cf4c7210 */ /* 0x000fe20007ffe14d */
[----:B------:R-:W-:Y:S03]  /*aa60*/  BSSY B0, `(.L_x_2957) ;  /* 0x0000010000007945 */ /* 0x000fe60003800000 */
[----:B------:R-:W-:-:S13]  /*aa70*/  ISETP.GT.AND P0, PT, R76, -0x1, PT ;  /* 0xffffffff4c00780c */ /* 0x000fda0003f04270 */
[----:B------:R-:W-:Y:S05]  /*aa80*/  @P0 BRA `(.L_x_2958) ;  /* 0x0000000000200947 */ /* 0x000fea0003800000 */
[----:B------:R-:W-:Y:S01]  /*aa90*/  UISETP.NE.AND UP0, UPT, UR9, 0x1, UPT ;  /* 0x000000010900788c */ /* 0x000fe2000bf05270 */
[----:B------:R-:W-:-:S05]  /*aaa0*/  LOP3.LUT R76, RZ, R76, RZ, 0x33, !PT ;  /* 0x0000004cff4c7212 */ /* 0x000fca00078e33ff */
[----:B------:R-:W-:-:S05]  /*aab0*/  PLOP3.LUT P0, PT, PT, PT, UP0, 0x80, 0x0 ;  /* 0x000000000000781c */ /* 0x000fca0003f0f008 */
[----:B------:R-:W-:-:S08]  /*aac0*/  @UP0 ULDC.64 UR4, c[0x0][0x9e8] ;  /* 0x00027a0000040ab9 */ /* 0x000fd00000000a00 */
[----:B------:R-:W-:-:S05]  /*aad0*/  @P0 IMAD.HI.U32 R77, R76, UR4, RZ ;  /* 0x000000044c4d0c27 */ /* 0x000fca000f8e00ff */
[----:B------:R-:W-:-:S04]  /*aae0*/  @P0 SHF.R.U32.HI R76, RZ, UR5, R77 ;  /* 0x00000005ff4c0c19 */ /* 0x000fc8000801164d */
[----:B------:R-:W-:Y:S01]  /*aaf0*/  LOP3.LUT R76, RZ, R76, RZ, 0x33, !PT ;  /* 0x0000004cff4c7212 */ /* 0x000fe200078e33ff */
[----:B------:R-:W-:Y:S06]  /*ab00*/  BRA `(.L_x_2959) ;  /* 0x0000000000147947 */ /* 0x000fec0003800000 */
.L_x_2958:
[----:B------:R-:W-:-:S06]  /*ab10*/  UISETP.NE.AND UP0, UPT, UR9, 0x1, UPT ;  /* 0x000000010900788c */ /* 0x000fcc000bf05270 */
[----:B------:R-:W-:-:S05]  /*ab20*/  PLOP3.LUT P0, PT, PT, PT, UP0, 0x80, 0x0 ;  /* 0x000000000000781c */ /* 0x000fca0003f0f008 */
[----:B------:R-:W-:-:S08]  /*ab30*/  @UP0 ULDC.64 UR4, c[0x0][0x9e8] ;  /* 0x00027a0000040ab9 */ /* 0x000fd00000000a00 */
[----:B------:R-:W-:-:S05]  /*ab40*/  @P0 IMAD.HI.U32 R77, R76, UR4, RZ ;  /* 0x000000044c4d0c27 */ /* 0x000fca000f8e00ff */
[----:B------:R-:W-:-:S07]  /*ab50*/  @P0 SHF.R.U32.HI R76, RZ, UR5, R77 ;  /* 0x00000005ff4c0c19 */ /* 0x000fce000801164d */
.L_x_2959:
[----:B------:R-:W-:Y:S05]  /*ab60*/  BSYNC B0 ;  /* 0x0000000000007941 */ /* 0x000fea0003800000 */
.L_x_2957:
[----:B------:R-:W-:-:S05]  /*ab70*/  IMAD R76, R76, UR9, R5 ;  /* 0x000000094c4c7c24 */ /* 0x000fca000f8e0205 */
[----:B------:R-:W-:Y:S02]  /*ab80*/  VIMNMX R73, R73, R76, !PT ;  /* 0x0000004c49497248 */ /* 0x000fe40007fe0100 */
[----:B------:R-:W-:-:S07]  /*ab90*/  VIADDMNMX R75, R76, UR9, R75, PT ;  /* 0x000000094c4b7c46 */ /* 0x000fce000b80014b */
.L_x_2956:
[C---:B------:R-:W-:Y:S01]  /*aba0*/  ISETP.GE.AND P1, PT, R74.reuse, 0x9, PT ;  /* 0x000000094a00780c */ /* 0x040fe20003f26270 */
[----:B------:R-:W-:Y:S01]  /*abb0*/  UISETP.GE.AND UP0, UPT, UR9, 0x1, UPT ;  /* 0x000000010900788c */ /* 0x000fe2000bf06270 */
[C---:B------:R-:W-:Y:S02]  /*abc0*/  ISETP.GE.AND P0, PT, R74.reuse, 0x2, PT ;  /* 0x000000024a00780c */ /* 0x040fe40003f06270 */
[C---:B------:R-:W-:Y:S02]  /*abd0*/  ISETP.GT.AND P2, PT, R73.reuse, 0x8, !P1 ;  /* 0x000000084900780c */ /* 0x040fe40004f44270 */
[----:B------:R-:W-:Y:S02]  /*abe0*/  ISETP.GT.AND P3, PT, R73, 0x1, !P0 ;  /* 0x000000014900780c */ /* 0x000fe40004764270 */
[----:B------:R-:W-:Y:S02]  /*abf0*/  ISETP.LT.OR P2, PT, R75, 0x9, P2 ;  /* 0x000000094b00780c */ /* 0x000fe40001741670 */
[----:B------:R-:W-:-:S02]  /*ac00*/  ISETP.GE.AND P4, PT, R74, 0xa, PT ;  /* 0x0000000a4a00780c */ /* 0x000fc40003f86270 */
[----:B------:R-:W-:Y:S02]  /*ac10*/  FSEL R28, R28, -INF , !P2 ;  /* 0xff8000001c1c7808 */ /* 0x000fe40005000000 */
[----:B------:R-:W-:Y:S02]  /*ac20*/  ISETP.LT.OR P3, PT, R75, 0x2, P3 ;  /* 0x000000024b00780c */ /* 0x000fe40001f61670 */
[----:B------:R-:W-:Y:S02]  /*ac30*/  ISETP.GT.AND P2, PT, R73, 0x9, !P4 ;  /* 0x000000094900780c */ /* 0x000fe40006744270 */
[----:B------:R-:W-:Y:S02]  /*ac40*/  FSEL R25, R25, -INF , !P3 ;  /* 0xff80000019197808 */ /* 0x000fe40005800000 */
        /* <DEDUP_REMOVED lines=89> */
[C---:B------:R-:W-:Y:S02]  /*b1e0*/  ISETP.GE.AND P5, PT, R74.reuse, 0x1, PT ;  /* 0x000000014a00780c */ /* 0x040fe40003fa6270 */
[----:B------:R-:W-:Y:S02]  /*b1f0*/  ISETP.GT.AND P3, PT, R73, 0x51, !P2 ;  /* 0x000000514900780c */ /* 0x000fe40005764270 */
[----:B------:R-:W-:-:S02]  /*b200*/  ISETP.GE.AND P6, PT, R74, 0x5a, PT ;  /* 0x0000005a4a00780c */ /* 0x000fc40003fc6270 */
        /* <DEDUP_REMOVED lines=9> */
[----:B------:R-:W-:Y:S02]  /*b2a0*/  ISETP.GT.AND P4, PT, R73, 0x59, !P6 ;  /* 0x000000594900780c */ /* 0x000fe40007784270 */
[----:B------:R-:W3:Y:S02]  /*b2b0*/  SHFL.IDX PT, R73, R0, 0x1, 0x1c1f ;  /* 0x003c1f0000497f89 */ /* 0x000ee400000e0000 */
[----:B------:R-:W-:-:S04]  /*b2c0*/  ISETP.LT.OR P4, PT, R75, 0x5a, P4 ;  /* 0x0000005a4b00780c */ /* 0x000fc80002781670 */
[----:B------:R-:W-:Y:S02]  /*b2d0*/  FSEL R69, R69, -INF , !P4 ;  /* 0xff80000045457808 */ /* 0x000fe40006000000 */
[----:B------:R-:W-:Y:S02]  /*b2e0*/  PLOP3.LUT P4, PT, PT, PT, UP0, 0x40, 0x0 ;  /* 0x000000000000781c */ /* 0x000fe40003f8e808 */
[----:B---3--:R-:W-:Y:S01]  /*b2f0*/  VIADDMNMX R4, R73, R4, R9, PT ;  /* 0x0000000449047246 */ /* 0x008fe20003800109 */
[----:B------:R-:W-:-:S10]  /*b300*/  IMAD.IADD R8, R8, 0x1, R73 ;  /* 0x0000000108087824 */ /* 0x000fd400078e0249 */
[----:B------:R-:W-:Y:S05]  /*b310*/  @P4 BRA `(.L_x_2960) ;  /* 0x00000000005c4947 */ /* 0x000fea0003800000 */
        /* <DEDUP_REMOVED lines=8> */
[----:B------:R-:W-:Y:S01]  /*b3a0*/  @P4 IMAD.HI.U32 R9, R0, UR4, RZ ;  /* 0x0000000400094c27 */ /* 0x000fe2000f8e00ff */
[----:B------:R-:W-:-:S13]  /*b3b0*/  PLOP3.LUT P4, PT, PT, PT, UP0, 0x80, 0x0 ;  /* 0x000000000000781c */ /* 0x000fda0003f8f008 */
[----:B------:R-:W-:-:S04]  /*b3c0*/  @P4 SHF.R.U32.HI R0, RZ, UR5, R9 ;  /* 0x00000005ff004c19 */ /* 0x000fc80008011609 */
[----:B------:R-:W-:Y:S01]  /*b3d0*/  LOP3.LUT R0, RZ, R0, RZ, 0x33, !PT ;  /* 0x00000000ff007212 */ /* 0x000fe200078e33ff */
[----:B------:R-:W-:Y:S06]  /*b3e0*/  BRA `(.L_x_2963) ;  /* 0x0000000000187947 */ /* 0x000fec0003800000 */
.L_x_2962:
[----:B------:R-:W-:-:S06]  /*b3f0*/  UISETP.NE.AND UP0, UPT, UR9, 0x1, UPT ;  /* 0x000000010900788c */ /* 0x000fcc000bf05270 */
[----:B------:R-:W-:-:S05]  /*b400*/  PLOP3.LUT P4, PT, PT, PT, UP0, 0x80, 0x0 ;  /* 0x000000000000781c */ /* 0x000fca0003f8f008 */
[----:B------:R-:W-:-:S08]  /*b410*/  @UP0 ULDC.64 UR4, c[0x0][0x9e8] ;  /* 0x00027a0000040ab9 */ /* 0x000fd00000000a00 */
[----:B------:R-:W-:Y:S01]  /*b420*/  @P4 IMAD.HI.U32 R9, R0, UR4, RZ ;  /* 0x0000000400094c27 */ /* 0x000fe2000f8e00ff */
[----:B------:R-:W-:-:S13]  /*b430*/  PLOP3.LUT P4, PT, PT, PT, UP0, 0x80, 0x0 ;  /* 0x000000000000781c */ /* 0x000fda0003f8f008 */
[----:B------:R-:W-:-:S07]  /*b440*/  @P4 SHF.R.U32.HI R0, RZ, UR5, R9 ;  /* 0x00000005ff004c19 */ /* 0x000fce0008011609 */
.L_x_2963:
[----:B------:R-:W-:Y:S05]  /*b450*/  BSYNC B0 ;  /* 0x0000000000007941 */ /* 0x000fea0003800000 */
.L_x_2961:
[----:B------:R-:W-:-:S05]  /*b460*/  IMAD R5, R0, UR9, R5 ;  /* 0x0000000900057c24 */ /* 0x000fca000f8e0205 */
[----:B------:R-:W-:Y:S02]  /*b470*/  VIMNMX R8, R8, R5, !PT ;  /* 0x0000000508087248 */ /* 0x000fe40007fe0100 */
[----:B------:R-:W-:-:S07]  /*b480*/  VIADDMNMX R4, R5, UR9, R4, PT ;  /* 0x0000000905047c46 */ /* 0x000fce000b800104 */
.L_x_2960:
        /* <DEDUP_REMOVED lines=69> */
[----:B------:R-:W3:Y:S01]  /*b8e0*/  SHFL.BFLY PT, R0, R5, 0x2, 0x1f ;  /* 0x0c401f0005007f89 */ /* 0x000ee200000e0000 */
[----:B------:R-:W-:Y:S02]  /*b8f0*/  ISETP.LT.OR P0, PT, R4, 0x31, P0 ;  /* 0x000000310400780c */ /* 0x000fe40000701670 */
[----:B------:R-:W-:Y:S02]  /*b900*/  ISETP.NE.AND P4, PT, R93, RZ, PT ;  /* 0x000000ff5d00720c */ /* 0x000fe40003f85270 */
[----:B------:R-:W-:Y:S02]  /*b910*/  FSEL R50, R50, -INF , !P0 ;  /* 0xff80000032327808 */ /* 0x000fe40004000000 */
[----:B------:R-:W-:-:S02]  /*b920*/  ISETP.NE.AND P0, PT, R80, RZ, PT ;  /* 0x000000ff5000720c */ /* 0x000fc40003f05270 */
[C---:B------:R-:W-:Y:S02]  /*b930*/  ISETP.GT.AND P5, PT, R8.reuse, RZ, !P5 ;  /* 0x000000ff0800720c */ /* 0x040fe40006fa4270 */
[----:B------:R-:W-:Y:S02]  /*b940*/  ISETP.GT.AND P0, PT, R8, 0x31, !P0 ;  /* 0x000000310800780c */ /* 0x000fe40004704270 */
[C---:B------:R-:W-:Y:S02]  /*b950*/  ISETP.LT.OR P5, PT, R4.reuse, 0x1, P5 ;  /* 0x000000010400780c */ /* 0x040fe40002fa1670 */
[----:B------:R-:W-:Y:S02]  /*b960*/  ISETP.LT.OR P0, PT, R4, 0x32, P0 ;  /* 0x000000320400780c */ /* 0x000fe40000701670 */
[----:B------:R-:W-:Y:S02]  /*b970*/  FSEL R26, R26, -INF , !P5 ;  /* 0xff8000001a1a7808 */ /* 0x000fe40006800000 */
[----:B------:R-:W-:-:S02]  /*b980*/  FSEL R51, R51, -INF , !P0 ;  /* 0xff80000033337808 */ /* 0x000fc40004000000 */
[----:B------:R-:W-:Y:S02]  /*b990*/  ISETP.NE.AND P0, PT, R79, RZ, PT ;  /* 0x000000ff4f00720c */ /* 0x000fe40003f05270 */
[C---:B------:R-:W-:Y:S02]  /*b9a0*/  ISETP.GT.AND P2, PT, R8.reuse, 0x51, !P2 ;  /* 0x000000510800780c */ /* 0x040fe40005744270 */
[----:B------:R-:W-:Y:S02]  /*b9b0*/  ISETP.GT.AND P0, PT, R8, 0x38, !P0 ;  /* 0x000000380800780c */ /* 0x000fe40004704270 */
[----:B---3--:R-:W-:Y:S02]  /*b9c0*/  FMNMX.FTZ R9, R5, R0, !PT ;  /* 0x0000000005097209 */ /* 0x008fe40007810000 */
[----:B------:R-:W-:Y:S02]  /*b9d0*/  ISETP.LT.OR P0, PT, R4, 0x39, P0 ;  /* 0x000000390400780c */ /* 0x000fe40000701670 */
[----:B------:R-:W-:Y:S01]  /*b9e0*/  FMNMX.FTZ R5, R26, R27, !PT ;  /* 0x0000001b1a057209 */ /* 0x000fe20007810000 */
[----:B------:R-:W3:Y:S01]  /*b9f0*/  SHFL.BFLY PT, R0, R9, 0x1, 0x1f ;  /* 0x0c201f0009007f89 */ /* 0x000ee200000e0000 */
[----:B------:R-:W-:-:S02]  /*ba00*/  FSEL R54, R54, -INF , !P0 ;  /* 0xff80000036367808 */ /* 0x000fc40004000000 */
[----:B------:R-:W-:Y:S02]  /*ba10*/  ISETP.NE.AND P0, PT, R78, RZ, PT ;  /* 0x000000ff4e00720c */ /* 0x000fe40003f05270 */
[C---:B------:R-:W-:Y:S02]  /*ba20*/  ISETP.GT.AND P3, PT, R8.reuse, 0x58, !P3 ;  /* 0x000000580800780c */ /* 0x040fe40005f64270 */
[C---:B------:R-:W-:Y:S02]  /*ba30*/  ISETP.GT.AND P0, PT, R8.reuse, 0x39, !P0 ;  /* 0x000000390800780c */ /* 0x040fe40004704270 */
[----:B------:R-:W-:Y:S02]  /*ba40*/  ISETP.GT.AND P6, PT, R8, 0x59, !P6 ;  /* 0x000000590800780c */ /* 0x000fe400077c4270 */
[C---:B------:R-:W-:Y:S02]  /*ba50*/  ISETP.LT.OR P0, PT, R4.reuse, 0x3a, P0 ;  /* 0x0000003a0400780c */ /* 0x040fe40000701670 */
[----:B------:R-:W-:-:S02]  /*ba60*/  ISETP.LT.OR P2, PT, R4, 0x52, P2 ;  /* 0x000000520400780c */ /* 0x000fc40001741670 */
[----:B------:R-:W-:Y:S02]  /*ba70*/  FSEL R55, R55, -INF , !P0 ;  /* 0xff80000037377808 */ /* 0x000fe40004000000 */
[----:B------:R-:W-:Y:S02]  /*ba80*/  ISETP.NE.AND P0, PT, R77, RZ, PT ;  /* 0x000000ff4d00720c */ /* 0x000fe40003f05270 */
[----:B------:R-:W-:Y:S02]  /*ba90*/  ISETP.LT.OR P3, PT, R4, 0x59, P3 ;  /* 0x000000590400780c */ /* 0x000fe40001f61670 */
[----:B------:R-:W-:Y:S02]  /*baa0*/  ISETP.GT.AND P0, PT, R8, 0x40, !P0 ;  /* 0x000000400800780c */ /* 0x000fe40004704270 */
[----:B------:R-:W-:Y:S02]  /*bab0*/  FSEL R67, R67, -INF , !P2 ;  /* 0xff80000043437808 */ /* 0x000fe40005000000 */
[----:B------:R-:W-:-:S02]  /*bac0*/  ISETP.LT.OR P0, PT, R4, 0x41, P0 ;  /* 0x000000410400780c */ /* 0x000fc40000701670 */
[----:B---3--:R-:W-:Y:S02]  /*bad0*/  FMNMX.FTZ R0, R9, R0, !PT ;  /* 0x0000000009007209 */ /* 0x008fe40007810000 */
[----:B------:R-:W-:Y:S02]  /*bae0*/  FSEL R58, R58, -INF , !P0 ;  /* 0xff8000003a3a7808 */ /* 0x000fe40004000000 */
[----:B------:R-:W-:Y:S01]  /*baf0*/  ISETP.GT.AND P0, PT, R8, 0x41, !P1 ;  /* 0x000000410800780c */ /* 0x000fe20004f04270 */
[----:B------:R-:W-:Y:S01]  /*bb00*/  FMUL.FTZ R73, R0, UR48 ;  /* 0x0000003000497c20 */ /* 0x000fe20008410000 */
[C---:B------:R-:W-:Y:S02]  /*bb10*/  ISETP.LT.OR P6, PT, R4.reuse, 0x5a, P6 ;  /* 0x0000005a0400780c */ /* 0x040fe400037c1670 */
[----:B------:R-:W-:Y:S02]  /*bb20*/  ISETP.LT.OR P0, PT, R4, 0x42, P0 ;  /* 0x000000420400780c */ /* 0x000fe40000701670 */
[----:B------:R-:W-:-:S02]  /*bb30*/  FSEL R70, R70, -INF , !P3 ;  /* 0xff80000046467808 */ /* 0x000fc40005800000 */
[----:B------:R-:W-:Y:S02]  /*bb40*/  FSEL R59, R59, -INF , !P0 ;  /* 0xff8000003b3b7808 */ /* 0x000fe40004000000 */
[----:B------:R-:W-:Y:S02]  /*bb50*/  ISETP.GT.AND P0, PT, R8, 0x48, !P4 ;  /* 0x000000480800780c */ /* 0x000fe40006704270 */
[----:B------:R-:W-:Y:S02]  /*bb60*/  ISETP.NE.AND P4, PT, R89, RZ, PT ;  /* 0x000000ff5900720c */ /* 0x000fe40003f85270 */
[----:B------:R-:W-:Y:S02]  /*bb70*/  ISETP.LT.OR P0, PT, R4, 0x49, P0 ;  /* 0x000000490400780c */ /* 0x000fe40000701670 */
[----:B------:R-:W-:Y:S02]  /*bb80*/  FSEL R71, R71, -INF , !P6 ;  /* 0xff80000047477808 */ /* 0x000fe40007000000 */
[----:B------:R-:W-:-:S02]  /*bb90*/  FSEL R62, R62, -INF , !P0 ;  /* 0xff8000003e3e7808 */ /* 0x000fc40004000000 */
[----:B------:R-:W-:-:S04]  /*bba0*/  FSETP.NEU.FTZ.AND P0, PT, R0, -INF , PT ;  /* 0xff8000000000780b */ /* 0x000fc80003f1d000 */
[----:B------:R-:W-:Y:S02]  /*bbb0*/  FSEL R73, R73, RZ, P0 ;  /* 0x000000ff49497208 */ /* 0x000fe40000000000 */
[----:B------:R-:W-:Y:S02]  /*bbc0*/  ISETP.GT.AND P0, PT, R8, 0x49, !P4 ;  /* 0x000000490800780c */ /* 0x000fe40006704270 */
[----:B------:R-:W-:Y:S01]  /*bbd0*/  ISETP.NE.AND P4, PT, R76, RZ, PT ;  /* 0x000000ff4c00720c */ /* 0x000fe20003f85270 */
        /* <DEDUP_REMOVED lines=19> */
[----:B------:R-:W-:Y:S01]  /*bd10*/  FSEL R66, R66, -INF , !P0 ;  /* 0xff80000042427808 */ /* 0x000fe20004000000 */
[--C-:B------:R-:W-:Y:S01]  /*bd20*/  FFMA.FTZ R160, R40, UR48, -R73.reuse ;  /* 0x0000003028a07c23 */ /* 0x100fe20008010849 */
[----:B------:R-:W-:Y:S01]  /*bd30*/  FMNMX.FTZ R5, R39, R24, !PT ;  /* 0x0000001827057209 */ /* 0x000fe20007810000 */
[----:B------:R-:W4:Y:S01]  /*bd40*/  MUFU.EX2 R154, R154 ;  /* 0x0000009a009a7308 */ /* 0x000f220000000800 */
        /* <DEDUP_REMOVED lines=21> */
[----:B------:R-:W-:Y:S01]  /*bea0*/  FFMA.FTZ R65, R69, UR48, -R73 ;  /* 0x0000003045417c23 */ /* 0x000fe20008010849 */
[----:B------:R-:W-:Y:S01]  /*beb0*/  FMNMX.FTZ R5, R51, R24, !PT ;  /* 0x0000001833057209 */ /* 0x000fe20007810000 */
[----:B------:R-:W1:Y:S01]  /*bec0*/  MUFU.EX2 R29, R29 ;  /* 0x0000001d001d7308 */ /* 0x000e620000000800 */
[----:B------:R-:W-:-:S02]  /*bed0*/  ISETP.NE.AND P4, PT, R94, 0x3, PT ;  /* 0x000000035e00780c */ /* 0x000fc40003f85270 */
[----:B------:R-:W-:-:S04]  /*bee0*/  FMNMX.FTZ R24, R54, R5, !PT ;  /* 0x0000000536187209 */ /* 0x000fc80007810000 */
[----:B------:R-:W-:Y:S01]  /*bef0*/  FMNMX.FTZ R5, R55, R24, !PT ;  /* 0x0000001837057209 */ /* 0x000fe20007810000 */
[----:B------:R-:W2:Y:S03]  /*bf00*/  MUFU.EX2 R158, R158 ;  /* 0x0000009e009e7308 */ /* 0x000ea60000000800 */
[----:B------:R-:W-:-:S04]  /*bf10*/  FMNMX.FTZ R24, R58, R5, !PT ;  /* 0x000000053a187209 */ /* 0x000fc80007810000 */
[----:B------:R-:W-:Y:S01]  /*bf20*/  FMNMX.FTZ R5, R59, R24, !PT ;  /* 0x000000183b057209 */ /* 0x000fe20007810000 */
[----:B------:R-:W2:Y:S03]  /*bf30*/  MUFU.EX2 R33, R33 ;  /* 0x0000002100217308 */ /* 0x000ea60000000800 */
[----:B------:R-:W-:-:S04]  /*bf40*/  FMNMX.FTZ R8, R62, R5, !PT ;  /* 0x000000053e087209 */ /* 0x000fc80007810000 */
[----:B------:R-:W-:Y:S01]  /*bf50*/  FMNMX.FTZ R5, R63, R8, !PT ;  /* 0x000000083f057209 */ /* 0x000fe20007810000 */
[----:B------:R-:W-:Y:S03]  /*bf60*/  MUFU.EX2 R160, R160 ;  /* 0x000000a000a07308 */ /* 0x000fe60000000800 */
[----:B------:R-:W-:-:S04]  /*bf70*/  FMNMX.FTZ R8, R66, R5, !PT ;  /* 0x0000000542087209 */ /* 0x000fc80007810000 */
[----:B------:R-:W-:Y:S01]  /*bf80*/  FMNMX.FTZ R5, R67, R8, !PT ;  /* 0x0000000843057209 */ /* 0x000fe20007810000 */
[----:B------:R-:W-:Y:S03]  /*bf90*/  MUFU.EX2 R37, R37 ;  /* 0x0000002500257308 */ /* 0x000fe60000000800 */
[----:B------:R-:W-:-:S04]  /*bfa0*/  FMNMX.FTZ R4, R70, R5, !PT ;  /* 0x0000000546047209 */ /* 0x000fc80007810000 */
[----:B------:R-:W-:Y:S01]  /*bfb0*/  FMNMX.FTZ R4, R71, R4, !PT ;  /* 0x0000000447047209 */ /* 0x000fe20007810000 */
[----:B------:R-:W-:Y:S04]  /*bfc0*/  MUFU.EX2 R162, R162 ;  /* 0x000000a200a27308 */ /* 0x000fe80000000800 */
        /* <DEDUP_REMOVED lines=10> */
[----:B---3--:R-:W-:-:S04]  /*c070*/  FMNMX.FTZ R5, R8, R5, !PT ;  /* 0x0000000508057209 */ /* 0x008fc80007810000 */
[C---:B------:R-:W-:Y:S01]  /*c080*/  FSETP.NEU.FTZ.AND P0, PT, R5.reuse, -INF , PT ;  /* 0xff8000000500780b */ /* 0x040fe20003f1d000 */
[----:B------:R-:W-:Y:S02]  /*c090*/  FMUL.FTZ R8, R5, UR48 ;  /* 0x0000003005087c20 */ /* 0x000fe40008410000 */
[----:B------:R-:W-:Y:S03]  /*c0a0*/  MUFU.EX2 R170, R170 ;  /* 0x000000aa00aa7308 */ /* 0x000fe60000000800 */
[----:B------:R-:W-:-:S05]  /*c0b0*/  FSEL R8, R8, RZ, P0 ;  /* 0x000000ff08087208 */ /* 0x000fca0000000000 */
[--C-:B------:R-:W-:Y:S01]  /*c0c0*/  FFMA.FTZ R153, R26, UR48, -R8.reuse ;  /* 0x000000301a997c23 */ /* 0x100fe20008010808 */
[--C-:B------:R-:W-:Y:S01]  /*c0d0*/  FFMA.FTZ R4, R27, UR48, -R8.reuse ;  /* 0x000000301b047c23 */ /* 0x100fe20008010808 */
[--C-:B------:R-:W-:Y:S01]  /*c0e0*/  FFMA.FTZ R155, R30, UR48, -R8.reuse ;  /* 0x000000301e9b7c23 */ /* 0x100fe20008010808 */
[--C-:B------:R-:W-:Y:S01]  /*c0f0*/  FFMA.FTZ R24, R31, UR48, -R8.reuse ;  /* 0x000000301f187c23 */ /* 0x100fe20008010808 */
[--C-:B------:R-:W-:Y:S01]  /*c100*/  FFMA.FTZ R157, R34, UR48, -R8.reuse ;  /* 0x00000030229d7c23 */ /* 0x100fe20008010808 */
[----:B------:R-:W-:Y:S01]  /*c110*/  FADD.FTZ R27, R152, R9 ;  /* 0x00000009981b7221 */ /* 0x000fe20000010000 */
[----:B------:R-:W-:Y:S01]  /*c120*/  MUFU.EX2 R153, R153 ;  /* 0x0000009900997308 */ /* 0x000fe20000000800 */
[--C-:B------:R-:W-:Y:S01]  /*c130*/  FFMA.FTZ R26, R35, UR48, -R8.reuse ;  /* 0x00000030231a7c23 */ /* 0x100fe20008010808 */
[--C-:B------:R-:W-:Y:S01]  /*c140*/  FFMA.FTZ R159, R38, UR48, -R8.reuse ;  /* 0x00000030269f7c23 */ /* 0x100fe20008010808 */
[----:B----4-:R-:W-:Y:S01]  /*c150*/  FADD.FTZ R36, R154, R27 ;  /* 0x0000001b9a247221 */ /* 0x010fe20000010000 */
[--C-:B------:R-:W-:Y:S01]  /*c160*/  FFMA.FTZ R28, R39, UR48, -R8.reuse ;  /* 0x00000030271c7c23 */ /* 0x100fe20008010808 */
[--C-:B------:R-:W-:Y:S01]  /*c170*/  FFMA.FTZ R161, R42, UR48, -R8.reuse ;  /* 0x000000302aa17c23 */ /* 0x100fe20008010808 */
[----:B------:R-:W-:Y:S01]  /*c180*/  FFMA.FTZ R30, R43, UR48, -R8 ;  /* 0x000000302b1e7c23 */ /* 0x000fe20008010808 */
[----:B-----5:R-:W-:Y:S01]  /*c190*/  FADD.FTZ R27, R25, R36 ;  /* 0x00000024191b7221 */ /* 0x020fe20000010000 */
[----:B------:R-:W3:Y:S01]  /*c1a0*/  MUFU.EX2 R4, R4 ;  /* 0x0000000400047308 */ /* 0x000ee20000000800 */
[--C-:B------:R-:W-:Y:S01]  /*c1b0*/  FFMA.FTZ R163, R46, UR48, -R8.reuse ;  /* 0x000000302ea37c23 */ /* 0x100fe20008010808 */
[--C-:B------:R-:W-:Y:S01]  /*c1c0*/  FFMA.FTZ R32, R47, UR48, -R8.reuse ;  /* 0x000000302f207c23 */ /* 0x100fe20008010808 */
[----:B0-----:R-:W-:Y:S01]  /*c1d0*/  FADD.FTZ R36, R156, R27 ;  /* 0x0000001b9c247221 */ /* 0x001fe20000010000 */
[--C-:B------:R-:W-:Y:S01]  /*c1e0*/  FFMA.FTZ R165, R50, UR48, -R8.reuse ;  /* 0x0000003032a57c23 */ /* 0x100fe20008010808 */
[--C-:B------:R-:W-:Y:S01]  /*c1f0*/  FFMA.FTZ R34, R51, UR48, -R8.reuse ;  /* 0x0000003033227c23 */ /* 0x100fe20008010808 */
[----:B------:R-:W-:Y:S01]  /*c200*/  FFMA.FTZ R167, R54, UR48, -R8 ;  /* 0x0000003036a77c23 */ /* 0x000fe20008010808 */
[----:B-1----:R-:W-:Y:S01]  /*c210*/  FADD.FTZ R31, R29, R36 ;  /* 0x000000241d1f7221 */ /* 0x002fe20000010000 */
[----:B------:R-:W0:Y:S01]  /*c220*/  MUFU.EX2 R155, R155 ;  /* 0x0000009b009b7308 */ /* 0x000e220000000800 */
[--C-:B------:R-:W-:Y:S01]  /*c230*/  FFMA.FTZ R36, R55, UR48, -R8.reuse ;  /* 0x0000003037247c23 */ /* 0x100fe20008010808 */
[--C-:B------:R-:W-:Y:S01]  /*c240*/  FFMA.FTZ R169, R58, UR48, -R8.reuse ;  /* 0x000000303aa97c23 */ /* 0x100fe20008010808 */
[----:B--2---:R-:W-:Y:S01]  /*c250*/  FADD.FTZ R40, R158, R31 ;  /* 0x0000001f9e287221 */ /* 0x004fe20000010000 */
[----:B------:R-:W-:Y:S01]  /*c260*/  F2FP.F16.F32.PACK_AB R152, R9, R152 ;  /* 0x000000980998723e */ /* 0x000fe200000000ff */
[--C-:B------:R-:W-:Y:S01]  /*c270*/  FFMA.FTZ R171, R62, UR48, -R8.reuse ;  /* 0x000000303eab7c23 */ /* 0x100fe20008010808 */
[----:B------:R-:W-:Y:S01]  /*c280*/  FFMA.FTZ R66, R66, UR48, -R8 ;  /* 0x0000003042427c23 */ /* 0x000fe20008010808 */
[----:B------:R-:W-:Y:S01]  /*c290*/  FADD.FTZ R31, R33, R40 ;  /* 0x00000028211f7221 */ /* 0x000fe20000010000 */
[----:B------:R-:W1:Y:S01]  /*c2a0*/  MUFU.EX2 R24, R24 ;  /* 0x0000001800187308 */ /* 0x000e620000000800 */
[----:B---3--:R-:W-:Y:S01]  /*c2b0*/  FADD.FTZ R38, R153, R4 ;  /* 0x0000000499267221 */ /* 0x008fe20000010000 */
[--C-:B------:R-:W-:Y:S01]  /*c2c0*/  FFMA.FTZ R67, R67, UR48, -R8.reuse ;  /* 0x0000003043437c23 */ /* 0x100fe20008010808 */
[--C-:B------:R-:W-:Y:S01]  /*c2d0*/  FFMA.FTZ R70, R70, UR48, -R8.reuse ;  /* 0x0000003046467c23 */ /* 0x100fe20008010808 */
[----:B------:R-:W-:Y:S01]  /*c2e0*/  FFMA.FTZ R71, R71, UR48, -R8 ;  /* 0x0000003047477c23 */ /* 0x000fe20008010808 */
        /* <DEDUP_REMOVED lines=14> */
[----:B------:R-:W-:Y:S01]  /*c3d0*/  FFMA.FTZ R38, R59, UR48, -R8 ;  /* 0x000000303b267c23 */ /* 0x000fe20008010808 */
[----:B------:R-:W2:Y:S01]  /*c3e0*/  MUFU.EX2 R28, R28 ;  /* 0x0000001c001c7308 */ /* 0x000ea20000000800 */
[----:B0-----:R-:W-:Y:S01]  /*c3f0*/  FADD.FTZ R40, R26, R27 ;  /* 0x0000001b1a287221 */ /* 0x001fe20000010000 */
[----:B------:R-:W-:Y:S01]  /*c400*/  FADD.FTZ R42, R162, R31 ;  /* 0x0000001fa22a7221 */ /* 0x000fe20000010000 */
[C---:B------:R-:W-:Y:S02]  /*c410*/  F2FP.F16.F32.PACK_AB R162, R41.reuse, R162 ;  /* 0x000000a229a2723e */ /* 0x040fe400000000ff */
[----:B------:R-:W-:Y:S01]  /*c420*/  F2FP.F16.F32.PACK_AB R157, R26, R157 ;  /* 0x0000009d1a9d723e */ /* 0x000fe200000000ff */
[----:B------:R-:W-:Y:S02]  /*c430*/  FADD.FTZ R31, R41, R42 ;  /* 0x0000002a291f7221 */ /* 0x000fe40000010000 */
[----:B------:R-:W0:Y:S01]  /*c440*/  MUFU.EX2 R161, R161 ;  /* 0x000000a100a17308 */ /* 0x000e220000000800 */
[----:B-1----:R-:W-:Y:S01]  /*c450*/  FADD.FTZ R27, R159, R40 ;  /* 0x000000289f1b7221 */ /* 0x002fe20000010000 */
[----:B------:R-:W-:Y:S01]  /*c460*/  FADD.FTZ R44, R164, R31 ;  /* 0x0000001fa42c7221 */ /* 0x000fe20000010000 */
[----:B------:R-:W-:-:S03]  /*c470*/  F2FP.F16.F32.PACK_AB R164, R45, R164 ;  /* 0x000000a42da4723e */ /* 0x000fc600000000ff */
[----:B------:R-:W-:Y:S02]  /*c480*/  FADD.FTZ R31, R45, R44 ;  /* 0x0000002c2d1f7221 */ /* 0x000fe40000010000 */
[----:B------:R-:W1:Y:S01]  /*c490*/  MUFU.EX2 R30, R30 ;  /* 0x0000001e001e7308 */ /* 0x000e620000000800 */
[----:B--2---:R-:W-:Y:S01]  /*c4a0*/  FADD.FTZ R40, R28, R27 ;  /* 0x0000001b1c287221 */ /* 0x004fe20000010000 */
[----:B------:R-:W-:Y:S01]  /*c4b0*/  FADD.FTZ R44, R166, R31 ;  /* 0x0000001fa62c7221 */ /* 0x000fe20000010000 */
[----:B------:R-:W-:Y:S02]  /*c4c0*/  F2FP.F16.F32.PACK_AB R166, R49, R166 ;  /* 0x000000a631a6723e */ /* 0x000fe400000000ff */
[----:B------:R-:W-:-:S03]  /*c4d0*/  F2FP.F16.F32.PACK_AB R159, R28, R159 ;  /* 0x0000009f1c9f723e */ /* 0x000fc600000000ff */
[----:B------:R-:W2:Y:S01]  /*c4e0*/  MUFU.EX2 R163, R163 ;  /* 0x000000a300a37308 */ /* 0x000ea20000000800 */
[----:B0-----:R-:W-:Y:S01]  /*c4f0*/  FADD.FTZ R27, R161, R40 ;  /* 0x00000028a11b7221 */ /* 0x001fe20000010000 */
[----:B------:R-:W-:-:S06]  /*c500*/  FFMA.FTZ R40, R63, UR48, -R8 ;  /* 0x000000303f287c23 */ /* 0x000fcc0008010808 */
[----:B------:R-:W0:Y:S01]  /*c510*/  MUFU.EX2 R32, R32 ;  /* 0x0000002000207308 */ /* 0x000e220000000800 */
[C---:B-1----:R-:W-:Y:S01]  /*c520*/  FADD.FTZ R42, R30.reuse, R27 ;  /* 0x0000001b1e2a7221 */ /* 0x042fe20000010000 */
[----:B------:R-:W-:-:S06]  /*c530*/  F2FP.F16.F32.PACK_AB R161, R30, R161 ;  /* 0x000000a11ea1723e */ /* 0x000fcc00000000ff */
[----:B------:R-:W1:Y:S01]  /*c540*/  MUFU.EX2 R165, R165 ;  /* 0x000000a500a57308 */ /* 0x000e620000000800 */
[----:B--2---:R-:W-:-:S07]  /*c550*/  FADD.FTZ R27, R163, R42 ;  /* 0x0000002aa31b7221 */ /* 0x004fce0000010000 */
[----:B------:R-:W2:Y:S01]  /*c560*/  MUFU.EX2 R34, R34 ;  /* 0x0000002200227308 */ /* 0x000ea20000000800 */
[C---:B0-----:R-:W-:Y:S01]  /*c570*/  FADD.FTZ R42, R32.reuse, R27 ;  /* 0x0000001b202a7221 */ /* 0x041fe20000010000 */
[----:B------:R-:W-:Y:S01]  /*c580*/  FADD.FTZ R27, R49, R44 ;  /* 0x0000002c311b7221 */ /* 0x000fe20000010000 */
[----:B------:R-:W-:-:S05]  /*c590*/  F2FP.F16.F32.PACK_AB R163, R32, R163 ;  /* 0x000000a320a3723e */ /* 0x000fca00000000ff */
        /* <DEDUP_REMOVED lines=8> */
[----:B------:R-:W-:-:S05]  /*c620*/  F2FP.F16.F32.PACK_AB R165, R34, R165 ;  /* 0x000000a522a5723e */ /* 0x000fca00000000ff */
        /* <DEDUP_REMOVED lines=31> */
[----:B0-----:R-:W-:Y:S01]  /*c820*/  FADD.FTZ R4, R70, R9 ;  /* 0x0000000946047221 */ /* 0x001fe20000010000 */
[C---:B-1----:R-:W-:Y:S01]  /*c830*/  FADD.FTZ R8, R65.reuse, R8 ;  /* 0x0000000841087221 */ /* 0x042fe20000010000 */
[----:B------:R-:W-:Y:S02]  /*c840*/  F2FP.F16.F32.PACK_AB R174, R65, R174 ;  /* 0x000000ae41ae723e */ /* 0x000fe400000000ff */
[C---:B--2---:R-:W-:Y:S01]  /*c850*/  FADD.FTZ R4, R71.reuse, R4 ;  /* 0x0000000447047221 */ /* 0x044fe20000010000 */
[----:B------:R-:W-:Y:S01]  /*c860*/  F2FP.F16.F32.PACK_AB R175, R71, R70 ;  /* 0x0000004647af723e */ /* 0x000fe200000000ff */
[----:B------:R-:W-:Y:S06]  /*c870*/  @!P4 BRA `(.L_x_2964) ;  /* 0x000000000004c947 */ /* 0x000fec0003800000 */
[----:B------:R-:W-:Y:S01]  /*c880*/  BPT.TRAP 0x1 ;  /* 0x000000040000795c */ /* 0x000fe20000300000 */
.L_x_2964:
[----:B------:R0:W1:Y:S01]  /*c890*/  SYNCS.PHASECHK.TRANS64.TRYWAIT P0, [R3+URZ+0x22850], R72 ;  /* 0x02285048030075a7 */ /* 0x000062000800017f */
[----:B------:R-:W-:Y:S05]  /*c8a0*/  @!P4 BRA `(.L_x_2965) ;  /* 0x000000000004c947 */ /* 0x000fea0003800000 */
[----:B------:R-:W-:Y:S01]  /*c8b0*/  BPT.TRAP 0x1 ;  /* 0x000000040000795c */ /* 0x000fe20000300000 */
.L_x_2965:
[----:B------:R-:W-:Y:S04]  /*c8c0*/  BSSY B0, `(.L_x_2966) ;  /* 0x0000004000007945 */ /* 0x000fe80003800000 */
[----:B-1----:R-:W-:Y:S05]  /*c8d0*/  @P0 BRA `(.L_x_2967) ;  /* 0x0000000000080947 */ /* 0x002fea0003800000 */
[----:B------:R-:W1:Y:S02]  /*c8e0*/  SYNCS.PHASECHK.TRANS64.TRYWAIT P0, [R3+URZ+0x22850], R72 ;  /* 0x02285048030075a7 */ /* 0x000e64000800017f */
[----:B-1----:R-:W-:Y:S05]  /*c8f0*/  @!P0 BRA `(.L_x_2968) ;  /* 0x0000018000108947 */ /* 0x002fea0003800000 */
.L_x_2967:
[----:B------:R-:W-:Y:S05]  /*c900*/  BSYNC B0 ;  /* 0x0000000000007941 */ /* 0x000fea0003800000 */
.L_x_2966:
[----:B------:R-:W-:Y:S05]  /*c910*/  WARPSYNC.ALL ;  /* 0x0000000000007948 */ /* 0x000fea0003800000 */
[----:B------:R-:W-:Y:S01]  /*c920*/  R2UR UR4, R23 ;  /* 0x00000000170472ca */ /* 0x000fe200000e0000 */
[----:B------:R2:W-:Y:S01]  /*c930*/  BAR.SYNC.DEFER_BLOCKING R20, 0x100 ;  /* 0x000400140000751d */ /* 0x0005e20000010000 */
[----:B------:R-:W-:Y:S02]  /*c940*/  IMAD.MOV.U32 R25, RZ, RZ, 0xc00 ;  /* 0x00000c00ff197424 */ /* 0x000fe400078e00ff */
[----:B------:R-:W-:Y:S02]  /*c950*/  IMAD.MOV.U32 R29, RZ, RZ, 0x40000040 ;  /* 0x40000040ff1d7424 */ /* 0x000fe400078e00ff */
[----:B------:R-:W-:-:S02]  /*c960*/  IMAD.MOV.U32 R27, RZ, RZ, 0x40000040 ;  /* 0x40000040ff1b7424 */ /* 0x000fc400078e00ff */
[----:B------:R-:W-:Y:S01]  /*c970*/  IMAD.MOV.U32 R31, RZ, RZ, 0x40000040 ;  /* 0x40000040ff1f7424 */ /* 0x000fe200078e00ff */
[----:B------:R-:W-:Y:S01]  /*c980*/  R2UR UR11, R29 ;  /* 0x000000001d0b72ca */ /* 0x000fe200000e0000 */
[----:B------:R-:W-:Y:S01]  /*c990*/  IMAD.U32 R9, RZ, RZ, UR50 ;  /* 0x00000032ff097e24 */ /* 0x000fe2000f8e00ff */
[----:B------:R-:W-:Y:S02]  /*c9a0*/  R2UR UR15, R27 ;  /* 0x000000001b0f72ca */ /* 0x000fe400000e0000 */
[----:B------:R-:W-:Y:S01]  /*c9b0*/  UIADD3 UR4, UR4, 0x400, URZ ;  /* 0x0000040004047890 */ /* 0x000fe2000fffe03f */
[----:B------:R-:W-:Y:S02]  /*c9c0*/  R2UR UR19, R29 ;  /* 0x000000001d1372ca */ /* 0x000fe400000e0000 */
[----:B------:R-:W-:Y:S01]  /*c9d0*/  R2UR UR23, R31 ;  /* 0x000000001f1772ca */ /* 0x000fe200000e0000 */
[----:B------:R-:W-:Y:S01]  /*c9e0*/  USHF.R.U32.HI UR4, URZ, 0x4, UR4 ;  /* 0x000000043f047899 */ /* 0x000fe20008011604 */
[----:B------:R-:W-:-:S03]  /*c9f0*/  ISETP.NE.AND P0, PT, R9, 0x3, PT ;  /* 0x000000030900780c */ /* 0x000fc60003f05270 */
[----:B------:R-:W-:-:S04]  /*ca00*/  ULOP3.LUT UR4, UR4, 0x3fff, URZ, 0xc0, !UPT ;  /* 0x00003fff04047892 */ /* 0x000fc8000f8ec03f */
[----:B------:R-:W-:-:S06]  /*ca10*/  ULOP3.LUT UR49, UR4, 0x3000000, URZ, 0xfc, !UPT ;  /* 0x0300000004317892 */ /* 0x000fcc000f8efc3f */
[----:B------:R-:W-:Y:S02]  /*ca20*/  IMAD R24, R2, R25, UR49 ;  /* 0x0000003102187e24 */ /* 0x000fe4000f8e0219 */
[----:B------:R-:W-:Y:S02]  /*ca30*/  IMAD.MOV.U32 R25, RZ, RZ, 0x40000040 ;  /* 0x40000040ff197424 */ /* 0x000fe400078e00ff */
[C---:B------:R-:W-:Y:S01]  /*ca40*/  VIADD R28, R24.reuse, 0x80 ;  /* 0x00000080181c7836 */ /* 0x040fe20000000000 */
[C---:B------:R-:W-:Y:S01]  /*ca50*/  R2UR UR6, R24.reuse ;  /* 0x00000000180672ca */ /* 0x040fe200000e0000 */
[C---:B------:R-:W-:Y:S01]  /*ca60*/  VIADD R26, R24.reuse, 0x100 ;  /* 0x00000100181a7836 */ /* 0x040fe20000000000 */
[----:B------:R-:W-:Y:S01]  /*ca70*/  R2UR UR7, R25 ;  /* 0x00000000190772ca */ /* 0x000fe200000e0000 */
[----:B------:R-:W-:Y:S01]  /*ca80*/  VIADD R30, R24, 0x200 ;  /* 0x00000200181e7836 */ /* 0x000fe20000000000 */
[----:B------:R-:W-:Y:S01]  /*ca90*/  R2UR UR10, R28 ;  /* 0x000000001c0a72ca */ /* 0x000fe200000e0000 */
[----:B------:R-:W-:Y:S01]  /*caa0*/  VIADD R28, R24, 0x180 ;  /* 0x00000180181c7836 */ /* 0x000fe20000000000 */
[----:B------:R-:W-:Y:S01]  /*cab0*/  R2UR UR14, R26 ;  /* 0x000000001a0e72ca */ /* 0x000fe200000e0000 */
[----:B------:R-:W-:Y:S01]  /*cac0*/  VIADD R24, R24, 0x280 ;  /* 0x0000028018187836 */ /* 0x000fe20000000000 */
[----:B------:R-:W-:-:S02]  /*cad0*/  R2UR UR22, R30 ;  /* 0x000000001e1672ca */ /* 0x000fc400000e0000 */
[----:B------:R-:W-:Y:S02]  /*cae0*/  R2UR UR18, R28 ;  /* 0x000000001c1272ca */ /* 0x000fe400000e0000 */
[----:B------:R-:W-:Y:S02]  /*caf0*/  R2UR UR26, R24 ;  /* 0x00000000181a72ca */ /* 0x000fe400000e0000 */
        /* <DEDUP_REMOVED lines=26> */
.L_x_2969:
[----:B------:R-:W0:Y:S01]  /*cca0*/  LDC R9, c[0x0][0x448] ;  /* 0x00011200ff097b82 */ /* 0x000e220000000800 */
[----:B------:R-:W-:Y:S01]  /*ccb0*/  VIADD R3, R3, 0x22860 ;  /* 0x0002286003037836 */ /* 0x000fe20000000000 */
[----:B------:R-:W-:Y:S01]  /*ccc0*/  UISETP.GE.AND UP0, UPT, UR9, 0x1, UPT ;  /* 0x000000010900788c */ /* 0x000fe2000bf06270 */
[----:B------:R-:W-:Y:S01]  /*ccd0*/  IMAD.MOV.U32 R20, RZ, RZ, R228 ;  /* 0x000000ffff147224 */ /* 0x000fe200078e00e4 */
[----:B0-----:R-:W-:Y:S01]  /*cce0*/  ISETP.NE.AND P0, PT, R9, 0x1, PT ;  /* 0x000000010900780c */ /* 0x001fe20003f05270 */
[----:B------:R-:W-:-:S05]  /*ccf0*/  IMAD.U32 R9, RZ, RZ, UR47 ;  /* 0x0000002fff097e24 */ /* 0x000fca000f8e00ff */
[----:B------:R-:W-:-:S04]  /*cd00*/  PRMT R3, R9, 0x654, R3 ;  /* 0x0000065409037816 */ /* 0x000fc80000000003 */
[----:B------:R0:W-:Y:S03]  /*cd10*/  SYNCS.ARRIVE.TRANS64.RED.A1T0 RZ, [R3+URZ], RZ ;  /* 0x000000ff03ff79a7 */ /* 0x0001e6000810043f */
[----:B------:R-:W1:Y:S08]  /*cd20*/  @P0 LDC R9, c[0x0][0x44c] ;  /* 0x00011300ff090b82 */ /* 0x000e700000000800 */
[----:B0-----:R-:W0:Y:S01]  /*cd30*/  @P0 LDC R3, c[0x0][0x450] ;  /* 0x00011400ff030b82 */ /* 0x001e220000000800 */
[----:B-1----:R-:W-:-:S05]  /*cd40*/  @P0 IMAD.HI.U32 R9, R228, R9, RZ ;  /* 0x00000009e4090227 */ /* 0x002fca00078e00ff */
[----:B0-----:R-:W-:Y:S01]  /*cd50*/  @P0 SHF.R.U32.HI R20, RZ, R3, R9 ;  /* 0x00000003ff140219 */ /* 0x001fe20000011609 */
[----:B------:R-:W-:Y:S01]  /*cd60*/  VIADD R3, R176, 0xfffffffe ;  /* 0xfffffffeb0037836 */ /* 0x000fe20000000000 */
[----:B------:R-:W-:Y:S02]  /*cd70*/  PLOP3.LUT P0, PT, PT, PT, UP0, 0x40, 0x0 ;  /* 0x000000000000781c */ /* 0x000fe40003f0e808 */
[----:B------:R-:W-:-:S05]  /*cd80*/  IADD3 R9, R20, R210, -R207 ;  /* 0x000000d214097210 */ /* 0x000fca0007ffe8cf */
[----:B------:R-:W-:-:S06]  /*cd90*/  VIADD R20, R9, UR8 ;  /* 0x0000000809147c36 */ /* 0x000fcc0008000000 */
[----:B------:R-:W-:Y:S05]  /*cda0*/  @P0 BRA `(.L_x_2970) ;  /* 0x0000000000540947 */ /* 0x000fea0003800000 */
[C---:B------:R-:W-:Y:S01]  /*cdb0*/  ISETP.GT.AND P0, PT, R9.reuse, RZ, PT ;  /* 0x000000ff0900720c */ /* 0x040fe20003f04270 */
[----:B------:R-:W-:Y:S01]  /*cdc0*/  BSSY B0, `(.L_x_2971) ;  /* 0x0000010000007945 */ /* 0x000fe20003800000 */
[----:B------:R-:W-:-:S11]  /*cdd0*/  VIADD R152, R9, 0xffffffff ;  /* 0xffffffff09987836 */ /* 0x000fd60000000000 */
[----:B------:R-:W-:Y:S05]  /*cde0*/  @P0 BRA `(.L_x_2972) ;  /* 0x0000000000200947 */ /* 0x000fea0003800000 */
[----:B------:R-:W-:Y:S01]  /*cdf0*/  UISETP.NE.AND UP0, UPT, UR9, 0x1, UPT ;  /* 0x000000010900788c */ /* 0x000fe2000bf05270 */
[----:B------:R-:W-:-:S05]  /*ce00*/  IMAD.MOV R9, RZ, RZ, -R9 ;  /* 0x000000ffff097224 */ /* 0x000fca00078e0a09 */
[----:B------:R-:W-:-:S05]  /*ce10*/  PLOP3.LUT P0, PT, PT, PT, UP0, 0x80, 0x0 ;  /* 0x000000000000781c */ /* 0x000fca0003f0f008 */
[----:B------:R-:W-:-:S08]  /*ce20*/  @UP0 ULDC.64 UR4, c[0x0][0x9e8] ;  /* 0x00027a0000040ab9 */ /* 0x000fd00000000a00 */
[----:B------:R-:W-:-:S05]  /*ce30*/  @P0 IMAD.HI.U32 R152, R9, UR4, RZ ;  /* 0x0000000409980c27 */ /* 0x000fca000f8e00ff */
[----:B------:R-:W-:-:S04]  /*ce40*/  @P0 SHF.R.U32.HI R9, RZ, UR5, R152 ;  /* 0x00000005ff090c19 */ /* 0x000fc80008011698 */
[----:B------:R-:W-:Y:S01]  /*ce50*/  LOP3.LUT R152, RZ, R9, RZ, 0x33, !PT ;  /* 0x00000009ff987212 */ /* 0x000fe200078e33ff */
[----:B------:R-:W-:Y:S06]  /*ce60*/  BRA `(.L_x_2973) ;  /* 0x0000000000147947 */ /* 0x000fec0003800000 */
.L_x_2972:
[----:B------:R-:W-:-:S06]  /*ce70*/  UISETP.NE.AND UP0, UPT, UR9, 0x1, UPT ;  /* 0x000000010900788c */ /* 0x000fcc000bf05270 */
[----:B------:R-:W-:-:S05]  /*ce80*/  PLOP3.LUT P0, PT, PT, PT, UP0, 0x80, 0x0 ;  /* 0x000000000000781c */ /* 0x000fca0003f0f008 */
[----:B------:R-:W-:-:S08]  /*ce90*/  @UP0 ULDC.64 UR4, c[0x0][0x9e8] ;  /* 0x00027a0000040ab9 */ /* 0x000fd00000000a00 */
[----:B------:R-:W-:-:S05]  /*cea0*/  @P0 IMAD.HI.U32 R9, R152, UR4, RZ ;  /* 0x0000000498090c27 */ /* 0x000fca000f8e00ff */
[----:B------:R-:W-:-:S07]  /*ceb0*/  @P0 SHF.R.U32.HI R152, RZ, UR5, R9 ;  /* 0x00000005ff980c19 */ /* 0x000fce0008011609 */
.L_x_2973:
[----:B------:R-:W-:Y:S05]  /*cec0*/  BSYNC B0 ;  /* 0x0000000000007941 */ /* 0x000fea0003800000 */
.L_x_2971:
[----:B------:R-:W-:-:S04]  /*ced0*/  IMAD.U32 R9, RZ, RZ, UR9 ;  /* 0x00000009ff097e24 */ /* 0x000fc8000f8e00ff */
[----:B------:R-:W-:-:S05]  /*cee0*/  IMAD R9, R152, R9, UR9 ;  /* 0x0000000998097e24 */ /* 0x000fca000f8e0209 */
[----:B------:R-:W-:-:S07]  /*cef0*/  VIMNMX R20, R20, R9, PT ;  /* 0x0000000914147248 */ /* 0x000fce0003fe0100 */
.L_x_2970:
[----:B------:R-:W2:Y:S01]  /*cf00*/  LDL R152, [R1+0x24] ;  /* 0x0000240001987983 */ /* 0x000ea20000100800 */
[----:B------:R-:W-:Y:S01]  /*cf10*/  IMAD.HI R20, R20, 0x2aaaaaab, RZ ;  /* 0x2aaaaaab14147827 */ /* 0x000fe200078e02ff */
[----:B------:R-:W-:Y:S01]  /*cf20*/  ULDC UR37, c[0x0][0x9e4] ;  /* 0x0002790000257ab9 */ /* 0x000fe20000000800 */
[----:B------:R-:W-:Y:S01]  /*cf30*/  ULDC UR38, c[0x0][0x9e4] ;  /* 0x0002790000267ab9 */ /* 0x000fe20000000800 */
[----:B------:R-:W-:Y:S01]  /*cf40*/  ULDC UR39, c[0x0][0x9dc] ;  /* 0x0002770000277ab9 */ /* 0x000fe20000000800 */
[----:B------:R-:W-:Y:S01]  /*cf50*/  ULDC UR40, c[0x0][0x9dc] ;  /* 0x0002770000287ab9 */ /* 0x000fe20000000800 */
[----:B------:R-:W-:Y:S01]  /*cf60*/  SHF.R.U32.HI R9, RZ, 0x1f, R20 ;  /* 0x0000001fff097819 */ /* 0x000fe20000011614 */
[----:B------:R-:W-:Y:S01]  /*cf70*/  ULDC UR41, c[0x0][0x988] ;  /* 0x0002620000297ab9 */ /* 0x000fe20000000800 */
[----:B------:R-:W-:Y:S01]  /*cf80*/  ULDC UR42, c[0x0][0x988] ;  /* 0x00026200002a7ab9 */ /* 0x000fe20000000800 */
[----:B------:R-:W-:Y:S01]  /*cf90*/  ULDC UR43, c[0x0][0x988] ;  /* 0x00026200002b7ab9 */ /* 0x000fe20000000800 */
[----:B------:R-:W-:Y:S01]  /*cfa0*/  LEA.HI.SX32 R9, R20, R9, 0x1c ;  /* 0x0000000914097211 */ /* 0x000fe200078fe2ff */
[----:B------:R-:W-:Y:S01]  /*cfb0*/  ULDC UR44, c[0x0][0x9e0] ;  /* 0x00027800002c7ab9 */ /* 0x000fe20000000800 */
[----:B------:R-:W-:-:S02]  /*cfc0*/  ULDC UR45, c[0x0][0x9e0] ;  /* 0x00027800002d7ab9 */ /* 0x000fc40000000800 */
[----:B--2---:R-:W-:-:S04]  /*cfd0*/  VIMNMX R152, R152, R9, !PT ;  /* 0x0000000998987248 */ /* 0x004fc80007fe0100 */
[----:B------:R-:W-:Y:S01]  /*cfe0*/  ISETP.GE.AND P0, PT, R3, R152, PT ;  /* 0x000000980300720c */ /* 0x000fe20003f06270 */
[----:B------:R0:W-:-:S12]  /*cff0*/  STL [R1], R152 ;  /* 0x0000009801007387 */ /* 0x0001d80000100800 */
[----:B0-----:R-:W-:Y:S05]  /*d000*/  @!P0 BRA `(.L_x_2974) ;  /* 0x00000030009c8947 */ /* 0x001fea0003800000 */
.L_x_2994:
[----:B------:R-:W-:Y:S01]  /*d010*/  IMAD.U32 R20, RZ, RZ, UR50 ;  /* 0x00000032ff147e24 */ /* 0x000fe2000f8e00ff */
[----:B------:R-:W-:Y:S05]  /*d020*/  YIELD ;  /* 0x0000000000007946 */ /* 0x000fea0003800000 */
[----:B------:R-:W-:Y:S01]  /*d030*/  ISETP.NE.AND P1, PT, R20, 0x3, PT ;  /* 0x000000031400780c */ /* 0x000fe20003f25270 */
[----:B------:R-:W-:-:S05]  /*d040*/  VIADD R2, R2, 0x1 ;  /* 0x0000000102027836 */ /* 0x000fca0000000000 */
[----:B------:R-:W-:-:S04]  /*d050*/  ISETP.NE.AND P0, PT, R2, 0x2, PT ;  /* 0x000000020200780c */ /* 0x000fc80003f05270 */
[----:B------:R-:W-:Y:S02]  /*d060*/  SEL R9, RZ, 0x1, P0 ;  /* 0x00000001ff097807 */ /* 0x000fe40000000000 */
[----:B------:R-:W-:Y:S02]  /*d070*/  SEL R2, R2, RZ, P0 ;  /* 0x000000ff02027207 */ /* 0x000fe40000000000 */
[----:B------:R-:W-:Y:S01]  /*d080*/  LOP3.LUT R206, R206, R9, RZ, 0x3c, !PT ;  /* 0x00000009cece7212 */ /* 0x000fe200078e3cff */
[----:B--2---:R-:W-:Y:S06]  /*d090*/  @!P1 BRA `(.L_x_2975) ;  /* 0x0000000000049947 */ /* 0x004fec0003800000 */
[----:B------:R-:W-:Y:S01]  /*d0a0*/  BPT.TRAP 0x1 ;  /* 0x000000040000795c */ /* 0x000fe20000300000 */
.L_x_2975:
[----:B------:R-:W-:Y:S01]  /*d0b0*/  IMAD R9, R2, 0x8, R23 ;  /* 0x0000000802097824 */ /* 0x000fe200078e0217 */
[----:B------:R-:W-:-:S04]  /*d0c0*/  SHF.L.U32 R20, R206, 0x1f, RZ ;  /* 0x0000001fce147819 */ /* 0x000fc800000006ff */
[----:B------:R0:W1:Y:S01]  /*d0d0*/  SYNCS.PHASECHK.TRANS64.TRYWAIT P0, [R9+URZ+0x22830], R20 ;  /* 0x02283014090075a7 */ /* 0x000062000800017f */
[----:B------:R-:W-:Y:S05]  /*d0e0*/  @!P1 BRA `(.L_x_2976) ;  /* 0x0000000000049947 */ /* 0x000fea0003800000 */
[----:B------:R-:W-:Y:S01]  /*d0f0*/  BPT.TRAP 0x1 ;  /* 0x000000040000795c */ /* 0x000fe20000300000 */
.L_x_2976:
[----:B------:R-:W-:Y:S02]  /*d100*/  IMAD R156, R2, 0x300, R229 ;  /* 0x00000300029c7824 */ /* 0x000fe400078e02e5 */
[----:B------:R-:W-:Y:S01]  /*d110*/  IMAD.MOV.U32 R157, RZ, RZ, 0x40000040 ;  /* 0x40000040ff9d7424 */ /* 0x000fe200078e00ff */
[----:B-1----:R-:W-:Y:S06]  /*d120*/  @P0 BRA `(.L_x_2977) ;  /* 0x0000000000080947 */ /* 0x002fec0003800000 */
[----:B------:R-:W1:Y:S02]  /*d130*/  SYNCS.PHASECHK.TRANS64.TRYWAIT P0, [R9+URZ+0x22830], R20 ;  /* 0x02283014090075a7 */ /* 0x000e64000800017f */
[----:B-1----:R-:W-:Y:S05]  /*d140*/  @!P0 BRA `(.L_x_2978) ;  /* 0x0000017800108947 */ /* 0x002fea0003800000 */
.L_x_2977:
        /* <DEDUP_REMOVED lines=9> */
[----:B------:R-:W-:Y:S01]  /*d1e0*/  R2UR UR10, R154 ;  /* 0x000000009a0a72ca */ /* 0x000fe200000e0000 */
[----:B------:R-:W-:Y:S01]  /*d1f0*/  IMAD.MOV.U32 R153, RZ, RZ, 0x40000040 ;  /* 0x40000040ff997424 */ /* 0x000fe200078e00ff */
[----:B------:R-:W-:Y:S01]  /*d200*/  R2UR UR14, R152 ;  /* 0x00000000980e72ca */ /* 0x000fe200000e0000 */
[----:B------:R-:W-:Y:S01]  /*d210*/  IMAD.MOV.U32 R157, RZ, RZ, 0x40000040 ;  /* 0x40000040ff9d7424 */ /* 0x000fe200078e00ff */
[----:B------:R-:W-:Y:S01]  /*d220*/  R2UR UR11, R155 ;  /* 0x000000009b0b72ca */ /* 0x000fe200000e0000 */
[----:B------:R-:W2:Y:S01]  /*d230*/  S2R R21, SR_TID.X ;  /* 0x0000000000157919 */ /* 0x000ea20000002100 */
[----:B------:R-:W-:Y:S01]  /*d240*/  R2UR UR15, R153 ;  /* 0x00000000990f72ca */ /* 0x000fe200000e0000 */
[----:B------:R-:W-:Y:S01]  /*d250*/  IMAD.U32 R200, RZ, RZ, UR50 ;  /* 0x00000032ffc87e24 */ /* 0x000fe2000f8e00ff */
[----:B------:R-:W-:-:S02]  /*d260*/  R2UR UR18, R156 ;  /* 0x000000009c1272ca */ /* 0x000fc400000e0000 */
[----:B------:R-:W-:Y:S02]  /*d270*/  R2UR UR19, R157 ;  /* 0x000000009d1372ca */ /* 0x000fe400000e0000 */
[----:B------:R-:W-:Y:S01]  /*d280*/  WARPGROUP.ARRIVE ;  /* 0x00000000000079c5 */ /* 0x000fe20000000000 */
[----:B------:R-:W-:Y:S02]  /*d290*/  R2UR UR8, R14 ;  /* 0x000000000e0872ca */ /* 0x000fe400000e0000 */
[----:B------:R-:W-:Y:S02]  /*d2a0*/  R2UR UR9, R15 ;  /* 0x000000000f0972ca */ /* 0x000fe400000e0000 */
[----:B------:R-:W-:Y:S01]  /*d2b0*/  R2UR UR12, R12 ;  /* 0x000000000c0c72ca */ /* 0x000fe200000e0000 */
[----:B------:R-:W-:Y:S01]  /*d2c0*/  HGMMA.64x96x16.F32 R152, gdesc[UR4], RZ, !UPT, gsb0 ;  /* 0x01600000049879f0 */ /* 0x000fe2000c0008ff */
[----:B------:R-:W-:Y:S02]  /*d2d0*/  R2UR UR13, R13 ;  /* 0x000000000d0d72ca */ /* 0x000fe400000e0000 */
[----:B------:R-:W-:-:S02]  /*d2e0*/  R2UR UR16, R10 ;  /* 0x000000000a1072ca */ /* 0x000fc400000e0000 */
[----:B------:R-:W-:Y:S02]  /*d2f0*/  R2UR UR17, R11 ;  /* 0x000000000b1172ca */ /* 0x000fe400000e0000 */
[----:B------:R-:W-:Y:S02]  /*d300*/  ISETP.NE.AND P0, PT, R200, 0x3, PT ;  /* 0x00000003c800780c */ /* 0x000fe40003f05270 */
        /* <DEDUP_REMOVED lines=15> */
.L_x_2979:
[----:B------:R-:W3:Y:S01]  /*d400*/  LDL R202, [R1+0x4] ;  /* 0x0000040001ca7983 */ /* 0x000ee20000100800 */
[----:B------:R-:W4:Y:S02]  /*d410*/  LDC R200, c[0x0][0x448] ;  /* 0x00011200ffc87b82 */ /* 0x000f240000000800 */
[----:B----4-:R-:W-:-:S13]  /*d420*/  ISETP.NE.AND P0, PT, R200, 0x1, PT ;  /* 0x00000001c800780c */ /* 0x010fda0003f05270 */
[----:B------:R-:W4:Y:S08]  /*d430*/  @P0 LDC R201, c[0x0][0x44c] ;  /* 0x00011300ffc90b82 */ /* 0x000f300000000800 */
[----:B------:R-:W5:Y:S01]  /*d440*/  @P0 LDC R200, c[0x0][0x450] ;  /* 0x00011400ffc80b82 */ /* 0x000f620000000800 */
[----:B------:R-:W-:Y:S01]  /*d450*/  UISETP.NE.AND UP0, UPT, UR51, URZ, UPT ;  /* 0x0000003f3300728c */ /* 0x000fe2000bf05270 */
[----:B------:R-:W-:-:S02]  /*d460*/  UMOV UR46, UR39 ;  /* 0x00000027002e7c82 */ /* 0x000fc40008000000 */
[----:B------:R-:W-:Y:S01]  /*d470*/  ULOP3.LUT UR4, URZ, UR46, URZ, 0x33, !UPT ;  /* 0x0000002e3f047292 */ /* 0x000fe2000f8e333f */
[----:B---3--:R-:W-:-:S04]  /*d480*/  IMAD.IADD R225, R202, 0x1, R228 ;  /* 0x00000001cae17824 */ /* 0x008fc800078e02e4 */
[----:B----4-:R-:W-:-:S05]  /*d490*/  @P0 IMAD.HI.U32 R201, R225, R201, RZ ;  /* 0x000000c9e1c90227 */ /* 0x010fca00078e00ff */
[----:B-----5:R-:W-:-:S05]  /*d4a0*/  @P0 SHF.R.U32.HI R225, RZ, R200, R201 ;  /* 0x000000c8ffe10219 */ /* 0x020fca00000116c9 */
[----:B------:R-:W3:Y:S01]  /*d4b0*/  SHFL.IDX PT, R226, R225, RZ, 0x1c1f ;  /* 0x001c1fffe1e27589 */ /* 0x000ee200000e0000 */
[----:B------:R-:W-:Y:S01]  /*d4c0*/  IMAD R202, R3, -0x60, RZ ;  /* 0xffffffa003ca7824 */ /* 0x000fe200078e02ff */
[----:B------:R-:W-:Y:S01]  /*d4d0*/  PLOP3.LUT P0, PT, PT, PT, UP0, 0x40, 0x0 ;  /* 0x000000000000781c */ /* 0x000fe20003f0e808 */
[----:B------:R-:W-:-:S03]  /*d4e0*/  VIADD R200, R9, 0x22840 ;  /* 0x0002284009c87836 */ /* 0x000fc60000000000 */
[----:B------:R-:W-:Y:S01]  /*d4f0*/  IADD3 R223, -R211, 0x1, R202 ;  /* 0x00000001d3df7810 */ /* 0x000fe20007ffe1ca */
[----:B------:R-:W-:-:S03]  /*d500*/  IMAD.U32 R201, RZ, RZ, UR47 ;  /* 0x0000002fffc97e24 */ /* 0x000fc6000f8e00ff */
[----:B------:R-:W-:Y:S02]  /*d510*/  IADD3 R223, -R207, R223, R210 ;  /* 0x000000dfcfdf7210 */ /* 0x000fe40007ffe1d2 */
[----:B------:R-:W-:-:S03]  /*d520*/  PRMT R200, R201, 0x654, R200 ;  /* 0x00000654c9c87816 */ /* 0x000fc600000000c8 */
[C---:B------:R-:W-:Y:S01]  /*d530*/  VIADD R224, R223.reuse, UR44 ;  /* 0x0000002cdfe07c36 */ /* 0x040fe20008000000 */
[----:B------:R4:W-:Y:S01]  /*d540*/  SYNCS.ARRIVE.TRANS64.RED.A1T0 RZ, [R200+URZ], RZ ;  /* 0x000000ffc8ff79a7 */ /* 0x0009e2000810043f */
[----:B------:R-:W-:Y:S02]  /*d550*/  VIADD R223, R223, UR4 ;  /* 0x00000004dfdf7c36 */ /* 0x000fe40008000000 */
[C---:B---3--:R-:W-:Y:S02]  /*d560*/  IMAD.IADD R222, R226.reuse, 0x1, R224 ;  /* 0x00000001e2de7824 */ /* 0x048fe400078e02e0 */
[----:B------:R-:W-:Y:S01]  /*d570*/  IMAD.IADD R203, R226, 0x1, R223 ;  /* 0x00000001e2cb7824 */ /* 0x000fe200078e02df */
[----:B----4-:R-:W-:Y:S06]  /*d580*/  @P0 BRA `(.L_x_2980) ;  /* 0x0000000000580947 */ /* 0x010fec0003800000 */
[----:B------:R-:W-:Y:S01]  /*d590*/  IADD3 R226, -R207, R210, R226 ;  /* 0x000000d2cfe27210 */ /* 0x000fe20007ffe1e2 */
[----:B------:R-:W-:Y:S03]  /*d5a0*/  BSSY B0, `(.L_x_2981) ;  /* 0x0000010000007945 */ /* 0x000fe60003800000 */
        /* <DEDUP_REMOVED lines=10> */
.L_x_2982:
[----:B------:R-:W-:-:S05]  /*d650*/  IMAD.U32 R227, RZ, RZ, UR37 ;  /* 0x00000025ffe37e24 */ /* 0x000fca000f8e00ff */
[----:B------:R-:W-:-:S13]  /*d660*/  ISETP.NE.AND P0, PT, R227, 0x1, PT ;  /* 0x00000001e300780c */ /* 0x000fda0003f05270 */
[----:B------:R-:W3:Y:S02]  /*d670*/  @P0 LDC.64 R200, c[0x0][0x9e8] ;  /* 0x00027a00ffc80b82 */ /* 0x000ee40000000a00 */
[----:B---3--:R-:W-:-:S05]  /*d680*/  @P0 IMAD.HI.U32 R200, R226, R200, RZ ;  /* 0x000000c8e2c80227 */ /* 0x008fca00078e00ff */
[----:B------:R-:W-:-:S07]  /*d690*/  @P0 SHF.R.U32.HI R226, RZ, R201, R200 ;  /* 0x000000c9ffe20219 */ /* 0x000fce00000116c8 */
.L_x_2983:
[----:B------:R-:W-:Y:S05]  /*d6a0*/  BSYNC B0 ;  /* 0x0000000000007941 */ /* 0x000fea0003800000 */
.L_x_2981:
[----:B------:R-:W-:-:S04]  /*d6b0*/  IMAD.IADD R200, R202, 0x1, -R211 ;  /* 0x00000001cac87824 */ /* 0x000fc800078e0ad3 */
[----:B------:R-:W-:-:S05]  /*d6c0*/  IMAD R200, R226, R227, R200 ;  /* 0x000000e3e2c87224 */ /* 0x000fca00078e02c8 */
[----:B------:R-:W-:Y:S02]  /*d6d0*/  VIADDMNMX R222, R200, R227, R222, PT ;  /* 0x000000e3c8de7246 */ /* 0x000fe400038001de */
[----:B------:R-:W-:-:S07]  /*d6e0*/  VIMNMX R203, R203, R200, !PT ;  /* 0x000000c8cbcb7248 */ /* 0x000fce0007fe0100 */
.L_x_2980:
[----:B------:R-:W-:Y:S01]  /*d6f0*/  ISETP.GE.AND P1, PT, R202, 0x1, PT ;  /* 0x00000001ca00780c */ /* 0x000fe20003f26270 */
[----:B------:R-:W-:Y:S01]  /*d700*/  UISETP.NE.AND UP0, UPT, UR51, URZ, UPT ;  /* 0x0000003f3300728c */ /* 0x000fe2000bf05270 */
[----:B------:R-:W-:Y:S02]  /*d710*/  LOP3.LUT R16, R16, 0xfffdffff, RZ, 0xc0, !PT ;  /* 0xfffdffff10107812 */ /* 0x000fe400078ec0ff */
[C---:B------:R-:W-:Y:S02]  /*d720*/  ISETP.GE.AND P0, PT, R202.reuse, 0x2, PT ;  /* 0x00000002ca00780c */ /* 0x040fe40003f06270 */
[----:B------:R-:W-:Y:S02]  /*d730*/  ISETP.GT.AND P2, PT, R203, RZ, !P1 ;  /* 0x000000ffcb00720c */ /* 0x000fe40004f44270 */
[----:B------:R-:W-:Y:S02]  /*d740*/  ISETP.GE.AND P3, PT, R202, 0x9, PT ;  /* 0x00000009ca00780c */ /* 0x000fe40003f66270 */
[----:B------:R-:W-:-:S03]  /*d750*/  ISETP.LT.OR P2, PT, R222, 0x1, P2 ;  /* 0x00000001de00780c */ /* 0x000fc60001741670 */
[----:B------:R-:W-:Y:S02]  /*d760*/  @P1 LOP3.LUT R16, R16, 0x20000, RZ, 0xfc, !PT ;  /* 0x0002000010101812 */ /* 0x000fe400078efcff */
[----:B------:R-:W-:Y:S02]  /*d770*/  ISETP.GT.AND P1, PT, R203, 0x1, !P0 ;  /* 0x00000001cb00780c */ /* 0x000fe40004724270 */
[----:B------:R-:W-:Y:S02]  /*d780*/  FSEL R152, R152, -INF , !P2 ;  /* 0xff80000098987808 */ /* 0x000fe40005000000 */
[----:B------:R-:W-:Y:S02]  /*d790*/  ISETP.LT.OR P1, PT, R222, 0x2, P1 ;  /* 0x00000002de00780c */ /* 0x000fe40000f21670 */
        /* <DEDUP_REMOVED lines=120> */
[----:B------:R-:W3:Y:S02]  /*df20*/  SHFL.IDX PT, R203, R225, 0x1, 0x1c1f ;  /* 0x003c1f00e1cb7f89 */ /* 0x000ee400000e0000 */
[----:B------:R-:W-:-:S04]  /*df30*/  ISETP.LT.OR P6, PT, R222, 0x5a, P6 ;  /* 0x0000005ade00780c */ /* 0x000fc800037c1670 */
[----:B------:R-:W-:Y:S02]  /*df40*/  FSEL R197, R197, -INF , !P6 ;  /* 0xff800000c5c57808 */ /* 0x000fe40007000000 */
[----:B------:R-:W-:Y:S01]  /*df50*/  PLOP3.LUT P6, PT, PT, PT, UP0, 0x40, 0x0 ;  /* 0x000000000000781c */ /* 0x000fe20003fce808 */
[--C-:B---3--:R-:W-:Y:S02]  /*df60*/  IMAD.IADD R224, R224, 0x1, R203.reuse ;  /* 0x00000001e0e07824 */ /* 0x108fe400078e02cb */
        /* <DEDUP_REMOVED lines=14> */
.L_x_2986:
[----:B------:R-:W-:-:S05]  /*e050*/  IMAD.U32 R222, RZ, RZ, UR37 ;  /* 0x00000025ffde7e24 */ /* 0x000fca000f8e00ff */
[----:B------:R-:W-:-:S13]  /*e060*/  ISETP.NE.AND P6, PT, R222, 0x1, PT ;  /* 0x00000001de00780c */ /* 0x000fda0003fc5270 */
[----:B------:R-:W3:Y:S02]  /*e070*/  @P6 LDC.64 R156, c[0x0][0x9e8] ;  /* 0x00027a00ff9c6b82 */ /* 0x000ee40000000a00 */
[----:B---3--:R-:W-:-:S05]  /*e080*/  @P6 IMAD.HI.U32 R156, R203, R156, RZ ;  /* 0x0000009ccb9c6227 */ /* 0x008fca00078e00ff */
[----:B------:R-:W-:-:S07]  /*e090*/  @P6 SHF.R.U32.HI R203, RZ, R157, R156 ;  /* 0x0000009dffcb6219 */ /* 0x000fce000001169c */
.L_x_2987:
[----:B------:R-:W-:Y:S05]  /*e0a0*/  BSYNC B0 ;  /* 0x0000000000007941 */ /* 0x000fea0003800000 */
.L_x_2985:
[----:B------:R-:W-:-:S04]  /*e0b0*/  IMAD.IADD R202, R202, 0x1, -R211 ;  /* 0x00000001caca7824 */ /* 0x000fc800078e0ad3 */
[----:B------:R-:W-:-:S05]  /*e0c0*/  IMAD R202, R203, R222, R202 ;  /* 0x000000decbca7224 */ /* 0x000fca00078e02ca */
[----:B------:R-:W-:Y:S02]  /*e0d0*/  VIADDMNMX R224, R202, R222, R224, PT ;  /* 0x000000decae07246 */ /* 0x000fe400038001e0 */
[----:B------:R-:W-:-:S07]  /*e0e0*/  VIMNMX R223, R223, R202, !PT ;  /* 0x000000cadfdf7248 */ /* 0x000fce0007fe0100 */
.L_x_2984:
        /* <DEDUP_REMOVED lines=60> */
[----:B------:R-:W-:-:S02]  /*e4b0*/  LOP3.LUT P0, RZ, R16, 0x2000, RZ, 0xc0, !PT ;  /* 0x0000200010ff7812 */ /* 0x000fc4000780c0ff */
[----:B------:R-:W-:Y:S02]  /*e4c0*/  LOP3.LUT P6, RZ, R16, 0x40, RZ, 0xc0, !PT ;  /* 0x0000004010ff7812 */ /* 0x000fe400078cc0ff */
[C---:B------:R-:W-:Y:S02]  /*e4d0*/  ISETP.GT.AND P0, PT, R223.reuse, 0x28, !P0 ;  /* 0x00000028df00780c */ /* 0x040fe40004704270 */
[----:B------:R-:W-:Y:S02]  /*e4e0*/  ISETP.GT.AND P1, PT, R223, 0x48, !P1 ;  /* 0x00000048df00780c */ /* 0x000fe40004f24270 */
[C---:B------:R-:W-:Y:S02]  /*e4f0*/  ISETP.LT.OR P0, PT, R224.reuse, 0x29, P0 ;  /* 0x00000029e000780c */ /* 0x040fe40000701670 */
[----:B------:R-:W-:Y:S02]  /*e500*/  ISETP.LT.OR P1, PT, R224, 0x49, P1 ;  /* 0x00000049e000780c */ /* 0x000fe40000f21670 */
[----:B------:R-:W-:-:S02]  /*e510*/  FSEL R174, R174, -INF , !P0 ;  /* 0xff800000aeae7808 */ /* 0x000fc40004000000 */
[----:B------:R-:W-:Y:S02]  /*e520*/  LOP3.LUT P0, RZ, R16, 0x1000, RZ, 0xc0, !PT ;  /* 0x0000100010ff7812 */ /* 0x000fe4000780c0ff */
[----:B------:R-:W-:Y:S02]  /*e530*/  FSEL R190, R190, -INF , !P1 ;  /* 0xff800000bebe7808 */ /* 0x000fe40004800000 */
[C---:B------:R-:W-:Y:S02]  /*e540*/  ISETP.GT.AND P0, PT, R223.reuse, 0x29, !P0 ;  /* 0x00000029df00780c */ /* 0x040fe40004704270 */
[----:B------:R-:W-:Y:S02]  /*e550*/  LOP3.LUT P1, RZ, R16, 0x20000, RZ, 0xc0, !PT ;  /* 0x0002000010ff7812 */ /* 0x000fe4000782c0ff */
[----:B------:R-:W-:Y:S02]  /*e560*/  ISETP.LT.OR P0, PT, R224, 0x2a, P0 ;  /* 0x0000002ae000780c */ /* 0x000fe40000701670 */
[----:B------:R-:W-:-:S02]  /*e570*/  ISETP.GT.AND P1, PT, R223, RZ, !P1 ;  /* 0x000000ffdf00720c */ /* 0x000fc40004f24270 */
[----:B------:R-:W-:Y:S02]  /*e580*/  FSEL R175, R175, -INF , !P0 ;  /* 0xff800000afaf7808 */ /* 0x000fe40004000000 */
[----:B------:R-:W-:Y:S02]  /*e590*/  LOP3.LUT P0, RZ, R16, 0x800, RZ, 0xc0, !PT ;  /* 0x0000080010ff7812 */ /* 0x000fe4000780c0ff */
[----:B------:R-:W-:Y:S02]  /*e5a0*/  ISETP.LT.OR P1, PT, R224, 0x1, P1 ;  /* 0x00000001e000780c */ /* 0x000fe40000f21670 */
[----:B------:R-:W-:Y:S02]  /*e5b0*/  ISETP.GT.AND P0, PT, R223, 0x30, !P0 ;  /* 0x00000030df00780c */ /* 0x000fe40004704270 */
[----:B------:R-:W-:Y:S02]  /*e5c0*/  FSEL R154, R154, -INF , !P1 ;  /* 0xff8000009a9a7808 */ /* 0x000fe40004800000 */
[----:B------:R-:W-:-:S02]  /*e5d0*/  ISETP.LT.OR P0, PT, R224, 0x31, P0 ;  /* 0x00000031e000780c */ /* 0x000fc40000701670 */
[C---:B------:R-:W-:Y:S02]  /*e5e0*/  ISETP.GT.AND P2, PT, R223.reuse, 0x49, !P2 ;  /* 0x00000049df00780c */ /* 0x040fe40005744270 */
[----:B------:R-:W-:Y:S02]  /*e5f0*/  FSEL R156, R178, -INF , !P0 ;  /* 0xff800000b29c7808 */ /* 0x000fe40004000000 */
[----:B------:R-:W-:Y:S01]  /*e600*/  LOP3.LUT P0, RZ, R16, 0x400, RZ, 0xc0, !PT ;  /* 0x0000040010ff7812 */ /* 0x000fe2000780c0ff */
[----:B------:R-:W3:Y:S01]  /*e610*/  SHFL.BFLY PT, R178, R157, 0x2, 0x1f ;  /* 0x0c401f009db27f89 */ /* 0x000ee200000e0000 */
[----:B------:R-:W-:Y:S02]  /*e620*/  ISETP.LT.OR P2, PT, R224, 0x4a, P2 ;  /* 0x0000004ae000780c */ /* 0x000fe40001741670 */
[C---:B------:R-:W-:Y:S02]  /*e630*/  ISETP.GT.AND P0, PT, R223.reuse, 0x31, !P0 ;  /* 0x00000031df00780c */ /* 0x040fe40004704270 */
[----:B------:R-:W-:-:S02]  /*e640*/  ISETP.GT.AND P3, PT, R223, 0x50, !P3 ;  /* 0x00000050df00780c */ /* 0x000fc40005f64270 */
[----:B------:R-:W-:Y:S02]  /*e650*/  ISETP.LT.OR P0, PT, R224, 0x32, P0 ;  /* 0x00000032e000780c */ /* 0x000fe40000701670 */
[----:B------:R-:W-:Y:S02]  /*e660*/  FSEL R191, R191, -INF , !P2 ;  /* 0xff800000bfbf7808 */ /* 0x000fe40005000000 */
[----:B------:R-:W-:Y:S02]  /*e670*/  FSEL R179, R179, -INF , !P0 ;  /* 0xff800000b3b37808 */ /* 0x000fe40004000000 */
[----:B------:R-:W-:Y:S02]  /*e680*/  LOP3.LUT P0, RZ, R16, 0x200, RZ, 0xc0, !PT ;  /* 0x0000020010ff7812 */ /* 0x000fe4000780c0ff */
[C---:B------:R-:W-:Y:S02]  /*e690*/  ISETP.GT.AND P4, PT, R223.reuse, 0x51, !P4 ;  /* 0x00000051df00780c */ /* 0x040fe40006784270 */
[----:B------:R-:W-:-:S02]  /*e6a0*/  ISETP.GT.AND P0, PT, R223, 0x38, !P0 ;  /* 0x00000038df00780c */ /* 0x000fc40004704270 */
[C---:B------:R-:W-:Y:S02]  /*e6b0*/  ISETP.LT.OR P3, PT, R224.reuse, 0x51, P3 ;  /* 0x00000051e000780c */ /* 0x040fe40001f61670 */
[----:B------:R-:W-:Y:S02]  /*e6c0*/  ISETP.LT.OR P0, PT, R224, 0x39, P0 ;  /* 0x00000039e000780c */ /* 0x000fe40000701670 */
[----:B------:R-:W-:Y:S02]  /*e6d0*/  ISETP.GT.AND P5, PT, R223, 0x58, !P5 ;  /* 0x00000058df00780c */ /* 0x000fe40006fa4270 */
[----:B------:R-:W-:Y:S02]  /*e6e0*/  FSEL R182, R182, -INF , !P0 ;  /* 0xff800000b6b67808 */ /* 0x000fe40004000000 */
[----:B------:R-:W-:Y:S02]  /*e6f0*/  LOP3.LUT P0, RZ, R16, 0x100, RZ, 0xc0, !PT ;  /* 0x0000010010ff7812 */ /* 0x000fe4000780c0ff */
[----:B---3--:R-:W-:-:S02]  /*e700*/  FMNMX.FTZ R178, R157, R178, !PT ;  /* 0x000000b29db27209 */ /* 0x008fc40007810000 */
[----:B------:R-:W-:Y:S02]  /*e710*/  ISETP.GT.AND P0, PT, R223, 0x39, !P0 ;  /* 0x00000039df00780c */ /* 0x000fe40004704270 */
[C---:B------:R-:W-:Y:S01]  /*e720*/  ISETP.LT.OR P4, PT, R224.reuse, 0x52, P4 ;  /* 0x00000052e000780c */ /* 0x040fe20002781670 */
[----:B------:R-:W3:Y:S01]  /*e730*/  SHFL.BFLY PT, R157, R178, 0x1, 0x1f ;  /* 0x0c201f00b29d7f89 */ /* 0x000ee200000e0000 */
[----:B------:R-:W-:Y:S02]  /*e740*/  ISETP.LT.OR P0, PT, R224, 0x3a, P0 ;  /* 0x0000003ae000780c */ /* 0x000fe40000701670 */
[----:B------:R-:W-:Y:S02]  /*e750*/  FSEL R194, R194, -INF , !P3 ;  /* 0xff800000c2c27808 */ /* 0x000fe40005800000 */
[----:B------:R-:W-:Y:S02]  /*e760*/  FSEL R183, R183, -INF , !P0 ;  /* 0xff800000b7b77808 */ /* 0x000fe40004000000 */
[----:B------:R-:W-:-:S02]  /*e770*/  LOP3.LUT P0, RZ, R16, 0x80, RZ, 0xc0, !PT ;  /* 0x0000008010ff7812 */ /* 0x000fc4000780c0ff */
[C---:B------:R-:W-:Y:S02]  /*e780*/  ISETP.LT.OR P5, PT, R224.reuse, 0x59, P5 ;  /* 0x00000059e000780c */ /* 0x040fe40002fa1670 */
[----:B------:R-:W-:Y:S02]  /*e790*/  ISETP.GT.AND P0, PT, R223, 0x40, !P0 ;  /* 0x00000040df00780c */ /* 0x000fe40004704270 */
[----:B------:R-:W-:Y:S02]  /*e7a0*/  FSEL R195, R195, -INF , !P4 ;  /* 0xff800000c3c37808 */ /* 0x000fe40006000000 */
[----:B------:R-:W-:Y:S02]  /*e7b0*/  ISETP.LT.OR P0, PT, R224, 0x41, P0 ;  /* 0x00000041e000780c */ /* 0x000fe40000701670 */
[----:B------:R-:W-:Y:S02]  /*e7c0*/  FSEL R198, R198, -INF , !P5 ;  /* 0xff800000c6c67808 */ /* 0x000fe40006800000 */
[----:B------:R-:W-:-:S02]  /*e7d0*/  FSEL R186, R186, -INF , !P0 ;  /* 0xff800000baba7808 */ /* 0x000fc40004000000 */
[----:B------:R-:W-:Y:S02]  /*e7e0*/  ISETP.GT.AND P0, PT, R223, 0x41, !P6 ;  /* 0x00000041df00780c */ /* 0x000fe40007704270 */
[----:B------:R-:W-:Y:S02]  /*e7f0*/  LOP3.LUT P6, RZ, R16, 0x1, RZ, 0xc0, !PT ;  /* 0x0000000110ff7812 */ /* 0x000fe400078cc0ff */
[----:B------:R-:W-:Y:S02]  /*e800*/  ISETP.LT.OR P0, PT, R224, 0x42, P0 ;  /* 0x00000042e000780c */ /* 0x000fe40000701670 */
[----:B---3--:R-:W-:Y:S02]  /*e810*/  FMNMX.FTZ R178, R178, R157, !PT ;  /* 0x0000009db2b27209 */ /* 0x008fe40007810000 */
        /* <DEDUP_REMOVED lines=8> */
[----:B------:R-:W3:Y:S01]  /*e8a0*/  MUFU.EX2 R0, R0 ;  /* 0x0000000000007308 */ /* 0x000ee20000000800 */
        /* <DEDUP_REMOVED lines=25> */
[----:B------:R-:W4:Y:S01]  /*ea40*/  MUFU.EX2 R227, R152 ;  /* 0x0000009800e37308 */ /* 0x000f220000000800 */
[----:B------:R-:W-:Y:S01]  /*ea50*/  ISETP.LT.OR P0, PT, R224, 0x5a, P0 ;  /* 0x0000005ae000780c */ /* 0x000fe20000701670 */
[-C--:B---3--:R-:W-:Y:S01]  /*ea60*/  FMUL.FTZ R24, R24, R0.reuse ;  /* 0x0000000018187220 */ /* 0x088fe20000410000 */
[----:B------:R-:W-:Y:S01]  /*ea70*/  FMNMX.FTZ R197, R155, R197, !PT ;  /* 0x000000c59bc57209 */ /* 0x000fe20007810000 */
[-C--:B------:R-:W-:Y:S01]  /*ea80*/  FMUL.FTZ R25, R25, R0.reuse ;  /* 0x0000000019197220 */ /* 0x080fe20000410000 */
[----:B------:R-:W-:Y:S01]  /*ea90*/  FSEL R199, R199, -INF , !P0 ;  /* 0xff800000c7c77808 */ /* 0x000fe20004000000 */
[-C--:B------:R-:W-:Y:S01]  /*eaa0*/  FMUL.FTZ R28, R28, R0.reuse ;  /* 0x000000001c1c7220 */ /* 0x080fe20000410000 */
[----:B------:R-:W-:Y:S01]  /*eab0*/  FMNMX.FTZ R197, R158, R197, !PT ;  /* 0x000000c59ec57209 */ /* 0x000fe20007810000 */
[----:B------:R-:W3:Y:S01]  /*eac0*/  MUFU.EX2 R226, R153 ;  /* 0x0000009900e27308 */ /* 0x000ee20000000800 */
[-C--:B------:R-:W-:Y:S01]  /*ead0*/  FMUL.FTZ R29, R29, R0.reuse ;  /* 0x000000001d1d7220 */ /* 0x080fe20000410000 */
[-C--:B------:R-:W-:Y:S01]  /*eae0*/  FMUL.FTZ R32, R32, R0.reuse ;  /* 0x0000000020207220 */ /* 0x080fe20000410000 */
[----:B------:R-:W-:Y:S01]  /*eaf0*/  FMNMX.FTZ R197, R159, R197, !PT ;  /* 0x000000c59fc57209 */ /* 0x000fe20007810000 */
[-C--:B------:R-:W-:Y:S01]  /*eb00*/  FMUL.FTZ R33, R33, R0.reuse ;  /* 0x0000000021217220 */ /* 0x080fe20000410000 */
[-C--:B------:R-:W-:Y:S01]  /*eb10*/  FMUL.FTZ R36, R36, R0.reuse ;  /* 0x0000000024247220 */ /* 0x080fe20000410000 */
[-C--:B------:R-:W-:Y:S01]  /*eb20*/  FMUL.FTZ R37, R37, R0.reuse ;  /* 0x0000000025257220 */ /* 0x080fe20000410000 */
[----:B------:R-:W-:Y:S01]  /*eb30*/  FMNMX.FTZ R197, R162, R197, !PT ;  /* 0x000000c5a2c57209 */ /* 0x000fe20007810000 */
[----:B------:R-:W5:Y:S01]  /*eb40*/  MUFU.EX2 R225, R200 ;  /* 0x000000c800e17308 */ /* 0x000f620000000800 */
[-C--:B------:R-:W-:Y:S01]  /*eb50*/  FMUL.FTZ R40, R40, R0.reuse ;  /* 0x0000000028287220 */ /* 0x080fe20000410000 */
[-C--:B------:R-:W-:Y:S01]  /*eb60*/  FMUL.FTZ R41, R41, R0.reuse ;  /* 0x0000000029297220 */ /* 0x080fe20000410000 */
[----:B------:R-:W-:Y:S01]  /*eb70*/  FMNMX.FTZ R197, R163, R197, !PT ;  /* 0x000000c5a3c57209 */ /* 0x000fe20007810000 */
[-C--:B------:R-:W-:Y:S01]  /*eb80*/  FMUL.FTZ R44, R44, R0.reuse ;  /* 0x000000002c2c7220 */ /* 0x080fe20000410000 */
[-C--:B------:R-:W-:Y:S01]  /*eb90*/  FMUL.FTZ R45, R45, R0.reuse ;  /* 0x000000002d2d7220 */ /* 0x080fe20000410000 */
[-C--:B------:R-:W-:Y:S01]  /*eba0*/  FMUL.FTZ R48, R48, R0.reuse ;  /* 0x0000000030307220 */ /* 0x080fe20000410000 */
[----:B------:R-:W-:Y:S01]  /*ebb0*/  FMNMX.FTZ R197, R166, R197, !PT ;  /* 0x000000c5a6c57209 */ /* 0x000fe20007810000 */
[----:B------:R4:W0:Y:S01]  /*ebc0*/  MUFU.EX2 R224, R201 ;  /* 0x000000c900e07308 */ /* 0x0008220000000800 */
[-C--:B------:R-:W-:Y:S01]  /*ebd0*/  FMUL.FTZ R49, R49, R0.reuse ;  /* 0x0000000031317220 */ /* 0x080fe20000410000 */
[-C--:B------:R-:W-:Y:S01]  /*ebe0*/  FMUL.FTZ R52, R52, R0.reuse ;  /* 0x0000000034347220 */ /* 0x080fe20000410000 */
[----:B------:R-:W-:Y:S01]  /*ebf0*/  FMNMX.FTZ R197, R167, R197, !PT ;  /* 0x000000c5a7c57209 */ /* 0x000fe20007810000 */
[-C--:B------:R-:W-:Y:S01]  /*ec00*/  FMUL.FTZ R53, R53, R0.reuse ;  /* 0x0000000035357220 */ /* 0x080fe20000410000 */
[-C--:B------:R-:W-:Y:S01]  /*ec10*/  FMUL.FTZ R56, R56, R0.reuse ;  /* 0x0000000038387220 */ /* 0x080fe20000410000 */
[----:B------:R-:W-:Y:S01]  /*ec20*/  FMUL.FTZ R57, R57, R0 ;  /* 0x0000000039397220 */ /* 0x000fe20000410000 */
[----:B------:R-:W-:Y:S01]  /*ec30*/  FMNMX.FTZ R197, R170, R197, !PT ;  /* 0x000000c5aac57209 */ /* 0x000fe20007810000 */
[----:B------:R-:W1:Y:S01]  /*ec40*/  MUFU.EX2 R223, R160 ;  /* 0x000000a000df7308 */ /* 0x000e620000000800 */
[----:B----4-:R-:W-:Y:S01]  /*ec50*/  FFMA.FTZ R201, R0, R8, R227 ;  /* 0x0000000800c97223 */ /* 0x010fe200000100e3 */
[-C--:B------:R-:W-:Y:S01]  /*ec60*/  FMUL.FTZ R60, R60, R0.reuse ;  /* 0x000000003c3c7220 */ /* 0x080fe20000410000 */
[----:B------:R-:W-:Y:S01]  /*ec70*/  FMNMX.FTZ R197, R171, R197, !PT ;  /* 0x000000c5abc57209 */ /* 0x000fe20007810000 */
[-C--:B------:R-:W-:Y:S01]  /*ec80*/  FMUL.FTZ R61, R61, R0.reuse ;  /* 0x000000003d3d7220 */ /* 0x080fe20000410000 */
[----:B---3--:R-:W-:Y:S01]  /*ec90*/  FADD.FTZ R201, R226, R201 ;  /* 0x000000c9e2c97221 */ /* 0x008fe20000010000 */
[-C--:B------:R-:W-:Y:S01]  /*eca0*/  FMUL.FTZ R64, R64, R0.reuse ;  /* 0x0000000040407220 */ /* 0x080fe20000410000 */
[----:B------:R-:W-:Y:S01]  /*ecb0*/  FMNMX.FTZ R197, R174, R197, !PT ;  /* 0x000000c5aec57209 */ /* 0x000fe20007810000 */
[----:B------:R-:W3:Y:S01]  /*ecc0*/  MUFU.EX2 R222, R161 ;  /* 0x000000a100de7308 */ /* 0x000ee20000000800 */
[----:B-----5:R-:W-:Y:S01]  /*ecd0*/  FADD.FTZ R201, R225, R201 ;  /* 0x000000c9e1c97221 */ /* 0x020fe20000010000 */
[-C--:B------:R-:W-:Y:S01]  /*ece0*/  FMUL.FTZ R65, R65, R0.reuse ;  /* 0x0000000041417220 */ /* 0x080fe20000410000 */
[----:B------:R-:W-:Y:S01]  /*ecf0*/  FMNMX.FTZ R197, R175, R197, !PT ;  /* 0x000000c5afc57209 */ /* 0x000fe20007810000 */
[-C--:B------:R-:W-:Y:S01]  /*ed00*/  FMUL.FTZ R68, R68, R0.reuse ;  /* 0x0000000044447220 */ /* 0x080fe20000410000 */
[----:B0-----:R-:W-:Y:S01]  /*ed10*/  FADD.FTZ R201, R224, R201 ;  /* 0x000000c9e0c97221 */ /* 0x001fe20000010000 */
[-C--:B------:R-:W-:Y:S01]  /*ed20*/  FMUL.FTZ R69, R69, R0.reuse ;  /* 0x0000000045457220 */ /* 0x080fe20000410000 */
[----:B------:R-:W-:Y:S01]  /*ed30*/  FMNMX.FTZ R197, R156, R197, !PT ;  /* 0x000000c59cc57209 */ /* 0x000fe20007810000 */
[----:B------:R-:W0:Y:S01]  /*ed40*/  MUFU.EX2 R203, R164 ;  /* 0x000000a400cb7308 */ /* 0x000e220000000800 */
[----:B-1----:R-:W-:Y:S01]  /*ed50*/  FADD.FTZ R201, R223, R201 ;  /* 0x000000c9dfc97221 */ /* 0x002fe20000010000 */
[-C--:B------:R-:W-:Y:S01]  /*ed60*/  FMUL.FTZ R72, R72, R0.reuse ;  /* 0x0000000048487220 */ /* 0x080fe20000410000 */
[----:B------:R-:W-:Y:S01]  /*ed70*/  FMNMX.FTZ R197, R179, R197, !PT ;  /* 0x000000c5b3c57209 */ /* 0x000fe20007810000 */
[-C--:B------:R-:W-:Y:S01]  /*ed80*/  FMUL.FTZ R73, R73, R0.reuse ;  /* 0x0000000049497220 */ /* 0x080fe20000410000 */
[-C--:B------:R-:W-:Y:S01]  /*ed90*/  FMUL.FTZ R76, R76, R0.reuse ;  /* 0x000000004c4c7220 */ /* 0x080fe20000410000 */
[-C--:B------:R-:W-:Y:S01]  /*eda0*/  FMUL.FTZ R77, R77, R0.reuse ;  /* 0x000000004d4d7220 */ /* 0x080fe20000410000 */
[----:B------:R-:W-:Y:S01]  /*edb0*/  FMNMX.FTZ R197, R182, R197, !PT ;  /* 0x000000c5b6c57209 */ /* 0x000fe20007810000 */
[----:B------:R-:W1:Y:S01]  /*edc0*/  MUFU.EX2 R165, R165 ;  /* 0x000000a500a57308 */ /* 0x000e620000000800 */
[----:B---3--:R-:W-:Y:S01]  /*edd0*/  FADD.FTZ R201, R222, R201 ;  /* 0x000000c9dec97221 */ /* 0x008fe20000010000 */
[-C--:B------:R-:W-:Y:S01]  /*ede0*/  FMUL.FTZ R80, R80, R0.reuse ;  /* 0x0000000050507220 */ /* 0x080fe20000410000 */
[----:B------:R-:W-:Y:S01]  /*edf0*/  FMNMX.FTZ R197, R183, R197, !PT ;  /* 0x000000c5b7c57209 */ /* 0x000fe20007810000 */
[-C--:B------:R-:W-:Y:S01]  /*ee00*/  FMUL.FTZ R81, R81, R0.reuse ;  /* 0x0000000051517220 */ /* 0x080fe20000410000 */
[-C--:B------:R-:W-:Y:S01]  /*ee10*/  FMUL.FTZ R84, R84, R0.reuse ;  /* 0x0000000054547220 */ /* 0x080fe20000410000 */
[-C--:B------:R-:W-:Y:S01]  /*ee20*/  FMUL.FTZ R85, R85, R0.reuse ;  /* 0x0000000055557220 */ /* 0x080fe20000410000 */
[----:B------:R-:W-:Y:S01]  /*ee30*/  FMNMX.FTZ R197, R186, R197, !PT ;  /* 0x000000c5bac57209 */ /* 0x000fe20007810000 */
[----:B------:R-:W3:Y:S01]  /*ee40*/  MUFU.EX2 R160, R168 ;  /* 0x000000a800a07308 */ /* 0x000ee20000000800 */
[----:B0-----:R-:W-:Y:S01]  /*ee50*/  FADD.FTZ R201, R203, R201 ;  /* 0x000000c9cbc97221 */ /* 0x001fe20000010000 */
[-C--:B------:R-:W-:Y:S01]  /*ee60*/  FMUL.FTZ R88, R88, R0.reuse ;  /* 0x0000000058587220 */ /* 0x080fe20000410000 */
[----:B------:R-:W-:Y:S01]  /*ee70*/  FMNMX.FTZ R197, R187, R197, !PT ;  /* 0x000000c5bbc57209 */ /* 0x000fe20007810000 */
[-C--:B------:R-:W-:Y:S01]  /*ee80*/  FMUL.FTZ R89, R89, R0.reuse ;  /* 0x0000000059597220 */ /* 0x080fe20000410000 */
[-C--:B------:R-:W-:Y:S01]  /*ee90*/  FMUL.FTZ R92, R92, R0.reuse ;  /* 0x000000005c5c7220 */ /* 0x080fe20000410000 */
[-C--:B------:R-:W-:Y:S01]  /*eea0*/  FMUL.FTZ R93, R93, R0.reuse ;  /* 0x000000005d5d7220 */ /* 0x080fe20000410000 */
[----:B------:R-:W-:Y:S01]  /*eeb0*/  FMNMX.FTZ R197, R190, R197, !PT ;  /* 0x000000c5bec57209 */ /* 0x000fe20007810000 */
[----:B------:R-:W-:Y:S01]  /*eec0*/  MUFU.EX2 R164, R176 ;  /* 0x000000b000a47308 */ /* 0x000fe20000000800 */
[----:B-1----:R-:W-:Y:S01]  /*eed0*/  FADD.FTZ R201, R165, R201 ;  /* 0x000000c9a5c97221 */ /* 0x002fe20000010000 */
[-C--:B------:R-:W-:Y:S01]  /*eee0*/  FMUL.FTZ R96, R96, R0.reuse ;  /* 0x0000000060607220 */ /* 0x080fe20000410000 */
[----:B------:R-:W-:Y:S01]  /*eef0*/  FMNMX.FTZ R197, R191, R197, !PT ;  /* 0x000000c5bfc57209 */ /* 0x000fe20007810000 */
[-C--:B------:R-:W-:Y:S01]  /*ef00*/  FMUL.FTZ R97, R97, R0.reuse ;  /* 0x0000000061617220 */ /* 0x080fe20000410000 */
[-C--:B------:R-:W-:Y:S01]  /*ef10*/  FMUL.FTZ R100, R100, R0.reuse ;  /* 0x0000000064647220 */ /* 0x080fe20000410000 */
[-C--:B------:R-:W-:Y:S01]  /*ef20*/  FMUL.FTZ R101, R101, R0.reuse ;  /* 0x0000000065657220 */ /* 0x080fe20000410000 */
[----:B------:R-:W-:Y:S01]  /*ef30*/  FMNMX.FTZ R197, R194, R197, !PT ;  /* 0x000000c5c2c57209 */ /* 0x000fe20007810000 */
[----:B------:R-:W0:Y:S01]  /*ef40*/  MUFU.EX2 R169, R169 ;  /* 0x000000a900a97308 */ /* 0x000e220000000800 */
[----:B---3--:R-:W-:Y:S01]  /*ef50*/  FADD.FTZ R201, R160, R201 ;  /* 0x000000c9a0c97221 */ /* 0x008fe20000010000 */
        /* <DEDUP_REMOVED lines=13> */
[----:B------:R-:W-:Y:S01]  /*f030*/  FMUL.FTZ R121, R121, R0 ;  /* 0x0000000079797220 */ /* 0x000fe20000410000 */
[----:B------:R-:W1:Y:S01]  /*f040*/  SHFL.BFLY PT, R197, R202, 0x2, 0x1f ;  /* 0x0c401f00cac57f89 */ /* 0x000e6200000e0000 */
[C---:B0-----:R-:W-:Y:S01]  /*f050*/  FADD.FTZ R201, R169.reuse, R201 ;  /* 0x000000c9a9c97221 */ /* 0x041fe20000010000 */
[----:B------:R-:W-:Y:S01]  /*f060*/  F2FP.F16.F32.PACK_AB R160, R169, R160 ;  /* 0x000000a0a9a0723e */ /* 0x000fe200000000ff */
        /* <DEDUP_REMOVED lines=15> */
[----:B------:R-:W-:Y:S01]  /*f160*/  FMUL.FTZ R149, R149, R0 ;  /* 0x0000000095957220 */ /* 0x000fe20000410000 */
[----:B------:R-:W4:Y:S01]  /*f170*/  MUFU.EX2 R177, R177 ;  /* 0x000000b100b17308 */ /* 0x000f220000000800 */
[----:B0-----:R-:W-:Y:S01]  /*f180*/  FADD.FTZ R201, R172, R201 ;  /* 0x000000c9acc97221 */ /* 0x001fe20000010000 */
[----:B-1----:R-:W-:-:S06]  /*f190*/  FMNMX.FTZ R197, R202, R197, !PT ;  /* 0x000000c5cac57209 */ /* 0x002fcc0007810000 */
[----:B------:R-:W0:Y:S01]  /*f1a0*/  MUFU.EX2 R180, R180 ;  /* 0x000000b400b47308 */ /* 0x000e220000000800 */
[----:B---3--:R-:W-:Y:S01]  /*f1b0*/  FADD.FTZ R201, R173, R201 ;  /* 0x000000c9adc97221 */ /* 0x008fe20000010000 */
[----:B------:R-:W1:Y:S03]  /*f1c0*/  SHFL.BFLY PT, R152, R197, 0x1, 0x1f ;  /* 0x0c201f00c5987f89 */ /* 0x000e6600000e0000 */
[----:B------:R-:W-:-:S03]  /*f1d0*/  FADD.FTZ R201, R164, R201 ;  /* 0x000000c9a4c97221 */ /* 0x000fc60000010000 */
[----:B------:R-:W3:Y:S01]  /*f1e0*/  MUFU.EX2 R181, R181 ;  /* 0x000000b500b57308 */ /* 0x000ee20000000800 */
[C---:B----4-:R-:W-:Y:S01]  /*f1f0*/  FADD.FTZ R201, R177.reuse, R201 ;  /* 0x000000c9b1c97221 */ /* 0x050fe20000010000 */
[----:B------:R-:W-:-:S06]  /*f200*/  F2FP.F16.F32.PACK_AB R164, R177, R164 ;  /* 0x000000a4b1a4723e */ /* 0x000fcc00000000ff */
[----:B------:R-:W4:Y:S01]  /*f210*/  MUFU.EX2 R185, R185 ;  /* 0x000000b900b97308 */ /* 0x000f220000000800 */
[----:B0-----:R-:W-:-:S07]  /*f220*/  FADD.FTZ R201, R180, R201 ;  /* 0x000000c9b4c97221 */ /* 0x001fce0000010000 */
[----:B------:R-:W0:Y:S01]  /*f230*/  MUFU.EX2 R188, R188 ;  /* 0x000000bc00bc7308 */ /* 0x000e220000000800 */
[----:B---3--:R-:W-:Y:S01]  /*f240*/  FADD.FTZ R201, R181, R201 ;  /* 0x000000c9b5c97221 */ /* 0x008fe20000010000 */
[----:B-1----:R-:W-:-:S03]  /*f250*/  FMNMX.FTZ R176, R197, R152, !PT ;  /* 0x00000098c5b07209 */ /* 0x002fc60007810000 */
[----:B------:R-:W-:Y:S01]  /*f260*/  FADD.FTZ R201, R168, R201 ;  /* 0x000000c9a8c97221 */ /* 0x000fe20000010000 */
[C---:B------:R-:W-:Y:S01]  /*f270*/  FSETP.NEU.FTZ.AND P0, PT, R176.reuse, -INF , PT ;  /* 0xff800000b000780b */ /* 0x040fe20003f1d000 */
[----:B------:R-:W-:Y:S01]  /*f280*/  FMUL.FTZ R152, R176, UR48 ;  /* 0x00000030b0987c20 */ /* 0x000fe20008410000 */
[----:B------:R-:W1:Y:S01]  /*f290*/  MUFU.EX2 R189, R189 ;  /* 0x000000bd00bd7308 */ /* 0x000e620000000800 */
[C---:B----4-:R-:W-:Y:S01]  /*f2a0*/  FADD.FTZ R201, R185.reuse, R201 ;  /* 0x000000c9b9c97221 */ /* 0x050fe20000010000 */
[----:B------:R-:W-:Y:S02]  /*f2b0*/  F2FP.F16.F32.PACK_AB R168, R185, R168 ;  /* 0x000000a8b9a8723e */ /* 0x000fe400000000ff */
[----:B------:R-:W-:-:S04]  /*f2c0*/  FSEL R152, R152, RZ, P0 ;  /* 0x000000ff98987208 */ /* 0x000fc80000000000 */
[----:B------:R-:W3:Y:S01]  /*f2d0*/  MUFU.EX2 R192, R192 ;  /* 0x000000c000c07308 */ /* 0x000ee20000000800 */
[--C-:B------:R-:W-:Y:S01]  /*f2e0*/  FFMA.FTZ R153, R170, UR48, -R152.reuse ;  /* 0x00000030aa997c23 */ /* 0x100fe20008010898 */
[--C-:B------:R-:W-:Y:S01]  /*f2f0*/  FFMA.FTZ R200, R154, UR48, -R152.reuse ;  /* 0x000000309ac87c23 */ /* 0x100fe20008010898 */
[--C-:B------:R-:W-:Y:S01]  /*f300*/  FFMA.FTZ R8, R155, UR48, -R152.reuse ;  /* 0x000000309b087c23 */ /* 0x100fe20008010898 */
[--C-:B------:R-:W-:Y:S01]  /*f310*/  FFMA.FTZ R197, R158, UR48, -R152.reuse ;  /* 0x000000309ec57c23 */ /* 0x100fe20008010898 */
[----:B------:R-:W-:Y:S01]  /*f320*/  F2FP.F16.F32.PACK_AB R158, R165, R203 ;  /* 0x000000cba59e723e */ /* 0x000fe200000000ff */
[--C-:B------:R-:W-:Y:S01]  /*f330*/  FFMA.FTZ R159, R159, UR48, -R152.reuse ;  /* 0x000000309f9f7c23 */ /* 0x100fe20008010898 */
[--C-:B------:R-:W-:Y:S01]  /*f340*/  FFMA.FTZ R184, R162, UR48, -R152.reuse ;  /* 0x00000030a2b87c23 */ /* 0x100fe20008010898 */
[----:B------:R4:W-:Y:S01]  /*f350*/  MUFU.EX2 R169, R153 ;  /* 0x0000009900a97308 */ /* 0x0009e20000000800 */
[--C-:B------:R-:W-:Y:S01]  /*f360*/  FFMA.FTZ R163, R163, UR48, -R152.reuse ;  /* 0x00000030a3a37c23 */ /* 0x100fe20008010898 */
[--C-:B------:R-:W-:Y:S01]  /*f370*/  FFMA.FTZ R161, R166, UR48, -R152.reuse ;  /* 0x00000030a6a17c23 */ /* 0x100fe20008010898 */
[--C-:B------:R-:W-:Y:S01]  /*f380*/  FFMA.FTZ R167, R167, UR48, -R152.reuse ;  /* 0x00000030a7a77c23 */ /* 0x100fe20008010898 */
[--C-:B------:R-:W-:Y:S01]  /*f390*/  FFMA.FTZ R171, R171, UR48, -R152.reuse ;  /* 0x00000030abab7c23 */ /* 0x100fe20008010898 */
[--C-:B------:R-:W-:Y:S01]  /*f3a0*/  FFMA.FTZ R155, R174, UR48, -R152.reuse ;  /* 0x00000030ae9b7c23 */ /* 0x100fe20008010898 */
[--C-:B------:R-:W-:Y:S01]  /*f3b0*/  FFMA.FTZ R175, R175, UR48, -R152.reuse ;  /* 0x00000030afaf7c23 */ /* 0x100fe20008010898 */
[----:B------:R-:W-:Y:S01]  /*f3c0*/  F2FP.F16.F32.PACK_AB R162, R173, R172 ;  /* 0x000000acada2723e */ /* 0x000fe200000000ff */
[----:B------:R-:W-:Y:S01]  /*f3d0*/  MUFU.EX2 R200, R200 ;  /* 0x000000c800c87308 */ /* 0x000fe20000000800 */
[----:B----4-:R-:W-:Y:S01]  /*f3e0*/  FSEL R153, R176, RZ, P0 ;  /* 0x000000ffb0997208 */ /* 0x010fe20000000000 */
[--C-:B------:R-:W-:Y:S01]  /*f3f0*/  FFMA.FTZ R202, R156, UR48, -R152.reuse ;  /* 0x000000309cca7c23 */ /* 0x100fe20008010898 */
[--C-:B------:R-:W-:Y:S01]  /*f400*/  FFMA.FTZ R179, R179, UR48, -R152.reuse ;  /* 0x00000030b3b37c23 */ /* 0x100fe20008010898 */
[--C-:B------:R-:W-:Y:S01]  /*f410*/  FFMA.FTZ R182, R182, UR48, -R152.reuse ;  /* 0x00000030b6b67c23 */ /* 0x100fe20008010898 */
[--C-:B------:R-:W-:Y:S01]  /*f420*/  FFMA.FTZ R183, R183, UR48, -R152.reuse ;  /* 0x00000030b7b77c23 */ /* 0x100fe20008010898 */
[----:B------:R-:W-:Y:S01]  /*f430*/  FADD.FTZ R5, -R153, R5 ;  /* 0x0000000599057221 */ /* 0x000fe20000010100 */
[--C-:B------:R-:W-:Y:S01]  /*f440*/  FFMA.FTZ R186, R186, UR48, -R152.reuse ;  /* 0x00000030baba7c23 */ /* 0x100fe20008010898 */
[----:B------:R-:W4:Y:S01]  /*f450*/  MUFU.EX2 R165, R8 ;  /* 0x0000000800a57308 */ /* 0x000f220000000800 */
[--C-:B------:R-:W-:Y:S01]  /*f460*/  FFMA.FTZ R187, R187, UR48, -R152.reuse ;  /* 0x00000030bbbb7c23 */ /* 0x100fe20008010898 */
[----:B------:R-:W-:Y:S01]  /*f470*/  FMUL.FTZ R5, R5, UR48 ;  /* 0x0000003005057c20 */ /* 0x000fe20008410000 */
[--C-:B------:R-:W-:Y:S01]  /*f480*/  FFMA.FTZ R190, R190, UR48, -R152.reuse ;  /* 0x00000030bebe7c23 */ /* 0x100fe20008010898 */
[--C-:B------:R-:W-:Y:S01]  /*f490*/  FFMA.FTZ R191, R191, UR48, -R152.reuse ;  /* 0x00000030bfbf7c23 */ /* 0x100fe20008010898 */
[--C-:B------:R-:W-:Y:S01]  /*f4a0*/  FFMA.FTZ R194, R194, UR48, -R152.reuse ;  /* 0x00000030c2c27c23 */ /* 0x100fe20008010898 */
[--C-:B------:R-:W-:Y:S01]  /*f4b0*/  FFMA.FTZ R195, R195, UR48, -R152.reuse ;  /* 0x00000030c3c37c23 */ /* 0x100fe20008010898 */
[--C-:B------:R-:W-:Y:S01]  /*f4c0*/  FFMA.FTZ R198, R198, UR48, -R152.reuse ;  /* 0x00000030c6c67c23 */ /* 0x100fe20008010898 */
[----:B------:R-:W5:Y:S01]  /*f4d0*/  MUFU.EX2 R5, R5 ;  /* 0x0000000500057308 */ /* 0x000f620000000800 */
[----:B------:R-:W-:Y:S01]  /*f4e0*/  FFMA.FTZ R199, R199, UR48, -R152 ;  /* 0x00000030c7c77c23 */ /* 0x000fe20008010898 */
[----:B0-----:R-:W-:Y:S01]  /*f4f0*/  FADD.FTZ R201, R188, R201 ;  /* 0x000000c9bcc97221 */ /* 0x001fe20000010000 */
[----:B------:R-:W-:Y:S01]  /*f500*/  F2FP.F16.F32.PACK_AB R152, R226, R227 ;  /* 0x000000e3e298723e */ /* 0x000fe200000000ff */
[----:B------:R-:W-:Y:S01]  /*f510*/  IMAD.U32 R226, RZ, RZ, UR50 ;  /* 0x00000032ffe27e24 */ /* 0x000fe2000f8e00ff */
[----:B------:R-:W-:Y:S01]  /*f520*/  F2FP.F16.F32.PACK_AB R154, R224, R225 ;  /* 0x000000e1e09a723e */ /* 0x000fe200000000ff */
[----:B-1----:R-:W-:Y:S01]  /*f530*/  FADD.FTZ R201, R189, R201 ;  /* 0x000000c9bdc97221 */ /* 0x002fe20000010000 */
[----:B------:R-:W-:Y:S01]  /*f540*/  F2FP.F16.F32.PACK_AB R156, R222, R223 ;  /* 0x000000dfde9c723e */ /* 0x000fe200000000ff */
[----:B------:R-:W0:Y:S01]  /*f550*/  MUFU.EX2 R197, R197 ;  /* 0x000000c500c57308 */ /* 0x000e220000000800 */
[----:B------:R-:W-:Y:S01]  /*f560*/  ISETP.NE.AND P6, PT, R226, 0x3, PT ;  /* 0x00000003e200780c */ /* 0x000fe20003fc5270 */
[----:B---3--:R-:W-:Y:S01]  /*f570*/  FADD.FTZ R201, R192, R201 ;  /* 0x000000c9c0c97221 */ /* 0x008fe20000010000 */
[----:B----4-:R-:W-:-:S02]  /*f580*/  F2FP.F16.F32.PACK_AB R153, R165, R200 ;  /* 0x000000c8a599723e */ /* 0x010fc400000000ff */
[----:B------:R-:W-:Y:S02]  /*f590*/  F2FP.F16.F32.PACK_AB R166, R181, R180 ;  /* 0x000000b4b5a6723e */ /* 0x000fe400000000ff */
[----:B------:R-:W-:Y:S01]  /*f5a0*/  F2FP.F16.F32.PACK_AB R170, R189, R188 ;  /* 0x000000bcbdaa723e */ /* 0x000fe200000000ff */
[----:B------:R-:W1:Y:S01]  /*f5b0*/  MUFU.EX2 R159, R159 ;  /* 0x0000009f009f7308 */ /* 0x000e620000000800 */
[----:B-----5:R-:W-:Y:S01]  /*f5c0*/  FFMA.FTZ R4, R5, R4, R200 ;  /* 0x0000000405047223 */ /* 0x020fe200000100c8 */
[-C--:B------:R-:W-:Y:S01]  /*f5d0*/  FMUL.FTZ R26, R26, R5.reuse ;  /* 0x000000051a1a7220 */ /* 0x080fe20000410000 */
[-C--:B------:R-:W-:Y:S01]  /*f5e0*/  FMUL.FTZ R27, R27, R5.reuse ;  /* 0x000000051b1b7220 */ /* 0x080fe20000410000 */
[-C--:B------:R-:W-:Y:S01]  /*f5f0*/  FMUL.FTZ R30, R30, R5.reuse ;  /* 0x000000051e1e7220 */ /* 0x080fe20000410000 */
[----:B------:R-:W-:Y:S01]  /*f600*/  FADD.FTZ R4, R165, R4 ;  /* 0x00000004a5047221 */ /* 0x000fe20000010000 */
[-C--:B------:R-:W-:Y:S01]  /*f610*/  FMUL.FTZ R31, R31, R5.reuse ;  /* 0x000000051f1f7220 */ /* 0x080fe20000410000 */
[-C--:B------:R-:W-:Y:S01]  /*f620*/  FMUL.FTZ R34, R34, R5.reuse ;  /* 0x0000000522227220 */ /* 0x080fe20000410000 */
[----:B------:R-:W3:Y:S01]  /*f630*/  MUFU.EX2 R184, R184 ;  /* 0x000000b800b87308 */ /* 0x000ee20000000800 */
        /* <DEDUP_REMOVED lines=39> */
[----:B------:R1:W4:Y:S01]  /*f8b0*/  MUFU.EX2 R173, R155 ;  /* 0x0000009b00ad7308 */ /* 0x0003220000000800 */
[----:B---3--:R-:W-:Y:S01]  /*f8c0*/  FADD.FTZ R4, R167, R4 ;  /* 0x00000004a7047221 */ /* 0x008fe20000010000 */
[-C--:B------:R-:W-:Y:S01]  /*f8d0*/  FMUL.FTZ R95, R95, R5.reuse ;  /* 0x000000055f5f7220 */ /* 0x080fe20000410000 */
[-C--:B------:R-:W-:Y:S01]  /*f8e0*/  FMUL.FTZ R98, R98, R5.reuse ;  /* 0x0000000562627220 */ /* 0x080fe20000410000 */
[-C--:B------:R-:W-:Y:S01]  /*f8f0*/  FMUL.FTZ R99, R99, R5.reuse ;  /* 0x0000000563637220 */ /* 0x080fe20000410000 */
[----:B------:R-:W-:Y:S01]  /*f900*/  FADD.FTZ R4, R169, R4 ;  /* 0x00000004a9047221 */ /* 0x000fe20000010000 */
[-C--:B------:R-:W-:Y:S01]  /*f910*/  FMUL.FTZ R102, R102, R5.reuse ;  /* 0x0000000566667220 */ /* 0x080fe20000410000 */
[----:B------:R-:W-:Y:S01]  /*f920*/  FMUL.FTZ R103, R103, R5 ;  /* 0x0000000567677220 */ /* 0x000fe20000410000 */
[----:B------:R-:W3:Y:S01]  /*f930*/  MUFU.EX2 R175, R175 ;  /* 0x000000af00af7308 */ /* 0x000ee20000000800 */
[----:B0-----:R-:W-:Y:S01]  /*f940*/  FADD.FTZ R4, R171, R4 ;  /* 0x00000004ab047221 */ /* 0x001fe20000010000 */
[----:B-1----:R-:W-:Y:S01]  /*f950*/  F2FP.F16.F32.PACK_AB R155, R159, R197 ;  /* 0x000000c59f9b723e */ /* 0x002fe200000000ff */
[----:B------:R-:W-:Y:S01]  /*f960*/  FMUL.FTZ R106, R106, R5 ;  /* 0x000000056a6a7220 */ /* 0x000fe20000410000 */
[----:B------:R-:W-:Y:S01]  /*f970*/  F2FP.F16.F32.PACK_AB R159, R167, R161 ;  /* 0x000000a1a79f723e */ /* 0x000fe200000000ff */
[----:B------:R-:W-:Y:S01]  /*f980*/  FMUL.FTZ R107, R107, R5 ;  /* 0x000000056b6b7220 */ /* 0x000fe20000410000 */
[----:B------:R-:W-:Y:S01]  /*f990*/  F2FP.F16.F32.PACK_AB R161, R171, R169 ;  /* 0x000000a9aba1723e */ /* 0x000fe200000000ff */
[-C--:B------:R-:W-:Y:S01]  /*f9a0*/  FMUL.FTZ R110, R110, R5.reuse ;  /* 0x000000056e6e7220 */ /* 0x080fe20000410000 */
[----:B------:R-:W0:Y:S01]  /*f9b0*/  MUFU.EX2 R202, R202 ;  /* 0x000000ca00ca7308 */ /* 0x000e220000000800 */
[----:B----4-:R-:W-:Y:S01]  /*f9c0*/  FADD.FTZ R4, R173, R4 ;  /* 0x00000004ad047221 */ /* 0x010fe20000010000 */
        /* <DEDUP_REMOVED lines=27> */
[----:B------:R-:W-:-:S03]  /*fb80*/  FMUL.FTZ R151, R151, R5 ;  /* 0x0000000597977220 */ /* 0x000fc60000410000 */
[----:B------:R-:W1:Y:S01]  /*fb90*/  MUFU.EX2 R186, R186 ;  /* 0x000000ba00ba7308 */ /* 0x000e620000000800 */
[----:B---3--:R-:W-:-:S07]  /*fba0*/  FADD.FTZ R4, R182, R4 ;  /* 0x00000004b6047221 */ /* 0x008fce0000010000 */
[----:B------:R-:W3:Y:S01]  /*fbb0*/  MUFU.EX2 R187, R187 ;  /* 0x000000bb00bb7308 */ /* 0x000ee20000000800 */
[C---:B0-----:R-:W-:Y:S01]  /*fbc0*/  FADD.FTZ R4, R183.reuse, R4 ;  /* 0x00000004b7047221 */ /* 0x041fe20000010000 */
[----:B------:R-:W-:-:S06]  /*fbd0*/  F2FP.F16.F32.PACK_AB R167, R183, R182 ;  /* 0x000000b6b7a7723e */ /* 0x000fcc00000000ff */
[----:B------:R-:W0:Y:S01]  /*fbe0*/  MUFU.EX2 R190, R190 ;  /* 0x000000be00be7308 */ /* 0x000e220000000800 */
[----:B-1----:R-:W-:-:S07]  /*fbf0*/  FADD.FTZ R4, R186, R4 ;  /* 0x00000004ba047221 */ /* 0x002fce0000010000 */
[----:B------:R-:W1:Y:S01]  /*fc00*/  MUFU.EX2 R191, R191 ;  /* 0x000000bf00bf7308 */ /* 0x000e620000000800 */
[C---:B---3--:R-:W-:Y:S01]  /*fc10*/  FADD.FTZ R4, R187.reuse, R4 ;  /* 0x00000004bb047221 */ /* 0x048fe20000010000 */
[----:B------:R-:W-:-:S06]  /*fc20*/  F2FP.F16.F32.PACK_AB R169, R187, R186 ;  /* 0x000000babba9723e */ /* 0x000fcc00000000ff */
[----:B------:R-:W3:Y:S01]  /*fc30*/  MUFU.EX2 R194, R194 ;  /* 0x000000c200c27308 */ /* 0x000ee20000000800 */
[----:B0-----:R-:W-:-:S07]  /*fc40*/  FADD.FTZ R4, R190, R4 ;  /* 0x00000004be047221 */ /* 0x001fce0000010000 */
[----:B------:R-:W0:Y:S01]  /*fc50*/  MUFU.EX2 R193, R193 ;  /* 0x000000c100c17308 */ /* 0x000e220000000800 */
[C---:B-1----:R-:W-:Y:S01]  /*fc60*/  FADD.FTZ R4, R191.reuse, R4 ;  /* 0x00000004bf047221 */ /* 0x042fe20000010000 */
[----:B------:R-:W-:-:S06]  /*fc70*/  F2FP.F16.F32.PACK_AB R171, R191, R190 ;  /* 0x000000bebfab723e */ /* 0x000fcc00000000ff */
        /* <DEDUP_REMOVED lines=8> */
[----:B---3--:R-:W-:-:S07]  /*fd00*/  FADD.FTZ R201, R174, R201 ;  /* 0x000000c9aec97221 */ /* 0x008fce0000010000 */
[----:B------:R-:W3:Y:S01]  /*fd10*/  MUFU.EX2 R199, R199 ;  /* 0x000000c700c77308 */ /* 0x000ee20000000800 */
[----:B0-----:R-:W-:Y:S01]  /*fd20*/  FADD.FTZ R4, R198, R4 ;  /* 0x00000004c6047221 */ /* 0x001fe20000010000 */
[C---:B-1----:R-:W-:Y:S01]  /*fd30*/  FADD.FTZ R8, R157.reuse, R201 ;  /* 0x000000c99d087221 */ /* 0x042fe20000010000 */
[----:B------:R-:W-:Y:S02]  /*fd40*/  F2FP.F16.F32.PACK_AB R174, R157, R174 ;  /* 0x000000ae9dae723e */ /* 0x000fe400000000ff */
[----:B------:R-:W-:Y:S02]  /*fd50*/  F2FP.F16.F32.PACK_AB R157, R163, R184 ;  /* 0x000000b8a39d723e */ /* 0x000fe400000000ff */
[----:B------:R-:W-:Y:S02]  /*fd60*/  F2FP.F16.F32.PACK_AB R163, R175, R173 ;  /* 0x000000adafa3723e */ /* 0x000fe400000000ff */
[----:B------:R-:W-:Y:S01]  /*fd70*/  F2FP.F16.F32.PACK_AB R173, R195, R194 ;  /* 0x000000c2c3ad723e */ /* 0x000fe200000000ff */
[C---:B---3--:R-:W-:Y:S01]  /*fd80*/  FADD.FTZ R4, R199.reuse, R4 ;  /* 0x00000004c7047221 */ /* 0x048fe20000010000 */
[----:B------:R-:W-:Y:S01]  /*fd90*/  F2FP.F16.F32.PACK_AB R175, R199, R198 ;  /* 0x000000c6c7af723e */ /* 0x000fe200000000ff */
[----:B------:R-:W-:Y:S06]  /*fda0*/  @!P6 BRA `(.L_x_2988) ;  /* 0x000000000004e947 */ /* 0x000fec0003800000 */
[----:B------:R-:W-:Y:S01]  /*fdb0*/  BPT.TRAP 0x1 ;  /* 0x000000040000795c */ /* 0x000fe20000300000 */
.L_x_2988:
[----:B------:R0:W1:Y:S01]  /*fdc0*/  SYNCS.PHASECHK.TRANS64.TRYWAIT P0, [R9+URZ+0x22850], R20 ;  /* 0x02285014090075a7 */ /* 0x000062000800017f */
[----:B------:R-:W-:Y:S05]  /*fdd0*/  @!P6 BRA `(.L_x_2989) ;  /* 0x000000000004e947 */ /* 0x000fea0003800000 */
[----:B------:R-:W-:Y:S01]  /*fde0*/  BPT.TRAP 0x1 ;  /* 0x000000040000795c */ /* 0x000fe20000300000 */
.L_x_2989:
[----:B------:R-:W-:Y:S04]  /*fdf0*/  BSSY B0, `(.L_x_2990) ;  /* 0x0000004000007945 */ /* 0x000fe80003800000 */
[----:B-1----:R-:W-:Y:S05]  /*fe00*/  @P0 BRA `(.L_x_2991) ;  /* 0x0000000000080947 */ /* 0x002fea0003800000 */
[----:B------:R-:W1:Y:S02]  /*fe10*/  SYNCS.PHASECHK.TRANS64.TRYWAIT P0, [R9+URZ+0x22850], R20 ;  /* 0x02285014090075a7 */ /* 0x000e64000800017f */
[----:B-1----:R-:W-:Y:S05]  /*fe20*/  @!P0 BRA `(.L_x_2992) ;  /* 0x0000014800ec8947 */ /* 0x002fea0003800000 */
.L_x_2991:
[----:B------:R-:W-:Y:S05]  /*fe30*/  BSYNC B0 ;  /* 0x0000000000007941 */ /* 0x000fea0003800000 */
.L_x_2990:
[----:B------:R-:W3:Y:S01]  /*fe40*/  S2R R0, SR_TID.X ;  /* 0x0000000000007919 */ /* 0x000ee20000002100 */
[----:B------:R-:W-:Y:S05]  /*fe50*/  WARPSYNC.ALL ;  /* 0x0000000000007948 */ /* 0x000fea0003800000 */
[----:B------:R-:W-:Y:S02]  /*fe60*/  IMAD.MOV.U32 R180, RZ, RZ, 0xc00 ;  /* 0x00000c00ffb47424 */ /* 0x000fe400078e00ff */
[----:B------:R-:W-:Y:S02]  /*fe70*/  IMAD.MOV.U32 R181, RZ, RZ, 0x40000040 ;  /* 0x40000040ffb57424 */ /* 0x000fe400078e00ff */
[----:B------:R-:W-:-:S02]  /*fe80*/  IMAD R180, R2, R180, UR49 ;  /* 0x0000003102b47e24 */ /* 0x000fc4000f8e02b4 */
[----:B------:R-:W-:Y:S01]  /*fe90*/  IMAD.U32 R5, RZ, RZ, UR50 ;  /* 0x00000032ff057e24 */ /* 0x000fe2000f8e00ff */
[----:B------:R-:W-:Y:S01]  /*fea0*/  R2UR UR7, R181 ;  /* 0x00000000b50772ca */ /* 0x000fe200000e0000 */
[----:B------:R-:W-:Y:S01]  /*feb0*/  IMAD.MOV.U32 R181, RZ, RZ, 0x40000040 ;  /* 0x40000040ffb57424 */ /* 0x000fe200078e00ff */
[----:B------:R-:W-:Y:S02]  /*fec0*/  R2UR UR6, R180 ;  /* 0x00000000b40672ca */ /* 0x000fe400000e0000 */
[----:B------:R-:W-:Y:S02]  /*fed0*/  ISETP.NE.AND P0, PT, R5, 0x3, PT ;  /* 0x000000030500780c */ /* 0x000fe40003f05270 */
[----:B---3--:R-:W-:-:S05]  /*fee0*/  SHF.R.U32.HI R0, RZ, 0x7, R0 ;  /* 0x00000007ff007819 */ /* 0x008fca0000011600 */
[----:B------:R-:W-:-:S05]  /*fef0*/  VIADD R0, R0, 0x8 ;  /* 0x0000000800007836 */ /* 0x000fca0000000000 */
[----:B------:R3:W-:Y:S06]  /*ff00*/  BAR.SYNC.DEFER_BLOCKING R0, 0x100 ;  /* 0x000400000000751d */ /* 0x0007ec0000010000 */
[----:B------:R-:W-:-:S06]  /*ff10*/  WARPGROUP.ARRIVE ;  /* 0x00000000000079c5 */ /* 0x000fcc0000000000 */
        /* <DEDUP_REMOVED lines=11> */
[----:B------:R-:W-:Y:S01]  /*ffd0*/  VIADD R152, R180, 0x180 ;  /* 0x00000180b4987836 */ /* 0x000fe20000000000 */
[----:B------:R-:W-:Y:S01]  /*ffe0*/  R2UR UR7, R153 ;  /* 0x00000000990772ca */ /* 0x000fe200000e0000 */
[----:B------:R-:W-:Y:S01]  /*fff0*/  IMAD.MOV.U32 R153, RZ, RZ, 0x40000040 ;  /* 0x40000040ff997424 */ /* 0x000fe200078e00ff */
[----:B------:R-:W-:Y:S02]  /*10000*/  WARPGROUP.DEPBAR.LE gsb0, 0x0 ;  /* 0x00008000000079c5 */ /* 0x000fe40000010000 */
[----:B------:R-:W-:-:S15]  /*10010*/  WARPGROUP.ARRIVE ;  /* 0x00000000000079c5 */ /* 0x000fde0000000000 */
[----:B------:R-:W-:-:S06]  /*10020*/  NOP ;  /* 0x0000000000007918 */ /* 0x000fcc0000000000 */
        /* <DEDUP_REMOVED lines=23> */
[----:B---3--:R-:W-:Y:S05]  /*101a0*/  @!P0 BRA `(.L_x_2993) ;  /* 0x0000000000048947 */ /* 0x008fea0003800000 */
[----:B------:R-:W-:Y:S01]  /*101b0*/  BPT.TRAP 0x1 ;  /* 0x000000040000795c */ /* 0x000fe20000300000 */
.L_x_2993:
[----:B------:R-:W3:Y:S01]  /*101c0*/  LDL R5, [R1] ;  /* 0x0000000001057983 */ /* 0x000ee20000100800 */
[----:B01----:R-:W-:Y:S02]  /*101d0*/  VIADD R9, R9, 0x22860 ;  /* 0x0002286009097836 */ /* 0x003fe40000000000 */
[----:B------:R-:W-:-:S05]  /*101e0*/  IMAD.U32 R0, RZ, RZ, UR47 ;  /* 0x0000002fff007e24 */ /* 0x000fca000f8e00ff */
[----:B------:R-:W-:-:S04]  /*101f0*/  PRMT R0, R0, 0x654, R9 ;  /* 0x0000065400007816 */ /* 0x000fc80000000009 */
[----:B------:R0:W-:Y:S02]  /*10200*/  SYNCS.ARRIVE.TRANS64.RED.A1T0 RZ, [R0+URZ], RZ ;  /* 0x000000ff00ff79a7 */ /* 0x0001e4000810043f */
[----:B0-----:R-:W-:Y:S01]  /*10210*/  IMAD.MOV.U32 R0, RZ, RZ, R178 ;  /* 0x000000ffff007224 */ /* 0x001fe200078e00b2 */
[C---:B---3--:R-:W-:Y:S01]  /*10220*/  ISETP.GT.AND P0, PT, R3.reuse, R5, PT ;  /* 0x000000050300720c */ /* 0x048fe20003f04270 */
[----:B------:R-:W-:Y:S02]  /*10230*/  VIADD R3, R3, 0xffffffff ;  /* 0xffffffff03037836 */ /* 0x000fe40000000000 */
[----:B------:R-:W-:-:S10]  /*10240*/  IMAD.MOV.U32 R5, RZ, RZ, R176 ;  /* 0x000000ffff057224 */ /* 0x000fd400078e00b0 */
[----:B------:R-:W-:Y:S05]  /*10250*/  @P0 BRA `(.L_x_2994) ;  /* 0xffffffcc006c0947 */ /* 0x000fea000383ffff */
[----:B------:R-:W-:Y:S02]  /*10260*/  IMAD.MOV.U32 R5, RZ, RZ, R176 ;  /* 0x000000ffff057224 */ /* 0x000fe400078e00b0 */
[----:B------:R-:W-:-:S07]  /*10270*/  IMAD.MOV.U32 R0, RZ, RZ, R178 ;  /* 0x000000ffff007224 */ /* 0x000fce00078e00b2 */
.L_x_2974:
[----:B------:R-:W0:Y:S01]  /*10280*/  LDC R9, c[0x0][0x448] ;  /* 0x00011200ff097b82 */ /* 0x000e220000000800 */
[----:B------:R-:W-:Y:S01]  /*10290*/  VIADD R20, R228, 0x7f ;  /* 0x0000007fe4147836 */ /* 0x000fe20000000000 */
[----:B------:R-:W-:-:S06]  /*102a0*/  LOP3.LUT R16, R16, 0xfff7ffff, RZ, 0xc0, !PT ;  /* 0xfff7ffff10107812 */ /* 0x000fcc00078ec0ff */
[----:B------:R-:W1:Y:S01]  /*102b0*/  LDC R154, c[0x0][0x9e4] ;  /* 0x00027900ff9a7b82 */ /* 0x000e620000000800 */
[----:B0-----:R-:W-:-:S13]  /*102c0*/  ISETP.NE.AND P0, PT, R9, 0x1, PT ;  /* 0x000000010900780c */ /* 0x001fda0003f05270 */
[----:B------:R-:W0:Y:S01]  /*102d0*/  @P0 LDC R152, c[0x0][0x44c] ;  /* 0x00011300ff980b82 */ /* 0x000e220000000800 */
[----:B------:R-:W-:-:S04]  /*102e0*/  @P0 LOP3.LUT R16, R16, 0x80000, RZ, 0xfc, !PT ;  /* 0x0008000010100812 */ /* 0x000fc800078efcff */
[----:B------:R-:W-:-:S03]  /*102f0*/  LOP3.LUT R16, R16, 0xffefffff, RZ, 0xc0, !PT ;  /* 0xffefffff10107812 */ /* 0x000fc600078ec0ff */
[----:B------:R-:W3:Y:S01]  /*10300*/  @P0 LDC R9, c[0x0][0x450] ;  /* 0x00011400ff090b82 */ /* 0x000ee20000000800 */
[----:B0-----:R-:W-:-:S05]  /*10310*/  @P0 IMAD.HI.U32 R152, R20, R152, RZ ;  /* 0x0000009814980227 */ /* 0x001fca00078e00ff */
[----:B---3--:R-:W-:Y:S02]  /*10320*/  @P0 SHF.R.U32.HI R20, RZ, R9, R152 ;  /* 0x00000009ff140219 */ /* 0x008fe40000011698 */
[----:B-1----:R-:W-:Y:S02]  /*10330*/  ISETP.GE.AND P0, PT, R154, 0x1, PT ;  /* 0x000000019a00780c */ /* 0x002fe40003f06270 */
[----:B------:R-:W-:-:S05]  /*10340*/  IADD3 R9, R210, 0x1, -R207 ;  /* 0x00000001d2097810 */ /* 0x000fca0007ffe8cf */
[----:B------:R-:W-:-:S04]  /*10350*/  IMAD.IADD R20, R9, 0x1, R20 ;  /* 0x0000000109147824 */ /* 0x000fc800078e0214 */
[----:B------:R-:W-:Y:S02]  /*10360*/  VIADD R9, R20, -UR46 ;  /* 0x8000002e14097c36 */ /* 0x000fe40008000000 */
[----:B------:R-:W-:Y:S01]  /*10370*/  @P0 LOP3.LUT R16, R16, 0x100000, RZ, 0xfc, !PT ;  /* 0x0010000010100812 */ /* 0x000fe200078efcff */
        /* <DEDUP_REMOVED lines=11> */
.L_x_2997:
[----:B------:R-:W-:-:S13]  /*10430*/  ISETP.NE.AND P0, PT, R154, 0x1, PT ;  /* 0x000000019a00780c */ /* 0x000fda0003f05270 */
[----:B------:R-:W0:Y:S02]  /*10440*/  @P0 LDC.64 R152, c[0x0][0x9e8] ;  /* 0x00027a00ff980b82 */ /* 0x000e240000000a00 */
[----:B0-----:R-:W-:-:S05]  /*10450*/  @P0 IMAD.HI.U32 R152, R20, R152, RZ ;  /* 0x0000009814980227 */ /* 0x001fca00078e00ff */
[----:B------:R-:W-:-:S07]  /*10460*/  @P0 SHF.R.U32.HI R20, RZ, R153, R152 ;  /* 0x00000099ff140219 */ /* 0x000fce0000011698 */
.L_x_2998:
[----:B------:R-:W-:Y:S05]  /*10470*/  BSYNC B0 ;  /* 0x0000000000007941 */ /* 0x000fea0003800000 */
.L_x_2996:
[----:B------:R-:W-:-:S05]  /*10480*/  IMAD R20, R20, R154, RZ ;  /* 0x0000009a14147224 */ /* 0x000fca00078e02ff */
[----:B------:R-:W-:-:S07]  /*10490*/  VIMNMX R9, R9, R20, !PT ;  /* 0x0000001409097248 */ /* 0x000fce0007fe0100 */
.L_x_2995:
[----:B------:R-:W3:Y:S01]  /*104a0*/  LDL R152, [R1+0x24] ;  /* 0x0000240001987983 */ /* 0x000ee20000100800 */
[----:B------:R-:W-:-:S04]  /*104b0*/  VIADD R9, R9, 0x5f ;  /* 0x0000005f09097836 */ /* 0x000fc80000000000 */
[----:B------:R-:W-:-:S05]  /*104c0*/  IMAD.HI R9, R9, 0x2aaaaaab, RZ ;  /* 0x2aaaaaab09097827 */ /* 0x000fca00078e02ff */
[----:B------:R-:W-:-:S04]  /*104d0*/  SHF.R.U32.HI R20, RZ, 0x1f, R9 ;  /* 0x0000001fff147819 */ /* 0x000fc80000011609 */
[----:B------:R-:W-:-:S04]  /*104e0*/  LEA.HI.SX32 R20, R9, R20, 0x1c ;  /* 0x0000001409147211 */ /* 0x000fc800078fe2ff */
[----:B---3--:R-:W-:-:S04]  /*104f0*/  VIMNMX R224, R152, R20, !PT ;  /* 0x0000001498e07248 */ /* 0x008fc80007fe0100 */
[----:B------:R-:W-:-:S13]  /*10500*/  ISETP.GE.AND P0, PT, R3, R224, PT ;  /* 0x000000e00300720c */ /* 0x000fda0003f06270 */
[----:B------:R-:W-:Y:S05]  /*10510*/  @!P0 BRA `(.L_x_2999) ;  /* 0x0000001c00f08947 */ /* 0x000fea0003800000 */
[----:B------:R-:W-:Y:S02]  /*10520*/  IMAD.MOV.U32 R201, RZ, RZ, R5 ;  /* 0x000000ffffc97224 */ /* 0x000fe400078e0005 */
[----:B------:R-:W-:Y:S02]  /*10530*/  IMAD.MOV.U32 R200, RZ, RZ, R0 ;  /* 0x000000ffffc87224 */ /* 0x000fe400078e0000 */
[----:B------:R-:W-:-:S07]  /*10540*/  IMAD.MOV.U32 R20, RZ, RZ, R3 ;  /* 0x000000ffff147224 */ /* 0x000fce00078e0003 */
.L_x_3011:
[----:B0-----:R-:W-:Y:S01]  /*10550*/  IMAD.U32 R3, RZ, RZ, UR50 ;  /* 0x00000032ff037e24 */ /* 0x001fe2000f8e00ff */
[----:B------:R-:W-:Y:S05]  /*10560*/  YIELD ;  /* 0x0000000000007946 */ /* 0x000fea0003800000 */
[----:B------:R-:W-:Y:S01]  /*10570*/  ISETP.NE.AND P2, PT, R3, 0x3, PT ;  /* 0x000000030300780c */ /* 0x000fe20003f45270 */
[----:B------:R-:W-:Y:S02]  /*10580*/  VIADD R2, R2, 0x1 ;  /* 0x0000000102027836 */ /* 0x000fe40000000000 */
[----:B------:R-:W-:Y:S02]  /*10590*/  IMAD.MOV.U32 R0, RZ, RZ, R20 ;  /* 0x000000ffff007224 */ /* 0x000fe400078e0014 */
[----:B------:R-:W-:Y:S01]  /*105a0*/  VIADD R20, R20, 0xffffffff ;  /* 0xffffffff14147836 */ /* 0x000fe20000000000 */
[----:B------:R-:W-:-:S02]  /*105b0*/  ISETP.NE.AND P1, PT, R2, 0x2, PT ;  /* 0x000000020200780c */ /* 0x000fc40003f25270 */
[----:B------:R-:W-:Y:S02]  /*105c0*/  ISETP.GT.AND P0, PT, R0, R224, PT ;  /* 0x000000e00000720c */ /* 0x000fe40003f04270 */
[----:B------:R-:W-:Y:S02]  /*105d0*/  SEL R0, RZ, 0x1, P1 ;  /* 0x00000001ff007807 */ /* 0x000fe40000800000 */
[----:B------:R-:W-:Y:S02]  /*105e0*/  SEL R2, R2, RZ, P1 ;  /* 0x000000ff02027207 */ /* 0x000fe40000800000 */
[----:B------:R-:W-:Y:S01]  /*105f0*/  LOP3.LUT R206, R206, R0, RZ, 0x3c, !PT ;  /* 0x00000000cece7212 */ /* 0x000fe200078e3cff */
[----:B------:R-:W-:Y:S06]  /*10600*/  @!P2 BRA `(.L_x_3000) ;  /* 0x000000000004a947 */ /* 0x000fec0003800000 */
[----:B------:R-:W-:Y:S01]  /*10610*/  BPT.TRAP 0x1 ;  /* 0x000000040000795c */ /* 0x000fe20000300000 */
.L_x_3000:
[----:B------:R-:W-:Y:S01]  /*10620*/  IMAD R3, R2, 0x8, R23 ;  /* 0x0000000802037824 */ /* 0x000fe200078e0217 */
[----:B------:R-:W-:-:S04]  /*10630*/  SHF.L.U32 R9, R206, 0x1f, RZ ;  /* 0x0000001fce097819 */ /* 0x000fc800000006ff */
[----:B------:R0:W1:Y:S01]  /*10640*/  SYNCS.PHASECHK.TRANS64.TRYWAIT P1, [R3+URZ+0x22830], R9 ;  /* 0x02283009030075a7 */ /* 0x000062000802017f */
[----:B------:R-:W-:Y:S05]  /*10650*/  @!P2 BRA `(.L_x_3001) ;  /* 0x000000000004a947 */ /* 0x000fea0003800000 */
[----:B------:R-:W-:Y:S01]  /*10660*/  BPT.TRAP 0x1 ;  /* 0x000000040000795c */ /* 0x000fe20000300000 */
.L_x_3001:
[----:B------:R-:W-:Y:S02]  /*10670*/  IMAD R156, R2, 0x300, R229 ;  /* 0x00000300029c7824 */ /* 0x000fe400078e02e5 */
[----:B------:R-:W-:Y:S01]  /*10680*/  IMAD.MOV.U32 R157, RZ, RZ, 0x40000040 ;  /* 0x40000040ff9d7424 */ /* 0x000fe200078e00ff */
[----:B-1----:R-:W-:Y:S06]  /*10690*/  @P1 BRA `(.L_x_3002) ;  /* 0x0000000000081947 */ /* 0x002fec0003800000 */
[----:B------:R-:W1:Y:S02]  /*106a0*/  SYNCS.PHASECHK.TRANS64.TRYWAIT P1, [R3+URZ+0x22830], R9 ;  /* 0x02283009030075a7 */ /* 0x000e64000802017f */
[----:B-1----:R-:W-:Y:S05]  /*106b0*/  @!P1 BRA `(.L_x_3003) ;  /* 0x0000014000dc9947 */ /* 0x002fea0003800000 */
.L_x_3002:
        /* <DEDUP_REMOVED lines=14> */
[----:B------:R-:W3:Y:S01]  /*107a0*/  S2R R5, SR_TID.X ;  /* 0x0000000000057919 */ /* 0x000ee20000002100 */
        /* <DEDUP_REMOVED lines=13> */
[----:B---3--:R-:W-:-:S04]  /*10880*/  SHF.R.U32.HI R5, RZ, 0x7, R5 ;  /* 0x00000007ff057819 */ /* 0x008fc80000011605 */
[----:B--2---:R-:W-:Y:S01]  /*10890*/  IADD3 R21, -R5, 0xb, RZ ;  /* 0x0000000b05157810 */ /* 0x004fe20007ffe1ff */
        /* <DEDUP_REMOVED lines=13> */
.L_x_3004:
        /* <DEDUP_REMOVED lines=28> */
[----:B---3--:R-:W-:-:S05]  /*10b30*/  FMNMX.FTZ R0, R0, R5, !PT ;  /* 0x0000000500007209 */ /* 0x008fca0007810000 */
        /* <DEDUP_REMOVED lines=25> */
[----:B------:R-:W4:Y:S01]  /*10cd0*/  MUFU.EX2 R153, R153 ;  /* 0x0000009900997308 */ /* 0x000f220000000800 */
[--C-:B------:R-:W-:Y:S01]  /*10ce0*/  FFMA.FTZ R192, R192, UR48, -R5.reuse ;  /* 0x00000030c0c07c23 */ /* 0x100fe20008010805 */
[--C-:B------:R-:W-:Y:S01]  /*10cf0*/  FFMA.FTZ R193, R193, UR48, -R5.reuse ;  /* 0x00000030c1c17c23 */ /* 0x100fe20008010805 */
[--C-:B------:R-:W-:Y:S01]  /*10d00*/  FFMA.FTZ R196, R196, UR48, -R5.reuse ;  /* 0x00000030c4c47c23 */ /* 0x100fe20008010805 */
[----:B------:R-:W-:-:S04]  /*10d10*/  FFMA.FTZ R197, R197, UR48, -R5 ;  /* 0x00000030c5c57c23 */ /* 0x000fc80008010805 */
        /* <DEDUP_REMOVED lines=16> */
[----:B------:R-:W-:Y:S01]  /*10e20*/  MUFU.EX2 R222, R164 ;  /* 0x000000a400de7308 */ /* 0x000fe20000000800 */
[----:B-----5:R-:W-:Y:S01]  /*10e30*/  FADD.FTZ R5, R156, R5 ;  /* 0x000000059c057221 */ /* 0x020fe20000010000 */
[-C--:B------:R-:W-:Y:S01]  /*10e40*/  FMUL.FTZ R45, R45, R172.reuse ;  /* 0x000000ac2d2d7220 */ /* 0x080fe20000410000 */
[-C--:B------:R-:W-:Y:S01]  /*10e50*/  FMUL.FTZ R48, R48, R172.reuse ;  /* 0x000000ac30307220 */ /* 0x080fe20000410000 */
[-C--:B------:R-:W-:Y:S01]  /*10e60*/  FMUL.FTZ R49, R49, R172.reuse ;  /* 0x000000ac31317220 */ /* 0x080fe20000410000 */
[-C--:B------:R-:W-:Y:S01]  /*10e70*/  FMUL.FTZ R52, R52, R172.reuse ;  /* 0x000000ac34347220 */ /* 0x080fe20000410000 */
[-C--:B------:R-:W-:Y:S01]  /*10e80*/  FMUL.FTZ R53, R53, R172.reuse ;  /* 0x000000ac35357220 */ /* 0x080fe20000410000 */
[-C--:B------:R-:W-:Y:S01]  /*10e90*/  FMUL.FTZ R56, R56, R172.reuse ;  /* 0x000000ac38387220 */ /* 0x080fe20000410000 */
[----:B------:R-:W-:Y:S01]  /*10ea0*/  MUFU.EX2 R164, R185 ;  /* 0x000000b900a47308 */ /* 0x000fe20000000800 */
[----:B---3--:R-:W-:Y:S01]  /*10eb0*/  FADD.FTZ R8, R157, R5 ;  /* 0x000000059d087221 */ /* 0x008fe20000010000 */
[----:B------:R-:W-:Y:S01]  /*10ec0*/  FMNMX.FTZ R5, R154, R201, !PT ;  /* 0x000000c99a057209 */ /* 0x000fe20007810000 */
[----:B------:R-:W-:Y:S01]  /*10ed0*/  FMUL.FTZ R57, R57, R172 ;  /* 0x000000ac39397220 */ /* 0x000fe20000410000 */
[----:B------:R-:W-:Y:S01]  /*10ee0*/  F2FP.F16.F32.PACK_AB R202, R157, R156 ;  /* 0x0000009c9dca723e */ /* 0x000fe200000000ff */
[-C--:B------:R-:W-:Y:S01]  /*10ef0*/  FMUL.FTZ R60, R60, R172.reuse ;  /* 0x000000ac3c3c7220 */ /* 0x080fe20000410000 */
[----:B------:R-:W-:Y:S01]  /*10f00*/  FMNMX.FTZ R5, R155, R5, !PT ;  /* 0x000000059b057209 */ /* 0x000fe20007810000 */
[-C--:B------:R-:W-:Y:S01]  /*10f10*/  FMUL.FTZ R61, R61, R172.reuse ;  /* 0x000000ac3d3d7220 */ /* 0x080fe20000410000 */
[----:B------:R3:W-:Y:S01]  /*10f20*/  MUFU.EX2 R156, R169 ;  /* 0x000000a9009c7308 */ /* 0x0007e20000000800 */
[-C--:B------:R-:W-:Y:S01]  /*10f30*/  FMUL.FTZ R64, R64, R172.reuse ;  /* 0x000000ac40407220 */ /* 0x080fe20000410000 */
[----:B------:R-:W-:Y:S01]  /*10f40*/  FMNMX.FTZ R5, R158, R5, !PT ;  /* 0x000000059e057209 */ /* 0x000fe20007810000 */
[-C--:B------:R-:W-:Y:S01]  /*10f50*/  FMUL.FTZ R65, R65, R172.reuse ;  /* 0x000000ac41417220 */ /* 0x080fe20000410000 */
[-C--:B------:R-:W-:Y:S01]  /*10f60*/  FMUL.FTZ R68, R68, R172.reuse ;  /* 0x000000ac44447220 */ /* 0x080fe20000410000 */
[-C--:B------:R-:W-:Y:S01]  /*10f70*/  FMUL.FTZ R69, R69, R172.reuse ;  /* 0x000000ac45457220 */ /* 0x080fe20000410000 */
[----:B------:R-:W-:Y:S01]  /*10f80*/  FMNMX.FTZ R5, R159, R5, !PT ;  /* 0x000000059f057209 */ /* 0x000fe20007810000 */
[-C--:B------:R-:W-:Y:S01]  /*10f90*/  FMUL.FTZ R72, R72, R172.reuse ;  /* 0x000000ac48487220 */ /* 0x080fe20000410000 */
[----:B------:R-:W-:Y:S01]  /*10fa0*/  MUFU.EX2 R223, R160 ;  /* 0x000000a000df7308 */ /* 0x000fe20000000800 */
[-C--:B------:R-:W-:Y:S01]  /*10fb0*/  FMUL.FTZ R73, R73, R172.reuse ;  /* 0x000000ac49497220 */ /* 0x080fe20000410000 */
[----:B------:R-:W-:Y:S01]  /*10fc0*/  FMNMX.FTZ R5, R162, R5, !PT ;  /* 0x00000005a2057209 */ /* 0x000fe20007810000 */
[-C--:B------:R-:W-:Y:S01]  /*10fd0*/  FMUL.FTZ R76, R76, R172.reuse ;  /* 0x000000ac4c4c7220 */ /* 0x080fe20000410000 */
[-C--:B------:R-:W-:Y:S01]  /*10fe0*/  FMUL.FTZ R77, R77, R172.reuse ;  /* 0x000000ac4d4d7220 */ /* 0x080fe20000410000 */
        /* <DEDUP_REMOVED lines=56> */
[----:B------:R-:W-:Y:S01]  /*11370*/  FMUL.FTZ R149, R149, R172 ;  /* 0x000000ac95957220 */ /* 0x000fe20000410000 */
[----:B------:R-:W-:-:S02]  /*11380*/  FMNMX.FTZ R5, R191, R5, !PT ;  /* 0x00000005bf057209 */ /* 0x000fc40007810000 */
[----:B------:R-:W-:Y:S02]  /*11390*/  MUFU.EX2 R184, R184 ;  /* 0x000000b800b87308 */ /* 0x000fe40000000800 */
[----:B------:R-:W-:-:S04]  /*113a0*/  FMNMX.FTZ R5, R194, R5, !PT ;  /* 0x00000005c2057209 */ /* 0x000fc80007810000 */
[----:B------:R-:W-:Y:S02]  /*113b0*/  FMNMX.FTZ R5, R195, R5, !PT ;  /* 0x00000005c3057209 */ /* 0x000fe40007810000 */
[----:B------:R-:W-:Y:S02]  /*113c0*/  MUFU.EX2 R188, R188 ;  /* 0x000000bc00bc7308 */ /* 0x000fe40000000800 */
[----:B------:R-:W-:-:S04]  /*113d0*/  FMNMX.FTZ R5, R198, R5, !PT ;  /* 0x00000005c6057209 */ /* 0x000fc80007810000 */
[----:B------:R-:W-:Y:S02]  /*113e0*/  FMNMX.FTZ R5, R199, R5, !PT ;  /* 0x00000005c7057209 */ /* 0x000fe40007810000 */
[----:B------:R-:W-:Y:S03]  /*113f0*/  MUFU.EX2 R189, R189 ;  /* 0x000000bd00bd7308 */ /* 0x000fe60000000800 */
[----:B------:R-:W5:Y:S05]  /*11400*/  SHFL.BFLY PT, R152, R5, 0x2, 0x1f ;  /* 0x0c401f0005987f89 */ /* 0x000f6a00000e0000 */
[----:B------:R-:W-:Y:S08]  /*11410*/  MUFU.EX2 R168, R192 ;  /* 0x000000c000a87308 */ /* 0x000ff00000000800 */
[----:B------:R-:W-:Y:S08]  /*11420*/  MUFU.EX2 R193, R193 ;  /* 0x000000c100c17308 */ /* 0x000ff00000000800 */
[----:B------:R-:W-:Y:S01]  /*11430*/  MUFU.EX2 R196, R196 ;  /* 0x000000c400c47308 */ /* 0x000fe20000000800 */
[----:B-----5:R-:W-:-:S05]  /*11440*/  FMNMX.FTZ R5, R5, R152, !PT ;  /* 0x0000009805057209 */ /* 0x020fca0007810000 */
[----:B------:R-:W5:Y:S02]  /*11450*/  SHFL.BFLY PT, R153, R5, 0x1, 0x1f ;  /* 0x0c201f0005997f89 */ /* 0x000f6400000e0000 */
[----:B------:R-:W-:Y:S08]  /*11460*/  MUFU.EX2 R152, R161 ;  /* 0x000000a100987308 */ /* 0x000ff00000000800 */
[----:B------:R-:W-:Y:S01]  /*11470*/  MUFU.EX2 R161, R203 ;  /* 0x000000cb00a17308 */ /* 0x000fe20000000800 */
[----:B-----5:R-:W-:-:S05]  /*11480*/  FMNMX.FTZ R5, R5, R153, !PT ;  /* 0x0000009905057209 */ /* 0x020fca0007810000 */
[C---:B------:R-:W-:Y:S01]  /*11490*/  FMUL.FTZ R153, R5.reuse, UR48 ;  /* 0x0000003005997c20 */ /* 0x040fe20008410000 */
[----:B---3--:R-:W-:-:S03]  /*114a0*/  FADD.FTZ R169, -R5, R201 ;  /* 0x000000c905a97221 */ /* 0x008fc60000010100 */
[--C-:B------:R-:W-:Y:S01]  /*114b0*/  FFMA.FTZ R154, R154, UR48, -R153.reuse ;  /* 0x000000309a9a7c23 */ /* 0x100fe20008010899 */
[----:B------:R-:W-:Y:S01]  /*114c0*/  FMUL.FTZ R169, R169, UR48 ;  /* 0x00000030a9a97c20 */ /* 0x000fe20008410000 */
[--C-:B------:R-:W-:Y:S01]  /*114d0*/  FFMA.FTZ R155, R155, UR48, -R153.reuse ;  /* 0x000000309b9b7c23 */ /* 0x100fe20008010899 */
        /* <DEDUP_REMOVED lines=8> */
[--C-:B----4-:R-:W-:Y:S01]  /*11560*/  FFMA.FTZ R177, R170, UR48, -R153.reuse ;  /* 0x00000030aab17c23 */ /* 0x110fe20008010899 */
[--C-:B------:R-:W-:Y:S01]  /*11570*/  FFMA.FTZ R171, R171, UR48, -R153.reuse ;  /* 0x00000030abab7c23 */ /* 0x100fe20008010899 */
[----:B------:R-:W4:Y:S01]  /*11580*/  MUFU.EX2 R154, R154 ;  /* 0x0000009a009a7308 */ /* 0x000f220000000800 */
[--C-:B------:R-:W-:Y:S01]  /*11590*/  FFMA.FTZ R175, R175, UR48, -R153.reuse ;  /* 0x00000030afaf7c23 */ /* 0x100fe20008010899 */
[--C-:B------:R-:W-:Y:S01]  /*115a0*/  FFMA.FTZ R178, R178, UR48, -R153.reuse ;  /* 0x00000030b2b27c23 */ /* 0x100fe20008010899 */
[--C-:B------:R-:W-:Y:S01]  /*115b0*/  FFMA.FTZ R179, R179, UR48, -R153.reuse ;  /* 0x00000030b3b37c23 */ /* 0x100fe20008010899 */
[--C-:B------:R-:W-:Y:S01]  /*115c0*/  FFMA.FTZ R182, R182, UR48, -R153.reuse ;  /* 0x00000030b6b67c23 */ /* 0x100fe20008010899 */
[--C-:B------:R-:W-:Y:S01]  /*115d0*/  FFMA.FTZ R183, R183, UR48, -R153.reuse ;  /* 0x00000030b7b77c23 */ /* 0x100fe20008010899 */
[--C-:B------:R-:W-:Y:S01]  /*115e0*/  FFMA.FTZ R186, R186, UR48, -R153.reuse ;  /* 0x00000030baba7c23 */ /* 0x100fe20008010899 */
[--C-:B------:R-:W-:Y:S01]  /*115f0*/  FFMA.FTZ R187, R187, UR48, -R153.reuse ;  /* 0x00000030bbbb7c23 */ /* 0x100fe20008010899 */
[----:B------:R-:W5:Y:S01]  /*11600*/  MUFU.EX2 R155, R155 ;  /* 0x0000009b009b7308 */ /* 0x000f620000000800 */
[--C-:B------:R-:W-:Y:S01]  /*11610*/  FFMA.FTZ R190, R190, UR48, -R153.reuse ;  /* 0x00000030bebe7c23 */ /* 0x100fe20008010899 */
[--C-:B------:R-:W-:Y:S01]  /*11620*/  FFMA.FTZ R191, R191, UR48, -R153.reuse ;  /* 0x00000030bfbf7c23 */ /* 0x100fe20008010899 */
[--C-:B------:R-:W-:Y:S01]  /*11630*/  FFMA.FTZ R194, R194, UR48, -R153.reuse ;  /* 0x00000030c2c27c23 */ /* 0x100fe20008010899 */
[--C-:B------:R-:W-:Y:S01]  /*11640*/  FFMA.FTZ R195, R195, UR48, -R153.reuse ;  /* 0x00000030c3c37c23 */ /* 0x100fe20008010899 */
[--C-:B------:R-:W-:Y:S01]  /*11650*/  FFMA.FTZ R198, R198, UR48, -R153.reuse ;  /* 0x00000030c6c67c23 */ /* 0x100fe20008010899 */
[----:B------:R-:W-:Y:S01]  /*11660*/  FFMA.FTZ R199, R199, UR48, -R153 ;  /* 0x00000030c7c77c23 */ /* 0x000fe20008010899 */
[----:B---3--:R-:W-:Y:S01]  /*11670*/  IMAD.U32 R169, RZ, RZ, UR47 ;  /* 0x0000002fffa97e24 */ /* 0x008fe2000f8e00ff */
[----:B------:R-:W3:Y:S01]  /*11680*/  MUFU.EX2 R158, R158 ;  /* 0x0000009e009e7308 */ /* 0x000ee20000000800 */
[----:B----4-:R-:W-:Y:S01]  /*11690*/  FFMA.FTZ R4, R174, R4, R154 ;  /* 0x00000004ae047223 */ /* 0x010fe2000001009a */
[-C--:B------:R-:W-:Y:S01]  /*116a0*/  FMUL.FTZ R26, R26, R174.reuse ;  /* 0x000000ae1a1a7220 */ /* 0x080fe20000410000 */
[-C--:B------:R-:W-:Y:S01]  /*116b0*/  FMUL.FTZ R27, R27, R174.reuse ;  /* 0x000000ae1b1b7220 */ /* 0x080fe20000410000 */
[-C--:B------:R-:W-:Y:S01]  /*116c0*/  FMUL.FTZ R30, R30, R174.reuse ;  /* 0x000000ae1e1e7220 */ /* 0x080fe20000410000 */
[-C--:B------:R-:W-:Y:S01]  /*116d0*/  FMUL.FTZ R31, R31, R174.reuse ;  /* 0x000000ae1f1f7220 */ /* 0x080fe20000410000 */
[-C--:B------:R-:W-:Y:S01]  /*116e0*/  FMUL.FTZ R34, R34, R174.reuse ;  /* 0x000000ae22227220 */ /* 0x080fe20000410000 */
[----:B------:R-:W-:Y:S01]  /*116f0*/  FMUL.FTZ R35, R35, R174 ;  /* 0x000000ae23237220 */ /* 0x000fe20000410000 */
[----:B------:R-:W4:Y:S01]  /*11700*/  MUFU.EX2 R203, R159 ;  /* 0x0000009f00cb7308 */ /* 0x000f220000000800 */
[C---:B-----5:R-:W-:Y:S01]  /*11710*/  FADD.FTZ R4, R155.reuse, R4 ;  /* 0x000000049b047221 */ /* 0x060fe20000010000 */
[----:B------:R-:W-:Y:S01]  /*11720*/  F2FP.F16.F32.PACK_AB R201, R155, R154 ;  /* 0x0000009a9bc9723e */ /* 0x000fe200000000ff */
[----:B------:R-:W-:Y:S01]  /*11730*/  FADD.FTZ R154, R223, R8 ;  /* 0x00000008df9a7221 */ /* 0x000fe20000010000 */
[-C--:B------:R-:W-:Y:S01]  /*11740*/  FMUL.FTZ R38, R38, R174.reuse ;  /* 0x000000ae26267220 */ /* 0x080fe20000410000 */
[-C--:B------:R-:W-:Y:S01]  /*11750*/  FMUL.FTZ R39, R39, R174.reuse ;  /* 0x000000ae27277220 */ /* 0x080fe20000410000 */
[-C--:B------:R-:W-:Y:S01]  /*11760*/  FMUL.FTZ R42, R42, R174.reuse ;  /* 0x000000ae2a2a7220 */ /* 0x080fe20000410000 */
[-C--:B------:R-:W-:Y:S01]  /*11770*/  FMUL.FTZ R43, R43, R174.reuse ;  /* 0x000000ae2b2b7220 */ /* 0x080fe20000410000 */
[----:B------:R5:W0:Y:S01]  /*11780*/  MUFU.EX2 R153, R162 ;  /* 0x000000a200997308 */ /* 0x000a220000000800 */
        /* <DEDUP_REMOVED lines=8> */
[----:B----4-:R-:W-:Y:S01]  /*11810*/  FADD.FTZ R4, R203, R4 ;  /* 0x00000004cb047221 */ /* 0x010fe20000010000 */
[----:B-----5:R-:W-:Y:S01]  /*11820*/  VIADD R162, R3, 0x22840 ;  /* 0x0002284003a27836 */ /* 0x020fe20000000000 */
[----:B------:R-:W-:Y:S01]  /*11830*/  F2FP.F16.F32.PACK_AB R203, R203, R158 ;  /* 0x0000009ecbcb723e */ /* 0x000fe200000000ff */
[-C--:B------:R-:W-:Y:S01]  /*11840*/  FMUL.FTZ R58, R58, R174.reuse ;  /* 0x000000ae3a3a7220 */ /* 0x080fe20000410000 */
[----:B------:R-:W-:Y:S01]  /*11850*/  F2FP.F16.F32.PACK_AB R158, R173, R161 ;  /* 0x000000a1ad9e723e */ /* 0x000fe200000000ff */
[----:B------:R-:W-:Y:S01]  /*11860*/  FMUL.FTZ R59, R59, R174 ;  /* 0x000000ae3b3b7220 */ /* 0x000fe20000410000 */
[----:B------:R-:W-:Y:S01]  /*11870*/  PRMT R162, R169, 0x654, R162 ;  /* 0x00000654a9a27816 */ /* 0x000fe200000000a2 */
[----:B------:R-:W4:Y:S01]  /*11880*/  MUFU.EX2 R166, R166 ;  /* 0x000000a600a67308 */ /* 0x000f220000000800 */
[----:B0-----:R-:W-:Y:S01]  /*11890*/  FADD.FTZ R8, R153, R4 ;  /* 0x0000000499087221 */ /* 0x001fe20000010000 */
[C---:B------:R-:W-:Y:S01]  /*118a0*/  FADD.FTZ R4, R152.reuse, R154 ;  /* 0x0000009a98047221 */ /* 0x040fe20000010000 */
[----:B------:R-:W-:Y:S01]  /*118b0*/  F2FP.F16.F32.PACK_AB R154, R165, R222 ;  /* 0x000000dea59a723e */ /* 0x000fe200000000ff */
[----:B------:R0:W-:Y:S01]  /*118c0*/  SYNCS.ARRIVE.TRANS64.RED.A1T0 RZ, [R162+URZ], RZ ;  /* 0x000000ffa2ff79a7 */ /* 0x0001e2000810043f */
[----:B------:R-:W-:Y:S01]  /*118d0*/  F2FP.F16.F32.PACK_AB R152, R152, R223 ;  /* 0x000000df9898723e */ /* 0x000fe200000000ff */
[----:B------:R-:W-:Y:S01]  /*118e0*/  FADD.FTZ R4, R222, R4 ;  /* 0x00000004de047221 */ /* 0x000fe20000010000 */
[-C--:B------:R-:W-:Y:S01]  /*118f0*/  FMUL.FTZ R62, R62, R174.reuse ;  /* 0x000000ae3e3e7220 */ /* 0x080fe20000410000 */
[----:B------:R-:W5:Y:S01]  /*11900*/  MUFU.EX2 R167, R167 ;  /* 0x000000a700a77308 */ /* 0x000f620000000800 */
[----:B---3--:R-:W-:Y:S01]  /*11910*/  FADD.FTZ R8, R163, R8 ;  /* 0x00000008a3087221 */ /* 0x008fe20000010000 */
[----:B------:R-:W-:Y:S01]  /*11920*/  FADD.FTZ R4, R165, R4 ;  /* 0x00000004a5047221 */ /* 0x000fe20000010000 */
[----:B------:R-:W-:Y:S01]  /*11930*/  F2FP.F16.F32.PACK_AB R153, R163, R153 ;  /* 0x00000099a399723e */ /* 0x000fe200000000ff */
[----:B------:R-:W-:Y:S01]  /*11940*/  FMUL.FTZ R63, R63, R174 ;  /* 0x000000ae3f3f7220 */ /* 0x000fe20000410000 */
[----:B0-----:R-:W-:Y:S01]  /*11950*/  F2FP.F16.F32.PACK_AB R162, R181, R180 ;  /* 0x000000b4b5a2723e */ /* 0x001fe200000000ff */
[----:B------:R-:W-:Y:S01]  /*11960*/  FADD.FTZ R4, R157, R4 ;  /* 0x000000049d047221 */ /* 0x000fe20000010000 */
[-C--:B------:R-:W-:Y:S01]  /*11970*/  FMUL.FTZ R66, R66, R174.reuse ;  /* 0x000000ae42427220 */ /* 0x080fe20000410000 */
[----:B------:R-:W0:Y:S01]  /*11980*/  MUFU.EX2 R177, R177 ;  /* 0x000000b100b17308 */ /* 0x000e220000000800 */
[----:B----4-:R-:W-:Y:S01]  /*11990*/  FADD.FTZ R8, R166, R8 ;  /* 0x00000008a6087221 */ /* 0x010fe20000010000 */
[C---:B------:R-:W-:Y:S01]  /*119a0*/  FADD.FTZ R4, R156.reuse, R4 ;  /* 0x000000049c047221 */ /* 0x040fe20000010000 */
[----:B------:R-:W-:Y:S01]  /*119b0*/  F2FP.F16.F32.PACK_AB R156, R156, R157 ;  /* 0x0000009d9c9c723e */ /* 0x000fe200000000ff */
[-C--:B------:R-:W-:Y:S01]  /*119c0*/  FMUL.FTZ R67, R67, R174.reuse ;  /* 0x000000ae43437220 */ /* 0x080fe20000410000 */
[-C--:B------:R-:W-:Y:S01]  /*119d0*/  FMUL.FTZ R70, R70, R174.reuse ;  /* 0x000000ae46467220 */ /* 0x080fe20000410000 */
[----:B------:R-:W-:Y:S01]  /*119e0*/  FADD.FTZ R4, R161, R4 ;  /* 0x00000004a1047221 */ /* 0x000fe20000010000 */
[----:B------:R-:W-:Y:S01]  /*119f0*/  FMUL.FTZ R71, R71, R174 ;  /* 0x000000ae47477220 */ /* 0x000fe20000410000 */
[----:B------:R-:W3:Y:S01]  /*11a00*/  MUFU.EX2 R171, R171 ;  /* 0x000000ab00ab7308 */ /* 0x000ee20000000800 */
[----:B-----5:R-:W-:Y:S01]  /*11a10*/  FADD.FTZ R8, R167, R8 ;  /* 0x00000008a7087221 */ /* 0x020fe20000010000 */
[----:B------:R-:W-:Y:S01]  /*11a20*/  FADD.FTZ R4, R173, R4 ;  /* 0x00000004ad047221 */ /* 0x000fe20000010000 */
[----:B------:R-:W-:Y:S01]  /*11a30*/  F2FP.F16.F32.PACK_AB R155, R167, R166 ;  /* 0x000000a6a79b723e */ /* 0x000fe200000000ff */
[----:B------:R-:W-:Y:S01]  /*11a40*/  FMUL.FTZ R74, R74, R174 ;  /* 0x000000ae4a4a7220 */ /* 0x000fe20000410000 */
[----:B------:R-:W-:Y:S01]  /*11a50*/  F2FP.F16.F32.PACK_AB R166, R189, R188 ;  /* 0x000000bcbda6723e */ /* 0x000fe200000000ff */
[----:B------:R-:W-:Y:S01]  /*11a60*/  FADD.FTZ R4, R176, R4 ;  /* 0x00000004b0047221 */ /* 0x000fe20000010000 */
[----:B------:R-:W-:Y:S01]  /*11a70*/  FMUL.FTZ R75, R75, R174 ;  /* 0x000000ae4b4b7220 */ /* 0x000fe20000410000 */
[----:B------:R-:W4:Y:S01]  /*11a80*/  MUFU.EX2 R159, R185 ;  /* 0x000000b9009f7308 */ /* 0x000f220000000800 */
[----:B0-----:R-:W-:Y:S01]  /*11a90*/  FADD.FTZ R8, R177, R8 ;  /* 0x00000008b1087221 */ /* 0x001fe20000010000 */
[C---:B------:R-:W-:Y:S01]  /*11aa0*/  FADD.FTZ R4, R160.reuse, R4 ;  /* 0x00000004a0047221 */ /* 0x040fe20000010000 */
[----:B------:R-:W-:Y:S01]  /*11ab0*/  F2FP.F16.F32.PACK_AB R160, R160, R176 ;  /* 0x000000b0a0a0723e */ /* 0x000fe200000000ff */
[-C--:B------:R-:W-:Y:S01]  /*11ac0*/  FMUL.FTZ R78, R78, R174.reuse ;  /* 0x000000ae4e4e7220 */ /* 0x080fe20000410000 */
[-C--:B------:R-:W-:Y:S01]  /*11ad0*/  FMUL.FTZ R79, R79, R174.reuse ;  /* 0x000000ae4f4f7220 */ /* 0x080fe20000410000 */
[----:B------:R-:W-:Y:S01]  /*11ae0*/  FADD.FTZ R4, R180, R4 ;  /* 0x00000004b4047221 */ /* 0x000fe20000010000 */
[-C--:B------:R-:W-:Y:S01]  /*11af0*/  FMUL.FTZ R82, R82, R174.reuse ;  /* 0x000000ae52527220 */ /* 0x080fe20000410000 */
[----:B------:R-:W0:Y:S01]  /*11b00*/  MUFU.EX2 R175, R175 ;  /* 0x000000af00af7308 */ /* 0x000e220000000800 */
[----:B---3--:R-:W-:Y:S01]  /*11b10*/  FADD.FTZ R8, R171, R8 ;  /* 0x00000008ab087221 */ /* 0x008fe20000010000 */
[----:B------:R-:W-:Y:S01]  /*11b20*/  FADD.FTZ R4, R181, R4 ;  /* 0x00000004b5047221 */ /* 0x000fe20000010000 */
[----:B------:R-:W-:Y:S01]  /*11b30*/  F2FP.F16.F32.PACK_AB R157, R171, R177 ;  /* 0x000000b1ab9d723e */ /* 0x000fe200000000ff */
[-C--:B------:R-:W-:Y:S01]  /*11b40*/  FMUL.FTZ R83, R83, R174.reuse ;  /* 0x000000ae53537220 */ /* 0x080fe20000410000 */
[-C--:B------:R-:W-:Y:S01]  /*11b50*/  FMUL.FTZ R86, R86, R174.reuse ;  /* 0x000000ae56567220 */ /* 0x080fe20000410000 */
[----:B------:R-:W-:Y:S01]  /*11b60*/  FADD.FTZ R4, R184, R4 ;  /* 0x00000004b8047221 */ /* 0x000fe20000010000 */
[----:B------:R-:W-:Y:S01]  /*11b70*/  FMUL.FTZ R87, R87, R174 ;  /* 0x000000ae57577220 */ /* 0x000fe20000410000 */
[----:B------:R-:W3:Y:S01]  /*11b80*/  MUFU.EX2 R178, R178 ;  /* 0x000000b200b27308 */ /* 0x000ee20000000800 */
[----:B----4-:R-:W-:Y:S01]  /*11b90*/  FADD.FTZ R8, R159, R8 ;  /* 0x000000089f087221 */ /* 0x010fe20000010000 */
[C---:B------:R-:W-:Y:S01]  /*11ba0*/  FADD.FTZ R4, R164.reuse, R4 ;  /* 0x00000004a4047221 */ /* 0x040fe20000010000 */
[----:B------:R-:W-:Y:S01]  /*11bb0*/  F2FP.F16.F32.PACK_AB R164, R164, R184 ;  /* 0x000000b8a4a4723e */ /* 0x000fe200000000ff */
[-C--:B------:R-:W-:Y:S01]  /*11bc0*/  FMUL.FTZ R90, R90, R174.reuse ;  /* 0x000000ae5a5a7220 */ /* 0x080fe20000410000 */
[-C--:B------:R-:W-:Y:S01]  /*11bd0*/  FMUL.FTZ R91, R91, R174.reuse ;  /* 0x000000ae5b5b7220 */ /* 0x080fe20000410000 */
[----:B------:R-:W-:Y:S01]  /*11be0*/  FADD.FTZ R4, R188, R4 ;  /* 0x00000004bc047221 */ /* 0x000fe20000010000 */
[-C--:B------:R-:W-:Y:S01]  /*11bf0*/  FMUL.FTZ R94, R94, R174.reuse ;  /* 0x000000ae5e5e7220 */ /* 0x080fe20000410000 */
[----:B------:R-:W4:Y:S01]  /*11c00*/  MUFU.EX2 R179, R179 ;  /* 0x000000b300b37308 */ /* 0x000f220000000800 */
[----:B0-----:R-:W-:Y:S01]  /*11c10*/  FADD.FTZ R8, R175, R8 ;  /* 0x00000008af087221 */ /* 0x001fe20000010000 */
[----:B------:R-:W-:Y:S01]  /*11c20*/  FADD.FTZ R4, R189, R4 ;  /* 0x00000004bd047221 */ /* 0x000fe20000010000 */
[----:B------:R-:W-:Y:S01]  /*11c30*/  F2FP.F16.F32.PACK_AB R159, R175, R159 ;  /* 0x0000009faf9f723e */ /* 0x000fe200000000ff */
[-C--:B------:R-:W-:Y:S01]  /*11c40*/  FMUL.FTZ R95, R95, R174.reuse ;  /* 0x000000ae5f5f7220 */ /* 0x080fe20000410000 */
[----:B------:R-:W-:Y:S01]  /*11c50*/  FMUL.FTZ R98, R98, R174 ;  /* 0x000000ae62627220 */ /* 0x000fe20000410000 */
[----:B------:R-:W-:Y:S01]  /*11c60*/  FADD.FTZ R4, R168, R4 ;  /* 0x00000004a8047221 */ /* 0x000fe20000010000 */
[C---:B------:R-:W-:Y:S01]  /*11c70*/  F2FP.F16.F32.PACK_AB R168, R193.reuse, R168 ;  /* 0x000000a8c1a8723e */ /* 0x040fe200000000ff */
[----:B------:R-:W0:Y:S01]  /*11c80*/  MUFU.EX2 R182, R182 ;  /* 0x000000b600b67308 */ /* 0x000e220000000800 */
[----:B---3--:R-:W-:Y:S01]  /*11c90*/  FADD.FTZ R8, R178, R8 ;  /* 0x00000008b2087221 */ /* 0x008fe20000010000 */
[----:B------:R-:W-:Y:S01]  /*11ca0*/  FADD.FTZ R4, R193, R4 ;  /* 0x00000004c1047221 */ /* 0x000fe20000010000 */
[-C--:B------:R-:W-:Y:S01]  /*11cb0*/  FMUL.FTZ R99, R99, R174.reuse ;  /* 0x000000ae63637220 */ /* 0x080fe20000410000 */
[-C--:B------:R-:W-:Y:S01]  /*11cc0*/  FMUL.FTZ R102, R102, R174.reuse ;  /* 0x000000ae66667220 */ /* 0x080fe20000410000 */
[-C--:B------:R-:W-:Y:S01]  /*11cd0*/  FMUL.FTZ R103, R103, R174.reuse ;  /* 0x000000ae67677220 */ /* 0x080fe20000410000 */
[----:B------:R-:W-:Y:S01]  /*11ce0*/  FADD.FTZ R173, R196, R4 ;  /* 0x00000004c4ad7221 */ /* 0x000fe20000010000 */
        /* <DEDUP_REMOVED lines=34> */
[C---:B0-----:R-:W-:Y:S01]  /*11f10*/  FADD.FTZ R8, R165.reuse, R8 ;  /* 0x00000008a5087221 */ /* 0x041fe20000010000 */
[----:B------:R-:W-:Y:S01]  /*11f20*/  F2FP.F16.F32.PACK_AB R165, R165, R186 ;  /* 0x000000baa5a5723e */ /* 0x000fe200000000ff */
[----:B------:R-:W-:-:S05]  /*11f30*/  FMUL.FTZ R151, R151, R174 ;  /* 0x000000ae97977220 */ /* 0x000fca0000410000 */
[----:B------:R-:W0:Y:S01]  /*11f40*/  MUFU.EX2 R169, R194 ;  /* 0x000000c200a97308 */ /* 0x000e220000000800 */
[----:B---3--:R-:W-:-:S07]  /*11f50*/  FADD.FTZ R8, R167, R8 ;  /* 0x00000008a7087221 */ /* 0x008fce0000010000 */
[----:B------:R-:W3:Y:S01]  /*11f60*/  MUFU.EX2 R195, R195 ;  /* 0x000000c300c37308 */ /* 0x000ee20000000800 */
[C---:B----4-:R-:W-:Y:S01]  /*11f70*/  FADD.FTZ R8, R191.reuse, R8 ;  /* 0x00000008bf087221 */ /* 0x050fe20000010000 */
[----:B------:R-:W-:-:S06]  /*11f80*/  F2FP.F16.F32.PACK_AB R167, R191, R167 ;  /* 0x000000a7bfa7723e */ /* 0x000fcc00000000ff */
[----:B------:R-:W4:Y:S01]  /*11f90*/  MUFU.EX2 R171, R198 ;  /* 0x000000c600ab7308 */ /* 0x000f220000000800 */
[----:B0-----:R-:W-:-:S07]  /*11fa0*/  FADD.FTZ R8, R169, R8 ;  /* 0x00000008a9087221 */ /* 0x001fce0000010000 */
[----:B------:R-:W0:Y:S01]  /*11fb0*/  MUFU.EX2 R170, R197 ;  /* 0x000000c500aa7308 */ /* 0x000e220000000800 */
[C---:B---3--:R-:W-:Y:S01]  /*11fc0*/  FADD.FTZ R8, R195.reuse, R8 ;  /* 0x00000008c3087221 */ /* 0x048fe20000010000 */
[----:B------:R-:W-:-:S06]  /*11fd0*/  F2FP.F16.F32.PACK_AB R169, R195, R169 ;  /* 0x000000a9c3a9723e */ /* 0x000fcc00000000ff */
[----:B------:R-:W3:Y:S01]  /*11fe0*/  MUFU.EX2 R199, R199 ;  /* 0x000000c700c77308 */ /* 0x000ee20000000800 */
[----:B----4-:R-:W-:Y:S01]  /*11ff0*/  FADD.FTZ R4, R171, R8 ;  /* 0x00000008ab047221 */ /* 0x010fe20000010000 */
[C---:B0-----:R-:W-:Y:S01]  /*12000*/  FADD.FTZ R8, R170.reuse, R173 ;  /* 0x000000adaa087221 */ /* 0x041fe20000010000 */
[----:B------:R-:W-:Y:S02]  /*12010*/  F2FP.F16.F32.PACK_AB R170, R170, R196 ;  /* 0x000000c4aaaa723e */ /* 0x000fe400000000ff */
[C---:B---3--:R-:W-:Y:S01]  /*12020*/  FADD.FTZ R4, R199.reuse, R4 ;  /* 0x00000004c7047221 */ /* 0x048fe20000010000 */
[----:B------:R-:W-:Y:S01]  /*12030*/  F2FP.F16.F32.PACK_AB R171, R199, R171 ;  /* 0x000000abc7ab723e */ /* 0x000fe200000000ff */
[----:B------:R-:W-:Y:S06]  /*12040*/  @!P2 BRA `(.L_x_3005) ;  /* 0x000000000004a947 */ /* 0x000fec0003800000 */
[----:B------:R-:W-:Y:S01]  /*12050*/  BPT.TRAP 0x1 ;  /* 0x000000040000795c */ /* 0x000fe20000300000 */
.L_x_3005:
[----:B------:R0:W3:Y:S01]  /*12060*/  SYNCS.PHASECHK.TRANS64.TRYWAIT P1, [R3+URZ+0x22850], R9 ;  /* 0x02285009030075a7 */ /* 0x0000e2000802017f */
[----:B------:R-:W-:Y:S05]  /*12070*/  @!P2 BRA `(.L_x_3006) ;  /* 0x000000000004a947 */ /* 0x000fea0003800000 */
[----:B------:R-:W-:Y:S01]  /*12080*/  BPT.TRAP 0x1 ;  /* 0x000000040000795c */ /* 0x000fe20000300000 */
.L_x_3006:
[----:B------:R-:W-:Y:S04]  /*12090*/  BSSY B0, `(.L_x_3007) ;  /* 0x0000004000007945 */ /* 0x000fe80003800000 */
[----:B---3--:R-:W-:Y:S05]  /*120a0*/  @P1 BRA `(.L_x_3008) ;  /* 0x0000000000081947 */ /* 0x008fea0003800000 */
[----:B------:R-:W3:Y:S02]  /*120b0*/  SYNCS.PHASECHK.TRANS64.TRYWAIT P1, [R3+URZ+0x22850], R9 ;  /* 0x02285009030075a7 */ /* 0x000ee4000802017f */
[----:B---3--:R-:W-:Y:S05]  /*120c0*/  @!P1 BRA `(.L_x_3009) ;  /* 0x00000128006c9947 */ /* 0x008fea0003800000 */
.L_x_3008:
[----:B------:R-:W-:Y:S05]  /*120d0*/  BSYNC B0 ;  /* 0x0000000000007941 */ /* 0x000fea0003800000 */
.L_x_3007:
[----:B------:R-:W4:Y:S01]  /*120e0*/  S2R R174, SR_TID.X ;  /* 0x0000000000ae7919 */ /* 0x000f220000002100 */
[----:B------:R-:W-:Y:S05]  /*120f0*/  WARPSYNC.ALL ;  /* 0x0000000000007948 */ /* 0x000fea0003800000 */
[----:B------:R-:W-:Y:S02]  /*12100*/  IMAD.MOV.U32 R172, RZ, RZ, 0xc00 ;  /* 0x00000c00ffac7424 */ /* 0x000fe400078e00ff */
[----:B------:R-:W-:Y:S02]  /*12110*/  IMAD.MOV.U32 R173, RZ, RZ, 0x40000040 ;  /* 0x40000040ffad7424 */ /* 0x000fe400078e00ff */
[----:B------:R-:W-:-:S02]  /*12120*/  IMAD R172, R2, R172, UR49 ;  /* 0x0000003102ac7e24 */ /* 0x000fc4000f8e02ac */
[----:B------:R-:W-:Y:S01]  /*12130*/  IMAD.MOV.U32 R175, RZ, RZ, 0x40000040 ;  /* 0x40000040ffaf7424 */ /* 0x000fe200078e00ff */
[----:B------:R-:W-:Y:S01]  /*12140*/  R2UR UR7, R173 ;  /* 0x00000000ad0772ca */ /* 0x000fe200000e0000 */
[----:B------:R-:W-:Y:S01]  /*12150*/  IMAD.MOV.U32 R173, RZ, RZ, 0x40000040 ;  /* 0x40000040ffad7424 */ /* 0x000fe200078e00ff */
[----:B------:R-:W-:Y:S01]  /*12160*/  R2UR UR6, R172 ;  /* 0x00000000ac0672ca */ /* 0x000fe200000e0000 */
[----:B------:R-:W-:-:S05]  /*12170*/  IMAD.U32 R176, RZ, RZ, UR50 ;  /* 0x00000032ffb07e24 */ /* 0x000fca000f8e00ff */
[----:B------:R-:W-:Y:S02]  /*12180*/  ISETP.NE.AND P1, PT, R176, 0x3, PT ;  /* 0x00000003b000780c */ /* 0x000fe40003f25270 */
[----:B----4-:R-:W-:-:S05]  /*12190*/  SHF.R.U32.HI R174, RZ, 0x7, R174 ;  /* 0x00000007ffae7819 */ /* 0x010fca00000116ae */
[----:B01-3--:R-:W-:Y:S02]  /*121a0*/  VIADD R9, R174, 0x8 ;  /* 0x00000008ae097836 */ /* 0x00bfe40000000000 */
[----:B------:R-:W-:-:S03]  /*121b0*/  VIADD R174, R172, 0x80 ;  /* 0x00000080acae7836 */ /* 0x000fc60000000000 */
[----:B------:R0:W-:Y:S06]  /*121c0*/  BAR.SYNC.DEFER_BLOCKING R9, 0x100 ;  /* 0x000400090000751d */ /* 0x0001ec0000010000 */
        /* <DEDUP_REMOVED lines=41> */
.L_x_3010:
[----:B------:R-:W-:Y:S02]  /*12460*/  VIADD R3, R3, 0x22860 ;  /* 0x0002286003037836 */ /* 0x000fe40000000000 */
[----:B------:R-:W-:Y:S02]  /*12470*/  IMAD.U32 R9, RZ, RZ, UR47 ;  /* 0x0000002fff097e24 */ /* 0x000fe4000f8e00ff */
[----:B------:R-:W-:Y:S02]  /*12480*/  IMAD.MOV.U32 R201, RZ, RZ, R5 ;  /* 0x000000ffffc97224 */ /* 0x000fe400078e0005 */
[----:B------:R-:W-:Y:S01]  /*12490*/  IMAD.MOV.U32 R200, RZ, RZ, R0 ;  /* 0x000000ffffc87224 */ /* 0x000fe200078e0000 */
[----:B------:R-:W-:-:S04]  /*124a0*/  PRMT R3, R9, 0x654, R3 ;  /* 0x0000065409037816 */ /* 0x000fc80000000003 */
[----:B------:R0:W-:Y:S01]  /*124b0*/  SYNCS.ARRIVE.TRANS64.RED.A1T0 RZ, [R3+URZ], RZ ;  /* 0x000000ff03ff79a7 */ /* 0x0001e2000810043f */
[----:B------:R-:W-:Y:S05]  /*124c0*/  @P0 BRA `(.L_x_3011) ;  /* 0xffffffe000200947 */ /* 0x000fea000383ffff */
[----:B0-----:R-:W-:-:S07]  /*124d0*/  IMAD.MOV.U32 R3, RZ, RZ, R20 ;  /* 0x000000ffff037224 */ /* 0x001fce00078e0014 */
.L_x_2999:
[----:B------:R-:W3:Y:S02]  /*124e0*/  LDL R9, [R1+0x24] ;  /* 0x0000240001097983 */ /* 0x000ee40000100800 */
[----:B---3--:R-:W-:-:S13]  /*124f0*/  ISETP.GE.AND P0, PT, R3, R9, PT ;  /* 0x000000090300720c */ /* 0x008fda0003f06270 */
[----:B------:R-:W-:Y:S05]  /*12500*/  @!P0 BRA `(.L_x_3012) ;  /* 0x0000003000988947 */ /* 0x000fea0003800000 */
[----:B------:R-:W-:Y:S02]  /*12510*/  IMAD.MOV.U32 R202, RZ, RZ, R5 ;  /* 0x000000ffffca7224 */ /* 0x000fe400078e0005 */
[----:B------:R-:W-:-:S07]  /*12520*/  IMAD.MOV.U32 R203, RZ, RZ, R0 ;  /* 0x000000ffffcb7224 */ /* 0x000fce00078e0000 */
.L_x_3032:
        /* <DEDUP_REMOVED lines=8> */
[----:B------:R-:W-:Y:S06]  /*125b0*/  @!P1 BRA `(.L_x_3013) ;  /* 0x0000000000049947 */ /* 0x000fec0003800000 */
[----:B------:R-:W-:Y:S01]  /*125c0*/  BPT.TRAP 0x1 ;  /* 0x000000040000795c */ /* 0x000fe20000300000 */
.L_x_3013:
[----:B------:R-:W-:Y:S01]  /*125d0*/  IMAD R9, R2, 0x8, R23 ;  /* 0x0000000802097824 */ /* 0x000fe200078e0217 */
[----:B------:R-:W-:-:S04]  /*125e0*/  SHF.L.U32 R20, R206, 0x1f, RZ ;  /* 0x0000001fce147819 */ /* 0x000fc800000006ff */
[----:B------:R0:W1:Y:S01]  /*125f0*/  SYNCS.PHASECHK.TRANS64.TRYWAIT P0, [R9+URZ+0x22830], R20 ;  /* 0x02283014090075a7 */ /* 0x000062000800017f */
[----:B------:R-:W-:Y:S05]  /*12600*/  @!P1 BRA `(.L_x_3014) ;  /* 0x0000000000049947 */ /* 0x000fea0003800000 */
[----:B------:R-:W-:Y:S01]  /*12610*/  BPT.TRAP 0x1 ;  /* 0x000000040000795c */ /* 0x000fe20000300000 */
.L_x_3014:
[----:B------:R-:W-:Y:S01]  /*12620*/  IMAD R156, R2, 0x300, R229 ;  /* 0x00000300029c7824 */ /* 0x000fe200078e02e5 */
[----:B------:R-:W-:Y:S01]  /*12630*/  MOV R157, 0x40000040 ;  /* 0x40000040009d7802 */ /* 0x000fe20000000f00 */
[----:B-1----:R-:W-:Y:S06]  /*12640*/  @P0 BRA `(.L_x_3015) ;  /* 0x0000000000080947 */ /* 0x002fec0003800000 */
[----:B------:R-:W1:Y:S02]  /*12650*/  SYNCS.PHASECHK.TRANS64.TRYWAIT P0, [R9+URZ+0x22830], R20 ;  /* 0x02283014090075a7 */ /* 0x000e64000800017f */
[----:B-1----:R-:W-:Y:S05]  /*12660*/  @!P0 BRA `(.L_x_3016) ;  /* 0x0000012400188947 */ /* 0x002fea0003800000 */
.L_x_3015:
        /* <DEDUP_REMOVED lines=43> */
.L_x_3017:
[----:B------:R-:W3:Y:S01]  /*12920*/  LDL R200, [R1+0x4] ;  /* 0x0000040001c87983 */ /* 0x000ee20000100800 */
[----:B------:R-:W4:Y:S02]  /*12930*/  LDC R0, c[0x0][0x448] ;  /* 0x00011200ff007b82 */ /* 0x000f240000000800 */
[----:B----4-:R-:W-:-:S13]  /*12940*/  ISETP.NE.AND P0, PT, R0, 0x1, PT ;  /* 0x000000010000780c */ /* 0x010fda0003f05270 */
[----:B------:R-:W4:Y:S08]  /*12950*/  @P0 LDC R5, c[0x0][0x44c] ;  /* 0x00011300ff050b82 */ /* 0x000f300000000800 */
[----:B------:R-:W5:Y:S01]  /*12960*/  @P0 LDC R0, c[0x0][0x450] ;  /* 0x00011400ff000b82 */ /* 0x000f620000000800 */
[----:B------:R-:W-:Y:S01]  /*12970*/  ULOP3.LUT UR4, URZ, UR40, URZ, 0x33, !UPT ;  /* 0x000000283f047292 */ /* 0x000fe2000f8e333f */
[----:B---3--:R-:W-:-:S06]  /*12980*/  IMAD.IADD R225, R200, 0x1, R228 ;  /* 0x00000001c8e17824 */ /* 0x008fcc00078e02e4 */
[----:B------:R-:W3:Y:S01]  /*12990*/  LDC R200, c[0x0][0x9e4] ;  /* 0x00027900ffc87b82 */ /* 0x000ee20000000800 */
[----:B----4-:R-:W-:-:S05]  /*129a0*/  @P0 IMAD.HI.U32 R5, R225, R5, RZ ;  /* 0x00000005e1050227 */ /* 0x010fca00078e00ff */
[----:B-----5:R-:W-:Y:S01]  /*129b0*/  @P0 SHF.R.U32.HI R225, RZ, R0, R5 ;  /* 0x00000000ffe10219 */ /* 0x020fe20000011605 */
[----:B------:R-:W-:Y:S02]  /*129c0*/  VIADD R0, R9, 0x22840 ;  /* 0x0002284009007836 */ /* 0x000fe40000000000 */
[----:B------:R-:W-:Y:S02]  /*129d0*/  IMAD.U32 R5, RZ, RZ, UR47 ;  /* 0x0000002fff057e24 */ /* 0x000fe4000f8e00ff */
[----:B------:R-:W4:Y:S03]  /*129e0*/  SHFL.IDX PT, R226, R225, RZ, 0x1c1f ;  /* 0x001c1fffe1e27589 */ /* 0x000f2600000e0000 */
[----:B------:R-:W-:-:S04]  /*129f0*/  PRMT R0, R5, 0x654, R0 ;  /* 0x0000065405007816 */ /* 0x000fc80000000000 */
[----:B------:R5:W-:Y:S02]  /*12a00*/  SYNCS.ARRIVE.TRANS64.RED.A1T0 RZ, [R0+URZ], RZ ;  /* 0x000000ff00ff79a7 */ /* 0x000be4000810043f */
[----:B-----5:R-:W-:Y:S01]  /*12a10*/  IMAD R0, R3, -0x60, RZ ;  /* 0xffffffa003007824 */ /* 0x020fe200078e02ff */
[----:B---3--:R-:W-:-:S04]  /*12a20*/  ISETP.GE.AND P0, PT, R200, 0x1, PT ;  /* 0x00000001c800780c */ /* 0x008fc80003f06270 */
[----:B------:R-:W-:-:S04]  /*12a30*/  IADD3 R223, -R211, 0x1, R0 ;  /* 0x00000001d3df7810 */ /* 0x000fc80007ffe100 */
[----:B------:R-:W-:-:S05]  /*12a40*/  IADD3 R223, -R207, R223, R210 ;  /* 0x000000dfcfdf7210 */ /* 0x000fca0007ffe1d2 */
[C---:B------:R-:W-:Y:S02]  /*12a50*/  VIADD R224, R223.reuse, UR45 ;  /* 0x0000002ddfe07c36 */ /* 0x040fe40008000000 */
[----:B------:R-:W-:Y:S02]  /*12a60*/  VIADD R223, R223, UR4 ;  /* 0x00000004dfdf7c36 */ /* 0x000fe40008000000 */
[C---:B----4-:R-:W-:Y:S02]  /*12a70*/  IMAD.IADD R222, R226.reuse, 0x1, R224 ;  /* 0x00000001e2de7824 */ /* 0x050fe400078e02e0 */
[----:B------:R-:W-:Y:S01]  /*12a80*/  IMAD.IADD R5, R226, 0x1, R223 ;  /* 0x00000001e2057824 */ /* 0x000fe200078e02df */
[----:B------:R-:W-:Y:S06]  /*12a90*/  @!P0 BRA `(.L_x_3018) ;  /* 0x0000000000588947 */ /* 0x000fec0003800000 */
        /* <DEDUP_REMOVED lines=12> */
.L_x_3020:
[----:B------:R-:W-:-:S05]  /*12b60*/  IMAD.U32 R227, RZ, RZ, UR38 ;  /* 0x00000026ffe37e24 */ /* 0x000fca000f8e00ff */
[----:B------:R-:W-:-:S13]  /*12b70*/  ISETP.NE.AND P0, PT, R227, 0x1, PT ;  /* 0x00000001e300780c */ /* 0x000fda0003f05270 */
[----:B------:R-:W3:Y:S02]  /*12b80*/  @P0 LDC.64 R200, c[0x0][0x9e8] ;  /* 0x00027a00ffc80b82 */ /* 0x000ee40000000a00 */
[----:B---3--:R-:W-:-:S05]  /*12b90*/  @P0 IMAD.HI.U32 R200, R226, R200, RZ ;  /* 0x000000c8e2c80227 */ /* 0x008fca00078e00ff */
[----:B------:R-:W-:-:S07]  /*12ba0*/  @P0 SHF.R.U32.HI R226, RZ, R201, R200 ;  /* 0x000000c9ffe20219 */ /* 0x000fce00000116c8 */
.L_x_3021:
[----:B------:R-:W-:Y:S05]  /*12bb0*/  BSYNC B0 ;  /* 0x0000000000007941 */ /* 0x000fea0003800000 */
.L_x_3019:
[----:B------:R-:W-:-:S04]  /*12bc0*/  IMAD.IADD R200, R0, 0x1, -R211 ;  /* 0x0000000100c87824 */ /* 0x000fc800078e0ad3 */
[----:B------:R-:W-:-:S05]  /*12bd0*/  IMAD R200, R226, R227, R200 ;  /* 0x000000e3e2c87224 */ /* 0x000fca00078e02c8 */
[----:B------:R-:W-:Y:S02]  /*12be0*/  VIADDMNMX R222, R200, R227, R222, PT ;  /* 0x000000e3c8de7246 */ /* 0x000fe400038001de */
[----:B------:R-:W-:-:S07]  /*12bf0*/  VIMNMX R5, R5, R200, !PT ;  /* 0x000000c805057248 */ /* 0x000fce0007fe0100 */
.L_x_3018:
[----:B------:R-:W-:Y:S01]  /*12c00*/  ISETP.GE.AND P0, PT, R0, 0x1, PT ;  /* 0x000000010000780c */ /* 0x000fe20003f06270 */
[----:B------:R-:W3:Y:S01]  /*12c10*/  LDC R226, c[0x0][0x9e4] ;  /* 0x00027900ffe27b82 */ /* 0x000ee20000000800 */
[----:B------:R-:W-:Y:S02]  /*12c20*/  LOP3.LUT R16, R16, 0xfffdffff, RZ, 0xc0, !PT ;  /* 0xfffdffff10107812 */ /* 0x000fe400078ec0ff */
[----:B------:R-:W-:-:S09]  /*12c30*/  ISETP.GE.AND P2, PT, R0, 0x9, PT ;  /* 0x000000090000780c */ /* 0x000fd20003f46270 */
[----:B------:R-:W-:Y:S02]  /*12c40*/  @P0 LOP3.LUT R16, R16, 0x20000, RZ, 0xfc, !PT ;  /* 0x0002000010100812 */ /* 0x000fe400078efcff */
[----:B------:R-:W-:Y:S02]  /*12c50*/  ISETP.GT.AND P0, PT, R5, RZ, !P0 ;  /* 0x000000ff0500720c */ /* 0x000fe40004704270 */
[----:B------:R-:W-:Y:S02]  /*12c60*/  LOP3.LUT R16, R16, 0xfffffffd, RZ, 0xc0, !PT ;  /* 0xfffffffd10107812 */ /* 0x000fe400078ec0ff */
[----:B------:R-:W-:Y:S02]  /*12c70*/  ISETP.LT.OR P1, PT, R222, 0x1, P0 ;  /* 0x00000001de00780c */ /* 0x000fe40000721670 */
[----:B------:R-:W-:Y:S02]  /*12c80*/  ISETP.GE.AND P0, PT, R0, 0x2, PT ;  /* 0x000000020000780c */ /* 0x000fe40003f06270 */
[----:B------:R-:W-:-:S02]  /*12c90*/  FSEL R152, R152, -INF , !P1 ;  /* 0xff80000098987808 */ /* 0x000fc40004800000 */
[----:B------:R-:W-:Y:S02]  /*12ca0*/  ISETP.GT.AND P1, PT, R5, 0x1, !P0 ;  /* 0x000000010500780c */ /* 0x000fe40004724270 */
[----:B------:R-:W-:Y:S02]  /*12cb0*/  @P2 LOP3.LUT R16, R16, 0x2, RZ, 0xfc, !PT ;  /* 0x0000000210102812 */ /* 0x000fe400078efcff */
[----:B------:R-:W-:Y:S02]  /*12cc0*/  ISETP.LT.OR P1, PT, R222, 0x2, P1 ;  /* 0x00000002de00780c */ /* 0x000fe40000f21670 */
[----:B------:R-:W-:Y:S02]  /*12cd0*/  LOP3.LUT R16, R16, 0xfffffffb, RZ, 0xc0, !PT ;  /* 0xfffffffb10107812 */ /* 0x000fe400078ec0ff */
[----:B------:R-:W-:Y:S02]  /*12ce0*/  FSEL R153, R153, -INF , !P1 ;  /* 0xff80000099997808 */ /* 0x000fe40004800000 */
[----:B------:R-:W-:-:S02]  /*12cf0*/  ISETP.GT.AND P1, PT, R5, 0x8, !P2 ;  /* 0x000000080500780c */ /* 0x000fc40005724270 */
[----:B------:R-:W-:Y:S02]  /*12d00*/  ISETP.GE.AND P2, PT, R0, 0xa, PT ;  /* 0x0000000a0000780c */ /* 0x000fe40003f46270 */
[----:B------:R-:W-:-:S04]  /*12d10*/  ISETP.LT.OR P1, PT, R222, 0x9, P1 ;  /* 0x00000009de00780c */ /* 0x000fc80000f21670 */
        /* <DEDUP_REMOVED lines=113> */
[----:B------:R-:W4:Y:S02]  /*13430*/  SHFL.IDX PT, R5, R225, 0x1, 0x1c1f ;  /* 0x003c1f00e1057f89 */ /* 0x000f2400000e0000 */
[----:B------:R-:W-:-:S04]  /*13440*/  ISETP.LT.OR P6, PT, R222, 0x5a, P6 ;  /* 0x0000005ade00780c */ /* 0x000fc800037c1670 */
[----:B------:R-:W-:Y:S02]  /*13450*/  FSEL R197, R197, -INF , !P6 ;  /* 0xff800000c5c57808 */ /* 0x000fe40007000000 */
[----:B---3--:R-:W-:Y:S01]  /*13460*/  ISETP.GE.AND P6, PT, R226, 0x1, PT ;  /* 0x00000001e200780c */ /* 0x008fe20003fc6270 */
[--C-:B----4-:R-:W-:Y:S02]  /*13470*/  IMAD.IADD R224, R224, 0x1, R5.reuse ;  /* 0x00000001e0e07824 */ /* 0x110fe400078e0205 */
[----:B------:R-:W-:-:S10]  /*13480*/  IMAD.IADD R223, R223, 0x1, R5 ;  /* 0x00000001dfdf7824 */ /* 0x000fd400078e0205 */
[----:B------:R-:W-:Y:S05]  /*13490*/  @!P6 BRA `(.L_x_3022) ;  /* 0x000000000058e947 */ /* 0x000fea0003800000 */
        /* <DEDUP_REMOVED lines=12> */
.L_x_3024:
[----:B------:R-:W-:-:S05]  /*13560*/  IMAD.U32 R222, RZ, RZ, UR38 ;  /* 0x00000026ffde7e24 */ /* 0x000fca000f8e00ff */
[----:B------:R-:W-:-:S13]  /*13570*/  ISETP.NE.AND P6, PT, R222, 0x1, PT ;  /* 0x00000001de00780c */ /* 0x000fda0003fc5270 */
[----:B------:R-:W3:Y:S02]  /*13580*/  @P6 LDC.64 R156, c[0x0][0x9e8] ;  /* 0x00027a00ff9c6b82 */ /* 0x000ee40000000a00 */
[----:B---3--:R-:W-:-:S05]  /*13590*/  @P6 IMAD.HI.U32 R156, R5, R156, RZ ;  /* 0x0000009c059c6227 */ /* 0x008fca00078e00ff */
[----:B------:R-:W-:-:S07]  /*135a0*/  @P6 SHF.R.U32.HI R5, RZ, R157, R156 ;  /* 0x0000009dff056219 */ /* 0x000fce000001169c */
.L_x_3025:
[----:B------:R-:W-:Y:S05]  /*135b0*/  BSYNC B0 ;  /* 0x0000000000007941 */ /* 0x000fea0003800000 */
.L_x_3023:
[----:B------:R-:W-:-:S04]  /*135c0*/  IMAD.IADD R0, R0, 0x1, -R211 ;  /* 0x0000000100007824 */ /* 0x000fc800078e0ad3 */
[----:B------:R-:W-:-:S05]  /*135d0*/  IMAD R0, R5, R222, R0 ;  /* 0x000000de05007224 */ /* 0x000fca00078e0200 */
[----:B------:R-:W-:Y:S02]  /*135e0*/  VIADDMNMX R224, R0, R222, R224, PT ;  /* 0x000000de00e07246 */ /* 0x000fe400038001e0 */
[----:B------:R-:W-:-:S07]  /*135f0*/  VIMNMX R223, R223, R0, !PT ;  /* 0x00000000dfdf7248 */ /* 0x000fce0007fe0100 */
.L_x_3022:
[----:B------:R-:W-:Y:S01]  /*13600*/  ISETP.GT.AND P0, PT, R223, 0x1, !P0 ;  /* 0x00000001df00780c */ /* 0x000fe20004704270 */
[----:B------:R-:W-:Y:S01]  /*13610*/  UMOV UR48, UR41 ;  /* 0x0000002900307c82 */ /* 0x000fe20008000000 */
[----:B------:R-:W-:Y:S01]  /*13620*/  LOP3.LUT P6, RZ, R16, 0x20, RZ, 0xc0, !PT ;  /* 0x0000002010ff7812 */ /* 0x000fe200078cc0ff */
[----:B------:R-:W-:Y:S01]  /*13630*/  IMAD.U32 R227, RZ, RZ, UR50 ;  /* 0x00000032ffe37e24 */ /* 0x000fe2000f8e00ff */
        /* <DEDUP_REMOVED lines=34> */
[C---:B------:R-:W-:Y:S02]  /*13860*/  ISETP.GT.AND P1, PT, R223.reuse, 0x48, !P1 ;  /* 0x00000048df00780c */ /* 0x040fe40004f24270 */
[----:B------:R-:W-:Y:S02]  /*13870*/  FSEL R166, R166, -INF , !P0 ;  /* 0xff800000a6a67808 */ /* 0x000fe40004000000 */
[----:B------:R-:W-:Y:S02]  /*13880*/  LOP3.LUT P0, RZ, R16, 0x10000, RZ, 0xc0, !PT ;  /* 0x0001000010ff7812 */ /* 0x000fe4000780c0ff */
[----:B------:R-:W-:Y:S02]  /*13890*/  FMNMX.FTZ R0, R180, R0, !PT ;  /* 0x00000000b4007209 */ /* 0x000fe40007810000 */
[----:B------:R-:W-:Y:S02]  /*138a0*/  ISETP.GT.AND P0, PT, R223, 0x19, !P0 ;  /* 0x00000019df00780c */ /* 0x000fe40004704270 */
[----:B------:R-:W-:-:S02]  /*138b0*/  ISETP.LT.OR P1, PT, R224, 0x49, P1 ;  /* 0x00000049e000780c */ /* 0x000fc40000f21670 */
[----:B------:R-:W-:Y:S02]  /*138c0*/  ISETP.LT.OR P0, PT, R224, 0x1a, P0 ;  /* 0x0000001ae000780c */ /* 0x000fe40000701670 */
[----:B------:R-:W-:Y:S02]  /*138d0*/  FMNMX.FTZ R0, R181, R0, !PT ;  /* 0x00000000b5007209 */ /* 0x000fe40007810000 */
[----:B------:R-:W-:Y:S02]  /*138e0*/  FSEL R167, R167, -INF , !P0 ;  /* 0xff800000a7a77808 */ /* 0x000fe40004000000 */
[----:B------:R-:W-:Y:S02]  /*138f0*/  LOP3.LUT P0, RZ, R16, 0x8000, RZ, 0xc0, !PT ;  /* 0x0000800010ff7812 */ /* 0x000fe4000780c0ff */
[----:B------:R-:W-:Y:S02]  /*13900*/  FSEL R190, R190, -INF , !P1 ;  /* 0xff800000bebe7808 */ /* 0x000fe40004800000 */
[----:B------:R-:W-:-:S02]  /*13910*/  ISETP.GT.AND P0, PT, R223, 0x20, !P0 ;  /* 0x00000020df00780c */ /* 0x000fc40004704270 */
[----:B------:R-:W-:Y:S02]  /*13920*/  FMNMX.FTZ R0, R184, R0, !PT ;  /* 0x00000000b8007209 */ /* 0x000fe40007810000 */
[----:B------:R-:W-:Y:S02]  /*13930*/  ISETP.LT.OR P0, PT, R224, 0x21, P0 ;  /* 0x00000021e000780c */ /* 0x000fe40000701670 */
[----:B------:R-:W-:Y:S02]  /*13940*/  LOP3.LUT P1, RZ, R16, 0x20000, RZ, 0xc0, !PT ;  /* 0x0002000010ff7812 */ /* 0x000fe4000782c0ff */
[----:B------:R-:W-:Y:S02]  /*13950*/  FSEL R170, R170, -INF , !P0 ;  /* 0xff800000aaaa7808 */ /* 0x000fe40004000000 */
[----:B------:R-:W-:Y:S02]  /*13960*/  LOP3.LUT P0, RZ, R16, 0x4000, RZ, 0xc0, !PT ;  /* 0x0000400010ff7812 */ /* 0x000fe4000780c0ff */
[----:B------:R-:W-:-:S02]  /*13970*/  FMNMX.FTZ R0, R185, R0, !PT ;  /* 0x00000000b9007209 */ /* 0x000fc40007810000 */
[C---:B------:R-:W-:Y:S02]  /*13980*/  ISETP.GT.AND P0, PT, R223.reuse, 0x21, !P0 ;  /* 0x00000021df00780c */ /* 0x040fe40004704270 */
[----:B------:R-:W-:Y:S02]  /*13990*/  ISETP.GT.AND P1, PT, R223, RZ, !P1 ;  /* 0x000000ffdf00720c */ /* 0x000fe40004f24270 */
[----:B------:R-:W-:Y:S02]  /*139a0*/  ISETP.LT.OR P0, PT, R224, 0x22, P0 ;  /* 0x00000022e000780c */ /* 0x000fe40000701670 */
[----:B------:R-:W-:Y:S02]  /*139b0*/  FMNMX.FTZ R0, R188, R0, !PT ;  /* 0x00000000bc007209 */ /* 0x000fe40007810000 */
[----:B------:R-:W-:Y:S02]  /*139c0*/  FSEL R171, R171, -INF , !P0 ;  /* 0xff800000abab7808 */ /* 0x000fe40004000000 */
[----:B------:R-:W-:-:S02]  /*139d0*/  LOP3.LUT P0, RZ, R16, 0x2000, RZ, 0xc0, !PT ;  /* 0x0000200010ff7812 */ /* 0x000fc4000780c0ff */
[C---:B------:R-:W-:Y:S02]  /*139e0*/  ISETP.LT.OR P1, PT, R224.reuse, 0x1, P1 ;  /* 0x00000001e000780c */ /* 0x040fe40000f21670 */
[----:B------:R-:W-:Y:S02]  /*139f0*/  ISETP.GT.AND P0, PT, R223, 0x28, !P0 ;  /* 0x00000028df00780c */ /* 0x000fe40004704270 */
[----:B------:R-:W-:Y:S02]  /*13a00*/  FMNMX.FTZ R0, R189, R0, !PT ;  /* 0x00000000bd007209 */ /* 0x000fe40007810000 */
[----:B------:R-:W-:Y:S02]  /*13a10*/  ISETP.LT.OR P0, PT, R224, 0x29, P0 ;  /* 0x00000029e000780c */ /* 0x000fe40000701670 */
[----:B------:R-:W-:Y:S02]  /*13a20*/  FSEL R154, R154, -INF , !P1 ;  /* 0xff8000009a9a7808 */ /* 0x000fe40004800000 */
        /* <DEDUP_REMOVED lines=18> */
[----:B------:R-:W-:Y:S01]  /*13b50*/  FMNMX.FTZ R157, R159, R157, !PT ;  /* 0x0000009d9f9d7209 */ /* 0x000fe20007810000 */
[----:B------:R-:W3:Y:S01]  /*13b60*/  SHFL.BFLY PT, R5, R0, 0x2, 0x1f ;  /* 0x0c401f0000057f89 */ /* 0x000ee200000e0000 */
        /* <DEDUP_REMOVED lines=15> */
[----:B---3--:R-:W-:Y:S02]  /*13c60*/  FMNMX.FTZ R0, R0, R5, !PT ;  /* 0x0000000500007209 */ /* 0x008fe40007810000 */
[----:B------:R-:W-:Y:S02]  /*13c70*/  FMNMX.FTZ R157, R174, R157, !PT ;  /* 0x0000009dae9d7209 */ /* 0x000fe40007810000 */
[----:B------:R-:W-:Y:S01]  /*13c80*/  FSEL R183, R183, -INF , !P0 ;  /* 0xff800000b7b77808 */ /* 0x000fe20004000000 */
[----:B------:R-:W3:Y:S01]  /*13c90*/  SHFL.BFLY PT, R5, R0, 0x1, 0x1f ;  /* 0x0c201f0000057f89 */ /* 0x000ee200000e0000 */
[----:B------:R-:W-:-:S02]  /*13ca0*/  LOP3.LUT P0, RZ, R16, 0x80, RZ, 0xc0, !PT ;  /* 0x0000008010ff7812 */ /* 0x000fc4000780c0ff */
[----:B------:R-:W-:Y:S02]  /*13cb0*/  FMNMX.FTZ R157, R175, R157, !PT ;  /* 0x0000009daf9d7209 */ /* 0x000fe40007810000 */
[----:B------:R-:W-:Y:S02]  /*13cc0*/  ISETP.GT.AND P0, PT, R223, 0x40, !P0 ;  /* 0x00000040df00780c */ /* 0x000fe40004704270 */
[----:B------:R-:W-:Y:S02]  /*13cd0*/  FMNMX.FTZ R157, R178, R157, !PT ;  /* 0x0000009db29d7209 */ /* 0x000fe40007810000 */
[----:B------:R-:W-:Y:S02]  /*13ce0*/  ISETP.LT.OR P0, PT, R224, 0x41, P0 ;  /* 0x00000041e000780c */ /* 0x000fe40000701670 */
[----:B------:R-:W-:Y:S02]  /*13cf0*/  LOP3.LUT P6, RZ, R16, 0x40, RZ, 0xc0, !PT ;  /* 0x0000004010ff7812 */ /* 0x000fe400078cc0ff */
[----:B------:R-:W-:-:S02]  /*13d00*/  FMNMX.FTZ R157, R179, R157, !PT ;  /* 0x0000009db39d7209 */ /* 0x000fc40007810000 */
[----:B------:R-:W-:Y:S02]  /*13d10*/  FSEL R186, R186, -INF , !P0 ;  /* 0xff800000baba7808 */ /* 0x000fe40004000000 */
[----:B------:R-:W-:Y:S02]  /*13d20*/  ISETP.GT.AND P0, PT, R223, 0x41, !P6 ;  /* 0x00000041df00780c */ /* 0x000fe40007704270 */
[----:B------:R-:W-:Y:S02]  /*13d30*/  FMNMX.FTZ R157, R182, R157, !PT ;  /* 0x0000009db69d7209 */ /* 0x000fe40007810000 */
[----:B------:R-:W-:Y:S02]  /*13d40*/  ISETP.LT.OR P0, PT, R224, 0x42, P0 ;  /* 0x00000042e000780c */ /* 0x000fe40000701670 */
[----:B------:R-:W-:Y:S02]  /*13d50*/  FMNMX.FTZ R157, R183, R157, !PT ;  /* 0x0000009db79d7209 */ /* 0x000fe40007810000 */
[----:B------:R-:W-:-:S02]  /*13d60*/  FSEL R187, R187, -INF , !P0 ;  /* 0xff800000bbbb7808 */ /* 0x000fc40004000000 */
[C---:B------:R-:W-:Y:S02]  /*13d70*/  ISETP.GT.AND P2, PT, R223.reuse, 0x49, !P2 ;  /* 0x00000049df00780c */ /* 0x040fe40005744270 */
[----:B------:R-:W-:Y:S02]  /*13d80*/  FMNMX.FTZ R157, R186, R157, !PT ;  /* 0x0000009dba9d7209 */ /* 0x000fe40007810000 */
[----:B------:R-:W-:Y:S02]  /*13d90*/  ISETP.LT.OR P2, PT, R224, 0x4a, P2 ;  /* 0x0000004ae000780c */ /* 0x000fe40001741670 */
[----:B------:R-:W-:Y:S02]  /*13da0*/  ISETP.GT.AND P3, PT, R223, 0x50, !P3 ;  /* 0x00000050df00780c */ /* 0x000fe40005f64270 */
[----:B------:R-:W-:Y:S02]  /*13db0*/  FMNMX.FTZ R157, R187, R157, !PT ;  /* 0x0000009dbb9d7209 */ /* 0x000fe40007810000 */
[----:B---3--:R-:W-:-:S02]  /*13dc0*/  FMNMX.FTZ R0, R0, R5, !PT ;  /* 0x0000000500007209 */ /* 0x008fc40007810000 */
[----:B------:R-:W-:Y:S02]  /*13dd0*/  FSEL R191, R191, -INF , !P2 ;  /* 0xff800000bfbf7808 */ /* 0x000fe40005000000 */
[----:B------:R-:W-:Y:S01]  /*13de0*/  ISETP.LT.OR P3, PT, R224, 0x51, P3 ;  /* 0x00000051e000780c */ /* 0x000fe20001f61670 */
[----:B------:R-:W-:Y:S01]  /*13df0*/  FMUL.FTZ R156, R0, UR48 ;  /* 0x00000030009c7c20 */ /* 0x000fe20008410000 */
[----:B------:R-:W-:Y:S02]  /*13e00*/  ISETP.GT.AND P4, PT, R223, 0x51, !P4 ;  /* 0x00000051df00780c */ /* 0x000fe40006784270 */
[----:B------:R-:W-:Y:S02]  /*13e10*/  FMNMX.FTZ R157, R190, R157, !PT ;  /* 0x0000009dbe9d7209 */ /* 0x000fe40007810000 */
[----:B------:R-:W-:Y:S02]  /*13e20*/  FSETP.NEU.FTZ.AND P0, PT, R0, -INF , PT ;  /* 0xff8000000000780b */ /* 0x000fe40003f1d000 */
[----:B------:R-:W-:-:S02]  /*13e30*/  LOP3.LUT P6, RZ, R16, 0x1, RZ, 0xc0, !PT ;  /* 0x0000000110ff7812 */ /* 0x000fc400078cc0ff */
[----:B------:R-:W-:Y:S02]  /*13e40*/  FSEL R194, R194, -INF , !P3 ;  /* 0xff800000c2c27808 */ /* 0x000fe40005800000 */
[----:B------:R-:W-:Y:S02]  /*13e50*/  ISETP.GT.AND P5, PT, R223, 0x58, !P5 ;  /* 0x00000058df00780c */ /* 0x000fe40006fa4270 */
[----:B------:R-:W-:Y:S02]  /*13e60*/  ISETP.LT.OR P4, PT, R224, 0x52, P4 ;  /* 0x00000052e000780c */ /* 0x000fe40002781670 */
[----:B------:R-:W-:Y:S02]  /*13e70*/  FMNMX.FTZ R157, R191, R157, !PT ;  /* 0x0000009dbf9d7209 */ /* 0x000fe40007810000 */
[----:B------:R-:W-:Y:S02]  /*13e80*/  FSEL R5, R0, RZ, P0 ;  /* 0x000000ff00057208 */ /* 0x000fe40000000000 */
[----:B------:R-:W-:-:S02]  /*13e90*/  FSEL R156, R156, RZ, P0 ;  /* 0x000000ff9c9c7208 */ /* 0x000fc40000000000 */
[----:B------:R-:W-:Y:S01]  /*13ea0*/  ISETP.GT.AND P0, PT, R223, 0x59, !P6 ;  /* 0x00000059df00780c */ /* 0x000fe20007704270 */
[----:B------:R-:W-:Y:S01]  /*13eb0*/  FADD.FTZ R5, -R5, R203 ;  /* 0x000000cb05057221 */ /* 0x000fe20000010100 */
[----:B------:R-:W-:Y:S01]  /*13ec0*/  ISETP.LT.OR P5, PT, R224, 0x59, P5 ;  /* 0x00000059e000780c */ /* 0x000fe20002fa1670 */
[--C-:B------:R-:W-:Y:S01]  /*13ed0*/  FFMA.FTZ R152, R152, UR48, -R156.reuse ;  /* 0x0000003098987c23 */ /* 0x100fe2000801089c */
[----:B------:R-:W-:Y:S01]  /*13ee0*/  FSEL R195, R195, -INF , !P4 ;  /* 0xff800000c3c37808 */ /* 0x000fe20006000000 */
[--C-:B------:R-:W-:Y:S01]  /*13ef0*/  FFMA.FTZ R153, R153, UR48, -R156.reuse ;  /* 0x0000003099997c23 */ /* 0x100fe2000801089c */
[----:B------:R-:W-:Y:S01]  /*13f00*/  FMNMX.FTZ R157, R194, R157, !PT ;  /* 0x0000009dc29d7209 */ /* 0x000fe20007810000 */
[--C-:B------:R-:W-:Y:S01]  /*13f10*/  FFMA.FTZ R200, R200, UR48, -R156.reuse ;  /* 0x00000030c8c87c23 */ /* 0x100fe2000801089c */
[----:B------:R-:W-:Y:S01]  /*13f20*/  ISETP.LT.OR P0, PT, R224, 0x5a, P0 ;  /* 0x0000005ae000780c */ /* 0x000fe20000701670 */
[--C-:B------:R-:W-:Y:S01]  /*13f30*/  FFMA.FTZ R201, R201, UR48, -R156.reuse ;  /* 0x00000030c9c97c23 */ /* 0x100fe2000801089c */
[----:B------:R-:W-:Y:S01]  /*13f40*/  FSEL R198, R198, -INF , !P5 ;  /* 0xff800000c6c67808 */ /* 0x000fe20006800000 */
[--C-:B------:R-:W-:Y:S01]  /*13f50*/  FFMA.FTZ R160, R160, UR48, -R156.reuse ;  /* 0x00000030a0a07c23 */ /* 0x100fe2000801089c */
[----:B------:R-:W-:Y:S01]  /*13f60*/  FMNMX.FTZ R157, R195, R157, !PT ;  /* 0x0000009dc39d7209 */ /* 0x000fe20007810000 */
[--C-:B------:R-:W-:Y:S01]  /*13f70*/  FFMA.FTZ R161, R161, UR48, -R156.reuse ;  /* 0x00000030a1a17c23 */ /* 0x100fe2000801089c */
[----:B------:R-:W-:Y:S01]  /*13f80*/  FSEL R199, R199, -INF , !P0 ;  /* 0xff800000c7c77808 */ /* 0x000fe20004000000 */
[--C-:B------:R-:W-:Y:S01]  /*13f90*/  FFMA.FTZ R164, R164, UR48, -R156.reuse ;  /* 0x00000030a4a47c23 */ /* 0x100fe2000801089c */
[----:B------:R-:W-:Y:S01]  /*13fa0*/  FMNMX.FTZ R157, R198, R157, !PT ;  /* 0x0000009dc69d7209 */ /* 0x000fe20007810000 */
        /* <DEDUP_REMOVED lines=19> */
[----:B------:R-:W-:Y:S01]  /*140e0*/  MUFU.EX2 R225, R153 ;  /* 0x0000009900e17308 */ /* 0x000fe20000000800 */
[----:B------:R-:W-:-:S02]  /*140f0*/  ISETP.NE.AND P6, PT, R227, 0x3, PT ;  /* 0x00000003e300780c */ /* 0x000fc40003fc5270 */
[----:B------:R-:W3:Y:S05]  /*14100*/  SHFL.BFLY PT, R157, R197, 0x2, 0x1f ;  /* 0x0c401f00c59d7f89 */ /* 0x000eea00000e0000 */
[----:B------:R4:W-:Y:S08]  /*14110*/  MUFU.EX2 R226, R152 ;  /* 0x0000009800e27308 */ /* 0x0009f00000000800 */
[----:B------:R-:W5:Y:S08]  /*14120*/  MUFU.EX2 R153, R5 ;  /* 0x0000000500997308 */ /* 0x000f700000000800 */
[----:B------:R5:W0:Y:S01]  /*14130*/  MUFU.EX2 R224, R200 ;  /* 0x000000c800e07308 */ /* 0x000a220000000800 */
[----:B---3--:R-:W-:-:S07]  /*14140*/  FMNMX.FTZ R157, R197, R157, !PT ;  /* 0x0000009dc59d7209 */ /* 0x008fce0007810000 */
[----:B------:R-:W3:Y:S01]  /*14150*/  MUFU.EX2 R223, R201 ;  /* 0x000000c900df7308 */ /* 0x000ee20000000800 */
[----:B----4-:R-:W4:Y:S01]  /*14160*/  SHFL.BFLY PT, R152, R157, 0x1, 0x1f ;  /* 0x0c201f009d987f89 */ /* 0x010f2200000e0000 */
[----:B-----5:R-:W-:Y:S01]  /*14170*/  FFMA.FTZ R200, R153, R8, R226 ;  /* 0x0000000899c87223 */ /* 0x020fe200000100e2 */
[-C--:B------:R-:W-:Y:S01]  /*14180*/  FMUL.FTZ R24, R24, R153.reuse ;  /* 0x0000009918187220 */ /* 0x080fe20000410000 */
[-C--:B------:R-:W-:Y:S01]  /*14190*/  FMUL.FTZ R25, R25, R153.reuse ;  /* 0x0000009919197220 */ /* 0x080fe20000410000 */
[-C--:B------:R-:W-:Y:S01]  /*141a0*/  FMUL.FTZ R28, R28, R153.reuse ;  /* 0x000000991c1c7220 */ /* 0x080fe20000410000 */
[----:B------:R-:W-:Y:S01]  /*141b0*/  FADD.FTZ R200, R225, R200 ;  /* 0x000000c8e1c87221 */ /* 0x000fe20000010000 */
[-C--:B------:R-:W-:Y:S01]  /*141c0*/  FMUL.FTZ R29, R29, R153.reuse ;  /* 0x000000991d1d7220 */ /* 0x080fe20000410000 */
[----:B------:R-:W5:Y:S01]  /*141d0*/  MUFU.EX2 R222, R160 ;  /* 0x000000a000de7308 */ /* 0x000f620000000800 */
[-C--:B------:R-:W-:Y:S01]  /*141e0*/  FMUL.FTZ R32, R32, R153.reuse ;  /* 0x0000009920207220 */ /* 0x080fe20000410000 */
[----:B0-----:R-:W-:Y:S01]  /*141f0*/  FADD.FTZ R200, R224, R200 ;  /* 0x000000c8e0c87221 */ /* 0x001fe20000010000 */
[-C--:B------:R-:W-:Y:S01]  /*14200*/  FMUL.FTZ R33, R33, R153.reuse ;  /* 0x0000009921217220 */ /* 0x080fe20000410000 */
        /* <DEDUP_REMOVED lines=14> */
[----:B----4-:R-:W-:Y:S01]  /*142f0*/  FMNMX.FTZ R5, R157, R152, !PT ;  /* 0x000000989d057209 */ /* 0x010fe20007810000 */
[-C--:B------:R-:W-:Y:S01]  /*14300*/  FMUL.FTZ R56, R56, R153.reuse ;  /* 0x0000009938387220 */ /* 0x080fe20000410000 */
[-C--:B------:R-:W-:Y:S01]  /*14310*/  FMUL.FTZ R57, R57, R153.reuse ;  /* 0x0000009939397220 */ /* 0x080fe20000410000 */
[-C--:B------:R-:W-:Y:S01]  /*14320*/  FMUL.FTZ R60, R60, R153.reuse ;  /* 0x000000993c3c7220 */ /* 0x080fe20000410000 */
[C---:B------:R-:W-:Y:S01]  /*14330*/  FSETP.NEU.FTZ.AND P0, PT, R5.reuse, -INF , PT ;  /* 0xff8000000500780b */ /* 0x040fe20003f1d000 */
[----:B------:R-:W-:Y:S01]  /*14340*/  FMUL.FTZ R152, R5, UR48 ;  /* 0x0000003005987c20 */ /* 0x000fe20008410000 */
[----:B------:R-:W4:Y:S01]  /*14350*/  MUFU.EX2 R165, R165 ;  /* 0x000000a500a57308 */ /* 0x000f220000000800 */
[----:B0-----:R-:W-:Y:S01]  /*14360*/  FADD.FTZ R200, R203, R200 ;  /* 0x000000c8cbc87221 */ /* 0x001fe20000010000 */
[-C--:B------:R-:W-:Y:S01]  /*14370*/  FMUL.FTZ R61, R61, R153.reuse ;  /* 0x000000993d3d7220 */ /* 0x080fe20000410000 */
[-C--:B------:R-:W-:Y:S01]  /*14380*/  FMUL.FTZ R64, R64, R153.reuse ;  /* 0x0000009940407220 */ /* 0x080fe20000410000 */
[----:B------:R-:W-:Y:S01]  /*14390*/  FSEL R152, R152, RZ, P0 ;  /* 0x000000ff98987208 */ /* 0x000fe20000000000 */
[-C--:B------:R-:W-:Y:S01]  /*143a0*/  FMUL.FTZ R65, R65, R153.reuse ;  /* 0x0000009941417220 */ /* 0x080fe20000410000 */
[-C--:B------:R-:W-:Y:S01]  /*143b0*/  FMUL.FTZ R68, R68, R153.reuse ;  /* 0x0000009944447220 */ /* 0x080fe20000410000 */
[-C--:B------:R-:W-:Y:S01]  /*143c0*/  FMUL.FTZ R69, R69, R153.reuse ;  /* 0x0000009945457220 */ /* 0x080fe20000410000 */
[----:B------:R-:W0:Y:S01]  /*143d0*/  MUFU.EX2 R160, R168 ;  /* 0x000000a800a07308 */ /* 0x000e220000000800 */
[----:B---3--:R-:W-:Y:S01]  /*143e0*/  FADD.FTZ R200, R201, R200 ;  /* 0x000000c8c9c87221 */ /* 0x008fe20000010000 */
[--C-:B------:R-:W-:Y:S01]  /*143f0*/  FFMA.FTZ R8, R155, UR48, -R152.reuse ;  /* 0x000000309b087c23 */ /* 0x100fe20008010898 */
[--C-:B------:R-:W-:Y:S01]  /*14400*/  FFMA.FTZ R155, R170, UR48, -R152.reuse ;  /* 0x00000030aa9b7c23 */ /* 0x100fe20008010898 */
[--C-:B------:R-:W-:Y:S01]  /*14410*/  FFMA.FTZ R197, R154, UR48, -R152.reuse ;  /* 0x000000309ac57c23 */ /* 0x100fe20008010898 */
[--C-:B------:R-:W-:Y:S01]  /*14420*/  FFMA.FTZ R159, R159, UR48, -R152.reuse ;  /* 0x000000309f9f7c23 */ /* 0x100fe20008010898 */
[--C-:B------:R-:W-:Y:S01]  /*14430*/  FFMA.FTZ R163, R163, UR48, -R152.reuse ;  /* 0x00000030a3a37c23 */ /* 0x100fe20008010898 */
[----:B------:R-:W-:Y:S01]  /*14440*/  FFMA.FTZ R161, R166, UR48, -R152 ;  /* 0x00000030a6a17c23 */ /* 0x000fe20008010898 */
[----:B------:R-:W3:Y:S01]  /*14450*/  MUFU.EX2 R169, R169 ;  /* 0x000000a900a97308 */ /* 0x000ee20000000800 */
[----:B----4-:R-:W-:Y:S01]  /*14460*/  FADD.FTZ R200, R165, R200 ;  /* 0x000000c8a5c87221 */ /* 0x010fe20000010000 */
[--C-:B------:R-:W-:Y:S01]  /*14470*/  FFMA.FTZ R167, R167, UR48, -R152.reuse ;  /* 0x00000030a7a77c23 */ /* 0x100fe20008010898 */
[--C-:B------:R-:W-:Y:S01]  /*14480*/  FFMA.FTZ R171, R171, UR48, -R152.reuse ;  /* 0x00000030abab7c23 */ /* 0x100fe20008010898 */
[--C-:B------:R-:W-:Y:S01]  /*14490*/  FFMA.FTZ R157, R174, UR48, -R152.reuse ;  /* 0x00000030ae9d7c23 */ /* 0x100fe20008010898 */
[--C-:B------:R-:W-:Y:S01]  /*144a0*/  FFMA.FTZ R175, R175, UR48, -R152.reuse ;  /* 0x00000030afaf7c23 */ /* 0x100fe20008010898 */
[--C-:B------:R-:W-:Y:S01]  /*144b0*/  FFMA.FTZ R178, R178, UR48, -R152.reuse ;  /* 0x00000030b2b27c23 */ /* 0x100fe20008010898 */
[----:B------:R-:W-:Y:S01]  /*144c0*/  FFMA.FTZ R179, R179, UR48, -R152 ;  /* 0x00000030b3b37c23 */ /* 0x000fe20008010898 */
[----:B------:R-:W4:Y:S01]  /*144d0*/  MUFU.EX2 R172, R172 ;  /* 0x000000ac00ac7308 */ /* 0x000f220000000800 */
[----:B0-----:R-:W-:Y:S01]  /*144e0*/  FADD.FTZ R200, R160, R200 ;  /* 0x000000c8a0c87221 */ /* 0x001fe20000010000 */
[--C-:B------:R-:W-:Y:S01]  /*144f0*/  FFMA.FTZ R182, R182, UR48, -R152.reuse ;  /* 0x00000030b6b67c23 */ /* 0x100fe20008010898 */
[--C-:B------:R-:W-:Y:S01]  /*14500*/  FFMA.FTZ R183, R183, UR48, -R152.reuse ;  /* 0x00000030b7b77c23 */ /* 0x100fe20008010898 */
[--C-:B------:R-:W-:Y:S01]  /*14510*/  FFMA.FTZ R186, R186, UR48, -R152.reuse ;  /* 0x00000030baba7c23 */ /* 0x100fe20008010898 */
[--C-:B------:R-:W-:Y:S01]  /*14520*/  FFMA.FTZ R187, R187, UR48, -R152.reuse ;  /* 0x00000030bbbb7c23 */ /* 0x100fe20008010898 */
[--C-:B------:R-:W-:Y:S01]  /*14530*/  FFMA.FTZ R190, R190, UR48, -R152.reuse ;  /* 0x00000030bebe7c23 */ /* 0x100fe20008010898 */
[----:B------:R-:W-:Y:S01]  /*14540*/  FFMA.FTZ R191, R191, UR48, -R152 ;  /* 0x00000030bfbf7c23 */ /* 0x000fe20008010898 */
[----:B------:R-:W0:Y:S01]  /*14550*/  MUFU.EX2 R173, R173 ;  /* 0x000000ad00ad7308 */ /* 0x000e220000000800 */
[C---:B---3--:R-:W-:Y:S01]  /*14560*/  FADD.FTZ R200, R169.reuse, R200 ;  /* 0x000000c8a9c87221 */ /* 0x048fe20000010000 */
[----:B------:R-:W-:Y:S01]  /*14570*/  F2FP.F16.F32.PACK_AB R160, R169, R160 ;  /* 0x000000a0a9a0723e */ /* 0x000fe200000000ff */
[--C-:B------:R-:W-:Y:S01]  /*14580*/  FFMA.FTZ R194, R194, UR48, -R152.reuse ;  /* 0x00000030c2c27c23 */ /* 0x100fe20008010898 */
[--C-:B------:R-:W-:Y:S01]  /*14590*/  FFMA.FTZ R195, R195, UR48, -R152.reuse ;  /* 0x00000030c3c37c23 */ /* 0x100fe20008010898 */
[--C-:B------:R-:W-:Y:S01]  /*145a0*/  FFMA.FTZ R198, R198, UR48, -R152.reuse ;  /* 0x00000030c6c67c23 */ /* 0x100fe20008010898 */
[----:B------:R-:W-:Y:S01]  /*145b0*/  FFMA.FTZ R199, R199, UR48, -R152 ;  /* 0x00000030c7c77c23 */ /* 0x000fe20008010898 */
        /* <DEDUP_REMOVED lines=10> */
[C---:B0-----:R-:W-:Y:S01]  /*14660*/  FADD.FTZ R200, R173.reuse, R200 ;  /* 0x000000c8adc87221 */ /* 0x041fe20000010000 */
[----:B---3--:R-:W-:Y:S01]  /*14670*/  FFMA.FTZ R176, R162, UR48, -R152 ;  /* 0x00000030a2b07c23 */ /* 0x008fe20008010898 */
[----:B------:R-:W-:Y:S01]  /*14680*/  F2FP.F16.F32.PACK_AB R162, R173, R172 ;  /* 0x000000acada2723e */ /* 0x000fe200000000ff */
[-C--:B------:R-:W-:Y:S01]  /*14690*/  FMUL.FTZ R85, R85, R153.reuse ;  /* 0x0000009955557220 */ /* 0x080fe20000410000 */
[-C--:B------:R-:W-:Y:S01]  /*146a0*/  FMUL.FTZ R88, R88, R153.reuse ;  /* 0x0000009958587220 */ /* 0x080fe20000410000 */
[-C--:B------:R-:W-:Y:S01]  /*146b0*/  FMUL.FTZ R89, R89, R153.reuse ;  /* 0x0000009959597220 */ /* 0x080fe20000410000 */
[-C--:B------:R-:W-:Y:S01]  /*146c0*/  FMUL.FTZ R92, R92, R153.reuse ;  /* 0x000000995c5c7220 */ /* 0x080fe20000410000 */
[----:B------:R0:W-:Y:S01]  /*146d0*/  MUFU.EX2 R169, R155 ;  /* 0x0000009b00a97308 */ /* 0x0001e20000000800 */
        /* <DEDUP_REMOVED lines=8> */
[----:B0-----:R-:W-:Y:S01]  /*14760*/  FSEL R155, R5, RZ, P0 ;  /* 0x000000ff059b7208 */ /* 0x001fe20000000000 */
[C---:B----4-:R-:W-:Y:S01]  /*14770*/  FADD.FTZ R200, R177.reuse, R200 ;  /* 0x000000c8b1c87221 */ /* 0x050fe20000010000 */
[----:B------:R-:W-:Y:S01]  /*14780*/  F2FP.F16.F32.PACK_AB R164, R177, R164 ;  /* 0x000000a4b1a4723e */ /* 0x000fe200000000ff */
[-C--:B------:R-:W-:Y:S01]  /*14790*/  FMUL.FTZ R105, R105, R153.reuse ;  /* 0x0000009969697220 */ /* 0x080fe20000410000 */
[-C--:B------:R-:W-:Y:S01]  /*147a0*/  FMUL.FTZ R108, R108, R153.reuse ;  /* 0x000000996c6c7220 */ /* 0x080fe20000410000 */
[----:B------:R-:W-:Y:S01]  /*147b0*/  FADD.FTZ R155, -R155, R202 ;  /* 0x000000ca9b9b7221 */ /* 0x000fe20000010100 */
[-C--:B------:R-:W-:Y:S01]  /*147c0*/  FMUL.FTZ R109, R109, R153.reuse ;  /* 0x000000996d6d7220 */ /* 0x080fe20000410000 */
[----:B------:R0:W-:Y:S01]  /*147d0*/  MUFU.EX2 R168, R184 ;  /* 0x000000b800a87308 */ /* 0x0001e20000000800 */
[-C--:B------:R-:W-:Y:S01]  /*147e0*/  FMUL.FTZ R112, R112, R153.reuse ;  /* 0x0000009970707220 */ /* 0x080fe20000410000 */
[----:B------:R-:W-:Y:S01]  /*147f0*/  FMUL.FTZ R155, R155, UR48 ;  /* 0x000000309b9b7c20 */ /* 0x000fe20008410000 */
[-C--:B------:R-:W-:Y:S01]  /*14800*/  FMUL.FTZ R113, R113, R153.reuse ;  /* 0x0000009971717220 */ /* 0x080fe20000410000 */
[-C--:B------:R-:W-:Y:S01]  /*14810*/  FMUL.FTZ R116, R116, R153.reuse ;  /* 0x0000009974747220 */ /* 0x080fe20000410000 */
[-C--:B------:R-:W-:Y:S01]  /*14820*/  FMUL.FTZ R117, R117, R153.reuse ;  /* 0x0000009975757220 */ /* 0x080fe20000410000 */
[-C--:B------:R-:W-:Y:S01]  /*14830*/  FMUL.FTZ R120, R120, R153.reuse ;  /* 0x0000009978787220 */ /* 0x080fe20000410000 */
[----:B------:R-:W-:Y:S01]  /*14840*/  FMUL.FTZ R121, R121, R153 ;  /* 0x0000009979797220 */ /* 0x000fe20000410000 */
[----:B------:R-:W3:Y:S01]  /*14850*/  MUFU.EX2 R177, R155 ;  /* 0x0000009b00b17308 */ /* 0x000ee20000000800 */
[----:B0-----:R-:W-:Y:S01]  /*14860*/  FFMA.FTZ R184, R158, UR48, -R152 ;  /* 0x000000309eb87c23 */ /* 0x001fe20008010898 */
[----:B------:R-:W-:Y:S01]  /*14870*/  F2FP.F16.F32.PACK_AB R158, R165, R201 ;  /* 0x000000c9a59e723e */ /* 0x000fe200000000ff */
[-C--:B------:R-:W-:Y:S01]  /*14880*/  FMUL.FTZ R124, R124, R153.reuse ;  /* 0x000000997c7c7220 */ /* 0x080fe20000410000 */
[-C--:B------:R-:W-:Y:S01]  /*14890*/  FMUL.FTZ R125, R125, R153.reuse ;  /* 0x000000997d7d7220 */ /* 0x080fe20000410000 */
[-C--:B------:R-:W-:Y:S01]  /*148a0*/  FMUL.FTZ R128, R128, R153.reuse ;  /* 0x0000009980807220 */ /* 0x080fe20000410000 */
        /* <DEDUP_REMOVED lines=11> */
[----:B---3--:R-:W-:Y:S01]  /*14960*/  FFMA.FTZ R4, R177, R4, R197 ;  /* 0x00000004b1047223 */ /* 0x008fe200000100c5 */
[-C--:B------:R-:W-:Y:S01]  /*14970*/  FMUL.FTZ R148, R148, R153.reuse ;  /* 0x0000009994947220 */ /* 0x080fe20000410000 */
[----:B------:R-:W-:Y:S01]  /*14980*/  FMUL.FTZ R149, R149, R153 ;  /* 0x0000009995957220 */ /* 0x000fe20000410000 */
[----:B------:R-:W-:Y:S01]  /*14990*/  F2FP.F16.F32.PACK_AB R152, R225, R226 ;  /* 0x000000e2e198723e */ /* 0x000fe200000000ff */
[-C--:B------:R-:W-:Y:S01]  /*149a0*/  FMUL.FTZ R26, R26, R177.reuse ;  /* 0x000000b11a1a7220 */ /* 0x080fe20000410000 */
[----:B------:R-:W-:Y:S01]  /*149b0*/  F2FP.F16.F32.PACK_AB R154, R223, R224 ;  /* 0x000000e0df9a723e */ /* 0x000fe200000000ff */
[----:B------:R-:W-:Y:S01]  /*149c0*/  FMUL.FTZ R27, R27, R177 ;  /* 0x000000b11b1b7220 */ /* 0x000fe20000410000 */
[----:B------:R-:W3:Y:S01]  /*149d0*/  MUFU.EX2 R159, R159 ;  /* 0x0000009f009f7308 */ /* 0x000ee20000000800 */
        /* <DEDUP_REMOVED lines=46> */
[----:B------:R-:W-:Y:S01]  /*14cc0*/  FMUL.FTZ R95, R95, R177 ;  /* 0x000000b15f5f7220 */ /* 0x000fe20000410000 */
[----:B------:R3:W5:Y:S01]  /*14cd0*/  MUFU.EX2 R173, R157 ;  /* 0x0000009d00ad7308 */ /* 0x0007620000000800 */
[C---:B0-----:R-:W-:Y:S01]  /*14ce0*/  FADD.FTZ R4, R167.reuse, R4 ;  /* 0x00000004a7047221 */ /* 0x041fe20000010000 */
[----:B------:R-:W-:Y:S01]  /*14cf0*/  F2FP.F16.F32.PACK_AB R159, R167, R161 ;  /* 0x000000a1a79f723e */ /* 0x000fe200000000ff */
[-C--:B------:R-:W-:Y:S01]  /*14d00*/  FMUL.FTZ R98, R98, R177.reuse ;  /* 0x000000b162627220 */ /* 0x080fe20000410000 */
[-C--:B------:R-:W-:Y:S01]  /*14d10*/  FMUL.FTZ R99, R99, R177.reuse ;  /* 0x000000b163637220 */ /* 0x080fe20000410000 */
[----:B------:R-:W-:Y:S01]  /*14d20*/  FADD.FTZ R4, R169, R4 ;  /* 0x00000004a9047221 */ /* 0x000fe20000010000 */
[-C--:B------:R-:W-:Y:S01]  /*14d30*/  FMUL.FTZ R102, R102, R177.reuse ;  /* 0x000000b166667220 */ /* 0x080fe20000410000 */
[-C--:B------:R-:W-:Y:S01]  /*14d40*/  FMUL.FTZ R103, R103, R177.reuse ;  /* 0x000000b167677220 */ /* 0x080fe20000410000 */
[----:B------:R-:W0:Y:S01]  /*14d50*/  MUFU.EX2 R175, R175 ;  /* 0x000000af00af7308 */ /* 0x000e220000000800 */
[----:B----4-:R-:W-:Y:S01]  /*14d60*/  FADD.FTZ R4, R171, R4 ;  /* 0x00000004ab047221 */ /* 0x010fe20000010000 */
[----:B---3--:R-:W-:Y:S01]  /*14d70*/  F2FP.F16.F32.PACK_AB R157, R163, R176 ;  /* 0x000000b0a39d723e */ /* 0x008fe200000000ff */
[----:B------:R-:W-:Y:S01]  /*14d80*/  FMUL.FTZ R106, R106, R177 ;  /* 0x000000b16a6a7220 */ /* 0x000fe20000410000 */
[----:B------:R-:W-:Y:S01]  /*14d90*/  F2FP.F16.F32.PACK_AB R161, R171, R169 ;  /* 0x000000a9aba1723e */ /* 0x000fe200000000ff */
        /* <DEDUP_REMOVED lines=32> */
[----:B------:R-:W-:-:S03]  /*14fa0*/  FMUL.FTZ R151, R151, R177 ;  /* 0x000000b197977220 */ /* 0x000fc60000410000 */
[----:B------:R-:W4:Y:S01]  /*14fb0*/  MUFU.EX2 R181, R181 ;  /* 0x000000b500b57308 */ /* 0x000f220000000800 */
[----:B0-----:R-:W-:-:S07]  /*14fc0*/  FADD.FTZ R200, R180, R200 ;  /* 0x000000c8b4c87221 */ /* 0x001fce0000010000 */
[----:B------:R-:W0:Y:S01]  /*14fd0*/  MUFU.EX2 R183, R183 ;  /* 0x000000b700b77308 */ /* 0x000e220000000800 */
[----:B---3--:R-:W-:-:S07]  /*14fe0*/  FADD.FTZ R4, R182, R4 ;  /* 0x00000004b6047221 */ /* 0x008fce0000010000 */
[----:B------:R-:W3:Y:S01]  /*14ff0*/  MUFU.EX2 R186, R186 ;  /* 0x000000ba00ba7308 */ /* 0x000ee20000000800 */
[C---:B----4-:R-:W-:Y:S01]  /*15000*/  FADD.FTZ R200, R181.reuse, R200 ;  /* 0x000000c8b5c87221 */ /* 0x050fe20000010000 */
[----:B------:R-:W-:-:S03]  /*15010*/  F2FP.F16.F32.PACK_AB R166, R181, R180 ;  /* 0x000000b4b5a6723e */ /* 0x000fc600000000ff */
[----:B------:R-:W-:-:S03]  /*15020*/  FADD.FTZ R200, R168, R200 ;  /* 0x000000c8a8c87221 */ /* 0x000fc60000010000 */
[----:B------:R-:W4:Y:S01]  /*15030*/  MUFU.EX2 R185, R185 ;  /* 0x000000b900b97308 */ /* 0x000f220000000800 */
[C---:B0-----:R-:W-:Y:S01]  /*15040*/  FADD.FTZ R4, R183.reuse, R4 ;  /* 0x00000004b7047221 */ /* 0x041fe20000010000 */
[----:B------:R-:W-:-:S06]  /*15050*/  F2FP.F16.F32.PACK_AB R167, R183, R182 ;  /* 0x000000b6b7a7723e */ /* 0x000fcc00000000ff */
[----:B------:R-:W0:Y:S01]  /*15060*/  MUFU.EX2 R187, R187 ;  /* 0x000000bb00bb7308 */ /* 0x000e220000000800 */
[----:B---3--:R-:W-:-:S07]  /*15070*/  FADD.FTZ R4, R186, R4 ;  /* 0x00000004ba047221 */ /* 0x008fce0000010000 */
[----:B------:R-:W3:Y:S01]  /*15080*/  MUFU.EX2 R188, R188 ;  /* 0x000000bc00bc7308 */ /* 0x000ee20000000800 */
[C---:B----4-:R-:W-:Y:S01]  /*15090*/  FADD.FTZ R200, R185.reuse, R200 ;  /* 0x000000c8b9c87221 */ /* 0x050fe20000010000 */
[----:B------:R-:W-:-:S06]  /*150a0*/  F2FP.F16.F32.PACK_AB R168, R185, R168 ;  /* 0x000000a8b9a8723e */ /* 0x000fcc00000000ff */
[----:B------:R-:W4:Y:S01]  /*150b0*/  MUFU.EX2 R190, R190 ;  /* 0x000000be00be7308 */ /* 0x000f220000000800 */
[C---:B0-----:R-:W-:Y:S01]  /*150c0*/  FADD.FTZ R4, R187.reuse, R4 ;  /* 0x00000004bb047221 */ /* 0x041fe20000010000 */
[----:B------:R-:W-:-:S06]  /*150d0*/  F2FP.F16.F32.PACK_AB R169, R187, R186 ;  /* 0x000000babba9723e */ /* 0x000fcc00000000ff */
[----:B------:R-:W0:Y:S01]  /*150e0*/  MUFU.EX2 R189, R189 ;  /* 0x000000bd00bd7308 */ /* 0x000e220000000800 */
[----:B---3--:R-:W-:-:S07]  /*150f0*/  FADD.FTZ R200, R188, R200 ;  /* 0x000000c8bcc87221 */ /* 0x008fce0000010000 */
[----:B------:R-:W3:Y:S01]  /*15100*/  MUFU.EX2 R191, R191 ;  /* 0x000000bf00bf7308 */ /* 0x000ee20000000800 */
[----:B----4-:R-:W-:-:S07]  /*15110*/  FADD.FTZ R4, R190, R4 ;  /* 0x00000004be047221 */ /* 0x010fce0000010000 */
[----:B------:R-:W4:Y:S01]  /*15120*/  MUFU.EX2 R192, R192 ;  /* 0x000000c000c07308 */ /* 0x000f220000000800 */
[C---:B0-----:R-:W-:Y:S01]  /*15130*/  FADD.FTZ R200, R189.reuse, R200 ;  /* 0x000000c8bdc87221 */ /* 0x041fe20000010000 */
[----:B------:R-:W-:-:S06]  /*15140*/  F2FP.F16.F32.PACK_AB R170, R189, R188 ;  /* 0x000000bcbdaa723e */ /* 0x000fcc00000000ff */
[----:B------:R-:W0:Y:S01]  /*15150*/  MUFU.EX2 R194, R194 ;  /* 0x000000c200c27308 */ /* 0x000e220000000800 */
[C---:B---3--:R-:W-:Y:S01]  /*15160*/  FADD.FTZ R4, R191.reuse, R4 ;  /* 0x00000004bf047221 */ /* 0x048fe20000010000 */
[----:B------:R-:W-:-:S06]  /*15170*/  F2FP.F16.F32.PACK_AB R171, R191, R190 ;  /* 0x000000bebfab723e */ /* 0x000fcc00000000ff */
[----:B------:R-:W3:Y:S01]  /*15180*/  MUFU.EX2 R193, R193 ;  /* 0x000000c100c17308 */ /* 0x000ee20000000800 */
[----:B----4-:R-:W-:-:S07]  /*15190*/  FADD.FTZ R200, R192, R200 ;  /* 0x000000c8c0c87221 */ /* 0x010fce0000010000 */
[----:B------:R-:W4:Y:S01]  /*151a0*/  MUFU.EX2 R195, R195 ;  /* 0x000000c300c37308 */ /* 0x000f220000000800 */
[----:B0-----:R-:W-:-:S07]  /*151b0*/  FADD.FTZ R4, R194, R4 ;  /* 0x00000004c2047221 */ /* 0x001fce0000010000 */
[----:B------:R-:W0:Y:S01]  /*151c0*/  MUFU.EX2 R174, R196 ;  /* 0x000000c400ae7308 */ /* 0x000e220000000800 */
[C---:B---3--:R-:W-:Y:S01]  /*151d0*/  FADD.FTZ R200, R193.reuse, R200 ;  /* 0x000000c8c1c87221 */ /* 0x048fe20000010000 */
[----:B------:R-:W-:-:S06]  /*151e0*/  F2FP.F16.F32.PACK_AB R172, R193, R192 ;  /* 0x000000c0c1ac723e */ /* 0x000fcc00000000ff */
[----:B------:R-:W3:Y:S01]  /*151f0*/  MUFU.EX2 R198, R198 ;  /* 0x000000c600c67308 */ /* 0x000ee20000000800 */
[C---:B----4-:R-:W-:Y:S01]  /*15200*/  FADD.FTZ R4, R195.reuse, R4 ;  /* 0x00000004c3047221 */ /* 0x050fe20000010000 */
[----:B------:R-:W-:-:S06]  /*15210*/  F2FP.F16.F32.PACK_AB R173, R195, R194 ;  /* 0x000000c2c3ad723e */ /* 0x000fcc00000000ff */
[----:B------:R4:W5:Y:S01]  /*15220*/  MUFU.EX2 R196, R156 ;  /* 0x0000009c00c47308 */ /* 0x0009620000000800 */
[----:B0-----:R-:W-:-:S07]  /*15230*/  FADD.FTZ R200, R174, R200 ;  /* 0x000000c8aec87221 */ /* 0x001fce0000010000 */
[----:B------:R-:W0:Y:S01]  /*15240*/  MUFU.EX2 R199, R199 ;  /* 0x000000c700c77308 */ /* 0x000e220000000800 */
[----:B---3--:R-:W-:Y:S01]  /*15250*/  FADD.FTZ R4, R198, R4 ;  /* 0x00000004c6047221 */ /* 0x008fe20000010000 */
[----:B----4-:R-:W-:Y:S01]  /*15260*/  F2FP.F16.F32.PACK_AB R156, R203, R222 ;  /* 0x000000decb9c723e */ /* 0x010fe200000000ff */
[C---:B-----5:R-:W-:Y:S01]  /*15270*/  FADD.FTZ R8, R196.reuse, R200 ;  /* 0x000000c8c4087221 */ /* 0x060fe20000010000 */
[----:B------:R-:W-:Y:S01]  /*15280*/  F2FP.F16.F32.PACK_AB R174, R196, R174 ;  /* 0x000000aec4ae723e */ /* 0x000fe200000000ff */
[C---:B0-----:R-:W-:Y:S01]  /*15290*/  FADD.FTZ R4, R199.reuse, R4 ;  /* 0x00000004c7047221 */ /* 0x041fe20000010000 */
[----:B------:R-:W-:Y:S01]  /*152a0*/  F2FP.F16.F32.PACK_AB R175, R199, R198 ;  /* 0x000000c6c7af723e */ /* 0x000fe200000000ff */
[----:B------:R-:W-:Y:S06]  /*152b0*/  @!P6 BRA `(.L_x_3026) ;  /* 0x000000000004e947 */ /* 0x000fec0003800000 */
[----:B------:R-:W-:Y:S01]  /*152c0*/  BPT.TRAP 0x1 ;  /* 0x000000040000795c */ /* 0x000fe20000300000 */
.L_x_3026:
[----:B------:R0:W3:Y:S01]  /*152d0*/  SYNCS.PHASECHK.TRANS64.TRYWAIT P0, [R9+URZ+0x22850], R20 ;  /* 0x02285014090075a7 */ /* 0x0000e2000800017f */
[----:B------:R-:W-:Y:S05]  /*152e0*/  @!P6 BRA `(.L_x_3027) ;  /* 0x000000000004e947 */ /* 0x000fea0003800000 */
[----:B------:R-:W-:Y:S01]  /*152f0*/  BPT.TRAP 0x1 ;  /* 0x000000040000795c */ /* 0x000fe20000300000 */
.L_x_3027:
[----:B------:R-:W-:Y:S04]  /*15300*/  BSSY B0, `(.L_x_3028) ;  /* 0x0000004000007945 */ /* 0x000fe80003800000 */
[----:B---3--:R-:W-:Y:S05]  /*15310*/  @P0 BRA `(.L_x_3029) ;  /* 0x0000000000080947 */ /* 0x008fea0003800000 */
[----:B------:R-:W3:Y:S02]  /*15320*/  SYNCS.PHASECHK.TRANS64.TRYWAIT P0, [R9+URZ+0x22850], R20 ;  /* 0x02285014090075a7 */ /* 0x000ee4000800017f */
[----:B---3--:R-:W-:Y:S05]  /*15330*/  @!P0 BRA `(.L_x_3030) ;  /* 0x000000f400f88947 */ /* 0x008fea0003800000 */
.L_x_3029:
[----:B------:R-:W-:Y:S05]  /*15340*/  BSYNC B0 ;  /* 0x0000000000007941 */ /* 0x000fea0003800000 */
.L_x_3028:
[----:B------:R-:W4:Y:S01]  /*15350*/  S2R R178, SR_TID.X ;  /* 0x0000000000b27919 */ /* 0x000f220000002100 */
[----:B------:R-:W-:Y:S05]  /*15360*/  WARPSYNC.ALL ;  /* 0x0000000000007948 */ /* 0x000fea0003800000 */
[----:B------:R-:W-:Y:S02]  /*15370*/  IMAD.MOV.U32 R176, RZ, RZ, 0xc00 ;  /* 0x00000c00ffb07424 */ /* 0x000fe400078e00ff */
[----:B------:R-:W-:Y:S02]  /*15380*/  IMAD.MOV.U32 R177, RZ, RZ, 0x40000040 ;  /* 0x40000040ffb17424 */ /* 0x000fe400078e00ff */
[----:B------:R-:W-:-:S03]  /*15390*/  IMAD R176, R2, R176, UR49 ;  /* 0x0000003102b07e24 */ /* 0x000fc6000f8e02b0 */
[----:B------:R-:W-:Y:S01]  /*153a0*/  R2UR UR7, R177 ;  /* 0x00000000b10772ca */ /* 0x000fe200000e0000 */
[----:B------:R-:W-:Y:S01]  /*153b0*/  IMAD.MOV.U32 R177, RZ, RZ, 0x40000040 ;  /* 0x40000040ffb17424 */ /* 0x000fe200078e00ff */
[----:B------:R-:W-:Y:S02]  /*153c0*/  R2UR UR6, R176 ;  /* 0x00000000b00672ca */ /* 0x000fe400000e0000 */
[----:B----4-:R-:W-:-:S05]  /*153d0*/  SHF.R.U32.HI R178, RZ, 0x7, R178 ;  /* 0x00000007ffb27819 */ /* 0x010fca00000116b2 */
[----:B01-3--:R-:W-:Y:S02]  /*153e0*/  VIADD R20, R178, 0x8 ;  /* 0x00000008b2147836 */ /* 0x00bfe40000000000 */
[----:B------:R-:W-:-:S03]  /*153f0*/  IMAD.U32 R178, RZ, RZ, UR50 ;  /* 0x00000032ffb27e24 */ /* 0x000fc6000f8e00ff */
[----:B------:R0:W-:Y:S02]  /*15400*/  BAR.SYNC.DEFER_BLOCKING R20, 0x100 ;  /* 0x000400140000751d */ /* 0x0001e40000010000 */
[----:B------:R-:W-:-:S04]  /*15410*/  ISETP.NE.AND P0, PT, R178, 0x3, PT ;  /* 0x00000003b200780c */ /* 0x000fc80003f05270 */
        /* <DEDUP_REMOVED lines=43> */
.L_x_3031:
[----:B------:R-:W3:Y:S01]  /*156d0*/  LDL R152, [R1+0x24] ;  /* 0x0000240001987983 */ /* 0x000ee20000100800 */
[----:B------:R-:W-:Y:S02]  /*156e0*/  VIADD R9, R9, 0x22860 ;  /* 0x0002286009097836 */ /* 0x000fe40000000000 */
[----:B------:R-:W-:Y:S02]  /*156f0*/  IMAD.U32 R20, RZ, RZ, UR47 ;  /* 0x0000002fff147e24 */ /* 0x000fe4000f8e00ff */
[----:B------:R-:W-:Y:S02]  /*15700*/  IMAD.MOV.U32 R202, RZ, RZ, R5 ;  /* 0x000000ffffca7224 */ /* 0x000fe400078e0005 */
[----:B------:R-:W-:Y:S01]  /*15710*/  IMAD.MOV.U32 R203, RZ, RZ, R0 ;  /* 0x000000ffffcb7224 */ /* 0x000fe200078e0000 */
[----:B------:R-:W-:-:S04]  /*15720*/  PRMT R9, R20, 0x654, R9 ;  /* 0x0000065414097816 */ /* 0x000fc80000000009 */
[----:B------:R0:W-:Y:S01]  /*15730*/  SYNCS.ARRIVE.TRANS64.RED.A1T0 RZ, [R9+URZ], RZ ;  /* 0x000000ff09ff79a7 */ /* 0x0001e2000810043f */
[C---:B---3--:R-:W-:Y:S01]  /*15740*/  ISETP.GT.AND P0, PT, R3.reuse, R152, PT ;  /* 0x000000980300720c */ /* 0x048fe20003f04270 */
[----:B------:R-:W-:-:S12]  /*15750*/  VIADD R3, R3, 0xffffffff ;  /* 0xffffffff03037836 */ /* 0x000fd80000000000 */
[----:B0-----:R-:W-:Y:S05]  /*15760*/  @P0 BRA `(.L_x_3032) ;  /* 0xffffffcc00700947 */ /* 0x001fea000383ffff */
.L_x_3012:
[----:B------:R-:W3:Y:S01]  /*15770*/  LDL.LU R9, [R1+0x3c] ;  /* 0x00003c0001097983 */ /* 0x000ee20000300800 */
[----:B------:R-:W-:Y:S05]  /*15780*/  WARPSYNC.ALL ;  /* 0x0000000000007948 */ /* 0x000fea0003800000 */
[----:B------:R-:W0:Y:S01]  /*15790*/  SHFL.BFLY PT, R3, R8, 0x2, 0x1f ;  /* 0x0c401f0008037f89 */ /* 0x000e2200000e0000 */
[----:B------:R-:W-:Y:S02]  /*157a0*/  IMAD.MOV.U32 R155, RZ, RZ, -0x800000 ;  /* 0xff800000ff9b7424 */ /* 0x000fe400078e00ff */
[----:B------:R-:W-:Y:S02]  /*157b0*/  VIADD R2, R2, 0x1 ;  /* 0x0000000102027836 */ /* 0x000fe40000000000 */
[----:B------:R-:W-:Y:S01]  /*157c0*/  IMAD.MOV.U32 R154, RZ, RZ, -0x800000 ;  /* 0xff800000ff9a7424 */ /* 0x000fe200078e00ff */
[----:B------:R2:W-:Y:S08]  /*157d0*/  BAR.ARV R21, 0x100 ;  /* 0x000400150000751d */ /* 0x0005f00000002000 */
[----:B------:R-:W-:Y:S06]  /*157e0*/  BAR.ARV 0x8, 0x180 ;  /* 0x0206000000007b1d */ /* 0x000fec0000002000 */
[----:B------:R-:W-:Y:S01]  /*157f0*/  ISETP.NE.AND P1, PT, R2, 0x2, PT ;  /* 0x000000020200780c */ /* 0x000fe20003f25270 */
[----:B0-----:R-:W-:-:S03]  /*15800*/  FADD.FTZ R3, R3, R8 ;  /* 0x0000000803037221 */ /* 0x001fc60000010000 */
[----:B------:R-:W-:Y:S02]  /*15810*/  SEL R2, R2, RZ, P1 ;  /* 0x000000ff02027207 */ /* 0x000fe40000800000 */
[----:B------:R-:W0:Y:S02]  /*15820*/  SHFL.BFLY PT, R6, R3, 0x1, 0x1f ;  /* 0x0c201f0003067f89 */ /* 0x000e2400000e0000 */
[----:B0-----:R-:W-:Y:S01]  /*15830*/  FADD.FTZ R6, R3, R6 ;  /* 0x0000000603067221 */ /* 0x001fe20000010000 */
[----:B------:R-:W-:-:S04]  /*15840*/  IMAD.MOV.U32 R3, RZ, RZ, RZ ;  /* 0x000000ffff037224 */ /* 0x000fc800078e00ff */
[----:B------:R-:W-:-:S13]  /*15850*/  FSETP.NE.FTZ.AND P0, PT, R6, RZ, PT ;  /* 0x000000ff0600720b */ /* 0x000fda0003f15000 */
[----:B------:R-:W0:Y:S08]  /*15860*/  @P0 MUFU.LG2 R7, R6 ;  /* 0x0000000600070308 */ /* 0x000e300000000c00 */
[----:B------:R1:W4:Y:S02]  /*15870*/  @P0 MUFU.RCP R3, R6 ;  /* 0x0000000600030308 */ /* 0x0003240000001000 */
[----:B-1----:R-:W-:-:S02]  /*15880*/  IMAD.U32 R6, RZ, RZ, UR48 ;  /* 0x00000030ff067e24 */ /* 0x002fc4000f8e00ff */
[----:B0-----:R-:W-:Y:S02]  /*15890*/  @P0 FMUL.FTZ R7, R7, 0.69314718246459960938 ;  /* 0x3f31721807070820 */ /* 0x001fe40000410000 */
[----:B------:R-:W-:-:S04]  /*158a0*/  @P0 FMUL.FTZ R6, R6, 0.69314718246459960938 ;  /* 0x3f31721806060820 */ /* 0x000fc80000410000 */
[----:B------:R-:W-:Y:S01]  /*158b0*/  @P0 FFMA.FTZ R155, R6, R0, R7 ;  /* 0x00000000069b0223 */ /* 0x000fe20000010007 */
[-C--:B----4-:R-:W-:Y:S01]  /*158c0*/  FMUL.FTZ R152, R24, R3.reuse ;  /* 0x0000000318987220 */ /* 0x090fe20000410000 */
        /* <DEDUP_REMOVED lines=56> */
[-C--:B------:R-:W-:Y:S01]  /*15c50*/  FMUL.FTZ R128, R128, R3.reuse ;  /* 0x0000000380807220 */ /* 0x080fe20000410000 */
[-C--:B------:R-:W-:Y:S01]  /*15c60*/  FMUL.FTZ R129, R129, R3.reuse ;  /* 0x0000000381817220 */ /* 0x080fe20000410000 */
[----:B------:R-:W-:Y:S01]  /*15c70*/  FSETP.NE.FTZ.AND P0, PT, R4, RZ, PT ;  /* 0x000000ff0400720b */ /* 0x000fe20003f15000 */
        /* <DEDUP_REMOVED lines=9> */
[----:B------:R-:W-:-:S03]  /*15d10*/  FMUL.FTZ R149, R149, R3 ;  /* 0x0000000395957220 */ /* 0x000fc60000410000 */
[----:B------:R-:W0:Y:S08]  /*15d20*/  @P0 MUFU.LG2 R6, R4 ;  /* 0x0000000400060308 */ /* 0x000e300000000c00 */
[----:B------:R1:W2:Y:S02]  /*15d30*/  @P0 MUFU.RCP R0, R4 ;  /* 0x0000000400000308 */ /* 0x0002a40000001000 */
[----:B-1----:R-:W-:-:S02]  /*15d40*/  IMAD.U32 R4, RZ, RZ, UR48 ;  /* 0x00000030ff047e24 */ /* 0x002fc4000f8e00ff */
[----:B0-----:R-:W-:Y:S02]  /*15d50*/  @P0 FMUL.FTZ R6, R6, 0.69314718246459960938 ;  /* 0x3f31721806060820 */ /* 0x001fe40000410000 */
[----:B------:R-:W-:-:S04]  /*15d60*/  @P0 FMUL.FTZ R4, R4, 0.69314718246459960938 ;  /* 0x3f31721804040820 */ /* 0x000fc80000410000 */
[----:B------:R-:W-:Y:S01]  /*15d70*/  @P0 FFMA.FTZ R154, R4, R5, R6 ;  /* 0x00000005049a0223 */ /* 0x000fe20000010006 */
        /* <DEDUP_REMOVED lines=69> */
.L_x_2916:
[----:B------:R-:W-:Y:S05]  /*161d0*/  WARPSYNC.ALL ;  /* 0x0000000000007948 */ /* 0x000fea0003800000 */
[----:B------:R-:W1:Y:S08]  /*161e0*/  S2UR UR47, SR_CgaCtaId ;  /* 0x00000000002f79c3 */ /* 0x000e700000008800 */
[----:B------:R-:W-:Y:S06]  /*161f0*/  BAR.SYNC.DEFER_BLOCKING 0x5, 0x180 ;  /* 0x0146000000007b1d */ /* 0x000fec0000010000 */
[----:B------:R-:W-:Y:S01]  /*16200*/  UMOV UR4, 0x400 ;  /* 0x0000040000047882 */ /* 0x000fe20000000000 */
[----:B------:R-:W-:Y:S01]  /*16210*/  BSSY B0, `(.L_x_3033) ;  /* 0x000054a000007945 */ /* 0x000fe20003800000 */
[----:B-1----:R-:W-:-:S06]  /*16220*/  ULEA UR4, UR47, UR4, 0x18 ;  /* 0x000000042f047291 */ /* 0x002fcc000f8ec03f */
[----:B------:R-:W-:-:S05]  /*16230*/  IMAD.U32 R23, RZ, RZ, UR4 ;  /* 0x00000004ff177e24 */ /* 0x000fca000f8e00ff */
[----:B------:R1:W2:Y:S01]  /*16240*/  LDS.128 R48, [R23+0x228d0] ;  /* 0x0228d00017307984 */ /* 0x0002a20000000c00 */
[----:B------:R-:W-:Y:S06]  /*16250*/  BAR.ARV 0x4, 0x180 ;  /* 0x0106000000007b1d */ /* 0x000fec0000002000 */
[----:B------:R-:W-:Y:S05]  /*16260*/  @P0 BRA `(.L_x_3034) ;  /* 0x0000004000c40947 */ /* 0x000fea0003800000 */
[----:B------:R-:W3:Y:S01]  /*16270*/  LDL R3, [R1+0x50] ;  /* 0x0000500001037983 */ /* 0x000ee20000100800 */
[----:B------:R-:W-:-:S03]  /*16280*/  ULDC UR4, c[0x0][0xad4] ;  /* 0x0002b50000047ab9 */ /* 0x000fc60000000800 */
[----:B------:R-:W4:Y:S01]  /*16290*/  LDL.LU R10, [R1+0x34] ;  /* 0x00003400010a7983 */ /* 0x000f220000300800 */
[----:B------:R-:W0:Y:S01]  /*162a0*/  S2R R0, SR_SWINHI ;  /* 0x0000000000007919 */ /* 0x000e220000002f00 */
[----:B------:R-:W-:Y:S02]  /*162b0*/  F2FP.F16.F32.PACK_AB R11, R31, R30 ;  /* 0x0000001e1f0b723e */ /* 0x000fe400000000ff */
[----:B------:R-:W-:Y:S01]  /*162c0*/  F2FP.F16.F32.PACK_AB R12, R33, R32 ;  /* 0x00000020210c723e */ /* 0x000fe200000000ff */
[----:B--2---:R-:W2:Y:S01]  /*162d0*/  LDL R48, [R1+0x38] ;  /* 0x0000380001307983 */ /* 0x004ea20000100800 */
[----:B------:R-:W-:Y:S02]  /*162e0*/  MOV R6, R23 ;  /* 0x0000001700067202 */ /* 0x000fe40000000f00 */
[----:B0-----:R-:W-:Y:S02]  /*162f0*/  MOV R7, R0 ;  /* 0x0000000000077202 */ /* 0x001fe40000000f00 */
[----:B------:R-:W-:-:S02]  /*16300*/  F2FP.F16.F32.PACK_AB R13, R35, R34 ;  /* 0x00000022230d723e */ /* 0x000fc400000000ff */
[----:B------:R-:W-:Y:S02]  /*16310*/  F2FP.F16.F32.PACK_AB R14, R37, R36 ;  /* 0x00000024250e723e */ /* 0x000fe400000000ff */
[----:B------:R-:W-:Y:S01]  /*16320*/  F2FP.F16.F32.PACK_AB R15, R39, R38 ;  /* 0x00000026270f723e */ /* 0x000fe200000000ff */
[----:B---3--:R-:W-:Y:S01]  /*16330*/  IMAD.WIDE R24, R3, 0x2, R6 ;  /* 0x0000000203187825 */ /* 0x008fe200078e0206 */
[----:B----4-:R-:W-:-:S03]  /*16340*/  ISETP.NE.AND P0, PT, R10, RZ, PT ;  /* 0x000000ff0a00720c */ /* 0x010fc60003f05270 */
        /* <DEDUP_REMOVED lines=175> */
[----:B------:R-:W-:Y:S08]  /*16e40*/  BAR.SYNC.DEFER_BLOCKING 0x1, 0x100 ;  /* 0x0044000000007b1d */ /* 0x000ff00000010000 */
[----:B0-----:R-:W2:Y:S01]  /*16e50*/  LDC.64 R14, c[0x0][0xc00] ;  /* 0x00030000ff0e7b82 */ /* 0x001ea20000000a00 */
[----:B------:R-:W-:-:S04]  /*16e60*/  ISETP.NE.U32.AND P1, PT, RZ, UR4, PT ;  /* 0x00000004ff007c0c */ /* 0x000fc8000bf25070 */
[----:B------:R-:W-:Y:S01]  /*16e70*/  ISETP.NE.AND.EX P1, PT, RZ, UR5, PT, P1 ;  /* 0x00000005ff007c0c */ /* 0x000fe2000bf25310 */
[----:B------:R-:W-:Y:S02]  /*16e80*/  IMAD.MOV.U32 R9, RZ, RZ, RZ ;  /* 0x000000ffff097224 */ /* 0x000fe400078e00ff */
[----:B--2---:R-:W-:-:S10]  /*16e90*/  IMAD.WIDE R14, R48, 0x4, R14 ;  /* 0x00000004300e7825 */ /* 0x004fd400078e020e */
[----:B------:R-:W5:Y:S01]  /*16ea0*/  @P1 LDG.E R9, desc[UR52][R14.64] ;  /* 0x000000340e091981 */ /* 0x000f62000c1e1900 */
[----:B------:R-:W-:-:S04]  /*16eb0*/  ISETP.NE.U32.AND P0, PT, RZ, UR6, PT ;  /* 0x00000006ff007c0c */ /* 0x000fc8000bf05070 */
[----:B------:R-:W-:-:S13]  /*16ec0*/  ISETP.NE.AND.EX P0, PT, RZ, UR7, PT, P0 ;  /* 0x00000007ff007c0c */ /* 0x000fda000bf05300 */
[----:B------:R-:W0:Y:S01]  /*16ed0*/  @P0 LDC.64 R10, c[0x0][0xc08] ;  /* 0x00030200ff0a0b82 */ /* 0x000e220000000a00 */
[----:B------:R-:W-:Y:S01]  /*16ee0*/  ISETP.GT.AND P2, PT, R0, 0x1, PT ;  /* 0x000000010000780c */ /* 0x000fe20003f44270 */
[----:B------:R-:W-:Y:S01]  /*16ef0*/  ULDC UR6, c[0x0][0xa88] ;  /* 0x0002a20000067ab9 */ /* 0x000fe20000000800 */
[----:B------:R-:W-:Y:S02]  /*16f00*/  IMAD.MOV.U32 R0, RZ, RZ, 0x9b8 ;  /* 0x000009b8ff007424 */ /* 0x000fe400078e00ff */
[----:B------:R-:W-:-:S03]  /*16f10*/  IMAD.U32 R24, RZ, RZ, UR6 ;  /* 0x00000006ff187e24 */ /* 0x000fc6000f8e00ff */
[----:B------:R-:W-:-:S04]  /*16f20*/  SEL R0, R0, 0x978, P2 ;  /* 0x0000097800007807 */ /* 0x000fc80001000000 */
[----:B------:R2:W3:Y:S01]  /*16f30*/  LDC.64 R12, c[0x0][R0+0x220] ;  /* 0x00008800000c7b82 */ /* 0x0004e20000000a00 */
[----:B0-----:R-:W-:-:S05]  /*16f40*/  @P0 IMAD.WIDE R10, R48, 0x4, R10 ;  /* 0x00000004300a0825 */ /* 0x001fca00078e020a */
[----:B------:R0:W5:Y:S02]  /*16f50*/  @P0 LDG.E R24, desc[UR52][R10.64] ;  /* 0x000000340a180981 */ /* 0x000164000c1e1900 */
[----:B0-----:R2:W0:Y:S01]  /*16f60*/  LDC.64 R10, c[0x0][R0+0x218] ;  /* 0x00008600000a7b82 */ /* 0x0014220000000a00 */
[----:B---3--:R-:W-:Y:S05]  /*16f70*/  @P0 BRA `(.L_x_3035) ;  /* 0x0000000000100947 */ /* 0x008fea0003800000 */
[----:B------:R-:W-:Y:S05]  /*16f80*/  @!P1 BRA `(.L_x_3035) ;  /* 0x00000000000c9947 */ /* 0x000fea0003800000 */
[----:B-----5:R-:W3:Y:S04]  /*16f90*/  LDG.E R24, desc[UR52][R14.64] ;  /* 0x000000340e187981 */ /* 0x020ee8000c1e1900 */
[----:B------:R-:W3:Y:S02]  /*16fa0*/  LDG.E R14, desc[UR52][R14.64+0x4] ;  /* 0x000004340e0e7981 */ /* 0x000ee4000c1e1900 */
[----:B---3--:R-:W-:-:S07]  /*16fb0*/  IMAD.IADD R24, R14, 0x1, -R24 ;  /* 0x000000010e187824 */ /* 0x008fce00078e0a18 */
.L_x_3035:
[----:B------:R-:W3:Y:S01]  /*16fc0*/  LDL R158, [R1+0x40] ;  /* 0x00004000019e7983 */ /* 0x000ee20000100800 */
[----:B------:R-:W4:Y:S03]  /*16fd0*/  LDC R157, c[0x0][0xbe8] ;  /* 0x0002fa00ff9d7b82 */ /* 0x000f260000000800 */
[----:B------:R-:W2:Y:S04]  /*16fe0*/  LDL R161, [R1+0x4] ;  /* 0x0000040001a17983 */ /* 0x000ea80000100800 */
[----:B------:R-:W2:Y:S04]  /*16ff0*/  LDL R160, [R1+0x4c] ;  /* 0x00004c0001a07983 */ /* 0x000ea80000100800 */
[----:B------:R-:W2:Y:S01]  /*17000*/  LDL R159, [R1+0x44] ;  /* 0x00004400019f7983 */ /* 0x000ea20000100800 */
[----:B------:R-:W1:Y:S01]  /*17010*/  LDC.64 R14, c[0x0][R0+0x228] ;  /* 0x00008a00000e7b82 */ /* 0x000e620000000a00 */
[----:B------:R-:W-:-:S04]  /*17020*/  ISETP.NE.U32.AND P0, PT, RZ, UR4, PT ;  /* 0x00000004ff007c0c */ /* 0x000fc8000bf05070 */
[----:B------:R-:W-:Y:S02]  /*17030*/  ISETP.NE.AND.EX P0, PT, RZ, UR5, PT, P0 ;  /* 0x00000005ff007c0c */ /* 0x000fe4000bf05300 */
[----:B------:R-:W-:Y:S02]  /*17040*/  SHF.R.S32.HI R3, RZ, 0x1f, R48 ;  /* 0x0000001fff037819 */ /* 0x000fe40000011430 */
[----:B------:R-:W-:Y:S02]  /*17050*/  SEL R8, R48, RZ, !P0 ;  /* 0x000000ff30087207 */ /* 0x000fe40004000000 */
[----:B------:R-:W-:Y:S02]  /*17060*/  SEL R3, R3, RZ, !P0 ;  /* 0x000000ff03037207 */ /* 0x000fe40004000000 */
[----:B----4-:R-:W-:Y:S01]  /*17070*/  ISETP.NE.AND P1, PT, R157, 0x1, PT ;  /* 0x000000019d00780c */ /* 0x010fe20003f25270 */
[----:B------:R-:W-:-:S04]  /*17080*/  IMAD R48, R13, R8, RZ ;  /* 0x000000080d307224 */ /* 0x000fc800078e02ff */
[----:B------:R-:W-:Y:S02]  /*17090*/  IMAD R48, R12, R3, R48 ;  /* 0x000000030c307224 */ /* 0x000fe400078e0230 */
[-C--:B0-----:R-:W-:Y:S02]  /*170a0*/  IMAD R3, R11, R209.reuse, RZ ;  /* 0x000000d10b037224 */ /* 0x081fe400078e02ff */
[----:B------:R-:W-:-:S04]  /*170b0*/  IMAD.WIDE.U32 R10, R10, R209, RZ ;  /* 0x000000d10a0a7225 */ /* 0x000fc800078e00ff */
[----:B------:R-:W-:-:S04]  /*170c0*/  IMAD.WIDE.U32 R12, R12, R8, RZ ;  /* 0x000000080c0c7225 */ /* 0x000fc800078e00ff */
[----:B------:R-:W-:Y:S02]  /*170d0*/  IMAD.IADD R156, R11, 0x1, R3 ;  /* 0x000000010b9c7824 */ /* 0x000fe400078e0203 */
[----:B------:R-:W0:Y:S01]  /*170e0*/  @P1 LDC R11, c[0x0][0xbec] ;  /* 0x0002fb00ff0b1b82 */ /* 0x000e220000000800 */
[----:B-----5:R-:W-:-:S07]  /*170f0*/  IADD3 R25, P0, P3, R12, R10, R9 ;  /* 0x0000000a0c197210 */ /* 0x020fce0007b1e009 */
[----:B------:R-:W4:Y:S01]  /*17100*/  @P1 LDC R10, c[0x0][0xbf0] ;  /* 0x0002fc00ff0a1b82 */ /* 0x000f220000000800 */
[----:B------:R-:W-:Y:S01]  /*17110*/  IMAD.IADD R48, R13, 0x1, R48 ;  /* 0x000000010d307824 */ /* 0x000fe200078e0230 */
[----:B------:R-:W-:Y:S02]  /*17120*/  SHF.R.S32.HI R3, RZ, 0x1f, R9 ;  /* 0x0000001fff037819 */ /* 0x000fe40000011409 */
[----:B---3--:R-:W-:-:S05]  /*17130*/  SEL R12, R158, RZ, P2 ;  /* 0x000000ff9e0c7207 */ /* 0x008fca0001000000 */
[-C--:B-1----:R-:W-:Y:S02]  /*17140*/  IMAD R15, R15, R12.reuse, RZ ;  /* 0x0000000c0f0f7224 */ /* 0x082fe400078e02ff */
[----:B------:R-:W-:Y:S01]  /*17150*/  IMAD.WIDE.U32 R12, R14, R12, RZ ;  /* 0x0000000c0e0c7225 */ /* 0x000fe200078e00ff */
[----:B------:R-:W-:-:S03]  /*17160*/  IADD3.X R14, R48, R156, R3, P0, P3 ;  /* 0x0000009c300e7210 */ /* 0x000fc600007e6403 */
[----:B--2---:R-:W-:-:S04]  /*17170*/  IMAD.IADD R48, R161, 0x1, R228 ;  /* 0x00000001a1307824 */ /* 0x004fc800078e02e4 */
[----:B0-----:R-:W-:-:S04]  /*17180*/  @P1 IMAD.HI.U32 R11, R48, R11, RZ ;  /* 0x0000000b300b1227 */ /* 0x001fc800078e00ff */
[----:B------:R-:W-:Y:S01]  /*17190*/  IMAD.MOV.U32 R156, RZ, RZ, R48 ;  /* 0x000000ffff9c7224 */ /* 0x000fe200078e0030 */
[----:B----4-:R-:W-:Y:S02]  /*171a0*/  @P1 SHF.R.U32.HI R156, RZ, R10, R11 ;  /* 0x0000000aff9c1219 */ /* 0x010fe4000001160b */
        /* <DEDUP_REMOVED lines=18> */
[----:B------:R-:W-:-:S03]  /*172d0*/  IMAD.IADD R25, R160, 0x1, R228 ;  /* 0x00000001a0197824 */ /* 0x000fc600078e02e4 */
        /* <DEDUP_REMOVED lines=12> */
[----:B------:R-:W-:Y:S01]  /*173a0*/  ULDC.64 UR4, c[0x0][0xaa0] ;  /* 0x0002a80000047ab9 */ /* 0x000fe20000000a00 */
[----:B------:R-:W1:Y:S01]  /*173b0*/  @P1 LDC R48, c[0x0][0xbf0] ;  /* 0x0002fc00ff301b82 */ /* 0x000e620000000800 */
[----:B0-----:R-:W-:-:S05]  /*173c0*/  VIADD R12, R12, 0xffffff80 ;  /* 0xffffff800c0c7836 */ /* 0x001fca0000000000 */
        /* <DEDUP_REMOVED lines=35> */
[C---:B------:R-:W-:Y:S01]  /*17600*/  LOP3.LUT R15, R6.reuse, 0x380, RZ, 0xc0, !PT ;  /* 0x00000380060f7812 */ /* 0x040fe200078ec0ff */
[----:B------:R-:W-:Y:S01]  /*17610*/  IMAD R3, R9, UR5, R10 ;  /* 0x0000000509037c24 */ /* 0x000fe2000f8e020a */
[C---:B------:R-:W-:Y:S01]  /*17620*/  IADD3 R53, P2, R6.reuse, 0x7000, RZ ;  /* 0x0000700006357810 */ /* 0x040fe20007f5e0ff */
[----:B------:R-:W5:Y:S01]  /*17630*/  LD.E.128 R24, desc[UR52][R24.64] ;  /* 0x0000003418187980 */ /* 0x000f62000c101d00 */
[C---:B------:R-:W-:Y:S02]  /*17640*/  IADD3 R57, P3, R6.reuse, 0x8000, RZ ;  /* 0x0000800006397810 */ /* 0x040fe40007f7e0ff */
[----:B------:R-:W-:Y:S01]  /*17650*/  IADD3 R61, P4, R6, 0x9000, RZ ;  /* 0x00009000063d7810 */ /* 0x000fe20007f9e0ff */
[----:B------:R-:W5:Y:S01]  /*17660*/  LD.E.128 R28, desc[UR52][R28.64] ;  /* 0x000000341c1c7980 */ /* 0x000f62000c101d00 */
[----:B------:R-:W-:Y:S02]  /*17670*/  SHF.R.U64 R64, R64, 0x3, RZ ;  /* 0x0000000340407819 */ /* 0x000fe400000012ff */
[----:B------:R-:W-:Y:S01]  /*17680*/  LOP3.LUT R44, R45, 0x380, RZ, 0xc0, !PT ;  /* 0x000003802d2c7812 */ /* 0x000fe200078ec0ff */
[----:B------:R-:W5:Y:S01]  /*17690*/  LD.E.128 R32, desc[UR52][R32.64] ;  /* 0x0000003420207980 */ /* 0x000f62000c101d00 */
[----:B------:R-:W-:-:S02]  /*176a0*/  LOP3.LUT R52, R53, 0x380, RZ, 0xc0, !PT ;  /* 0x0000038035347812 */ /* 0x000fc400078ec0ff */
[----:B------:R-:W-:Y:S01]  /*176b0*/  LOP3.LUT R56, R57, 0x380, RZ, 0xc0, !PT ;  /* 0x0000038039387812 */ /* 0x000fe200078ec0ff */
[----:B------:R-:W5:Y:S01]  /*176c0*/  LD.E.128 R36, desc[UR52][R36.64] ;  /* 0x0000003424247980 */ /* 0x000f62000c101d00 */
[----:B------:R-:W-:Y:S02]  /*176d0*/  LOP3.LUT R60, R61, 0x380, RZ, 0xc0, !PT ;  /* 0x000003803d3c7812 */ /* 0x000fe400078ec0ff */
[----:B------:R-:W-:Y:S01]  /*176e0*/  LOP3.LUT R64, R64, R65, RZ, 0x3c, !PT ;  /* 0x0000004140407212 */ /* 0x000fe200078e3cff */
[--C-:B------:R-:W-:Y:S01]  /*176f0*/  IMAD.X R65, RZ, RZ, R7.reuse, P5 ;  /* 0x000000ffff417224 */ /* 0x100fe200028e0607 */
[----:B------:R-:W-:Y:S02]  /*17700*/  IADD3 R11, P5, R6, 0xf000, RZ ;  /* 0x0000f000060b7810 */ /* 0x000fe40007fbe0ff */
[----:B------:R-:W-:Y:S02]  /*17710*/  SHF.R.U64 R15, R15, 0x3, RZ ;  /* 0x000000030f0f7819 */ /* 0x000fe400000012ff */
[----:B------:R-:W-:Y:S01]  /*17720*/  SHF.R.U64 R44, R44, 0x3, RZ ;  /* 0x000000032c2c7819 */ /* 0x000fe200000012ff */
[----:B------:R-:W-:Y:S01]  /*17730*/  IMAD.X R85, RZ, RZ, R7, P5 ;  /* 0x000000ffff557224 */ /* 0x000fe200028e0607 */
[----:B------:R-:W-:Y:S01]  /*17740*/  SHF.R.U64 R52, R52, 0x3, RZ ;  /* 0x0000000334347819 */ /* 0x000fe200000012ff */
[----:B------:R-:W5:Y:S01]  /*17750*/  LD.E.128 R64, desc[UR52][R64.64] ;  /* 0x0000003440407980 */ /* 0x000f62000c101d00 */
[----:B------:R-:W-:-:S02]  /*17760*/  SHF.R.U64 R56, R56, 0x3, RZ ;  /* 0x0000000338387819 */ /* 0x000fc400000012ff */
        /* <DEDUP_REMOVED lines=11> */
[----:B------:R-:W5:Y:S01]  /*17820*/  LD.E.128 R44, desc[UR52][R44.64] ;  /* 0x000000342c2c7980 */ /* 0x000f62000c101d00 */
[----:B------:R-:W0:Y:S01]  /*17830*/  @P1 LDC R15, c[0x0][0xbec] ;  /* 0x0002fb00ff0f1b82 */ /* 0x000e220000000800 */
[----:B------:R-:W-:-:S02]  /*17840*/  IADD3 R69, P0, R6, 0xb000, RZ ;  /* 0x0000b00006457810 */ /* 0x000fc40007f1e0ff */
[C---:B------:R-:W-:Y:S01]  /*17850*/  IADD3 R73, P2, R6.reuse, 0xc000, RZ ;  /* 0x0000c00006497810 */ /* 0x040fe20007f5e0ff */
[----:B------:R-:W5:Y:S01]  /*17860*/  LD.E.128 R52, desc[UR52][R52.64] ;  /* 0x0000003434347980 */ /* 0x000f62000c101d00 */
[C---:B------:R-:W-:Y:S02]  /*17870*/  IADD3 R77, P3, R6.reuse, 0xd000, RZ ;  /* 0x0000d000064d7810 */ /* 0x040fe40007f7e0ff */
[----:B------:R-:W-:Y:S01]  /*17880*/  IADD3 R81, P4, R6, 0xe000, RZ ;  /* 0x0000e00006517810 */ /* 0x000fe20007f9e0ff */
[----:B------:R-:W5:Y:S01]  /*17890*/  LD.E.128 R56, desc[UR52][R56.64] ;  /* 0x0000003438387980 */ /* 0x000f62000c101d00 */
[----:B------:R-:W-:Y:S01]  /*178a0*/  SHF.R.U64 R6, R5, 0x3, RZ ;  /* 0x0000000305067819 */ /* 0x000fe200000012ff */
[----:B------:R-:W-:Y:S01]  /*178b0*/  IMAD.MOV.U32 R5, RZ, RZ, R7 ;  /* 0x000000ffff057224 */ /* 0x000fe200078e0007 */
[----:B------:R-:W-:Y:S01]  /*178c0*/  LOP3.LUT R13, R13, 0xfffffff8, RZ, 0xc0, !PT ;  /* 0xfffffff80d0d7812 */ /* 0x000fe200078ec0ff */
[----:B------:R-:W5:Y:S01]  /*178d0*/  LD.E.128 R60, desc[UR52][R60.64] ;  /* 0x000000343c3c7980 */ /* 0x000f62000c101d00 */
[----:B------:R-:W-:Y:S01]  /*178e0*/  LOP3.LUT R84, R6, R11, RZ, 0x3c, !PT ;  /* 0x0000000b06547212 */ /* 0x000fe200078e3cff */
[----:B------:R-:W-:Y:S01]  /*178f0*/  IMAD.WIDE.U32 R10, R9, UR4, RZ ;  /* 0x00000004090a7c25 */ /* 0x000fe2000f8e00ff */
[----:B------:R-:W-:Y:S01]  /*17900*/  LOP3.LUT R68, R69, 0x380, RZ, 0xc0, !PT ;  /* 0x0000038045447812 */ /* 0x000fe200078ec0ff */
[----:B------:R-:W-:Y:S01]  /*17910*/  ULDC.64 UR4, c[0x0][0xae8] ;  /* 0x0002ba0000047ab9 */ /* 0x000fe20000000a00 */
[----:B------:R-:W-:Y:S01]  /*17920*/  LOP3.LUT R72, R73, 0x380, RZ, 0xc0, !PT ;  /* 0x0000038049487812 */ /* 0x000fe200078ec0ff */
[----:B------:R-:W-:Y:S01]  /*17930*/  IMAD.IADD R11, R11, 0x1, R3 ;  /* 0x000000010b0b7824 */ /* 0x000fe200078e0203 */
[----:B------:R-:W-:Y:S01]  /*17940*/  LOP3.LUT R76, R77, 0x380, RZ, 0xc0, !PT ;  /* 0x000003804d4c7812 */ /* 0x000fe200078ec0ff */
[----:B------:R-:W-:Y:S01]  /*17950*/  IMAD.IADD R3, R12, 0x1, -R13 ;  /* 0x000000010c037824 */ /* 0x000fe200078e0a0d */
[----:B------:R-:W-:Y:S01]  /*17960*/  LOP3.LUT R80, R81, 0x380, RZ, 0xc0, !PT ;  /* 0x0000038051507812 */ /* 0x000fe200078ec0ff */
[----:B------:R-:W-:Y:S01]  /*17970*/  IMAD.WIDE.U32 R10, R209, UR4, R10 ;  /* 0x00000004d10a7c25 */ /* 0x000fe2000f8e000a */
[----:B------:R-:W-:Y:S01]  /*17980*/  SHF.R.U64 R68, R68, 0x3, RZ ;  /* 0x0000000344447819 */ /* 0x000fe200000012ff */
[----:B------:R-:W5:Y:S01]  /*17990*/  LD.E.128 R84, desc[UR52][R84.64] ;  /* 0x0000003454547980 */ /* 0x000f62000c101d00 */
[----:B------:R-:W-:Y:S01]  /*179a0*/  SHF.R.U64 R72, R72, 0x3, RZ ;  /* 0x0000000348487819 */ /* 0x000fe200000012ff */
[----:B------:R-:W-:Y:S01]  /*179b0*/  IMAD R3, R3, 0x20, R20 ;  /* 0x0000002003037824 */ /* 0x000fe200078e0214 */
[----:B------:R-:W-:-:S02]  /*179c0*/  SHF.R.U64 R76, R76, 0x3, RZ ;  /* 0x000000034c4c7819 */ /* 0x000fc400000012ff */
[----:B------:R-:W-:Y:S01]  /*179d0*/  SHF.R.U64 R80, R80, 0x3, RZ ;  /* 0x0000000350507819 */ /* 0x000fe200000012ff */
[----:B------:R-:W-:Y:S01]  /*179e0*/  IMAD.IADD R14, R228, 0x1, R3 ;  /* 0x00000001e40e7824 */ /* 0x000fe200078e0203 */
[----:B------:R-:W-:Y:S01]  /*179f0*/  SHF.R.S32.HI R9, RZ, 0x1f, R8 ;  /* 0x0000001fff097819 */ /* 0x000fe20000011408 */
[----:B------:R-:W-:Y:S01]  /*17a00*/  IMAD R11, R209, UR5, R11 ;  /* 0x00000005d10b7c24 */ /* 0x000fe2000f8e020b */
[----:B------:R-:W-:Y:S01]  /*17a10*/  LOP3.LUT R68, R68, R69, RZ, 0x3c, !PT ;  /* 0x0000004544447212 */ /* 0x000fe200078e3cff */
[----:B0-----:R-:W-:Y:S01]  /*17a20*/  @P1 IMAD.HI.U32 R3, R14, R15, RZ ;  /* 0x0000000f0e031227 */ /* 0x001fe200078e00ff */
[----:B------:R-:W-:Y:S01]  /*17a30*/  LOP3.LUT R72, R72, R73, RZ, 0x3c, !PT ;  /* 0x0000004948487212 */ /* 0x000fe200078e3cff */
[----:B------:R-:W-:Y:S01]  /*17a40*/  ULDC.64 UR4, c[0x0][0xaf0] ;  /* 0x0002bc0000047ab9 */ /* 0x000fe20000000a00 */
[----:B------:R-:W-:Y:S01]  /*17a50*/  LOP3.LUT R76, R76, R77, RZ, 0x3c, !PT ;  /* 0x0000004d4c4c7212 */ /* 0x000fe200078e3cff */
[--C-:B------:R-:W-:Y:S01]  /*17a60*/  IMAD.X R69, RZ, RZ, R7.reuse, P0 ;  /* 0x000000ffff457224 */ /* 0x100fe200000e0607 */
[----:B------:R-:W-:Y:S01]  /*17a70*/  LOP3.LUT R80, R80, R81, RZ, 0x3c, !PT ;  /* 0x0000005150507212 */ /* 0x000fe200078e3cff */
[----:B------:R-:W-:-:S02]  /*17a80*/  IMAD.X R73, RZ, RZ, R7, P2 ;  /* 0x000000ffff497224 */ /* 0x000fc400010e0607 */
[--C-:B------:R-:W-:Y:S02]  /*17a90*/  IMAD.X R77, RZ, RZ, R7.reuse, P3 ;  /* 0x000000ffff4d7224 */ /* 0x100fe400018e0607 */
[----:B------:R-:W-:Y:S01]  /*17aa0*/  IMAD.X R81, RZ, RZ, R7, P4 ;  /* 0x000000ffff517224 */ /* 0x000fe200020e0607 */
[----:B------:R-:W5:Y:S01]  /*17ab0*/  LD.E.128 R68, desc[UR52][R68.64] ;  /* 0x0000003444447980 */ /* 0x000f62000c101d00 */
[----:B------:R-:W-:Y:S02]  /*17ac0*/  IMAD R9, R9, UR4, RZ ;  /* 0x0000000409097c24 */ /* 0x000fe4000f8e02ff */
[----:B------:R-:W-:Y:S01]  /*17ad0*/  IMAD.MOV.U32 R13, RZ, RZ, R14 ;  /* 0x000000ffff0d7224 */ /* 0x000fe200078e000e */
[----:B-1----:R-:W-:Y:S01]  /*17ae0*/  @P1 SHF.R.U32.HI R13, RZ, R48, R3 ;  /* 0x00000030ff0d1219 */ /* 0x002fe20000011603 */
[----:B------:R-:W5:Y:S01]  /*17af0*/  LD.E.128 R4, desc[UR52][R4.64] ;  /* 0x0000003404047980 */ /* 0x000f62000c101d00 */
[----:B------:R-:W-:-:S03]  /*17b00*/  IMAD R15, R8, UR5, R9 ;  /* 0x00000005080f7c24 */ /* 0x000fc6000f8e0209 */
[----:B------:R-:W5:Y:S01]  /*17b10*/  LD.E.128 R72, desc[UR52][R72.64] ;  /* 0x0000003448487980 */ /* 0x000f62000c101d00 */
[----:B------:R-:W-:Y:S01]  /*17b20*/  IMAD.WIDE.U32 R8, R8, UR4, R10 ;  /* 0x0000000408087c25 */ /* 0x000fe2000f8e000a */
[--C-:B------:R-:W-:Y:S01]  /*17b30*/  SHF.R.S32.HI R3, RZ, 0x1f, R13.reuse ;  /* 0x0000001fff037819 */ /* 0x100fe2000001140d */
[----:B------:R-:W-:Y:S01]  /*17b40*/  ULDC.64 UR4, c[0x0][0xae0] ;  /* 0x0002b80000047ab9 */ /* 0x000fe20000000a00 */
        /* <DEDUP_REMOVED lines=9> */
[----:B------:R-:W-:Y:S02]  /*17be0*/  IMAD.IADD R9, R9, 0x1, R15 ;  /* 0x0000000109097824 */ /* 0x000fe400078e020f */
[----:B------:R-:W-:-:S02]  /*17bf0*/  IMAD R10, R3, UR4, RZ ;  /* 0x00000004030a7c24 */ /* 0x000fc4000f8e02ff */
        /* <DEDUP_REMOVED lines=20> */
.L_x_3263:
[----:B------:R-:W-:Y:S01]  /*17d40*/  IMAD.IADD R89, R20, 0x1, R228 ;  /* 0x0000000114597824 */ /* 0x000fe200078e02e4 */
        /* <DEDUP_REMOVED lines=30> */
.L_x_3039:
[----:B------:R-:W-:Y:S05]  /*17f30*/  BSYNC B1 ;  /* 0x0000000000017941 */ /* 0x000fea0003800000 */
.L_x_3038:
[----:B------:R-:W-:-:S03]  /*17f40*/  UMOV UR4, 0xffffffff ;  /* 0xffffffff00047882 */ /* 0x000fc60000000000 */
[----:B------:R-:W-:Y:S05]  /*17f50*/  BRA.DIV UR4, `(.L_x_3040) ;  /* 0x000000ce04387947 */ /* 0x000fea000b800000 */
[----:B------:R4:W0:Y:S04]  /*17f60*/  SHFL.IDX PT, R20, R21, 0x1, 0x181f ;  /* 0x00381f0015147f89 */ /* 0x00082800000e0000 */
[----:B--23--:R4:W2:Y:S02]  /*17f70*/  SHFL.IDX PT, R14, R3, 0x1, 0x181f ;  /* 0x00381f00030e7f89 */ /* 0x00c8a400000e0000 */
.L_x_3267:
        /* <DEDUP_REMOVED lines=31> */
.L_x_3042:
[----:B------:R-:W-:Y:S05]  /*18170*/  BSYNC B1 ;  /* 0x0000000000017941 */ /* 0x000fea0003800000 */
.L_x_3041:
[----:B------:R-:W-:-:S03]  /*18180*/  UMOV UR4, 0xffffffff ;  /* 0xffffffff00047882 */ /* 0x000fc60000000000 */
[----:B------:R-:W-:Y:S05]  /*18190*/  BRA.DIV UR4, `(.L_x_3043) ;  /* 0x000000ca04f07947 */ /* 0x000fea000b800000 */
[----:B0-----:R0:W0:Y:S04]  /*181a0*/  SHFL.IDX PT, R20, R21, 0x2, 0x181f ;  /* 0x00581f0015147f89 */ /* 0x00102800000e0000 */
[----:B--2---:R2:W0:Y:S02]  /*181b0*/  SHFL.IDX PT, R14, R3, 0x2, 0x181f ;  /* 0x00581f00030e7f89 */ /* 0x00442400000e0000 */
.L_x_3271:
        /* <DEDUP_REMOVED lines=31> */
.L_x_3045:
[----:B------:R-:W-:Y:S05]  /*183b0*/  BSYNC B1 ;  /* 0x0000000000017941 */ /* 0x000fea0003800000 */
.L_x_3044:
[----:B------:R-:W-:-:S03]  /*183c0*/  UMOV UR4, 0xffffffff ;  /* 0xffffffff00047882 */ /* 0x000fc60000000000 */
[----:B------:R-:W-:Y:S05]  /*183d0*/  BRA.DIV UR4, `(.L_x_3046) ;  /* 0x000000ca04a87947 */ /* 0x000fea000b800000 */
[----:B---3--:R3:W1:Y:S04]  /*183e0*/  SHFL.IDX PT, R10, R21, 0x3, 0x181f ;  /* 0x00781f00150a7f89 */ /* 0x00866800000e0000 */
[----:B0-----:R3:W0:Y:S02]  /*183f0*/  SHFL.IDX PT, R14, R3, 0x3, 0x181f ;  /* 0x00781f00030e7f89 */ /* 0x00162400000e0000 */
.L_x_3275:
[----:B--234-:R-:W-:-:S05]  /*18400*/  VIADD R3, R89, 0x60 ;  /* 0x0000006059037836 */ /* 0x01cfca0000000000 */
        /* <DEDUP_REMOVED lines=9> */
[----:B------:R-:W-:Y:S02]  /*184a0*/  ISETP.GE.AND P5, PT, R11, UR4, PT ;  /* 0x000000040b007c0c */ /* 0x000fe4000bfa6270 */
[----:B------:R-:W-:Y:S02]  /*184b0*/  SHF.R.S32.HI R20, RZ, 0x1f, R215 ;  /* 0x0000001fff147819 */ /* 0x000fe400000114d7 */
[----:B------:R-:W-:-:S02]  /*184c0*/  SHF.R.S32.HI R15, RZ, 0x1f, R15 ;  /* 0x0000001fff0f7819 */ /* 0x000fc4000001140f */
[----:B------:R-:W-:-:S03]  /*184d0*/  SHF.R.S32.HI R12, RZ, 0x1f, R12 ;  /* 0x0000001fff0c7819 */ /* 0x000fc6000001140c */
[-C--:B0-----:R-:W-:Y:S02]  /*184e0*/  @!P3 LEA R4, P0, R215, R14.reuse, 0x1 ;  /* 0x0000000ed704b211 */ /* 0x081fe400078008ff */
[-C--:B------:R-:W-:Y:S02]  /*184f0*/  @!P4 LEA R6, P1, R13, R14.reuse, 0x1 ;  /* 0x0000000e0d06c211 */ /* 0x080fe400078208ff */
[----:B------:R-:W-:Y:S02]  /*18500*/  @!P5 LEA R8, P2, R11, R14, 0x1 ;  /* 0x0000000e0b08d211 */ /* 0x000fe400078408ff */
[-C--:B-1----:R-:W-:Y:S02]  /*18510*/  @!P3 LEA.HI.X R5, R215, R10.reuse, R20, 0x1, P0 ;  /* 0x0000000ad705b211 */ /* 0x082fe400000f0c14 */
        /* <DEDUP_REMOVED lines=9> */
[----:B------:R-:W-:-:S04]  /*185b0*/  LEA R14, P0, R11, R14, 0x1 ;  /* 0x0000000e0b0e7211 */ /* 0x000fc800078008ff */
[----:B------:R-:W-:-:S04]  /*185c0*/  SHF.R.S32.HI R12, RZ, 0x1f, R12 ;  /* 0x0000001fff0c7819 */ /* 0x000fc8000001140c */
[----:B------:R-:W-:-:S05]  /*185d0*/  LEA.HI.X R15, R11, R10, R12, 0x1, P0 ;  /* 0x0000000a0b0f7211 */ /* 0x000fca00000f0c0c */
[----:B------:R1:W-:Y:S01]  /*185e0*/  ST.E.128 desc[UR52][R14.64], R84 ;  /* 0x000000540e007985 */ /* 0x0003e2000c101d34 */
[----:B------:R-:W-:Y:S05]  /*185f0*/  BRA `(.L_x_3047) ;  /* 0x00000030002c7947 */ /* 0x000fea0003800000 */
.L_x_3036:
[----:B------:R-:W1:Y:S01]  /*18600*/  @P1 LDC R7, c[0x0][0xbec] ;  /* 0x0002fb00ff071b82 */ /* 0x000e620000000800 */
[----:B------:R-:W-:Y:S01]  /*18610*/  ULDC.64 UR4, c[0x0][0xb08] ;  /* 0x0002c20000047ab9 */ /* 0x000fe20000000a00 */
[----:B0-----:R-:W-:Y:S02]  /*18620*/  IMAD.MOV.U32 R10, RZ, RZ, R48 ;  /* 0x000000ffff0a7224 */ /* 0x001fe400078e0030 */
[----:B------:R-:W-:-:S04]  /*18630*/  IMAD R3, R3, UR4, RZ ;  /* 0x0000000403037c24 */ /* 0x000fc8000f8e02ff */
[----:B------:R-:W0:Y:S01]  /*18640*/  @P1 LDC R6, c[0x0][0xbf0] ;  /* 0x0002fc00ff061b82 */ /* 0x000e220000000800 */
[----:B------:R-:W-:Y:S02]  /*18650*/  IMAD R3, R9, UR5, R3 ;  /* 0x0000000509037c24 */ /* 0x000fe4000f8e0203 */
[----:B-1----:R-:W-:-:S05]  /*18660*/  @P1 IMAD.HI.U32 R7, R48, R7, RZ ;  /* 0x0000000730071227 */ /* 0x002fca00078e00ff */
[----:B0-----:R-:W-:Y:S01]  /*18670*/  @P1 SHF.R.U32.HI R10, RZ, R6, R7 ;  /* 0x00000006ff0a1219 */ /* 0x001fe20000011607 */
[----:B------:R-:W-:Y:S01]  /*18680*/  IMAD.WIDE.U32 R6, R9, UR4, RZ ;  /* 0x0000000409067c25 */ /* 0x000fe2000f8e00ff */
[----:B------:R-:W-:-:S03]  /*18690*/  ULDC.64 UR4, c[0x0][0xb38] ;  /* 0x0002ce0000047ab9 */ /* 0x000fc60000000a00 */
[----:B------:R-:W-:Y:S01]  /*186a0*/  IMAD.IADD R7, R7, 0x1, R3 ;  /* 0x0000000107077824 */ /* 0x000fe200078e0203 */
[----:B------:R-:W-:Y:S01]  /*186b0*/  SHF.R.S32.HI R3, RZ, 0x1f, R8 ;  /* 0x0000001fff037819 */ /* 0x000fe20000011408 */
        /* <DEDUP_REMOVED lines=34> */
.L_x_3278:
[----:B------:R-:W-:Y:S01]  /*188e0*/  ISETP.GE.AND P0, PT, R25, R0, PT ;  /* 0x000000001900720c */ /* 0x000fe20003f06270 */
[----:B------:R-:W-:-:S12]  /*188f0*/  BSSY B1, `(.L_x_3049) ;  /* 0x00000e1000017945 */ /* 0x000fd80003800000 */
[----:B------:R-:W-:Y:S05]  /*18900*/  @P0 BRA `(.L_x_3050) ;  /* 0x0000000c007c0947 */ /* 0x000fea0003800000 */
[----:B------:R-:W-:Y:S01]  /*18910*/  ULDC UR4, c[0x0][0xac8] ;  /* 0x0002b20000047ab9 */ /* 0x000fe20000000800 */
[C---:B------:R-:W-:Y:S01]  /*18920*/  VIADD R12, R211.reuse, 0x8 ;  /* 0x00000008d30c7836 */ /* 0x040fe20000000000 */
[C---:B------:R-:W-:Y:S01]  /*18930*/  ISETP.GE.AND P0, PT, R211.reuse, UR4, PT ;  /* 0x00000004d3007c0c */ /* 0x040fe2000bf06270 */
[C---:B------:R-:W-:Y:S02]  /*18940*/  VIADD R13, R211.reuse, 0x8 ;  /* 0x00000008d30d7836 */ /* 0x040fe40000000000 */
[C---:B------:R-:W-:Y:S02]  /*18950*/  VIADD R9, R211.reuse, 0x10 ;  /* 0x00000010d3097836 */ /* 0x040fe40000000000 */
[C---:B------:R-:W-:Y:S01]  /*18960*/  VIADD R8, R211.reuse, 0x18 ;  /* 0x00000018d3087836 */ /* 0x040fe20000000000 */
[----:B------:R-:W-:Y:S01]  /*18970*/  SHF.R.S32.HI R13, RZ, 0x1f, R13 ;  /* 0x0000001fff0d7819 */ /* 0x000fe2000001140d */
[C---:B------:R-:W-:Y:S02]  /*18980*/  VIADD R15, R211.reuse, 0x50 ;  /* 0x00000050d30f7836 */ /* 0x040fe40000000000 */
[----:B------:R-:W-:-:S02]  /*18990*/  VIADD R25, R211, 0x60 ;  /* 0x00000060d3197836 */ /* 0x000fc40000000000 */
[----:B------:R-:W-:Y:S01]  /*189a0*/  VIADD R14, R211, 0x58 ;  /* 0x00000058d30e7836 */ /* 0x000fe20000000000 */
[----:B------:R-:W-:Y:S01]  /*189b0*/  ISETP.GE.AND P3, PT, R15, UR4, PT ;  /* 0x000000040f007c0c */ /* 0x000fe2000bf66270 */
[----:B--2---:R-:W-:Y:S02]  /*189c0*/  @!P0 IMAD.MOV.U32 R6, RZ, RZ, R11 ;  /* 0x000000ffff068224 */ /* 0x004fe400078e000b */
[----:B-1----:R-:W-:Y:S01]  /*189d0*/  @!P0 IMAD.MOV.U32 R7, RZ, RZ, R48 ;  /* 0x000000ffff078224 */ /* 0x002fe200078e0030 */
[----:B------:R-:W-:Y:S01]  /*189e0*/  SHF.R.S32.HI R14, RZ, 0x1f, R14 ;  /* 0x0000001fff0e7819 */ /* 0x000fe2000001140e */
[----:B------:R-:W-:-:S05]  /*189f0*/  @!P0 IMAD.WIDE R6, R211, 0x4, R6 ;  /* 0x00000004d3068825 */ /* 0x000fca00078e0206 */
[----:B------:R1:W-:Y:S01]  /*18a00*/  @!P0 ST.E.64 desc[UR52][R6.64], R152 ;  /* 0x0000009806008985 */ /* 0x0003e2000c101b34 */
[----:B------:R-:W-:-:S13]  /*18a10*/  ISETP.GE.AND P0, PT, R12, UR4, PT ;  /* 0x000000040c007c0c */ /* 0x000fda000bf06270 */
[----:B-1----:R-:W-:-:S04]  /*18a20*/  @!P0 LEA R6, P1, R12, R11, 0x2 ;  /* 0x0000000b0c068211 */ /* 0x002fc800078210ff */
[----:B------:R-:W-:Y:S01]  /*18a30*/  @!P0 LEA.HI.X R7, R12, R48, R13, 0x2, P1 ;  /* 0x000000300c078211 */ /* 0x000fe200008f140d */
[C---:B------:R-:W-:Y:S01]  /*18a40*/  VIADD R13, R211.reuse, 0x10 ;  /* 0x00000010d30d7836 */ /* 0x040fe20000000000 */
[----:B------:R-:W-:Y:S01]  /*18a50*/  ISETP.GE.AND P1, PT, R8, UR4, PT ;  /* 0x0000000408007c0c */ /* 0x000fe2000bf26270 */
[----:B------:R-:W-:Y:S02]  /*18a60*/  VIADD R12, R211, 0x20 ;  /* 0x00000020d30c7836 */ /* 0x000fe40000000000 */
[----:B------:R1:W-:Y:S01]  /*18a70*/  @!P0 ST.E.64 desc[UR52][R6.64], R28 ;  /* 0x0000001c06008985 */ /* 0x0003e2000c101b34 */
[----:B------:R-:W-:Y:S02]  /*18a80*/  ISETP.GE.AND P0, PT, R9, UR4, PT ;  /* 0x0000000409007c0c */ /* 0x000fe4000bf06270 */
[----:B------:R-:W-:-:S11]  /*18a90*/  SHF.R.S32.HI R13, RZ, 0x1f, R13 ;  /* 0x0000001fff0d7819 */ /* 0x000fd6000001140d */
[----:B-1----:R-:W-:Y:S01]  /*18aa0*/  @!P0 LEA R6, P2, R9, R11, 0x2 ;  /* 0x0000000b09068211 */ /* 0x002fe200078410ff */
[----:B------:R-:W-:-:S03]  /*18ab0*/  VIADD R28, R211, 0x50 ;  /* 0x00000050d31c7836 */ /* 0x000fc60000000000 */
[----:B------:R-:W-:Y:S01]  /*18ac0*/  @!P0 LEA.HI.X R7, R9, R48, R13, 0x2, P2 ;  /* 0x0000003009078211 */ /* 0x000fe200010f140d */
[C---:B------:R-:W-:Y:S01]  /*18ad0*/  VIADD R13, R211.reuse, 0x18 ;  /* 0x00000018d30d7836 */ /* 0x040fe20000000000 */
[----:B------:R-:W-:Y:S01]  /*18ae0*/  SHF.R.S32.HI R28, RZ, 0x1f, R28 ;  /* 0x0000001fff1c7819 */ /* 0x000fe2000001141c */
[----:B------:R-:W-:Y:S02]  /*18af0*/  VIADD R9, R211, 0x28 ;  /* 0x00000028d3097836 */ /* 0x000fe40000000000 */
[----:B------:R1:W-:Y:S01]  /*18b00*/  @!P0 ST.E.64 desc[UR52][R6.64], R32 ;  /* 0x0000002006008985 */ /* 0x0003e2000c101b34 */
[----:B------:R-:W-:Y:S02]  /*18b10*/  ISETP.GE.AND P0, PT, R12, UR4, PT ;  /* 0x000000040c007c0c */ /* 0x000fe4000bf06270 */
[----:B------:R-:W-:Y:S02]  /*18b20*/  SHF.R.S32.HI R13, RZ, 0x1f, R13 ;  /* 0x0000001fff0d7819 */ /* 0x000fe4000001140d */
[----:B-1----:R-:W-:-:S04]  /*18b30*/  @!P1 LEA R6, P2, R8, R11, 0x2 ;  /* 0x0000000b08069211 */ /* 0x002fc800078410ff */
[----:B------:R-:W-:Y:S01]  /*18b40*/  @!P1 LEA.HI.X R7, R8, R48, R13, 0x2, P2 ;  /* 0x0000003008079211 */ /* 0x000fe200010f140d */
[C---:B------:R-:W-:Y:S02]  /*18b50*/  VIADD R13, R211.reuse, 0x20 ;  /* 0x00000020d30d7836 */ /* 0x040fe40000000000 */
        /* <DEDUP_REMOVED lines=25> */
[----:B-1----:R-:W-:Y:S01]  /*18cf0*/  @!P1 LEA R6, P2, R12, R11, 0x2 ;  /* 0x0000000b0c069211 */ /* 0x002fe200078410ff */
[----:B------:R-:W-:-:S02]  /*18d00*/  VIADD R20, R211, 0x70 ;  /* 0x00000070d3147836 */ /* 0x000fc40000000000 */
[C---:B------:R-:W-:Y:S01]  /*18d10*/  VIADD R21, R211.reuse, 0x90 ;  /* 0x00000090d3157836 */ /* 0x040fe20000000000 */
[----:B------:R-:W-:Y:S01]  /*18d20*/  @!P1 LEA.HI.X R7, R12, R48, R13, 0x2, P2 ;  /* 0x000000300c079211 */ /* 0x000fe200010f140d */
[C---:B------:R-:W-:Y:S01]  /*18d30*/  VIADD R12, R211.reuse, 0x40 ;  /* 0x00000040d30c7836 */ /* 0x040fe20000000000 */
[----:B------:R-:W-:Y:S01]  /*18d40*/  SHF.R.S32.HI R20, RZ, 0x1f, R20 ;  /* 0x0000001fff147819 */ /* 0x000fe20000011414 */
[----:B------:R-:W-:Y:S01]  /*18d50*/  VIADD R13, R211, 0x68 ;  /* 0x00000068d30d7836 */ /* 0x000fe20000000000 */
[----:B------:R-:W-:Y:S01]  /*18d60*/  SHF.R.S32.HI R21, RZ, 0x1f, R21 ;  /* 0x0000001fff157819 */ /* 0x000fe20000011415 */
        /* <DEDUP_REMOVED lines=11> */
[----:B------:R-:W-:Y:S02]  /*18e20*/  @!P1 LEA.HI.X R7, R8, R48, R9, 0x2, P0 ;  /* 0x0000003008079211 */ /* 0x000fe400000f1409 */
[----:B------:R-:W-:-:S03]  /*18e30*/  ISETP.GE.AND P0, PT, R25, UR4, PT ;  /* 0x0000000419007c0c */ /* 0x000fc6000bf06270 */
[C---:B------:R-:W-:Y:S01]  /*18e40*/  @!P2 LEA R8, P5, R12.reuse, R11, 0x2 ;  /* 0x0000000b0c08a211 */ /* 0x040fe200078a10ff */
[----:B------:R1:W-:Y:S01]  /*18e50*/  @!P1 ST.E.64 desc[UR52][R6.64], R60 ;  /* 0x0000003c06009985 */ /* 0x0003e2000c101b34 */
[----:B------:R-:W-:Y:S02]  /*18e60*/  ISETP.GE.AND P1, PT, R13, UR4, PT ;  /* 0x000000040d007c0c */ /* 0x000fe4000bf26270 */
[----:B------:R-:W-:Y:S01]  /*18e70*/  @!P2 LEA.HI.X R9, R12, R48, R14, 0x2, P5 ;  /* 0x000000300c09a211 */ /* 0x000fe200028f140e */
[C---:B------:R-:W-:Y:S02]  /*18e80*/  VIADD R12, R211.reuse, 0x78 ;  /* 0x00000078d30c7836 */ /* 0x040fe40000000000 */
[----:B------:R-:W-:-:S05]  /*18e90*/  VIADD R14, R211, 0x68 ;  /* 0x00000068d30e7836 */ /* 0x000fca0000000000 */
[----:B------:R-:W-:Y:S02]  /*18ea0*/  SHF.R.S32.HI R14, RZ, 0x1f, R14 ;  /* 0x0000001fff0e7819 */ /* 0x000fe4000001140e */
[----:B-1----:R-:W-:-:S04]  /*18eb0*/  @!P3 LEA R6, P4, R15, R11, 0x2 ;  /* 0x0000000b0f06b211 */ /* 0x002fc800078810ff */
[----:B------:R-:W-:Y:S01]  /*18ec0*/  @!P3 LEA.HI.X R7, R15, R48, R28, 0x2, P4 ;  /* 0x000000300f07b211 */ /* 0x000fe200020f141c */
[C---:B------:R-:W-:Y:S02]  /*18ed0*/  VIADD R15, R211.reuse, 0x70 ;  /* 0x00000070d30f7836 */ /* 0x040fe40000000000 */
[----:B------:R-:W-:Y:S02]  /*18ee0*/  VIADD R28, R211, 0x60 ;  /* 0x00000060d31c7836 */ /* 0x000fe40000000000 */
[----:B------:R1:W-:Y:S01]  /*18ef0*/  @!P3 ST.E.64 desc[UR52][R6.64], R64 ;  /* 0x000000400600b985 */ /* 0x0003e2000c101b34 */
[----:B------:R-:W-:Y:S02]  /*18f00*/  ISETP.GE.AND P3, PT, R15, UR4, PT ;  /* 0x000000040f007c0c */ /* 0x000fe4000bf66270 */
[----:B------:R-:W-:Y:S01]  /*18f10*/  SHF.R.S32.HI R28, RZ, 0x1f, R28 ;  /* 0x0000001fff1c7819 */ /* 0x000fe2000001141c */
[----:B------:R2:W-:Y:S01]  /*18f20*/  @!P2 ST.E.64 desc[UR52][R8.64], R68 ;  /* 0x000000440800a985 */ /* 0x0005e2000c101b34 */
[----:B------:R-:W-:-:S02]  /*18f30*/  ISETP.GE.AND P2, PT, R12, UR4, PT ;  /* 0x000000040c007c0c */ /* 0x000fc4000bf46270 */
[-C--:B-1----:R-:W-:Y:S02]  /*18f40*/  @!P0 LEA R6, P4, R25, R11.reuse, 0x2 ;  /* 0x0000000b19068211 */ /* 0x082fe400078810ff */
[----:B--2---:R-:W-:Y:S02]  /*18f50*/  @!P1 LEA R8, P5, R13, R11, 0x2 ;  /* 0x0000000b0d089211 */ /* 0x004fe400078a10ff */
[-C--:B------:R-:W-:Y:S01]  /*18f60*/  @!P0 LEA.HI.X R7, R25, R48.reuse, R28, 0x2, P4 ;  /* 0x0000003019078211 */ /* 0x080fe200020f141c */
[----:B------:R-:W-:Y:S01]  /*18f70*/  VIADD R25, R211, 0x80 ;  /* 0x00000080d3197836 */ /* 0x000fe20000000000 */
[----:B------:R-:W-:Y:S01]  /*18f80*/  @!P1 LEA.HI.X R9, R13, R48, R14, 0x2, P5 ;  /* 0x000000300d099211 */ /* 0x000fe200028f140e */
[C---:B------:R-:W-:Y:S01]  /*18f90*/  VIADD R14, R211.reuse, 0x78 ;  /* 0x00000078d30e7836 */ /* 0x040fe20000000000 */
[----:B------:R-:W-:Y:S01]  /*18fa0*/  IADD3 R13, R211, 0x88, RZ ;  /* 0x00000088d30d7810 */ /* 0x000fe20007ffe0ff */
[----:B------:R1:W-:Y:S01]  /*18fb0*/  @!P0 ST.E.64 desc[UR52][R6.64], R72 ;  /* 0x0000004806008985 */ /* 0x0003e2000c101b34 */
[----:B------:R-:W-:Y:S01]  /*18fc0*/  ISETP.GE.AND P0, PT, R25, UR4, PT ;  /* 0x0000000419007c0c */ /* 0x000fe2000bf06270 */
[----:B------:R-:W-:Y:S01]  /*18fd0*/  VIADD R28, R211, 0xd8 ;  /* 0x000000d8d31c7836 */ /* 0x000fe20000000000 */
[----:B------:R-:W-:Y:S01]  /*18fe0*/  SHF.R.S32.HI R14, RZ, 0x1f, R14 ;  /* 0x0000001fff0e7819 */ /* 0x000fe2000001140e */
[----:B------:R2:W-:Y:S01]  /*18ff0*/  @!P1 ST.E.64 desc[UR52][R8.64], R76 ;  /* 0x0000004c08009985 */ /* 0x0005e2000c101b34 */
[----:B------:R-:W-:-:S02]  /*19000*/  ISETP.GE.AND P1, PT, R13, UR4, PT ;  /* 0x000000040d007c0c */ /* 0x000fc4000bf26270 */
[----:B------:R-:W-:Y:S02]  /*19010*/  SHF.R.S32.HI R28, RZ, 0x1f, R28 ;  /* 0x0000001fff1c7819 */ /* 0x000fe4000001141c */
[CC--:B-1----:R-:W-:Y:S02]  /*19020*/  @!P3 LEA R6, P4, R15.reuse, R11.reuse, 0x2 ;  /* 0x0000000b0f06b211 */ /* 0x0c2fe400078810ff */
[C---:B--2---:R-:W-:Y:S02]  /*19030*/  @!P2 LEA R8, P5, R12.reuse, R11, 0x2 ;  /* 0x0000000b0c08a211 */ /* 0x044fe400078a10ff */
[-C--:B------:R-:W-:Y:S01]  /*19040*/  @!P3 LEA.HI.X R7, R15, R48.reuse, R20, 0x2, P4 ;  /* 0x000000300f07b211 */ /* 0x080fe200020f1414 */
[C---:B------:R-:W-:Y:S01]  /*19050*/  VIADD R15, R211.reuse, 0x90 ;  /* 0x00000090d30f7836 */ /* 0x040fe20000000000 */
[----:B------:R-:W-:Y:S01]  /*19060*/  @!P2 LEA.HI.X R9, R12, R48, R14, 0x2, P5 ;  /* 0x000000300c09a211 */ /* 0x000fe200028f140e */
[C---:B------:R-:W-:Y:S02]  /*19070*/  VIADD R12, R211.reuse, 0x98 ;  /* 0x00000098d30c7836 */ /* 0x040fe40000000000 */
[C---:B------:R-:W-:Y:S01]  /*19080*/  VIADD R20, R211.reuse, 0x80 ;  /* 0x00000080d3147836 */ /* 0x040fe20000000000 */
[----:B------:R1:W-:Y:S01]  /*19090*/  @!P3 ST.E.64 desc[UR52][R6.64], R80 ;  /* 0x000000500600b985 */ /* 0x0003e2000c101b34 */
[----:B------:R-:W-:Y:S01]  /*190a0*/  VIADD R14, R211, 0x88 ;  /* 0x00000088d30e7836 */ /* 0x000fe20000000000 */
[----:B------:R-:W-:-:S02]  /*190b0*/  ISETP.GE.AND P3, PT, R15, UR4, PT ;  /* 0x000000040f007c0c */ /* 0x000fc4000bf66270 */
[----:B------:R2:W-:Y:S01]  /*190c0*/  @!P2 ST.E.64 desc[UR52][R8.64], R84 ;  /* 0x000000540800a985 */ /* 0x0005e2000c101b34 */
[----:B------:R-:W-:Y:S02]  /*190d0*/  ISETP.GE.AND P2, PT, R12, UR4, PT ;  /* 0x000000040c007c0c */ /* 0x000fe4000bf46270 */
[----:B------:R-:W-:Y:S02]  /*190e0*/  SHF.R.S32.HI R20, RZ, 0x1f, R20 ;  /* 0x0000001fff147819 */ /* 0x000fe40000011414 */
[----:B------:R-:W-:Y:S02]  /*190f0*/  SHF.R.S32.HI R14, RZ, 0x1f, R14 ;  /* 0x0000001fff0e7819 */ /* 0x000fe4000001140e */
[-C--:B-1----:R-:W-:Y:S02]  /*19100*/  @!P0 LEA R6, P4, R25, R11.reuse, 0x2 ;  /* 0x0000000b19068211 */ /* 0x082fe400078810ff */
[----:B--2---:R-:W-:Y:S02]  /*19110*/  @!P1 LEA R8, P5, R13, R11, 0x2 ;  /* 0x0000000b0d089211 */ /* 0x004fe400078a10ff */
[-C--:B------:R-:W-:Y:S01]  /*19120*/  @!P0 LEA.HI.X R7, R25, R48.reuse, R20, 0x2, P4 ;  /* 0x0000003019078211 */ /* 0x080fe200020f1414 */
[----:B------:R-:W-:Y:S01]  /*19130*/  VIADD R20, R211, 0xa0 ;  /* 0x000000a0d3147836 */ /* 0x000fe20000000000 */
[----:B------:R-:W-:Y:S01]  /*19140*/  @!P1 LEA.HI.X R9, R13, R48, R14, 0x2, P5 ;  /* 0x000000300d099211 */ /* 0x000fe200028f140e */
[----:B------:R-:W-:-:S02]  /*19150*/  VIADD R14, R211, 0xa8 ;  /* 0x000000a8d30e7836 */ /* 0x000fc40000000000 */
[C---:B------:R-:W-:Y:S01]  /*19160*/  VIADD R13, R211.reuse, 0x98 ;  /* 0x00000098d30d7836 */ /* 0x040fe20000000000 */
[----:B------:R1:W-:Y:S01]  /*19170*/  @!P0 ST.E.64 desc[UR52][R6.64], R88 ;  /* 0x0000005806008985 */ /* 0x0003e2000c101b34 */
[----:B------:R-:W-:Y:S01]  /*19180*/  ISETP.GE.AND P0, PT, R20, UR4, PT ;  /* 0x0000000414007c0c */ /* 0x000fe2000bf06270 */
[----:B------:R-:W-:Y:S02]  /*19190*/  VIADD R25, R211, 0xa0 ;  /* 0x000000a0d3197836 */ /* 0x000fe40000000000 */
[----:B------:R2:W-:Y:S01]  /*191a0*/  @!P1 ST.E.64 desc[UR52][R8.64], R92 ;  /* 0x0000005c08009985 */ /* 0x0005e2000c101b34 */
[----:B------:R-:W-:Y:S02]  /*191b0*/  ISETP.GE.AND P1, PT, R14, UR4, PT ;  /* 0x000000040e007c0c */ /* 0x000fe4000bf26270 */
[----:B------:R-:W-:Y:S02]  /*191c0*/  SHF.R.S32.HI R13, RZ, 0x1f, R13 ;  /* 0x0000001fff0d7819 */ /* 0x000fe4000001140d */
[----:B------:R-:W-:-:S02]  /*191d0*/  SHF.R.S32.HI R25, RZ, 0x1f, R25 ;  /* 0x0000001fff197819 */ /* 0x000fc40000011419 */
[CC--:B-1----:R-:W-:Y:S02]  /*191e0*/  @!P3 LEA R6, P4, R15.reuse, R11.reuse, 0x2 ;  /* 0x0000000b0f06b211 */ /* 0x0c2fe400078810ff */
[C---:B--2---:R-:W-:Y:S02]  /*191f0*/  @!P2 LEA R8, P5, R12.reuse, R11, 0x2 ;  /* 0x0000000b0c08a211 */ /* 0x044fe400078a10ff */
[-C--:B------:R-:W-:Y:S01]  /*19200*/  @!P3 LEA.HI.X R7, R15, R48.reuse, R21, 0x2, P4 ;  /* 0x000000300f07b211 */ /* 0x080fe200020f1415 */
[C---:B------:R-:W-:Y:S01]  /*19210*/  VIADD R21, R211.reuse, 0xb0 ;  /* 0x000000b0d3157836 */ /* 0x040fe20000000000 */
[----:B------:R-:W-:Y:S01]  /*19220*/  @!P2 LEA.HI.X R9, R12, R48, R13, 0x2, P5 ;  /* 0x000000300c09a211 */ /* 0x000fe200028f140d */
[C---:B------:R-:W-:Y:S02]  /*19230*/  VIADD R13, R211.reuse, 0xb8 ;  /* 0x000000b8d30d7836 */ /* 0x040fe40000000000 */
[----:B------:R1:W-:Y:S01]  /*19240*/  @!P3 ST.E.64 desc[UR52][R6.64], R96 ;  /* 0x000000600600b985 */ /* 0x0003e2000c101b34 */
[----:B------:R-:W-:Y:S01]  /*19250*/  VIADD R15, R211, 0xa8 ;  /* 0x000000a8d30f7836 */ /* 0x000fe20000000000 */
[----:B------:R-:W-:Y:S01]  /*19260*/  ISETP.GE.AND P3, PT, R21, UR4, PT ;  /* 0x0000000415007c0c */ /* 0x000fe2000bf66270 */
[----:B------:R-:W-:Y:S01]  /*19270*/  VIADD R12, R211, 0xc0 ;  /* 0x000000c0d30c7836 */ /* 0x000fe20000000000 */
[----:B------:R-:W-:Y:S01]  /*19280*/  ISETP.GE.AND P4, PT, R13, UR4, PT ;  /* 0x000000040d007c0c */ /* 0x000fe2000bf86270 */
[----:B------:R2:W-:Y:S01]  /*19290*/  @!P2 ST.E.64 desc[UR52][R8.64], R100 ;  /* 0x000000640800a985 */ /* 0x0005e2000c101b34 */
[----:B------:R-:W-:-:S02]  /*192a0*/  SHF.R.S32.HI R15, RZ, 0x1f, R15 ;  /* 0x0000001fff0f7819 */ /* 0x000fc4000001140f */
[----:B-1----:R-:W-:-:S04]  /*192b0*/  @!P0 LEA R6, P5, R20, R11, 0x2 ;  /* 0x0000000b14068211 */ /* 0x002fc800078a10ff */
[-C--:B------:R-:W-:Y:S01]  /*192c0*/  @!P0 LEA.HI.X R7, R20, R48.reuse, R25, 0x2, P5 ;  /* 0x0000003014078211 */ /* 0x080fe200028f1419 */
[C---:B------:R-:W-:Y:S01]  /*192d0*/  VIADD R25, R211.reuse, 0xb0 ;  /* 0x000000b0d3197836 */ /* 0x040fe20000000000 */
[C---:B--2---:R-:W-:Y:S01]  /*192e0*/  @!P1 LEA R8, P2, R14.reuse, R11, 0x2 ;  /* 0x0000000b0e089211 */ /* 0x044fe200078410ff */
[C---:B------:R-:W-:Y:S02]  /*192f0*/  VIADD R20, R211.reuse, 0xd0 ;  /* 0x000000d0d3147836 */ /* 0x040fe40000000000 */
[----:B------:R1:W-:Y:S01]  /*19300*/  @!P0 ST.E.64 desc[UR52][R6.64], R104 ;  /* 0x0000006806008985 */ /* 0x0003e2000c101b34 */
[----:B------:R-:W-:Y:S01]  /*19310*/  @!P1 LEA.HI.X R9, R14, R48, R15, 0x2, P2 ;  /* 0x000000300e099211 */ /* 0x000fe200010f140f */
[C---:B------:R-:W-:Y:S01]  /*19320*/  VIADD R15, R211.reuse, 0xb8 ;  /* 0x000000b8d30f7836 */ /* 0x040fe20000000000 */
[----:B------:R-:W-:Y:S01]  /*19330*/  ISETP.GE.AND P2, PT, R12, UR4, PT ;  /* 0x000000040c007c0c */ /* 0x000fe2000bf46270 */
[----:B------:R-:W-:Y:S01]  /*19340*/  VIADD R14, R211, 0xc8 ;  /* 0x000000c8d30e7836 */ /* 0x000fe20000000000 */
[----:B------:R-:W-:Y:S01]  /*19350*/  SHF.R.S32.HI R25, RZ, 0x1f, R25 ;  /* 0x0000001fff197819 */ /* 0x000fe20000011419 */
[----:B------:R2:W-:Y:S01]  /*19360*/  @!P1 ST.E.64 desc[UR52][R8.64], R108 ;  /* 0x0000006c08009985 */ /* 0x0005e2000c101b34 */
[----:B------:R-:W-:-:S02]  /*19370*/  SHF.R.S32.HI R15, RZ, 0x1f, R15 ;  /* 0x0000001fff0f7819 */ /* 0x000fc4000001140f */
[----:B------:R-:W-:Y:S02]  /*19380*/  ISETP.GE.AND P1, PT, R14, UR4, PT ;  /* 0x000000040e007c0c */ /* 0x000fe4000bf26270 */
[----:B-1----:R-:W-:-:S04]  /*19390*/  @!P3 LEA R6, P0, R21, R11, 0x2 ;  /* 0x0000000b1506b211 */ /* 0x002fc800078010ff */
[-C--:B------:R-:W-:Y:S01]  /*193a0*/  @!P3 LEA.HI.X R7, R21, R48.reuse, R25, 0x2, P0 ;  /* 0x000000301507b211 */ /* 0x080fe200000f1419 */
[----:B------:R-:W-:Y:S01]  /*193b0*/  VIADD R21, R211, 0xd8 ;  /* 0x000000d8d3157836 */ /* 0x000fe20000000000 */
[----:B--2---:R-:W-:Y:S01]  /*193c0*/  @!P4 LEA R8, P5, R13, R11, 0x2 ;  /* 0x0000000b0d08c211 */ /* 0x004fe200078a10ff */
[----:B------:R-:W-:Y:S01]  /*193d0*/  VIADD R25, R211, 0xc8 ;  /* 0x000000c8d3197836 */ /* 0x000fe20000000000 */
[----:B------:R-:W-:Y:S01]  /*193e0*/  ISETP.GE.AND P0, PT, R20, UR4, PT ;  /* 0x0000000414007c0c */ /* 0x000fe2000bf06270 */
[----:B------:R1:W-:Y:S01]  /*193f0*/  @!P3 ST.E.64 desc[UR52][R6.64], R112 ;  /* 0x000000700600b985 */ /* 0x0003e2000c101b34 */
[----:B------:R-:W-:Y:S01]  /*19400*/  @!P4 LEA.HI.X R9, R13, R48, R15, 0x2, P5 ;  /* 0x000000300d09c211 */ /* 0x000fe200028f140f */
[C---:B------:R-:W-:Y:S01]  /*19410*/  VIADD R13, R211.reuse, 0xc0 ;  /* 0x000000c0d30d7836 */ /* 0x040fe20000000000 */
[----:B------:R-:W-:Y:S01]  /*19420*/  SHF.R.S32.HI R25, RZ, 0x1f, R25 ;  /* 0x0000001fff197819 */ /* 0x000fe20000011419 */
[----:B------:R-:W-:Y:S02]  /*19430*/  VIADD R15, R211, 0xe0 ;  /* 0x000000e0d30f7836 */ /* 0x000fe40000000000 */
[----:B------:R2:W-:Y:S01]  /*19440*/  @!P4 ST.E.64 desc[UR52][R8.64], R116 ;  /* 0x000000740800c985 */ /* 0x0005e2000c101b34 */
[----:B------:R-:W-:-:S02]  /*19450*/  ISETP.GE.AND P4, PT, R21, UR4, PT ;  /* 0x0000000415007c0c */ /* 0x000fc4000bf86270 */
[----:B------:R-:W-:Y:S02]  /*19460*/  SHF.R.S32.HI R13, RZ, 0x1f, R13 ;  /* 0x0000001fff0d7819 */ /* 0x000fe4000001140d */
[----:B-1----:R-:W-:-:S04]  /*19470*/  @!P2 LEA R6, P3, R12, R11, 0x2 ;  /* 0x0000000b0c06a211 */ /* 0x002fc800078610ff */
[-C--:B------:R-:W-:Y:S02]  /*19480*/  @!P2 LEA.HI.X R7, R12, R48.reuse, R13, 0x2, P3 ;  /* 0x000000300c07a211 */ /* 0x080fe400018f140d */
[-C--:B--2---:R-:W-:Y:S02]  /*19490*/  @!P1 LEA R8, P5, R14, R11.reuse, 0x2 ;  /* 0x0000000b0e089211 */ /* 0x084fe400078a10ff */
[----:B------:R-:W-:Y:S01]  /*194a0*/  @!P0 LEA R12, P3, R20, R11, 0x2 ;  /* 0x0000000b140c8211 */ /* 0x000fe200078610ff */
[----:B------:R1:W-:Y:S01]  /*194b0*/  @!P2 ST.E.64 desc[UR52][R6.64], R120 ;  /* 0x000000780600a985 */ /* 0x0003e2000c101b34 */
[----:B------:R-:W-:Y:S01]  /*194c0*/  @!P1 LEA.HI.X R9, R14, R48, R25, 0x2, P5 ;  /* 0x000000300e099211 */ /* 0x000fe200028f1419 */
[----:B------:R-:W-:Y:S01]  /*194d0*/  VIADD R25, R211, 0xd0 ;  /* 0x000000d0d3197836 */ /* 0x000fe20000000000 */
[----:B------:R-:W-:Y:S01]  /*194e0*/  ISETP.GE.AND P2, PT, R15, UR4, PT ;  /* 0x000000040f007c0c */ /* 0x000fe2000bf46270 */
[----:B------:R-:W-:Y:S02]  /*194f0*/  VIADD R14, R211, 0xe8 ;  /* 0x000000e8d30e7836 */ /* 0x000fe40000000000 */
[----:B------:R2:W-:Y:S01]  /*19500*/  @!P1 ST.E.64 desc[UR52][R8.64], R124 ;  /* 0x0000007c08009985 */ /* 0x0005e2000c101b34 */
[----:B------:R-:W-:-:S04]  /*19510*/  SHF.R.S32.HI R25, RZ, 0x1f, R25 ;  /* 0x0000001fff197819 */ /* 0x000fc80000011419 */
[-C--:B------:R-:W-:Y:S01]  /*19520*/  @!P0 LEA.HI.X R13, R20, R48.reuse, R25, 0x2, P3 ;  /* 0x00000030140d8211 */ /* 0x080fe200018f1419 */
[C---:B------:R-:W-:Y:S01]  /*19530*/  VIADD R25, R211.reuse, 0xf0 ;  /* 0x000000f0d3197836 */ /* 0x040fe20000000000 */
[----:B------:R-:W-:Y:S01]  /*19540*/  ISETP.GE.AND P3, PT, R14, UR4, PT ;  /* 0x000000040e007c0c */ /* 0x000fe2000bf66270 */
[----:B------:R-:W-:Y:S01]  /*19550*/  VIADD R20, R211, 0xf8 ;  /* 0x000000f8d3147836 */ /* 0x000fe20000000000 */
[-C--:B-1----:R-:W-:Y:S01]  /*19560*/  @!P4 LEA R6, P5, R21, R11.reuse, 0x2 ;  /* 0x0000000b1506c211 */ /* 0x082fe200078a10ff */
[----:B------:R1:W-:Y:S01]  /*19570*/  @!P0 ST.E.64 desc[UR52][R12.64], R128 ;  /* 0x000000800c008985 */ /* 0x0003e2000c101b34 */
[----:B------:R-:W-:Y:S02]  /*19580*/  ISETP.GE.AND P1, PT, R25, UR4, PT ;  /* 0x0000000419007c0c */ /* 0x000fe4000bf26270 */
[----:B------:R-:W-:Y:S01]  /*19590*/  @!P4 LEA.HI.X R7, R21, R48, R28, 0x2, P5 ;  /* 0x000000301507c211 */ /* 0x000fe200028f141c */
[----:B------:R-:W-:Y:S01]  /*195a0*/  VIADD R21, R211, 0xe0 ;  /* 0x000000e0d3157836 */ /* 0x000fe20000000000 */
[----:B--2---:R-:W-:Y:S01]  /*195b0*/  @!P2 LEA R8, P5, R15, R11, 0x2 ;  /* 0x0000000b0f08a211 */ /* 0x004fe200078a10ff */
[----:B------:R-:W-:Y:S01]  /*195c0*/  VIADD R28, R211, 0xf0 ;  /* 0x000000f0d31c7836 */ /* 0x000fe20000000000 */
[----:B------:R-:W-:Y:S01]  /*195d0*/  ISETP.GE.AND P0, PT, R20, UR4, PT ;  /* 0x0000000414007c0c */ /* 0x000fe2000bf06270 */
[----:B------:R2:W-:Y:S01]  /*195e0*/  @!P4 ST.E.64 desc[UR52][R6.64], R132 ;  /* 0x000000840600c985 */ /* 0x0005e2000c101b34 */
[----:B------:R-:W-:-:S02]  /*195f0*/  SHF.R.S32.HI R21, RZ, 0x1f, R21 ;  /* 0x0000001fff157819 */ /* 0x000fc40000011415 */
[----:B------:R-:W-:Y:S02]  /*19600*/  SHF.R.S32.HI R28, RZ, 0x1f, R28 ;  /* 0x0000001fff1c7819 */ /* 0x000fe4000001141c */
[----:B------:R-:W-:Y:S01]  /*19610*/  @!P2 LEA.HI.X R9, R15, R48, R21, 0x2, P5 ;  /* 0x000000300f09a211 */ /* 0x000fe200028f1415 */
[C---:B------:R-:W-:Y:S01]  /*19620*/  VIADD R15, R211.reuse, 0xe8 ;  /* 0x000000e8d30f7836 */ /* 0x040fe20000000000 */
[----:B-1----:R-:W-:Y:S01]  /*19630*/  @!P3 LEA R12, P4, R14, R11, 0x2 ;  /* 0x0000000b0e0cb211 */ /* 0x002fe200078810ff */
[----:B------:R-:W-:Y:S02]  /*19640*/  VIADD R21, R211, 0xf8 ;  /* 0x000000f8d3157836 */ /* 0x000fe40000000000 */
[----:B------:R3:W-:Y:S01]  /*19650*/  @!P2 ST.E.64 desc[UR52][R8.64], R136 ;  /* 0x000000880800a985 */ /* 0x0007e2000c101b34 */
[----:B------:R-:W-:Y:S02]  /*19660*/  SHF.R.S32.HI R15, RZ, 0x1f, R15 ;  /* 0x0000001fff0f7819 */ /* 0x000fe4000001140f */
[----:B------:R-:W-:-:S02]  /*19670*/  SHF.R.S32.HI R21, RZ, 0x1f, R21 ;  /* 0x0000001fff157819 */ /* 0x000fc40000011415 */
[CC--:B--2---:R-:W-:Y:S02]  /*19680*/  @!P1 LEA R6, P5, R25.reuse, R11.reuse, 0x2 ;  /* 0x0000000b19069211 */ /* 0x0c4fe400078a10ff */
[-C--:B------:R-:W-:Y:S02]  /*19690*/  @!P3 LEA.HI.X R13, R14, R48.reuse, R15, 0x2, P4 ;  /* 0x000000300e0db211 */ /* 0x080fe400020f140f */
[C---:B------:R-:W-:Y:S02]  /*196a0*/  @!P0 LEA R14, P4, R20.reuse, R11, 0x2 ;  /* 0x0000000b140e8211 */ /* 0x040fe400078810ff */
[-C--:B------:R-:W-:Y:S01]  /*196b0*/  @!P1 LEA.HI.X R7, R25, R48.reuse, R28, 0x2, P5 ;  /* 0x0000003019079211 */ /* 0x080fe200028f141c */
[----:B------:R3:W-:Y:S01]  /*196c0*/  @!P3 ST.E.64 desc[UR52][R12.64], R140 ;  /* 0x0000008c0c00b985 */ /* 0x0007e2000c101b34 */
[----:B------:R-:W-:-:S03]  /*196d0*/  @!P0 LEA.HI.X R15, R20, R48, R21, 0x2, P4 ;  /* 0x00000030140f8211 */ /* 0x000fc600020f1415 */
[----:B------:R3:W-:Y:S04]  /*196e0*/  @!P1 ST.E.64 desc[UR52][R6.64], R144 ;  /* 0x0000009006009985 */ /* 0x0007e8000c101b34 */
[----:B------:R3:W-:Y:S02]  /*196f0*/  @!P0 ST.E.64 desc[UR52][R14.64], R148 ;  /* 0x000000940e008985 */ /* 0x0007e4000c101b34 */
.L_x_3050:
[----:B------:R-:W-:Y:S05]  /*19700*/  BSYNC B1 ;  /* 0x0000000000017941 */ /* 0x000fea0003800000 */
.L_x_3049:
[----:B------:R-:W-:-:S03]  /*19710*/  UMOV UR4, 0xffffffff ;  /* 0xffffffff00047882 */ /* 0x000fc60000000000 */
[----:B------:R-:W-:Y:S05]  /*19720*/  BRA.DIV UR4, `(.L_x_3051) ;  /* 0x000000ba04547947 */ /* 0x000fea000b800000 */
[----:B0-----:R-:W0:Y:S04]  /*19730*/  SHFL.IDX PT, R10, R10, 0x1, 0x1c1f ;  /* 0x003c1f000a0a7f89 */ /* 0x001e2800000e0000 */
[----:B------:R-:W4:Y:S02]  /*19740*/  SHFL.IDX PT, R3, R3, 0x1, 0x1c1f ;  /* 0x003c1f0003037f89 */ /* 0x000f2400000e0000 */
.L_x_3282:
[----:B------:R-:W-:-:S13]  /*19750*/  ISETP.GE.AND P0, PT, R24, R0, PT ;  /* 0x000000001800720c */ /* 0x000fda0003f06270 */
[----:B------:R-:W-:Y:S05]  /*19760*/  @P0 BRA `(.L_x_3047) ;  /* 0x0000001c00d00947 */ /* 0x000fea0003800000 */
[----:B------:R-:W-:Y:S01]  /*19770*/  ULDC UR4, c[0x0][0xac8] ;  /* 0x0002b20000047ab9 */ /* 0x000fe20000000800 */
[C---:B---3--:R-:W-:Y:S01]  /*19780*/  VIADD R14, R211.reuse, 0x8 ;  /* 0x00000008d30e7836 */ /* 0x048fe20000000000 */
[C---:B------:R-:W-:Y:S01]  /*19790*/  ISETP.GE.AND P2, PT, R211.reuse, UR4, PT ;  /* 0x00000004d3007c0c */ /* 0x040fe2000bf46270 */
[C---:B------:R-:W-:Y:S02]  /*197a0*/  VIADD R12, R211.reuse, 0x10 ;  /* 0x00000010d30c7836 */ /* 0x040fe40000000000 */
[C---:B------:R-:W-:Y:S01]  /*197b0*/  VIADD R15, R211.reuse, 0x18 ;  /* 0x00000018d30f7836 */ /* 0x040fe20000000000 */
[----:B------:R-:W-:Y:S01]  /*197c0*/  ISETP.GE.AND P3, PT, R14, UR4, PT ;  /* 0x000000040e007c0c */ /* 0x000fe2000bf66270 */
[C---:B------:R-:W-:Y:S01]  /*197d0*/  VIADD R20, R211.reuse, 0x8 ;  /* 0x00000008d3147836 */ /* 0x040fe20000000000 */
[----:B------:R-:W-:Y:S01]  /*197e0*/  ISETP.GE.AND P1, PT, R12, UR4, PT ;  /* 0x000000040c007c0c */ /* 0x000fe2000bf26270 */
[----:B--2---:R-:W-:Y:S01]  /*197f0*/  VIADD R11, R211, 0x20 ;  /* 0x00000020d30b7836 */ /* 0x004fe20000000000 */
[----:B------:R-:W-:Y:S01]  /*19800*/  ISETP.GE.AND P0, PT, R15, UR4, PT ;  /* 0x000000040f007c0c */ /* 0x000fe2000bf06270 */
[C---:B------:R-:W-:Y:S01]  /*19810*/  VIADD R13, R211.reuse, 0x10 ;  /* 0x00000010d30d7836 */ /* 0x040fe20000000000 */
[----:B------:R-:W-:Y:S01]  /*19820*/  SHF.R.S32.HI R20, RZ, 0x1f, R20 ;  /* 0x0000001fff147819 */ /* 0x000fe20000011414 */
[----:B------:R-:W-:-:S02]  /*19830*/  VIADD R21, R211, 0x98 ;  /* 0x00000098d3157836 */ /* 0x000fc40000000000 */
[----:B----4-:R-:W-:Y:S01]  /*19840*/  @!P2 IMAD.MOV.U32 R6, RZ, RZ, R3 ;  /* 0x000000ffff06a224 */ /* 0x010fe200078e0003 */
[----:B------:R-:W-:Y:S01]  /*19850*/  SHF.R.S32.HI R13, RZ, 0x1f, R13 ;  /* 0x0000001fff0d7819 */ /* 0x000fe2000001140d */
[----:B0-----:R-:W-:Y:S01]  /*19860*/  @!P2 IMAD.MOV.U32 R7, RZ, RZ, R10 ;  /* 0x000000ffff07a224 */ /* 0x001fe200078e000a */
[----:B------:R-:W-:Y:S02]  /*19870*/  SHF.R.S32.HI R21, RZ, 0x1f, R21 ;  /* 0x0000001fff157819 */ /* 0x000fe40000011415 */
[----:B------:R-:W-:Y:S01]  /*19880*/  @!P3 LEA R8, P4, R14, R3, 0x2 ;  /* 0x000000030e08b211 */ /* 0x000fe200078810ff */
[----:B------:R-:W-:-:S03]  /*19890*/  @!P2 IMAD.WIDE R6, R211, 0x4, R6 ;  /* 0x00000004d306a825 */ /* 0x000fc600078e0206 */
[----:B------:R-:W-:Y:S01]  /*198a0*/  @!P3 LEA.HI.X R9, R14, R10, R20, 0x2, P4 ;  /* 0x0000000a0e09b211 */ /* 0x000fe200020f1414 */
[----:B------:R-:W-:Y:S01]  /*198b0*/  VIADD R14, R211, 0x28 ;  /* 0x00000028d30e7836 */ /* 0x000fe20000000000 */
[----:B------:R0:W-:Y:S01]  /*198c0*/  @!P2 ST.E.64 desc[UR52][R6.64], R26 ;  /* 0x0000001a0600a985 */ /* 0x0001e2000c101b34 */
[----:B------:R-:W-:Y:S01]  /*198d0*/  ISETP.GE.AND P2, PT, R11, UR4, PT ;  /* 0x000000040b007c0c */ /* 0x000fe2000bf46270 */
[----:B------:R-:W-:Y:S02]  /*198e0*/  VIADD R20, R211, 0x18 ;  /* 0x00000018d3147836 */ /* 0x000fe40000000000 */
[----:B------:R2:W-:Y:S01]  /*198f0*/  @!P3 ST.E.64 desc[UR52][R8.64], R30 ;  /* 0x0000001e0800b985 */ /* 0x0005e2000c101b34 */
[----:B------:R-:W-:Y:S02]  /*19900*/  ISETP.GE.AND P3, PT, R14, UR4, PT ;  /* 0x000000040e007c0c */ /* 0x000fe4000bf66270 */
[----:B------:R-:W-:Y:S02]  /*19910*/  SHF.R.S32.HI R20, RZ, 0x1f, R20 ;  /* 0x0000001fff147819 */ /* 0x000fe40000011414 */
[----:B0-----:R-:W-:-:S04]  /*19920*/  @!P1 LEA R6, P5, R12, R3, 0x2 ;  /* 0x000000030c069211 */ /* 0x001fc800078a10ff */
[-C--:B------:R-:W-:Y:S01]  /*19930*/  @!P1 LEA.HI.X R7, R12, R10.reuse, R13, 0x2, P5 ;  /* 0x0000000a0c079211 */ /* 0x080fe200028f140d */
[----:B------:R-:W-:Y:S01]  /*19940*/  VIADD R12, R211, 0x30 ;  /* 0x00000030d30c7836 */ /* 0x000fe20000000000 */
[----:B--2---:R-:W-:Y:S01]  /*19950*/  @!P0 LEA R8, P4, R15, R3, 0x2 ;  /* 0x000000030f088211 */ /* 0x004fe200078810ff */
[----:B------:R-:W-:Y:S02]  /*19960*/  VIADD R13, R211, 0x20 ;  /* 0x00000020d30d7836 */ /* 0x000fe40000000000 */
[----:B------:R0:W-:Y:S01]  /*19970*/  @!P1 ST.E.64 desc[UR52][R6.64], R34 ;  /* 0x0000002206009985 */ /* 0x0001e2000c101b34 */
[----:B------:R-:W-:Y:S02]  /*19980*/  ISETP.GE.AND P1, PT, R12, UR4, PT ;  /* 0x000000040c007c0c */ /* 0x000fe4000bf26270 */
[----:B------:R-:W-:Y:S02]  /*19990*/  SHF.R.S32.HI R13, RZ, 0x1f, R13 ;  /* 0x0000001fff0d7819 */ /* 0x000fe4000001140d */
[----:B------:R-:W-:Y:S01]  /*199a0*/  @!P0 LEA.HI.X R9, R15, R10, R20, 0x2, P4 ;  /* 0x0000000a0f098211 */ /* 0x000fe200020f1414 */
[----:B------:R-:W-:-:S02]  /*199b0*/  VIADD R15, R211, 0x38 ;  /* 0x00000038d30f7836 */ /* 0x000fc40000000000 */
[----:B------:R-:W-:Y:S02]  /*199c0*/  VIADD R20, R211, 0x28 ;  /* 0x00000028d3147836 */ /* 0x000fe40000000000 */
[----:B------:R2:W-:Y:S01]  /*199d0*/  @!P0 ST.E.64 desc[UR52][R8.64], R38 ;  /* 0x0000002608008985 */ /* 0x0005e2000c101b34 */
[----:B------:R-:W-:Y:S02]  /*199e0*/  ISETP.GE.AND P0, PT, R15, UR4, PT ;  /* 0x000000040f007c0c */ /* 0x000fe4000bf06270 */
[----:B------:R-:W-:Y:S02]  /*199f0*/  SHF.R.S32.HI R20, RZ, 0x1f, R20 ;  /* 0x0000001fff147819 */ /* 0x000fe40000011414 */
[----:B0-----:R-:W-:-:S04]  /*19a00*/  @!P2 LEA R6, P5, R11, R3, 0x2 ;  /* 0x000000030b06a211 */ /* 0x001fc800078a10ff */
[-C--:B------:R-:W-:Y:S01]  /*19a10*/  @!P2 LEA.HI.X R7, R11, R10.reuse, R13, 0x2, P5 ;  /* 0x0000000a0b07a211 */ /* 0x080fe200028f140d */
[C---:B------:R-:W-:Y:S02]  /*19a20*/  VIADD R11, R211.reuse, 0x40 ;  /* 0x00000040d30b7836 */ /* 0x040fe40000000000 */
[----:B------:R-:W-:Y:S01]  /*19a30*/  VIADD R13, R211, 0x30 ;  /* 0x00000030d30d7836 */ /* 0x000fe20000000000 */
[C---:B--2---:R-:W-:Y:S01]  /*19a40*/  @!P3 LEA R8, P4, R14.reuse, R3, 0x2 ;  /* 0x000000030e08b211 */ /* 0x044fe200078810ff */
        /* <DEDUP_REMOVED lines=20> */
[----:B------:R-:W-:Y:S01]  /*19b90*/  @!P0 ST.E.64 desc[UR52][R8.64], R54 ;  /* 0x0000003608008985 */ /* 0x000fe2000c101b34 */
[----:B------:R-:W-:Y:S02]  /*19ba0*/  ISETP.GE.AND P0, PT, R15, UR4, PT ;  /* 0x000000040f007c0c */ /* 0x000fe4000bf06270 */
[----:B------:R-:W-:Y:S02]  /*19bb0*/  SHF.R.S32.HI R20, RZ, 0x1f, R20 ;  /* 0x0000001fff147819 */ /* 0x000fe40000011414 */
[CC--:B0-----:R-:W-:Y:S02]  /*19bc0*/  @!P2 LEA R4, P5, R11.reuse, R3.reuse, 0x2 ;  /* 0x000000030b04a211 */ /* 0x0c1fe400078a10ff */
[C---:B------:R-:W-:Y:S02]  /*19bd0*/  @!P3 LEA R6, P4, R14.reuse, R3, 0x2 ;  /* 0x000000030e06b211 */ /* 0x040fe400078810ff */
[-C--:B------:R-:W-:Y:S01]  /*19be0*/  @!P2 LEA.HI.X R5, R11, R10.reuse, R13, 0x2, P5 ;  /* 0x0000000a0b05a211 */ /* 0x080fe200028f140d */
[C---:B------:R-:W-:Y:S01]  /*19bf0*/  VIADD R11, R211.reuse, 0x60 ;  /* 0x00000060d30b7836 */ /* 0x040fe20000000000 */
[----:B------:R-:W-:Y:S01]  /*19c00*/  @!P3 LEA.HI.X R7, R14, R10, R20, 0x2, P4 ;  /* 0x0000000a0e07b211 */ /* 0x000fe200020f1414 */
[----:B------:R-:W-:-:S02]  /*19c10*/  VIADD R13, R211, 0x50 ;  /* 0x00000050d30d7836 */ /* 0x000fc40000000000 */
[----:B------:R0:W-:Y:S01]  /*19c20*/  @!P2 ST.E.64 desc[UR52][R4.64], R58 ;  /* 0x0000003a0400a985 */ /* 0x0001e2000c101b34 */
[----:B------:R-:W-:Y:S01]  /*19c30*/  ISETP.GE.AND P2, PT, R11, UR4, PT ;  /* 0x000000040b007c0c */ /* 0x000fe2000bf46270 */
[C---:B------:R-:W-:Y:S01]  /*19c40*/  VIADD R14, R211.reuse, 0x68 ;  /* 0x00000068d30e7836 */ /* 0x040fe20000000000 */
[----:B------:R-:W-:Y:S01]  /*19c50*/  SHF.R.S32.HI R13, RZ, 0x1f, R13 ;  /* 0x0000001fff0d7819 */ /* 0x000fe2000001140d */
[----:B------:R-:W-:Y:S01]  /*19c60*/  VIADD R20, R211, 0x58 ;  /* 0x00000058d3147836 */ /* 0x000fe20000000000 */
[----:B------:R2:W-:Y:S02]  /*19c70*/  @!P3 ST.E.64 desc[UR52][R6.64], R62 ;  /* 0x0000003e0600b985 */ /* 0x0005e4000c101b34 */
        /* <DEDUP_REMOVED lines=57> */
[----:B------:R-:W-:Y:S02]  /*1a010*/  ISETP.GE.AND P3, PT, R14, UR4, PT ;  /* 0x000000040e007c0c */ /* 0x000fe4000bf66270 */
[----:B0-----:R-:W-:-:S04]  /*1a020*/  @!P1 LEA R4, P5, R12, R3, 0x2 ;  /* 0x000000030c049211 */ /* 0x001fc800078a10ff */
[-C--:B------:R-:W-:Y:S01]  /*1a030*/  @!P1 LEA.HI.X R5, R12, R10.reuse, R13, 0x2, P5 ;  /* 0x0000000a0c059211 */ /* 0x080fe200028f140d */
[C---:B------:R-:W-:Y:S02]  /*1a040*/  VIADD R12, R211.reuse, 0xa0 ;  /* 0x000000a0d30c7836 */ /* 0x040fe40000000000 */
[----:B------:R-:W-:Y:S01]  /*1a050*/  VIADD R13, R211, 0xb8 ;  /* 0x000000b8d30d7836 */ /* 0x000fe20000000000 */
[C---:B--2---:R-:W-:Y:S01]  /*1a060*/  @!P0 LEA R6, P5, R15.reuse, R3, 0x2 ;  /* 0x000000030f068211 */ /* 0x044fe200078a10ff */
[----:B------:R0:W-:Y:S01]  /*1a070*/  @!P1 ST.E.64 desc[UR52][R4.64], R98 ;  /* 0x0000006204009985 */ /* 0x0001e2000c101b34 */
[----:B------:R-:W-:Y:S02]  /*1a080*/  SHF.R.S32.HI R12, RZ, 0x1f, R12 ;  /* 0x0000001fff0c7819 */ /* 0x000fe4000001140c */
[----:B------:R-:W-:Y:S01]  /*1a090*/  @!P0 LEA.HI.X R7, R15, R10, R21, 0x2, P5 ;  /* 0x0000000a0f078211 */ /* 0x000fe200028f1415 */
[C---:B------:R-:W-:Y:S02]  /*1a0a0*/  VIADD R21, R211.reuse, 0xa8 ;  /* 0x000000a8d3157836 */ /* 0x040fe40000000000 */
[----:B------:R-:W-:-:S02]  /*1a0b0*/  VIADD R15, R211, 0xb0 ;  /* 0x000000b0d30f7836 */ /* 0x000fc40000000000 */
[----:B------:R2:W-:Y:S01]  /*1a0c0*/  @!P0 ST.E.64 desc[UR52][R6.64], R102 ;  /* 0x0000006606008985 */ /* 0x0005e2000c101b34 */
[----:B------:R-:W-:Y:S02]  /*1a0d0*/  SHF.R.S32.HI R21, RZ, 0x1f, R21 ;  /* 0x0000001fff157819 */ /* 0x000fe40000011415 */
[----:B------:R-:W-:Y:S02]  /*1a0e0*/  SHF.R.S32.HI R15, RZ, 0x1f, R15 ;  /* 0x0000001fff0f7819 */ /* 0x000fe4000001140f */
[----:B0-----:R-:W-:-:S04]  /*1a0f0*/  @!P2 LEA R4, P1, R11, R3, 0x2 ;  /* 0x000000030b04a211 */ /* 0x001fc800078210ff */
[-C--:B------:R-:W-:Y:S01]  /*1a100*/  @!P2 LEA.HI.X R5, R11, R10.reuse, R12, 0x2, P1 ;  /* 0x0000000a0b05a211 */ /* 0x080fe200008f140c */
[----:B------:R-:W-:Y:S01]  /*1a110*/  VIADD R12, R211, 0xc0 ;  /* 0x000000c0d30c7836 */ /* 0x000fe20000000000 */
[----:B------:R-:W-:Y:S01]  /*1a120*/  ISETP.GE.AND P1, PT, R13, UR4, PT ;  /* 0x000000040d007c0c */ /* 0x000fe2000bf26270 */
[C---:B------:R-:W-:Y:S01]  /*1a130*/  VIADD R11, R211.reuse, 0xc8 ;  /* 0x000000c8d30b7836 */ /* 0x040fe20000000000 */
[----:B--2---:R-:W-:Y:S01]  /*1a140*/  @!P4 LEA R6, P0, R20, R3, 0x2 ;  /* 0x000000031406c211 */ /* 0x004fe200078010ff */
[----:B------:R0:W-:Y:S01]  /*1a150*/  @!P2 ST.E.64 desc[UR52][R4.64], R106 ;  /* 0x0000006a0400a985 */ /* 0x0001e2000c101b34 */
[----:B------:R-:W-:Y:S02]  /*1a160*/  ISETP.GE.AND P2, PT, R12, UR4, PT ;  /* 0x000000040c007c0c */ /* 0x000fe4000bf46270 */
[----:B------:R-:W-:Y:S01]  /*1a170*/  @!P4 LEA.HI.X R7, R20, R10, R21, 0x2, P0 ;  /* 0x0000000a1407c211 */ /* 0x000fe200000f1415 */
[----:B------:R-:W-:Y:S01]  /*1a180*/  VIADD R20, R211, 0xb8 ;  /* 0x000000b8d3147836 */ /* 0x000fe20000000000 */
[----:B------:R-:W-:-:S03]  /*1a190*/  ISETP.GE.AND P0, PT, R11, UR4, PT ;  /* 0x000000040b007c0c */ /* 0x000fc6000bf06270 */
[----:B------:R2:W-:Y:S01]  /*1a1a0*/  @!P4 ST.E.64 desc[UR52][R6.64], R110 ;  /* 0x0000006e0600c985 */ /* 0x0005e2000c101b34 */
[----:B------:R-:W-:Y:S02]  /*1a1b0*/  SHF.R.S32.HI R20, RZ, 0x1f, R20 ;  /* 0x0000001fff147819 */ /* 0x000fe40000011414 */
[----:B0-----:R-:W-:-:S04]  /*1a1c0*/  @!P3 LEA R4, P5, R14, R3, 0x2 ;  /* 0x000000030e04b211 */ /* 0x001fc800078a10ff */
[-C--:B------:R-:W-:Y:S01]  /*1a1d0*/  @!P3 LEA.HI.X R5, R14, R10.reuse, R15, 0x2, P5 ;  /* 0x0000000a0e05b211 */ /* 0x080fe200028f140f */
[C---:B------:R-:W-:Y:S02]  /*1a1e0*/  VIADD R14, R211.reuse, 0xd0 ;  /* 0x000000d0d30e7836 */ /* 0x040fe40000000000 */
[----:B------:R-:W-:Y:S01]  /*1a1f0*/  VIADD R15, R211, 0xc0 ;  /* 0x000000c0d30f7836 */ /* 0x000fe20000000000 */
[CC--:B--2---:R-:W-:Y:S01]  /*1a200*/  @!P1 LEA R6, P4, R13.reuse, R3.reuse, 0x2 ;  /* 0x000000030d069211 */ /* 0x0c4fe200078810ff */
[----:B------:R0:W-:Y:S01]  /*1a210*/  @!P3 ST.E.64 desc[UR52][R4.64], R114 ;  /* 0x000000720400b985 */ /* 0x0001e2000c101b34 */
[----:B------:R-:W-:Y:S02]  /*1a220*/  ISETP.GE.AND P3, PT, R14, UR4, PT ;  /* 0x000000040e007c0c */ /* 0x000fe4000bf66270 */
[----:B------:R-:W-:Y:S02]  /*1a230*/  SHF.R.S32.HI R15, RZ, 0x1f, R15 ;  /* 0x0000001fff0f7819 */ /* 0x000fe4000001140f */
[----:B------:R-:W-:Y:S01]  /*1a240*/  @!P1 LEA.HI.X R7, R13, R10, R20, 0x2, P4 ;  /* 0x0000000a0d079211 */ /* 0x000fe200020f1414 */
[----:B------:R-:W-:Y:S01]  /*1a250*/  VIADD R13, R211, 0xd8 ;  /* 0x000000d8d30d7836 */ /* 0x000fe20000000000 */
[----:B------:R-:W-:Y:S01]  /*1a260*/  @!P0 LEA R8, P4, R11, R3, 0x2 ;  /* 0x000000030b088211 */ /* 0x000fe200078810ff */
[----:B------:R-:W-:-:S02]  /*1a270*/  VIADD R20, R211, 0xd0 ;  /* 0x000000d0d3147836 */ /* 0x000fc40000000000 */
[----:B------:R-:W-:Y:S01]  /*1a280*/  @!P1 ST.E.64 desc[UR52][R6.64], R118 ;  /* 0x0000007606009985 */ /* 0x000fe2000c101b34 */
[----:B------:R-:W-:Y:S02]  /*1a290*/  ISETP.GE.AND P1, PT, R13, UR4, PT ;  /* 0x000000040d007c0c */ /* 0x000fe4000bf26270 */
[----:B------:R-:W-:Y:S02]  /*1a2a0*/  SHF.R.S32.HI R20, RZ, 0x1f, R20 ;  /* 0x0000001fff147819 */ /* 0x000fe40000011414 */
[----:B0-----:R-:W-:-:S04]  /*1a2b0*/  @!P2 LEA R4, P5, R12, R3, 0x2 ;  /* 0x000000030c04a211 */ /* 0x001fc800078a10ff */
[----:B------:R-:W-:Y:S01]  /*1a2c0*/  @!P2 LEA.HI.X R5, R12, R10, R15, 0x2, P5 ;  /* 0x0000000a0c05a211 */ /* 0x000fe200028f140f */
[C---:B------:R-:W-:Y:S02]  /*1a2d0*/  VIADD R15, R211.reuse, 0xc8 ;  /* 0x000000c8d30f7836 */ /* 0x040fe40000000000 */
[----:B------:R-:W-:Y:S02]  /*1a2e0*/  VIADD R12, R211, 0xe0 ;  /* 0x000000e0d30c7836 */ /* 0x000fe40000000000 */
[----:B------:R0:W-:Y:S01]  /*1a2f0*/  @!P2 ST.E.64 desc[UR52][R4.64], R122 ;  /* 0x0000007a0400a985 */ /* 0x0001e2000c101b34 */
[----:B------:R-:W-:-:S04]  /*1a300*/  SHF.R.S32.HI R15, RZ, 0x1f, R15 ;  /* 0x0000001fff0f7819 */ /* 0x000fc8000001140f */
[----:B------:R-:W-:Y:S01]  /*1a310*/  @!P0 LEA.HI.X R9, R11, R10, R15, 0x2, P4 ;  /* 0x0000000a0b098211 */ /* 0x000fe200020f140f */
[C---:B------:R-:W-:Y:S01]  /*1a320*/  VIADD R15, R211.reuse, 0xe8 ;  /* 0x000000e8d30f7836 */ /* 0x040fe20000000000 */
[----:B------:R-:W-:Y:S01]  /*1a330*/  ISETP.GE.AND P4, PT, R12, UR4, PT ;  /* 0x000000040c007c0c */ /* 0x000fe2000bf86270 */
[----:B------:R-:W-:Y:S02]  /*1a340*/  VIADD R11, R211, 0xf0 ;  /* 0x000000f0d30b7836 */ /* 0x000fe40000000000 */
[----:B------:R2:W-:Y:S01]  /*1a350*/  @!P0 ST.E.64 desc[UR52][R8.64], R126 ;  /* 0x0000007e08008985 */ /* 0x0005e2000c101b34 */
[----:B------:R-:W-:Y:S02]  /*1a360*/  ISETP.GE.AND P2, PT, R15, UR4, PT ;  /* 0x000000040f007c0c */ /* 0x000fe4000bf46270 */
[----:B------:R-:W-:Y:S02]  /*1a370*/  ISETP.GE.AND P0, PT, R11, UR4, PT ;  /* 0x000000040b007c0c */ /* 0x000fe4000bf06270 */
[----:B0-----:R-:W-:-:S04]  /*1a380*/  @!P3 LEA R4, P5, R14, R3, 0x2 ;  /* 0x000000030e04b211 */ /* 0x001fc800078a10ff */
[-C--:B------:R-:W-:Y:S01]  /*1a390*/  @!P3 LEA.HI.X R5, R14, R10.reuse, R20, 0x2, P5 ;  /* 0x0000000a0e05b211 */ /* 0x080fe200028f1414 */
[----:B------:R-:W-:Y:S01]  /*1a3a0*/  VIADD R14, R211, 0xd8 ;  /* 0x000000d8d30e7836 */ /* 0x000fe20000000000 */
[-C--:B------:R-:W-:Y:S01]  /*1a3b0*/  @!P1 LEA R6, P5, R13, R3.reuse, 0x2 ;  /* 0x000000030d069211 */ /* 0x080fe200078a10ff */
[----:B------:R-:W-:Y:S02]  /*1a3c0*/  VIADD R20, R211, 0xe8 ;  /* 0x000000e8d3147836 */ /* 0x000fe40000000000 */
[----:B------:R0:W-:Y:S01]  /*1a3d0*/  @!P3 ST.E.64 desc[UR52][R4.64], R130 ;  /* 0x000000820400b985 */ /* 0x0001e2000c101b34 */
[----:B------:R-:W-:Y:S02]  /*1a3e0*/  SHF.R.S32.HI R14, RZ, 0x1f, R14 ;  /* 0x0000001fff0e7819 */ /* 0x000fe4000001140e */
[----:B------:R-:W-:Y:S02]  /*1a3f0*/  SHF.R.S32.HI R20, RZ, 0x1f, R20 ;  /* 0x0000001fff147819 */ /* 0x000fe40000011414 */
[----:B------:R-:W-:Y:S01]  /*1a400*/  @!P1 LEA.HI.X R7, R13, R10, R14, 0x2, P5 ;  /* 0x0000000a0d079211 */ /* 0x000fe200028f140e */
[----:B------:R-:W-:Y:S01]  /*1a410*/  VIADD R13, R211, 0xe0 ;  /* 0x000000e0d30d7836 */ /* 0x000fe20000000000 */
[----:B--2---:R-:W-:Y:S01]  /*1a420*/  @!P2 LEA R8, P5, R15, R3, 0x2 ;  /* 0x000000030f08a211 */ /* 0x004fe200078a10ff */
[----:B------:R-:W-:-:S02]  /*1a430*/  VIADD R14, R211, 0xf0 ;  /* 0x000000f0d30e7836 */ /* 0x000fc40000000000 */
[----:B------:R2:W-:Y:S01]  /*1a440*/  @!P1 ST.E.64 desc[UR52][R6.64], R134 ;  /* 0x0000008606009985 */ /* 0x0005e2000c101b34 */
[----:B------:R-:W-:Y:S02]  /*1a450*/  SHF.R.S32.HI R13, RZ, 0x1f, R13 ;  /* 0x0000001fff0d7819 */ /* 0x000fe4000001140d */
[----:B------:R-:W-:Y:S02]  /*1a460*/  SHF.R.S32.HI R14, RZ, 0x1f, R14 ;  /* 0x0000001fff0e7819 */ /* 0x000fe4000001140e */
[CC--:B0-----:R-:W-:Y:S02]  /*1a470*/  @!P4 LEA R4, P3, R12.reuse, R3.reuse, 0x2 ;  /* 0x000000030c04c211 */ /* 0x0c1fe400078610ff */
[-C--:B------:R-:W-:Y:S02]  /*1a480*/  @!P2 LEA.HI.X R9, R15, R10.reuse, R20, 0x2, P5 ;  /* 0x0000000a0f09a211 */ /* 0x080fe400028f1414 */
[----:B------:R-:W-:Y:S02]  /*1a490*/  @!P4 LEA.HI.X R5, R12, R10, R13, 0x2, P3 ;  /* 0x0000000a0c05c211 */ /* 0x000fe400018f140d */
[----:B------:R-:W-:-:S03]  /*1a4a0*/  @!P0 LEA R12, P3, R11, R3, 0x2 ;  /* 0x000000030b0c8211 */ /* 0x000fc600078610ff */
[----:B------:R2:W-:Y:S01]  /*1a4b0*/  @!P4 ST.E.64 desc[UR52][R4.64], R138 ;  /* 0x0000008a0400c985 */ /* 0x0005e2000c101b34 */
[----:B------:R-:W-:Y:S01]  /*1a4c0*/  @!P0 LEA.HI.X R13, R11, R10, R14, 0x2, P3 ;  /* 0x0000000a0b0d8211 */ /* 0x000fe200018f140e */
[----:B------:R-:W-:Y:S02]  /*1a4d0*/  VIADD R11, R211, 0xf8 ;  /* 0x000000f8d30b7836 */ /* 0x000fe40000000000 */
[----:B------:R2:W-:Y:S04]  /*1a4e0*/  @!P2 ST.E.64 desc[UR52][R8.64], R142 ;  /* 0x0000008e0800a985 */ /* 0x0005e8000c101b34 */
[----:B------:R2:W-:Y:S01]  /*1a4f0*/  @!P0 ST.E.64 desc[UR52][R12.64], R146 ;  /* 0x000000920c008985 */ /* 0x0005e2000c101b34 */
[----:B------:R-:W-:-:S13]  /*1a500*/  ISETP.GE.AND P0, PT, R11, UR4, PT ;  /* 0x000000040b007c0c */ /* 0x000fda000bf06270 */
[----:B--2---:R-:W-:Y:S05]  /*1a510*/  @P0 BRA `(.L_x_3047) ;  /* 0x0000001000640947 */ /* 0x004fea0003800000 */
[----:B------:R-:W-:Y:S01]  /*1a520*/  VIADD R14, R211, 0xf8 ;  /* 0x000000f8d30e7836 */ /* 0x000fe20000000000 */
[----:B------:R-:W-:-:S04]  /*1a530*/  LEA R4, P0, R11, R3, 0x2 ;  /* 0x000000030b047211 */ /* 0x000fc800078010ff */
[----:B------:R-:W-:-:S04]  /*1a540*/  SHF.R.S32.HI R14, RZ, 0x1f, R14 ;  /* 0x0000001fff0e7819 */ /* 0x000fc8000001140e */
[----:B------:R-:W-:-:S05]  /*1a550*/  LEA.HI.X R5, R11, R10, R14, 0x2, P0 ;  /* 0x0000000a0b057211 */ /* 0x000fca00000f140e */
[----:B------:R0:W-:Y:S01]  /*1a560*/  ST.E.64 desc[UR52][R4.64], R150 ;  /* 0x0000009604007985 */ /* 0x0001e2000c101b34 */
[----:B------:R-:W-:Y:S05]  /*1a570*/  BRA `(.L_x_3047) ;  /* 0x00000010004c7947 */ /* 0x000fea0003800000 */
.L_x_3034:
[----:B0-----:R-:W3:Y:S01]  /*1a580*/  LDL R9, [R1+0x38] ;  /* 0x0000380001097983 */ /* 0x001ee20000100800 */
[----:B------:R-:W-:Y:S01]  /*1a590*/  ULDC.64 UR4, c[0x0][0xc08] ;  /* 0x0003020000047ab9 */ /* 0x000fe20000000a00 */
[----:B------:R-:W3:Y:S01]  /*1a5a0*/  LDC.64 R6, c[0x0][0xc00] ;  /* 0x00030000ff067b82 */ /* 0x000ee20000000a00 */
[----:B------:R-:W-:Y:S01]  /*1a5b0*/  ISETP.NE.U32.AND P0, PT, RZ, UR4, PT ;  /* 0x00000004ff007c0c */ /* 0x000fe2000bf05070 */
[----:B------:R-:W4:Y:S01]  /*1a5c0*/  LDL R8, [R1+0x34] ;  /* 0x0000340001087983 */ /* 0x000f220000100800 */
[----:B------:R-:W-:Y:S02]  /*1a5d0*/  IMAD.MOV.U32 R3, RZ, RZ, RZ ;  /* 0x000000ffff037224 */ /* 0x000fe400078e00ff */
[----:B------:R-:W-:Y:S01]  /*1a5e0*/  ISETP.NE.AND.EX P1, PT, RZ, UR5, PT, P0 ;  /* 0x00000005ff007c0c */ /* 0x000fe2000bf25300 */
[----:B------:R-:W-:Y:S02]  /*1a5f0*/  ULDC.64 UR4, c[0x0][0xc00] ;  /* 0x0003000000047ab9 */ /* 0x000fe40000000a00 */
[----:B------:R-:W-:-:S04]  /*1a600*/  ISETP.NE.U32.AND P0, PT, RZ, UR4, PT ;  /* 0x00000004ff007c0c */ /* 0x000fc8000bf05070 */
[----:B------:R-:W-:-:S06]  /*1a610*/  ISETP.NE.AND.EX P0, PT, RZ, UR5, PT, P0 ;  /* 0x00000005ff007c0c */ /* 0x000fcc000bf05300 */
[----:B------:R-:W0:Y:S01]  /*1a620*/  @P1 LDC.64 R4, c[0x0][0xc08] ;  /* 0x00030200ff041b82 */ /* 0x000e220000000a00 */
[----:B------:R-:W-:Y:S02]  /*1a630*/  ULDC UR4, c[0x0][0xa88] ;  /* 0x0002a20000047ab9 */ /* 0x000fe40000000800 */
[----:B------:R-:W-:Y:S01]  /*1a640*/  IMAD.U32 R24, RZ, RZ, UR4 ;  /* 0x00000004ff187e24 */ /* 0x000fe2000f8e00ff */
[----:B------:R-:W1:Y:S01]  /*1a650*/  S2R R31, SR_TID.X ;  /* 0x00000000001f7919 */ /* 0x000e620000002100 */
[----:B---3--:R-:W-:-:S04]  /*1a660*/  IMAD.WIDE R6, R9, 0x4, R6 ;  /* 0x0000000409067825 */ /* 0x008fc800078e0206 */
[----:B0-----:R-:W-:Y:S01]  /*1a670*/  @P1 IMAD.WIDE R4, R9, 0x4, R4 ;  /* 0x0000000409041825 */ /* 0x001fe200078e0204 */
[----:B------:R0:W5:Y:S04]  /*1a680*/  @P0 LDG.E R3, desc[UR52][R6.64] ;  /* 0x0000003406030981 */ /* 0x000168000c1e1900 */
[----:B------:R0:W5:Y:S01]  /*1a690*/  @P1 LDG.E R24, desc[UR52][R4.64] ;  /* 0x0000003404181981 */ /* 0x000162000c1e1900 */
[----:B----4-:R-:W-:Y:S01]  /*1a6a0*/  ISETP.NE.AND P2, PT, R8, RZ, PT ;  /* 0x000000ff0800720c */ /* 0x010fe20003f45270 */
[----:B-1----:R-:W-:Y:S01]  /*1a6b0*/  VIADD R0, R31, 0xffffff80 ;  /* 0xffffff801f007836 */ /* 0x002fe20000000000 */
[----:B------:R-:W-:-:S04]  /*1a6c0*/  SHF.R.S32.HI R28, RZ, 0x1f, R9 ;  /* 0x0000001fff1c7819 */ /* 0x000fc80000011409 */
[----:B------:R-:W-:-:S07]  /*1a6d0*/  ISETP.GT.AND P3, PT, R0, 0x7f, PT ;  /* 0x0000007f0000780c */ /* 0x000fce0003f64270 */
[----:B------:R-:W1:Y:S02]  /*1a6e0*/  @!P2 LDC R8, c[0x0][0xad4] ;  /* 0x0002b500ff08ab82 */ /* 0x000e640000000800 */
[----:B-1----:R0:W-:Y:S01]  /*1a6f0*/  @!P2 STL [R1+0x34], R8 ;  /* 0x000034080100a387 */ /* 0x0021e20000100800 */
[----:B------:R-:W-:Y:S01]  /*1a700*/  ISETP.GT.AND P2, PT, R8, 0x1, PT ;  /* 0x000000010800780c */ /* 0x000fe20003f44270 */
[----:B------:R-:W-:-:S12]  /*1a710*/  @P1 BRA `(.L_x_3052) ;  /* 0x0000000000101947 */ /* 0x000fd80003800000 */
[----:B------:R-:W-:Y:S05]  /*1a720*/  @!P0 BRA `(.L_x_3052) ;  /* 0x00000000000c8947 */ /* 0x000fea0003800000 */
[----:B0-----:R-:W3:Y:S04]  /*1a730*/  LDG.E R5, desc[UR52][R6.64] ;  /* 0x0000003406057981 */ /* 0x001ee8000c1e1900 */
[----:B-----5:R-:W3:Y:S02]  /*1a740*/  LDG.E R24, desc[UR52][R6.64+0x4] ;  /* 0x0000043406187981 */ /* 0x020ee4000c1e1900 */
[----:B---3--:R-:W-:-:S07]  /*1a750*/  IMAD.IADD R24, R24, 0x1, -R5 ;  /* 0x0000000118187824 */ /* 0x008fce00078e0a05 */
.L_x_3052:
[----:B------:R-:W-:Y:S01]  /*1a760*/  BSSY B1, `(.L_x_3053) ;  /* 0x0000036000017945 */ /* 0x000fe20003800000 */
[----:B------:R-:W-:Y:S02]  /*1a770*/  SEL R29, R9, RZ, !P0 ;  /* 0x000000ff091d7207 */ /* 0x000fe40004000000 */
[----:B------:R-:W-:Y:S02]  /*1a780*/  SEL R28, R28, RZ, !P0 ;  /* 0x000000ff1c1c7207 */ /* 0x000fe40004000000 */
[----:B-----5:R-:W-:Y:S01]  /*1a790*/  SHF.R.S32.HI R26, RZ, 0x1f, R3 ;  /* 0x0000001fff1a7819 */ /* 0x020fe20000011403 */
[----:B------:R-:W-:Y:S06]  /*1a7a0*/  @P3 BRA `(.L_x_3054) ;  /* 0x0000000000c43947 */ /* 0x000fec0003800000 */
[----:B------:R-:W1:Y:S01]  /*1a7b0*/  LDC R33, c[0x0][0xbe8] ;  /* 0x0002fa00ff217b82 */ /* 0x000e620000000800 */
[----:B------:R-:W-:Y:S01]  /*1a7c0*/  IADD3 R31, R228, -0x80, R31 ;  /* 0xffffff80e41f7810 */ /* 0x000fe20007ffe01f */
[----:B-1----:R-:W-:-:S05]  /*1a7d0*/  IMAD R0, R24, R33, RZ ;  /* 0x0000002118007224 */ /* 0x002fca00078e02ff */
[----:B------:R-:W-:-:S13]  /*1a7e0*/  ISETP.GE.AND P0, PT, R31, R0, PT ;  /* 0x000000001f00720c */ /* 0x000fda0003f06270 */
[----:B------:R-:W-:Y:S05]  /*1a7f0*/  @P0 BRA `(.L_x_3054) ;  /* 0x0000000000b00947 */ /* 0x000fea0003800000 */
[----:B------:R-:W3:Y:S01]  /*1a800*/  LDL.LU R30, [R1+0x40] ;  /* 0x00004000011e7983 */ /* 0x000ee20000300800 */
[----:B------:R-:W-:Y:S01]  /*1a810*/  IMAD.MOV.U32 R20, RZ, RZ, 0x9b8 ;  /* 0x000009b8ff147424 */ /* 0x000fe200078e00ff */
[----:B------:R-:W-:Y:S01]  /*1a820*/  ISETP.GT.AND P0, PT, R8, 0x1, PT ;  /* 0x000000010800780c */ /* 0x000fe20003f04270 */
[----:B------:R-:W1:Y:S01]  /*1a830*/  LDC.64 R10, c[0x0][0xba8] ;  /* 0x0002ea00ff0a7b82 */ /* 0x000e620000000a00 */
[----:B------:R-:W-:Y:S01]  /*1a840*/  ISETP.NE.AND P1, PT, R33, 0x1, PT ;  /* 0x000000012100780c */ /* 0x000fe20003f25270 */
[----:B------:R-:W-:Y:S01]  /*1a850*/  IMAD.MOV.U32 R21, RZ, RZ, R31 ;  /* 0x000000ffff157224 */ /* 0x000fe200078e001f */
[----:B------:R-:W-:-:S05]  /*1a860*/  SEL R20, R20, 0x978, P0 ;  /* 0x0000097814147807 */ /* 0x000fca0000000000 */
[----:B0-----:R-:W0:Y:S08]  /*1a870*/  LDC.64 R4, c[0x0][R20+0x220] ;  /* 0x0000880014047b82 */ /* 0x001e300000000a00 */
[----:B------:R-:W4:Y:S08]  /*1a880*/  LDC.64 R12, c[0x0][R20+0x218] ;  /* 0x00008600140c7b82 */ /* 0x000f300000000a00 */
[----:B------:R-:W5:Y:S08]  /*1a890*/  LDC.64 R6, c[0x0][R20+0x228] ;  /* 0x00008a0014067b82 */ /* 0x000f700000000a00 */
[----:B------:R-:W2:Y:S08]  /*1a8a0*/  @P1 LDC R0, c[0x0][0xbec] ;  /* 0x0002fb00ff001b82 */ /* 0x000eb00000000800 */
[----:B------:R-:W5:Y:S08]  /*1a8b0*/  LDC.64 R8, c[0x0][R20+0x210] ;  /* 0x0000840014087b82 */ /* 0x000f700000000a00 */
[----:B------:R-:W5:Y:S01]  /*1a8c0*/  @P1 LDC R27, c[0x0][0xbf0] ;  /* 0x0002fc00ff1b1b82 */ /* 0x000f620000000800 */
[----:B--2---:R-:W-:-:S07]  /*1a8d0*/  @P1 IMAD.HI.U32 R0, R31, R0, RZ ;  /* 0x000000001f001227 */ /* 0x004fce00078e00ff */
[----:B-1----:R-:W1:Y:S01]  /*1a8e0*/  @!P0 LDC R10, c[0x0][0xb50] ;  /* 0x0002d400ff0a8b82 */ /* 0x002e620000000800 */
[-C--:B0-----:R-:W-:Y:S02]  /*1a8f0*/  IMAD R5, R5, R29.reuse, RZ ;  /* 0x0000001d05057224 */ /* 0x081fe400078e02ff */
[----:B------:R-:W-:-:S05]  /*1a900*/  IMAD.WIDE.U32 R14, R4, R29, RZ ;  /* 0x0000001d040e7225 */ /* 0x000fca00078e00ff */
[----:B------:R-:W0:Y:S01]  /*1a910*/  @!P0 LDC R11, c[0x0][0xb54] ;  /* 0x0002d500ff0b8b82 */ /* 0x000e220000000800 */
        /* <DEDUP_REMOVED lines=8> */
[----:B---3--:R-:W-:-:S05]  /*1a9a0*/  SEL R5, R30, RZ, P0 ;  /* 0x000000ff1e057207 */ /* 0x008fca0000000000 */
        /* <DEDUP_REMOVED lines=13> */
[----:B------:R-:W-:Y:S02]  /*1aa80*/  IMAD.MOV.U32 R5, RZ, RZ, -0x800000 ;  /* 0xff800000ff057424 */ /* 0x000fe400078e00ff */
[----:B------:R-:W-:-:S05]  /*1aa90*/  IMAD.IADD R0, R7, 0x1, R13 ;  /* 0x0000000107007824 */ /* 0x000fca00078e020d */
[----:B0-----:R-:W-:-:S05]  /*1aaa0*/  LEA.HI.X R11, R6, R11, R0, 0x2, P0 ;  /* 0x0000000b060b7211 */ /* 0x001fca00000f1400 */
[----:B------:R1:W-:Y:S02]  /*1aab0*/  STG.E desc[UR52][R10.64], R5 ;  /* 0x000000050a007986 */ /* 0x0003e4000c101934 */
.L_x_3054:
[----:B------:R-:W-:Y:S05]  /*1aac0*/  BSYNC B1 ;  /* 0x0000000000017941 */ /* 0x000fea0003800000 */
.L_x_3053:
[----:B------:R-:W-:Y:S05]  /*1aad0*/  @P2 BRA `(.L_x_3047) ;  /* 0x0000000800f42947 */ /* 0x000fea0003800000 */
[----:B------:R-:W0:Y:S01]  /*1aae0*/  S2R R0, SR_TID.X ;  /* 0x0000000000007919 */ /* 0x000e220000002100 */
[----:B------:R-:W3:Y:S01]  /*1aaf0*/  LDC R9, c[0x0][0xbe8] ;  /* 0x0002fa00ff097b82 */ /* 0x000ee20000000800 */
[----:B------:R-:W-:Y:S01]  /*1ab00*/  ULDC.64 UR4, c[0x0][0xaa0] ;  /* 0x0002a80000047ab9 */ /* 0x000fe20000000a00 */
[----:B---3--:R-:W-:Y:S01]  /*1ab10*/  ISETP.NE.AND P0, PT, R9, 0x1, PT ;  /* 0x000000010900780c */ /* 0x008fe20003f05270 */
[----:B0-----:R-:W-:Y:S02]  /*1ab20*/  VIADD R6, R0, 0xffffff80 ;  /* 0xffffff8000067836 */ /* 0x001fe40000000000 */
[----:B------:R-:W-:-:S03]  /*1ab30*/  IMAD R0, R26, UR4, RZ ;  /* 0x000000041a007c24 */ /* 0x000fc6000f8e02ff */
[----:B-1----:R-:W-:-:S07]  /*1ab40*/  SHF.R.S32.HI R5, RZ, 0x1f, R6 ;  /* 0x0000001fff057819 */ /* 0x002fce0000011406 */
[----:B------:R-:W0:Y:S01]  /*1ab50*/  @P0 LDC R11, c[0x0][0xbec] ;  /* 0x0002fb00ff0b0b82 */ /* 0x000e220000000800 */
[----:B------:R-:W-:Y:S01]  /*1ab60*/  IMAD R7, R3, UR5, R0 ;  /* 0x0000000503077c24 */ /* 0x000fe2000f8e0200 */
[----:B------:R-:W-:Y:S01]  /*1ab70*/  LEA.HI R0, R5, R6, RZ, 0x3 ;  /* 0x0000000605007211 */ /* 0x000fe200078f18ff */
[----:B------:R-:W-:Y:S01]  /*1ab80*/  IMAD.WIDE.U32 R4, R3, UR4, RZ ;  /* 0x0000000403047c25 */ /* 0x000fe2000f8e00ff */
[----:B------:R-:W-:Y:S02]  /*1ab90*/  ULDC.64 UR4, c[0x0][0xae8] ;  /* 0x0002ba0000047ab9 */ /* 0x000fe40000000a00 */
[----:B------:R-:W-:Y:S02]  /*1aba0*/  LOP3.LUT R3, R0, 0xfffffff8, RZ, 0xc0, !PT ;  /* 0xfffffff800037812 */ /* 0x000fe400078ec0ff */
[----:B------:R-:W1:Y:S01]  /*1abb0*/  @P0 LDC R13, c[0x0][0xbf0] ;  /* 0x0002fc00ff0d0b82 */ /* 0x000e620000000800 */
[----:B------:R-:W-:Y:S01]  /*1abc0*/  SHF.R.S32.HI R10, RZ, 0x3, R0 ;  /* 0x00000003ff0a7819 */ /* 0x000fe20000011400 */
[----:B------:R-:W-:-:S02]  /*1abd0*/  IMAD.IADD R5, R5, 0x1, R7 ;  /* 0x0000000105057824 */ /* 0x000fc400078e0207 */
[----:B------:R-:W-:Y:S02]  /*1abe0*/  IMAD.IADD R3, R6, 0x1, -R3 ;  /* 0x0000000106037824 */ /* 0x000fe400078e0a03 */
[----:B------:R-:W-:-:S04]  /*1abf0*/  IMAD.WIDE.U32 R4, R209, UR4, R4 ;  /* 0x00000004d1047c25 */ /* 0x000fc8000f8e0004 */
[----:B------:R-:W-:Y:S02]  /*1ac00*/  IMAD R3, R3, 0x20, R10 ;  /* 0x0000002003037824 */ /* 0x000fe400078e020a */
[----:B------:R-:W-:Y:S01]  /*1ac10*/  IMAD R5, R209, UR5, R5 ;  /* 0x00000005d1057c24 */ /* 0x000fe2000f8e0205 */
[----:B------:R-:W-:Y:S01]  /*1ac20*/  ULDC.64 UR4, c[0x0][0xaf0] ;  /* 0x0002bc0000047ab9 */ /* 0x000fe20000000a00 */
[----:B------:R-:W-:Y:S02]  /*1ac30*/  IMAD.IADD R8, R228, 0x1, R3 ;  /* 0x00000001e4087824 */ /* 0x000fe400078e0203 */
[----:B------:R-:W-:Y:S02]  /*1ac40*/  IMAD R6, R28, UR4, RZ ;  /* 0x000000041c067c24 */ /* 0x000fe4000f8e02ff */
[----:B0-----:R-:W-:-:S04]  /*1ac50*/  @P0 IMAD.HI.U32 R0, R8, R11, RZ ;  /* 0x0000000b08000227 */ /* 0x001fc800078e00ff */
[----:B------:R-:W-:Y:S02]  /*1ac60*/  IMAD.MOV.U32 R3, RZ, RZ, R8 ;  /* 0x000000ffff037224 */ /* 0x000fe400078e0008 */
[C---:B------:R-:W-:Y:S01]  /*1ac70*/  IMAD R7, R29.reuse, UR5, R6 ;  /* 0x000000051d077c24 */ /* 0x040fe2000f8e0206 */
[----:B-1----:R-:W-:Y:S01]  /*1ac80*/  @P0 SHF.R.U32.HI R3, RZ, R13, R0 ;  /* 0x0000000dff030219 */ /* 0x002fe20000011600 */
[----:B------:R-:W-:Y:S01]  /*1ac90*/  IMAD.WIDE.U32 R4, R29, UR4, R4 ;  /* 0x000000041d047c25 */ /* 0x000fe2000f8e0004 */
[----:B------:R-:W-:Y:S02]  /*1aca0*/  ULDC.64 UR4, c[0x0][0xae0] ;  /* 0x0002b80000047ab9 */ /* 0x000fe40000000a00 */
[----:B------:R-:W-:Y:S01]  /*1acb0*/  SHF.R.S32.HI R0, RZ, 0x1f, R3 ;  /* 0x0000001fff007819 */ /* 0x000fe20000011403 */
[----:B------:R-:W-:Y:S02]  /*1acc0*/  IMAD.IADD R5, R5, 0x1, R7 ;  /* 0x0000000105057824 */ /* 0x000fe400078e0207 */
[----:B------:R-:W-:-:S02]  /*1acd0*/  IMAD.MOV R7, RZ, RZ, -R3 ;  /* 0x000000ffff077224 */ /* 0x000fc400078e0a03 */
[----:B------:R-:W-:Y:S02]  /*1ace0*/  IMAD R0, R0, UR4, RZ ;  /* 0x0000000400007c24 */ /* 0x000fe4000f8e02ff */
[----:B------:R-:W-:Y:S02]  /*1acf0*/  IMAD R7, R9, R7, R8 ;  /* 0x0000000709077224 */ /* 0x000fe400078e0208 */
[----:B------:R-:W-:-:S04]  /*1ad00*/  IMAD.WIDE.U32 R4, R3, UR4, R4 ;  /* 0x0000000403047c25 */ /* 0x000fc8000f8e0004 */
        /* <DEDUP_REMOVED lines=14> */
[----:B------:R0:W3:Y:S02]  /*1adf0*/  SHFL.IDX PT, R14, R3, RZ, 0x181f ;  /* 0x00181fff030e7589 */ /* 0x0000e400000e0000 */
.L_x_3285:
[----:B------:R-:W-:Y:S01]  /*1ae00*/  IMAD R21, R24, R9, RZ ;  /* 0x0000000918157224 */ /* 0x000fe200078e02ff */
[----:B------:R-:W-:Y:S01]  /*1ae10*/  BSSY B1, `(.L_x_3056) ;  /* 0x000001f000017945 */ /* 0x000fe20003800000 */
[----:B------:R-:W-:-:S05]  /*1ae20*/  IMAD.IADD R228, R10, 0x1, R228 ;  /* 0x000000010ae47824 */ /* 0x000fca00078e02e4 */
[----:B------:R-:W-:-:S13]  /*1ae30*/  ISETP.GE.AND P0, PT, R228, R21, PT ;  /* 0x00000015e400720c */ /* 0x000fda0003f06270 */
[----:B------:R-:W-:Y:S05]  /*1ae40*/  @P0 BRA `(.L_x_3057) ;  /* 0x00000000006c0947 */ /* 0x000fea0003800000 */
[----:B------:R-:W-:Y:S01]  /*1ae50*/  ULDC UR4, c[0x0][0xac8] ;  /* 0x0002b20000047ab9 */ /* 0x000fe20000000800 */
[C---:B------:R-:W-:Y:S01]  /*1ae60*/  VIADD R4, R215.reuse, 0x40 ;  /* 0x00000040d7047836 */ /* 0x040fe20000000000 */
[C---:B------:R-:W-:Y:S01]  /*1ae70*/  ISETP.GE.AND P3, PT, R215.reuse, UR4, PT ;  /* 0x00000004d7007c0c */ /* 0x040fe2000bf66270 */
[C---:B------:R-:W-:Y:S01]  /*1ae80*/  VIADD R15, R215.reuse, 0x80 ;  /* 0x00000080d70f7836 */ /* 0x040fe20000000000 */
[----:B------:R-:W-:Y:S01]  /*1ae90*/  SHF.R.S32.HI R5, RZ, 0x1f, R215 ;  /* 0x0000001fff057819 */ /* 0x000fe200000114d7 */
        /* <DEDUP_REMOVED lines=8> */
[----:B---3--:R-:W-:-:S03]  /*1af20*/  @!P3 LEA R6, P5, R215, R14, 0x1 ;  /* 0x0000000ed706b211 */ /* 0x008fc600078a08ff */
[----:B------:R-:W-:Y:S02]  /*1af30*/  @!P2 LEA R8, P4, R4, R14, 0x1 ;  /* 0x0000000e0408a211 */ /* 0x000fe400078808ff */
[C---:B-1----:R-:W-:Y:S01]  /*1af40*/  @!P3 LEA.HI.X R7, R215.reuse, R0, R5, 0x1, P5 ;  /* 0x00000000d707b211 */ /* 0x042fe200028f0c05 */
[----:B------:R-:W-:Y:S01]  /*1af50*/  VIADD R5, R215, 0x40 ;  /* 0x00000040d7057836 */ /* 0x000fe20000000000 */
[----:B------:R-:W-:-:S03]  /*1af60*/  @!P1 LEA R10, P5, R15, R14, 0x1 ;  /* 0x0000000e0f0a9211 */ /* 0x000fc600078a08ff */
[----:B------:R4:W-:Y:S01]  /*1af70*/  @!P3 ST.E.128 desc[UR52][R6.64], RZ ;  /* 0x000000ff0600b985 */ /* 0x0009e2000c101d34 */
[----:B------:R-:W-:Y:S02]  /*1af80*/  SHF.R.S32.HI R5, RZ, 0x1f, R5 ;  /* 0x0000001fff057819 */ /* 0x000fe40000011405 */
[-C--:B------:R-:W-:Y:S02]  /*1af90*/  @!P1 LEA.HI.X R11, R15, R0.reuse, R25, 0x1, P5 ;  /* 0x000000000f0b9211 */ /* 0x080fe400028f0c19 */
[----:B------:R-:W-:Y:S02]  /*1afa0*/  @!P2 LEA.HI.X R9, R4, R0, R5, 0x1, P4 ;  /* 0x000000000409a211 */ /* 0x000fe400020f0c05 */
[----:B------:R-:W-:-:S03]  /*1afb0*/  @!P0 LEA R4, P4, R12, R14, 0x1 ;  /* 0x0000000e0c048211 */ /* 0x000fc600078808ff */
[----:B------:R4:W-:Y:S01]  /*1afc0*/  @!P2 ST.E.128 desc[UR52][R8.64], RZ ;  /* 0x000000ff0800a985 */ /* 0x0009e2000c101d34 */
[----:B------:R-:W-:-:S03]  /*1afd0*/  @!P0 LEA.HI.X R5, R12, R0, R13, 0x1, P4 ;  /* 0x000000000c058211 */ /* 0x000fc600020f0c0d */
[----:B------:R4:W-:Y:S04]  /*1afe0*/  @!P1 ST.E.128 desc[UR52][R10.64], RZ ;  /* 0x000000ff0a009985 */ /* 0x0009e8000c101d34 */
[----:B------:R4:W-:Y:S02]  /*1aff0*/  @!P0 ST.E.128 desc[UR52][R4.64], RZ ;  /* 0x000000ff04008985 */ /* 0x0009e4000c101d34 */
.L_x_3057:
[----:B------:R-:W-:Y:S05]  /*1b000*/  BSYNC B1 ;  /* 0x0000000000017941 */ /* 0x000fea0003800000 */
.L_x_3056:
[----:B------:R-:W-:-:S03]  /*1b010*/  UMOV UR4, 0xffffffff ;  /* 0xffffffff00047882 */ /* 0x000fc60000000000 */
[----:B------:R-:W-:Y:S05]  /*1b020*/  BRA.DIV UR4, `(.L_x_3058) ;  /* 0x000000a204947947 */ /* 0x000fea000b800000 */
[----:B-1----:R1:W0:Y:S04]  /*1b030*/  SHFL.IDX PT, R0, R20, 0x1, 0x181f ;  /* 0x00381f0014007f89 */ /* 0x00222800000e0000 */
[----:B---3--:R1:W3:Y:S02]  /*1b040*/  SHFL.IDX PT, R14, R3, 0x1, 0x181f ;  /* 0x00381f00030e7f89 */ /* 0x0082e400000e0000 */
.L_x_3289:
        /* <DEDUP_REMOVED lines=18> */
[-C--:B---3--:R-:W-:Y:S02]  /*1b170*/  @!P3 LEA R6, P5, R215, R14.reuse, 0x1 ;  /* 0x0000000ed706b211 */ /* 0x088fe400078a08ff */
        /* <DEDUP_REMOVED lines=12> */
.L_x_3060:
[----:B------:R-:W-:Y:S05]  /*1b240*/  BSYNC B1 ;  /* 0x0000000000017941 */ /* 0x000fea0003800000 */
.L_x_3059:
[----:B------:R-:W-:-:S03]  /*1b250*/  UMOV UR4, 0xffffffff ;  /* 0xffffffff00047882 */ /* 0x000fc60000000000 */
[----:B------:R-:W-:Y:S05]  /*1b260*/  BRA.DIV UR4, `(.L_x_3061) ;  /* 0x000000a2044c7947 */ /* 0x000fea000b800000 */
[----:B0-----:R0:W0:Y:S04]  /*1b270*/  SHFL.IDX PT, R0, R20, 0x2, 0x181f ;  /* 0x00581f0014007f89 */ /* 0x00102800000e0000 */
[----:B---3--:R3:W0:Y:S02]  /*1b280*/  SHFL.IDX PT, R14, R3, 0x2, 0x181f ;  /* 0x00581f00030e7f89 */ /* 0x00862400000e0000 */
.L_x_3293:
        /* <DEDUP_REMOVED lines=18> */
[-C--:B0-----:R-:W-:Y:S02]  /*1b3b0*/  @!P3 LEA R6, P5, R215, R14.reuse, 0x1 ;  /* 0x0000000ed706b211 */ /* 0x081fe400078a08ff */
        /* <DEDUP_REMOVED lines=12> */
.L_x_3063:
[----:B------:R-:W-:Y:S05]  /*1b480*/  BSYNC B1 ;  /* 0x0000000000017941 */ /* 0x000fea0003800000 */
.L_x_3062:
[----:B------:R-:W-:-:S03]  /*1b490*/  UMOV UR4, 0xffffffff ;  /* 0xffffffff00047882 */ /* 0x000fc60000000000 */
[----:B------:R-:W-:Y:S05]  /*1b4a0*/  BRA.DIV UR4, `(.L_x_3064) ;  /* 0x000000a204047947 */ /* 0x000fea000b800000 */
[----:B0-----:R0:W0:Y:S04]  /*1b4b0*/  SHFL.IDX PT, R0, R20, 0x3, 0x181f ;  /* 0x00781f0014007f89 */ /* 0x00102800000e0000 */
[----:B------:R0:W0:Y:S02]  /*1b4c0*/  SHFL.IDX PT, R14, R3, 0x3, 0x181f ;  /* 0x00781f00030e7f89 */ /* 0x00002400000e0000 */
.L_x_3297:
[----:B01-3--:R-:W-:-:S05]  /*1b4d0*/  VIADD R3, R228, 0x60 ;  /* 0x00000060e4037836 */ /* 0x00bfca0000000000 */
[----:B------:R-:W-:-:S13]  /*1b4e0*/  ISETP.GE.AND P0, PT, R3, R21, PT ;  /* 0x000000150300720c */ /* 0x000fda0003f06270 */
[----:B------:R-:W-:Y:S05]  /*1b4f0*/  @P0 BRA `(.L_x_3047) ;  /* 0x00000000006c0947 */ /* 0x000fea0003800000 */
[----:B------:R-:W-:Y:S01]  /*1b500*/  ULDC UR4, c[0x0][0xac8] ;  /* 0x0002b20000047ab9 */ /* 0x000fe20000000800 */
[C---:B----4-:R-:W-:Y:S01]  /*1b510*/  VIADD R4, R215.reuse, 0x40 ;  /* 0x00000040d7047836 */ /* 0x050fe20000000000 */
        /* <DEDUP_REMOVED lines=11> */
[----:B------:R-:W-:-:S03]  /*1b5d0*/  @!P3 LEA R6, P5, R215, R14, 0x1 ;  /* 0x0000000ed706b211 */ /* 0x000fc600078a08ff */
[----:B------:R-:W-:Y:S02]  /*1b5e0*/  @!P2 LEA R8, P4, R4, R14, 0x1 ;  /* 0x0000000e0408a211 */ /* 0x000fe400078808ff */
[C---:B------:R-:W-:Y:S01]  /*1b5f0*/  @!P3 LEA.HI.X R7, R215.reuse, R0, R5, 0x1, P5 ;  /* 0x00000000d707b211 */ /* 0x040fe200028f0c05 */
        /* <DEDUP_REMOVED lines=11> */
.L_x_3047:
[----:B------:R-:W-:Y:S05]  /*1b6b0*/  BSYNC B0 ;  /* 0x0000000000007941 */ /* 0x000fea0003800000 */
.L_x_3033:
[----:B------:R-:W-:Y:S02]  /*1b6c0*/  ULDC UR4, c[0x0][0xc3c] ;  /* 0x00030f0000047ab9 */ /* 0x000fe40000000800 */
[----:B--2---:R-:W-:-:S13]  /*1b6d0*/  ISETP.GE.AND P0, PT, R51, UR4, PT ;  /* 0x0000000433007c0c */ /* 0x004fda000bf06270 */
[----:B------:R-:W-:Y:S05]  /*1b6e0*/  @!P0 BRA `(.L_x_3065) ;  /* 0xfffffe5c00848947 */ /* 0x000fea000383ffff */
[----:B------:R-:W-:Y:S05]  /*1b6f0*/  BRA `(.L_x_2832) ;  /* 0x0000007c00c47947 */ /* 0x000fea0003800000 */
.L_x_2830:
        /* <DEDUP_REMOVED lines=16> */
.L_x_3066:
        /* <DEDUP_REMOVED lines=43> */
.L_x_3070:
        /* <DEDUP_REMOVED lines=37> */
.L_x_3068:
        /* <DEDUP_REMOVED lines=13> */
.L_x_3071:
        /* <DEDUP_REMOVED lines=21> */
[----:B------:R-:W-:Y:S02]  /*1bf20*/  IADD3 R11, R10, 0xffffffe, RZ ;  /* 0x0ffffffe0a0b7810 */ /* 0x000fe40007ffe0ff */
[----:B------:R-:W-:Y:S02]  /*1bf30*/  LOP3.LUT R8, R5, R6, RZ, 0x3c, !PT ;  /* 0x0000000605087212 */ /* 0x000fe400078e3cff */
        /* <DEDUP_REMOVED lines=39> */
.L_x_3072:
        /* <DEDUP_REMOVED lines=61> */
.L_x_3073:
[----:B------:R-:W-:-:S05]  /*1c580*/  LOP3.LUT R25, RZ, R2, RZ, 0x33, !PT ;  /* 0x00000002ff197212 */ /* 0x000fca00078e33ff */
[----:B------:R-:W-:Y:S01]  /*1c590*/  IMAD.IADD R25, R6, 0x1, R25 ;  /* 0x0000000106197824 */ /* 0x000fe200078e0219 */
[----:B------:R-:W-:Y:S06]  /*1c5a0*/  BRA `(.L_x_3074) ;  /* 0x00000000000c7947 */ /* 0x000fec0003800000 */
.L_x_3069:
[----:B------:R-:W-:Y:S02]  /*1c5b0*/  IMAD.MOV.U32 R25, RZ, RZ, RZ ;  /* 0x000000ffff197224 */ /* 0x000fe400078e00ff */
[----:B------:R-:W-:Y:S02]  /*1c5c0*/  IMAD.U32 R24, RZ, RZ, UR6 ;  /* 0x00000006ff187e24 */ /* 0x000fe4000f8e00ff */
[----:B------:R-:W-:-:S07]  /*1c5d0*/  IMAD.MOV.U32 R26, RZ, RZ, RZ ;  /* 0x000000ffff1a7224 */ /* 0x000fce00078e00ff */
.L_x_3074:
[----:B------:R-:W-:-:S13]  /*1c5e0*/  ISETP.NE.AND P0, PT, R7, RZ, PT ;  /* 0x000000ff0700720c */ /* 0x000fda0003f05270 */
[----:B------:R-:W0:Y:S01]  /*1c5f0*/  @!P0 S2R R3, SR_CgaCtaId ;  /* 0x0000000000038919 */ /* 0x000e220000008800 */
[----:B------:R-:W-:-:S04]  /*1c600*/  @!P0 MOV R2, 0x400 ;  /* 0x0000040000028802 */ /* 0x000fc80000000f00 */
[----:B0-----:R-:W-:-:S05]  /*1c610*/  @!P0 LEA R2, R3, R2, 0x18 ;  /* 0x0000000203028211 */ /* 0x001fca00078ec0ff */
[----:B------:R1:W-:Y:S01]  /*1c620*/  @!P0 STS.128 [R2+0x228d0], R24 ;  /* 0x0228d01802008388 */ /* 0x0003e20000000c00 */
[----:B------:R-:W-:Y:S06]  /*1c630*/  BAR.ARV 0x5, 0x180 ;  /* 0x0146000000007b1d */ /* 0x000fec0000002000 */
.L_x_3067:
[----:B------:R2:W-:Y:S01]  /*1c640*/  STL [R1+0x20], RZ ;  /* 0x000020ff01007387 */ /* 0x0005e20000100800 */
[----:B------:R-:W-:Y:S01]  /*1c650*/  ULDC UR4, c[0x0][0xc3c] ;  /* 0x00030f0000047ab9 */ /* 0x000fe20000000800 */
[----:B------:R-:W-:Y:S01]  /*1c660*/  IMAD.MOV.U32 R23, RZ, RZ, 0x1 ;  /* 0x00000001ff177424 */ /* 0x000fe200078e00ff */
[----:B0-----:R-:W-:Y:S01]  /*1c670*/  ISETP.GE.AND P0, PT, R27, UR4, PT ;  /* 0x000000041b007c0c */ /* 0x001fe2000bf06270 */
[----:B------:R-:W-:-:S12]  /*1c680*/  IMAD.MOV.U32 R19, RZ, RZ, RZ ;  /* 0x000000ffff137224 */ /* 0x000fd800078e00ff */
[----:B--2---:R-:W-:Y:S05]  /*1c690*/  @P0 BRA `(.L_x_3075) ;  /* 0x0000006c00000947 */ /* 0x004fea0003800000 */
[----:B------:R-:W0:Y:S01]  /*1c6a0*/  S2UR UR5, SR_CgaCtaId ;  /* 0x00000000000579c3 */ /* 0x000e220000008800 */
[C---:B-1----:R-:W-:Y:S01]  /*1c6b0*/  IMAD.SHL.U32 R2, R0.reuse, 0x8, RZ ;  /* 0x0000000800027824 */ /* 0x042fe200078e00ff */
[----:B------:R-:W-:Y:S01]  /*1c6c0*/  LOP3.LUT R5, R0, 0x7f, RZ, 0xc0, !PT ;  /* 0x0000007f00057812 */ /* 0x000fe200078ec0ff */
[----:B------:R-:W-:Y:S01]  /*1c6d0*/  UMOV UR4, 0x400 ;  /* 0x0000040000047882 */ /* 0x000fe20000000000 */
[----:B------:R1:W-:Y:S01]  /*1c6e0*/  STL [R1+0x20], RZ ;  /* 0x000020ff01007387 */ /* 0x0003e20000100800 */
[----:B------:R-:W-:Y:S01]  /*1c6f0*/  BSSY B8, `(.L_x_3075) ;  /* 0x00006ba000087945 */ /* 0x000fe20003800000 */
[C---:B------:R-:W-:Y:S01]  /*1c700*/  LOP3.LUT R3, R2.reuse, 0x1f8, RZ, 0xc0, !PT ;  /* 0x000001f802037812 */ /* 0x040fe200078ec0ff */
[----:B------:R-:W-:Y:S01]  /*1c710*/  IMAD.SHL.U32 R29, R5, 0x8, RZ ;  /* 0x00000008051d7824 */ /* 0x000fe200078e00ff */
[----:B------:R-:W-:Y:S01]  /*1c720*/  LOP3.LUT R2, R2, 0x38, RZ, 0xc0, !PT ;  /* 0x0000003802027812 */ /* 0x000fe200078ec0ff */
[----:B------:R-:W-:Y:S01]  /*1c730*/  IMAD.MOV.U32 R28, RZ, RZ, 0x1 ;  /* 0x00000001ff1c7424 */ /* 0x000fe200078e00ff */
[----:B------:R-:W-:Y:S01]  /*1c740*/  LOP3.LUT R4, R3, 0x38, R0, 0x78, !PT ;  /* 0x0000003803047812 */ /* 0x000fe200078e7800 */
[----:B------:R-:W-:Y:S01]  /*1c750*/  IMAD.SHL.U32 R0, R0, 0x10, RZ ;  /* 0x0000001000007824 */ /* 0x000fe200078e00ff */
[----:B------:R-:W-:-:S02]  /*1c760*/  SHF.R.U32.HI R3, RZ, 0x3, R5 ;  /* 0x00000003ff037819 */ /* 0x000fc40000011605 */
[----:B------:R-:W-:Y:S02]  /*1c770*/  CS2R R18, SRZ ;  /* 0x0000000000127805 */ /* 0x000fe4000001ff00 */
[----:B------:R-:W-:Y:S01]  /*1c780*/  LOP3.LUT R29, R4, 0x200, R29, 0xf8, !PT ;  /* 0x00000200041d7812 */ /* 0x000fe200078ef81d */
[----:B------:R-:W-:Y:S01]  /*1c790*/  IMAD.MOV.U32 R23, RZ, RZ, 0x1 ;  /* 0x00000001ff177424 */ /* 0x000fe200078e00ff */
[----:B------:R-:W-:Y:S01]  /*1c7a0*/  LOP3.LUT R3, R3, 0x70, R0, 0xf8, !PT ;  /* 0x0000007003037812 */ /* 0x000fe200078ef800 */
[----:B------:R-:W-:Y:S01]  /*1c7b0*/  ULDC.64 UR40, c[0x0][0x198] ;  /* 0x0000660000287ab9 */ /* 0x000fe20000000a00 */
[C---:B------:R-:W-:Y:S01]  /*1c7c0*/  LOP3.LUT R0, R2.reuse, 0x40, RZ, 0xfc, !PT ;  /* 0x0000004002007812 */ /* 0x040fe200078efcff */
[----:B------:R-:W-:Y:S01]  /*1c7d0*/  ULOP3.LUT UR38, UR36, 0x2, URZ, 0xfc, !UPT ;  /* 0x0000000224267892 */ /* 0x000fe2000f8efc3f */
[C---:B------:R-:W-:Y:S01]  /*1c7e0*/  LOP3.LUT R3, R2.reuse, 0x80, RZ, 0xfc, !PT ;  /* 0x0000008002037812 */ /* 0x040fe200078efcff */
[----:B------:R-:W-:Y:S01]  /*1c7f0*/  ULDC UR37, c[0x0][0xc] ;  /* 0x0000030000257ab9 */ /* 0x000fe20000000800 */
[----:B------:R-:W-:Y:S01]  /*1c800*/  LOP3.LUT R2, R2, 0xc0, RZ, 0xfc, !PT ;  /* 0x000000c002027812 */ /* 0x000fe200078efcff */
[----:B0-----:R-:W-:-:S06]  /*1c810*/  ULEA UR4, UR5, UR4, 0x18 ;  /* 0x0000000405047291 */ /* 0x001fcc000f8ec03f */
[----:B------:R-:W-:-:S04]  /*1c820*/  IMAD.U32 R17, RZ, RZ, UR4 ;  /* 0x00000004ff117e24 */ /* 0x000fc8000f8e00ff */
[----:B------:R-:W-:-:S05]  /*1c830*/  IMAD R0, R29, 0x2, R17 ;  /* 0x000000021d007824 */ /* 0x000fca00078e0211 */
[----:B------:R1:W-:Y:S02]  /*1c840*/  STL [R1+0x4], R0 ;  /* 0x0000040001007387 */ /* 0x0003e40000100800 */
.L_x_3194:
[----:B------:R-:W-:Y:S05]  /*1c850*/  YIELD ;  /* 0x0000000000007946 */ /* 0x000fea0003800000 */
[----:B------:R-:W-:Y:S01]  /*1c860*/  ULDC.64 UR4, c[0x0][0xa28] ;  /* 0x00028a0000047ab9 */ /* 0x000fe20000000a00 */
[----:B------:R-:W-:Y:S01]  /*1c870*/  IMAD.MOV.U32 R31, RZ, RZ, RZ ;  /* 0x000000ffff1f7224 */ /* 0x000fe200078e00ff */
[----:B------:R-:W-:Y:S01]  /*1c880*/  ISETP.NE.U32.AND P0, PT, RZ, UR4, PT ;  /* 0x00000004ff007c0c */ /* 0x000fe2000bf05070 */
[----:B------:R-:W0:Y:S01]  /*1c890*/  LDC.64 R4, c[0x0][0xa00] ;  /* 0x00028000ff047b82 */ /* 0x000e220000000a00 */
[----:B------:R-:W-:Y:S01]  /*1c8a0*/  IMAD.MOV.U32 R8, RZ, RZ, RZ ;  /* 0x000000ffff087224 */ /* 0x000fe200078e00ff */
[----:B------:R-:W-:Y:S01]  /*1c8b0*/  ULDC.64 UR6, c[0x0][0xa10] ;  /* 0x0002840000067ab9 */ /* 0x000fe20000000a00 */
[----:B------:R-:W-:Y:S01]  /*1c8c0*/  ISETP.NE.AND.EX P0, PT, RZ, UR5, PT, P0 ;  /* 0x00000005ff007c0c */ /* 0x000fe2000bf05300 */
[----:B------:R-:W-:-:S12]  /*1c8d0*/  ULDC.64 UR4, c[0x0][0xa18] ;  /* 0x0002860000047ab9 */ /* 0x000fd80000000a00 */
[----:B--2---:R-:W2:Y:S02]  /*1c8e0*/  @P0 LDC.64 R2, c[0x0][0xa28] ;  /* 0x00028a00ff020b82 */ /* 0x004ea40000000a00 */
[----:B--2---:R-:W-:-:S05]  /*1c8f0*/  @P0 IMAD.WIDE R2, R27, 0x4, R2 ;  /* 0x000000041b020825 */ /* 0x004fca00078e0202 */
[----:B------:R2:W5:Y:S01]  /*1c900*/  @P0 LDG.E R31, desc[UR52][R2.64] ;  /* 0x00000034021f0981 */ /* 0x000562000c1e1900 */
[----:B------:R-:W-:Y:S01]  /*1c910*/  ISETP.NE.U32.AND P0, PT, RZ, UR4, PT ;  /* 0x00000004ff007c0c */ /* 0x000fe2000bf05070 */
[----:B0-----:R-:W-:Y:S01]  /*1c920*/  IMAD.WIDE R4, R27, 0x4, R4 ;  /* 0x000000041b047825 */ /* 0x001fe200078e0204 */
[----:B------:R-:W-:Y:S02]  /*1c930*/  ISETP.NE.U32.AND P1, PT, RZ, UR6, PT ;  /* 0x00000006ff007c0c */ /* 0x000fe4000bf25070 */
[----:B------:R-:W-:Y:S01]  /*1c940*/  ISETP.NE.AND.EX P2, PT, RZ, UR5, PT, P0 ;  /* 0x00000005ff007c0c */ /* 0x000fe2000bf45300 */
[----:B------:R-:W-:Y:S01]  /*1c950*/  ULDC.64 UR4, c[0x0][0xa00] ;  /* 0x0002800000047ab9 */ /* 0x000fe20000000a00 */
[----:B------:R-:W-:Y:S01]  /*1c960*/  ISETP.NE.AND.EX P1, PT, RZ, UR7, PT, P1 ;  /* 0x00000007ff007c0c */ /* 0x000fe2000bf25310 */
[----:B-1----:R-:W-:Y:S01]  /*1c970*/  IMAD.MOV.U32 R0, RZ, RZ, RZ ;  /* 0x000000ffff007224 */ /* 0x002fe200078e00ff */
[----:B------:R-:W-:Y:S01]  /*1c980*/  ISETP.NE.U32.AND P0, PT, RZ, UR4, PT ;  /* 0x00000004ff007c0c */ /* 0x000fe2000bf05070 */
[----:B--2---:R-:W0:Y:S03]  /*1c990*/  LDC.64 R2, c[0x0][0xa10] ;  /* 0x00028400ff027b82 */ /* 0x004e260000000a00 */
[----:B------:R-:W-:-:S05]  /*1c9a0*/  ISETP.NE.AND.EX P0, PT, RZ, UR5, PT, P0 ;  /* 0x00000005ff007c0c */ /* 0x000fca000bf05300 */
[----:B---3--:R-:W1:Y:S08]  /*1c9b0*/  @P2 LDC.64 R6, c[0x0][0xa18] ;  /* 0x00028600ff062b82 */ /* 0x008e700000000a00 */
[----:B------:R-:W2:Y:S01]  /*1c9c0*/  @P0 LDG.E R8, desc[UR52][R4.64] ;  /* 0x0000003404080981 */ /* 0x000ea2000c1e1900 */
[----:B------:R-:W-:Y:S01]  /*1c9d0*/  ULDC UR4, c[0x0][0x288] ;  /* 0x0000a20000047ab9 */ /* 0x000fe20000000800 */
[----:B0-----:R-:W-:-:S05]  /*1c9e0*/  IMAD.WIDE R2, R27, 0x4, R2 ;  /* 0x000000041b027825 */ /* 0x001fca00078e0202 */
[----:B------:R-:W5:Y:S01]  /*1c9f0*/  @P1 LDG.E R0, desc[UR52][R2.64] ;  /* 0x0000003402001981 */ /* 0x000f62000c1e1900 */
[----:B-1----:R-:W-:-:S03]  /*1ca00*/  @P2 IMAD.WIDE R6, R27, 0x4, R6 ;  /* 0x000000041b062825 */ /* 0x002fc600078e0206 */
[----:B--2---:R0:W-:Y:S02]  /*1ca10*/  STL [R1+0x8], R8 ;  /* 0x0000080801007387 */ /* 0x0041e40000100800 */
[----:B0-----:R-:W-:Y:S01]  /*1ca20*/  IMAD.U32 R8, RZ, RZ, UR4 ;  /* 0x00000004ff087e24 */ /* 0x001fe2000f8e00ff */
[----:B------:R-:W-:-:S05]  /*1ca30*/  ULDC.64 UR4, c[0x0][0x418] ;  /* 0x0001060000047ab9 */ /* 0x000fca0000000a00 */
        /* <DEDUP_REMOVED lines=8> */
[----:B0-----:R-:W-:Y:S02]  /*1cac0*/  IMAD.U32 R7, RZ, RZ, UR5 ;  /* 0x00000005ff077e24 */ /* 0x001fe4000f8e00ff */
[----:B------:R-:W-:Y:S01]  /*1cad0*/  IMAD.U32 R10, RZ, RZ, UR4 ;  /* 0x00000004ff0a7e24 */ /* 0x000fe2000f8e00ff */
[----:B--2---:R0:W-:Y:S01]  /*1cae0*/  STL [R1], R8 ;  /* 0x0000000801007387 */ /* 0x0041e20000100800 */
[----:B------:R-:W-:Y:S01]  /*1caf0*/  IMAD.MOV.U32 R12, RZ, RZ, R8 ;  /* 0x000000ffff0c7224 */ /* 0x000fe200078e0008 */
[----:B----4-:R-:W-:Y:S06]  /*1cb00*/  @P2 BRA `(.L_x_3076) ;  /* 0x0000000000142947 */ /* 0x010fec0003800000 */
[----:B------:R-:W-:Y:S05]  /*1cb10*/  @!P0 BRA `(.L_x_3076) ;  /* 0x0000000000108947 */ /* 0x000fea0003800000 */
[----:B------:R-:W2:Y:S04]  /*1cb20*/  LDG.E R9, desc[UR52][R4.64] ;  /* 0x0000003404097981 */ /* 0x000ea8000c1e1900 */
[----:B------:R-:W2:Y:S02]  /*1cb30*/  LDG.E R6, desc[UR52][R4.64+0x4] ;  /* 0x0000043404067981 */ /* 0x000ea4000c1e1900 */
[----:B--2---:R-:W-:-:S05]  /*1cb40*/  IMAD.IADD R12, R6, 0x1, -R9 ;  /* 0x00000001060c7824 */ /* 0x004fca00078e0a09 */
[----:B------:R1:W-:Y:S02]  /*1cb50*/  STL [R1], R12 ;  /* 0x0000000c01007387 */ /* 0x0003e40000100800 */
.L_x_3076:
[----:B------:R-:W-:Y:S01]  /*1cb60*/  ULDC.64 UR4, c[0x0][0xa20] ;  /* 0x0002880000047ab9 */ /* 0x000fe20000000a00 */
[C---:B------:R-:W-:Y:S02]  /*1cb70*/  LOP3.LUT R4, R26.reuse, 0xff000000, RZ, 0xc0, !PT ;  /* 0xff0000001a047812 */ /* 0x040fe400078ec0ff */
[----:B------:R-:W-:Y:S02]  /*1cb80*/  ISETP.NE.U32.AND P0, PT, RZ, UR4, PT ;  /* 0x00000004ff007c0c */ /* 0x000fe4000bf05070 */
[----:B------:R-:W-:Y:S02]  /*1cb90*/  SHF.R.U32.HI R5, RZ, 0x8, R4 ;  /* 0x00000008ff057819 */ /* 0x000fe40000011604 */
[----:B------:R-:W-:Y:S02]  /*1cba0*/  ISETP.NE.AND.EX P0, PT, RZ, UR5, PT, P0 ;  /* 0x00000005ff007c0c */ /* 0x000fe4000bf05300 */
[C---:B------:R-:W-:Y:S02]  /*1cbb0*/  LOP3.LUT R6, R26.reuse, 0xff0000, RZ, 0xc0, !PT ;  /* 0x00ff00001a067812 */ /* 0x040fe400078ec0ff */
[----:B------:R-:W-:-:S02]  /*1cbc0*/  LOP3.LUT R26, R26, 0xffff, RZ, 0xc0, !PT ;  /* 0x0000ffff1a1a7812 */ /* 0x000fc400078ec0ff */
[----:B------:R-:W-:-:S07]  /*1cbd0*/  LEA.HI R6, R6, R5, RZ, 0x10 ;  /* 0x0000000506067211 */ /* 0x000fce00078f80ff */
[----:B------:R-:W-:Y:S05]  /*1cbe0*/  @!P0 BRA `(.L_x_3077) ;  /* 0x0000000000108947 */ /* 0x000fea0003800000 */
[----:B------:R-:W2:Y:S02]  /*1cbf0*/  LDC.64 R4, c[0x0][0xa20] ;  /* 0x00028800ff047b82 */ /* 0x000ea40000000a00 */
[----:B--2---:R-:W-:-:S05]  /*1cc00*/  IMAD.WIDE R4, R27, 0x4, R4 ;  /* 0x000000041b047825 */ /* 0x004fca00078e0204 */
[----:B------:R2:W5:Y:S01]  /*1cc10*/  LDG.E R10, desc[UR52][R4.64] ;  /* 0x00000034040a7981 */ /* 0x000562000c1e1900 */
[----:B------:R-:W-:Y:S05]  /*1cc20*/  BRA `(.L_x_3078) ;  /* 0x0000000000247947 */ /* 0x000fea0003800000 */
.L_x_3077:
[----:B------:R-:W-:Y:S02]  /*1cc30*/  ULDC.64 UR4, c[0x0][0xa08] ;  /* 0x0002820000047ab9 */ /* 0x000fe40000000a00 */
[----:B------:R-:W-:-:S04]  /*1cc40*/  ISETP.NE.U32.AND P0, PT, RZ, UR4, PT ;  /* 0x00000004ff007c0c */ /* 0x000fc8000bf05070 */
[----:B------:R-:W-:-:S13]  /*1cc50*/  ISETP.NE.AND.EX P0, PT, RZ, UR5, PT, P0 ;  /* 0x00000005ff007c0c */ /* 0x000fda000bf05300 */
[----:B------:R-:W-:Y:S05]  /*1cc60*/  @!P0 BRA `(.L_x_3078) ;  /* 0x0000000000148947 */ /* 0x000fea0003800000 */
[----:B------:R-:W2:Y:S02]  /*1cc70*/  LDC.64 R4, c[0x0][0xa08] ;  /* 0x00028200ff047b82 */ /* 0x000ea40000000a00 */
[----:B--2---:R-:W-:-:S05]  /*1cc80*/  IMAD.WIDE R4, R27, 0x4, R4 ;  /* 0x000000041b047825 */ /* 0x004fca00078e0204 */
[----:B------:R-:W2:Y:S04]  /*1cc90*/  LDG.E R10, desc[UR52][R4.64] ;  /* 0x00000034040a7981 */ /* 0x000ea8000c1e1900 */
[----:B------:R-:W2:Y:S02]  /*1cca0*/  LDG.E R9, desc[UR52][R4.64+0x4] ;  /* 0x0000043404097981 */ /* 0x000ea4000c1e1900 */
[----:B--2---:R-:W-:-:S07]  /*1ccb0*/  IMAD.IADD R10, R9, 0x1, -R10 ;  /* 0x00000001090a7824 */ /* 0x004fce00078e0a0a */
.L_x_3078:
[----:B--2---:R-:W2:Y:S01]  /*1ccc0*/  @P1 LDG.E R5, desc[UR52][R2.64] ;  /* 0x0000003402051981 */ /* 0x004ea2000c1e1900 */
[----:B0-----:R-:W0:Y:S03]  /*1ccd0*/  LDC R8, c[0x0][0x448] ;  /* 0x00011200ff087b82 */ /* 0x001e260000000800 */
[----:B------:R3:W2:Y:S01]  /*1cce0*/  @P1 LDG.E R4, desc[UR52][R2.64+0x4] ;  /* 0x0000043402041981 */ /* 0x0006a2000c1e1900 */
[----:B------:R-:W-:Y:S02]  /*1ccf0*/  IMAD.SHL.U32 R35, R25, 0x80, RZ ;  /* 0x0000008019237824 */ /* 0x000fe400078e00ff */
[----:B-----5:R-:W-:Y:S02]  /*1cd00*/  IMAD.IADD R10, R10, 0x1, -R31 ;  /* 0x000000010a0a7824 */ /* 0x020fe400078e0a1f */
[----:B---3--:R-:W3:Y:S01]  /*1cd10*/  LDC.64 R2, c[0x0][0x9e0] ;  /* 0x00027800ff027b82 */ /* 0x008ee20000000a00 */
[----:B0-----:R-:W-:Y:S01]  /*1cd20*/  ISETP.NE.AND P2, PT, R8, 0x1, PT ;  /* 0x000000010800780c */ /* 0x001fe20003f45270 */
[----:B------:R-:W-:-:S12]  /*1cd30*/  VIADD R8, R35, 0x7f ;  /* 0x0000007f23087836 */ /* 0x000fd80000000000 */
[----:B------:R-:W0:Y:S01]  /*1cd40*/  @P2 LDC R9, c[0x0][0x44c] ;  /* 0x00011300ff092b82 */ /* 0x000e220000000800 */
[----:B---3--:R-:W-:-:S07]  /*1cd50*/  ISETP.GE.AND P3, PT, R3, 0x1, PT ;  /* 0x000000010300780c */ /* 0x008fce0003f66270 */
[----:B------:R-:W3:Y:S01]  /*1cd60*/  @P2 LDC R11, c[0x0][0x450] ;  /* 0x00011400ff0b2b82 */ /* 0x000ee20000000800 */
[----:B--2---:R-:W-:Y:S02]  /*1cd70*/  @P1 IMAD.IADD R7, R4, 0x1, -R5 ;  /* 0x0000000104071824 */ /* 0x004fe400078e0a05 */
[----:B0-----:R-:W-:-:S04]  /*1cd80*/  @P2 IMAD.HI.U32 R4, R8, R9, RZ ;  /* 0x0000000908042227 */ /* 0x001fc800078e00ff */
[----:B------:R-:W-:Y:S01]  /*1cd90*/  IMAD.IADD R22, R10, 0x1, R7 ;  /* 0x000000010a167824 */ /* 0x000fe200078e0207 */
[----:B---3--:R-:W-:-:S03]  /*1cda0*/  @P2 SHF.R.U32.HI R8, RZ, R11, R4 ;  /* 0x0000000bff082219 */ /* 0x008fc60000011604 */
[C---:B------:R-:W-:Y:S01]  /*1cdb0*/  VIADD R4, R22.reuse, 0x5f ;  /* 0x0000005f16047836 */ /* 0x040fe20000000000 */
[----:B------:R-:W-:-:S03]  /*1cdc0*/  IADD3 R9, R22, 0x1, -R12 ;  /* 0x0000000116097810 */ /* 0x000fc60007ffe80c */
        /* <DEDUP_REMOVED lines=17> */
.L_x_3081:
[----:B------:R-:W-:-:S13]  /*1cee0*/  ISETP.NE.AND P0, PT, R3, 0x1, PT ;  /* 0x000000010300780c */ /* 0x000fda0003f05270 */
[----:B------:R-:W0:Y:S02]  /*1cef0*/  @P0 LDC.64 R4, c[0x0][0x9e8] ;  /* 0x00027a00ff040b82 */ /* 0x000e240000000a00 */
[----:B0-----:R-:W-:-:S05]  /*1cf00*/  @P0 IMAD.HI.U32 R4, R11, R4, RZ ;  /* 0x000000040b040227 */ /* 0x001fca00078e00ff */
[----:B------:R-:W-:-:S07]  /*1cf10*/  @P0 SHF.R.U32.HI R11, RZ, R5, R4 ;  /* 0x00000005ff0b0219 */ /* 0x000fce0000011604 */
.L_x_3082:
[----:B------:R-:W-:Y:S05]  /*1cf20*/  BSYNC B0 ;  /* 0x0000000000007941 */ /* 0x000fea0003800000 */
.L_x_3080:
[----:B------:R-:W-:-:S05]  /*1cf30*/  IMAD R11, R11, R3, R3 ;  /* 0x000000030b0b7224 */ /* 0x000fca00078e0203 */
[----:B------:R-:W-:-:S07]  /*1cf40*/  VIMNMX R2, R2, R11, PT ;  /* 0x0000000b02027248 */ /* 0x000fce0003fe0100 */
.L_x_3079:
[----:B------:R-:W0:Y:S01]  /*1cf50*/  @P2 LDC R8, c[0x0][0x44c] ;  /* 0x00011300ff082b82 */ /* 0x000e220000000800 */
[----:B------:R-:W-:Y:S01]  /*1cf60*/  VIADD R2, R2, 0x5f ;  /* 0x0000005f02027836 */ /* 0x000fe20000000000 */
[----:B------:R-:W-:Y:S01]  /*1cf70*/  ULDC UR4, c[0x0][0x9dc] ;  /* 0x0002770000047ab9 */ /* 0x000fe20000000800 */
[----:B------:R-:W-:Y:S02]  /*1cf80*/  IMAD.MOV.U32 R5, RZ, RZ, R35 ;  /* 0x000000ffff057224 */ /* 0x000fe400078e0023 */
[----:B------:R-:W-:-:S03]  /*1cf90*/  IMAD.HI R2, R2, 0x2aaaaaab, RZ ;  /* 0x2aaaaaab02027827 */ /* 0x000fc600078e02ff */
[----:B------:R-:W2:Y:S01]  /*1cfa0*/  @P2 LDC R4, c[0x0][0x450] ;  /* 0x00011400ff042b82 */ /* 0x000ea20000000800 */
[----:B0-----:R-:W-:-:S04]  /*1cfb0*/  @P2 IMAD.HI.U32 R11, R35, R8, RZ ;  /* 0x00000008230b2227 */ /* 0x001fc800078e00ff */
[----:B------:R-:W-:Y:S01]  /*1cfc0*/  IMAD.IADD R8, R22, 0x1, -R12 ;  /* 0x0000000116087824 */ /* 0x000fe200078e0a0c */
[----:B--2---:R-:W-:Y:S02]  /*1cfd0*/  @P2 SHF.R.U32.HI R5, RZ, R4, R11 ;  /* 0x00000004ff052219 */ /* 0x004fe4000001160b */
[----:B------:R-:W-:-:S03]  /*1cfe0*/  SHF.R.U32.HI R11, RZ, 0x1f, R2 ;  /* 0x0000001fff0b7819 */ /* 0x000fc60000011602 */
[----:B-1----:R-:W-:Y:S01]  /*1cff0*/  IMAD.IADD R12, R8, 0x1, R5 ;  /* 0x00000001080c7824 */ /* 0x002fe200078e0205 */
[----:B------:R-:W-:-:S03]  /*1d000*/  LEA.HI.SX32 R11, R2, R11, 0x1c ;  /* 0x0000000b020b7211 */ /* 0x000fc600078fe2ff */
[----:B------:R-:W-:Y:S01]  /*1d010*/  VIADD R2, R12, -UR4 ;  /* 0x800000040c027c36 */ /* 0x000fe20008000000 */
[----:B------:R-:W-:Y:S01]  /*1d020*/  VIMNMX R11, R20, R11, PT ;  /* 0x0000000b140b7248 */ /* 0x000fe20003fe0100 */
        /* <DEDUP_REMOVED lines=11> */
.L_x_3085:
[----:B------:R-:W-:-:S13]  /*1d0e0*/  ISETP.NE.AND P0, PT, R3, 0x1, PT ;  /* 0x000000010300780c */ /* 0x000fda0003f05270 */
[----:B------:R-:W0:Y:S02]  /*1d0f0*/  @P0 LDC.64 R4, c[0x0][0x9e8] ;  /* 0x00027a00ff040b82 */ /* 0x000e240000000a00 */
[----:B0-----:R-:W-:-:S05]  /*1d100*/  @P0 IMAD.HI.U32 R4, R12, R4, RZ ;  /* 0x000000040c040227 */ /* 0x001fca00078e00ff */
[----:B------:R-:W-:-:S07]  /*1d110*/  @P0 SHF.R.U32.HI R12, RZ, R5, R4 ;  /* 0x00000005ff0c0219 */ /* 0x000fce0000011604 */
.L_x_3086:
[----:B------:R-:W-:Y:S05]  /*1d120*/  BSYNC B0 ;  /* 0x0000000000007941 */ /* 0x000fea0003800000 */
.L_x_3084:
[----:B------:R-:W-:-:S05]  /*1d130*/  IMAD R3, R12, R3, RZ ;  /* 0x000000030c037224 */ /* 0x000fca00078e02ff */
[----:B------:R-:W-:-:S07]  /*1d140*/  VIMNMX R2, R2, R3, !PT ;  /* 0x0000000302027248 */ /* 0x000fce0007fe0100 */
.L_x_3083:
[----:B------:R-:W-:Y:S01]  /*1d150*/  IMAD.HI R2, R2, 0x2aaaaaab, RZ ;  /* 0x2aaaaaab02027827 */ /* 0x000fe200078e02ff */
[----:B------:R-:W-:Y:S01]  /*1d160*/  BSSY B0, `(.L_x_3087) ;  /* 0x0000026000007945 */ /* 0x000fe20003800000 */
[----:B------:R-:W-:Y:S02]  /*1d170*/  LOP3.LUT R30, R6, 0xff, RZ, 0xc0, !PT ;  /* 0x000000ff061e7812 */ /* 0x000fe400078ec0ff */
[----:B------:R-:W-:Y:S01]  /*1d180*/  SHF.R.U32.HI R6, RZ, 0x10, R6 ;  /* 0x00000010ff067819 */ /* 0x000fe20000011606 */
[----:B------:R-:W-:Y:S01]  /*1d190*/  IMAD.MOV.U32 R14, RZ, RZ, RZ ;  /* 0x000000ffff0e7224 */ /* 0x000fe200078e00ff */
[----:B------:R-:W-:-:S04]  /*1d1a0*/  SHF.R.U32.HI R3, RZ, 0x1f, R2 ;  /* 0x0000001fff037819 */ /* 0x000fc80000011602 */
[----:B------:R-:W-:-:S04]  /*1d1b0*/  LEA.HI.SX32 R3, R2, R3, 0x1c ;  /* 0x0000000302037211 */ /* 0x000fc800078fe2ff */
[----:B------:R-:W-:-:S04]  /*1d1c0*/  VIMNMX R4, RZ, R3, !PT ;  /* 0x00000003ff047248 */ /* 0x000fc80007fe0100 */
[----:B------:R-:W-:-:S13]  /*1d1d0*/  ISETP.GT.AND P0, PT, R11, R4, PT ;  /* 0x000000040b00720c */ /* 0x000fda0003f04270 */
[----:B------:R-:W-:Y:S05]  /*1d1e0*/  @!P0 BRA `(.L_x_3088) ;  /* 0x0000000000748947 */ /* 0x000fea0003800000 */
[----:B------:R-:W-:Y:S01]  /*1d1f0*/  ISETP.NE.AND P0, PT, R6, RZ, PT ;  /* 0x000000ff0600720c */ /* 0x000fe20003f05270 */
[----:B------:R-:W-:-:S03]  /*1d200*/  ULDC UR4, c[0x0][0x9f0] ;  /* 0x00027c0000047ab9 */ /* 0x000fc60000000800 */
[----:B------:R-:W-:-:S04]  /*1d210*/  SEL R5, R6, UR4, P0 ;  /* 0x0000000406057c07 */ /* 0x000fc80008000000 */
[----:B------:R-:W-:Y:S02]  /*1d220*/  IABS R13, R5 ;  /* 0x00000005000d7213 */ /* 0x000fe40000000000 */
[----:B------:R-:W-:Y:S02]  /*1d230*/  IADD3 R12, R5, -0x1, R11 ;  /* 0xffffffff050c7810 */ /* 0x000fe40007ffe00b */
[----:B------:R-:W0:Y:S03]  /*1d240*/  I2F.RP R2, R13 ;  /* 0x0000000d00027306 */ /* 0x000e260000209400 */
[----:B------:R-:W-:-:S05]  /*1d250*/  IMAD.IADD R12, R12, 0x1, -R4 ;  /* 0x000000010c0c7824 */ /* 0x000fca00078e0a04 */
[----:B0-----:R-:W0:Y:S02]  /*1d260*/  MUFU.RCP R2, R2 ;  /* 0x0000000200027308 */ /* 0x001e240000001000 */
[----:B0-----:R-:W-:-:S06]  /*1d270*/  VIADD R2, R2, 0xffffffe ;  /* 0x0ffffffe02027836 */ /* 0x001fcc0000000000 */
        /* <DEDUP_REMOVED lines=20> */
.L_x_3088:
[----:B------:R-:W-:Y:S05]  /*1d3c0*/  BSYNC B0 ;  /* 0x0000000000007941 */ /* 0x000fea0003800000 */
.L_x_3087:
[-C--:B------:R-:W-:Y:S01]  /*1d3d0*/  IMAD R3, R30, R14.reuse, R4 ;  /* 0x0000000e1e037224 */ /* 0x080fe200078e0204 */
[----:B------:R-:W-:Y:S04]  /*1d3e0*/  BSSY B0, `(.L_x_3089) ;  /* 0x0000131000007945 */ /* 0x000fe80003800000 */
[C---:B------:R-:W-:Y:S01]  /*1d3f0*/  VIADDMNMX R11, R3.reuse, R14, R11, PT ;  /* 0x0000000e030b7246 */ /* 0x040fe2000380010b */
[----:B------:R-:W-:-:S04]  /*1d400*/  IMAD R3, R3, 0x60, -R10 ;  /* 0x0000006003037824 */ /* 0x000fc800078e0a0a */
[----:B------:R-:W-:Y:S01]  /*1d410*/  IMAD R10, R11, 0x60, -R10 ;  /* 0x000000600b0a7824 */ /* 0x000fe200078e0a0a */
[----:B------:R-:W-:-:S04]  /*1d420*/  VIMNMX R3, RZ, R3, !PT ;  /* 0x00000003ff037248 */ /* 0x000fc80007fe0100 */
[----:B------:R-:W-:-:S04]  /*1d430*/  VIMNMX R10, R10, R7, PT ;  /* 0x000000070a0a7248 */ /* 0x000fc80003fe0100 */
[----:B------:R-:W-:Y:S01]  /*1d440*/  ISETP.GT.AND P0, PT, R10, R3, PT ;  /* 0x000000030a00720c */ /* 0x000fe20003f04270 */
[----:B------:R-:W-:-:S05]  /*1d450*/  IMAD.WIDE.U32 R2, R3, -0x55555555, RZ ;  /* 0xaaaaaaab03027825 */ /* 0x000fca00078e00ff */
[----:B------:R-:W-:-:S05]  /*1d460*/  SHF.R.U32.HI R4, RZ, 0x6, R3 ;  /* 0x00000006ff047819 */ /* 0x000fca0000011603 */
[----:B------:R-:W-:Y:S02]  /*1d470*/  IMAD.MOV.U32 R2, RZ, RZ, R4 ;  /* 0x000000ffff027224 */ /* 0x000fe400078e0004 */
[----:B------:R-:W-:-:S04]  /*1d480*/  @P0 VIADD R5, R10, 0x5f ;  /* 0x0000005f0a050836 */ /* 0x000fc80000000000 */
[----:B------:R-:W-:-:S05]  /*1d490*/  @P0 IMAD.HI R5, R5, 0x2aaaaaab, RZ ;  /* 0x2aaaaaab05050827 */ /* 0x000fca00078e02ff */
[----:B------:R-:W-:-:S04]  /*1d4a0*/  @P0 SHF.R.U32.HI R10, RZ, 0x1f, R5 ;  /* 0x0000001fff0a0819 */ /* 0x000fc80000011605 */
        /* <DEDUP_REMOVED lines=11> */
.L_x_3300:
[----:B-1----:R-:W-:Y:S02]  /*1d560*/  ISETP.NE.AND P0, PT, R14, RZ, PT ;  /* 0x000000ff0e00720c */ /* 0x002fe40003f05270 */
[----:B------:R-:W-:-:S11]  /*1d570*/  PLOP3.LUT P6, PT, PT, PT, PT, 0x8, 0x0 ;  /* 0x000000000000781c */ /* 0x000fd60003fce170 */
[----:B------:R-:W-:Y:S05]  /*1d580*/  @P0 BRA `(.L_x_3092) ;  /* 0x00000000000c0947 */ /* 0x000fea0003800000 */
[----:B------:R-:W-:-:S03]  /*1d590*/  UMOV UR4, 0xffffffff ;  /* 0xffffffff00047882 */ /* 0x000fc60000000000 */
[----:B------:R-:W-:Y:S05]  /*1d5a0*/  BRA.DIV UR4, `(.L_x_3093) ;  /* 0x0000008204407947 */ /* 0x000fea000b800000 */
[----:B------:R-:W-:-:S13]  /*1d5b0*/  ELECT P6, URZ, PT ;  /* 0x00000000003f782f */ /* 0x000fda00038c0000 */
.L_x_3092:
        /* <DEDUP_REMOVED lines=9> */
.L_x_3303:
[----:B------:R-:W-:Y:S05]  /*1d650*/  BSYNC B1 ;  /* 0x0000000000017941 */ /* 0x000fea0003800000 */
.L_x_3094:
[----:B------:R-:W-:Y:S04]  /*1d660*/  BSSY B1, `(.L_x_3096) ;  /* 0x000007b000017945 */ /* 0x000fe80003800000 */
[----:B------:R-:W-:Y:S05]  /*1d670*/  @!P6 BRA `(.L_x_3097) ;  /* 0x0000000400e4e947 */ /* 0x000fea0003800000 */
[----:B------:R-:W-:Y:S01]  /*1d680*/  IMAD R12, R18, 0x8, R17 ;  /* 0x00000008120c7824 */ /* 0x000fe200078e0211 */
[----:B0-----:R-:W-:Y:S01]  /*1d690*/  SHF.L.U32 R10, R28, 0x1f, RZ ;  /* 0x0000001f1c0a7819 */ /* 0x001fe200000006ff */
[----:B------:R-:W0:Y:S01]  /*1d6a0*/  S2R R3, SR_TID.X ;  /* 0x0000000000037919 */ /* 0x000e220000002100 */
[----:B------:R-:W-:Y:S02]  /*1d6b0*/  BSSY B2, `(.L_x_3098) ;  /* 0x0000005000027945 */ /* 0x000fe40003800000 */
[----:B------:R-:W1:Y:S01]  /*1d6c0*/  SYNCS.PHASECHK.TRANS64.TRYWAIT P0, [R12+URZ+0x228a0], R10 ;  /* 0x0228a00a0c0075a7 */ /* 0x000e62000800017f */
[----:B0-----:R-:W-:-:S04]  /*1d6d0*/  LOP3.LUT R3, R3, 0x7f, RZ, 0xc0, !PT ;  /* 0x0000007f03037812 */ /* 0x001fc800078ec0ff */
[----:B------:R-:W-:Y:S01]  /*1d6e0*/  ISETP.NE.AND P1, PT, R3, RZ, PT ;  /* 0x000000ff0300720c */ /* 0x000fe20003f25270 */
[----:B-1----:R-:W-:-:S12]  /*1d6f0*/  @!P0 BRA `(.L_x_3099) ;  /* 0x0000008000208947 */ /* 0x002fd80003800000 */
.L_x_3304:
[----:B------:R-:W-:Y:S05]  /*1d700*/  BSYNC B2 ;  /* 0x0000000000027941 */ /* 0x000fea0003800000 */
.L_x_3098:
        /* <DEDUP_REMOVED lines=9> */
.L_x_3101:
[----:B------:R-:W-:Y:S05]  /*1d7a0*/  BSYNC B2 ;  /* 0x0000000000027941 */ /* 0x000fea0003800000 */
.L_x_3100:
        /* <DEDUP_REMOVED lines=12> */
.L_x_3102:
        /* <DEDUP_REMOVED lines=13> */
.L_x_3305:
[----:B------:R-:W-:Y:S05]  /*1d940*/  BSYNC B2 ;  /* 0x0000000000027941 */ /* 0x000fea0003800000 */
.L_x_3103:
        /* <DEDUP_REMOVED lines=11> */
.L_x_3106:
[----:B------:R-:W-:Y:S05]  /*1da00*/  BSYNC B2 ;  /* 0x0000000000027941 */ /* 0x000fea0003800000 */
.L_x_3105:
[----:B------:R-:W-:Y:S01]  /*1da10*/  R2UR UR6, R10 ;  /* 0x000000000a0672ca */ /* 0x000fe200000e0000 */
[----:B------:R-:W-:Y:S01]  /*1da20*/  UIADD3 UR4, UP0, UR40, 0x670, URZ ;  /* 0x0000067028047890 */ /* 0x000fe2000ff1e03f */
[----:B------:R-:W-:Y:S01]  /*1da30*/  R2UR UR7, R11 ;  /* 0x000000000b0772ca */ /* 0x000fe200000e0000 */
[----:B------:R-:W-:Y:S01]  /*1da40*/  VIADD R12, R12, 0x228b0 ;  /* 0x000228b00c0c7836 */ /* 0x000fe20000000000 */
[----:B------:R-:W-:Y:S01]  /*1da50*/  R2UR UR10, R7 ;  /* 0x00000000070a72ca */ /* 0x000fe200000e0000 */
[----:B------:R-:W-:Y:S01]  /*1da60*/  IMAD R7, R18, 0xc000, R17 ;  /* 0x0000c00012077824 */ /* 0x000fe200078e0211 */
[----:B------:R-:W-:Y:S01]  /*1da70*/  PLOP3.LUT P0, PT, PT, PT, PT, 0x80, 0x0 ;  /* 0x000000000000781c */ /* 0x000fe20003f0f070 */
[----:B------:R-:W-:Y:S02]  /*1da80*/  UIADD3.X UR5, URZ, UR41, URZ, UP0, !UPT ;  /* 0x000000293f057290 */ /* 0x000fe400087fe43f */
[----:B------:R-:W-:-:S10]  /*1da90*/  VIADD R13, R7, 0x400 ;  /* 0x00000400070d7836 */ /* 0x000fd40000000000 */
.L_x_3107:
        /* <DEDUP_REMOVED lines=15> */
.L_x_3108:
        /* <DEDUP_REMOVED lines=15> */
.L_x_3109:
        /* <DEDUP_REMOVED lines=15> */
.L_x_3110:
        /* <DEDUP_REMOVED lines=10> */
.L_x_3097:
[----:B------:R-:W-:Y:S05]  /*1de10*/  BSYNC B1 ;  /* 0x0000000000017941 */ /* 0x000fea0003800000 */
.L_x_3096:
        /* <DEDUP_REMOVED lines=9> */
.L_x_3126:
[----:B------:R-:W-:Y:S05]  /*1deb0*/  YIELD ;  /* 0x0000000000007946 */ /* 0x000fea0003800000 */
[----:B------:R-:W-:Y:S04]  /*1dec0*/  BSSY B1, `(.L_x_3111) ;  /* 0x000007a000017945 */ /* 0x000fe80003800000 */
[----:B------:R-:W-:Y:S05]  /*1ded0*/  @!P6 BRA `(.L_x_3112) ;  /* 0x0000000400e0e947 */ /* 0x000fea0003800000 */
[----:B0-----:R-:W-:Y:S01]  /*1dee0*/  IMAD R10, R18, 0x8, R17 ;  /* 0x00000008120a7824 */ /* 0x001fe200078e0211 */
[----:B------:R-:W-:Y:S01]  /*1def0*/  SHF.L.U32 R2, R28, 0x1f, RZ ;  /* 0x0000001f1c027819 */ /* 0x000fe200000006ff */
[----:B------:R-:W0:Y:S01]  /*1df00*/  S2R R3, SR_TID.X ;  /* 0x0000000000037919 */ /* 0x000e220000002100 */
[----:B------:R-:W-:Y:S02]  /*1df10*/  BSSY B2, `(.L_x_3113) ;  /* 0x0000005000027945 */ /* 0x000fe40003800000 */
[----:B------:R-:W1:Y:S01]  /*1df20*/  SYNCS.PHASECHK.TRANS64.TRYWAIT P1, [R10+URZ+0x228a0], R2 ;  /* 0x0228a0020a0075a7 */ /* 0x000e62000802017f */
[----:B0-----:R-:W-:-:S04]  /*1df30*/  LOP3.LUT R3, R3, 0x7f, RZ, 0xc0, !PT ;  /* 0x0000007f03037812 */ /* 0x001fc800078ec0ff */
[----:B------:R-:W-:Y:S01]  /*1df40*/  ISETP.NE.AND P2, PT, R3, RZ, PT ;  /* 0x000000ff0300720c */ /* 0x000fe20003f45270 */
[----:B-1----:R-:W-:-:S12]  /*1df50*/  @!P1 BRA `(.L_x_3114) ;  /* 0x0000007800309947 */ /* 0x002fd80003800000 */
.L_x_3306:
[----:B------:R-:W-:Y:S05]  /*1df60*/  BSYNC B2 ;  /* 0x0000000000027941 */ /* 0x000fea0003800000 */
.L_x_3113:
        /* <DEDUP_REMOVED lines=9> */
.L_x_3116:
[----:B------:R-:W-:Y:S05]  /*1e000*/  BSYNC B2 ;  /* 0x0000000000027941 */ /* 0x000fea0003800000 */
.L_x_3115:
        /* <DEDUP_REMOVED lines=11> */
.L_x_3117:
        /* <DEDUP_REMOVED lines=13> */
.L_x_3307:
[----:B------:R-:W-:Y:S05]  /*1e190*/  BSYNC B2 ;  /* 0x0000000000027941 */ /* 0x000fea0003800000 */
.L_x_3118:
        /* <DEDUP_REMOVED lines=11> */
.L_x_3121:
[----:B------:R-:W-:Y:S05]  /*1e250*/  BSYNC B2 ;  /* 0x0000000000027941 */ /* 0x000fea0003800000 */
.L_x_3120:
        /* <DEDUP_REMOVED lines=9> */
.L_x_3122:
        /* <DEDUP_REMOVED lines=15> */
.L_x_3123:
        /* <DEDUP_REMOVED lines=15> */
.L_x_3124:
        /* <DEDUP_REMOVED lines=15> */
.L_x_3125:
        /* <DEDUP_REMOVED lines=10> */
.L_x_3112:
[----:B------:R-:W-:Y:S05]  /*1e660*/  BSYNC B1 ;  /* 0x0000000000017941 */ /* 0x000fea0003800000 */
.L_x_3111:
[C---:B------:R-:W-:Y:S01]  /*1e670*/  ISETP.GT.AND P2, PT, R11.reuse, R4, PT ;  /* 0x000000040b00720c */ /* 0x040fe20003f44270 */
[----:B------:R-:W-:Y:S02]  /*1e680*/  VIADD R18, R18, 0x1 ;  /* 0x0000000112127836 */ /* 0x000fe40000000000 */
[----:B------:R-:W-:-:S03]  /*1e690*/  VIADD R11, R11, 0xffffffff ;  /* 0xffffffff0b0b7836 */ /* 0x000fc60000000000 */
[----:B------:R-:W-:-:S04]  /*1e6a0*/  ISETP.NE.AND P1, PT, R18, 0x2, PT ;  /* 0x000000021200780c */ /* 0x000fc80003f25270 */
[----:B------:R-:W-:Y:S02]  /*1e6b0*/  SEL R3, RZ, 0x1, P1 ;  /* 0x00000001ff037807 */ /* 0x000fe40000800000 */
[----:B------:R-:W-:Y:S02]  /*1e6c0*/  SEL R18, R18, RZ, P1 ;  /* 0x000000ff12127207 */ /* 0x000fe40000800000 */
[----:B------:R-:W-:Y:S01]  /*1e6d0*/  LOP3.LUT R28, R28, R3, RZ, 0x3c, !PT ;  /* 0x000000031c1c7212 */ /* 0x000fe200078e3cff */
[----:B------:R-:W-:Y:S06]  /*1e6e0*/  @P2 BRA `(.L_x_3126) ;  /* 0xfffffff400f02947 */ /* 0x000fec000383ffff */
.L_x_3090:
[----:B------:R-:W-:Y:S05]  /*1e6f0*/  BSYNC B0 ;  /* 0x0000000000007941 */ /* 0x000fea0003800000 */
.L_x_3089:
[----:B------:R-:W1:Y:S01]  /*1e700*/  LDC R0, c[0x0][0x448] ;  /* 0x00011200ff007b82 */ /* 0x000e620000000800 */
[----:B------:R-:W-:Y:S07]  /*1e710*/  @!P0 WARPSYNC.ALL ;  /* 0x0000000000008948 */ /* 0x000fee0003800000 */
[----:B------:R-:W-:Y:S01]  /*1e720*/  @!P0 BAR.SYNC.DEFER_BLOCKING 0xc, 0x180 ;  /* 0x0306000000008b1d */ /* 0x000fe20000010000 */
[----:B-1----:R-:W-:Y:S01]  /*1e730*/  ISETP.NE.AND P1, PT, R0, 0x1, PT ;  /* 0x000000010000780c */ /* 0x002fe20003f25270 */
[----:B------:R-:W-:-:S12]  /*1e740*/  VIADD R0, R35, 0x7f ;  /* 0x0000007f23007836 */ /* 0x000fd80000000000 */
[----:B------:R-:W1:Y:S08]  /*1e750*/  @P1 LDC R3, c[0x0][0x44c] ;  /* 0x00011300ff031b82 */ /* 0x000e700000000800 */
[----:B------:R-:W2:Y:S01]  /*1e760*/  @P1 LDC R2, c[0x0][0x450] ;  /* 0x00011400ff021b82 */ /* 0x000ea20000000800 */
[----:B-1----:R-:W-:-:S05]  /*1e770*/  @P1 IMAD.HI.U32 R3, R0, R3, RZ ;  /* 0x0000000300031227 */ /* 0x002fca00078e00ff */
[----:B--2---:R-:W-:Y:S02]  /*1e780*/  @P1 SHF.R.U32.HI R0, RZ, R2, R3 ;  /* 0x00000002ff001219 */ /* 0x004fe40000011603 */
[----:B------:R-:W1:Y:S03]  /*1e790*/  LDC.64 R2, c[0x0][0x9e0] ;  /* 0x00027800ff027b82 */ /* 0x000e660000000a00 */
[----:B------:R-:W-:Y:S01]  /*1e7a0*/  IMAD.IADD R7, R9, 0x1, R0 ;  /* 0x0000000109077824 */ /* 0x000fe200078e0200 */
[----:B-1----:R-:W-:-:S03]  /*1e7b0*/  ISETP.GE.AND P2, PT, R3, 0x1, PT ;  /* 0x000000010300780c */ /* 0x002fc60003f46270 */
[----:B------:R-:W-:-:S10]  /*1e7c0*/  IMAD.IADD R2, R7, 0x1, R2 ;  /* 0x0000000107027824 */ /* 0x000fd400078e0202 */
[----:B------:R-:W-:Y:S05]  /*1e7d0*/  @!P2 BRA `(.L_x_3127) ;  /* 0x000000000048a947 */ /* 0x000fea0003800000 */
[C---:B------:R-:W-:Y:S01]  /*1e7e0*/  ISETP.GT.AND P0, PT, R7.reuse, RZ, PT ;  /* 0x000000ff0700720c */ /* 0x040fe20003f04270 */
[----:B------:R-:W-:Y:S01]  /*1e7f0*/  BSSY B0, `(.L_x_3128) ;  /* 0x000000e000007945 */ /* 0x000fe20003800000 */
[----:B------:R-:W-:-:S11]  /*1e800*/  VIADD R0, R7, 0xffffffff ;  /* 0xffffffff07007836 */ /* 0x000fd60000000000 */
[----:B------:R-:W-:Y:S05]  /*1e810*/  @P0 BRA `(.L_x_3129) ;  /* 0x00000000001c0947 */ /* 0x000fea0003800000 */
[----:B------:R-:W-:Y:S01]  /*1e820*/  ISETP.NE.AND P0, PT, R3, 0x1, PT ;  /* 0x000000010300780c */ /* 0x000fe20003f05270 */
[----:B------:R-:W-:-:S12]  /*1e830*/  IMAD.MOV R7, RZ, RZ, -R7 ;  /* 0x000000ffff077224 */ /* 0x000fd800078e0a07 */
[----:B------:R-:W1:Y:S02]  /*1e840*/  @P0 LDC.64 R4, c[0x0][0x9e8] ;  /* 0x00027a00ff040b82 */ /* 0x000e640000000a00 */
[----:B-1----:R-:W-:-:S05]  /*1e850*/  @P0 IMAD.HI.U32 R4, R7, R4, RZ ;  /* 0x0000000407040227 */ /* 0x002fca00078e00ff */
[----:B------:R-:W-:-:S04]  /*1e860*/  @P0 SHF.R.U32.HI R7, RZ, R5, R4 ;  /* 0x00000005ff070219 */ /* 0x000fc80000011604 */
[----:B------:R-:W-:Y:S01]  /*1e870*/  LOP3.LUT R0, RZ, R7, RZ, 0x33, !PT ;  /* 0x00000007ff007212 */ /* 0x000fe200078e33ff */
[----:B------:R-:W-:Y:S06]  /*1e880*/  BRA `(.L_x_3130) ;  /* 0x0000000000107947 */ /* 0x000fec0003800000 */
.L_x_3129:
[----:B------:R-:W-:-:S13]  /*1e890*/  ISETP.NE.AND P0, PT, R3, 0x1, PT ;  /* 0x000000010300780c */ /* 0x000fda0003f05270 */
[----:B------:R-:W1:Y:S02]  /*1e8a0*/  @P0 LDC.64 R4, c[0x0][0x9e8] ;  /* 0x00027a00ff040b82 */ /* 0x000e640000000a00 */
[----:B-1----:R-:W-:-:S05]  /*1e8b0*/  @P0 IMAD.HI.U32 R4, R0, R4, RZ ;  /* 0x0000000400040227 */ /* 0x002fca00078e00ff */
[----:B------:R-:W-:-:S07]  /*1e8c0*/  @P0 SHF.R.U32.HI R0, RZ, R5, R4 ;  /* 0x00000005ff000219 */ /* 0x000fce0000011604 */
.L_x_3130:
[----:B------:R-:W-:Y:S05]  /*1e8d0*/  BSYNC B0 ;  /* 0x0000000000007941 */ /* 0x000fea0003800000 */
.L_x_3128:
[----:B------:R-:W-:-:S05]  /*1e8e0*/  IMAD R5, R0, R3, R3 ;  /* 0x0000000300057224 */ /* 0x000fca00078e0203 */
[----:B------:R-:W-:-:S07]  /*1e8f0*/  VIMNMX R2, R2, R5, PT ;  /* 0x0000000502027248 */ /* 0x000fce0003fe0100 */
.L_x_3127:
[----:B------:R-:W1:Y:S01]  /*1e900*/  @P1 LDC R4, c[0x0][0x44c] ;  /* 0x00011300ff041b82 */ /* 0x000e620000000800 */
[----:B------:R-:W-:Y:S01]  /*1e910*/  VIADD R2, R2, 0x5f ;  /* 0x0000005f02027836 */ /* 0x000fe20000000000 */
[----:B------:R-:W-:Y:S01]  /*1e920*/  ULDC UR4, c[0x0][0x9dc] ;  /* 0x0002770000047ab9 */ /* 0x000fe20000000800 */
[----:B------:R-:W-:Y:S02]  /*1e930*/  IMAD.MOV.U32 R7, RZ, RZ, R35 ;  /* 0x000000ffff077224 */ /* 0x000fe400078e0023 */
[----:B------:R-:W-:-:S03]  /*1e940*/  IMAD.HI R2, R2, 0x2aaaaaab, RZ ;  /* 0x2aaaaaab02027827 */ /* 0x000fc600078e02ff */
[----:B------:R-:W2:Y:S02]  /*1e950*/  @P1 LDC R0, c[0x0][0x450] ;  /* 0x00011400ff001b82 */ /* 0x000ea40000000800 */
[----:B------:R-:W-:-:S04]  /*1e960*/  SHF.R.U32.HI R5, RZ, 0x1f, R2 ;  /* 0x0000001fff057819 */ /* 0x000fc80000011602 */
[----:B------:R-:W-:Y:S01]  /*1e970*/  LEA.HI.SX32 R5, R2, R5, 0x1c ;  /* 0x0000000502057211 */ /* 0x000fe200078fe2ff */
[----:B-1----:R-:W-:-:S05]  /*1e980*/  @P1 IMAD.HI.U32 R9, R35, R4, RZ ;  /* 0x0000000423091227 */ /* 0x002fca00078e00ff */
[----:B--2---:R-:W-:-:S05]  /*1e990*/  @P1 SHF.R.U32.HI R7, RZ, R0, R9 ;  /* 0x00000000ff071219 */ /* 0x004fca0000011609 */
[----:B------:R-:W-:Y:S01]  /*1e9a0*/  IMAD.IADD R8, R8, 0x1, R7 ;  /* 0x0000000108087824 */ /* 0x000fe200078e0207 */
[----:B------:R-:W-:-:S03]  /*1e9b0*/  VIMNMX R7, R20, R5, PT ;  /* 0x0000000514077248 */ /* 0x000fc60003fe0100 */
[----:B------:R-:W-:Y:S01]  /*1e9c0*/  VIADD R0, R8, -UR4 ;  /* 0x8000000408007c36 */ /* 0x000fe20008000000 */
[----:B------:R-:W-:Y:S06]  /*1e9d0*/  @!P2 BRA `(.L_x_3131) ;  /* 0x000000000044a947 */ /* 0x000fec0003800000 */
[----:B------:R-:W-:Y:S01]  /*1e9e0*/  ISETP.GT.AND P0, PT, R8, -0x1, PT ;  /* 0xffffffff0800780c */ /* 0x000fe20003f04270 */
[----:B------:R-:W-:-:S12]  /*1e9f0*/  BSSY B0, `(.L_x_3132) ;  /* 0x000000d000007945 */ /* 0x000fd80003800000 */
[----:B------:R-:W-:Y:S05]  /*1ea00*/  @P0 BRA `(.L_x_3133) ;  /* 0x00000000001c0947 */ /* 0x000fea0003800000 */
[----:B------:R-:W-:Y:S02]  /*1ea10*/  ISETP.NE.AND P0, PT, R3, 0x1, PT ;  /* 0x000000010300780c */ /* 0x000fe40003f05270 */
[----:B------:R-:W-:-:S11]  /*1ea20*/  LOP3.LUT R9, RZ, R8, RZ, 0x33, !PT ;  /* 0x00000008ff097212 */ /* 0x000fd600078e33ff */
[----:B------:R-:W1:Y:S02]  /*1ea30*/  @P0 LDC.64 R4, c[0x0][0x9e8] ;  /* 0x00027a00ff040b82 */ /* 0x000e640000000a00 */
[----:B-1----:R-:W-:-:S05]  /*1ea40*/  @P0 IMAD.HI.U32 R4, R9, R4, RZ ;  /* 0x0000000409040227 */ /* 0x002fca00078e00ff */
[----:B------:R-:W-:-:S04]  /*1ea50*/  @P0 SHF.R.U32.HI R9, RZ, R5, R4 ;  /* 0x00000005ff090219 */ /* 0x000fc80000011604 */
[----:B------:R-:W-:Y:S01]  /*1ea60*/  LOP3.LUT R8, RZ, R9, RZ, 0x33, !PT ;  /* 0x00000009ff087212 */ /* 0x000fe200078e33ff */
[----:B------:R-:W-:Y:S06]  /*1ea70*/  BRA `(.L_x_3134) ;  /* 0x0000000000107947 */ /* 0x000fec0003800000 */
.L_x_3133:
[----:B------:R-:W-:-:S13]  /*1ea80*/  ISETP.NE.AND P0, PT, R3, 0x1, PT ;  /* 0x000000010300780c */ /* 0x000fda0003f05270 */
[----:B------:R-:W1:Y:S02]  /*1ea90*/  @P0 LDC.64 R4, c[0x0][0x9e8] ;  /* 0x00027a00ff040b82 */ /* 0x000e640000000a00 */
[----:B-1----:R-:W-:-:S05]  /*1eaa0*/  @P0 IMAD.HI.U32 R4, R8, R4, RZ ;  /* 0x0000000408040227 */ /* 0x002fca00078e00ff */
[----:B------:R-:W-:-:S07]  /*1eab0*/  @P0 SHF.R.U32.HI R8, RZ, R5, R4 ;  /* 0x00000005ff080219 */ /* 0x000fce0000011604 */
.L_x_3134:
[----:B------:R-:W-:Y:S05]  /*1eac0*/  BSYNC B0 ;  /* 0x0000000000007941 */ /* 0x000fea0003800000 */
.L_x_3132:
[----:B------:R-:W-:-:S05]  /*1ead0*/  IMAD R3, R8, R3, RZ ;  /* 0x0000000308037224 */ /* 0x000fca00078e02ff */
[----:B------:R-:W-:-:S07]  /*1eae0*/  VIMNMX R0, R0, R3, !PT ;  /* 0x0000000300007248 */ /* 0x000fce0007fe0100 */
.L_x_3131:
[----:B------:R-:W-:Y:S01]  /*1eaf0*/  ISETP.NE.AND P1, PT, R6, RZ, PT ;  /* 0x000000ff0600720c */ /* 0x000fe20003f25270 */
[----:B------:R-:W-:Y:S01]  /*1eb00*/  IMAD.HI R0, R0, 0x2aaaaaab, RZ ;  /* 0x2aaaaaab00007827 */ /* 0x000fe200078e02ff */
[----:B------:R-:W-:Y:S04]  /*1eb10*/  BSSY B0, `(.L_x_3135) ;  /* 0x0000023000007945 */ /* 0x000fe80003800000 */
[----:B------:R-:W-:-:S04]  /*1eb20*/  SHF.R.U32.HI R3, RZ, 0x1f, R0 ;  /* 0x0000001fff037819 */ /* 0x000fc80000011600 */
[----:B------:R-:W-:Y:S01]  /*1eb30*/  LEA.HI.SX32 R0, R0, R3, 0x1c ;  /* 0x0000000300007211 */ /* 0x000fe200078fe2ff */
[----:B------:R-:W-:Y:S02]  /*1eb40*/  IMAD.MOV.U32 R3, RZ, RZ, RZ ;  /* 0x000000ffff037224 */ /* 0x000fe400078e00ff */
[----:B------:R-:W1:Y:S01]  /*1eb50*/  @!P1 LDC R6, c[0x0][0x9f0] ;  /* 0x00027c00ff069b82 */ /* 0x000e620000000800 */
[----:B------:R-:W-:-:S04]  /*1eb60*/  VIMNMX R0, RZ, R0, !PT ;  /* 0x00000000ff007248 */ /* 0x000fc80007fe0100 */
[----:B------:R-:W-:-:S13]  /*1eb70*/  ISETP.GT.AND P0, PT, R7, R0, PT ;  /* 0x000000000700720c */ /* 0x000fda0003f04270 */
[----:B------:R-:W-:Y:S05]  /*1eb80*/  @!P0 BRA `(.L_x_3136) ;  /* 0x00000000006c8947 */ /* 0x000fea0003800000 */
[----:B-1----:R-:W-:Y:S01]  /*1eb90*/  IABS R4, R6 ;  /* 0x0000000600047213 */ /* 0x002fe20000000000 */
[----:B------:R-:W-:-:S03]  /*1eba0*/  IMAD.MOV.U32 R2, RZ, RZ, RZ ;  /* 0x000000ffff027224 */ /* 0x000fc600078e00ff */
[----:B------:R-:W1:Y:S08]  /*1ebb0*/  I2F.RP R5, R4 ;  /* 0x0000000400057306 */ /* 0x000e700000209400 */
[----:B-1----:R-:W1:Y:S02]  /*1ebc0*/  MUFU.RCP R5, R5 ;  /* 0x0000000500057308 */ /* 0x002e640000001000 */
[----:B-1----:R-:W-:-:S06]  /*1ebd0*/  VIADD R8, R5, 0xffffffe ;  /* 0x0ffffffe05087836 */ /* 0x002fcc0000000000 */
[----:B------:R-:W1:Y:S02]  /*1ebe0*/  F2I.FTZ.U32.TRUNC.NTZ R3, R8 ;  /* 0x0000000800037305 */ /* 0x000e64000021f000 */
[----:B-1----:R-:W-:-:S04]  /*1ebf0*/  IMAD.MOV R9, RZ, RZ, -R3 ;  /* 0x000000ffff097224 */ /* 0x002fc800078e0a03 */
[----:B------:R-:W-:-:S04]  /*1ec00*/  IMAD R9, R9, R4, RZ ;  /* 0x0000000409097224 */ /* 0x000fc800078e02ff */
[----:B------:R-:W-:Y:S01]  /*1ec10*/  IMAD.HI.U32 R2, R3, R9, R2 ;  /* 0x0000000903027227 */ /* 0x000fe200078e0002 */
[----:B------:R-:W-:Y:S02]  /*1ec20*/  IADD3 R3, R6, -0x1, R7 ;  /* 0xffffffff06037810 */ /* 0x000fe40007ffe007 */
[----:B------:R-:W-:-:S03]  /*1ec30*/  IABS R9, R6 ;  /* 0x0000000600097213 */ /* 0x000fc60000000000 */
[----:B------:R-:W-:Y:S02]  /*1ec40*/  IMAD.IADD R3, R3, 0x1, -R0 ;  /* 0x0000000103037824 */ /* 0x000fe400078e0a00 */
[----:B------:R-:W-:-:S03]  /*1ec50*/  IMAD.MOV R8, RZ, RZ, -R9 ;  /* 0x000000ffff087224 */ /* 0x000fc600078e0a09 */
        /* <DEDUP_REMOVED lines=14> */
.L_x_3136:
[----:B------:R-:W-:Y:S05]  /*1ed40*/  BSYNC B0 ;  /* 0x0000000000007941 */ /* 0x000fea0003800000 */
.L_x_3135:
[-C--:B------:R-:W-:Y:S01]  /*1ed50*/  IMAD R30, R30, R3.reuse, R0 ;  /* 0x000000031e1e7224 */ /* 0x080fe200078e0200 */
        /* <DEDUP_REMOVED lines=20> */
[----:B---3--:R-:W-:Y:S01]  /*1eea0*/  IADD3 R24, R0, UR37, R7 ;  /* 0x0000002500187c10 */ /* 0x008fe2000fffe007 */
[----:B------:R-:W-:Y:S06]  /*1eeb0*/  BRA `(.L_x_3139) ;  /* 0x0000003000e47947 */ /* 0x000fec0003800000 */
.L_x_3138:
        /* <DEDUP_REMOVED lines=11> */
[----:B-1----:R-:W-:Y:S02]  /*1ef70*/  IMAD.U32 R6, RZ, RZ, UR8 ;  /* 0x00000008ff067e24 */ /* 0x002fe4000f8e00ff */
[----:B------:R-:W-:-:S02]  /*1ef80*/  IMAD.U32 R7, RZ, RZ, UR9 ;  /* 0x00000009ff077e24 */ /* 0x000fc4000f8e00ff */
[----:B0-----:R-:W-:Y:S02]  /*1ef90*/  IMAD.U32 R10, RZ, RZ, UR4 ;  /* 0x00000004ff0a7e24 */ /* 0x001fe4000f8e00ff */
[----:B------:R-:W-:Y:S02]  /*1efa0*/  IMAD.U32 R11, RZ, RZ, UR5 ;  /* 0x00000005ff0b7e24 */ /* 0x000fe4000f8e00ff */
[----:B------:R-:W-:Y:S02]  /*1efb0*/  IMAD.MOV.U32 R8, RZ, RZ, 0x70 ;  /* 0x00000070ff087424 */ /* 0x000fe400078e00ff */
[----:B------:R-:W-:Y:S02]  /*1efc0*/  IMAD.MOV.U32 R12, RZ, RZ, 0x1 ;  /* 0x00000001ff0c7424 */ /* 0x000fe400078e00ff */
[----:B------:R-:W-:-:S07]  /*1efd0*/  IMAD.MOV.U32 R13, RZ, RZ, RZ ;  /* 0x000000ffff0d7224 */ /* 0x000fce00078e00ff */
[----:B------:R-:W-:-:S07]  /*1efe0*/  LEPC R20, `(.L_x_3141) ;  /* 0x000000001014794e */ /* 0x000fce0000000000 */
[----:B--2---:R-:W-:Y:S05]  /*1eff0*/  CALL.ABS.NOINC R2 ;  /* 0x0000000002007343 */ /* 0x004fea0003c00000 */
.L_x_3141:
[----:B------:R-:W-:Y:S05]  /*1f000*/  BSYNC B6 ;  /* 0x0000000000067941 */ /* 0x000fea0003800000 */
.L_x_3140:
        /* <DEDUP_REMOVED lines=11> */
[----:B-1----:R-:W-:Y:S02]  /*1f0c0*/  IMAD.U32 R6, RZ, RZ, UR8 ;  /* 0x00000008ff067e24 */ /* 0x002fe4000f8e00ff */
[----:B------:R-:W-:-:S02]  /*1f0d0*/  IMAD.U32 R7, RZ, RZ, UR9 ;  /* 0x00000009ff077e24 */ /* 0x000fc4000f8e00ff */
[----:B0-----:R-:W-:Y:S02]  /*1f0e0*/  IMAD.U32 R10, RZ, RZ, UR4 ;  /* 0x00000004ff0a7e24 */ /* 0x001fe4000f8e00ff */
[----:B------:R-:W-:Y:S02]  /*1f0f0*/  IMAD.U32 R11, RZ, RZ, UR5 ;  /* 0x00000005ff0b7e24 */ /* 0x000fe4000f8e00ff */
[----:B------:R-:W-:Y:S02]  /*1f100*/  IMAD.MOV.U32 R8, RZ, RZ, 0x70 ;  /* 0x00000070ff087424 */ /* 0x000fe400078e00ff */
[----:B------:R-:W-:Y:S02]  /*1f110*/  IMAD.MOV.U32 R12, RZ, RZ, 0x1 ;  /* 0x00000001ff0c7424 */ /* 0x000fe400078e00ff */
[----:B--2---:R-:W-:-:S07]  /*1f120*/  IMAD.MOV.U32 R13, RZ, RZ, RZ ;  /* 0x000000ffff0d7224 */ /* 0x004fce00078e00ff */
[----:B------:R-:W-:-:S07]  /*1f130*/  LEPC R20, `(.L_x_3144) ;  /* 0x000000001014794e */ /* 0x000fce0000000000 */
[----:B---3--:R-:W-:Y:S05]  /*1f140*/  CALL.ABS.NOINC R2 ;  /* 0x0000000002007343 */ /* 0x008fea0003c00000 */
.L_x_3144:
        /* <DEDUP_REMOVED lines=15> */
.L_x_3143:
[----:B------:R-:W-:Y:S05]  /*1f240*/  BSYNC B6 ;  /* 0x0000000000067941 */ /* 0x000fea0003800000 */
.L_x_3142:
[----:B------:R-:W-:Y:S01]  /*1f250*/  ULDC.64 UR4, c[0x0][0x9f8] ;  /* 0x00027e0000047ab9 */ /* 0x000fe20000000a00 */
[----:B------:R-:W-:Y:S01]  /*1f260*/  IMAD.MOV.U32 R25, RZ, RZ, R27 ;  /* 0x000000ffff197224 */ /* 0x000fe200078e001b */
[----:B------:R-:W-:Y:S01]  /*1f270*/  ISETP.NE.U32.AND P0, PT, RZ, UR4, PT ;  /* 0x00000004ff007c0c */ /* 0x000fe2000bf05070 */
[----:B------:R-:W2:Y:S01]  /*1f280*/  S2R R20, SR_TID.X ;  /* 0x0000000000147919 */ /* 0x000ea20000002100 */
[----:B------:R-:W3:Y:S01]  /*1f290*/  LDC R8, c[0x0][0x430] ;  /* 0x00010c00ff087b82 */ /* 0x000ee20000000800 */
[----:B------:R-:W-:Y:S01]  /*1f2a0*/  VIADD R0, R32, 0xffffffff ;  /* 0xffffffff20007836 */ /* 0x000fe20000000000 */
[----:B------:R-:W-:Y:S01]  /*1f2b0*/  ISETP.NE.AND.EX P0, PT, RZ, UR5, PT, P0 ;  /* 0x00000005ff007c0c */ /* 0x000fe2000bf05300 */
[----:B------:R-:W-:Y:S02]  /*1f2c0*/  IMAD.MOV.U32 R36, RZ, RZ, RZ ;  /* 0x000000ffff247224 */ /* 0x000fe400078e00ff */
[----:B------:R-:W-:Y:S01]  /*1f2d0*/  IMAD.U32 R9, RZ, RZ, UR38 ;  /* 0x00000026ff097e24 */ /* 0x000fe2000f8e00ff */
[----:B------:R-:W-:Y:S01]  /*1f2e0*/  LOP3.LUT R16, R16, 0xffffffdf, RZ, 0xc0, !PT ;  /* 0xffffffdf10107812 */ /* 0x000fe200078ec0ff */
[----:B------:R-:W-:-:S08]  /*1f2f0*/  ULDC UR4, c[0x0][0x320] ;  /* 0x0000c80000047ab9 */ /* 0x000fd00000000800 */
[----:B------:R-:W4:Y:S01]  /*1f300*/  @P0 LDC.64 R2, c[0x0][0x9f8] ;  /* 0x00027e00ff020b82 */ /* 0x000f220000000a00 */
[----:B--2---:R-:W-:-:S04]  /*1f310*/  LOP3.LUT R20, R20, 0x7f, RZ, 0xc0, !PT ;  /* 0x0000007f14147812 */ /* 0x004fc800078ec0ff */
[----:B------:R-:W-:Y:S01]  /*1f320*/  SHF.R.U32.HI R21, RZ, 0x3, R20 ;  /* 0x00000003ff157819 */ /* 0x000fe20000011614 */
[----:B----4-:R-:W-:-:S05]  /*1f330*/  @P0 IMAD.WIDE R2, R27, 0x4, R2 ;  /* 0x000000041b020825 */ /* 0x010fca00078e0202 */
[----:B------:R2:W4:Y:S01]  /*1f340*/  @P0 LDG.E R25, desc[UR52][R2.64] ;  /* 0x0000003402190981 */ /* 0x000522000c1e1900 */
[----:B---3--:R-:W-:Y:S01]  /*1f350*/  ISETP.NE.AND P1, PT, R8, 0x1, PT ;  /* 0x000000010800780c */ /* 0x008fe20003f25270 */
[----:B------:R-:W3:-:S12]  /*1f360*/  S2R R20, SR_TID.X ;  /* 0x0000000000147919 */ /* 0x000ed80000002100 */
[----:B-1----:R-:W1:Y:S08]  /*1f370*/  @P1 LDC R6, c[0x0][0x434] ;  /* 0x00010d00ff061b82 */ /* 0x002e700000000800 */
[----:B------:R-:W0:Y:S01]  /*1f380*/  @P1 LDC R4, c[0x0][0x438] ;  /* 0x00010e00ff041b82 */ /* 0x000e220000000800 */
[----:B---3--:R-:W-:-:S05]  /*1f390*/  IMAD.SHL.U32 R20, R20, 0x10, RZ ;  /* 0x0000001014147824 */ /* 0x008fca00078e00ff */
[----:B------:R-:W-:-:S05]  /*1f3a0*/  LOP3.LUT R20, R21, 0x70, R20, 0xf8, !PT ;  /* 0x0000007015147812 */ /* 0x000fca00078ef814 */
[----:B------:R-:W-:-:S05]  /*1f3b0*/  IMAD R37, R0, 0x60, R20 ;  /* 0x0000006000257824 */ /* 0x000fca00078e0214 */
[C---:B------:R-:W-:Y:S01]  /*1f3c0*/  ISETP.GE.AND P0, PT, R37.reuse, R22, PT ;  /* 0x000000162500720c */ /* 0x040fe20003f06270 */
[----:B------:R-:W-:-:S03]  /*1f3d0*/  IMAD.IADD R37, R37, 0x1, R31 ;  /* 0x0000000125257824 */ /* 0x000fc600078e021f */
[----:B------:R-:W-:Y:S01]  /*1f3e0*/  ISETP.GT.U32.OR P0, PT, R20, 0x5f, P0 ;  /* 0x0000005f1400780c */ /* 0x000fe20000704470 */
[----:B-1----:R-:W-:-:S04]  /*1f3f0*/  @P1 IMAD.HI.U32 R5, R37, R6, RZ ;  /* 0x0000000625051227 */ /* 0x002fc800078e00ff */
[----:B------:R-:W-:Y:S01]  /*1f400*/  IMAD.MOV.U32 R6, RZ, RZ, R37 ;  /* 0x000000ffff067224 */ /* 0x000fe200078e0025 */
[----:B0-----:R-:W-:-:S07]  /*1f410*/  @P1 SHF.R.U32.HI R6, RZ, R4, R5 ;  /* 0x00000004ff061219 */ /* 0x001fce0000011605 */
[----:B--2---:R-:W0:Y:S01]  /*1f420*/  @!P0 LDC.64 R2, c[0x0][0x428] ;  /* 0x00010a00ff028b82 */ /* 0x004e220000000a00 */
[--C-:B------:R-:W-:Y:S01]  /*1f430*/  @!P0 SHF.R.S32.HI R5, RZ, 0x1f, R6.reuse ;  /* 0x0000001fff058819 */ /* 0x100fe20000011406 */
[----:B------:R-:W-:Y:S01]  /*1f440*/  @!P0 IMAD.MOV.U32 R4, RZ, RZ, R6 ;  /* 0x000000ffff048224 */ /* 0x000fe200078e0006 */
[----:B------:R-:W-:Y:S01]  /*1f450*/  ISETP.NE.AND P2, PT, R9, 0x3, PT ;  /* 0x000000030900780c */ /* 0x000fe20003f45270 */
[----:B------:R-:W-:Y:S01]  /*1f460*/  UMOV UR5, 0xffffffff ;  /* 0xffffffff00057882 */ /* 0x000fe20000000000 */
[----:B----4-:R-:W-:Y:S01]  /*1f470*/  SHF.R.S32.HI R32, RZ, 0x1f, R25 ;  /* 0x0000001fff207819 */ /* 0x010fe20000011419 */
[----:B0-----:R-:W-:-:S04]  /*1f480*/  @!P0 IMAD.WIDE.U32 R4, R25, R2, R4 ;  /* 0x0000000219048225 */ /* 0x001fc800078e0004 */
[----:B------:R-:W-:-:S04]  /*1f490*/  @!P0 IMAD R7, R32, R2, RZ ;  /* 0x0000000220078224 */ /* 0x000fc800078e02ff */
[----:B------:R-:W-:Y:S02]  /*1f4a0*/  @!P0 IMAD R7, R25, R3, R7 ;  /* 0x0000000319078224 */ /* 0x000fe400078e0207 */
[----:B------:R-:W0:Y:S03]  /*1f4b0*/  @!P0 LDC.64 R2, c[0x0][0x418] ;  /* 0x00010600ff028b82 */ /* 0x000e260000000a00 */
[----:B------:R-:W-:Y:S02]  /*1f4c0*/  @!P0 IADD3 R7, R5, R7, RZ ;  /* 0x0000000705078210 */ /* 0x000fe40007ffe0ff */
[----:B0-----:R-:W-:-:S04]  /*1f4d0*/  @!P0 LEA R2, P1, R4, R2, 0x2 ;  /* 0x0000000204028211 */ /* 0x001fc800078210ff */
[----:B------:R-:W-:-:S05]  /*1f4e0*/  @!P0 LEA.HI.X R3, R4, R3, R7, 0x2, P1 ;  /* 0x0000000304038211 */ /* 0x000fca00008f1407 */
[----:B------:R0:W5:Y:S01]  /*1f4f0*/  @!P0 LDG.E R36, desc[UR52][R2.64] ;  /* 0x0000003402248981 */ /* 0x000162000c1e1900 */
[----:B------:R-:W-:Y:S01]  /*1f500*/  ISETP.GT.U32.AND P0, PT, R20, 0x5f, PT ;  /* 0x0000005f1400780c */ /* 0x000fe20003f04070 */
[----:B------:R-:W-:Y:S01]  /*1f510*/  IMAD.MOV R4, RZ, RZ, -R6 ;  /* 0x000000ffff047224 */ /* 0x000fe200078e0a06 */
[----:B------:R-:W1:Y:S03]  /*1f520*/  S2R R20, SR_TID.X ;  /* 0x0000000000147919 */ /* 0x000e660000002100 */
[----:B------:R-:W-:-:S08]  /*1f530*/  IMAD R37, R8, R4, R37 ;  /* 0x0000000408257224 */ /* 0x000fd000078e0225 */
[----:B------:R-:W-:-:S04]  /*1f540*/  @P0 LOP3.LUT R16, R16, 0x20, RZ, 0xfc, !PT ;  /* 0x0000002010100812 */ /* 0x000fc800078efcff */
[----:B------:R-:W-:-:S04]  /*1f550*/  LOP3.LUT R16, R16, 0xffffffbf, RZ, 0xc0, !PT ;  /* 0xffffffbf10107812 */ /* 0x000fc800078ec0ff */
[----:B------:R-:W-:-:S04]  /*1f560*/  @P2 LOP3.LUT R16, R16, 0x40, RZ, 0xfc, !PT ;  /* 0x0000004010102812 */ /* 0x000fc800078efcff */
[----:B------:R-:W-:Y:S01]  /*1f570*/  LOP3.LUT R16, R16, 0xfffffff7, RZ, 0xc0, !PT ;  /* 0xfffffff710107812 */ /* 0x000fe200078ec0ff */
[----:B-1----:R-:W-:-:S05]  /*1f580*/  IMAD.SHL.U32 R20, R20, 0x8, RZ ;  /* 0x0000000814147824 */ /* 0x002fca00078e00ff */
[----:B------:R-:W-:-:S04]  /*1f590*/  LOP3.LUT R20, R20, 0x38, RZ, 0xc0, !PT ;  /* 0x0000003814147812 */ /* 0x000fc800078ec0ff */
[C---:B------:R-:W-:Y:S02]  /*1f5a0*/  LOP3.LUT R11, R20.reuse, 0x40, RZ, 0xfc, !PT ;  /* 0x00000040140b7812 */ /* 0x040fe400078efcff */
[----:B------:R-:W-:Y:S02]  /*1f5b0*/  LOP3.LUT R10, R20, 0x80, RZ, 0xfc, !PT ;  /* 0x00000080140a7812 */ /* 0x000fe400078efcff */
[----:B------:R-:W-:Y:S02]  /*1f5c0*/  ISETP.GE.AND P4, PT, R11, UR4, PT ;  /* 0x000000040b007c0c */ /* 0x000fe4000bf86270 */
[----:B------:R-:W-:Y:S02]  /*1f5d0*/  ISETP.GE.AND P3, PT, R10, UR4, PT ;  /* 0x000000040a007c0c */ /* 0x000fe4000bf66270 */
        /* <DEDUP_REMOVED lines=11> */
.L_x_3310:
[----:B------:R-:W-:Y:S01]  /*1f690*/  SEL R6, RZ, 0x1, P0 ;  /* 0x00000001ff067807 */ /* 0x000fe20000000000 */
[----:B------:R-:W-:Y:S06]  /*1f6a0*/  @!P2 BRA `(.L_x_3146) ;  /* 0x000000000004a947 */ /* 0x000fec0003800000 */
[----:B------:R-:W-:Y:S01]  /*1f6b0*/  BPT.TRAP 0x1 ;  /* 0x000000040000795c */ /* 0x000fe20000300000 */
.L_x_3146:
[----:B------:R-:W-:Y:S01]  /*1f6c0*/  IMAD R22, R0, -0x60, R22 ;  /* 0xffffffa000167824 */ /* 0x000fe200078e0216 */
[----:B------:R-:W-:Y:S01]  /*1f6d0*/  SHF.L.U32 R0, R23, 0x1f, RZ ;  /* 0x0000001f17007819 */ /* 0x000fe200000006ff */
[----:B------:R-:W-:Y:S01]  /*1f6e0*/  IMAD R33, R19, 0x8, R17 ;  /* 0x0000000813217824 */ /* 0x000fe200078e0211 */
[----:B------:R-:W-:Y:S03]  /*1f6f0*/  BSSY B0, `(.L_x_3147) ;  /* 0x0000003000007945 */ /* 0x000fe60003800000 */
[----:B------:R-:W0:Y:S02]  /*1f700*/  SYNCS.PHASECHK.TRANS64.TRYWAIT P0, [R33+URZ+0x22840], R0 ;  /* 0x02284000210075a7 */ /* 0x000e24000800017f */
[----:B0-----:R-:W-:Y:S05]  /*1f710*/  @!P0 BRA `(.L_x_3148) ;  /* 0x00000060009c8947 */ /* 0x001fea0003800000 */
.L_x_3311:
[----:B------:R-:W-:Y:S05]  /*1f720*/  BSYNC B0 ;  /* 0x0000000000007941 */ /* 0x000fea0003800000 */
.L_x_3147:
        /* <DEDUP_REMOVED lines=87> */
.L_x_3325:
        /* <DEDUP_REMOVED lines=10> */
.L_x_3150:
        /* <DEDUP_REMOVED lines=11> */
.L_x_3151:
[----:B0-----:R0:W5:Y:S01]  /*1fdf0*/  LDL.LU R3, [R1+0x8] ;  /* 0x0000080001037983 */ /* 0x0011620000300800 */
        /* <DEDUP_REMOVED lines=9> */
[----:B------:R-:W-:Y:S01]  /*1fe90*/  SEL R34, RZ, 0x8, P0 ;  /* 0x00000008ff227807 */ /* 0x000fe20000000000 */
[----:B------:R-:W-:Y:S01]  /*1fea0*/  BSSY B6, `(.L_x_3152) ;  /* 0x0000025000067945 */ /* 0x000fe20003800000 */
[----:B------:R-:W-:-:S02]  /*1feb0*/  IADD3 R0, R2, R0, R6 ;  /* 0x0000000002007210 */ /* 0x000fc40007ffe006 */
[----:B------:R-:W-:-:S03]  /*1fec0*/  ISETP.NE.U32.AND P0, PT, RZ, UR4, PT ;  /* 0x00000004ff007c0c */ /* 0x000fc6000bf05070 */
[----:B------:R-:W-:Y:S01]  /*1fed0*/  IMAD.IADD R34, R0, 0x1, R34 ;  /* 0x0000000100227824 */ /* 0x000fe200078e0222 */
[----:B------:R-:W-:Y:S01]  /*1fee0*/  ISETP.NE.AND.EX P0, PT, RZ, UR5, PT, P0 ;  /* 0x00000005ff007c0c */ /* 0x000fe2000bf05300 */
[----:B------:R-:W-:Y:S01]  /*1fef0*/  VIADD R0, R17, 0x18400 ;  /* 0x0001840011007836 */ /* 0x000fe20000000000 */
[----:B------:R-:W-:Y:S02]  /*1ff00*/  ULDC.64 UR4, c[0x0][0x298] ;  /* 0x0000a60000047ab9 */ /* 0x000fe40000000a00 */
[----:B------:R-:W-:Y:S02]  /*1ff10*/  SEL R2, R27, RZ, !P0 ;  /* 0x000000ff1b027207 */ /* 0x000fe40004000000 */
[----:B------:R-:W-:Y:S02]  /*1ff20*/  LOP3.LUT P1, RZ, R0, 0x3ff, RZ, 0xc0, !PT ;  /* 0x000003ff00ff7812 */ /* 0x000fe4000782c0ff */
[----:B------:R-:W-:-:S04]  /*1ff30*/  SHF.R.S32.HI R0, RZ, 0x1f, R27 ;  /* 0x0000001fff007819 */ /* 0x000fc8000001141b */
[----:B------:R-:W-:-:S05]  /*1ff40*/  SEL R0, R0, RZ, !P0 ;  /* 0x000000ff00007207 */ /* 0x000fca0004000000 */
[----:B------:R1:W-:Y:S04]  /*1ff50*/  STL [R1+0x30], R0 ;  /* 0x0000300001007387 */ /* 0x0003e80000100800 */
[----:B------:R2:W-:Y:S01]  /*1ff60*/  STL [R1+0x18], R2 ;  /* 0x0000180201007387 */ /* 0x0005e20000100800 */
[----:B-1---5:R-:W-:-:S05]  /*1ff70*/  SHF.R.S32.HI R0, RZ, 0x1f, R3 ;  /* 0x0000001fff007819 */ /* 0x022fca0000011403 */
[----:B------:R-:W-:-:S04]  /*1ff80*/  IMAD R0, R0, UR4, RZ ;  /* 0x0000000400007c24 */ /* 0x000fc8000f8e02ff */
[C---:B------:R-:W-:Y:S02]  /*1ff90*/  IMAD R0, R3.reuse, UR5, R0 ;  /* 0x0000000503007c24 */ /* 0x040fe4000f8e0200 */
[----:B--2---:R-:W-:-:S04]  /*1ffa0*/  IMAD.WIDE.U32 R2, R3, UR4, RZ ;  /* 0x0000000403027c25 */ /* 0x004fc8000f8e00ff */
[----:B------:R-:W-:Y:S01]  /*1ffb0*/  IMAD.IADD R0, R3, 0x1, R0 ;  /* 0x0000000103007824 */ /* 0x000fe200078e0200 */
[----:B------:R1:W-:Y:S04]  /*1ffc0*/  STL.64 [R1+0x10], R2 ;  /* 0x0000100201007387 */ /* 0x0003e80000100a00 */
[----:B------:R1:W-:Y:S01]  /*1ffd0*/  STL [R1+0x8], R0 ;  /* 0x0000080001007387 */ /* 0x0003e20000100800 */
[----:B------:R-:W-:Y:S05]  /*1ffe0*/  @!P1 BRA `(.L_x_3153) ;  /* 0x0000000000409947 */ /* 0x000fea0003800000 */
[----:B-1----:R-:W-:Y:S01]  /*1fff0*/  MOV R2, 0x0 ;  /* 0x0000000000027802 */ /* 0x002fe20000000f00 */
        /* <DEDUP_REMOVED lines=15> */
.L_x_3153:
[----:B------:R-:W-:Y:S05]  /*200f0*/  BSYNC B6 ;  /* 0x0000000000067941 */ /* 0x000fea0003800000 */
.L_x_3152:
[----:B-1----:R-:W2:Y:S01]  /*20100*/  LDL.LU R0, [R1+0x8] ;  /* 0x0000080001007983 */ /* 0x002ea20000300800 */
[----:B------:R-:W-:Y:S01]  /*20110*/  ULDC.64 UR4, c[0x0][0x2d8] ;  /* 0x0000b60000047ab9 */ /* 0x000fe20000000a00 */
[----:B------:R-:W1:Y:S02]  /*20120*/  LDC R7, c[0x0][0x448] ;  /* 0x00011200ff077b82 */ /* 0x000e640000000800 */
[----:B------:R-:W2:Y:S04]  /*20130*/  LDL.LU.64 R2, [R1+0x10] ;  /* 0x0000100001027983 */ /* 0x000ea80000300a00 */
[----:B------:R-:W3:Y:S04]  /*20140*/  LDL.LU R20, [R1+0x30] ;  /* 0x0000300001147983 */ /* 0x000ee80000300800 */
[----:B------:R-:W4:Y:S04]  /*20150*/  LDL.LU R21, [R1+0x18] ;  /* 0x0000180001157983 */ /* 0x000f280000300800 */
[----:B------:R0:W5:Y:S01]  /*20160*/  LDL R8, [R1+0x4] ;  /* 0x0000040001087983 */ /* 0x0001620000100800 */
[----:B-1----:R-:W-:-:S13]  /*20170*/  ISETP.NE.AND P0, PT, R7, 0x1, PT ;  /* 0x000000010700780c */ /* 0x002fda0003f05270 */
[----:B------:R-:W1:Y:S01]  /*20180*/  @P0 LDC R6, c[0x0][0x44c] ;  /* 0x00011300ff060b82 */ /* 0x000e620000000800 */
[----:B--2---:R-:W-:Y:S02]  /*20190*/  IMAD.MOV.U32 R3, RZ, RZ, R0 ;  /* 0x000000ffff037224 */ /* 0x004fe400078e0000 */
[----:B------:R-:W-:-:S04]  /*201a0*/  IMAD.WIDE.U32 R2, R26, UR4, R2 ;  /* 0x000000041a027c25 */ /* 0x000fc8000f8e0002 */
[----:B------:R-:W-:Y:S01]  /*201b0*/  IMAD R3, R26, UR5, R3 ;  /* 0x000000051a037c24 */ /* 0x000fe2000f8e0203 */
[----:B------:R-:W-:Y:S02]  /*201c0*/  ULDC.64 UR4, c[0x0][0x2e0] ;  /* 0x0000b80000047ab9 */ /* 0x000fe40000000a00 */
[----:B---3--:R-:W-:Y:S02]  /*201d0*/  IMAD R0, R20, UR4, RZ ;  /* 0x0000000414007c24 */ /* 0x008fe4000f8e02ff */
[----:B------:R-:W2:Y:S01]  /*201e0*/  S2R R20, SR_TID.X ;  /* 0x0000000000147919 */ /* 0x000ea20000002100 */
[----:B----4-:R-:W-:-:S04]  /*201f0*/  IMAD.WIDE.U32 R2, R21, UR4, R2 ;  /* 0x0000000415027c25 */ /* 0x010fc8000f8e0002 */
[----:B------:R-:W-:Y:S01]  /*20200*/  IMAD R0, R21, UR5, R0 ;  /* 0x0000000515007c24 */ /* 0x000fe2000f8e0200 */
[----:B------:R-:W3:Y:S01]  /*20210*/  S2R R9, SR_TID.X ;  /* 0x0000000000097919 */ /* 0x000ee20000002100 */
[----:B------:R-:W-:Y:S02]  /*20220*/  ULDC.64 UR4, c[0x0][0x2d0] ;  /* 0x0000b40000047ab9 */ /* 0x000fe40000000a00 */
[----:B------:R-:W-:Y:S02]  /*20230*/  IMAD.IADD R3, R3, 0x1, R0 ;  /* 0x0000000103037824 */ /* 0x000fe400078e0200 */
[----:B------:R-:W4:Y:S01]  /*20240*/  @P0 LDC R0, c[0x0][0x450] ;  /* 0x00011400ff000b82 */ /* 0x000f220000000800 */
[----:B--2---:R-:W-:-:S04]  /*20250*/  LOP3.LUT R20, R20, 0x7f, RZ, 0xc0, !PT ;  /* 0x0000007f14147812 */ /* 0x004fc800078ec0ff */
[----:B------:R-:W-:Y:S02]  /*20260*/  SHF.R.U32.HI R21, RZ, 0x3, R20 ;  /* 0x00000003ff157819 */ /* 0x000fe40000011614 */
[----:B------:R-:W2:Y:S02]  /*20270*/  S2R R20, SR_TID.X ;  /* 0x0000000000147919 */ /* 0x000ea40000002100 */
[----:B--2---:R-:W-:-:S05]  /*20280*/  IMAD.SHL.U32 R20, R20, 0x10, RZ ;  /* 0x0000001014147824 */ /* 0x004fca00078e00ff */
[----:B------:R-:W-:-:S05]  /*20290*/  LOP3.LUT R20, R21, 0x70, R20, 0xf8, !PT ;  /* 0x0000007015147812 */ /* 0x000fca00078ef814 */
[----:B------:R-:W-:Y:S02]  /*202a0*/  IMAD.IADD R5, R20, 0x1, R35 ;  /* 0x0000000114057824 */ /* 0x000fe400078e0223 */
[----:B------:R0:W5:Y:S02]  /*202b0*/  LDL R20, [R1] ;  /* 0x0000000001147983 */ /* 0x0001640000100800 */
[----:B-1----:R-:W-:-:S04]  /*202c0*/  @P0 IMAD.HI.U32 R6, R5, R6, RZ ;  /* 0x0000000605060227 */ /* 0x002fc800078e00ff */
[----:B------:R-:W-:Y:S01]  /*202d0*/  IMAD.MOV.U32 R4, RZ, RZ, R5 ;  /* 0x000000ffff047224 */ /* 0x000fe200078e0005 */
[----:B----4-:R-:W-:Y:S01]  /*202e0*/  @P0 SHF.R.U32.HI R4, RZ, R0, R6 ;  /* 0x00000000ff040219 */ /* 0x010fe20000011606 */
[----:B------:R-:W1:Y:S04]  /*202f0*/  S2R R21, SR_TID.X ;  /* 0x0000000000157919 */ /* 0x000e680000002100 */
        /* <DEDUP_REMOVED lines=13> */
[----:B---3--:R-:W-:Y:S01]  /*203d0*/  IMAD.SHL.U32 R9, R9, 0x8, RZ ;  /* 0x0000000809097824 */ /* 0x008fe200078e00ff */
[C---:B------:R-:W-:Y:S01]  /*203e0*/  LEA R0, P0, R2.reuse, UR4, 0x1 ;  /* 0x0000000402007c11 */ /* 0x040fe2000f8008ff */
[----:B------:R-:W-:Y:S01]  /*203f0*/  IMAD.IADD R4, R3, 0x1, R4 ;  /* 0x0000000103047824 */ /* 0x000fe200078e0204 */
[----:B------:R-:W-:Y:S02]  /*20400*/  ULDC UR4, c[0x0][0x2b8] ;  /* 0x0000ae0000047ab9 */ /* 0x000fe40000000800 */
[----:B------:R-:W-:Y:S02]  /*20410*/  LOP3.LUT R9, R9, 0x38, RZ, 0xc0, !PT ;  /* 0x0000003809097812 */ /* 0x000fe400078ec0ff */
[----:B------:R-:W-:Y:S01]  /*20420*/  LEA.HI.X R4, R2, UR5, R4, 0x1, P0 ;  /* 0x0000000502047c11 */ /* 0x000fe200080f0c04 */
[----:B------:R-:W-:Y:S01]  /*20430*/  UMOV UR5, 0xffffffff ;  /* 0xffffffff00057882 */ /* 0x000fe20000000000 */
[----:B-1----:R-:W-:-:S02]  /*20440*/  LOP3.LUT R21, R21, 0x7f, RZ, 0xc0, !PT ;  /* 0x0000007f15157812 */ /* 0x002fc400078ec0ff */
[----:B------:R-:W-:Y:S02]  /*20450*/  ISETP.GE.AND P1, PT, R9, UR4, PT ;  /* 0x0000000409007c0c */ /* 0x000fe4000bf26270 */
[----:B------:R-:W-:Y:S01]  /*20460*/  SHF.R.U32.HI R10, RZ, 0x3, R21 ;  /* 0x00000003ff0a7819 */ /* 0x000fe20000011615 */
[----:B0-----:R-:W-:Y:S10]  /*20470*/  BRA.DIV UR5, `(.L_x_3154) ;  /* 0x0000005e05587947 */ /* 0x001ff4000b800000 */
        /* <DEDUP_REMOVED lines=74> */
.L_x_3342:
        /* <DEDUP_REMOVED lines=10> */
.L_x_3155:
        /* <DEDUP_REMOVED lines=18> */
.L_x_3343:
[----:B------:R-:W-:Y:S05]  /*20ae0*/  BSYNC B0 ;  /* 0x0000000000007941 */ /* 0x000fea0003800000 */
.L_x_3156:
[----:B------:R-:W-:-:S05]  /*20af0*/  IMAD.U32 R2, RZ, RZ, UR38 ;  /* 0x00000026ff027e24 */ /* 0x000fca000f8e00ff */
[----:B------:R-:W-:-:S13]  /*20b00*/  ISETP.NE.AND P0, PT, R2, 0x3, PT ;  /* 0x000000030200780c */ /* 0x000fda0003f05270 */
[----:B------:R-:W-:Y:S05]  /*20b10*/  @!P0 BRA `(.L_x_3158) ;  /* 0x0000000000048947 */ /* 0x000fea0003800000 */
[----:B------:R-:W-:Y:S01]  /*20b20*/  BPT.TRAP 0x1 ;  /* 0x000000040000795c */ /* 0x000fe20000300000 */
.L_x_3158:
[----:B0-----:R-:W-:Y:S01]  /*20b30*/  SHF.L.U32 R0, R23, 0x1f, RZ ;  /* 0x0000001f17007819 */ /* 0x001fe200000006ff */
[----:B------:R-:W-:Y:S03]  /*20b40*/  BSSY B0, `(.L_x_3159) ;  /* 0x0000003000007945 */ /* 0x000fe60003800000 */
[----:B------:R-:W0:Y:S02]  /*20b50*/  SYNCS.PHASECHK.TRANS64.TRYWAIT P0, [R33+URZ+0x22860], R0 ;  /* 0x02286000210075a7 */ /* 0x000e24000800017f */
[----:B0-----:R-:W-:Y:S05]  /*20b60*/  @!P0 BRA `(.L_x_3160) ;  /* 0x0000006000548947 */ /* 0x001fea0003800000 */
.L_x_3344:
[----:B------:R-:W-:Y:S05]  /*20b70*/  BSYNC B0 ;  /* 0x0000000000007941 */ /* 0x000fea0003800000 */
.L_x_3159:
[----:B------:R-:W0:Y:S01]  /*20b80*/  LDL.LU R2, [R1+0x24] ;  /* 0x0000240001027983 */ /* 0x000e220000300800 */
[----:B------:R-:W-:Y:S01]  /*20b90*/  ULDC.64 UR4, c[0x0][0x328] ;  /* 0x0000ca0000047ab9 */ /* 0x000fe20000000a00 */
[----:B------:R-:W-:Y:S02]  /*20ba0*/  ULDC.64 UR6, c[0x0][0x318] ;  /* 0x0000c60000067ab9 */ /* 0x000fe40000000a00 */
[----:B------:R-:W2:Y:S01]  /*20bb0*/  LDL.LU R4, [R1+0x28] ;  /* 0x0000280001047983 */ /* 0x000ea20000300800 */
[----:B0-----:R-:W-:Y:S02]  /*20bc0*/  IMAD R0, R2, UR4, RZ ;  /* 0x0000000402007c24 */ /* 0x001fe4000f8e02ff */
[----:B------:R-:W-:-:S04]  /*20bd0*/  IMAD.WIDE.U32 R2, R37, UR4, RZ ;  /* 0x0000000425027c25 */ /* 0x000fc8000f8e00ff */
        /* <DEDUP_REMOVED lines=87> */
.L_x_3358:
        /* <DEDUP_REMOVED lines=15> */
.L_x_3162:
        /* <DEDUP_REMOVED lines=11> */
.L_x_3163:
[----:B------:R-:W2:Y:S01]  /*212f0*/  LDL.LU R2, [R1+0x1c] ;  /* 0x00001c0001027983 */ /* 0x000ea20000300800 */
[----:B------:R0:W-:Y:S01]  /*21300*/  SYNCS.ARRIVE.TRANS64.A1T0 RZ, [R33+URZ+0x22850], RZ ;  /* 0x022850ff21ff79a7 */ /* 0x0001e2000810003f */
[----:B------:R-:W-:Y:S01]  /*21310*/  BSSY B0, `(.L_x_3164) ;  /* 0x00000dc000007945 */ /* 0x000fe20003800000 */
[----:B--2---:R-:W-:-:S05]  /*21320*/  VIADD R10, R2, 0xfffffffe ;  /* 0xfffffffe020a7836 */ /* 0x004fca0000000000 */
[----:B------:R-:W-:-:S13]  /*21330*/  ISETP.GE.AND P0, PT, R10, R30, PT ;  /* 0x0000001e0a00720c */ /* 0x000fda0003f06270 */
[----:B0-----:R-:W-:Y:S05]  /*21340*/  @!P0 BRA `(.L_x_3165) ;  /* 0x0000000c00608947 */ /* 0x001fea0003800000 */
.L_x_3178:
[----:B0-----:R-:W0:Y:S01]  /*21350*/  S2R R2, SR_TID.X ;  /* 0x0000000000027919 */ /* 0x001e220000002100 */
[----:B------:R-:W1:Y:S01]  /*21360*/  LDC R8, c[0x0][0x430] ;  /* 0x00010c00ff087b82 */ /* 0x000e620000000800 */
[----:B------:R-:W-:Y:S01]  /*21370*/  IMAD R9, R10, 0x60, R31 ;  /* 0x000000600a097824 */ /* 0x000fe200078e021f */
[----:B--2---:R-:W2:Y:S01]  /*21380*/  S2R R4, SR_TID.X ;  /* 0x0000000000047919 */ /* 0x004ea20000002100 */
        /* <DEDUP_REMOVED lines=12> */
[----:B---3--:R-:W3:Y:S01]  /*21450*/  @!P1 LDC.64 R6, c[0x0][0x418] ;  /* 0x00010600ff069b82 */ /* 0x008ee20000000a00 */
[----:B-1----:R-:W-:-:S05]  /*21460*/  @P0 IMAD.HI.U32 R2, R9, R2, RZ ;  /* 0x0000000209020227 */ /* 0x002fca00078e00ff */
[----:B0-----:R-:W-:-:S04]  /*21470*/  @P0 SHF.R.U32.HI R11, RZ, R3, R2 ;  /* 0x00000003ff0b0219 */ /* 0x001fc80000011602 */
[----:B------:R-:W-:Y:S01]  /*21480*/  @!P1 SHF.R.S32.HI R3, RZ, 0x1f, R11 ;  /* 0x0000001fff039819 */ /* 0x000fe2000001140b */
[----:B--2---:R-:W-:-:S04]  /*21490*/  @!P1 IMAD R2, R32, R4, RZ ;  /* 0x0000000420029224 */ /* 0x004fc800078e02ff */
[----:B------:R-:W-:Y:S02]  /*214a0*/  @!P1 IMAD R5, R25, R5, R2 ;  /* 0x0000000519059224 */ /* 0x000fe400078e0202 */
[----:B------:R-:W-:-:S04]  /*214b0*/  @!P1 IMAD.MOV.U32 R2, RZ, RZ, R11 ;  /* 0x000000ffff029224 */ /* 0x000fc800078e000b */
[----:B------:R-:W-:-:S04]  /*214c0*/  @!P1 IMAD.WIDE.U32 R2, R25, R4, R2 ;  /* 0x0000000419029225 */ /* 0x000fc800078e0002 */
[----:B------:R-:W-:Y:S01]  /*214d0*/  @!P1 IMAD.IADD R5, R5, 0x1, R3 ;  /* 0x0000000105059824 */ /* 0x000fe200078e0203 */
[C---:B---3--:R-:W-:Y:S01]  /*214e0*/  @!P1 LEA R6, P0, R2.reuse, R6, 0x2 ;  /* 0x0000000602069211 */ /* 0x048fe200078010ff */
[----:B------:R-:W-:Y:S02]  /*214f0*/  IMAD.MOV.U32 R4, RZ, RZ, RZ ;  /* 0x000000ffff047224 */ /* 0x000fe400078e00ff */
[----:B------:R-:W-:Y:S01]  /*21500*/  IMAD.U32 R12, RZ, RZ, UR38 ;  /* 0x00000026ff0c7e24 */ /* 0x000fe2000f8e00ff */
[----:B------:R-:W-:Y:S02]  /*21510*/  @!P1 LEA.HI.X R7, R2, R7, R5, 0x2, P0 ;  /* 0x0000000702079211 */ /* 0x000fe400000f1405 */
[----:B------:R-:W-:-:S03]  /*21520*/  ISETP.NE.AND P0, PT, R19, 0x2, PT ;  /* 0x000000021300780c */ /* 0x000fc60003f05270 */
[----:B------:R0:W5:Y:S01]  /*21530*/  @!P1 LDG.E R4, desc[UR52][R6.64] ;  /* 0x0000003406049981 */ /* 0x000162000c1e1900 */
[----:B------:R-:W-:Y:S01]  /*21540*/  ISETP.NE.AND P1, PT, R12, 0x3, PT ;  /* 0x000000030c00780c */ /* 0x000fe20003f25270 */
[----:B------:R-:W-:Y:S01]  /*21550*/  IMAD.MOV.U32 R3, RZ, RZ, R10 ;  /* 0x000000ffff037224 */ /* 0x000fe200078e000a */
[----:B------:R-:W-:Y:S01]  /*21560*/  SEL R2, RZ, 0x1, P0 ;  /* 0x00000001ff027807 */ /* 0x000fe20000000000 */
[----:B------:R-:W-:Y:S01]  /*21570*/  IMAD.MOV R5, RZ, RZ, -R11 ;  /* 0x000000ffff057224 */ /* 0x000fe200078e0a0b */
[----:B------:R-:W-:Y:S05]  /*21580*/  YIELD ;  /* 0x0000000000007946 */ /* 0x000fea0003800000 */
[----:B------:R-:W-:Y:S01]  /*21590*/  SEL R19, R19, RZ, P0 ;  /* 0x000000ff13137207 */ /* 0x000fe20000000000 */
[----:B------:R-:W-:Y:S01]  /*215a0*/  IMAD R5, R8, R5, R9 ;  /* 0x0000000508057224 */ /* 0x000fe200078e0209 */
[----:B------:R-:W-:Y:S01]  /*215b0*/  LOP3.LUT R23, R23, R2, RZ, 0x3c, !PT ;  /* 0x0000000217177212 */ /* 0x000fe200078e3cff */
[----:B------:R-:W-:Y:S01]  /*215c0*/  VIADD R10, R10, 0xffffffff ;  /* 0xffffffff0a0a7836 */ /* 0x000fe20000000000 */
[----:B------:R-:W-:Y:S01]  /*215d0*/  ISETP.GT.AND P2, PT, R3, R30, PT ;  /* 0x0000001e0300720c */ /* 0x000fe20003f44270 */
[----:B0-----:R-:W-:-:S12]  /*215e0*/  @!P1 BRA `(.L_x_3166) ;  /* 0x0000000000049947 */ /* 0x001fd80003800000 */
[----:B------:R-:W-:Y:S01]  /*215f0*/  BPT.TRAP 0x1 ;  /* 0x000000040000795c */ /* 0x000fe20000300000 */
.L_x_3166:
[----:B------:R-:W-:Y:S01]  /*21600*/  IMAD R6, R19, 0x8, R17 ;  /* 0x0000000813067824 */ /* 0x000fe200078e0211 */
[----:B------:R-:W-:Y:S01]  /*21610*/  SHF.L.U32 R22, R23, 0x1f, RZ ;  /* 0x0000001f17167819 */ /* 0x000fe200000006ff */
[----:B------:R-:W-:Y:S01]  /*21620*/  BSSY B1, `(.L_x_3167) ;  /* 0x0000004000017945 */ /* 0x000fe20003800000 */
[----:B------:R-:W-:Y:S02]  /*21630*/  SHF.R.S32.HI R20, RZ, 0x1f, R5 ;  /* 0x0000001fff147819 */ /* 0x000fe40000011405 */
[----:B------:R-:W0:Y:S02]  /*21640*/  SYNCS.PHASECHK.TRANS64.TRYWAIT P0, [R6+URZ+0x22840], R22 ;  /* 0x02284016060075a7 */ /* 0x000e24000800017f */
[----:B0-----:R-:W-:Y:S05]  /*21650*/  @!P0 BRA `(.L_x_3168) ;  /* 0x0000005c00f48947 */ /* 0x001fea0003800000 */
.L_x_3359:
[----:B------:R-:W-:Y:S05]  /*21660*/  BSYNC B1 ;  /* 0x0000000000017941 */ /* 0x000fea0003800000 */
.L_x_3167:
        /* <DEDUP_REMOVED lines=50> */
.L_x_3373:
        /* <DEDUP_REMOVED lines=8> */
.L_x_3170:
[----:B------:R-:W-:Y:S02]  /*21a10*/  PLOP3.LUT P1, PT, P1, P0, PT, 0xa2, 0x0 ;  /* 0x000000000000781c */ /* 0x000fe40000f21472 */
[----:B------:R-:W-:-:S08]  /*21a20*/  @P0 R2UR P1, UR4, R6 ;  /* 0x00000000060402ca */ /* 0x000fd00000020000 */
[----:B------:R-:W-:-:S05]  /*21a30*/  @P0 PLOP3.LUT P0, PT, P1, PT, PT, 0x80, 0x0 ;  /* 0x000000000000081c */ /* 0x000fca0000f0f070 */
[----:B------:R-:W-:Y:S01]  /*21a40*/  @!P1 SYNCS.ARRIVE.TRANS64.RED.A0T1 RZ, [UR4+0x22830], RZ ;  /* 0x022830ffffff99a7 */ /* 0x000fe20008200404 */
[----:B------:R-:W-:Y:S07]  /*21a50*/  @!P1 ARRIVES.LDGSTSBAR.64.TRANSCNT [UR4+0x22830] ;  /* 0x02283000ff0099b0 */ /* 0x000fee0008000a84 */
[----:B------:R-:W-:Y:S05]  /*21a60*/  @P0 BRA.U.ANY `(.L_x_3170) ;  /* 0xfffffffd00e80947 */ /* 0x000fea000393ffff */
[----:B------:R-:W-:Y:S01]  /*21a70*/  NOP ;  /* 0x0000000000007918 */ /* 0x000fe20000000000 */
[----:B--2---:R-:W-:-:S05]  /*21a80*/  IMAD.U32 R2, RZ, RZ, UR38 ;  /* 0x00000026ff027e24 */ /* 0x004fca000f8e00ff */
[----:B------:R-:W-:-:S13]  /*21a90*/  ISETP.NE.AND P3, PT, R2, 0x3, PT ;  /* 0x000000030200780c */ /* 0x000fda0003f65270 */
[----:B------:R-:W-:Y:S05]  /*21aa0*/  @!P3 BRA `(.L_x_3171) ;  /* 0x000000000004b947 */ /* 0x000fea0003800000 */
[----:B------:R-:W-:Y:S01]  /*21ab0*/  BPT.TRAP 0x1 ;  /* 0x000000040000795c */ /* 0x000fe20000300000 */
.L_x_3171:
[----:B------:R2:W-:Y:S01]  /*21ac0*/  SYNCS.ARRIVE.TRANS64.A1T0 RZ, [R6+URZ+0x22830], RZ ;  /* 0x022830ff06ff79a7 */ /* 0x0005e2000810003f */
[----:B------:R-:W-:Y:S05]  /*21ad0*/  @!P3 BRA `(.L_x_3172) ;  /* 0x000000000004b947 */ /* 0x000fea0003800000 */
[----:B------:R-:W-:Y:S01]  /*21ae0*/  BPT.TRAP 0x1 ;  /* 0x000000040000795c */ /* 0x000fe20000300000 */
.L_x_3172:
[----:B------:R-:W3:Y:S01]  /*21af0*/  SYNCS.PHASECHK.TRANS64.TRYWAIT P0, [R6+URZ+0x22860], R22 ;  /* 0x02286016060075a7 */ /* 0x000ee2000800017f */
[----:B------:R-:W-:Y:S04]  /*21b00*/  BSSY B1, `(.L_x_3173) ;  /* 0x0000002000017945 */ /* 0x000fe80003800000 */
[----:B---3--:R-:W-:Y:S05]  /*21b10*/  @!P0 BRA `(.L_x_3174) ;  /* 0x00000060007c8947 */ /* 0x008fea0003800000 */
.L_x_3374:
[----:B------:R-:W-:Y:S05]  /*21b20*/  BSYNC B1 ;  /* 0x0000000000017941 */ /* 0x000fea0003800000 */
.L_x_3173:
[----:B------:R-:W-:Y:S01]  /*21b30*/  ULDC.64 UR4, c[0x0][0x328] ;  /* 0x0000ca0000047ab9 */ /* 0x000fe20000000a00 */
[----:B------:R-:W-:Y:S01]  /*21b40*/  ULDC.64 UR6, c[0x0][0x318] ;  /* 0x0000c60000067ab9 */ /* 0x000fe20000000a00 */
[----:B------:R-:W-:Y:S01]  /*21b50*/  IMAD R20, R20, UR4, RZ ;  /* 0x0000000414147c24 */ /* 0x000fe2000f8e02ff */
[C---:B------:R-:W-:Y:S01]  /*21b60*/  LOP3.LUT P5, RZ, R16.reuse, 0x10, RZ, 0xc0, !PT ;  /* 0x0000001010ff7812 */ /* 0x040fe200078ac0ff */
[C---:B------:R-:W-:Y:S01]  /*21b70*/  IMAD.WIDE.U32 R2, R5.reuse, UR4, RZ ;  /* 0x0000000405027c25 */ /* 0x040fe2000f8e00ff */
[C---:B------:R-:W-:Y:S02]  /*21b80*/  LOP3.LUT P4, RZ, R16.reuse, 0x8, RZ, 0xc0, !PT ;  /* 0x0000000810ff7812 */ /* 0x040fe4000788c0ff */
[C---:B------:R-:W-:Y:S01]  /*21b90*/  LOP3.LUT P3, RZ, R16.reuse, 0x4, RZ, 0xc0, !PT ;  /* 0x0000000410ff7812 */ /* 0x040fe2000786c0ff */
[----:B------:R-:W-:Y:S01]  /*21ba0*/  IMAD R7, R5, UR5, R20 ;  /* 0x0000000505077c24 */ /* 0x000fe2000f8e0214 */
[----:B------:R-:W-:Y:S01]  /*21bb0*/  ULDC.64 UR4, c[0x0][0x338] ;  /* 0x0000ce0000047ab9 */ /* 0x000fe20000000a00 */
[----:B------:R-:W-:Y:S01]  /*21bc0*/  LOP3.LUT P1, RZ, R16, 0x2, RZ, 0xc0, !PT ;  /* 0x0000000210ff7812 */ /* 0x000fe2000782c0ff */
[----:B------:R-:W-:-:S02]  /*21bd0*/  IMAD R21, R21, UR4, RZ ;  /* 0x0000000415157c24 */ /* 0x000fc4000f8e02ff */
[----:B------:R-:W-:Y:S02]  /*21be0*/  IMAD.IADD R3, R3, 0x1, R7 ;  /* 0x0000000103037824 */ /* 0x000fe400078e0207 */
[C---:B------:R-:W-:Y:S02]  /*21bf0*/  IMAD R21, R4.reuse, UR5, R21 ;  /* 0x0000000504157c24 */ /* 0x040fe4000f8e0215 */
[----:B------:R-:W-:Y:S01]  /*21c00*/  IMAD.WIDE.U32 R2, R4, UR4, R2 ;  /* 0x0000000404027c25 */ /* 0x000fe2000f8e0002 */
[----:B------:R-:W-:-:S03]  /*21c10*/  ULDC.64 UR4, c[0x0][0x330] ;  /* 0x0000cc0000047ab9 */ /* 0x000fc60000000a00 */
[----:B------:R-:W-:Y:S02]  /*21c20*/  IMAD.IADD R3, R3, 0x1, R21 ;  /* 0x0000000103037824 */ /* 0x000fe400078e0215 */
[----:B------:R-:W-:Y:S02]  /*21c30*/  IMAD R7, R19, 0x6000, R29 ;  /* 0x0000600013077824 */ /* 0x000fe400078e021d */
[----:B------:R-:W-:Y:S01]  /*21c40*/  IMAD.WIDE.U32 R2, R26, UR4, R2 ;  /* 0x000000041a027c25 */ /* 0x000fe2000f8e0002 */
[----:B------:R-:W-:-:S03]  /*21c50*/  UMOV UR4, 0xffffffff ;  /* 0xffffffff00047882 */ /* 0x000fc60000000000 */
[----:B------:R-:W-:Y:S01]  /*21c60*/  IMAD R9, R26, UR5, R3 ;  /* 0x000000051a097c24 */ /* 0x000fe2000f8e0203 */
[----:B-1----:R-:W-:-:S04]  /*21c70*/  LEA R8, P0, R2, UR6, 0x1 ;  /* 0x0000000602087c11 */ /* 0x002fc8000f8008ff */
[----:B------:R-:W-:Y:S01]  /*21c80*/  LEA.HI.X R9, R2, UR7, R9, 0x1, P0 ;  /* 0x0000000702097c11 */ /* 0x000fe200080f0c09 */
[----:B------:R-:W-:Y:S08]  /*21c90*/  BRA.DIV UR4, `(.L_x_3175) ;  /* 0x0000006204307947 */ /* 0x000ff0000b800000 */
[----:B------:R-:W1:Y:S01]  /*21ca0*/  SHFL.IDX PT, R14, R8, RZ, 0x181f ;  /* 0x00181fff080e7589 */ /* 0x000e6200000e0000 */
[----:B------:R-:W-:-:S03]  /*21cb0*/  IMAD R7, R7, 0x2, R17 ;  /* 0x0000000207077824 */ /* 0x000fc600078e0211 */
[----:B------:R-:W4:Y:S04]  /*21cc0*/  SHFL.IDX PT, R3, R9, RZ, 0x181f ;  /* 0x00181fff09037589 */ /* 0x000f2800000e0000 */
[----:B------:R-:W-:Y:S04]  /*21cd0*/  SHFL.IDX PT, R5, R9, 0x1, 0x181f ;  /* 0x00381f0009057f89 */ /* 0x000fe800000e0000 */
[----:B------:R-:W-:Y:S01]  /*21ce0*/  SHFL.IDX PT, R20, R9, 0x2, 0x181f ;  /* 0x00581f0009147f89 */ /* 0x000fe200000e0000 */
[----:B-1----:R-:W-:-:S03]  /*21cf0*/  IADD3 R2, P0, R14, R0, RZ ;  /* 0x000000000e027210 */ /* 0x002fc60007f1e0ff */
[----:B------:R-:W1:Y:S02]  /*21d00*/  SHFL.IDX PT, R14, R8, 0x1, 0x181f ;  /* 0x00381f00080e7f89 */ /* 0x000e6400000e0000 */
[----:B----4-:R-:W-:-:S05]  /*21d10*/  IMAD.X R3, RZ, RZ, R3, P0 ;  /* 0x000000ffff037224 */ /* 0x010fca00000e0603 */
[----:B------:R-:W-:Y:S04]  /*21d20*/  LDGSTS.E.BYPASS.LTC128B.128 [R7+0x400], desc[UR52][R2.64], !P5 ;  /* 0x0040000002077fae */ /* 0x000fe8000e901d74 */
[----:B------:R-:W-:Y:S04]  /*21d30*/  LDGSTS.E.BYPASS.LTC128B.128 [R7+0x3400], desc[UR52][R2.64+0x80], !P4 ;  /* 0x0340008002077fae */ /* 0x000fe8000e101d74 */
[----:B------:R-:W-:Y:S04]  /*21d40*/  LDGSTS.E.BYPASS.LTC128B.128 [R7+0x6400], desc[UR52][R2.64+0x100], !P3 ;  /* 0x0640010002077fae */ /* 0x000fe8000d901d74 */
[----:B------:R4:W-:Y:S01]  /*21d50*/  LDGSTS.E.BYPASS.LTC128B.128 [R7+0x9400], desc[UR52][R2.64+0x180], !P1 ;  /* 0x0940018002077fae */ /* 0x0009e2000c901d74 */
[----:B-1----:R-:W-:-:S03]  /*21d60*/  IADD3 R4, P0, R14, R0, RZ ;  /* 0x000000000e047210 */ /* 0x002fc60007f1e0ff */
[----:B------:R-:W4:Y:S02]  /*21d70*/  SHFL.IDX PT, R14, R8, 0x2, 0x181f ;  /* 0x00581f00080e7f89 */ /* 0x000f2400000e0000 */
[----:B------:R-:W-:-:S05]  /*21d80*/  IMAD.X R5, RZ, RZ, R5, P0 ;  /* 0x000000ffff057224 */ /* 0x000fca00000e0605 */
[----:B------:R-:W-:Y:S04]  /*21d90*/  LDGSTS.E.BYPASS.LTC128B.128 [R7+0xc00], desc[UR52][R4.64], !P5 ;  /* 0x00c0000004077fae */ /* 0x000fe8000e901d74 */
[----:B------:R-:W-:Y:S04]  /*21da0*/  LDGSTS.E.BYPASS.LTC128B.128 [R7+0x3c00], desc[UR52][R4.64+0x80], !P4 ;  /* 0x03c0008004077fae */ /* 0x000fe8000e101d74 */
[----:B------:R-:W-:Y:S04]  /*21db0*/  LDGSTS.E.BYPASS.LTC128B.128 [R7+0x6c00], desc[UR52][R4.64+0x100], !P3 ;  /* 0x06c0010004077fae */ /* 0x000fe8000d901d74 */
[----:B------:R1:W-:Y:S01]  /*21dc0*/  LDGSTS.E.BYPASS.LTC128B.128 [R7+0x9c00], desc[UR52][R4.64+0x180], !P1 ;  /* 0x09c0018004077fae */ /* 0x0003e2000c901d74 */
[----:B----4-:R-:W-:-:S03]  /*21dd0*/  IADD3 R2, P0, R14, R0, RZ ;  /* 0x000000000e027210 */ /* 0x010fc60007f1e0ff */
[----:B------:R-:W4:Y:S02]  /*21de0*/  SHFL.IDX PT, R14, R8, 0x3, 0x181f ;  /* 0x00781f00080e7f89 */ /* 0x000f2400000e0000 */
[----:B------:R-:W-:Y:S02]  /*21df0*/  IMAD.X R3, RZ, RZ, R20, P0 ;  /* 0x000000ffff037224 */ /* 0x000fe400000e0614 */
[----:B------:R-:W-:Y:S04]  /*21e00*/  SHFL.IDX PT, R20, R9, 0x4, 0x181f ;  /* 0x00981f0009147f89 */ /* 0x000fe800000e0000 */
[----:B-1----:R-:W1:Y:S04]  /*21e10*/  SHFL.IDX PT, R5, R9, 0x3, 0x181f ;  /* 0x00781f0009057f89 */ /* 0x002e6800000e0000 */
[----:B------:R-:W-:Y:S04]  /*21e20*/  LDGSTS.E.BYPASS.LTC128B.128 [R7+0x1400], desc[UR52][R2.64], !P5 ;  /* 0x0140000002077fae */ /* 0x000fe8000e901d74 */
[----:B------:R-:W-:Y:S04]  /*21e30*/  LDGSTS.E.BYPASS.LTC128B.128 [R7+0x4400], desc[UR52][R2.64+0x80], !P4 ;  /* 0x0440008002077fae */ /* 0x000fe8000e101d74 */
[----:B------:R-:W-:Y:S01]  /*21e40*/  LDGSTS.E.BYPASS.LTC128B.128 [R7+0x7400], desc[UR52][R2.64+0x100], !P3 ;  /* 0x0740010002077fae */ /* 0x000fe2000d901d74 */
[----:B----4-:R-:W-:-:S03]  /*21e50*/  IADD3 R4, P0, R14, R0, RZ ;  /* 0x000000000e047210 */ /* 0x010fc60007f1e0ff */
[----:B------:R4:W-:Y:S04]  /*21e60*/  LDGSTS.E.BYPASS.LTC128B.128 [R7+0xa400], desc[UR52][R2.64+0x180], !P1 ;  /* 0x0a40018002077fae */ /* 0x0009e8000c901d74 */
[----:B------:R-:W4:Y:S01]  /*21e70*/  SHFL.IDX PT, R14, R8, 0x4, 0x181f ;  /* 0x00981f00080e7f89 */ /* 0x000f2200000e0000 */
[----:B-1----:R-:W-:-:S03]  /*21e80*/  IMAD.X R5, RZ, RZ, R5, P0 ;  /* 0x000000ffff057224 */ /* 0x002fc600000e0605 */
[----:B------:R-:W1:Y:S04]  /*21e90*/  SHFL.IDX PT, R9, R9, 0x5, 0x181f ;  /* 0x00b81f0009097f89 */ /* 0x000e6800000e0000 */
[----:B------:R0:W-:Y:S04]  /*21ea0*/  LDGSTS.E.BYPASS.LTC128B.128 [R7+0x1c00], desc[UR52][R4.64], !P5 ;  /* 0x01c0000004077fae */ /* 0x0001e8000e901d74 */
[----:B------:R0:W-:Y:S04]  /*21eb0*/  LDGSTS.E.BYPASS.LTC128B.128 [R7+0x4c00], desc[UR52][R4.64+0x80], !P4 ;  /* 0x04c0008004077fae */ /* 0x0001e8000e101d74 */
[----:B------:R0:W-:Y:S04]  /*21ec0*/  LDGSTS.E.BYPASS.LTC128B.128 [R7+0x7c00], desc[UR52][R4.64+0x100], !P3 ;  /* 0x07c0010004077fae */ /* 0x0001e8000d901d74 */
[----:B------:R0:W-:Y:S01]  /*21ed0*/  LDGSTS.E.BYPASS.LTC128B.128 [R7+0xac00], desc[UR52][R4.64+0x180], !P1 ;  /* 0x0ac0018004077fae */ /* 0x0001e2000c901d74 */
[----:B----4-:R-:W-:-:S03]  /*21ee0*/  IADD3 R2, P0, R14, R0, RZ ;  /* 0x000000000e027210 */ /* 0x010fc60007f1e0ff */
[----:B------:R0:W4:Y:S02]  /*21ef0*/  SHFL.IDX PT, R14, R8, 0x5, 0x181f ;  /* 0x00b81f00080e7f89 */ /* 0x00012400000e0000 */
[----:B------:R-:W-:-:S05]  /*21f00*/  IMAD.X R3, RZ, RZ, R20, P0 ;  /* 0x000000ffff037224 */ /* 0x000fca00000e0614 */
[----:B------:R0:W-:Y:S04]  /*21f10*/  LDGSTS.E.BYPASS.LTC128B.128 [R7+0x2400], desc[UR52][R2.64], !P5 ;  /* 0x0240000002077fae */ /* 0x0001e8000e901d74 */
[----:B------:R0:W-:Y:S04]  /*21f20*/  LDGSTS.E.BYPASS.LTC128B.128 [R7+0x5400], desc[UR52][R2.64+0x80], !P4 ;  /* 0x0540008002077fae */ /* 0x0001e8000e101d74 */
[----:B------:R0:W-:Y:S04]  /*21f30*/  LDGSTS.E.BYPASS.LTC128B.128 [R7+0x8400], desc[UR52][R2.64+0x100], !P3 ;  /* 0x0840010002077fae */ /* 0x0001e8000d901d74 */
[----:B-1----:R0:W-:Y:S02]  /*21f40*/  LDGSTS.E.BYPASS.LTC128B.128 [R7+0xb400], desc[UR52][R2.64+0x180], !P1 ;  /* 0x0b40018002077fae */ /* 0x0021e4000c901d74 */
.L_x_3388:
        /* <DEDUP_REMOVED lines=11> */
.L_x_3176:
        /* <DEDUP_REMOVED lines=11> */
.L_x_3177:
[----:B------:R0:W-:Y:S01]  /*220b0*/  SYNCS.ARRIVE.TRANS64.A1T0 RZ, [R6+URZ+0x22850], RZ ;  /* 0x022850ff06ff79a7 */ /* 0x0001e2000810003f */
[----:B------:R-:W-:Y:S05]  /*220c0*/  @P2 BRA `(.L_x_3178) ;  /* 0xfffffff000a02947 */ /* 0x000fea000383ffff */
.L_x_3165:
[----:B------:R-:W-:Y:S05]  /*220d0*/  BSYNC B0 ;  /* 0x0000000000007941 */ /* 0x000fea0003800000 */
.L_x_3164:
[----:B------:R-:W1:Y:S01]  /*220e0*/  S2R R2, SR_TID.X ;  /* 0x0000000000027919 */ /* 0x000e620000002100 */
[----:B------:R-:W-:Y:S01]  /*220f0*/  VIADD R19, R19, 0x1 ;  /* 0x0000000113137836 */ /* 0x000fe20000000000 */
[----:B------:R-:W-:Y:S04]  /*22100*/  BSSY B0, `(.L_x_3179) ;  /* 0x0000012000007945 */ /* 0x000fe80003800000 */
[----:B------:R-:W-:-:S04]  /*22110*/  ISETP.NE.AND P0, PT, R19, 0x2, PT ;  /* 0x000000021300780c */ /* 0x000fc80003f05270 */
[----:B------:R-:W-:Y:S02]  /*22120*/  SEL R0, RZ, 0x1, P0 ;  /* 0x00000001ff007807 */ /* 0x000fe40000000000 */
        /* <DEDUP_REMOVED lines=15> */
.L_x_3180:
[----:B------:R-:W-:Y:S05]  /*22220*/  BSYNC B0 ;  /* 0x0000000000007941 */ /* 0x000fea0003800000 */
.L_x_3179:
[----:B------:R-:W-:Y:S02]  /*22230*/  LOP3.LUT R23, R23, R0, RZ, 0x3c, !PT ;  /* 0x0000000017177212 */ /* 0x000fe400078e3cff */
[----:B------:R-:W-:-:S07]  /*22240*/  SEL R19, R19, RZ, P0 ;  /* 0x000000ff13137207 */ /* 0x000fce0000000000 */
.L_x_3139:
[----:B------:R-:W-:Y:S05]  /*22250*/  BSYNC B7 ;  /* 0x0000000000077941 */ /* 0x000fea0003800000 */
.L_x_3137:
[----:B------:R-:W-:-:S13]  /*22260*/  LOP3.LUT P0, RZ, R16, 0x80, RZ, 0xc0, !PT ;  /* 0x0000008010ff7812 */ /* 0x000fda000780c0ff */
[----:B------:R-:W-:Y:S05]  /*22270*/  @!P0 BRA `(.L_x_3181) ;  /* 0x0000000000248947 */ /* 0x000fea0003800000 */
[----:B------:R-:W-:Y:S05]  /*22280*/  WARPSYNC.ALL ;  /* 0x0000000000007948 */ /* 0x000fea0003800000 */
[----:B------:R-:W4:Y:S08]  /*22290*/  S2UR UR5, SR_CgaCtaId ;  /* 0x00000000000579c3 */ /* 0x000f300000008800 */
[----:B------:R-:W-:Y:S06]  /*222a0*/  BAR.SYNC.DEFER_BLOCKING 0x5, 0x180 ;  /* 0x0146000000007b1d */ /* 0x000fec0000010000 */
[----:B------:R-:W-:-:S02]  /*222b0*/  UMOV UR4, 0x400 ;  /* 0x0000040000047882 */ /* 0x000fc40000000000 */
[----:B----4-:R-:W-:-:S06]  /*222c0*/  ULEA UR4, UR5, UR4, 0x18 ;  /* 0x0000000405047291 */ /* 0x010fcc000f8ec03f */
[----:B0-----:R-:W-:-:S05]  /*222d0*/  IMAD.U32 R17, RZ, RZ, UR4 ;  /* 0x00000004ff117e24 */ /* 0x001fca000f8e00ff */
[----:B------:R4:W0:Y:S01]  /*222e0*/  LDS.128 R24, [R17+0x228d0] ;  /* 0x0228d00011187984 */ /* 0x0008220000000c00 */
[----:B------:R-:W-:Y:S06]  /*222f0*/  BAR.ARV 0x4, 0x180 ;  /* 0x0106000000007b1d */ /* 0x000fec0000002000 */
[----:B------:R-:W-:Y:S05]  /*22300*/  BRA `(.L_x_3182) ;  /* 0x0000000c00d47947 */ /* 0x000fea0003800000 */
.L_x_3181:
[----:B------:R-:W4:Y:S01]  /*22310*/  S2R R8, SR_TID.X ;  /* 0x0000000000087919 */ /* 0x000f220000002100 */
[----:B------:R-:W-:Y:S01]  /*22320*/  UMOV UR4, 0xffffffff ;  /* 0xffffffff00047882 */ /* 0x000fe20000000000 */
[----:B----4-:R-:W-:-:S04]  /*22330*/  LOP3.LUT R8, R8, 0x1f, RZ, 0xc0, !PT ;  /* 0x0000001f08087812 */ /* 0x010fc800078ec0ff */
[----:B------:R-:W-:Y:S01]  /*22340*/  ISETP.NE.AND P0, PT, R8, 0x1f, PT ;  /* 0x0000001f0800780c */ /* 0x000fe20003f05270 */
[----:B------:R-:W-:-:S12]  /*22350*/  BRA.DIV UR4, `(.L_x_3183) ;  /* 0x0000006204487947 */ /* 0x000fd8000b800000 */
[----:B------:R-:W-:Y:S01]  /*22360*/  IMAD.IADD R7, R27, 0x1, R8 ;  /* 0x000000011b077824 */ /* 0x000fe200078e0208 */
[----:B------:R-:W-:-:S04]  /*22370*/  ULDC UR4, c[0x0][0xc3c] ;  /* 0x00030f0000047ab9 */ /* 0x000fc80000000800 */
[----:B------:R-:W-:-:S13]  /*22380*/  ISETP.GE.OR P1, PT, R7, UR4, !P0 ;  /* 0x0000000407007c0c */ /* 0x000fda000c726670 */
[----:B------:R-:W4:Y:S08]  /*22390*/  @!P1 LDC.64 R2, c[0x0][0xc80] ;  /* 0x00032000ff029b82 */ /* 0x000f300000000a00 */
[----:B------:R-:W5:Y:S01]  /*223a0*/  @!P1 LDC.64 R4, c[0x0][0xc78] ;  /* 0x00031e00ff049b82 */ /* 0x000f620000000a00 */
[----:B----4-:R-:W-:-:S05]  /*223b0*/  @!P1 IMAD.WIDE R2, R7, 0x4, R2 ;  /* 0x0000000407029825 */ /* 0x010fca00078e0202 */
[----:B0123--:R5:W2:Y:S02]  /*223c0*/  @!P1 LDG.E R6, desc[UR52][R2.64] ;  /* 0x0000003402069981 */ /* 0x00faa4000c1e1900 */
[----:B-----5:R-:W-:-:S05]  /*223d0*/  @!P1 IMAD.WIDE R2, R7, 0x4, R4 ;  /* 0x0000000407029825 */ /* 0x020fca00078e0204 */
        /* <DEDUP_REMOVED lines=30> */
.L_x_3398:
[----:B------:R-:W-:Y:S02]  /*225c0*/  ULDC UR4, c[0x0][0xc38] ;  /* 0x00030e0000047ab9 */ /* 0x000fe40000000800 */
[----:B------:R-:W-:-:S04]  /*225d0*/  IMAD.U32 R5, RZ, RZ, UR4 ;  /* 0x00000004ff057e24 */ /* 0x000fc8000f8e00ff */
[----:B-1----:R-:W-:-:S04]  /*225e0*/  IMAD R14, R14, R5, RZ ;  /* 0x000000050e0e7224 */ /* 0x002fc800078e02ff */
[----:B------:R-:W-:-:S05]  /*225f0*/  IMAD.IADD R7, R7, 0x1, R14 ;  /* 0x0000000107077824 */ /* 0x000fca00078e020e */
[----:B------:R-:W-:-:S13]  /*22600*/  ISETP.GT.AND P6, PT, R7, R0, PT ;  /* 0x000000000700720c */ /* 0x000fda0003fc4270 */
[----:B------:R-:W-:Y:S05]  /*22610*/  @P6 BRA `(.L_x_3184) ;  /* 0x0000000000a46947 */ /* 0x000fea0003800000 */
.L_x_3187:
        /* <DEDUP_REMOVED lines=13> */
[----:B-1----:R-:W-:-:S04]  /*226f0*/  @!P6 IMAD.WIDE R2, R9, 0x4, R4 ;  /* 0x000000040902e825 */ /* 0x002fc800078e0204 */
[----:B------:R-:W-:-:S06]  /*22700*/  IMAD.MOV.U32 R4, RZ, RZ, RZ ;  /* 0x000000ffff047224 */ /* 0x000fcc00078e00ff */
        /* <DEDUP_REMOVED lines=20> */
.L_x_3406:
[----:B------:R-:W-:Y:S02]  /*22850*/  ULDC UR4, c[0x0][0xc38] ;  /* 0x00030e0000047ab9 */ /* 0x000fe40000000800 */
[----:B------:R-:W-:-:S04]  /*22860*/  IMAD.U32 R5, RZ, RZ, UR4 ;  /* 0x00000004ff057e24 */ /* 0x000fc8000f8e00ff */
[----:B-1----:R-:W-:-:S04]  /*22870*/  IMAD R14, R14, R5, RZ ;  /* 0x000000050e0e7224 */ /* 0x002fc800078e02ff */
[----:B------:R-:W-:-:S05]  /*22880*/  IMAD.IADD R7, R14, 0x1, R7 ;  /* 0x000000010e077824 */ /* 0x000fca00078e0207 */
[----:B------:R-:W-:-:S13]  /*22890*/  ISETP.GT.AND P6, PT, R7, R0, PT ;  /* 0x000000000700720c */ /* 0x000fda0003fc4270 */
[----:B------:R-:W-:Y:S05]  /*228a0*/  @!P6 BRA `(.L_x_3187) ;  /* 0xfffffffc005ce947 */ /* 0x000fea000383ffff */
.L_x_3184:
[----:B------:R-:W-:Y:S01]  /*228b0*/  IMAD.IADD R7, R7, 0x1, -R14 ;  /* 0x0000000107077824 */ /* 0x000fe200078e0a0e */
[----:B------:R-:W-:-:S03]  /*228c0*/  UMOV UR4, 0xffffffff ;  /* 0xffffffff00047882 */ /* 0x000fc60000000000 */
[----:B------:R-:W-:-:S05]  /*228d0*/  IMAD R3, R2, R5, R7 ;  /* 0x0000000502037224 */ /* 0x000fca00078e0207 */
[----:B------:R-:W-:Y:S01]  /*228e0*/  ISETP.GT.AND P6, PT, R3, R0, PT ;  /* 0x000000000300720c */ /* 0x000fe20003fc4270 */
[----:B------:R-:W-:-:S12]  /*228f0*/  BRA.DIV UR4, `(.L_x_3188) ;  /* 0x0000006204d47947 */ /* 0x000fd8000b800000 */
[----:B------:R-:W-:-:S04]  /*22900*/  VOTE.ANY R3, PT, !P6 ;  /* 0x0000000000037806 */ /* 0x000fc800070e0100 */
[----:B------:R-:W1:Y:S02]  /*22910*/  POPC R12, R3 ;  /* 0x00000003000c7309 */ /* 0x000e640000000000 */
[----:B-1----:R1:W2:Y:S01]  /*22920*/  SHFL.IDX PT, R25, R25, R12, 0x1f ;  /* 0x00001f0c19197589 */ /* 0x0022a200000e0000 */
[----:B------:R-:W-:-:S03]  /*22930*/  IMAD.IADD R27, R12, 0x1, R27 ;  /* 0x000000010c1b7824 */ /* 0x000fc600078e021b */
[----:B------:R1:W3:Y:S04]  /*22940*/  SHFL.IDX PT, R4, R4, R12, 0x1f ;  /* 0x00001f0c04047589 */ /* 0x0002e800000e0000 */
.L_x_3411:
[----:B------:R-:W-:-:S13]  /*22950*/  ISETP.NE.AND P0, PT, R3, RZ, PT ;  /* 0x000000ff0300720c */ /* 0x000fda0003f05270 */
[----:B------:R-:W-:Y:S05]  /*22960*/  @!P0 BRA `(.L_x_3189) ;  /* 0x0000000000108947 */ /* 0x000fea0003800000 */
[----:B------:R-:W-:Y:S01]  /*22970*/  UMOV UR4, 0xffffffff ;  /* 0xffffffff00047882 */ /* 0x000fe20000000000 */
[----:B-1----:R-:W-:Y:S02]  /*22980*/  VIADD R12, R12, 0xffffffff ;  /* 0xffffffff0c0c7836 */ /* 0x002fe40000000000 */
[----:B------:R-:W-:Y:S05]  /*22990*/  BRA.DIV UR4, `(.L_x_3190) ;  /* 0x0000006604087947 */ /* 0x000fea000b800000 */
[----:B------:R4:W1:Y:S02]  /*229a0*/  SHFL.IDX PT, R6, R2, R12, 0x1f ;  /* 0x00001f0c02067589 */ /* 0x00086400000e0000 */
.L_x_3189:
[----:B---3--:R-:W-:Y:S01]  /*229b0*/  ISETP.NE.AND P0, PT, R4, 0x1, PT ;  /* 0x000000010400780c */ /* 0x008fe20003f05270 */
[----:B-1----:R-:W-:-:S04]  /*229c0*/  IMAD R24, R6, R5, R7 ;  /* 0x0000000506187224 */ /* 0x002fc800078e0207 */
[----:B------:R-:W-:-:S08]  /*229d0*/  IMAD.IADD R0, R0, 0x1, -R24 ;  /* 0x0000000100007824 */ /* 0x000fd000078e0a18 */
[----:B------:R-:W-:Y:S05]  /*229e0*/  @!P0 BRA `(.L_x_3191) ;  /* 0x0000000000dc8947 */ /* 0x000fea0003800000 */
[-C--:B--2---:R-:W-:Y:S02]  /*229f0*/  IABS R5, R25.reuse ;  /* 0x0000001900057213 */ /* 0x084fe40000000000 */
[----:B------:R-:W-:Y:S02]  /*22a00*/  IABS R6, R4 ;  /* 0x0000000400067213 */ /* 0x000fe40000000000 */
[----:B------:R-:W1:Y:S08]  /*22a10*/  I2F.RP R7, R5 ;  /* 0x0000000500077306 */ /* 0x000e700000209400 */
[----:B------:R-:W2:Y:S08]  /*22a20*/  I2F.RP R8, R6 ;  /* 0x0000000600087306 */ /* 0x000eb00000209400 */
[----:B-1----:R-:W0:Y:S08]  /*22a30*/  MUFU.RCP R7, R7 ;  /* 0x0000000700077308 */ /* 0x002e300000001000 */
[----:B--2---:R-:W-:Y:S01]  /*22a40*/  MUFU.RCP R8, R8 ;  /* 0x0000000800087308 */ /* 0x004fe20000001000 */
[----:B0---4-:R-:W-:Y:S01]  /*22a50*/  VIADD R2, R7, 0xffffffe ;  /* 0x0ffffffe07027836 */ /* 0x011fe20000000000 */
[----:B------:R-:W-:-:S06]  /*22a60*/  IABS R7, R25 ;  /* 0x0000001900077213 */ /* 0x000fcc0000000000 */
[----:B------:R0:W1:Y:S02]  /*22a70*/  F2I.FTZ.U32.TRUNC.NTZ R3, R2 ;  /* 0x0000000200037305 */ /* 0x000064000021f000 */
[----:B0-----:R-:W-:Y:S02]  /*22a80*/  IMAD.MOV.U32 R2, RZ, RZ, RZ ;  /* 0x000000ffff027224 */ /* 0x001fe400078e00ff */
[----:B-1----:R-:W-:-:S04]  /*22a90*/  IMAD.MOV R10, RZ, RZ, -R3 ;  /* 0x000000ffff0a7224 */ /* 0x002fc800078e0a03 */
[----:B------:R-:W-:-:S04]  /*22aa0*/  IMAD R9, R10, R5, RZ ;  /* 0x000000050a097224 */ /* 0x000fc800078e02ff */
[----:B------:R-:W-:Y:S01]  /*22ab0*/  IMAD.HI.U32 R3, R3, R9, R2 ;  /* 0x0000000903037227 */ /* 0x000fe200078e0002 */
[----:B------:R-:W-:-:S03]  /*22ac0*/  IABS R2, R0 ;  /* 0x0000000000027213 */ /* 0x000fc60000000000 */
[----:B------:R-:W-:Y:S02]  /*22ad0*/  IMAD.MOV R9, RZ, RZ, -R7 ;  /* 0x000000ffff097224 */ /* 0x000fe400078e0a07 */
[----:B------:R-:W-:-:S04]  /*22ae0*/  IMAD.HI.U32 R7, R3, R2, RZ ;  /* 0x0000000203077227 */ /* 0x000fc800078e00ff */
[----:B------:R-:W-:Y:S02]  /*22af0*/  IMAD R2, R7, R9, R2 ;  /* 0x0000000907027224 */ /* 0x000fe400078e0202 */
[----:B------:R-:W-:-:S03]  /*22b00*/  VIADD R3, R8, 0xffffffe ;  /* 0x0ffffffe08037836 */ /* 0x000fc60000000000 */
[----:B------:R-:W-:-:S03]  /*22b10*/  ISETP.GT.U32.AND P1, PT, R5, R2, PT ;  /* 0x000000020500720c */ /* 0x000fc60003f24070 */
[----:B------:R-:W0:Y:S10]  /*22b20*/  F2I.FTZ.U32.TRUNC.NTZ R3, R3 ;  /* 0x0000000300037305 */ /* 0x000e34000021f000 */
[----:B------:R-:W-:-:S02]  /*22b30*/  @!P1 IMAD.IADD R2, R2, 0x1, -R5 ;  /* 0x0000000102029824 */ /* 0x000fc400078e0a05 */
[----:B------:R-:W-:Y:S01]  /*22b40*/  @!P1 VIADD R7, R7, 0x1 ;  /* 0x0000000107079836 */ /* 0x000fe20000000000 */
[----:B------:R-:W-:Y:S02]  /*22b50*/  ISETP.NE.AND P1, PT, R25, RZ, PT ;  /* 0x000000ff1900720c */ /* 0x000fe40003f25270 */
[----:B------:R-:W-:Y:S01]  /*22b60*/  ISETP.GE.U32.AND P0, PT, R2, R5, PT ;  /* 0x000000050200720c */ /* 0x000fe20003f06070 */
[----:B0-----:R-:W-:Y:S02]  /*22b70*/  IMAD.MOV R5, RZ, RZ, -R3 ;  /* 0x000000ffff057224 */ /* 0x001fe400078e0a03 */
[----:B------:R-:W-:Y:S02]  /*22b80*/  IMAD.MOV.U32 R2, RZ, RZ, RZ ;  /* 0x000000ffff027224 */ /* 0x000fe400078e00ff */
[----:B------:R-:W-:-:S04]  /*22b90*/  IMAD R5, R5, R6, RZ ;  /* 0x0000000605057224 */ /* 0x000fc800078e02ff */
[----:B------:R-:W-:Y:S01]  /*22ba0*/  IMAD.HI.U32 R5, R3, R5, R2 ;  /* 0x0000000503057227 */ /* 0x000fe200078e0002 */
[----:B------:R-:W-:Y:S02]  /*22bb0*/  LOP3.LUT R2, R0, R25, RZ, 0x3c, !PT ;  /* 0x0000001900027212 */ /* 0x000fe400078e3cff */
[----:B------:R-:W-:Y:S01]  /*22bc0*/  IABS R3, R4 ;  /* 0x0000000400037213 */ /* 0x000fe20000000000 */
[----:B------:R-:W-:Y:S01]  /*22bd0*/  @P0 VIADD R7, R7, 0x1 ;  /* 0x0000000107070836 */ /* 0x000fe20000000000 */
[----:B------:R-:W-:-:S03]  /*22be0*/  ISETP.GE.AND P2, PT, R2, RZ, PT ;  /* 0x000000ff0200720c */ /* 0x000fc60003f46270 */
[----:B------:R-:W-:-:S10]  /*22bf0*/  IMAD.MOV R3, RZ, RZ, -R3 ;  /* 0x000000ffff037224 */ /* 0x000fd400078e0a03 */
[----:B------:R-:W-:Y:S01]  /*22c00*/  @!P2 IMAD.MOV R7, RZ, RZ, -R7 ;  /* 0x000000ffff07a224 */ /* 0x000fe200078e0a07 */
[----:B------:R-:W-:-:S04]  /*22c10*/  @!P1 LOP3.LUT R7, RZ, R25, RZ, 0x33, !PT ;  /* 0x00000019ff079212 */ /* 0x000fc800078e33ff */
[----:B------:R-:W-:-:S05]  /*22c20*/  IABS R2, R7 ;  /* 0x0000000700027213 */ /* 0x000fca0000000000 */
        /* <DEDUP_REMOVED lines=12> */
[--C-:B------:R-:W-:Y:S02]  /*22cf0*/  IMAD.MOV R2, RZ, RZ, -R5.reuse ;  /* 0x000000ffff027224 */ /* 0x100fe400078e0a05 */
[C---:B------:R-:W-:Y:S02]  /*22d00*/  IMAD R5, R4.reuse, 0x1000000, R5 ;  /* 0x0100000004057824 */ /* 0x040fe400078e0205 */
[--C-:B------:R-:W-:Y:S02]  /*22d10*/  IMAD R4, R4, R2, R7.reuse ;  /* 0x0000000204047224 */ /* 0x100fe400078e0207 */
[----:B------:R-:W-:Y:S02]  /*22d20*/  IMAD.MOV R2, RZ, RZ, -R7 ;  /* 0x000000ffff027224 */ /* 0x000fe400078e0a07 */
[----:B------:R-:W-:Y:S02]  /*22d30*/  IMAD R26, R4, 0x10000, R5 ;  /* 0x00010000041a7824 */ /* 0x000fe400078e0205 */
[----:B------:R-:W-:Y:S01]  /*22d40*/  IMAD R2, R25, R2, R0 ;  /* 0x0000000219027224 */ /* 0x000fe200078e0200 */
[----:B------:R-:W-:Y:S06]  /*22d50*/  BRA `(.L_x_3192) ;  /* 0x0000000000f07947 */ /* 0x000fec0003800000 */
.L_x_3191:
[----:B0---4-:R-:W0:Y:S02]  /*22d60*/  LDC.64 R2, c[0x0][0xc90] ;  /* 0x00032400ff027b82 */ /* 0x011e240000000a00 */
[----:B0-----:R-:W-:-:S05]  /*22d70*/  IMAD.WIDE R2, R27, 0x4, R2 ;  /* 0x000000041b027825 */ /* 0x001fca00078e0202 */
[----:B------:R0:W2:Y:S02]  /*22d80*/  LDG.E R6, desc[UR52][R2.64] ;  /* 0x0000003402067981 */ /* 0x0000a4000c1e1900 */
[----:B0-----:R-:W-:Y:S02]  /*22d90*/  IMAD.MOV.U32 R2, RZ, RZ, RZ ;  /* 0x000000ffff027224 */ /* 0x001fe400078e00ff */
[----:B--2---:R-:W-:-:S05]  /*22da0*/  IMAD R7, R25, R6, RZ ;  /* 0x0000000619077224 */ /* 0x004fca00078e02ff */
        /* <DEDUP_REMOVED lines=51> */
[----:B------:R-:W-:Y:S02]  /*230e0*/  @!P2 IADD3 R2, -R2, RZ, RZ ;  /* 0x000000ff0202a210 */ /* 0x000fe40007ffe1ff */
[----:B------:R-:W-:Y:S01]  /*230f0*/  @!P1 LOP3.LUT R2, RZ, R5, RZ, 0x33, !PT ;  /* 0x00000005ff029212 */ /* 0x000fe200078e33ff */
[----:B------:R-:W-:-:S04]  /*23100*/  IMAD.MOV R5, RZ, RZ, -R5 ;  /* 0x000000ffff057224 */ /* 0x000fc800078e0a05 */
[----:B------:R-:W-:-:S07]  /*23110*/  IMAD R26, R2, R5, R3 ;  /* 0x00000005021a7224 */ /* 0x000fce00078e0203 */
.L_x_3192:
[----:B------:R-:W-:-:S05]  /*23120*/  LOP3.LUT R2, RZ, R2, RZ, 0x33, !PT ;  /* 0x00000002ff027212 */ /* 0x000fca00078e33ff */
[----:B------:R-:W-:Y:S01]  /*23130*/  IMAD.IADD R25, R25, 0x1, R2 ;  /* 0x0000000119197824 */ /* 0x000fe200078e0202 */
[----:B------:R-:W-:Y:S06]  /*23140*/  BRA `(.L_x_3193) ;  /* 0x00000000001c7947 */ /* 0x000fec0003800000 */
.L_x_3185:
[----:B------:R-:W-:Y:S01]  /*23150*/  UMOV UR4, URZ ;  /* 0x0000003f00047c82 */ /* 0x000fe20008000000 */
[----:B------:R-:W-:Y:S01]  /*23160*/  UMOV UR5, URZ ;  /* 0x0000003f00057c82 */ /* 0x000fe20008000000 */
[----:B------:R-:W-:Y:S01]  /*23170*/  ULDC UR6, c[0x0][0xc3c] ;  /* 0x00030f0000067ab9 */ /* 0x000fe20000000800 */
[----:B------:R-:W-:Y:S02]  /*23180*/  IMAD.MOV.U32 R24, RZ, RZ, R0 ;  /* 0x000000ffff187224 */ /* 0x000fe400078e0000 */
[----:B------:R-:W-:Y:S02]  /*23190*/  IMAD.U32 R25, RZ, RZ, UR4 ;  /* 0x00000004ff197e24 */ /* 0x000fe4000f8e00ff */
[----:B------:R-:W-:Y:S02]  /*231a0*/  IMAD.U32 R26, RZ, RZ, UR5 ;  /* 0x00000005ff1a7e24 */ /* 0x000fe4000f8e00ff */
[----:B------:R-:W-:-:S07]  /*231b0*/  IMAD.U32 R27, RZ, RZ, UR6 ;  /* 0x00000006ff1b7e24 */ /* 0x000fce000f8e00ff */
.L_x_3193:
        /* <DEDUP_REMOVED lines=10> */
.L_x_3182:
[----:B------:R-:W-:Y:S02]  /*23260*/  ULDC UR4, c[0x0][0xc3c] ;  /* 0x00030f0000047ab9 */ /* 0x000fe40000000800 */
[----:B0-----:R-:W-:-:S13]  /*23270*/  ISETP.GE.AND P0, PT, R27, UR4, PT ;  /* 0x000000041b007c0c */ /* 0x001fda000bf06270 */
[----:B------:R-:W-:Y:S05]  /*23280*/  @!P0 BRA `(.L_x_3194) ;  /* 0xffffff9400708947 */ /* 0x000fea000383ffff */
[----:B------:R-:W-:Y:S05]  /*23290*/  BSYNC B8 ;  /* 0x0000000000087941 */ /* 0x000fea0003800000 */
.L_x_3075:
[----:B------:R-:W5:Y:S01]  /*232a0*/  LDL.LU R0, [R1+0x20] ;  /* 0x0000200001007983 */ /* 0x000f620000300800 */
[----:B------:R-:W-:Y:S01]  /*232b0*/  BSSY B0, `(.L_x_3195) ;  /* 0x000000b000007945 */ /* 0x000fe20003800000 */
[----:B------:R-:W0:Y:S01]  /*232c0*/  S2R R5, SR_CgaCtaId ;  /* 0x0000000000057919 */ /* 0x000e220000008800 */
[----:B-----5:R-:W-:-:S05]  /*232d0*/  VIADD R0, R0, 0x1 ;  /* 0x0000000100007836 */ /* 0x020fca0000000000 */
[----:B-1----:R-:W-:-:S04]  /*232e0*/  LEA.HI R2, R0, R0, RZ, 0x1 ;  /* 0x0000000000027211 */ /* 0x002fc800078f08ff */
[----:B------:R-:W-:Y:S02]  /*232f0*/  LOP3.LUT R3, R2, 0xfffffffe, RZ, 0xc0, !PT ;  /* 0xfffffffe02037812 */ /* 0x000fe400078ec0ff */
[----:B------:R-:W-:-:S03]  /*23300*/  MOV R2, 0x400 ;  /* 0x0000040000027802 */ /* 0x000fc60000000f00 */
[----:B------:R-:W-:Y:S01]  /*23310*/  IMAD.IADD R0, R0, 0x1, -R3 ;  /* 0x0000000100007824 */ /* 0x000fe200078e0a03 */
[----:B0-----:R-:W-:-:S04]  /*23320*/  LEA R5, R5, R2, 0x18 ;  /* 0x0000000205057211 */ /* 0x001fc800078ec0ff */
[----:B------:R-:W-:-:S04]  /*23330*/  SHF.L.U32 R0, R0, 0x1f, RZ ;  /* 0x0000001f00007819 */ /* 0x000fc800000006ff */
[----:B------:R-:W0:Y:S02]  /*23340*/  SYNCS.PHASECHK.TRANS64.TRYWAIT P0, [R5+URZ+0x22820], R0 ;  /* 0x02282000050075a7 */ /* 0x000e24000800017f */
[----:B0-----:R-:W-:Y:S05]  /*23350*/  @!P0 BRA `(.L_x_3196) ;  /* 0x0000005800c08947 */ /* 0x001fea0003800000 */
.L_x_3414:
[----:B------:R-:W-:Y:S05]  /*23360*/  BSYNC B0 ;  /* 0x0000000000007941 */ /* 0x000fea0003800000 */
.L_x_3195:
[----:B------:R-:W-:-:S03]  /*23370*/  UMOV UR4, 0xffffffff ;  /* 0xffffffff00047882 */ /* 0x000fc60000000000 */
[----:B------:R-:W-:Y:S05]  /*23380*/  BRA.DIV UR4, `(.L_x_3197) ;  /* 0x0000005a04c87947 */ /* 0x000fea000b800000 */
[----:B0-----:R-:W0:Y:S02]  /*23390*/  S2R R0, SR_TID.X ;  /* 0x0000000000007919 */ /* 0x001e240000002100 */
[----:B0-----:R-:W-:-:S04]  /*233a0*/  SHF.R.U32.HI R0, RZ, 0x5, R0 ;  /* 0x00000005ff007819 */ /* 0x001fc80000011600 */
[----:B------:R-:W-:-:S05]  /*233b0*/  LOP3.LUT R0, R0, 0x3, RZ, 0xc0, !PT ;  /* 0x0000000300007812 */ /* 0x000fca00078ec0ff */
[----:B------:R0:W1:Y:S02]  /*233c0*/  SHFL.IDX PT, R14, R0, RZ, 0x1f ;  /* 0x00001fff000e7589 */ /* 0x00006400000e0000 */
.L_x_3417:
[----:B-1----:R-:W-:-:S13]  /*233d0*/  ISETP.NE.AND P0, PT, R14, RZ, PT ;  /* 0x000000ff0e00720c */ /* 0x002fda0003f05270 */
[----:B------:R-:W-:Y:S05]  /*233e0*/  @P0 BRA `(.L_x_2832) ;  /* 0x0000000000880947 */ /* 0x000fea0003800000 */
[----:B------:R-:W-:-:S03]  /*233f0*/  UMOV UR4, 0xffffffff ;  /* 0xffffffff00047882 */ /* 0x000fc60000000000 */
[----:B------:R-:W-:Y:S05]  /*23400*/  BRA.DIV UR4, `(.L_x_3198) ;  /* 0x0000005a04dc7947 */ /* 0x000fea000b800000 */
[----:B------:R-:W-:-:S13]  /*23410*/  ELECT P6, URZ, PT ;  /* 0x00000000003f782f */ /* 0x000fda00038c0000 */
.L_x_3420:
[----:B------:R-:W-:Y:S05]  /*23420*/  @!P6 BRA `(.L_x_2832) ;  /* 0x000000000078e947 */ /* 0x000fea0003800000 */
[----:B------:R-:W-:-:S06]  /*23430*/  ULOP3.LUT UR4, UR36, 0x2, URZ, 0xfc, !UPT ;  /* 0x0000000224047892 */ /* 0x000fcc000f8efc3f */
[----:B0-----:R-:W-:-:S05]  /*23440*/  IMAD.U32 R0, RZ, RZ, UR4 ;  /* 0x00000004ff007e24 */ /* 0x001fca000f8e00ff */
[----:B------:R-:W-:-:S13]  /*23450*/  ISETP.NE.AND P0, PT, R0, 0x3, PT ;  /* 0x000000030000780c */ /* 0x000fda0003f05270 */
[----:B------:R-:W-:Y:S05]  /*23460*/  @!P0 BRA `(.L_x_3199) ;  /* 0x0000000000048947 */ /* 0x000fea0003800000 */
[----:B------:R-:W-:Y:S01]  /*23470*/  BPT.TRAP 0x1 ;  /* 0x000000040000795c */ /* 0x000fe20000300000 */
.L_x_3199:
[----:B------:R-:W-:Y:S01]  /*23480*/  IMAD R3, R19, 0x8, R5 ;  /* 0x0000000813037824 */ /* 0x000fe200078e0205 */
[----:B------:R-:W-:Y:S01]  /*23490*/  SHF.L.U32 R2, R23, 0x1f, RZ ;  /* 0x0000001f17027819 */ /* 0x000fe200000006ff */
[----:B------:R-:W-:-:S03]  /*234a0*/  VIADD R19, R19, 0x1 ;  /* 0x0000000113137836 */ /* 0x000fc60000000000 */
[----:B------:R-:W0:Y:S02]  /*234b0*/  SYNCS.PHASECHK.TRANS64.TRYWAIT P1, [R3+URZ+0x22840], R2 ;  /* 0x02284002030075a7 */ /* 0x000e24000802017f */
[----:B------:R-:W-:-:S04]  /*234c0*/  ISETP.NE.AND P2, PT, R19, 0x2, PT ;  /* 0x000000021300780c */ /* 0x000fc80003f45270 */
[----:B------:R-:W-:Y:S01]  /*234d0*/  SEL R0, RZ, 0x1, P2 ;  /* 0x00000001ff007807 */ /* 0x000fe20001000000 */
[----:B0-----:R-:W-:Y:S08]  /*234e0*/  @!P1 BRA `(.L_x_3200) ;  /* 0x0000005800c49947 */ /* 0x001ff00003800000 */
.L_x_3421:
[----:B------:R-:W-:Y:S02]  /*234f0*/  SEL R19, R19, RZ, P2 ;  /* 0x000000ff13137207 */ /* 0x000fe40001000000 */
[----:B------:R-:W-:Y:S01]  /*23500*/  LOP3.LUT R0, R23, R0, RZ, 0x3c, !PT ;  /* 0x0000000017007212 */ /* 0x000fe200078e3cff */
[----:B------:R-:W-:Y:S06]  /*23510*/  @!P0 BRA `(.L_x_3201) ;  /* 0x0000000000048947 */ /* 0x000fec0003800000 */
[----:B------:R-:W-:Y:S01]  /*23520*/  BPT.TRAP 0x1 ;  /* 0x000000040000795c */ /* 0x000fe20000300000 */
.L_x_3201:
[----:B------:R-:W-:Y:S01]  /*23530*/  IMAD R19, R19, 0x8, R5 ;  /* 0x0000000813137824 */ /* 0x000fe200078e0205 */
[----:B------:R-:W-:-:S04]  /*23540*/  SHF.L.U32 R0, R0, 0x1f, RZ ;  /* 0x0000001f00007819 */ /* 0x000fc800000006ff */
[----:B------:R-:W1:Y:S02]  /*23550*/  SYNCS.PHASECHK.TRANS64.TRYWAIT P1, [R19+URZ+0x22840], R0 ;  /* 0x02284000130075a7 */ /* 0x000e64000802017f */
[----:B-1----:R-:W-:Y:S05]  /*23560*/  @!P1 BRA `(.L_x_3202) ;  /* 0x0000005800b89947 */ /* 0x002fea0003800000 */
.L_x_3422:
[----:B------:R-:W-:Y:S05]  /*23570*/  @!P0 BRA `(.L_x_3203) ;  /* 0x0000000000048947 */ /* 0x000fea0003800000 */
[----:B------:R-:W-:Y:S01]  /*23580*/  BPT.TRAP 0x1 ;  /* 0x000000040000795c */ /* 0x000fe20000300000 */
.L_x_3203:
[----:B------:R-:W5:Y:S02]  /*23590*/  SYNCS.PHASECHK.TRANS64.TRYWAIT P1, [R3+URZ+0x22860], R2 ;  /* 0x02286002030075a7 */ /* 0x000f64000802017f */
[----:B-----5:R-:W-:Y:S05]  /*235a0*/  @!P1 BRA `(.L_x_3204) ;  /* 0x0000005800bc9947 */ /* 0x020fea0003800000 */
.L_x_3423:
[----:B------:R-:W-:Y:S05]  /*235b0*/  @!P0 BRA `(.L_x_3205) ;  /* 0x0000000000048947 */ /* 0x000fea0003800000 */
[----:B------:R-:W-:Y:S01]  /*235c0*/  BPT.TRAP 0x1 ;  /* 0x000000040000795c */ /* 0x000fe20000300000 */
.L_x_3205:
[----:B------:R0:W0:Y:S02]  /*235d0*/  SYNCS.PHASECHK.TRANS64.TRYWAIT P0, [R19+URZ+0x22860], R0 ;  /* 0x02286000130075a7 */ /* 0x000024000800017f */
[----:B0-----:R-:W-:Y:S05]  /*235e0*/  @!P0 NANOSLEEP.SYNCS 0x989680 ;  /* 0x009896800000895d */ /* 0x001fea0003900000 */
[----:B------:R-:W0:Y:S02]  /*235f0*/  @!P0 SYNCS.PHASECHK.TRANS64 P0, [R19+URZ+0x22860], R0 ;  /* 0x02286000130085a7 */ /* 0x000e24000800007f */
[----:B0-----:R-:W-:Y:S05]  /*23600*/  @!P0 BRA `(.L_x_3205) ;  /* 0xfffffffc00f08947 */ /* 0x001fea000383ffff */
.L_x_2832:
[----:B------:R-:W-:Y:S05]  /*23610*/  BSYNC B9 ;  /* 0x0000000000097941 */ /* 0x000fea0003800000 */
.L_x_2829:
[----:B------:R-:W-:Y:S05]  /*23620*/  EXIT ;  /* 0x000000000000794d */ /* 0x000fea0003800000 */
.L_x_2860:
[----:B0-----:R0:W1:Y:S02]  /*23630*/  SYNCS.PHASECHK.TRANS64.TRYWAIT P5, [R87+URZ+0x22890], R95 ;  /* 0x0228905f570075a7 */ /* 0x00106400080a017f */
[----:B-1----:R-:W-:Y:S05]  /*23640*/  @!P5 NANOSLEEP.SYNCS 0x989680 ;  /* 0x009896800000d95d */ /* 0x002fea0003900000 */
[----:B------:R-:W1:Y:S02]  /*23650*/  @!P5 SYNCS.PHASECHK.TRANS64 P5, [R87+URZ+0x22890], R95 ;  /* 0x0228905f5700d5a7 */ /* 0x000e6400080a007f */
[----:B-1----:R-:W-:Y:S05]  /*23660*/  @!P5 BRA `(.L_x_2860) ;  /* 0xfffffffc00f0d947 */ /* 0x002fea000383ffff */
[----:B------:R-:W-:Y:S05]  /*23670*/  BRA `(.L_x_3206) ;  /* 0xfffffe0000307947 */ /* 0x000fea000383ffff */
.L_x_2861:
        /* <DEDUP_REMOVED lines=8> */
.L_x_3208:
[----:B------:R-:W-:Y:S05]  /*23700*/  BSYNC B1 ;  /* 0x0000000000017941 */ /* 0x000fea0003800000 */
.L_x_3207:
        /* <DEDUP_REMOVED lines=8> */
.L_x_3209:
[----:B------:R-:W-:Y:S05]  /*23790*/  BRA `(.L_x_3210) ;  /* 0xfffffdfc00fc7947 */ /* 0x000fea000383ffff */
.L_x_2870:
[----:B------:R-:W-:Y:S01]  /*237a0*/  BSSY B1, `(.L_x_3211) ;  /* 0x0000008000017945 */ /* 0x000fe20003800000 */
[----:B0---4-:R-:W-:Y:S02]  /*237b0*/  IMAD.MOV.U32 R13, RZ, RZ, R97 ;  /* 0x000000ffff0d7224 */ /* 0x011fe400078e0061 */
[----:B------:R-:W-:Y:S02]  /*237c0*/  IMAD.MOV.U32 R12, RZ, RZ, 0x1 ;  /* 0x00000001ff0c7424 */ /* 0x000fe400078e00ff */
[----:B------:R-:W-:Y:S02]  /*237d0*/  IMAD.MOV.U32 R11, RZ, RZ, 0x1c1f ;  /* 0x00001c1fff0b7424 */ /* 0x000fe400078e00ff */
[----:B------:R-:W-:-:S07]  /*237e0*/  IMAD.MOV.U32 R15, RZ, RZ, -0x1 ;  /* 0xffffffffff0f7424 */ /* 0x000fce00078e00ff */
[----:B-123--:R-:W-:Y:S05]  /*237f0*/  WARPSYNC.COLLECTIVE R15, `(.L_x_3212) ;  /* 0x000000000f087348 */ /* 0x00efea0003c00000 */
[----:B---3--:R0:W3:Y:S02]  /*23800*/  SHFL.IDX P6, R14, R13, R12, R11 ;  /* 0x0000000c0d0e7389 */ /* 0x0080e400000c000b */
[----:B0123--:R-:W-:Y:S01]  /*23810*/  ENDCOLLECTIVE ;  /* 0x000000000000791b */ /* 0x00ffe20003800000 */
.L_x_3212:
[----:B------:R-:W-:Y:S05]  /*23820*/  BSYNC B1 ;  /* 0x0000000000017941 */ /* 0x000fea0003800000 */
.L_x_3211:
        /* <DEDUP_REMOVED lines=8> */
.L_x_3213:
[----:B------:R-:W-:Y:S05]  /*238b0*/  BRA `(.L_x_3214) ;  /* 0xfffffe0400787947 */ /* 0x000fea000383ffff */
.L_x_2880:
[----:B-1----:R1:W2:Y:S02]  /*238c0*/  SYNCS.PHASECHK.TRANS64.TRYWAIT P4, [R87+URZ+0x22890], R95 ;  /* 0x0228905f570075a7 */ /* 0x0022a4000808017f */
[----:B--2---:R-:W-:Y:S05]  /*238d0*/  @!P4 NANOSLEEP.SYNCS 0x989680 ;  /* 0x009896800000c95d */ /* 0x004fea0003900000 */
[----:B------:R-:W2:Y:S02]  /*238e0*/  @!P4 SYNCS.PHASECHK.TRANS64 P4, [R87+URZ+0x22890], R95 ;  /* 0x0228905f5700c5a7 */ /* 0x000ea4000808007f */
[----:B--2---:R-:W-:Y:S05]  /*238f0*/  @!P4 BRA `(.L_x_2880) ;  /* 0xfffffffc00f0c947 */ /* 0x004fea000383ffff */
[----:B------:R-:W-:Y:S05]  /*23900*/  BRA `(.L_x_3215) ;  /* 0xfffffe1000447947 */ /* 0x000fea000383ffff */
.L_x_2881:
        /* <DEDUP_REMOVED lines=8> */
.L_x_3217:
[----:B------:R-:W-:Y:S05]  /*23990*/  BSYNC B1 ;  /* 0x0000000000017941 */ /* 0x000fea0003800000 */
.L_x_3216:
        /* <DEDUP_REMOVED lines=8> */
.L_x_3218:
[----:B------:R-:W-:Y:S01]  /*23a20*/  IMAD.MOV.U32 R99, RZ, RZ, R14 ;  /* 0x000000ffff637224 */ /* 0x000fe200078e000e */
[----:B------:R-:W-:Y:S06]  /*23a30*/  BRA `(.L_x_3219) ;  /* 0xfffffe1000107947 */ /* 0x000fec000383ffff */
.L_x_2886:
        /* <DEDUP_REMOVED lines=8> */
.L_x_3221:
[----:B------:R-:W-:Y:S05]  /*23ac0*/  BSYNC B1 ;  /* 0x0000000000017941 */ /* 0x000fea0003800000 */
.L_x_3220:
        /* <DEDUP_REMOVED lines=8> */
.L_x_3222:
[----:B------:R-:W-:Y:S01]  /*23b50*/  IMAD.MOV.U32 R96, RZ, RZ, R14 ;  /* 0x000000ffff607224 */ /* 0x000fe200078e000e */
[----:B------:R-:W-:Y:S06]  /*23b60*/  BRA `(.L_x_3223) ;  /* 0xfffffe1400a47947 */ /* 0x000fec000383ffff */
.L_x_2891:
[----:B0-----:R0:W1:Y:S02]  /*23b70*/  SYNCS.PHASECHK.TRANS64.TRYWAIT P2, [R87+URZ+0x22890], R95 ;  /* 0x0228905f570075a7 */ /* 0x001064000804017f */
[----:B-1----:R-:W-:Y:S05]  /*23b80*/  @!P2 NANOSLEEP.SYNCS 0x989680 ;  /* 0x009896800000a95d */ /* 0x002fea0003900000 */
[----:B------:R-:W1:Y:S02]  /*23b90*/  @!P2 SYNCS.PHASECHK.TRANS64 P2, [R87+URZ+0x22890], R95 ;  /* 0x0228905f5700a5a7 */ /* 0x000e64000804007f */
[----:B-1----:R-:W-:Y:S05]  /*23ba0*/  @!P2 BRA `(.L_x_2891) ;  /* 0xfffffffc00f0a947 */ /* 0x002fea000383ffff */
[----:B------:R-:W-:Y:S05]  /*23bb0*/  BRA `(.L_x_3224) ;  /* 0xfffffe1c00a07947 */ /* 0x000fea000383ffff */
.L_x_2892:
        /* <DEDUP_REMOVED lines=8> */
.L_x_3226:
[----:B------:R-:W-:Y:S05]  /*23c40*/  BSYNC B1 ;  /* 0x0000000000017941 */ /* 0x000fea0003800000 */
.L_x_3225:
        /* <DEDUP_REMOVED lines=8> */
.L_x_3227:
[----:B------:R-:W-:Y:S01]  /*23cd0*/  IMAD.MOV.U32 R4, RZ, RZ, R14 ;  /* 0x000000ffff047224 */ /* 0x000fe200078e000e */
[----:B------:R-:W-:Y:S06]  /*23ce0*/  BRA `(.L_x_3228) ;  /* 0xfffffe1c00bc7947 */ /* 0x000fec000383ffff */
.L_x_2895:
        /* <DEDUP_REMOVED lines=8> */
.L_x_3230:
[----:B------:R-:W-:Y:S05]  /*23d70*/  BSYNC B1 ;  /* 0x0000000000017941 */ /* 0x000fea0003800000 */
.L_x_3229:
        /* <DEDUP_REMOVED lines=8> */
.L_x_3231:
[----:B------:R-:W-:Y:S01]  /*23e00*/  IMAD.MOV.U32 R4, RZ, RZ, R14 ;  /* 0x000000ffff047224 */ /* 0x000fe200078e000e */
[----:B------:R-:W-:Y:S06]  /*23e10*/  BRA `(.L_x_3232) ;  /* 0xfffffe1c00b87947 */ /* 0x000fec000383ffff */
.L_x_2899:
[----:B---3--:R3:W4:Y:S02]  /*23e20*/  SYNCS.PHASECHK.TRANS64.TRYWAIT P3, [R87+URZ+0x228b0], R95 ;  /* 0x0228b05f570075a7 */ /* 0x008724000806017f */
[----:B----4-:R-:W-:Y:S05]  /*23e30*/  @!P3 NANOSLEEP.SYNCS 0x989680 ;  /* 0x009896800000b95d */ /* 0x010fea0003900000 */
[----:B------:R-:W4:Y:S02]  /*23e40*/  @!P3 SYNCS.PHASECHK.TRANS64 P3, [R87+URZ+0x228b0], R95 ;  /* 0x0228b05f5700b5a7 */ /* 0x000f24000806007f */
[----:B----4-:R-:W-:Y:S05]  /*23e50*/  @!P3 BRA `(.L_x_2899) ;  /* 0xfffffffc00f0b947 */ /* 0x010fea000383ffff */
[----:B------:R-:W-:Y:S05]  /*23e60*/  BRA `(.L_x_3233) ;  /* 0xfffffe2000307947 */ /* 0x000fea000383ffff */
.L_x_2917:
[----:B------:R-:W-:Y:S01]  /*23e70*/  BSSY B0, `(.L_x_3234) ;  /* 0x0000007000007945 */ /* 0x000fe20003800000 */
[----:B------:R-:W-:Y:S02]  /*23e80*/  IMAD.MOV.U32 R12, RZ, RZ, RZ ;  /* 0x000000ffff0c7224 */ /* 0x000fe400078e00ff */
[----:B------:R-:W-:Y:S02]  /*23e90*/  IMAD.MOV.U32 R11, RZ, RZ, 0x1f ;  /* 0x0000001fff0b7424 */ /* 0x000fe400078e00ff */
[----:B------:R-:W-:-:S07]  /*23ea0*/  IMAD.MOV.U32 R15, RZ, RZ, -0x1 ;  /* 0xffffffffff0f7424 */ /* 0x000fce00078e00ff */
[----:B------:R-:W-:Y:S05]  /*23eb0*/  WARPSYNC.COLLECTIVE R15, `(.L_x_3235) ;  /* 0x000000000f087348 */ /* 0x000fea0003c00000 */
[----:B------:R0:W1:Y:S02]  /*23ec0*/  SHFL.IDX P6, R14, R13, R12, R11 ;  /* 0x0000000c0d0e7389 */ /* 0x00006400000c000b */
[----:B01----:R-:W-:Y:S01]  /*23ed0*/  ENDCOLLECTIVE ;  /* 0x000000000000791b */ /* 0x003fe20003800000 */
.L_x_3235:
[----:B------:R-:W-:Y:S05]  /*23ee0*/  BSYNC B0 ;  /* 0x0000000000007941 */ /* 0x000fea0003800000 */
.L_x_3234:
[----:B------:R-:W-:Y:S05]  /*23ef0*/  BRA `(.L_x_3236) ;  /* 0xfffffe34003c7947 */ /* 0x000fea000383ffff */
.L_x_2929:
        /* <DEDUP_REMOVED lines=8> */
.L_x_3238:
[----:B------:R-:W-:Y:S05]  /*23f80*/  BSYNC B1 ;  /* 0x0000000000017941 */ /* 0x000fea0003800000 */
.L_x_3237:
        /* <DEDUP_REMOVED lines=8> */
.L_x_3239:
[----:B------:R-:W-:Y:S02]  /*24010*/  IMAD.MOV.U32 R13, RZ, RZ, R34 ;  /* 0x000000ffff0d7224 */ /* 0x000fe400078e0022 */
[----:B------:R-:W-:-:S07]  /*24020*/  IMAD.MOV.U32 R3, RZ, RZ, R14 ;  /* 0x000000ffff037224 */ /* 0x000fce00078e000e */
[----:B------:R-:W-:Y:S05]  /*24030*/  WARPSYNC.COLLECTIVE R15, `(.L_x_3240) ;  /* 0x000000000f087348 */ /* 0x000fea0003c00000 */
[----:B------:R0:W1:Y:S02]  /*24040*/  SHFL.IDX P6, R14, R13, R12, R11 ;  /* 0x0000000c0d0e7389 */ /* 0x00006400000c000b */
[----:B01----:R-:W-:Y:S01]  /*24050*/  ENDCOLLECTIVE ;  /* 0x000000000000791b */ /* 0x003fe20003800000 */
.L_x_3240:
[----:B------:R-:W-:Y:S02]  /*24060*/  IMAD.MOV.U32 R13, RZ, RZ, R30 ;  /* 0x000000ffff0d7224 */ /* 0x000fe400078e001e */
[----:B------:R-:W-:-:S07]  /*24070*/  IMAD.MOV.U32 R7, RZ, RZ, R14 ;  /* 0x000000ffff077224 */ /* 0x000fce00078e000e */
[----:B------:R-:W-:Y:S05]  /*24080*/  WARPSYNC.COLLECTIVE R15, `(.L_x_3241) ;  /* 0x000000000f087348 */ /* 0x000fea0003c00000 */
[----:B------:R0:W1:Y:S02]  /*24090*/  SHFL.IDX P6, R14, R13, R12, R11 ;  /* 0x0000000c0d0e7389 */ /* 0x00006400000c000b */
[----:B01----:R-:W-:Y:S01]  /*240a0*/  ENDCOLLECTIVE ;  /* 0x000000000000791b */ /* 0x003fe20003800000 */
.L_x_3241:
[----:B------:R-:W-:Y:S01]  /*240b0*/  IMAD.MOV.U32 R8, RZ, RZ, R14 ;  /* 0x000000ffff087224 */ /* 0x000fe200078e000e */
[----:B------:R-:W-:Y:S06]  /*240c0*/  BRA `(.L_x_3242) ;  /* 0xfffffe3800b07947 */ /* 0x000fec000383ffff */
.L_x_2932:
[----:B------:R-:W-:Y:S01]  /*240d0*/  BSSY B1, `(.L_x_3243) ;  /* 0x0000008000017945 */ /* 0x000fe20003800000 */
[----:B------:R-:W-:Y:S02]  /*240e0*/  IMAD.MOV.U32 R13, RZ, RZ, R31 ;  /* 0x000000ffff0d7224 */ /* 0x000fe400078e001f */
[----:B------:R-:W-:Y:S02]  /*240f0*/  IMAD.MOV.U32 R12, RZ, RZ, 0x1 ;  /* 0x00000001ff0c7424 */ /* 0x000fe400078e00ff */
[----:B------:R-:W-:Y:S02]  /*24100*/  IMAD.MOV.U32 R11, RZ, RZ, 0x1c1f ;  /* 0x00001c1fff0b7424 */ /* 0x000fe400078e00ff */
[----:B------:R-:W-:-:S07]  /*24110*/  IMAD.MOV.U32 R15, RZ, RZ, -0x1 ;  /* 0xffffffffff0f7424 */ /* 0x000fce00078e00ff */
[----:B-1--4-:R-:W-:Y:S05]  /*24120*/  WARPSYNC.COLLECTIVE R15, `(.L_x_3244) ;  /* 0x000000000f087348 */ /* 0x012fea0003c00000 */
[----:B------:R0:W2:Y:S02]  /*24130*/  SHFL.IDX P6, R14, R13, R12, R11 ;  /* 0x0000000c0d0e7389 */ /* 0x0000a400000c000b */
[----:B012-4-:R-:W-:Y:S01]  /*24140*/  ENDCOLLECTIVE ;  /* 0x000000000000791b */ /* 0x017fe20003800000 */
.L_x_3244:
[----:B------:R-:W-:Y:S05]  /*24150*/  BSYNC B1 ;  /* 0x0000000000017941 */ /* 0x000fea0003800000 */
.L_x_3243:
        /* <DEDUP_REMOVED lines=8> */
.L_x_3245:
[----:B------:R-:W-:Y:S02]  /*241e0*/  IMAD.MOV.U32 R13, RZ, RZ, R34 ;  /* 0x000000ffff0d7224 */ /* 0x000fe400078e0022 */
[----:B------:R-:W-:-:S07]  /*241f0*/  IMAD.MOV.U32 R3, RZ, RZ, R14 ;  /* 0x000000ffff037224 */ /* 0x000fce00078e000e */
[----:B------:R-:W-:Y:S05]  /*24200*/  WARPSYNC.COLLECTIVE R15, `(.L_x_3246) ;  /* 0x000000000f087348 */ /* 0x000fea0003c00000 */
[----:B------:R0:W1:Y:S02]  /*24210*/  SHFL.IDX P6, R14, R13, R12, R11 ;  /* 0x0000000c0d0e7389 */ /* 0x00006400000c000b */
[----:B01----:R-:W-:Y:S01]  /*24220*/  ENDCOLLECTIVE ;  /* 0x000000000000791b */ /* 0x003fe20003800000 */
.L_x_3246:
[----:B------:R-:W-:Y:S02]  /*24230*/  IMAD.MOV.U32 R13, RZ, RZ, R30 ;  /* 0x000000ffff0d7224 */ /* 0x000fe400078e001e */
[----:B------:R-:W-:-:S07]  /*24240*/  IMAD.MOV.U32 R7, RZ, RZ, R14 ;  /* 0x000000ffff077224 */ /* 0x000fce00078e000e */
[----:B------:R-:W-:Y:S05]  /*24250*/  WARPSYNC.COLLECTIVE R15, `(.L_x_3247) ;  /* 0x000000000f087348 */ /* 0x000fea0003c00000 */
[----:B------:R0:W1:Y:S02]  /*24260*/  SHFL.IDX P6, R14, R13, R12, R11 ;  /* 0x0000000c0d0e7389 */ /* 0x00006400000c000b */
[----:B01----:R-:W-:Y:S01]  /*24270*/  ENDCOLLECTIVE ;  /* 0x000000000000791b */ /* 0x003fe20003800000 */
.L_x_3247:
[----:B------:R-:W-:Y:S01]  /*24280*/  IMAD.MOV.U32 R30, RZ, RZ, R14 ;  /* 0x000000ffff1e7224 */ /* 0x000fe200078e000e */
[----:B------:R-:W-:Y:S06]  /*24290*/  BRA `(.L_x_3248) ;  /* 0xfffffe3c000c7947 */ /* 0x000fec000383ffff */
.L_x_2936:
[----:B0-----:R0:W2:Y:S02]  /*242a0*/  SYNCS.PHASECHK.TRANS64.TRYWAIT P0, [R23+URZ+0x22800], R34 ;  /* 0x02280022170075a7 */ /* 0x0010a4000800017f */
[----:B--2---:R-:W-:Y:S05]  /*242b0*/  @!P0 NANOSLEEP.SYNCS 0x989680 ;  /* 0x009896800000895d */ /* 0x004fea0003900000 */
[----:B------:R-:W2:Y:S02]  /*242c0*/  @!P0 SYNCS.PHASECHK.TRANS64 P0, [R23+URZ+0x22800], R34 ;  /* 0x02280022170085a7 */ /* 0x000ea4000800007f */
[----:B--2---:R-:W-:Y:S05]  /*242d0*/  @!P0 BRA `(.L_x_2936) ;  /* 0xfffffffc00f08947 */ /* 0x004fea000383ffff */
[----:B------:R-:W-:Y:S05]  /*242e0*/  BRA `(.L_x_3249) ;  /* 0xfffffe4000007947 */ /* 0x000fea000383ffff */
.L_x_2944:
[----:B------:R-:W1:Y:S01]  /*242f0*/  LDC R27, c[0x0][0x3f4] ;  /* 0x0000fd00ff1b7b82 */ /* 0x000e620000000800 */
[----:B------:R-:W-:Y:S01]  /*24300*/  BSSY B1, `(.L_x_3250) ;  /* 0x0000008000017945 */ /* 0x000fe20003800000 */
[----:B0-----:R-:W-:Y:S02]  /*24310*/  IMAD.MOV.U32 R13, RZ, RZ, R26 ;  /* 0x000000ffff0d7224 */ /* 0x001fe400078e001a */
[----:B------:R-:W-:Y:S02]  /*24320*/  IMAD.MOV.U32 R12, RZ, RZ, RZ ;  /* 0x000000ffff0c7224 */ /* 0x000fe400078e00ff */
[----:B------:R-:W-:Y:S02]  /*24330*/  IMAD.MOV.U32 R11, RZ, RZ, 0x1c1f ;  /* 0x00001c1fff0b7424 */ /* 0x000fe400078e00ff */
[----:B------:R-:W-:-:S07]  /*24340*/  IMAD.MOV.U32 R15, RZ, RZ, -0x1 ;  /* 0xffffffffff0f7424 */ /* 0x000fce00078e00ff */
[----:B-1----:R-:W-:Y:S05]  /*24350*/  WARPSYNC.COLLECTIVE R15, `(.L_x_3251) ;  /* 0x000000000f087348 */ /* 0x002fea0003c00000 */
[----:B------:R0:W2:Y:S02]  /*24360*/  SHFL.IDX P6, R14, R13, R12, R11 ;  /* 0x0000000c0d0e7389 */ /* 0x0000a400000c000b */
[----:B012---:R-:W-:Y:S01]  /*24370*/  ENDCOLLECTIVE ;  /* 0x000000000000791b */ /* 0x007fe20003800000 */
.L_x_3251:
[----:B------:R-:W-:Y:S05]  /*24380*/  BSYNC B1 ;  /* 0x0000000000017941 */ /* 0x000fea0003800000 */
.L_x_3250:
[----:B------:R-:W-:Y:S01]  /*24390*/  IMAD.MOV.U32 R13, RZ, RZ, R36 ;  /* 0x000000ffff0d7224 */ /* 0x000fe200078e0024 */
[----:B------:R-:W-:Y:S01]  /*243a0*/  ISETP.GE.AND P0, PT, R18, R27, PT ;  /* 0x0000001b1200720c */ /* 0x000fe20003f06270 */
[----:B------:R-:W-:Y:S02]  /*243b0*/  IMAD.MOV.U32 R12, RZ, RZ, RZ ;  /* 0x000000ffff0c7224 */ /* 0x000fe400078e00ff */
[----:B------:R-:W-:Y:S02]  /*243c0*/  IMAD.MOV.U32 R11, RZ, RZ, 0x1c1f ;  /* 0x00001c1fff0b7424 */ /* 0x000fe400078e00ff */
[----:B------:R-:W-:Y:S02]  /*243d0*/  IMAD.MOV.U32 R15, RZ, RZ, -0x1 ;  /* 0xffffffffff0f7424 */ /* 0x000fe400078e00ff */
[----:B------:R-:W-:Y:S02]  /*243e0*/  IMAD.MOV.U32 R0, RZ, RZ, R14 ;  /* 0x000000ffff007224 */ /* 0x000fe400078e000e */
[----:B------:R-:W-:-:S07]  /*243f0*/  IMAD R25, R207, R6, RZ ;  /* 0x00000006cf197224 */ /* 0x000fce00078e02ff */
[----:B------:R-:W-:Y:S05]  /*24400*/  WARPSYNC.COLLECTIVE R15, `(.L_x_3252) ;  /* 0x000000000f087348 */ /* 0x000fea0003c00000 */
[----:B------:R0:W1:Y:S02]  /*24410*/  SHFL.IDX P6, R14, R13, R12, R11 ;  /* 0x0000000c0d0e7389 */ /* 0x00006400000c000b */
[----:B01----:R-:W-:Y:S01]  /*24420*/  ENDCOLLECTIVE ;  /* 0x000000000000791b */ /* 0x003fe20003800000 */
.L_x_3252:
[----:B------:R-:W-:Y:S01]  /*24430*/  ISETP.GE.OR P1, PT, R40, R25, P0 ;  /* 0x000000192800720c */ /* 0x000fe20000726670 */
[----:B------:R-:W-:-:S12]  /*24440*/  IMAD.MOV.U32 R13, RZ, RZ, R24 ;  /* 0x000000ffff0d7224 */ /* 0x000fd800078e0018 */
[C---:B------:R-:W-:Y:S01]  /*24450*/  @!P1 IMAD.SHL.U32 R5, R18.reuse, 0x2, RZ ;  /* 0x0000000212059824 */ /* 0x040fe200078e00ff */
[----:B------:R-:W-:Y:S01]  /*24460*/  @!P1 SHF.L.U64.HI R7, R18, 0x1, R19 ;  /* 0x0000000112079819 */ /* 0x000fe20000010213 */
[----:B------:R-:W-:-:S07]  /*24470*/  IMAD.MOV.U32 R3, RZ, RZ, R14 ;  /* 0x000000ffff037224 */ /* 0x000fce00078e000e */
[----:B------:R-:W-:Y:S05]  /*24480*/  WARPSYNC.COLLECTIVE R15, `(.L_x_3253) ;  /* 0x000000000f087348 */ /* 0x000fea0003c00000 */
[----:B------:R0:W1:Y:S02]  /*24490*/  SHFL.IDX P6, R14, R13, R12, R11 ;  /* 0x0000000c0d0e7389 */ /* 0x00006400000c000b */
[----:B01----:R-:W-:Y:S01]  /*244a0*/  ENDCOLLECTIVE ;  /* 0x000000000000791b */ /* 0x003fe20003800000 */
.L_x_3253:
[----:B------:R-:W-:-:S05]  /*244b0*/  @!P1 IADD3 R8, P2, R3, R5, RZ ;  /* 0x0000000503089210 */ /* 0x000fca0007f5e0ff */
[----:B------:R-:W-:Y:S02]  /*244c0*/  @!P1 IMAD.X R9, R0, 0x1, R7, P2 ;  /* 0x0000000100099824 */ /* 0x000fe400010e0607 */
[----:B------:R-:W-:Y:S02]  /*244d0*/  IMAD.MOV.U32 R13, RZ, RZ, R37 ;  /* 0x000000ffff0d7224 */ /* 0x000fe400078e0025 */
[----:B------:R-:W-:-:S07]  /*244e0*/  IMAD.MOV.U32 R4, RZ, RZ, R14 ;  /* 0x000000ffff047224 */ /* 0x000fce00078e000e */
[----:B------:R-:W-:Y:S05]  /*244f0*/  WARPSYNC.COLLECTIVE R15, `(.L_x_3254) ;  /* 0x000000000f087348 */ /* 0x000fea0003c00000 */
[----:B------:R0:W1:Y:S02]  /*24500*/  SHFL.IDX P6, R14, R13, R12, R11 ;  /* 0x0000000c0d0e7389 */ /* 0x00006400000c000b */
[----:B01----:R-:W-:Y:S01]  /*24510*/  ENDCOLLECTIVE ;  /* 0x000000000000791b */ /* 0x003fe20003800000 */
.L_x_3254:
[----:B------:R-:W2:Y:S01]  /*24520*/  @!P1 LD.E.128 R8, desc[UR52][R8.64] ;  /* 0x0000003408089980 */ /* 0x000ea2000c101d00 */
[----:B------:R-:W-:-:S05]  /*24530*/  @!P1 IADD3 R14, P2, R14, R5, RZ ;  /* 0x000000050e0e9210 */ /* 0x000fca0007f5e0ff */
[----:B------:R-:W-:Y:S02]  /*24540*/  @!P1 IMAD.X R5, R4, 0x1, R7, P2 ;  /* 0x0000000104059824 */ /* 0x000fe400010e0607 */
[----:B------:R-:W-:-:S06]  /*24550*/  @!P1 IMAD.MOV.U32 R4, RZ, RZ, R14 ;  /* 0x000000ffff049224 */ /* 0x000fcc00078e000e */
[----:B------:R-:W5:Y:S01]  /*24560*/  @!P1 LD.E.128 R4, desc[UR52][R4.64] ;  /* 0x0000003404049980 */ /* 0x000f62000c101d00 */
[----:B------:R-:W-:Y:S01]  /*24570*/  CS2R R28, SRZ ;  /* 0x00000000001c7805 */ /* 0x000fe2000001ff00 */
[----:B------:R-:W-:Y:S01]  /*24580*/  IMAD.MOV.U32 R13, RZ, RZ, R26 ;  /* 0x000000ffff0d7224 */ /* 0x000fe200078e001a */
[----:B------:R-:W-:Y:S01]  /*24590*/  CS2R R20, SRZ ;  /* 0x0000000000147805 */ /* 0x000fe2000001ff00 */
[----:B------:R-:W-:Y:S01]  /*245a0*/  IMAD.MOV.U32 R12, RZ, RZ, 0x1 ;  /* 0x00000001ff0c7424 */ /* 0x000fe200078e00ff */
[----:B------:R-:W-:Y:S02]  /*245b0*/  CS2R R30, SRZ ;  /* 0x00000000001e7805 */ /* 0x000fe4000001ff00 */
[----:B------:R-:W-:Y:S01]  /*245c0*/  CS2R R34, SRZ ;  /* 0x0000000000227805 */ /* 0x000fe2000001ff00 */
[----:B--2---:R-:W-:Y:S02]  /*245d0*/  @!P1 IMAD.MOV.U32 R29, RZ, RZ, R11 ;  /* 0x000000ffff1d9224 */ /* 0x004fe400078e000b */
[----:B------:R-:W-:-:S02]  /*245e0*/  IMAD.MOV.U32 R11, RZ, RZ, 0x1c1f ;  /* 0x00001c1fff0b7424 */ /* 0x000fc400078e00ff */
[----:B------:R-:W-:Y:S02]  /*245f0*/  @!P1 IMAD.MOV.U32 R20, RZ, RZ, R8 ;  /* 0x000000ffff149224 */ /* 0x000fe400078e0008 */
[----:B------:R-:W-:-:S07]  /*24600*/  @!P1 IMAD.MOV.U32 R21, RZ, RZ, R9 ;  /* 0x000000ffff159224 */ /* 0x000fce00078e0009 */
[----:B-----5:R-:W-:Y:S05]  /*24610*/  WARPSYNC.COLLECTIVE R15, `(.L_x_3255) ;  /* 0x000000000f087348 */ /* 0x020fea0003c00000 */
[----:B------:R0:W1:Y:S02]  /*24620*/  SHFL.IDX P6, R14, R13, R12, R11 ;  /* 0x0000000c0d0e7389 */ /* 0x00006400000c000b */
[----:B01---5:R-:W-:Y:S01]  /*24630*/  ENDCOLLECTIVE ;  /* 0x000000000000791b */ /* 0x023fe20003800000 */
.L_x_3255:
[----:B------:R-:W-:Y:S02]  /*24640*/  IMAD.MOV.U32 R0, RZ, RZ, R20 ;  /* 0x000000ffff007224 */ /* 0x000fe400078e0014 */
[----:B------:R-:W-:Y:S02]  /*24650*/  IMAD.MOV.U32 R3, RZ, RZ, R21 ;  /* 0x000000ffff037224 */ /* 0x000fe400078e0015 */
[----:B------:R-:W-:Y:S01]  /*24660*/  @!P1 IMAD.MOV.U32 R28, RZ, RZ, R10 ;  /* 0x000000ffff1c9224 */ /* 0x000fe200078e000a */
[----:B------:R-:W-:Y:S01]  /*24670*/  PRMT R53, R53, 0x5410, R0 ;  /* 0x0000541035357816 */ /* 0x000fe20000000000 */
[----:B------:R-:W-:Y:S01]  /*24680*/  IMAD.MOV.U32 R9, RZ, RZ, R29 ;  /* 0x000000ffff097224 */ /* 0x000fe200078e001d */
[----:B------:R-:W-:Y:S01]  /*24690*/  PRMT R41, R3, 0x7610, R41 ;  /* 0x0000761003297816 */ /* 0x000fe20000000029 */
[----:B------:R-:W-:Y:S02]  /*246a0*/  IMAD.MOV.U32 R8, RZ, RZ, R28 ;  /* 0x000000ffff087224 */ /* 0x000fe400078e001c */
[----:B------:R-:W-:-:S03]  /*246b0*/  IMAD.MOV.U32 R13, RZ, RZ, R36 ;  /* 0x000000ffff0d7224 */ /* 0x000fc600078e0024 */
[----:B------:R-:W-:Y:S01]  /*246c0*/  PRMT R38, R8, 0x7610, R38 ;  /* 0x0000761008267816 */ /* 0x000fe20000000026 */
[----:B------:R-:W-:Y:S01]  /*246d0*/  @!P1 IMAD.MOV.U32 R30, RZ, RZ, R4 ;  /* 0x000000ffff1e9224 */ /* 0x000fe200078e0004 */
[----:B------:R-:W-:Y:S01]  /*246e0*/  PRMT R36, R9, 0x7610, R36 ;  /* 0x0000761009247816 */ /* 0x000fe20000000024 */
[----:B------:R-:W-:Y:S02]  /*246f0*/  @!P1 IMAD.MOV.U32 R31, RZ, RZ, R5 ;  /* 0x000000ffff1f9224 */ /* 0x000fe400078e0005 */
[----:B------:R-:W-:Y:S02]  /*24700*/  @!P1 IMAD.MOV.U32 R34, RZ, RZ, R6 ;  /* 0x000000ffff229224 */ /* 0x000fe400078e0006 */
[----:B------:R-:W-:Y:S02]  /*24710*/  @!P1 IMAD.MOV.U32 R35, RZ, RZ, R7 ;  /* 0x000000ffff239224 */ /* 0x000fe400078e0007 */
[----:B------:R-:W-:-:S07]  /*24720*/  IMAD.MOV.U32 R0, RZ, RZ, R14 ;  /* 0x000000ffff007224 */ /* 0x000fce00078e000e */
[----:B------:R-:W-:Y:S05]  /*24730*/  WARPSYNC.COLLECTIVE R15, `(.L_x_3256) ;  /* 0x000000000f087348 */ /* 0x000fea0003c00000 */
[----:B------:R0:W1:Y:S02]  /*24740*/  SHFL.IDX P6, R14, R13, R12, R11 ;  /* 0x0000000c0d0e7389 */ /* 0x00006400000c000b */
[----:B01----:R-:W-:Y:S01]  /*24750*/  ENDCOLLECTIVE ;  /* 0x000000000000791b */ /* 0x003fe20003800000 */
.L_x_3256:
[----:B------:R-:W-:Y:S02]  /*24760*/  IMAD.MOV.U32 R4, RZ, RZ, R30 ;  /* 0x000000ffff047224 */ /* 0x000fe400078e001e */
[----:B------:R-:W-:Y:S02]  /*24770*/  IMAD.MOV.U32 R5, RZ, RZ, R31 ;  /* 0x000000ffff057224 */ /* 0x000fe400078e001f */
[----:B------:R-:W-:Y:S01]  /*24780*/  IMAD.MOV.U32 R6, RZ, RZ, R34 ;  /* 0x000000ffff067224 */ /* 0x000fe200078e0022 */
[----:B------:R-:W-:Y:S01]  /*24790*/  PRMT R38, R38, 0x5410, R4 ;  /* 0x0000541026267816 */ /* 0x000fe20000000004 */
[----:B------:R-:W-:Y:S01]  /*247a0*/  IMAD.MOV.U32 R7, RZ, RZ, R35 ;  /* 0x000000ffff077224 */ /* 0x000fe200078e0023 */
[----:B------:R-:W-:Y:S02]  /*247b0*/  PRMT R43, R5, 0x7610, R43 ;  /* 0x00007610052b7816 */ /* 0x000fe4000000002b */
[----:B------:R-:W-:Y:S02]  /*247c0*/  CS2R R4, SRZ ;  /* 0x0000000000047805 */ /* 0x000fe4000001ff00 */
[----:B------:R-:W-:-:S02]  /*247d0*/  PRMT R53, R6, 0x7610, R53 ;  /* 0x0000761006357816 */ /* 0x000fc40000000035 */
[----:B------:R-:W-:Y:S01]  /*247e0*/  PRMT R36, R36, 0x5410, R7 ;  /* 0x0000541024247816 */ /* 0x000fe20000000007 */
[----:B------:R-:W-:Y:S02]  /*247f0*/  IMAD.MOV.U32 R13, RZ, RZ, R24 ;  /* 0x000000ffff0d7224 */ /* 0x000fe400078e0018 */
[----:B------:R-:W-:-:S07]  /*24800*/  IMAD.MOV.U32 R3, RZ, RZ, R14 ;  /* 0x000000ffff037224 */ /* 0x000fce00078e000e */
[----:B------:R-:W-:Y:S05]  /*24810*/  WARPSYNC.COLLECTIVE R15, `(.L_x_3257) ;  /* 0x000000000f087348 */ /* 0x000fea0003c00000 */
[----:B------:R0:W1:Y:S02]  /*24820*/  SHFL.IDX P6, R14, R13, R12, R11 ;  /* 0x0000000c0d0e7389 */ /* 0x00006400000c000b */
[----:B01----:R-:W-:Y:S01]  /*24830*/  ENDCOLLECTIVE ;  /* 0x000000000000791b */ /* 0x003fe20003800000 */
.L_x_3257:
[----:B------:R-:W-:Y:S02]  /*24840*/  IMAD.MOV.U32 R13, RZ, RZ, R37 ;  /* 0x000000ffff0d7224 */ /* 0x000fe400078e0025 */
[----:B------:R-:W-:-:S07]  /*24850*/  IMAD.MOV.U32 R24, RZ, RZ, R14 ;  /* 0x000000ffff187224 */ /* 0x000fce00078e000e */
[----:B------:R-:W-:Y:S05]  /*24860*/  WARPSYNC.COLLECTIVE R15, `(.L_x_3258) ;  /* 0x000000000f087348 */ /* 0x000fea0003c00000 */
[----:B------:R0:W1:Y:S02]  /*24870*/  SHFL.IDX P6, R14, R13, R12, R11 ;  /* 0x0000000c0d0e7389 */ /* 0x00006400000c000b */
[----:B01----:R-:W-:Y:S01]  /*24880*/  ENDCOLLECTIVE ;  /* 0x000000000000791b */ /* 0x003fe20003800000 */
.L_x_3258:
[----:B------:R-:W-:Y:S05]  /*24890*/  BRA `(.L_x_3259) ;  /* 0xfffffe4800cc7947 */ /* 0x000fea000383ffff */
.L_x_2948:
[----:B0-----:R0:W1:Y:S02]  /*248a0*/  SYNCS.PHASECHK.TRANS64.TRYWAIT P1, [R23+URZ+0x22800], R12 ;  /* 0x0228000c170075a7 */ /* 0x001064000802017f */
[----:B-1----:R-:W-:Y:S05]  /*248b0*/  @!P1 NANOSLEEP.SYNCS 0x989680 ;  /* 0x009896800000995d */ /* 0x002fea0003900000 */
[----:B------:R-:W1:Y:S02]  /*248c0*/  @!P1 SYNCS.PHASECHK.TRANS64 P1, [R23+URZ+0x22800], R12 ;  /* 0x0228000c170095a7 */ /* 0x000e64000802007f */
[----:B-1----:R-:W-:Y:S05]  /*248d0*/  @!P1 BRA `(.L_x_2948) ;  /* 0xfffffffc00f09947 */ /* 0x002fea000383ffff */
[----:B------:R-:W-:Y:S05]  /*248e0*/  BRA `(.L_x_3260) ;  /* 0xfffffe4c00607947 */ /* 0x000fea000383ffff */
.L_x_2954:
[----:B--2---:R2:W3:Y:S02]  /*248f0*/  SYNCS.PHASECHK.TRANS64.TRYWAIT P0, [R3+URZ+0x22830], R72 ;  /* 0x02283048030075a7 */ /* 0x0044e4000800017f */
[----:B---3--:R-:W-:Y:S05]  /*24900*/  @!P0 NANOSLEEP.SYNCS 0x989680 ;  /* 0x009896800000895d */ /* 0x008fea0003900000 */
[----:B------:R-:W3:Y:S02]  /*24910*/  @!P0 SYNCS.PHASECHK.TRANS64 P0, [R3+URZ+0x22830], R72 ;  /* 0x02283048030085a7 */ /* 0x000ee4000800007f */
[----:B---3--:R-:W-:Y:S05]  /*24920*/  @!P0 BRA `(.L_x_2954) ;  /* 0xfffffffc00f08947 */ /* 0x008fea000383ffff */
[----:B------:R-:W-:Y:S05]  /*24930*/  BRA `(.L_x_2953) ;  /* 0xfffffe5800f47947 */ /* 0x000fea000383ffff */
.L_x_2968:
[----:B-1----:R1:W2:Y:S02]  /*24940*/  SYNCS.PHASECHK.TRANS64.TRYWAIT P0, [R3+URZ+0x22850], R72 ;  /* 0x02285048030075a7 */ /* 0x0022a4000800017f */
[----:B--2---:R-:W-:Y:S05]  /*24950*/  @!P0 NANOSLEEP.SYNCS 0x989680 ;  /* 0x009896800000895d */ /* 0x004fea0003900000 */
[----:B------:R-:W2:Y:S02]  /*24960*/  @!P0 SYNCS.PHASECHK.TRANS64 P0, [R3+URZ+0x22850], R72 ;  /* 0x02285048030085a7 */ /* 0x000ea4000800007f */
[----:B--2---:R-:W-:Y:S05]  /*24970*/  @!P0 BRA `(.L_x_2968) ;  /* 0xfffffffc00f08947 */ /* 0x004fea000383ffff */
[----:B------:R-:W-:Y:S05]  /*24980*/  BRA `(.L_x_2967) ;  /* 0xfffffe7c00dc7947 */ /* 0x000fea000383ffff */
.L_x_2978:
[----:B-1----:R1:W2:Y:S02]  /*24990*/  SYNCS.PHASECHK.TRANS64.TRYWAIT P0, [R9+URZ+0x22830], R20 ;  /* 0x02283014090075a7 */ /* 0x0022a4000800017f */
[----:B--2---:R-:W-:Y:S05]  /*249a0*/  @!P0 NANOSLEEP.SYNCS 0x989680 ;  /* 0x009896800000895d */ /* 0x004fea0003900000 */
[----:B------:R-:W2:Y:S02]  /*249b0*/  @!P0 SYNCS.PHASECHK.TRANS64 P0, [R9+URZ+0x22830], R20 ;  /* 0x02283014090085a7 */ /* 0x000ea4000800007f */
[----:B--2---:R-:W-:Y:S05]  /*249c0*/  @!P0 BRA `(.L_x_2978) ;  /* 0xfffffffc00f08947 */ /* 0x004fea000383ffff */
[----:B------:R-:W-:Y:S05]  /*249d0*/  BRA `(.L_x_2977) ;  /* 0xfffffe8400dc7947 */ /* 0x000fea000383ffff */
.L_x_2992:
[----:B-1----:R1:W3:Y:S02]  /*249e0*/  SYNCS.PHASECHK.TRANS64.TRYWAIT P0, [R9+URZ+0x22850], R20 ;  /* 0x02285014090075a7 */ /* 0x0022e4000800017f */
[----:B---3--:R-:W-:Y:S05]  /*249f0*/  @!P0 NANOSLEEP.SYNCS 0x989680 ;  /* 0x009896800000895d */ /* 0x008fea0003900000 */
[----:B------:R-:W3:Y:S02]  /*24a00*/  @!P0 SYNCS.PHASECHK.TRANS64 P0, [R9+URZ+0x22850], R20 ;  /* 0x02285014090085a7 */ /* 0x000ee4000800007f */
[----:B---3--:R-:W-:Y:S05]  /*24a10*/  @!P0 BRA `(.L_x_2992) ;  /* 0xfffffffc00f08947 */ /* 0x008fea000383ffff */
[----:B------:R-:W-:Y:S05]  /*24a20*/  BRA `(.L_x_2991) ;  /* 0xfffffeb400007947 */ /* 0x000fea000383ffff */
.L_x_3003:
[----:B-1----:R1:W3:Y:S02]  /*24a30*/  SYNCS.PHASECHK.TRANS64.TRYWAIT P1, [R3+URZ+0x22830], R9 ;  /* 0x02283009030075a7 */ /* 0x0022e4000802017f */
[----:B---3--:R-:W-:Y:S05]  /*24a40*/  @!P1 NANOSLEEP.SYNCS 0x989680 ;  /* 0x009896800000995d */ /* 0x008fea0003900000 */
[----:B------:R-:W3:Y:S02]  /*24a50*/  @!P1 SYNCS.PHASECHK.TRANS64 P1, [R3+URZ+0x22830], R9 ;  /* 0x02283009030095a7 */ /* 0x000ee4000802007f */
[----:B---3--:R-:W-:Y:S05]  /*24a60*/  @!P1 BRA `(.L_x_3003) ;  /* 0xfffffffc00f09947 */ /* 0x008fea000383ffff */
[----:B------:R-:W-:Y:S05]  /*24a70*/  BRA `(.L_x_3002) ;  /* 0xfffffebc00107947 */ /* 0x000fea000383ffff */
.L_x_3009:
[----:B---3--:R3:W4:Y:S02]  /*24a80*/  SYNCS.PHASECHK.TRANS64.TRYWAIT P1, [R3+URZ+0x22850], R9 ;  /* 0x02285009030075a7 */ /* 0x008724000802017f */
[----:B----4-:R-:W-:Y:S05]  /*24a90*/  @!P1 NANOSLEEP.SYNCS 0x989680 ;  /* 0x009896800000995d */ /* 0x010fea0003900000 */
[----:B------:R-:W4:Y:S02]  /*24aa0*/  @!P1 SYNCS.PHASECHK.TRANS64 P1, [R3+URZ+0x22850], R9 ;  /* 0x02285009030095a7 */ /* 0x000f24000802007f */
[----:B----4-:R-:W-:Y:S05]  /*24ab0*/  @!P1 BRA `(.L_x_3009) ;  /* 0xfffffffc00f09947 */ /* 0x010fea000383ffff */
[----:B------:R-:W-:Y:S05]  /*24ac0*/  BRA `(.L_x_3008) ;  /* 0xfffffed400807947 */ /* 0x000fea000383ffff */
.L_x_3016:
[----:B-1----:R1:W3:Y:S02]  /*24ad0*/  SYNCS.PHASECHK.TRANS64.TRYWAIT P0, [R9+URZ+0x22830], R20 ;  /* 0x02283014090075a7 */ /* 0x0022e4000800017f */
[----:B---3--:R-:W-:Y:S05]  /*24ae0*/  @!P0 NANOSLEEP.SYNCS 0x989680 ;  /* 0x009896800000895d */ /* 0x008fea0003900000 */
[----:B------:R-:W3:Y:S02]  /*24af0*/  @!P0 SYNCS.PHASECHK.TRANS64 P0, [R9+URZ+0x22830], R20 ;  /* 0x02283014090085a7 */ /* 0x000ee4000800007f */
[----:B---3--:R-:W-:Y:S05]  /*24b00*/  @!P0 BRA `(.L_x_3016) ;  /* 0xfffffffc00f08947 */ /* 0x008fea000383ffff */
[----:B------:R-:W-:Y:S05]  /*24b10*/  BRA `(.L_x_3015) ;  /* 0xfffffed800d47947 */ /* 0x000fea000383ffff */
.L_x_3030:
[----:B---3--:R3:W4:Y:S02]  /*24b20*/  SYNCS.PHASECHK.TRANS64.TRYWAIT P0, [R9+URZ+0x22850], R20 ;  /* 0x02285014090075a7 */ /* 0x008724000800017f */
[----:B----4-:R-:W-:Y:S05]  /*24b30*/  @!P0 NANOSLEEP.SYNCS 0x989680 ;  /* 0x009896800000895d */ /* 0x010fea0003900000 */
[----:B------:R-:W4:Y:S02]  /*24b40*/  @!P0 SYNCS.PHASECHK.TRANS64 P0, [R9+URZ+0x22850], R20 ;  /* 0x02285014090085a7 */ /* 0x000f24000800007f */
[----:B----4-:R-:W-:Y:S05]  /*24b50*/  @!P0 BRA `(.L_x_3030) ;  /* 0xfffffffc00f08947 */ /* 0x010fea000383ffff */
[----:B------:R-:W-:Y:S05]  /*24b60*/  BRA `(.L_x_3029) ;  /* 0xffffff0400f47947 */ /* 0x000fea000383ffff */
.L_x_3037:
[----:B------:R-:W-:Y:S02]  /*24b70*/  IMAD.MOV.U32 R13, RZ, RZ, R21 ;  /* 0x000000ffff0d7224 */ /* 0x000fe400078e0015 */
[----:B------:R-:W-:Y:S02]  /*24b80*/  IMAD.MOV.U32 R12, RZ, RZ, RZ ;  /* 0x000000ffff0c7224 */ /* 0x000fe400078e00ff */
[----:B------:R-:W-:Y:S02]  /*24b90*/  IMAD.MOV.U32 R11, RZ, RZ, 0x181f ;  /* 0x0000181fff0b7424 */ /* 0x000fe400078e00ff */
[----:B------:R-:W-:-:S07]  /*24ba0*/  IMAD.MOV.U32 R15, RZ, RZ, -0x1 ;  /* 0xffffffffff0f7424 */ /* 0x000fce00078e00ff */
[----:B-----5:R-:W-:Y:S05]  /*24bb0*/  WARPSYNC.COLLECTIVE R15, `(.L_x_3261) ;  /* 0x000000000f087348 */ /* 0x020fea0003c00000 */
[----:B------:R0:W1:Y:S02]  /*24bc0*/  SHFL.IDX P6, R14, R13, R12, R11 ;  /* 0x0000000c0d0e7389 */ /* 0x00006400000c000b */
[----:B01---5:R-:W-:Y:S01]  /*24bd0*/  ENDCOLLECTIVE ;  /* 0x000000000000791b */ /* 0x023fe20003800000 */
.L_x_3261:
[----:B------:R-:W-:Y:S02]  /*24be0*/  IMAD.MOV.U32 R13, RZ, RZ, R3 ;  /* 0x000000ffff0d7224 */ /* 0x000fe400078e0003 */
[----:B------:R-:W-:-:S07]  /*24bf0*/  IMAD.MOV.U32 R48, RZ, RZ, R14 ;  /* 0x000000ffff307224 */ /* 0x000fce00078e000e */
[----:B------:R-:W-:Y:S05]  /*24c00*/  WARPSYNC.COLLECTIVE R15, `(.L_x_3262) ;  /* 0x000000000f087348 */ /* 0x000fea0003c00000 */
[----:B------:R0:W1:Y:S02]  /*24c10*/  SHFL.IDX P6, R14, R13, R12, R11 ;  /* 0x0000000c0d0e7389 */ /* 0x00006400000c000b */
[----:B01----:R-:W-:Y:S01]  /*24c20*/  ENDCOLLECTIVE ;  /* 0x000000000000791b */ /* 0x003fe20003800000 */
.L_x_3262:
[----:B------:R-:W-:Y:S05]  /*24c30*/  BRA `(.L_x_3263) ;  /* 0xffffff3000407947 */ /* 0x000fea000383ffff */
.L_x_3040:
        /* <DEDUP_REMOVED lines=8> */
.L_x_3265:
[----:B------:R-:W-:Y:S05]  /*24cc0*/  BSYNC B1 ;  /* 0x0000000000017941 */ /* 0x000fea0003800000 */
.L_x_3264:
        /* <DEDUP_REMOVED lines=8> */
.L_x_3266:
[----:B------:R-:W-:Y:S05]  /*24d50*/  BRA `(.L_x_3267) ;  /* 0xffffff3000887947 */ /* 0x000fea000383ffff */
.L_x_3043:
        /* <DEDUP_REMOVED lines=8> */
.L_x_3269:
[----:B------:R-:W-:Y:S05]  /*24de0*/  BSYNC B1 ;  /* 0x0000000000017941 */ /* 0x000fea0003800000 */
.L_x_3268:
        /* <DEDUP_REMOVED lines=8> */
.L_x_3270:
[----:B------:R-:W-:Y:S05]  /*24e70*/  BRA `(.L_x_3271) ;  /* 0xffffff3000d07947 */ /* 0x000fea000383ffff */
.L_x_3046:
[----:B------:R-:W-:Y:S01]  /*24e80*/  BSSY B1, `(.L_x_3272) ;  /* 0x0000008000017945 */ /* 0x000fe20003800000 */
[----:B------:R-:W-:Y:S02]  /*24e90*/  IMAD.MOV.U32 R13, RZ, RZ, R21 ;  /* 0x000000ffff0d7224 */ /* 0x000fe400078e0015 */
[----:B------:R-:W-:Y:S02]  /*24ea0*/  IMAD.MOV.U32 R12, RZ, RZ, 0x3 ;  /* 0x00000003ff0c7424 */ /* 0x000fe400078e00ff */
[----:B---3--:R-:W-:Y:S02]  /*24eb0*/  IMAD.MOV.U32 R11, RZ, RZ, 0x181f ;  /* 0x0000181fff0b7424 */ /* 0x008fe400078e00ff */
[----:B------:R-:W-:-:S07]  /*24ec0*/  IMAD.MOV.U32 R15, RZ, RZ, -0x1 ;  /* 0xffffffffff0f7424 */ /* 0x000fce00078e00ff */
[----:B012-4-:R-:W-:Y:S05]  /*24ed0*/  WARPSYNC.COLLECTIVE R15, `(.L_x_3273) ;  /* 0x000000000f087348 */ /* 0x017fea0003c00000 */
[----:B0-----:R0:W3:Y:S02]  /*24ee0*/  SHFL.IDX P6, R14, R13, R12, R11 ;  /* 0x0000000c0d0e7389 */ /* 0x0010e400000c000b */
[----:B01234-:R-:W-:Y:S01]  /*24ef0*/  ENDCOLLECTIVE ;  /* 0x000000000000791b */ /* 0x01ffe20003800000 */
.L_x_3273:
[----:B------:R-:W-:Y:S05]  /*24f00*/  BSYNC B1 ;  /* 0x0000000000017941 */ /* 0x000fea0003800000 */
.L_x_3272:
        /* <DEDUP_REMOVED lines=8> */
.L_x_3274:
[----:B------:R-:W-:Y:S05]  /*24f90*/  BRA `(.L_x_3275) ;  /* 0xffffff3400187947 */ /* 0x000fea000383ffff */
.L_x_3048:
[----:B------:R-:W-:Y:S02]  /*24fa0*/  IMAD.MOV.U32 R13, RZ, RZ, R10 ;  /* 0x000000ffff0d7224 */ /* 0x000fe400078e000a */
[----:B------:R-:W-:Y:S02]  /*24fb0*/  IMAD.MOV.U32 R12, RZ, RZ, RZ ;  /* 0x000000ffff0c7224 */ /* 0x000fe400078e00ff */
[----:B------:R-:W-:Y:S02]  /*24fc0*/  IMAD.MOV.U32 R11, RZ, RZ, 0x1c1f ;  /* 0x00001c1fff0b7424 */ /* 0x000fe400078e00ff */
[----:B------:R-:W-:-:S07]  /*24fd0*/  IMAD.MOV.U32 R15, RZ, RZ, -0x1 ;  /* 0xffffffffff0f7424 */ /* 0x000fce00078e00ff */
[----:B------:R-:W-:Y:S05]  /*24fe0*/  WARPSYNC.COLLECTIVE R15, `(.L_x_3276) ;  /* 0x000000000f087348 */ /* 0x000fea0003c00000 */
[----:B------:R0:W1:Y:S02]  /*24ff0*/  SHFL.IDX P6, R14, R13, R12, R11 ;  /* 0x0000000c0d0e7389 */ /* 0x00006400000c000b */
[----:B01----:R-:W-:Y:S01]  /*25000*/  ENDCOLLECTIVE ;  /* 0x000000000000791b */ /* 0x003fe20003800000 */
.L_x_3276:
[----:B------:R-:W-:Y:S02]  /*25010*/  IMAD.MOV.U32 R13, RZ, RZ, R3 ;  /* 0x000000ffff0d7224 */ /* 0x000fe400078e0003 */
[----:B------:R-:W-:-:S07]  /*25020*/  IMAD.MOV.U32 R48, RZ, RZ, R14 ;  /* 0x000000ffff307224 */ /* 0x000fce00078e000e */
[----:B------:R-:W-:Y:S05]  /*25030*/  WARPSYNC.COLLECTIVE R15, `(.L_x_3277) ;  /* 0x000000000f087348 */ /* 0x000fea0003c00000 */
[----:B------:R0:W1:Y:S02]  /*25040*/  SHFL.IDX P6, R14, R13, R12, R11 ;  /* 0x0000000c0d0e7389 */ /* 0x00006400000c000b */
[----:B01----:R-:W-:Y:S01]  /*25050*/  ENDCOLLECTIVE ;  /* 0x000000000000791b */ /* 0x003fe20003800000 */
.L_x_3277:
[----:B------:R-:W-:Y:S01]  /*25060*/  IMAD.MOV.U32 R11, RZ, RZ, R14 ;  /* 0x000000ffff0b7224 */ /* 0x000fe200078e000e */
[----:B------:R-:W-:Y:S06]  /*25070*/  BRA `(.L_x_3278) ;  /* 0xffffff3800187947 */ /* 0x000fec000383ffff */
.L_x_3051:
[----:B------:R-:W-:Y:S01]  /*25080*/  BSSY B1, `(.L_x_3279) ;  /* 0x0000008000017945 */ /* 0x000fe20003800000 */
[----:B---3--:R-:W-:Y:S02]  /*25090*/  IMAD.MOV.U32 R13, RZ, RZ, R10 ;  /* 0x000000ffff0d7224 */ /* 0x008fe400078e000a */
[----:B------:R-:W-:Y:S02]  /*250a0*/  IMAD.MOV.U32 R12, RZ, RZ, 0x1 ;  /* 0x00000001ff0c7424 */ /* 0x000fe400078e00ff */
[----:B--2---:R-:W-:Y:S02]  /*250b0*/  IMAD.MOV.U32 R11, RZ, RZ, 0x1c1f ;  /* 0x00001c1fff0b7424 */ /* 0x004fe400078e00ff */
[----:B------:R-:W-:-:S07]  /*250c0*/  IMAD.MOV.U32 R15, RZ, RZ, -0x1 ;  /* 0xffffffffff0f7424 */ /* 0x000fce00078e00ff */
[----:B01----:R-:W-:Y:S05]  /*250d0*/  WARPSYNC.COLLECTIVE R15, `(.L_x_3280) ;  /* 0x000000000f087348 */ /* 0x003fea0003c00000 */
[----:B------:R2:W3:Y:S02]  /*250e0*/  SHFL.IDX P6, R14, R13, R12, R11 ;  /* 0x0000000c0d0e7389 */ /* 0x0004e400000c000b */
[----:B0123--:R-:W-:Y:S01]  /*250f0*/  ENDCOLLECTIVE ;  /* 0x000000000000791b */ /* 0x00ffe20003800000 */
.L_x_3280:
[----:B------:R-:W-:Y:S05]  /*25100*/  BSYNC B1 ;  /* 0x0000000000017941 */ /* 0x000fea0003800000 */
.L_x_3279:
        /* <DEDUP_REMOVED lines=8> */
.L_x_3281:
[----:B------:R-:W-:Y:S01]  /*25190*/  IMAD.MOV.U32 R3, RZ, RZ, R14 ;  /* 0x000000ffff037224 */ /* 0x000fe200078e000e */
[----:B------:R-:W-:Y:S06]  /*251a0*/  BRA `(.L_x_3282) ;  /* 0xffffff4400687947 */ /* 0x000fec000383ffff */
.L_x_3055:
[----:B------:R-:W-:Y:S02]  /*251b0*/  IMAD.MOV.U32 R13, RZ, RZ, R20 ;  /* 0x000000ffff0d7224 */ /* 0x000fe400078e0014 */
[----:B------:R-:W-:Y:S02]  /*251c0*/  IMAD.MOV.U32 R12, RZ, RZ, RZ ;  /* 0x000000ffff0c7224 */ /* 0x000fe400078e00ff */
[----:B------:R-:W-:Y:S02]  /*251d0*/  IMAD.MOV.U32 R11, RZ, RZ, 0x181f ;  /* 0x0000181fff0b7424 */ /* 0x000fe400078e00ff */
[----:B------:R-:W-:-:S07]  /*251e0*/  IMAD.MOV.U32 R15, RZ, RZ, -0x1 ;  /* 0xffffffffff0f7424 */ /* 0x000fce00078e00ff */
[----:B--2---:R-:W-:Y:S05]  /*251f0*/  WARPSYNC.COLLECTIVE R15, `(.L_x_3283) ;  /* 0x000000000f087348 */ /* 0x004fea0003c00000 */
[----:B------:R0:W1:Y:S02]  /*25200*/  SHFL.IDX P6, R14, R13, R12, R11 ;  /* 0x0000000c0d0e7389 */ /* 0x00006400000c000b */
[----:B012---:R-:W-:Y:S01]  /*25210*/  ENDCOLLECTIVE ;  /* 0x000000000000791b */ /* 0x007fe20003800000 */
.L_x_3283:
[----:B------:R-:W-:Y:S02]  /*25220*/  IMAD.MOV.U32 R13, RZ, RZ, R3 ;  /* 0x000000ffff0d7224 */ /* 0x000fe400078e0003 */
[----:B------:R-:W-:-:S07]  /*25230*/  IMAD.MOV.U32 R0, RZ, RZ, R14 ;  /* 0x000000ffff007224 */ /* 0x000fce00078e000e */
[----:B------:R-:W-:Y:S05]  /*25240*/  WARPSYNC.COLLECTIVE R15, `(.L_x_3284) ;  /* 0x000000000f087348 */ /* 0x000fea0003c00000 */
[----:B------:R0:W1:Y:S02]  /*25250*/  SHFL.IDX P6, R14, R13, R12, R11 ;  /* 0x0000000c0d0e7389 */ /* 0x00006400000c000b */
[----:B01----:R-:W-:Y:S01]  /*25260*/  ENDCOLLECTIVE ;  /* 0x000000000000791b */ /* 0x003fe20003800000 */
.L_x_3284:
[----:B------:R-:W-:Y:S05]  /*25270*/  BRA `(.L_x_3285) ;  /* 0xffffff5800e07947 */ /* 0x000fea000383ffff */
.L_x_3058:
        /* <DEDUP_REMOVED lines=8> */
.L_x_3287:
[----:B------:R-:W-:Y:S05]  /*25300*/  BSYNC B1 ;  /* 0x0000000000017941 */ /* 0x000fea0003800000 */
.L_x_3286:
        /* <DEDUP_REMOVED lines=8> */
.L_x_3288:
[----:B------:R-:W-:Y:S05]  /*25390*/  BRA `(.L_x_3289) ;  /* 0xffffff5c002c7947 */ /* 0x000fea000383ffff */
.L_x_3061:
        /* <DEDUP_REMOVED lines=8> */
.L_x_3291:
[----:B------:R-:W-:Y:S05]  /*25420*/  BSYNC B1 ;  /* 0x0000000000017941 */ /* 0x000fea0003800000 */
.L_x_3290:
        /* <DEDUP_REMOVED lines=8> */
.L_x_3292:
[----:B------:R-:W-:Y:S05]  /*254b0*/  BRA `(.L_x_3293) ;  /* 0xffffff5c00747947 */ /* 0x000fea000383ffff */
.L_x_3064:
        /* <DEDUP_REMOVED lines=8> */
.L_x_3295:
[----:B------:R-:W-:Y:S05]  /*25540*/  BSYNC B1 ;  /* 0x0000000000017941 */ /* 0x000fea0003800000 */
.L_x_3294:
        /* <DEDUP_REMOVED lines=8> */
.L_x_3296:
[----:B------:R-:W-:Y:S05]  /*255d0*/  BRA `(.L_x_3297) ;  /* 0xffffff5c00bc7947 */ /* 0x000fea000383ffff */
.L_x_3091:
[----:B------:R-:W0:Y:S01]  /*255e0*/  S2R R12, SR_TID.X ;  /* 0x00000000000c7919 */ /* 0x000e220000002100 */
[----:B------:R-:W-:Y:S01]  /*255f0*/  BSSY B1, `(.L_x_3298) ;  /* 0x000000a000017945 */ /* 0x000fe20003800000 */
[----:B------:R-:W-:Y:S02]  /*25600*/  IMAD.MOV.U32 R11, RZ, RZ, 0x1f ;  /* 0x0000001fff0b7424 */ /* 0x000fe400078e00ff */
[----:B------:R-:W-:Y:S01]  /*25610*/  IMAD.MOV.U32 R15, RZ, RZ, -0x1 ;  /* 0xffffffffff0f7424 */ /* 0x000fe200078e00ff */
[----:B0-----:R-:W-:-:S04]  /*25620*/  SHF.R.U32.HI R12, RZ, 0x5, R12 ;  /* 0x00000005ff0c7819 */ /* 0x001fc8000001160c */
[----:B------:R-:W-:-:S05]  /*25630*/  LOP3.LUT R12, R12, 0x3, RZ, 0xc0, !PT ;  /* 0x000000030c0c7812 */ /* 0x000fca00078ec0ff */
[----:B------:R-:W-:Y:S02]  /*25640*/  IMAD.MOV.U32 R13, RZ, RZ, R12 ;  /* 0x000000ffff0d7224 */ /* 0x000fe400078e000c */
[----:B------:R-:W-:-:S07]  /*25650*/  IMAD.MOV.U32 R12, RZ, RZ, RZ ;  /* 0x000000ffff0c7224 */ /* 0x000fce00078e00ff */
[----:B------:R-:W-:Y:S05]  /*25660*/  WARPSYNC.COLLECTIVE R15, `(.L_x_3299) ;  /* 0x000000000f087348 */ /* 0x000fea0003c00000 */
[----:B------:R0:W1:Y:S02]  /*25670*/  SHFL.IDX P6, R14, R13, R12, R11 ;  /* 0x0000000c0d0e7389 */ /* 0x00006400000c000b */
[----:B01----:R-:W-:Y:S01]  /*25680*/  ENDCOLLECTIVE ;  /* 0x000000000000791b */ /* 0x003fe20003800000 */
.L_x_3299:
[----:B------:R-:W-:Y:S05]  /*25690*/  BSYNC B1 ;  /* 0x0000000000017941 */ /* 0x000fea0003800000 */
.L_x_3298:
[----:B------:R-:W-:Y:S05]  /*256a0*/  BRA `(.L_x_3300) ;  /* 0xffffff7c00ac7947 */ /* 0x000fea000383ffff */
.L_x_3093:
[----:B------:R-:W-:Y:S01]  /*256b0*/  BSSY B1, `(.L_x_3301) ;  /* 0x0000006000017945 */ /* 0x000fe20003800000 */
[----:B------:R-:W-:-:S07]  /*256c0*/  IMAD.MOV.U32 R15, RZ, RZ, -0x1 ;  /* 0xffffffffff0f7424 */ /* 0x000fce00078e00ff */
[----:B0-----:R-:W-:Y:S05]  /*256d0*/  WARPSYNC.COLLECTIVE R15, `(.L_x_3302) ;  /* 0x000000000f0c7348 */ /* 0x001fea0003c00000 */
[----:B------:R-:W-:Y:S02]  /*256e0*/  ELECT P6, UR62, PT ;  /* 0x00000000003e782f */ /* 0x000fe400038c0000 */
[----:B------:R-:W-:Y:S01]  /*256f0*/  MOV R14, UR62 ;  /* 0x0000003e000e7c02 */ /* 0x000fe20008000f00 */
[----:B0-----:R-:W-:Y:S10]  /*25700*/  ENDCOLLECTIVE ;  /* 0x000000000000791b */ /* 0x001ff40003800000 */
.L_x_3302:
[----:B------:R-:W-:Y:S05]  /*25710*/  BSYNC B1 ;  /* 0x0000000000017941 */ /* 0x000fea0003800000 */
.L_x_3301:
[----:B------:R-:W-:Y:S05]  /*25720*/  BRA `(.L_x_3092) ;  /* 0xffffff7c00a47947 */ /* 0x000fea000383ffff */
.L_x_3095:
[----:B0-----:R0:W1:Y:S02]  /*25730*/  SYNCS.PHASECHK.TRANS64.TRYWAIT P0, [R17+URZ+0x22820], R10 ;  /* 0x0228200a110075a7 */ /* 0x001064000800017f */
[----:B-1----:R-:W-:Y:S05]  /*25740*/  @!P0 NANOSLEEP.SYNCS 0x989680 ;  /* 0x009896800000895d */ /* 0x002fea0003900000 */
[----:B------:R-:W1:Y:S02]  /*25750*/  @!P0 SYNCS.PHASECHK.TRANS64 P0, [R17+URZ+0x22820], R10 ;  /* 0x0228200a110085a7 */ /* 0x000e64000800007f */
[----:B-1----:R-:W-:Y:S05]  /*25760*/  @!P0 BRA `(.L_x_3095) ;  /* 0xfffffffc00f08947 */ /* 0x002fea000383ffff */
[----:B------:R-:W-:Y:S05]  /*25770*/  BRA `(.L_x_3303) ;  /* 0xffffff7c00b47947 */ /* 0x000fea000383ffff */
.L_x_3099:
[----:B0-----:R0:W1:Y:S02]  /*25780*/  SYNCS.PHASECHK.TRANS64.TRYWAIT P0, [R12+URZ+0x228a0], R10 ;  /* 0x0228a00a0c0075a7 */ /* 0x001064000800017f */
[----:B-1----:R-:W-:Y:S05]  /*25790*/  @!P0 NANOSLEEP.SYNCS 0x989680 ;  /* 0x009896800000895d */ /* 0x002fea0003900000 */
[----:B------:R-:W1:Y:S02]  /*257a0*/  @!P0 SYNCS.PHASECHK.TRANS64 P0, [R12+URZ+0x228a0], R10 ;  /* 0x0228a00a0c0085a7 */ /* 0x000e64000800007f */
[----:B-1----:R-:W-:Y:S05]  /*257b0*/  @!P0 BRA `(.L_x_3099) ;  /* 0xfffffffc00f08947 */ /* 0x002fea000383ffff */
[----:B------:R-:W-:Y:S05]  /*257c0*/  BRA `(.L_x_3304) ;  /* 0xffffff7c00cc7947 */ /* 0x000fea000383ffff */
.L_x_3104:
[----:B-1----:R1:W2:Y:S02]  /*257d0*/  SYNCS.PHASECHK.TRANS64.TRYWAIT P0, [R12+URZ+0x228c0], R10 ;  /* 0x0228c00a0c0075a7 */ /* 0x0022a4000800017f */
[----:B--2---:R-:W-:Y:S05]  /*257e0*/  @!P0 NANOSLEEP.SYNCS 0x989680 ;  /* 0x009896800000895d */ /* 0x004fea0003900000 */
[----:B------:R-:W2:Y:S02]  /*257f0*/  @!P0 SYNCS.PHASECHK.TRANS64 P0, [R12+URZ+0x228c0], R10 ;  /* 0x0228c00a0c0085a7 */ /* 0x000ea4000800007f */
[----:B--2---:R-:W-:Y:S05]  /*25800*/  @!P0 BRA `(.L_x_3104) ;  /* 0xfffffffc00f08947 */ /* 0x004fea000383ffff */
[----:B------:R-:W-:Y:S05]  /*25810*/  BRA `(.L_x_3305) ;  /* 0xffffff8000487947 */ /* 0x000fea000383ffff */
.L_x_3114:
[----:B0-----:R0:W1:Y:S02]  /*25820*/  SYNCS.PHASECHK.TRANS64.TRYWAIT P1, [R10+URZ+0x228a0], R2 ;  /* 0x0228a0020a0075a7 */ /* 0x001064000802017f */
[----:B-1----:R-:W-:Y:S05]  /*25830*/  @!P1 NANOSLEEP.SYNCS 0x989680 ;  /* 0x009896800000995d */ /* 0x002fea0003900000 */
[----:B------:R-:W1:Y:S02]  /*25840*/  @!P1 SYNCS.PHASECHK.TRANS64 P1, [R10+URZ+0x228a0], R2 ;  /* 0x0228a0020a0095a7 */ /* 0x000e64000802007f */
[----:B-1----:R-:W-:Y:S05]  /*25850*/  @!P1 BRA `(.L_x_3114) ;  /* 0xfffffffc00f09947 */ /* 0x002fea000383ffff */
[----:B------:R-:W-:Y:S05]  /*25860*/  BRA `(.L_x_3306) ;  /* 0xffffff8400bc7947 */ /* 0x000fea000383ffff */
.L_x_3119:
[----:B-1----:R1:W2:Y:S02]  /*25870*/  SYNCS.PHASECHK.TRANS64.TRYWAIT P1, [R10+URZ+0x228c0], R2 ;  /* 0x0228c0020a0075a7 */ /* 0x0022a4000802017f */
[----:B--2---:R-:W-:Y:S05]  /*25880*/  @!P1 NANOSLEEP.SYNCS 0x989680 ;  /* 0x009896800000995d */ /* 0x004fea0003900000 */
[----:B------:R-:W2:Y:S02]  /*25890*/  @!P1 SYNCS.PHASECHK.TRANS64 P1, [R10+URZ+0x228c0], R2 ;  /* 0x0228c0020a0095a7 */ /* 0x000ea4000802007f */
[----:B--2---:R-:W-:Y:S05]  /*258a0*/  @!P1 BRA `(.L_x_3119) ;  /* 0xfffffffc00f09947 */ /* 0x004fea000383ffff */
[----:B------:R-:W-:Y:S05]  /*258b0*/  BRA `(.L_x_3307) ;  /* 0xffffff8800347947 */ /* 0x000fea000383ffff */
.L_x_3145:
        /* <DEDUP_REMOVED lines=11> */
.L_x_3309:
[----:B------:R-:W-:Y:S05]  /*25970*/  BSYNC B0 ;  /* 0x0000000000007941 */ /* 0x000fea0003800000 */
.L_x_3308:
[----:B------:R-:W-:Y:S05]  /*25980*/  BRA `(.L_x_3310) ;  /* 0xffffff9c00407947 */ /* 0x000fea000383ffff */
.L_x_3148:
[----:B0-----:R0:W1:Y:S02]  /*25990*/  SYNCS.PHASECHK.TRANS64.TRYWAIT P0, [R33+URZ+0x22840], R0 ;  /* 0x02284000210075a7 */ /* 0x001064000800017f */
[----:B-1----:R-:W-:Y:S05]  /*259a0*/  @!P0 NANOSLEEP.SYNCS 0x989680 ;  /* 0x009896800000895d */ /* 0x002fea0003900000 */
[----:B------:R-:W1:Y:S02]  /*259b0*/  @!P0 SYNCS.PHASECHK.TRANS64 P0, [R33+URZ+0x22840], R0 ;  /* 0x02284000210085a7 */ /* 0x000e64000800007f */
[----:B-1----:R-:W-:Y:S05]  /*259c0*/  @!P0 BRA `(.L_x_3148) ;  /* 0xfffffffc00f08947 */ /* 0x002fea000383ffff */
[----:B------:R-:W-:Y:S05]  /*259d0*/  BRA `(.L_x_3311) ;  /* 0xffffff9c00507947 */ /* 0x000fea000383ffff */
.L_x_3149:
        /* <DEDUP_REMOVED lines=8> */
.L_x_3313:
[----:B------:R-:W-:Y:S05]  /*25a60*/  BSYNC B0 ;  /* 0x0000000000007941 */ /* 0x000fea0003800000 */
.L_x_3312:
        /* <DEDUP_REMOVED lines=9> */
.L_x_3314:
[----:B------:R-:W-:Y:S02]  /*25b00*/  IMAD.MOV.U32 R13, RZ, RZ, R4 ;  /* 0x000000ffff0d7224 */ /* 0x000fe400078e0004 */
[----:B------:R-:W-:Y:S02]  /*25b10*/  IMAD.MOV.U32 R12, RZ, RZ, 0x1 ;  /* 0x00000001ff0c7424 */ /* 0x000fe400078e00ff */
[----:B------:R-:W-:-:S07]  /*25b20*/  IMAD.MOV.U32 R3, RZ, RZ, R14 ;  /* 0x000000ffff037224 */ /* 0x000fce00078e000e */
[----:B------:R-:W-:Y:S05]  /*25b30*/  WARPSYNC.COLLECTIVE R15, `(.L_x_3315) ;  /* 0x000000000f087348 */ /* 0x000fea0003c00000 */
[----:B------:R0:W1:Y:S02]  /*25b40*/  SHFL.IDX P6, R14, R13, R12, R11 ;  /* 0x0000000c0d0e7389 */ /* 0x00006400000c000b */
[----:B01----:R-:W-:Y:S01]  /*25b50*/  ENDCOLLECTIVE ;  /* 0x000000000000791b */ /* 0x003fe20003800000 */
.L_x_3315:
        /* <DEDUP_REMOVED lines=15> */
.L_x_3316:
[----:B------:R-:W-:Y:S02]  /*25c50*/  @P0 IMAD R7, R5, 0x2, R17 ;  /* 0x0000000205070824 */ /* 0x000fe400078e0211 */
[----:B------:R-:W-:Y:S02]  /*25c60*/  IMAD.MOV.U32 R13, RZ, RZ, R4 ;  /* 0x000000ffff0d7224 */ /* 0x000fe400078e0004 */
[----:B------:R-:W-:Y:S02]  /*25c70*/  IMAD.MOV.U32 R12, RZ, RZ, 0x2 ;  /* 0x00000002ff0c7424 */ /* 0x000fe400078e00ff */
[----:B------:R-:W-:-:S07]  /*25c80*/  IMAD.MOV.U32 R3, RZ, RZ, R14 ;  /* 0x000000ffff037224 */ /* 0x000fce00078e000e */
[----:B------:R-:W-:Y:S05]  /*25c90*/  WARPSYNC.COLLECTIVE R15, `(.L_x_3317) ;  /* 0x000000000f087348 */ /* 0x000fea0003c00000 */
[----:B------:R0:W1:Y:S02]  /*25ca0*/  SHFL.IDX P6, R14, R13, R12, R11 ;  /* 0x0000000c0d0e7389 */ /* 0x00006400000c000b */
[----:B01----:R-:W-:Y:S01]  /*25cb0*/  ENDCOLLECTIVE ;  /* 0x000000000000791b */ /* 0x003fe20003800000 */
.L_x_3317:
        /* <DEDUP_REMOVED lines=15> */
.L_x_3318:
[----:B------:R-:W-:Y:S02]  /*25db0*/  @P0 IMAD R7, R5, 0x2, R17 ;  /* 0x0000000205070824 */ /* 0x000fe400078e0211 */
[----:B------:R-:W-:Y:S02]  /*25dc0*/  IMAD.MOV.U32 R13, RZ, RZ, R4 ;  /* 0x000000ffff0d7224 */ /* 0x000fe400078e0004 */
[----:B------:R-:W-:Y:S02]  /*25dd0*/  IMAD.MOV.U32 R12, RZ, RZ, 0x3 ;  /* 0x00000003ff0c7424 */ /* 0x000fe400078e00ff */
[----:B------:R-:W-:-:S07]  /*25de0*/  IMAD.MOV.U32 R3, RZ, RZ, R14 ;  /* 0x000000ffff037224 */ /* 0x000fce00078e000e */
[----:B------:R-:W-:Y:S05]  /*25df0*/  WARPSYNC.COLLECTIVE R15, `(.L_x_3319) ;  /* 0x000000000f087348 */ /* 0x000fea0003c00000 */
[----:B------:R0:W1:Y:S02]  /*25e00*/  SHFL.IDX P6, R14, R13, R12, R11 ;  /* 0x0000000c0d0e7389 */ /* 0x00006400000c000b */
[----:B01----:R-:W-:Y:S01]  /*25e10*/  ENDCOLLECTIVE ;  /* 0x000000000000791b */ /* 0x003fe20003800000 */
.L_x_3319:
        /* <DEDUP_REMOVED lines=15> */
.L_x_3320:
[----:B------:R-:W-:Y:S02]  /*25f10*/  @P0 IMAD R7, R5, 0x2, R17 ;  /* 0x0000000205070824 */ /* 0x000fe400078e0211 */
[----:B------:R-:W-:Y:S02]  /*25f20*/  IMAD.MOV.U32 R13, RZ, RZ, R4 ;  /* 0x000000ffff0d7224 */ /* 0x000fe400078e0004 */
[----:B------:R-:W-:Y:S02]  /*25f30*/  IMAD.MOV.U32 R12, RZ, RZ, 0x4 ;  /* 0x00000004ff0c7424 */ /* 0x000fe400078e00ff */
[----:B------:R-:W-:-:S07]  /*25f40*/  IMAD.MOV.U32 R3, RZ, RZ, R14 ;  /* 0x000000ffff037224 */ /* 0x000fce00078e000e */
[----:B------:R-:W-:Y:S05]  /*25f50*/  WARPSYNC.COLLECTIVE R15, `(.L_x_3321) ;  /* 0x000000000f087348 */ /* 0x000fea0003c00000 */
[----:B------:R0:W1:Y:S02]  /*25f60*/  SHFL.IDX P6, R14, R13, R12, R11 ;  /* 0x0000000c0d0e7389 */ /* 0x00006400000c000b */
[----:B01----:R-:W-:Y:S01]  /*25f70*/  ENDCOLLECTIVE ;  /* 0x000000000000791b */ /* 0x003fe20003800000 */
.L_x_3321:
        /* <DEDUP_REMOVED lines=15> */
.L_x_3322:
[----:B------:R-:W-:Y:S02]  /*26070*/  @P0 IMAD R7, R5, 0x2, R17 ;  /* 0x0000000205070824 */ /* 0x000fe400078e0211 */
[----:B------:R-:W-:Y:S02]  /*26080*/  IMAD.MOV.U32 R13, RZ, RZ, R4 ;  /* 0x000000ffff0d7224 */ /* 0x000fe400078e0004 */
[----:B------:R-:W-:Y:S02]  /*26090*/  IMAD.MOV.U32 R12, RZ, RZ, 0x5 ;  /* 0x00000005ff0c7424 */ /* 0x000fe400078e00ff */
[----:B------:R-:W-:-:S07]  /*260a0*/  IMAD.MOV.U32 R3, RZ, RZ, R14 ;  /* 0x000000ffff037224 */ /* 0x000fce00078e000e */
[----:B------:R-:W-:Y:S05]  /*260b0*/  WARPSYNC.COLLECTIVE R15, `(.L_x_3323) ;  /* 0x000000000f087348 */ /* 0x000fea0003c00000 */
[----:B------:R0:W1:Y:S02]  /*260c0*/  SHFL.IDX P6, R14, R13, R12, R11 ;  /* 0x0000000c0d0e7389 */ /* 0x00006400000c000b */
[----:B01----:R-:W-:Y:S01]  /*260d0*/  ENDCOLLECTIVE ;  /* 0x000000000000791b */ /* 0x003fe20003800000 */
.L_x_3323:
        /* <DEDUP_REMOVED lines=10> */
.L_x_3324:
[----:B------:R-:W-:Y:S01]  /*26180*/  @!PT LDS RZ, [RZ] ;  /* 0x00000000fffff984 */ /* 0x000fe20000000800 */
[----:B------:R-:W-:Y:S01]  /*26190*/  @!PT LDS RZ, [RZ] ;  /* 0x00000000fffff984 */ /* 0x000fe20000000800 */
[----:B------:R-:W-:Y:S01]  /*261a0*/  @!PT LDS RZ, [RZ] ;  /* 0x00000000fffff984 */ /* 0x000fe20000000800 */
[----:B------:R1:W-:Y:S01]  /*261b0*/  @P0 LDGSTS.E.BYPASS.LTC128B.128 [R7+0x1e400], desc[UR52][R2.64], !P2 ;  /* 0x1e40000002070fae */ /* 0x0003e2000d101d74 */
[----:B------:R-:W-:Y:S01]  /*261c0*/  IMAD.MOV.U32 R0, RZ, RZ, R14 ;  /* 0x000000ffff007224 */ /* 0x000fe200078e000e */
[----:B------:R-:W-:Y:S06]  /*261d0*/  BRA `(.L_x_3325) ;  /* 0xffffff9800b07947 */ /* 0x000fec000383ffff */
.L_x_3154:
        /* <DEDUP_REMOVED lines=9> */
.L_x_3326:
[C---:B------:R-:W-:Y:S01]  /*26270*/  VIADD R6, R35.reuse, 0x10 ;  /* 0x0000001023067836 */ /* 0x040fe20000000000 */
[----:B------:R-:W-:Y:S01]  /*26280*/  ISETP.GE.AND P0, PT, R35, R5, PT ;  /* 0x000000052300720c */ /* 0x000fe20003f06270 */
[----:B------:R-:W-:Y:S02]  /*26290*/  IMAD.MOV.U32 R13, RZ, RZ, R0 ;  /* 0x000000ffff0d7224 */ /* 0x000fe400078e0000 */
[----:B------:R-:W-:-:S10]  /*262a0*/  IMAD.MOV.U32 R2, RZ, RZ, R14 ;  /* 0x000000ffff027224 */ /* 0x000fd400078e000e */
[----:B------:R-:W-:Y:S05]  /*262b0*/  WARPSYNC.COLLECTIVE R15, `(.L_x_3327) ;  /* 0x000000000f087348 */ /* 0x000fea0003c00000 */
[----:B------:R0:W1:Y:S02]  /*262c0*/  SHFL.IDX P6, R14, R13, R12, R11 ;  /* 0x0000000c0d0e7389 */ /* 0x00006400000c000b */
[----:B01----:R-:W-:Y:S01]  /*262d0*/  ENDCOLLECTIVE ;  /* 0x000000000000791b */ /* 0x003fe20003800000 */
.L_x_3327:
[----:B------:R-:W-:Y:S02]  /*262e0*/  IMAD.MOV.U32 R13, RZ, RZ, R4 ;  /* 0x000000ffff0d7224 */ /* 0x000fe400078e0004 */
[----:B------:R-:W-:Y:S02]  /*262f0*/  IMAD.MOV.U32 R12, RZ, RZ, 0x1 ;  /* 0x00000001ff0c7424 */ /* 0x000fe400078e00ff */
[----:B------:R-:W-:-:S07]  /*26300*/  IMAD.MOV.U32 R3, RZ, RZ, R14 ;  /* 0x000000ffff037224 */ /* 0x000fce00078e000e */
[----:B------:R-:W-:Y:S05]  /*26310*/  WARPSYNC.COLLECTIVE R15, `(.L_x_3328) ;  /* 0x000000000f087348 */ /* 0x000fea0003c00000 */
[----:B------:R0:W1:Y:S02]  /*26320*/  SHFL.IDX P6, R14, R13, R12, R11 ;  /* 0x0000000c0d0e7389 */ /* 0x00006400000c000b */
[----:B01----:R-:W-:Y:S01]  /*26330*/  ENDCOLLECTIVE ;  /* 0x000000000000791b */ /* 0x003fe20003800000 */
.L_x_3328:
        /* <DEDUP_REMOVED lines=15> */
.L_x_3329:
[----:B------:R-:W-:Y:S02]  /*26430*/  IMAD.MOV.U32 R13, RZ, RZ, R4 ;  /* 0x000000ffff0d7224 */ /* 0x000fe400078e0004 */
[----:B------:R-:W-:Y:S02]  /*26440*/  IMAD.MOV.U32 R12, RZ, RZ, 0x2 ;  /* 0x00000002ff0c7424 */ /* 0x000fe400078e00ff */
[----:B------:R-:W-:-:S07]  /*26450*/  IMAD.MOV.U32 R3, RZ, RZ, R14 ;  /* 0x000000ffff037224 */ /* 0x000fce00078e000e */
[----:B------:R-:W-:Y:S05]  /*26460*/  WARPSYNC.COLLECTIVE R15, `(.L_x_3330) ;  /* 0x000000000f087348 */ /* 0x000fea0003c00000 */
[----:B------:R0:W1:Y:S02]  /*26470*/  SHFL.IDX P6, R14, R13, R12, R11 ;  /* 0x0000000c0d0e7389 */ /* 0x00006400000c000b */
[----:B01----:R-:W-:Y:S01]  /*26480*/  ENDCOLLECTIVE ;  /* 0x000000000000791b */ /* 0x003fe20003800000 */
.L_x_3330:
        /* <DEDUP_REMOVED lines=16> */
.L_x_3331:
[----:B------:R-:W-:Y:S02]  /*26590*/  IMAD.MOV.U32 R13, RZ, RZ, R4 ;  /* 0x000000ffff0d7224 */ /* 0x000fe400078e0004 */
[----:B------:R-:W-:Y:S02]  /*265a0*/  IMAD.MOV.U32 R12, RZ, RZ, 0x3 ;  /* 0x00000003ff0c7424 */ /* 0x000fe400078e00ff */
[----:B------:R-:W-:-:S07]  /*265b0*/  IMAD.MOV.U32 R3, RZ, RZ, R14 ;  /* 0x000000ffff037224 */ /* 0x000fce00078e000e */
[----:B------:R-:W-:Y:S05]  /*265c0*/  WARPSYNC.COLLECTIVE R15, `(.L_x_3332) ;  /* 0x000000000f087348 */ /* 0x000fea0003c00000 */
[----:B------:R0:W1:Y:S02]  /*265d0*/  SHFL.IDX P6, R14, R13, R12, R11 ;  /* 0x0000000c0d0e7389 */ /* 0x00006400000c000b */
[----:B01----:R-:W-:Y:S01]  /*265e0*/  ENDCOLLECTIVE ;  /* 0x000000000000791b */ /* 0x003fe20003800000 */
.L_x_3332:
        /* <DEDUP_REMOVED lines=16> */
.L_x_3333:
[----:B------:R-:W-:Y:S02]  /*266f0*/  IMAD.MOV.U32 R13, RZ, RZ, R4 ;  /* 0x000000ffff0d7224 */ /* 0x000fe400078e0004 */
[----:B------:R-:W-:Y:S02]  /*26700*/  IMAD.MOV.U32 R12, RZ, RZ, 0x4 ;  /* 0x00000004ff0c7424 */ /* 0x000fe400078e00ff */
[----:B------:R-:W-:-:S07]  /*26710*/  IMAD.MOV.U32 R3, RZ, RZ, R14 ;  /* 0x000000ffff037224 */ /* 0x000fce00078e000e */
[----:B------:R-:W-:Y:S05]  /*26720*/  WARPSYNC.COLLECTIVE R15, `(.L_x_3334) ;  /* 0x000000000f087348 */ /* 0x000fea0003c00000 */
[----:B------:R0:W1:Y:S02]  /*26730*/  SHFL.IDX P6, R14, R13, R12, R11 ;  /* 0x0000000c0d0e7389 */ /* 0x00006400000c000b */
[----:B01----:R-:W-:Y:S01]  /*26740*/  ENDCOLLECTIVE ;  /* 0x000000000000791b */ /* 0x003fe20003800000 */
.L_x_3334:
        /* <DEDUP_REMOVED lines=16> */
.L_x_3335:
[----:B------:R-:W-:Y:S02]  /*26850*/  IMAD.MOV.U32 R13, RZ, RZ, R4 ;  /* 0x000000ffff0d7224 */ /* 0x000fe400078e0004 */
[----:B------:R-:W-:Y:S02]  /*26860*/  IMAD.MOV.U32 R12, RZ, RZ, 0x5 ;  /* 0x00000005ff0c7424 */ /* 0x000fe400078e00ff */
[----:B------:R-:W-:-:S07]  /*26870*/  IMAD.MOV.U32 R3, RZ, RZ, R14 ;  /* 0x000000ffff037224 */ /* 0x000fce00078e000e */
[----:B------:R-:W-:Y:S05]  /*26880*/  WARPSYNC.COLLECTIVE R15, `(.L_x_3336) ;  /* 0x000000000f087348 */ /* 0x000fea0003c00000 */
[----:B------:R0:W1:Y:S02]  /*26890*/  SHFL.IDX P6, R14, R13, R12, R11 ;  /* 0x0000000c0d0e7389 */ /* 0x00006400000c000b */
[----:B01----:R-:W-:Y:S01]  /*268a0*/  ENDCOLLECTIVE ;  /* 0x000000000000791b */ /* 0x003fe20003800000 */
.L_x_3336:
        /* <DEDUP_REMOVED lines=16> */
.L_x_3337:
[----:B------:R-:W-:Y:S02]  /*269b0*/  IMAD.MOV.U32 R13, RZ, RZ, R4 ;  /* 0x000000ffff0d7224 */ /* 0x000fe400078e0004 */
[----:B------:R-:W-:Y:S02]  /*269c0*/  IMAD.MOV.U32 R12, RZ, RZ, 0x6 ;  /* 0x00000006ff0c7424 */ /* 0x000fe400078e00ff */
[----:B------:R-:W-:-:S07]  /*269d0*/  IMAD.MOV.U32 R3, RZ, RZ, R14 ;  /* 0x000000ffff037224 */ /* 0x000fce00078e000e */
[----:B------:R-:W-:Y:S05]  /*269e0*/  WARPSYNC.COLLECTIVE R15, `(.L_x_3338) ;  /* 0x000000000f087348 */ /* 0x000fea0003c00000 */
[----:B------:R0:W1:Y:S02]  /*269f0*/  SHFL.IDX P6, R14, R13, R12, R11 ;  /* 0x0000000c0d0e7389 */ /* 0x00006400000c000b */
[----:B01----:R-:W-:Y:S01]  /*26a00*/  ENDCOLLECTIVE ;  /* 0x000000000000791b */ /* 0x003fe20003800000 */
.L_x_3338:
        /* <DEDUP_REMOVED lines=16> */
.L_x_3339:
[----:B------:R-:W-:Y:S02]  /*26b10*/  IMAD.MOV.U32 R13, RZ, RZ, R4 ;  /* 0x000000ffff0d7224 */ /* 0x000fe400078e0004 */
[----:B------:R-:W-:Y:S02]  /*26b20*/  IMAD.MOV.U32 R12, RZ, RZ, 0x7 ;  /* 0x00000007ff0c7424 */ /* 0x000fe400078e00ff */
[----:B------:R-:W-:-:S07]  /*26b30*/  IMAD.MOV.U32 R3, RZ, RZ, R14 ;  /* 0x000000ffff037224 */ /* 0x000fce00078e000e */
[----:B------:R-:W-:Y:S05]  /*26b40*/  WARPSYNC.COLLECTIVE R15, `(.L_x_3340) ;  /* 0x000000000f087348 */ /* 0x000fea0003c00000 */
[----:B------:R0:W1:Y:S02]  /*26b50*/  SHFL.IDX P6, R14, R13, R12, R11 ;  /* 0x0000000c0d0e7389 */ /* 0x00006400000c000b */
[----:B01----:R-:W-:Y:S01]  /*26b60*/  ENDCOLLECTIVE ;  /* 0x000000000000791b */ /* 0x003fe20003800000 */
.L_x_3340:
        /* <DEDUP_REMOVED lines=10> */
.L_x_3341:
[----:B------:R-:W-:Y:S01]  /*26c10*/  @!PT LDS RZ, [RZ] ;  /* 0x00000000fffff984 */ /* 0x000fe20000000800 */
[----:B------:R-:W-:Y:S01]  /*26c20*/  @!PT LDS RZ, [RZ] ;  /* 0x00000000fffff984 */ /* 0x000fe20000000800 */
[----:B------:R-:W-:Y:S01]  /*26c30*/  @!PT LDS RZ, [RZ] ;  /* 0x00000000fffff984 */ /* 0x000fe20000000800 */
[----:B------:R0:W-:Y:S01]  /*26c40*/  @!P0 LDGSTS.E.BYPASS.LTC128B.128 [R8+0x1b400], desc[UR52][R2.64], !P1 ;  /* 0x1b40000002088fae */ /* 0x0001e2000c901d74 */
[----:B------:R-:W-:Y:S01]  /*26c50*/  IMAD.MOV.U32 R0, RZ, RZ, R14 ;  /* 0x000000ffff007224 */ /* 0x000fe200078e000e */
[----:B------:R-:W-:Y:S06]  /*26c60*/  BRA `(.L_x_3342) ;  /* 0xffffff9c002c7947 */ /* 0x000fec000383ffff */
.L_x_3157:
[----:B0-----:R0:W1:Y:S02]  /*26c70*/  SYNCS.PHASECHK.TRANS64.TRYWAIT P0, [R17+URZ+0x22820], R0 ;  /* 0x02282000110075a7 */ /* 0x001064000800017f */
[----:B-1----:R-:W-:Y:S05]  /*26c80*/  @!P0 NANOSLEEP.SYNCS 0x989680 ;  /* 0x009896800000895d */ /* 0x002fea0003900000 */
[----:B------:R-:W1:Y:S02]  /*26c90*/  @!P0 SYNCS.PHASECHK.TRANS64 P0, [R17+URZ+0x22820], R0 ;  /* 0x02282000110085a7 */ /* 0x000e64000800007f */
[----:B-1----:R-:W-:Y:S05]  /*26ca0*/  @!P0 BRA `(.L_x_3157) ;  /* 0xfffffffc00f08947 */ /* 0x002fea000383ffff */
[----:B------:R-:W-:Y:S05]  /*26cb0*/  BRA `(.L_x_3343) ;  /* 0xffffff9c00887947 */ /* 0x000fea000383ffff */
.L_x_3160:
[----:B0-----:R0:W1:Y:S02]  /*26cc0*/  SYNCS.PHASECHK.TRANS64.TRYWAIT P0, [R33+URZ+0x22860], R0 ;  /* 0x02286000210075a7 */ /* 0x001064000800017f */
[----:B-1----:R-:W-:Y:S05]  /*26cd0*/  @!P0 NANOSLEEP.SYNCS 0x989680 ;  /* 0x009896800000895d */ /* 0x002fea0003900000 */
[----:B------:R-:W1:Y:S02]  /*26ce0*/  @!P0 SYNCS.PHASECHK.TRANS64 P0, [R33+URZ+0x22860], R0 ;  /* 0x02286000210085a7 */ /* 0x000e64000800007f */
[----:B-1----:R-:W-:Y:S05]  /*26cf0*/  @!P0 BRA `(.L_x_3160) ;  /* 0xfffffffc00f08947 */ /* 0x002fea000383ffff */
[----:B------:R-:W-:Y:S05]  /*26d00*/  BRA `(.L_x_3344) ;  /* 0xffffff9c00987947 */ /* 0x000fea000383ffff */
.L_x_3161:
        /* <DEDUP_REMOVED lines=8> */
.L_x_3346:
[----:B------:R-:W-:Y:S05]  /*26d90*/  BSYNC B0 ;  /* 0x0000000000007941 */ /* 0x000fea0003800000 */
.L_x_3345:
        /* <DEDUP_REMOVED lines=13> */
.L_x_3347:
        /* <DEDUP_REMOVED lines=11> */
.L_x_3348:
        /* <DEDUP_REMOVED lines=17> */
.L_x_3349:
[----:B------:R-:W-:Y:S02]  /*27030*/  IMAD.MOV.U32 R13, RZ, RZ, R6 ;  /* 0x000000ffff0d7224 */ /* 0x000fe400078e0006 */
[----:B------:R-:W-:Y:S01]  /*27040*/  IMAD.MOV.U32 R12, RZ, RZ, 0x2 ;  /* 0x00000002ff0c7424 */ /* 0x000fe200078e00ff */
[----:B------:R-:W-:-:S13]  /*27050*/  IADD3 R2, P4, R14, R0, RZ ;  /* 0x000000000e027210 */ /* 0x000fda0007f9e0ff */
[----:B------:R-:W-:Y:S05]  /*27060*/  WARPSYNC.COLLECTIVE R15, `(.L_x_3350) ;  /* 0x000000000f087348 */ /* 0x000fea0003c00000 */
[----:B------:R0:W1:Y:S02]  /*27070*/  SHFL.IDX P6, R14, R13, R12, R11 ;  /* 0x0000000c0d0e7389 */ /* 0x00006400000c000b */
[----:B01----:R-:W-:Y:S01]  /*27080*/  ENDCOLLECTIVE ;  /* 0x000000000000791b */ /* 0x003fe20003800000 */
.L_x_3350:
        /* <DEDUP_REMOVED lines=17> */
.L_x_3351:
[----:B------:R-:W-:Y:S02]  /*271a0*/  IMAD.MOV.U32 R13, RZ, RZ, R6 ;  /* 0x000000ffff0d7224 */ /* 0x000fe400078e0006 */
[----:B------:R-:W-:Y:S01]  /*271b0*/  IMAD.MOV.U32 R12, RZ, RZ, 0x3 ;  /* 0x00000003ff0c7424 */ /* 0x000fe200078e00ff */
[----:B------:R-:W-:-:S13]  /*271c0*/  IADD3 R2, P4, R14, R0, RZ ;  /* 0x000000000e027210 */ /* 0x000fda0007f9e0ff */
[----:B------:R-:W-:Y:S05]  /*271d0*/  WARPSYNC.COLLECTIVE R15, `(.L_x_3352) ;  /* 0x000000000f087348 */ /* 0x000fea0003c00000 */
[----:B------:R0:W1:Y:S02]  /*271e0*/  SHFL.IDX P6, R14, R13, R12, R11 ;  /* 0x0000000c0d0e7389 */ /* 0x00006400000c000b */
[----:B01----:R-:W-:Y:S01]  /*271f0*/  ENDCOLLECTIVE ;  /* 0x000000000000791b */ /* 0x003fe20003800000 */
.L_x_3352:
        /* <DEDUP_REMOVED lines=17> */
.L_x_3353:
[----:B------:R-:W-:Y:S02]  /*27310*/  IMAD.MOV.U32 R13, RZ, RZ, R6 ;  /* 0x000000ffff0d7224 */ /* 0x000fe400078e0006 */
[----:B------:R-:W-:Y:S01]  /*27320*/  IMAD.MOV.U32 R12, RZ, RZ, 0x4 ;  /* 0x00000004ff0c7424 */ /* 0x000fe200078e00ff */
[----:B------:R-:W-:-:S13]  /*27330*/  IADD3 R2, P4, R14, R0, RZ ;  /* 0x000000000e027210 */ /* 0x000fda0007f9e0ff */
[----:B------:R-:W-:Y:S05]  /*27340*/  WARPSYNC.COLLECTIVE R15, `(.L_x_3354) ;  /* 0x000000000f087348 */ /* 0x000fea0003c00000 */
[----:B------:R0:W1:Y:S02]  /*27350*/  SHFL.IDX P6, R14, R13, R12, R11 ;  /* 0x0000000c0d0e7389 */ /* 0x00006400000c000b */
[----:B01----:R-:W-:Y:S01]  /*27360*/  ENDCOLLECTIVE ;  /* 0x000000000000791b */ /* 0x003fe20003800000 */
.L_x_3354:
        /* <DEDUP_REMOVED lines=17> */
.L_x_3355:
[----:B------:R-:W-:Y:S02]  /*27480*/  IMAD.MOV.U32 R13, RZ, RZ, R6 ;  /* 0x000000ffff0d7224 */ /* 0x000fe400078e0006 */
[----:B------:R-:W-:Y:S01]  /*27490*/  IMAD.MOV.U32 R12, RZ, RZ, 0x5 ;  /* 0x00000005ff0c7424 */ /* 0x000fe200078e00ff */
[----:B------:R-:W-:-:S13]  /*274a0*/  IADD3 R2, P4, R14, R0, RZ ;  /* 0x000000000e027210 */ /* 0x000fda0007f9e0ff */
[----:B------:R-:W-:Y:S05]  /*274b0*/  WARPSYNC.COLLECTIVE R15, `(.L_x_3356) ;  /* 0x000000000f087348 */ /* 0x000fea0003c00000 */
[----:B------:R0:W1:Y:S02]  /*274c0*/  SHFL.IDX P6, R14, R13, R12, R11 ;  /* 0x0000000c0d0e7389 */ /* 0x00006400000c000b */
[----:B01----:R-:W-:Y:S01]  /*274d0*/  ENDCOLLECTIVE ;  /* 0x000000000000791b */ /* 0x003fe20003800000 */
.L_x_3356:
        /* <DEDUP_REMOVED lines=12> */
.L_x_3357:
        /* <DEDUP_REMOVED lines=9> */
.L_x_3168:
[----:B0-----:R0:W1:Y:S02]  /*27630*/  SYNCS.PHASECHK.TRANS64.TRYWAIT P0, [R6+URZ+0x22840], R22 ;  /* 0x02284016060075a7 */ /* 0x001064000800017f */
[----:B-1----:R-:W-:Y:S05]  /*27640*/  @!P0 NANOSLEEP.SYNCS 0x989680 ;  /* 0x009896800000895d */ /* 0x002fea0003900000 */
[----:B------:R-:W1:Y:S02]  /*27650*/  @!P0 SYNCS.PHASECHK.TRANS64 P0, [R6+URZ+0x22840], R22 ;  /* 0x02284016060085a7 */ /* 0x000e64000800007f */
[----:B-1----:R-:W-:Y:S05]  /*27660*/  @!P0 BRA `(.L_x_3168) ;  /* 0xfffffffc00f08947 */ /* 0x002fea000383ffff */
[----:B------:R-:W-:Y:S05]  /*27670*/  BRA `(.L_x_3359) ;  /* 0xffffff9c00f87947 */ /* 0x000fea000383ffff */
.L_x_3169:
        /* <DEDUP_REMOVED lines=8> */
.L_x_3361:
[----:B------:R-:W-:Y:S05]  /*27700*/  BSYNC B1 ;  /* 0x0000000000017941 */ /* 0x000fea0003800000 */
.L_x_3360:
        /* <DEDUP_REMOVED lines=9> */
.L_x_3362:
[----:B------:R-:W-:Y:S02]  /*277a0*/  IMAD.MOV.U32 R13, RZ, RZ, R9 ;  /* 0x000000ffff0d7224 */ /* 0x000fe400078e0009 */
[----:B------:R-:W-:Y:S02]  /*277b0*/  IMAD.MOV.U32 R12, RZ, RZ, 0x1 ;  /* 0x00000001ff0c7424 */ /* 0x000fe400078e00ff */
[----:B------:R-:W-:-:S07]  /*277c0*/  IMAD.MOV.U32 R2, RZ, RZ, R14 ;  /* 0x000000ffff027224 */ /* 0x000fce00078e000e */
[----:B------:R-:W-:Y:S05]  /*277d0*/  WARPSYNC.COLLECTIVE R15, `(.L_x_3363) ;  /* 0x000000000f087348 */ /* 0x000fea0003c00000 */
[----:B------:R0:W1:Y:S02]  /*277e0*/  SHFL.IDX P6, R14, R13, R12, R11 ;  /* 0x0000000c0d0e7389 */ /* 0x00006400000c000b */
[----:B01----:R-:W-:Y:S01]  /*277f0*/  ENDCOLLECTIVE ;  /* 0x000000000000791b */ /* 0x003fe20003800000 */
.L_x_3363:
        /* <DEDUP_REMOVED lines=11> */
.L_x_3364:
[----:B------:R-:W-:Y:S02]  /*278b0*/  IMAD.MOV.U32 R13, RZ, RZ, R9 ;  /* 0x000000ffff0d7224 */ /* 0x000fe400078e0009 */
[----:B------:R-:W-:Y:S02]  /*278c0*/  IMAD.MOV.U32 R12, RZ, RZ, 0x2 ;  /* 0x00000002ff0c7424 */ /* 0x000fe400078e00ff */
[----:B------:R-:W-:-:S07]  /*278d0*/  IMAD.MOV.U32 R2, RZ, RZ, R14 ;  /* 0x000000ffff027224 */ /* 0x000fce00078e000e */
[----:B------:R-:W-:Y:S05]  /*278e0*/  WARPSYNC.COLLECTIVE R15, `(.L_x_3365) ;  /* 0x000000000f087348 */ /* 0x000fea0003c00000 */
[----:B------:R0:W1:Y:S02]  /*278f0*/  SHFL.IDX P6, R14, R13, R12, R11 ;  /* 0x0000000c0d0e7389 */ /* 0x00006400000c000b */
[----:B01----:R-:W-:Y:S01]  /*27900*/  ENDCOLLECTIVE ;  /* 0x000000000000791b */ /* 0x003fe20003800000 */
.L_x_3365:
        /* <DEDUP_REMOVED lines=11> */
.L_x_3366:
[----:B------:R-:W-:Y:S02]  /*279c0*/  IMAD.MOV.U32 R13, RZ, RZ, R9 ;  /* 0x000000ffff0d7224 */ /* 0x000fe400078e0009 */
[----:B------:R-:W-:Y:S02]  /*279d0*/  IMAD.MOV.U32 R12, RZ, RZ, 0x3 ;  /* 0x00000003ff0c7424 */ /* 0x000fe400078e00ff */
[----:B------:R-:W-:-:S07]  /*279e0*/  IMAD.MOV.U32 R2, RZ, RZ, R14 ;  /* 0x000000ffff027224 */ /* 0x000fce00078e000e */
[----:B------:R-:W-:Y:S05]  /*279f0*/  WARPSYNC.COLLECTIVE R15, `(.L_x_3367) ;  /* 0x000000000f087348 */ /* 0x000fea0003c00000 */
[----:B------:R0:W1:Y:S02]  /*27a00*/  SHFL.IDX P6, R14, R13, R12, R11 ;  /* 0x0000000c0d0e7389 */ /* 0x00006400000c000b */
[----:B01----:R-:W-:Y:S01]  /*27a10*/  ENDCOLLECTIVE ;  /* 0x000000000000791b */ /* 0x003fe20003800000 */
.L_x_3367:
        /* <DEDUP_REMOVED lines=11> */
.L_x_3368:
[----:B------:R-:W-:Y:S02]  /*27ad0*/  IMAD.MOV.U32 R13, RZ, RZ, R9 ;  /* 0x000000ffff0d7224 */ /* 0x000fe400078e0009 */
[----:B------:R-:W-:Y:S02]  /*27ae0*/  IMAD.MOV.U32 R12, RZ, RZ, 0x4 ;  /* 0x00000004ff0c7424 */ /* 0x000fe400078e00ff */
[----:B------:R-:W-:-:S07]  /*27af0*/  IMAD.MOV.U32 R2, RZ, RZ, R14 ;  /* 0x000000ffff027224 */ /* 0x000fce00078e000e */
[----:B------:R-:W-:Y:S05]  /*27b00*/  WARPSYNC.COLLECTIVE R15, `(.L_x_3369) ;  /* 0x000000000f087348 */ /* 0x000fea0003c00000 */
[----:B------:R0:W1:Y:S02]  /*27b10*/  SHFL.IDX P6, R14, R13, R12, R11 ;  /* 0x0000000c0d0e7389 */ /* 0x00006400000c000b */
[----:B01----:R-:W-:Y:S01]  /*27b20*/  ENDCOLLECTIVE ;  /* 0x000000000000791b */ /* 0x003fe20003800000 */
.L_x_3369:
        /* <DEDUP_REMOVED lines=11> */
.L_x_3370:
[----:B------:R-:W-:Y:S02]  /*27be0*/  IMAD.MOV.U32 R13, RZ, RZ, R9 ;  /* 0x000000ffff0d7224 */ /* 0x000fe400078e0009 */
[----:B------:R-:W-:Y:S02]  /*27bf0*/  IMAD.MOV.U32 R12, RZ, RZ, 0x5 ;  /* 0x00000005ff0c7424 */ /* 0x000fe400078e00ff */
[----:B------:R-:W-:-:S07]  /*27c00*/  IMAD.MOV.U32 R2, RZ, RZ, R14 ;  /* 0x000000ffff027224 */ /* 0x000fce00078e000e */
[----:B------:R-:W-:Y:S05]  /*27c10*/  WARPSYNC.COLLECTIVE R15, `(.L_x_3371) ;  /* 0x000000000f087348 */ /* 0x000fea0003c00000 */
[----:B------:R0:W1:Y:S02]  /*27c20*/  SHFL.IDX P6, R14, R13, R12, R11 ;  /* 0x0000000c0d0e7389 */ /* 0x00006400000c000b */
[----:B01----:R-:W-:Y:S01]  /*27c30*/  ENDCOLLECTIVE ;  /* 0x000000000000791b */ /* 0x003fe20003800000 */
.L_x_3371:
        /* <DEDUP_REMOVED lines=11> */
.L_x_3372:
[----:B------:R-:W-:Y:S01]  /*27cf0*/  IMAD.MOV.U32 R2, RZ, RZ, R14 ;  /* 0x000000ffff027224 */ /* 0x000fe200078e000e */
[----:B------:R-:W-:Y:S06]  /*27d00*/  BRA `(.L_x_3373) ;  /* 0xffffff9c00207947 */ /* 0x000fec000383ffff */
.L_x_3174:
[----:B---3--:R3:W4:Y:S02]  /*27d10*/  SYNCS.PHASECHK.TRANS64.TRYWAIT P0, [R6+URZ+0x22860], R22 ;  /* 0x02286016060075a7 */ /* 0x008724000800017f */
[----:B----4-:R-:W-:Y:S05]  /*27d20*/  @!P0 NANOSLEEP.SYNCS 0x989680 ;  /* 0x009896800000895d */ /* 0x010fea0003900000 */
[----:B------:R-:W4:Y:S02]  /*27d30*/  @!P0 SYNCS.PHASECHK.TRANS64 P0, [R6+URZ+0x22860], R22 ;  /* 0x02286016060085a7 */ /* 0x000f24000800007f */
[----:B----4-:R-:W-:Y:S05]  /*27d40*/  @!P0 BRA `(.L_x_3174) ;  /* 0xfffffffc00f08947 */ /* 0x010fea000383ffff */
[----:B------:R-:W-:Y:S05]  /*27d50*/  BRA `(.L_x_3374) ;  /* 0xffffff9c00707947 */ /* 0x000fea000383ffff */
.L_x_3175:
        /* <DEDUP_REMOVED lines=8> */
.L_x_3376:
[----:B------:R-:W-:Y:S05]  /*27de0*/  BSYNC B1 ;  /* 0x0000000000017941 */ /* 0x000fea0003800000 */
.L_x_3375:
        /* <DEDUP_REMOVED lines=9> */
.L_x_3377:
[----:B------:R-:W-:Y:S02]  /*27e80*/  IMAD.MOV.U32 R13, RZ, RZ, R9 ;  /* 0x000000ffff0d7224 */ /* 0x000fe400078e0009 */
[----:B------:R-:W-:Y:S01]  /*27e90*/  IMAD.MOV.U32 R12, RZ, RZ, 0x1 ;  /* 0x00000001ff0c7424 */ /* 0x000fe200078e00ff */
[----:B------:R-:W-:-:S13]  /*27ea0*/  IADD3 R2, P0, R14, R0, RZ ;  /* 0x000000000e027210 */ /* 0x000fda0007f1e0ff */
[----:B------:R-:W-:Y:S05]  /*27eb0*/  WARPSYNC.COLLECTIVE R15, `(.L_x_3378) ;  /* 0x000000000f087348 */ /* 0x000fea0003c00000 */
[----:B------:R0:W1:Y:S02]  /*27ec0*/  SHFL.IDX P6, R14, R13, R12, R11 ;  /* 0x0000000c0d0e7389 */ /* 0x00006400000c000b */
[----:B01----:R-:W-:Y:S01]  /*27ed0*/  ENDCOLLECTIVE ;  /* 0x000000000000791b */ /* 0x003fe20003800000 */
.L_x_3378:
        /* <DEDUP_REMOVED lines=13> */
.L_x_3379:
[----:B------:R-:W-:Y:S02]  /*27fb0*/  IMAD.MOV.U32 R13, RZ, RZ, R9 ;  /* 0x000000ffff0d7224 */ /* 0x000fe400078e0009 */
[----:B------:R-:W-:Y:S01]  /*27fc0*/  IMAD.MOV.U32 R12, RZ, RZ, 0x2 ;  /* 0x00000002ff0c7424 */ /* 0x000fe200078e00ff */
[----:B------:R-:W-:-:S13]  /*27fd0*/  IADD3 R2, P0, R14, R0, RZ ;  /* 0x000000000e027210 */ /* 0x000fda0007f1e0ff */
[----:B------:R-:W-:Y:S05]  /*27fe0*/  WARPSYNC.COLLECTIVE R15, `(.L_x_3380) ;  /* 0x000000000f087348 */ /* 0x000fea0003c00000 */
[----:B------:R0:W1:Y:S02]  /*27ff0*/  SHFL.IDX P6, R14, R13, R12, R11 ;  /* 0x0000000c0d0e7389 */ /* 0x00006400000c000b */
[----:B01----:R-:W-:Y:S01]  /*28000*/  ENDCOLLECTIVE ;  /* 0x000000000000791b */ /* 0x003fe20003800000 */
.L_x_3380:
        /* <DEDUP_REMOVED lines=13> */
.L_x_3381:
[----:B------:R-:W-:Y:S02]  /*280e0*/  IMAD.MOV.U32 R13, RZ, RZ, R9 ;  /* 0x000000ffff0d7224 */ /* 0x000fe400078e0009 */
[----:B------:R-:W-:Y:S01]  /*280f0*/  IMAD.MOV.U32 R12, RZ, RZ, 0x3 ;  /* 0x00000003ff0c7424 */ /* 0x000fe200078e00ff */
[----:B------:R-:W-:-:S13]  /*28100*/  IADD3 R2, P0, R14, R0, RZ ;  /* 0x000000000e027210 */ /* 0x000fda0007f1e0ff */
[----:B------:R-:W-:Y:S05]  /*28110*/  WARPSYNC.COLLECTIVE R15, `(.L_x_3382) ;  /* 0x000000000f087348 */ /* 0x000fea0003c00000 */
[----:B------:R0:W1:Y:S02]  /*28120*/  SHFL.IDX P6, R14, R13, R12, R11 ;  /* 0x0000000c0d0e7389 */ /* 0x00006400000c000b */
[----:B01----:R-:W-:Y:S01]  /*28130*/  ENDCOLLECTIVE ;  /* 0x000000000000791b */ /* 0x003fe20003800000 */
.L_x_3382:
        /* <DEDUP_REMOVED lines=13> */
.L_x_3383:
[----:B------:R-:W-:Y:S02]  /*28210*/  IMAD.MOV.U32 R13, RZ, RZ, R9 ;  /* 0x000000ffff0d7224 */ /* 0x000fe400078e0009 */
[----:B------:R-:W-:Y:S01]  /*28220*/  IMAD.MOV.U32 R12, RZ, RZ, 0x4 ;  /* 0x00000004ff0c7424 */ /* 0x000fe200078e00ff */
[----:B------:R-:W-:-:S13]  /*28230*/  IADD3 R2, P0, R14, R0, RZ ;  /* 0x000000000e027210 */ /* 0x000fda0007f1e0ff */
[----:B------:R-:W-:Y:S05]  /*28240*/  WARPSYNC.COLLECTIVE R15, `(.L_x_3384) ;  /* 0x000000000f087348 */ /* 0x000fea0003c00000 */
[----:B------:R0:W1:Y:S02]  /*28250*/  SHFL.IDX P6, R14, R13, R12, R11 ;  /* 0x0000000c0d0e7389 */ /* 0x00006400000c000b */
[----:B01----:R-:W-:Y:S01]  /*28260*/  ENDCOLLECTIVE ;  /* 0x000000000000791b */ /* 0x003fe20003800000 */
.L_x_3384:
        /* <DEDUP_REMOVED lines=13> */
.L_x_3385:
[----:B------:R-:W-:Y:S02]  /*28340*/  IMAD.MOV.U32 R13, RZ, RZ, R9 ;  /* 0x000000ffff0d7224 */ /* 0x000fe400078e0009 */
[----:B------:R-:W-:Y:S01]  /*28350*/  IMAD.MOV.U32 R12, RZ, RZ, 0x5 ;  /* 0x00000005ff0c7424 */ /* 0x000fe200078e00ff */
[----:B------:R-:W-:-:S13]  /*28360*/  IADD3 R2, P0, R14, R0, RZ ;  /* 0x000000000e027210 */ /* 0x000fda0007f1e0ff */
[----:B------:R-:W-:Y:S05]  /*28370*/  WARPSYNC.COLLECTIVE R15, `(.L_x_3386) ;  /* 0x000000000f087348 */ /* 0x000fea0003c00000 */
[----:B------:R0:W1:Y:S02]  /*28380*/  SHFL.IDX P6, R14, R13, R12, R11 ;  /* 0x0000000c0d0e7389 */ /* 0x00006400000c000b */
[----:B01----:R-:W-:Y:S01]  /*28390*/  ENDCOLLECTIVE ;  /* 0x000000000000791b */ /* 0x003fe20003800000 */
.L_x_3386:
        /* <DEDUP_REMOVED lines=13> */
.L_x_3387:
[----:B------:R-:W-:Y:S05]  /*28470*/  BRA `(.L_x_3388) ;  /* 0xffffff9800b47947 */ /* 0x000fea000383ffff */
.L_x_3183:
        /* <DEDUP_REMOVED lines=8> */
.L_x_3390:
[----:B------:R-:W-:Y:S05]  /*28500*/  BSYNC B0 ;  /* 0x0000000000007941 */ /* 0x000fea0003800000 */
.L_x_3389:
        /* <DEDUP_REMOVED lines=9> */
.L_x_3391:
        /* <DEDUP_REMOVED lines=24> */
.L_x_3392:
[----:B------:R-:W-:Y:S01]  /*28720*/  IMAD.MOV.U32 R12, RZ, RZ, 0x2 ;  /* 0x00000002ff0c7424 */ /* 0x000fe200078e00ff */
[----:B------:R-:W-:-:S05]  /*28730*/  SEL R14, R14, RZ, P1 ;  /* 0x000000ff0e0e7207 */ /* 0x000fca0000800000 */
[----:B------:R-:W-:-:S04]  /*28740*/  IMAD.IADD R5, R13, 0x1, R14 ;  /* 0x000000010d057824 */ /* 0x000fc800078e020e */
[----:B------:R-:W-:-:S07]  /*28750*/  IMAD.MOV.U32 R13, RZ, RZ, R5 ;  /* 0x000000ffff0d7224 */ /* 0x000fce00078e0005 */
[----:B------:R-:W-:Y:S05]  /*28760*/  WARPSYNC.COLLECTIVE R15, `(.L_x_3393) ;  /* 0x000000000f087348 */ /* 0x000fea0003c00000 */
[----:B------:R0:W1:Y:S02]  /*28770*/  SHFL.UP P6, R14, R13, R12, R11 ;  /* 0x0400000c0d0e7389 */ /* 0x00006400000c000b */
[----:B01----:R-:W-:Y:S01]  /*28780*/  ENDCOLLECTIVE ;  /* 0x000000000000791b */ /* 0x003fe20003800000 */
.L_x_3393:
[----:B------:R-:W-:Y:S01]  /*28790*/  IMAD.MOV.U32 R12, RZ, RZ, 0x4 ;  /* 0x00000004ff0c7424 */ /* 0x000fe200078e00ff */
[----:B------:R-:W-:-:S05]  /*287a0*/  SEL R2, R14, RZ, P2 ;  /* 0x000000ff0e027207 */ /* 0x000fca0001000000 */
[----:B------:R-:W-:-:S04]  /*287b0*/  IMAD.IADD R2, R5, 0x1, R2 ;  /* 0x0000000105027824 */ /* 0x000fc800078e0202 */
[----:B------:R-:W-:-:S07]  /*287c0*/  IMAD.MOV.U32 R13, RZ, RZ, R2 ;  /* 0x000000ffff0d7224 */ /* 0x000fce00078e0002 */
[----:B------:R-:W-:Y:S05]  /*287d0*/  WARPSYNC.COLLECTIVE R15, `(.L_x_3394) ;  /* 0x000000000f087348 */ /* 0x000fea0003c00000 */
[----:B------:R0:W1:Y:S02]  /*287e0*/  SHFL.UP P6, R14, R13, R12, R11 ;  /* 0x0400000c0d0e7389 */ /* 0x00006400000c000b */
[----:B01----:R-:W-:Y:S01]  /*287f0*/  ENDCOLLECTIVE ;  /* 0x000000000000791b */ /* 0x003fe20003800000 */
.L_x_3394:
[----:B------:R-:W-:Y:S01]  /*28800*/  IMAD.MOV.U32 R12, RZ, RZ, 0x8 ;  /* 0x00000008ff0c7424 */ /* 0x000fe200078e00ff */
[----:B------:R-:W-:-:S05]  /*28810*/  SEL R3, R14, RZ, P3 ;  /* 0x000000ff0e037207 */ /* 0x000fca0001800000 */
[----:B------:R-:W-:-:S04]  /*28820*/  IMAD.IADD R3, R2, 0x1, R3 ;  /* 0x0000000102037824 */ /* 0x000fc800078e0203 */
[----:B------:R-:W-:-:S07]  /*28830*/  IMAD.MOV.U32 R13, RZ, RZ, R3 ;  /* 0x000000ffff0d7224 */ /* 0x000fce00078e0003 */
[----:B------:R-:W-:Y:S05]  /*28840*/  WARPSYNC.COLLECTIVE R15, `(.L_x_3395) ;  /* 0x000000000f087348 */ /* 0x000fea0003c00000 */
[----:B------:R0:W1:Y:S02]  /*28850*/  SHFL.UP P6, R14, R13, R12, R11 ;  /* 0x0400000c0d0e7389 */ /* 0x00006400000c000b */
[----:B01----:R-:W-:Y:S01]  /*28860*/  ENDCOLLECTIVE ;  /* 0x000000000000791b */ /* 0x003fe20003800000 */
.L_x_3395:
[----:B------:R-:W-:Y:S01]  /*28870*/  IMAD.MOV.U32 R12, RZ, RZ, 0x10 ;  /* 0x00000010ff0c7424 */ /* 0x000fe200078e00ff */
[----:B------:R-:W-:-:S05]  /*28880*/  SEL R14, R14, RZ, P4 ;  /* 0x000000ff0e0e7207 */ /* 0x000fca0002000000 */
[----:B------:R-:W-:-:S04]  /*28890*/  IMAD.IADD R5, R3, 0x1, R14 ;  /* 0x0000000103057824 */ /* 0x000fc800078e020e */
[----:B------:R-:W-:-:S07]  /*288a0*/  IMAD.MOV.U32 R13, RZ, RZ, R5 ;  /* 0x000000ffff0d7224 */ /* 0x000fce00078e0005 */
[----:B------:R-:W-:Y:S05]  /*288b0*/  WARPSYNC.COLLECTIVE R15, `(.L_x_3396) ;  /* 0x000000000f087348 */ /* 0x000fea0003c00000 */
[----:B------:R0:W1:Y:S02]  /*288c0*/  SHFL.UP P6, R14, R13, R12, R11 ;  /* 0x0400000c0d0e7389 */ /* 0x00006400000c000b */
[----:B01----:R-:W-:Y:S01]  /*288d0*/  ENDCOLLECTIVE ;  /* 0x000000000000791b */ /* 0x003fe20003800000 */
.L_x_3396:
        /* <DEDUP_REMOVED lines=8> */
.L_x_3397:
[----:B------:R-:W-:Y:S05]  /*28960*/  BRA `(.L_x_3398) ;  /* 0xffffff9c00147947 */ /* 0x000fea000383ffff */
.L_x_3186:
[----:B------:R-:W-:Y:S01]  /*28970*/  BSSY B0, `(.L_x_3399) ;  /* 0x0000007000007945 */ /* 0x000fe20003800000 */
[----:B------:R-:W-:Y:S02]  /*28980*/  IMAD.MOV.U32 R12, RZ, RZ, 0x1 ;  /* 0x00000001ff0c7424 */ /* 0x000fe400078e00ff */
[----:B------:R-:W-:Y:S02]  /*28990*/  IMAD.MOV.U32 R11, RZ, RZ, RZ ;  /* 0x000000ffff0b7224 */ /* 0x000fe400078e00ff */
[----:B------:R-:W-:-:S07]  /*289a0*/  IMAD.MOV.U32 R15, RZ, RZ, -0x1 ;  /* 0xffffffffff0f7424 */ /* 0x000fce00078e00ff */
[----:B------:R-:W-:Y:S05]  /*289b0*/  WARPSYNC.COLLECTIVE R15, `(.L_x_3400) ;  /* 0x000000000f087348 */ /* 0x000fea0003c00000 */
[----:B------:R0:W1:Y:S02]  /*289c0*/  SHFL.UP P6, R14, R13, R12, R11 ;  /* 0x0400000c0d0e7389 */ /* 0x00006400000c000b */
[----:B01----:R-:W-:Y:S01]  /*289d0*/  ENDCOLLECTIVE ;  /* 0x000000000000791b */ /* 0x003fe20003800000 */
.L_x_3400:
[----:B------:R-:W-:Y:S05]  /*289e0*/  BSYNC B0 ;  /* 0x0000000000007941 */ /* 0x000fea0003800000 */
.L_x_3399:
        /* <DEDUP_REMOVED lines=8> */
.L_x_3401:
[----:B------:R-:W-:Y:S01]  /*28a70*/  IMAD.MOV.U32 R12, RZ, RZ, 0x4 ;  /* 0x00000004ff0c7424 */ /* 0x000fe200078e00ff */
[----:B------:R-:W-:-:S05]  /*28a80*/  SEL R2, R14, RZ, P2 ;  /* 0x000000ff0e027207 */ /* 0x000fca0001000000 */
[----:B------:R-:W-:-:S04]  /*28a90*/  IMAD.IADD R2, R13, 0x1, R2 ;  /* 0x000000010d027824 */ /* 0x000fc800078e0202 */
[----:B------:R-:W-:-:S07]  /*28aa0*/  IMAD.MOV.U32 R13, RZ, RZ, R2 ;  /* 0x000000ffff0d7224 */ /* 0x000fce00078e0002 */
[----:B------:R-:W-:Y:S05]  /*28ab0*/  WARPSYNC.COLLECTIVE R15, `(.L_x_3402) ;  /* 0x000000000f087348 */ /* 0x000fea0003c00000 */
[----:B------:R0:W1:Y:S02]  /*28ac0*/  SHFL.UP P6, R14, R13, R12, R11 ;  /* 0x0400000c0d0e7389 */ /* 0x00006400000c000b */
[----:B01----:R-:W-:Y:S01]  /*28ad0*/  ENDCOLLECTIVE ;  /* 0x000000000000791b */ /* 0x003fe20003800000 */
.L_x_3402:
[----:B------:R-:W-:Y:S01]  /*28ae0*/  IMAD.MOV.U32 R12, RZ, RZ, 0x8 ;  /* 0x00000008ff0c7424 */ /* 0x000fe200078e00ff */
[----:B------:R-:W-:-:S05]  /*28af0*/  SEL R3, R14, RZ, P3 ;  /* 0x000000ff0e037207 */ /* 0x000fca0001800000 */
[----:B------:R-:W-:-:S04]  /*28b00*/  IMAD.IADD R3, R2, 0x1, R3 ;  /* 0x0000000102037824 */ /* 0x000fc800078e0203 */
[----:B------:R-:W-:-:S07]  /*28b10*/  IMAD.MOV.U32 R13, RZ, RZ, R3 ;  /* 0x000000ffff0d7224 */ /* 0x000fce00078e0003 */
[----:B------:R-:W-:Y:S05]  /*28b20*/  WARPSYNC.COLLECTIVE R15, `(.L_x_3403) ;  /* 0x000000000f087348 */ /* 0x000fea0003c00000 */
[----:B------:R0:W1:Y:S02]  /*28b30*/  SHFL.UP P6, R14, R13, R12, R11 ;  /* 0x0400000c0d0e7389 */ /* 0x00006400000c000b */
[----:B01----:R-:W-:Y:S01]  /*28b40*/  ENDCOLLECTIVE ;  /* 0x000000000000791b */ /* 0x003fe20003800000 */
.L_x_3403:
[----:B------:R-:W-:Y:S01]  /*28b50*/  IMAD.MOV.U32 R12, RZ, RZ, 0x10 ;  /* 0x00000010ff0c7424 */ /* 0x000fe200078e00ff */
[----:B------:R-:W-:-:S05]  /*28b60*/  SEL R14, R14, RZ, P4 ;  /* 0x000000ff0e0e7207 */ /* 0x000fca0002000000 */
[----:B------:R-:W-:-:S04]  /*28b70*/  IMAD.IADD R5, R3, 0x1, R14 ;  /* 0x0000000103057824 */ /* 0x000fc800078e020e */
[----:B------:R-:W-:-:S07]  /*28b80*/  IMAD.MOV.U32 R13, RZ, RZ, R5 ;  /* 0x000000ffff0d7224 */ /* 0x000fce00078e0005 */
[----:B------:R-:W-:Y:S05]  /*28b90*/  WARPSYNC.COLLECTIVE R15, `(.L_x_3404) ;  /* 0x000000000f087348 */ /* 0x000fea0003c00000 */
[----:B------:R0:W1:Y:S02]  /*28ba0*/  SHFL.UP P6, R14, R13, R12, R11 ;  /* 0x0400000c0d0e7389 */ /* 0x00006400000c000b */
[----:B01----:R-:W-:Y:S01]  /*28bb0*/  ENDCOLLECTIVE ;  /* 0x000000000000791b */ /* 0x003fe20003800000 */
.L_x_3404:
        /* <DEDUP_REMOVED lines=8> */
.L_x_3405:
[----:B------:R-:W-:Y:S05]  /*28c40*/  BRA `(.L_x_3406) ;  /* 0xffffff9c00007947 */ /* 0x000fea000383ffff */
.L_x_3188:
[----:B------:R-:W-:Y:S01]  /*28c50*/  BSSY B0, `(.L_x_3407) ;  /* 0x0000006000007945 */ /* 0x000fe20003800000 */
[----:B------:R-:W-:Y:S01]  /*28c60*/  PLOP3.LUT P6, PT, P6, PT, PT, 0x8, 0x0 ;  /* 0x000000000000781c */ /* 0x000fe200037ce170 */
[----:B------:R-:W-:-:S12]  /*28c70*/  IMAD.MOV.U32 R15, RZ, RZ, -0x1 ;  /* 0xffffffffff0f7424 */ /* 0x000fd800078e00ff */
[----:B0-----:R-:W-:Y:S05]  /*28c80*/  WARPSYNC.COLLECTIVE R15, `(.L_x_3408) ;  /* 0x000000000f087348 */ /* 0x001fea0003c00000 */
[----:B------:R-:W-:Y:S01]  /*28c90*/  VOTE.ANY R14, PT, P6 ;  /* 0x00000000000e7806 */ /* 0x000fe200030e0100 */
[----:B0-----:R-:W-:Y:S06]  /*28ca0*/  ENDCOLLECTIVE ;  /* 0x000000000000791b */ /* 0x001fec0003800000 */
.L_x_3408:
[----:B------:R-:W-:Y:S05]  /*28cb0*/  BSYNC B0 ;  /* 0x0000000000007941 */ /* 0x000fea0003800000 */
.L_x_3407:
        /* <DEDUP_REMOVED lines=8> */
.L_x_3409:
[----:B------:R-:W-:Y:S02]  /*28d40*/  IMAD.IADD R27, R12, 0x1, R27 ;  /* 0x000000010c1b7824 */ /* 0x000fe400078e021b */
[----:B------:R-:W-:Y:S02]  /*28d50*/  IMAD.MOV.U32 R13, RZ, RZ, R4 ;  /* 0x000000ffff0d7224 */ /* 0x000fe400078e0004 */
[----:B------:R-:W-:-:S07]  /*28d60*/  IMAD.MOV.U32 R25, RZ, RZ, R14 ;  /* 0x000000ffff197224 */ /* 0x000fce00078e000e */
[----:B------:R-:W-:Y:S05]  /*28d70*/  WARPSYNC.COLLECTIVE R15, `(.L_x_3410) ;  /* 0x000000000f087348 */ /* 0x000fea0003c00000 */
[----:B------:R0:W1:Y:S02]  /*28d80*/  SHFL.IDX P6, R14, R13, R12, R11 ;  /* 0x0000000c0d0e7389 */ /* 0x00006400000c000b */
[----:B01----:R-:W-:Y:S01]  /*28d90*/  ENDCOLLECTIVE ;  /* 0x000000000000791b */ /* 0x003fe20003800000 */
.L_x_3410:
[----:B------:R-:W-:Y:S01]  /*28da0*/  IMAD.MOV.U32 R4, RZ, RZ, R14 ;  /* 0x000000ffff047224 */ /* 0x000fe200078e000e */
[----:B------:R-:W-:Y:S06]  /*28db0*/  BRA `(.L_x_3411) ;  /* 0xffffff9800e47947 */ /* 0x000fec000383ffff */
.L_x_3190:
[----:B------:R-:W-:Y:S01]  /*28dc0*/  BSSY B0, `(.L_x_3412) ;  /* 0x0000007000007945 */ /* 0x000fe20003800000 */
[----:B------:R-:W-:Y:S02]  /*28dd0*/  IMAD.MOV.U32 R13, RZ, RZ, R2 ;  /* 0x000000ffff0d7224 */ /* 0x000fe400078e0002 */
[----:B------:R-:W-:Y:S02]  /*28de0*/  IMAD.MOV.U32 R11, RZ, RZ, 0x1f ;  /* 0x0000001fff0b7424 */ /* 0x000fe400078e00ff */
[----:B------:R-:W-:-:S07]  /*28df0*/  IMAD.MOV.U32 R15, RZ, RZ, -0x1 ;  /* 0xffffffffff0f7424 */ /* 0x000fce00078e00ff */
[----:B0-23--:R-:W-:Y:S05]  /*28e00*/  WARPSYNC.COLLECTIVE R15, `(.L_x_3413) ;  /* 0x000000000f087348 */ /* 0x00dfea0003c00000 */
[----:B------:R1:W4:Y:S02]  /*28e10*/  SHFL.IDX P6, R14, R13, R12, R11 ;  /* 0x0000000c0d0e7389 */ /* 0x00032400000c000b */
[----:B01234-:R-:W-:Y:S01]  /*28e20*/  ENDCOLLECTIVE ;  /* 0x000000000000791b */ /* 0x01ffe20003800000 */
.L_x_3413:
[----:B------:R-:W-:Y:S05]  /*28e30*/  BSYNC B0 ;  /* 0x0000000000007941 */ /* 0x000fea0003800000 */
.L_x_3412:
[----:B------:R-:W-:Y:S01]  /*28e40*/  IMAD.MOV.U32 R6, RZ, RZ, R14 ;  /* 0x000000ffff067224 */ /* 0x000fe200078e000e */
[----:B------:R-:W-:Y:S06]  /*28e50*/  BRA `(.L_x_3189) ;  /* 0xffffff9800d47947 */ /* 0x000fec000383ffff */
.L_x_3196:
[----:B0-----:R0:W1:Y:S02]  /*28e60*/  SYNCS.PHASECHK.TRANS64.TRYWAIT P0, [R5+URZ+0x22820], R0 ;  /* 0x02282000050075a7 */ /* 0x001064000800017f */
[----:B-1----:R-:W-:Y:S05]  /*28e70*/  @!P0 NANOSLEEP.SYNCS 0x989680 ;  /* 0x009896800000895d */ /* 0x002fea0003900000 */
[----:B------:R-:W1:Y:S02]  /*28e80*/  @!P0 SYNCS.PHASECHK.TRANS64 P0, [R5+URZ+0x22820], R0 ;  /* 0x02282000050085a7 */ /* 0x000e64000800007f */
[----:B-1----:R-:W-:Y:S05]  /*28e90*/  @!P0 BRA `(.L_x_3196) ;  /* 0xfffffffc00f08947 */ /* 0x002fea000383ffff */
[----:B------:R-:W-:Y:S05]  /*28ea0*/  BRA `(.L_x_3414) ;  /* 0xffffffa4002c7947 */ /* 0x000fea000383ffff */
.L_x_3197:
        /* <DEDUP_REMOVED lines=8> */
[----:B0-234-:R-:W-:Y:S05]  /*28f30*/  WARPSYNC.COLLECTIVE R15, `(.L_x_3416) ;  /* 0x000000000f087348 */ /* 0x01dfea0003c00000 */
[----:B------:R1:W0:Y:S02]  /*28f40*/  SHFL.IDX P6, R14, R13, R12, R11 ;  /* 0x0000000c0d0e7389 */ /* 0x00022400000c000b */
[----:B01234-:R-:W-:Y:S01]  /*28f50*/  ENDCOLLECTIVE ;  /* 0x000000000000791b */ /* 0x01ffe20003800000 */
.L_x_3416:
[----:B------:R-:W-:Y:S05]  /*28f60*/  BSYNC B0 ;  /* 0x0000000000007941 */ /* 0x000fea0003800000 */
.L_x_3415:
[----:B------:R-:W-:Y:S05]  /*28f70*/  BRA `(.L_x_3417) ;  /* 0xffffffa400147947 */ /* 0x000fea000383ffff */
.L_x_3198:
[----:B------:R-:W-:Y:S01]  /*28f80*/  BSSY B0, `(.L_x_3418) ;  /* 0x0000006000007945 */ /* 0x000fe20003800000 */
[----:B------:R-:W-:-:S07]  /*28f90*/  IMAD.MOV.U32 R15, RZ, RZ, -0x1 ;  /* 0xffffffffff0f7424 */ /* 0x000fce00078e00ff */
[----:B0-234-:R-:W-:Y:S05]  /*28fa0*/  WARPSYNC.COLLECTIVE R15, `(.L_x_3419) ;  /* 0x000000000f0c7348 */ /* 0x01dfea0003c00000 */
[----:B------:R-:W-:Y:S02]  /*28fb0*/  ELECT P6, UR62, PT ;  /* 0x00000000003e782f */ /* 0x000fe400038c0000 */
[----:B------:R-:W-:Y:S01]  /*28fc0*/  MOV R14, UR62 ;  /* 0x0000003e000e7c02 */ /* 0x000fe20008000f00 */
[----:B0-234-:R-:W-:Y:S10]  /*28fd0*/  ENDCOLLECTIVE ;  /* 0x000000000000791b */ /* 0x01dff40003800000 */
.L_x_3419:
[----:B------:R-:W-:Y:S05]  /*28fe0*/  BSYNC B0 ;  /* 0x0000000000007941 */ /* 0x000fea0003800000 */
.L_x_3418:
[----:B------:R-:W-:Y:S05]  /*28ff0*/  BRA `(.L_x_3420) ;  /* 0xffffffa400087947 */ /* 0x000fea000383ffff */
.L_x_3200:
[----:B0-----:R0:W1:Y:S02]  /*29000*/  SYNCS.PHASECHK.TRANS64.TRYWAIT P1, [R3+URZ+0x22840], R2 ;  /* 0x02284002030075a7 */ /* 0x001064000802017f */
[----:B-1----:R-:W-:Y:S05]  /*29010*/  @!P1 NANOSLEEP.SYNCS 0x989680 ;  /* 0x009896800000995d */ /* 0x002fea0003900000 */
[----:B------:R-:W1:Y:S02]  /*29020*/  @!P1 SYNCS.PHASECHK.TRANS64 P1, [R3+URZ+0x22840], R2 ;  /* 0x02284002030095a7 */ /* 0x000e64000802007f */
[----:B-1----:R-:W-:Y:S05]  /*29030*/  @!P1 BRA `(.L_x_3200) ;  /* 0xfffffffc00f09947 */ /* 0x002fea000383ffff */
[----:B------:R-:W-:Y:S05]  /*29040*/  BRA `(.L_x_3421) ;  /* 0xffffffa400287947 */ /* 0x000fea000383ffff */
.L_x_3202:
[----:B-1----:R1:W0:Y:S02]  /*29050*/  SYNCS.PHASECHK.TRANS64.TRYWAIT P1, [R19+URZ+0x22840], R0 ;  /* 0x02284000130075a7 */ /* 0x002224000802017f */
[----:B0-----:R-:W-:Y:S05]  /*29060*/  @!P1 NANOSLEEP.SYNCS 0x989680 ;  /* 0x009896800000995d */ /* 0x001fea0003900000 */
[----:B------:R-:W0:Y:S02]  /*29070*/  @!P1 SYNCS.PHASECHK.TRANS64 P1, [R19+URZ+0x22840], R0 ;  /* 0x02284000130095a7 */ /* 0x000e24000802007f */
[----:B0-----:R-:W-:Y:S05]  /*29080*/  @!P1 BRA `(.L_x_3202) ;  /* 0xfffffffc00f09947 */ /* 0x001fea000383ffff */
[----:B------:R-:W-:Y:S05]  /*29090*/  BRA `(.L_x_3422) ;  /* 0xffffffa400347947 */ /* 0x000fea000383ffff */
.L_x_3204:
[----:B------:R0:W0:Y:S02]  /*290a0*/  SYNCS.PHASECHK.TRANS64.TRYWAIT P1, [R3+URZ+0x22860], R2 ;  /* 0x02286002030075a7 */ /* 0x000024000802017f */
[----:B0-----:R-:W-:Y:S05]  /*290b0*/  @!P1 NANOSLEEP.SYNCS 0x989680 ;  /* 0x009896800000995d */ /* 0x001fea0003900000 */
[----:B------:R-:W0:Y:S02]  /*290c0*/  @!P1 SYNCS.PHASECHK.TRANS64 P1, [R3+URZ+0x22860], R2 ;  /* 0x02286002030095a7 */ /* 0x000e24000802007f */
[----:B0-----:R-:W-:Y:S05]  /*290d0*/  @!P1 BRA `(.L_x_3204) ;  /* 0xfffffffc00f09947 */ /* 0x001fea000383ffff */
[----:B------:R-:W-:Y:S05]  /*290e0*/  BRA `(.L_x_3423) ;  /* 0xffffffa400307947 */ /* 0x000fea000383ffff */
.L_x_3424:
        /* <DEDUP_REMOVED lines=9> */
.L_x_6566:


//--------------------- .text._ZN7cutlass13device_kernelIN5flash11enable_sm90INS1_16FlashAttnFwdSm90INS1_25CollectiveMainloopFwdSm90ILi2EN4cute5tupleIJNS5_1CILi1EEES8_S8_EEENS6_IJNS7_ILi128EEENS7_ILi96EEENS7_ILi64EEEEEELi256ENS_6half_tEfNS_4arch4Sm90ELb0ELb1ELb0ELb1ELb1ELb0ELb1ELb1ELb0ELb1ELb1ELb0EEENS1_21CollectiveEpilogueFwdINS6_IJSA_NS7_ILi256EEESB_EEES9_SE_SG_Li256ELb1ELb1ELb1ELb0EEENS1_36VarlenDynamicPersistentTileSchedulerILi128ELi96ELi256ELi128ELb1ELb1ELb1ELb1ELb0ELb1EEEEEEEEEvNT_6ParamsE --------------------------
	.section	.text._ZN7cutlass13device_kernelIN5flash11enable_sm90INS1_16FlashAttnFwdSm90INS1_25CollectiveMainloopFwdSm90ILi2EN4cute5tupleIJNS5_1CILi1EEES8_S8_EEENS6_IJNS7_ILi128EEENS7_ILi96EEENS7_ILi64EEEEEELi256ENS_6half_tEfNS_4arch4Sm90ELb0ELb1ELb0ELb1ELb1ELb0ELb1ELb1ELb0ELb1ELb1ELb0EEENS1_21CollectiveEpilogueFwdINS6_IJSA_NS7_ILi256EEESB_EEES9_SE_SG_Li256ELb1ELb1ELb1ELb0EEENS1_36VarlenDynamicPersistentTileSchedulerILi128ELi96ELi256ELi128ELb1ELb1ELb1ELb1ELb0ELb1EEEEEEEEEvNT_6ParamsE,"ax",@progbits
	.align	128
.text._ZN7cutlass13device_kernelIN5flash11enable_sm90INS1_16FlashAttnFwdSm90INS1_25CollectiveMainloopFwdSm90ILi2EN4cute5tupleIJNS5_1CILi1EEES8_S8_EEENS6_IJNS7_ILi128EEENS7_ILi96EEENS7_ILi64EEEEEELi256ENS_6half_tEfNS_4arch4Sm90ELb0ELb1ELb0ELb1ELb1ELb0ELb1ELb1ELb0ELb1ELb1ELb0EEENS1_21CollectiveEpilogueFwdINS6_IJSA_NS7_ILi256EEESB_EEES9_SE_SG_Li256ELb1ELb1ELb1ELb0EEENS1_36VarlenDynamicPersistentTileSchedulerILi128ELi96ELi256ELi128ELb1ELb1ELb1ELb1ELb0ELb1EEEEEEEEEvNT_6ParamsE:
        .type           _ZN7cutlass13device_kernelIN5flash11enable_sm90INS1_16FlashAttnFwdSm90INS1_25CollectiveMainloopFwdSm90ILi2EN4cute5tupleIJNS5_1CILi1EEES8_S8_EEENS6_IJNS7_ILi128EEENS7_ILi96EEENS7_ILi64EEEEEELi256ENS_6half_tEfNS_4arch4Sm90ELb0ELb1ELb0ELb1ELb1ELb0ELb1ELb1ELb0ELb1ELb1ELb0EEENS1_21CollectiveEpilogueFwdINS6_IJSA_NS7_ILi256EEESB_EEES9_SE_SG_Li256ELb1ELb1ELb1ELb0EEENS1_36VarlenDynamicPersistentTileSchedulerILi128ELi96ELi256ELi128ELb1ELb1ELb1ELb1ELb0ELb1EEEEEEEEEvNT_6ParamsE,@function
        .size           _ZN7cutlass13device_kernelIN5flash11enable_sm90INS1_16FlashAttnFwdSm90INS1_25CollectiveMainloopFwdSm90ILi2EN4cute5tupleIJNS5_1CILi1EEES8_S8_EEENS6_IJNS7_ILi128EEENS7_ILi96EEENS7_ILi64EEEEEELi256ENS_6half_tEfNS_4arch4Sm90ELb0ELb1ELb0ELb1ELb1ELb0ELb1ELb1ELb0ELb1ELb1ELb0EEENS1_21CollectiveEpilogueFwdINS6_IJSA_NS7_ILi256EEESB_EEES9_SE_SG_Li256ELb1ELb1ELb1ELb0EEENS1_36VarlenDynamicPersistentTileSchedulerILi128ELi96ELi256ELi128ELb1ELb1ELb1ELb1ELb0ELb1EEEEEEEEEvNT_6ParamsE,(.L_x_6567 - _ZN7cutlass13device_kernelIN5flash11enable_sm90INS1_16FlashAttnFwdSm90INS1_25CollectiveMainloopFwdSm90ILi2EN4cute5tupleIJNS5_1CILi1EEES8_S8_EEENS6_IJNS7_ILi128EEENS7_ILi96EEENS7_ILi64EEEEEELi256ENS_6half_tEfNS_4arch4Sm90ELb0ELb1ELb0ELb1ELb1ELb0ELb1ELb1ELb0ELb1ELb1ELb0EEENS1_21CollectiveEpilogueFwdINS6_IJSA_NS7_ILi256EEESB_EEES9_SE_SG_Li256ELb1ELb1ELb1ELb0EEENS1_36VarlenDynamicPersistentTileSchedulerILi128ELi96ELi256ELi128ELb1ELb1ELb1ELb1ELb0ELb1EEEEEEEEEvNT_6ParamsE)
        .other          _ZN7cutlass13device_kernelIN5flash11enable_sm90INS1_16FlashAttnFwdSm90INS1_25CollectiveMainloopFwdSm90ILi2EN4cute5tupleIJNS5_1CILi1EEES8_S8_EEENS6_IJNS7_ILi128EEENS7_ILi96EEENS7_ILi64EEEEEELi256ENS_6half_tEfNS_4arch4Sm90ELb0ELb1ELb0ELb1ELb1ELb0ELb1ELb1ELb0ELb1ELb1ELb0EEENS1_21CollectiveEpilogueFwdINS6_IJSA_NS7_ILi256EEESB_EEES9_SE_SG_Li256ELb1ELb1ELb1ELb0EEENS1_36VarlenDynamicPersistentTileSchedulerILi128ELi96ELi256ELi128ELb1ELb1ELb1ELb1ELb0ELb1EEEEEEEEEvNT_6ParamsE,@"STO_CUDA_ENTRY STV_DEFAULT"
_ZN7cutlass13device_kernelIN5flash11enable_sm90INS1_16FlashAttnFwdSm90INS1_25CollectiveMainloopFwdSm90ILi2EN4cute5tupleIJNS5_1CILi1EEES8_S8_EEENS6_IJNS7_ILi128EEENS7_ILi96EEENS7_ILi64EEEEEELi256ENS_6half_tEfNS_4arch4Sm90ELb0ELb1ELb0ELb1ELb1ELb0ELb1ELb1ELb0ELb1ELb1ELb0EEENS1_21CollectiveEpilogueFwdINS6_IJSA_NS7_ILi256EEESB_EEES9_SE_SG_Li256ELb1ELb1ELb1ELb0EEENS1_36VarlenDynamicPersistentTileSchedulerILi128ELi96ELi256ELi128ELb1ELb1ELb1ELb1ELb0ELb1EEEEEEEEEvNT_6ParamsE:
        /* <DEDUP_REMOVED lines=47> */
.L_x_3425:
        /* <DEDUP_REMOVED lines=22> */
.L_x_3426:
        /* <DEDUP_REMOVED lines=18> */
.L_x_3427:
        /* <DEDUP_REMOVED lines=22> */
.L_x_3428:
        /* <DEDUP_REMOVED lines=23> */
.L_x_3429:
[----:B------:R-:W-:Y:S01]  /*0840*/  UISETP.NE.AND UP0, UPT, UR9, URZ, UPT ;  /* 0x0000003f0900728c */ /* 0x000fe2000bf05270 */
[----:B------:R-:W-:Y:S01]  /*0850*/  NOP ;  /* 0x0000000000007918 */ /* 0x000fe20000000000 */
[----:B0-----:R-:W-:Y:S01]  /*0860*/  UMOV UR4, 0x1 ;  /* 0x0000000100047882 */ /* 0x001fe20000000000 */
[----:B------:R-:W-:Y:S01]  /*0870*/  ULDC UR5, c[0x0][0x20] ;  /* 0x0000080000057ab9 */ /* 0x000fe20000000800 */
[----:B------:R-:W-:Y:S01]  /*0880*/  USEL UR4, UR4, 0x2, !UP0 ;  /* 0x0000000204047887 */ /* 0x000fe2000c000000 */
[----:B-1234-:R-:W-:Y:S01]  /*0890*/  BAR.SYNC.DEFER_BLOCKING 0x0 ;  /* 0x0000000000007b1d */ /* 0x01efe20000010000 */
[----:B------:R-:W-:Y:S02]  /*08a0*/  PLOP3.LUT P1, PT, PT, PT, UP0, 0x80, 0x0 ;  /* 0x000000000000781c */ /* 0x000fe40003f2f008 */
[----:B------:R-:W-:Y:S02]  /*08b0*/  IADD3 R16, P0, R1, UR5, RZ ;  /* 0x0000000501107c10 */ /* 0x000fe4000ff1e0ff */
[----:B------:R-:W-:Y:S01]  /*08c0*/  IMAD.U32 R2, RZ, RZ, UR4 ;  /* 0x00000004ff027e24 */ /* 0x000fe2000f8e00ff */
[----:B------:R-:W-:Y:S01]  /*08d0*/  ULDC UR6, c[0x0][0x24] ;  /* 0x0000090000067ab9 */ /* 0x000fe20000000800 */
[----:B------:R-:W-:Y:S01]  /*08e0*/  ULDC.64 UR36, c[0x0][0x208] ;  /* 0x0000820000247ab9 */ /* 0x000fe20000000a00 */
[----:B------:R-:W-:-:S02]  /*08f0*/  IMAD.X R17, RZ, RZ, UR6, P0 ;  /* 0x00000006ff117e24 */ /* 0x000fc400080e06ff */
[----:B------:R0:W-:Y:S01]  /*0900*/  STL [R1+0x4c8], R2 ;  /* 0x0004c80201007387 */ /* 0x0001e20000100800 */
[----:B------:R-:W-:Y:S02]  /*0910*/  IMAD.MOV.U32 R22, RZ, RZ, R16 ;  /* 0x000000ffff167224 */ /* 0x000fe400078e0010 */
[----:B------:R-:W-:Y:S01]  /*0920*/  IMAD.MOV.U32 R23, RZ, RZ, R17 ;  /* 0x000000ffff177224 */ /* 0x000fe200078e0011 */
[----:B------:R-:W-:Y:S06]  /*0930*/  @!P1 BRA `(.L_x_3430) ;  /* 0x0000023400c89947 */ /* 0x000fec0003800000 */
.L_x_3431:
[----:B------:R-:W-:-:S08]  /*0940*/  NOP ;  /* 0x0000000000007918 */ /* 0x000fd00000000000 */
[----:B------:R-:W1:Y:S02]  /*0950*/  USETMAXREG.TRY_ALLOC.CTAPOOL UP0, 0xe8 ;  /* 0x000000e8000079c8 */ /* 0x000e640008000600 */
[----:B-1----:R-:W-:-:S13]  /*0960*/  PLOP3.LUT P0, PT, PT, PT, UP0, 0x80, 0x0 ;  /* 0x000000000000781c */ /* 0x002fda0003f0f008 */
[----:B------:R-:W-:Y:S05]  /*0970*/  @!P0 BRA `(.L_x_3431) ;  /* 0xfffffffc00f08947 */ /* 0x000fea000383ffff */
[----:B------:R-:W1:Y:S01]  /*0980*/  S2R R0, SR_TID.X ;  /* 0x0000000000007919 */ /* 0x000e620000002100 */
[----:B------:R-:W-:Y:S06]  /*0990*/  BAR.ARV 0x8, 0x180 ;  /* 0x0206000000007b1d */ /* 0x000fec0000002000 */
[----:B0-----:R-:W-:Y:S01]  /*09a0*/  IADD3 R2, P1, R16, 0x1f0, RZ ;  /* 0x000001f010027810 */ /* 0x001fe20007f3e0ff */
[----:B------:R-:W-:Y:S01]  /*09b0*/  ULDC UR4, c[0x0][0xd3c] ;  /* 0x00034f0000047ab9 */ /* 0x000fe20000000800 */
[----:B------:R-:W0:Y:S03]  /*09c0*/  S2R R7, SR_CgaCtaId ;  /* 0x0000000000077919 */ /* 0x000e260000008800 */
[----:B------:R2:W-:Y:S04]  /*09d0*/  STL [R1+0x4b8], R2 ;  /* 0x0004b80201007387 */ /* 0x0005e80000100800 */
[----:B------:R-:W-:Y:S04]  /*09e0*/  STL.64 [R1+0x1f0], RZ ;  /* 0x0001f0ff01007387 */ /* 0x000fe80000100a00 */
[----:B------:R-:W-:Y:S01]  /*09f0*/  STL [R1+0x1f8], RZ ;  /* 0x0001f8ff01007387 */ /* 0x000fe20000100800 */
[----:B--2---:R-:W-:-:S03]  /*0a00*/  IMAD.X R2, RZ, RZ, R17, P1 ;  /* 0x000000ffff027224 */ /* 0x004fc600008e0611 */
[----:B------:R-:W-:Y:S01]  /*0a10*/  STL [R1+0x1fc], RZ ;  /* 0x0001fcff01007387 */ /* 0x000fe20000100800 */
[----:B-1----:R-:W-:-:S03]  /*0a20*/  SHF.R.U32.HI R0, RZ, 0x7, R0 ;  /* 0x00000007ff007819 */ /* 0x002fc60000011600 */
[----:B------:R-:W-:Y:S01]  /*0a30*/  STL [R1+0x4b4], R2 ;  /* 0x0004b40201007387 */ /* 0x000fe20000100800 */
[----:B------:R-:W-:Y:S02]  /*0a40*/  ISETP.NE.AND P0, PT, R0, 0x1, PT ;  /* 0x000000010000780c */ /* 0x000fe40003f05270 */
[----:B------:R-:W-:-:S04]  /*0a50*/  MOV R0, 0x400 ;  /* 0x0000040000007802 */ /* 0x000fc80000000f00 */
[----:B0-----:R-:W-:-:S07]  /*0a60*/  LEA R0, R7, R0, 0x18 ;  /* 0x0000000007007211 */ /* 0x001fce00078ec0ff */
[----:B------:R-:W-:Y:S08]  /*0a70*/  @!P0 BAR.ARV 0x9, 0x100 ;  /* 0x0244000000008b1d */ /* 0x000ff00000002000 */
[----:B------:R-:W-:Y:S06]  /*0a80*/  BAR.SYNC.DEFER_BLOCKING 0x5, 0x180 ;  /* 0x0146000000007b1d */ /* 0x000fec0000010000 */
[----:B------:R0:W1:Y:S02]  /*0a90*/  LDS.128 R12, [R0+0x324d0] ;  /* 0x0324d000000c7984 */ /* 0x0000640000000c00 */
[----:B------:R-:W-:Y:S06]  /*0aa0*/  BAR.ARV 0x4, 0x180 ;  /* 0x0106000000007b1d */ /* 0x000fec0000002000 */
[----:B0-----:R-:W-:-:S05]  /*0ab0*/  IADD3 R0, P2, R16, 0x1fc, RZ ;  /* 0x000001fc10007810 */ /* 0x001fca0007f5e0ff */
[----:B------:R0:W-:Y:S02]  /*0ac0*/  STL [R1+0x4c0], R0 ;  /* 0x0004c00001007387 */ /* 0x0001e40000100800 */
[----:B0-----:R-:W-:-:S05]  /*0ad0*/  IMAD.X R0, RZ, RZ, R17, P2 ;  /* 0x000000ffff007224 */ /* 0x001fca00010e0611 */
[----:B------:R0:W-:Y:S01]  /*0ae0*/  STL [R1+0x4bc], R0 ;  /* 0x0004bc0001007387 */ /* 0x0001e20000100800 */
[----:B-1----:R-:W-:-:S13]  /*0af0*/  ISETP.GE.AND P0, PT, R15, UR4, PT ;  /* 0x000000040f007c0c */ /* 0x002fda000bf06270 */
[----:B0-----:R-:W-:Y:S05]  /*0b00*/  @P0 EXIT ;  /* 0x000000000000094d */ /* 0x001fea0003800000 */
[----:B------:R-:W0:Y:S01]  /*0b10*/  S2R R2, SR_TID.X ;  /* 0x0000000000027919 */ /* 0x000e220000002100 */
[----:B------:R-:W-:Y:S02]  /*0b20*/  R2UR UR5, R13 ;  /* 0x000000000d0572ca */ /* 0x000fe400000e0000 */
[----:B------:R-:W-:Y:S02]  /*0b30*/  R2UR UR6, R14 ;  /* 0x000000000e0672ca */ /* 0x000fe400000e0000 */
[----:B------:R-:W-:Y:S01]  /*0b40*/  R2UR UR7, R15 ;  /* 0x000000000f0772ca */ /* 0x000fe200000e0000 */
[----:B0-----:R-:W-:-:S05]  /*0b50*/  VIADD R217, R2, 0xffffff80 ;  /* 0xffffff8002d97836 */ /* 0x001fca0000000000 */
[----:B------:R-:W-:-:S04]  /*0b60*/  SHF.R.S32.HI R0, RZ, 0x1f, R217 ;  /* 0x0000001fff007819 */ /* 0x000fc800000114d9 */
[CC--:B------:R-:W-:Y:S02]  /*0b70*/  LEA.HI R2, R0.reuse, R217.reuse, RZ, 0x7 ;  /* 0x000000d900027211 */ /* 0x0c0fe400078f38ff */
[-C--:B------:R-:W-:Y:S02]  /*0b80*/  LEA.HI R5, R0, R217.reuse, RZ, 0x4 ;  /* 0x000000d900057211 */ /* 0x080fe400078f20ff */
[----:B------:R-:W-:Y:S02]  /*0b90*/  LOP3.LUT R4, R2, 0xffffff80, RZ, 0xc0, !PT ;  /* 0xffffff8002047812 */ /* 0x000fe400078ec0ff */
[----:B------:R-:W-:Y:S02]  /*0ba0*/  SHF.R.S32.HI R10, RZ, 0x4, R5 ;  /* 0x00000004ff0a7819 */ /* 0x000fe40000011405 */
[----:B------:R-:W-:Y:S01]  /*0bb0*/  LOP3.LUT R8, R5, 0x3fffff0, RZ, 0xc0, !PT ;  /* 0x03fffff005087812 */ /* 0x000fe200078ec0ff */
[----:B------:R-:W-:Y:S01]  /*0bc0*/  IMAD.IADD R12, R217, 0x1, -R4 ;  /* 0x00000001d90c7824 */ /* 0x000fe200078e0a04 */
[----:B------:R-:W-:-:S02]  /*0bd0*/  LEA.HI R4, R0, R217, RZ, 0x5 ;  /* 0x000000d900047211 */ /* 0x000fc400078f28ff */
[----:B------:R-:W-:Y:S01]  /*0be0*/  LEA.HI R9, R5, R10, RZ, 0x1 ;  /* 0x0000000a05097211 */ /* 0x000fe200078f08ff */
[----:B------:R-:W-:Y:S01]  /*0bf0*/  IMAD.IADD R8, R217, 0x1, -R8 ;  /* 0x00000001d9087824 */ /* 0x000fe200078e0a08 */
[----:B------:R-:W-:Y:S01]  /*0c00*/  SHF.R.S32.HI R3, RZ, 0x1f, R12 ;  /* 0x0000001fff037819 */ /* 0x000fe2000001140c */
[----:B------:R-:W-:Y:S01]  /*0c10*/  IMAD.SHL.U32 R6, R4, 0x20, RZ ;  /* 0x0000002004067824 */ /* 0x000fe200078e00ff */
[----:B------:R-:W-:Y:S01]  /*0c20*/  LOP3.LUT R9, R9, 0x1ffffffe, RZ, 0xc0, !PT ;  /* 0x1ffffffe09097812 */ /* 0x000fe200078ec0ff */
[----:B------:R-:W-:Y:S01]  /*0c30*/  STL [R1+0x4b0], R12 ;  /* 0x0004b00c01007387 */ /* 0x000fe20000100800 */
[----:B------:R-:W-:Y:S02]  /*0c40*/  LEA.HI R4, R3, R12, RZ, 0x2 ;  /* 0x0000000c03047211 */ /* 0x000fe400078f10ff */
[----:B------:R-:W-:Y:S01]  /*0c50*/  LOP3.LUT R11, R6, 0xfffffc00, RZ, 0xc0, !PT ;  /* 0xfffffc00060b7812 */ /* 0x000fe200078ec0ff */
[----:B------:R-:W-:Y:S01]  /*0c60*/  IMAD.IADD R9, R10, 0x1, -R9 ;  /* 0x000000010a097824 */ /* 0x000fe200078e0a09 */
[----:B------:R-:W-:-:S02]  /*0c70*/  SHF.R.S32.HI R5, RZ, 0x2, R4 ;  /* 0x00000002ff057819 */ /* 0x000fc40000011404 */
[----:B------:R-:W-:Y:S01]  /*0c80*/  SHF.R.S32.HI R6, RZ, 0x1f, R4 ;  /* 0x0000001fff067819 */ /* 0x000fe20000011404 */
[----:B------:R-:W-:Y:S01]  /*0c90*/  IMAD R8, R8, 0x40, R11 ;  /* 0x0000004008087824 */ /* 0x000fe200078e020b */
[----:B------:R-:W-:Y:S02]  /*0ca0*/  LOP3.LUT R4, R4, 0x7ffffffc, RZ, 0xc0, !PT ;  /* 0x7ffffffc04047812 */ /* 0x000fe400078ec0ff */
[----:B------:R-:W-:Y:S01]  /*0cb0*/  LEA.HI R11, R0, R217, RZ, 0x2 ;  /* 0x000000d9000b7211 */ /* 0x000fe200078f10ff */
[----:B------:R-:W-:Y:S01]  /*0cc0*/  IMAD R8, R9, 0x8, R8 ;  /* 0x0000000809087824 */ /* 0x000fe200078e0208 */
[----:B------:R-:W-:Y:S01]  /*0cd0*/  LEA.HI R6, R6, R5, RZ, 0x3 ;  /* 0x0000000506067211 */ /* 0x000fe200078f18ff */
[----:B------:R-:W-:Y:S01]  /*0ce0*/  IMAD.IADD R4, R12, 0x1, -R4 ;  /* 0x000000010c047824 */ /* 0x000fe200078e0a04 */
[----:B------:R-:W-:Y:S02]  /*0cf0*/  LOP3.LUT R10, R11, 0xfffffffc, RZ, 0xc0, !PT ;  /* 0xfffffffc0b0a7812 */ /* 0x000fe400078ec0ff */
[----:B------:R-:W-:Y:S01]  /*0d00*/  SHF.R.S32.HI R11, RZ, 0x7, R2 ;  /* 0x00000007ff0b7819 */ /* 0x000fe20000011402 */
[----:B------:R-:W-:Y:S01]  /*0d10*/  IMAD.SHL.U32 R179, R4, 0x2, RZ ;  /* 0x0000000204b37824 */ /* 0x000fe200078e00ff */
[----:B------:R-:W-:Y:S01]  /*0d20*/  LOP3.LUT R6, R6, 0xfffffff8, RZ, 0xc0, !PT ;  /* 0xfffffff806067812 */ /* 0x000fe200078ec0ff */
[----:B------:R-:W-:Y:S01]  /*0d30*/  IMAD.IADD R10, R217, 0x1, -R10 ;  /* 0x00000001d90a7824 */ /* 0x000fe200078e0a0a */
[----:B------:R-:W-:Y:S01]  /*0d40*/  LEA.HI R3, R3, R12, RZ, 0x5 ;  /* 0x0000000c03037211 */ /* 0x000fe200078f28ff */
[----:B------:R-:W-:Y:S01]  /*0d50*/  VIADD R210, R179, 0x18 ;  /* 0x00000018b3d27836 */ /* 0x000fe20000000000 */
[----:B------:R-:W-:Y:S01]  /*0d60*/  LEA.HI R2, R2, R11, RZ, 0x1 ;  /* 0x0000000b02027211 */ /* 0x000fe200078f08ff */
[----:B------:R-:W-:Y:S01]  /*0d70*/  IMAD.IADD R6, R5, 0x1, -R6 ;  /* 0x0000000105067824 */ /* 0x000fe200078e0a06 */
[----:B------:R-:W-:Y:S01]  /*0d80*/  LEA.HI R0, R0, R217, RZ, 0x3 ;  /* 0x000000d900007211 */ /* 0x000fe200078f18ff */
[C---:B------:R-:W-:Y:S01]  /*0d90*/  VIADD R212, R179.reuse, 0x8 ;  /* 0x00000008b3d47836 */ /* 0x040fe20000000000 */
[----:B------:R-:W-:Y:S01]  /*0da0*/  SHF.R.S32.HI R3, RZ, 0x5, R3 ;  /* 0x00000005ff037819 */ /* 0x000fe20000011403 */
[C---:B------:R-:W-:Y:S01]  /*0db0*/  VIADD R211, R179.reuse, 0x10 ;  /* 0x00000010b3d37836 */ /* 0x040fe20000000000 */
[----:B------:R-:W-:Y:S01]  /*0dc0*/  LOP3.LUT R2, R2, 0x3fffffe, RZ, 0xc0, !PT ;  /* 0x03fffffe02027812 */ /* 0x000fe200078ec0ff */
[----:B------:R-:W-:Y:S01]  /*0dd0*/  VIADD R207, R179, 0x30 ;  /* 0x00000030b3cf7836 */ /* 0x000fe20000000000 */
[----:B------:R-:W-:Y:S01]  /*0de0*/  LOP3.LUT R218, R0, 0xfffffff8, RZ, 0xc0, !PT ;  /* 0xfffffff800da7812 */ /* 0x000fe200078ec0ff */
[----:B------:R-:W-:Y:S01]  /*0df0*/  IMAD R3, R3, 0x10, R6 ;  /* 0x0000001003037824 */ /* 0x000fe200078e0206 */
[----:B------:R-:W-:Y:S01]  /*0e00*/  SHF.R.S32.HI R215, RZ, 0x3, R0 ;  /* 0x00000003ffd77819 */ /* 0x000fe20000011400 */
[----:B------:R-:W-:Y:S01]  /*0e10*/  IMAD.IADD R2, R11, 0x1, -R2 ;  /* 0x000000010b027824 */ /* 0x000fe200078e0a02 */
[----:B------:R-:W-:Y:S01]  /*0e20*/  SHF.R.S32.HI R0, RZ, 0x1f, R210 ;  /* 0x0000001fff007819 */ /* 0x000fe200000114d2 */
[C---:B------:R-:W-:Y:S01]  /*0e30*/  VIADD R209, R179.reuse, 0x20 ;  /* 0x00000020b3d17836 */ /* 0x040fe20000000000 */
[----:B------:R-:W-:Y:S01]  /*0e40*/  LEA.HI R5, R10, R10, RZ, 0x1 ;  /* 0x0000000a0a057211 */ /* 0x000fe200078f08ff */
[----:B------:R-:W-:Y:S01]  /*0e50*/  IMAD R178, R2, 0x40, R3 ;  /* 0x0000004002b27824 */ /* 0x000fe200078e0203 */
[----:B------:R-:W-:Y:S01]  /*0e60*/  SHF.R.S32.HI R3, RZ, 0x1f, R212 ;  /* 0x0000001fff037819 */ /* 0x000fe200000114d4 */
[----:B------:R0:W-:Y:S01]  /*0e70*/  STL [R1+0x4a4], R0 ;  /* 0x0004a40001007387 */ /* 0x0001e20000100800 */
[----:B------:R-:W-:Y:S01]  /*0e80*/  SHF.R.S32.HI R2, RZ, 0x1f, R211 ;  /* 0x0000001fff027819 */ /* 0x000fe200000114d3 */
[----:B------:R-:W-:Y:S01]  /*0e90*/  VIADD R208, R179, 0x28 ;  /* 0x00000028b3d07836 */ /* 0x000fe20000000000 */
[----:B------:R-:W-:Y:S01]  /*0ea0*/  LOP3.LUT R5, R5, 0x1ffffffe, RZ, 0xc0, !PT ;  /* 0x1ffffffe05057812 */ /* 0x000fe200078ec0ff */
[C---:B------:R-:W-:Y:S01]  /*0eb0*/  VIADD R204, R179.reuse, 0x48 ;  /* 0x00000048b3cc7836 */ /* 0x040fe20000000000 */
[----:B------:R1:W-:Y:S01]  /*0ec0*/  STL [R1+0x4ac], R3 ;  /* 0x0004ac0301007387 */ /* 0x0003e20000100800 */
[----:B------:R-:W-:-:S02]  /*0ed0*/  VIADD R206, R179, 0x38 ;  /* 0x00000038b3ce7836 */ /* 0x000fc40000000000 */
[C---:B------:R-:W-:Y:S01]  /*0ee0*/  VIADD R205, R179.reuse, 0x40 ;  /* 0x00000040b3cd7836 */ /* 0x040fe20000000000 */
[----:B------:R2:W-:Y:S01]  /*0ef0*/  STL [R1+0x4a8], R2 ;  /* 0x0004a80201007387 */ /* 0x0005e20000100800 */
[----:B0-----:R-:W-:Y:S01]  /*0f00*/  SHF.R.S32.HI R0, RZ, 0x1f, R207 ;  /* 0x0000001fff007819 */ /* 0x001fe200000114cf */
[C---:B------:R-:W-:Y:S02]  /*0f10*/  VIADD R201, R179.reuse, 0x60 ;  /* 0x00000060b3c97836 */ /* 0x040fe40000000000 */
[C---:B------:R-:W-:Y:S01]  /*0f20*/  VIADD R203, R179.reuse, 0x50 ;  /* 0x00000050b3cb7836 */ /* 0x040fe20000000000 */
[----:B------:R-:W-:Y:S01]  /*0f30*/  STL [R1+0x4d0], R8 ;  /* 0x0004d00801007387 */ /* 0x000fe20000100800 */
[----:B-1----:R-:W-:Y:S01]  /*0f40*/  SHF.R.S32.HI R3, RZ, 0x1f, R209 ;  /* 0x0000001fff037819 */ /* 0x002fe200000114d1 */
[C---:B------:R-:W-:Y:S02]  /*0f50*/  VIADD R202, R179.reuse, 0x58 ;  /* 0x00000058b3ca7836 */ /* 0x040fe40000000000 */
[----:B------:R0:W-:Y:S01]  /*0f60*/  STL [R1+0x498], R0 ;  /* 0x0004980001007387 */ /* 0x0001e20000100800 */
[----:B--2---:R-:W-:Y:S01]  /*0f70*/  SHF.R.S32.HI R2, RZ, 0x1f, R208 ;  /* 0x0000001fff027819 */ /* 0x004fe200000114d0 */
[----:B------:R-:W-:-:S02]  /*0f80*/  VIADD R198, R179, 0x78 ;  /* 0x00000078b3c67836 */ /* 0x000fc40000000000 */
[----:B------:R1:W-:Y:S01]  /*0f90*/  STL [R1+0x4a0], R3 ;  /* 0x0004a00301007387 */ /* 0x0003e20000100800 */
[C---:B------:R-:W-:Y:S02]  /*0fa0*/  VIADD R200, R179.reuse, 0x68 ;  /* 0x00000068b3c87836 */ /* 0x040fe40000000000 */
[C---:B------:R-:W-:Y:S01]  /*0fb0*/  VIADD R199, R179.reuse, 0x70 ;  /* 0x00000070b3c77836 */ /* 0x040fe20000000000 */
[----:B------:R2:W-:Y:S01]  /*0fc0*/  STL [R1+0x49c], R2 ;  /* 0x00049c0201007387 */ /* 0x0005e20000100800 */
[C---:B------:R-:W-:Y:S01]  /*0fd0*/  VIADD R195, R179.reuse, 0x90 ;  /* 0x00000090b3c37836 */ /* 0x040fe20000000000 */
[----:B0-----:R-:W-:Y:S01]  /*0fe0*/  SHF.R.S32.HI R0, RZ, 0x1f, R204 ;  /* 0x0000001fff007819 */ /* 0x001fe200000114cc */
[C---:B------:R-:W-:Y:S01]  /*0ff0*/  VIADD R197, R179.reuse, 0x80 ;  /* 0x00000080b3c57836 */ /* 0x040fe20000000000 */
[----:B------:R-:W-:Y:S01]  /*1000*/  STL [R1+0x4c4], R11 ;  /* 0x0004c40b01007387 */ /* 0x000fe20000100800 */
[C---:B------:R-:W-:Y:S01]  /*1010*/  VIADD R196, R179.reuse, 0x88 ;  /* 0x00000088b3c47836 */ /* 0x040fe20000000000 */
[----:B-1----:R-:W-:Y:S01]  /*1020*/  SHF.R.S32.HI R3, RZ, 0x1f, R206 ;  /* 0x0000001fff037819 */ /* 0x002fe200000114ce */
[C---:B------:R-:W-:Y:S01]  /*1030*/  VIADD R192, R179.reuse, 0xa8 ;  /* 0x000000a8b3c07836 */ /* 0x040fe20000000000 */
[----:B------:R0:W-:Y:S01]  /*1040*/  STL [R1+0x48c], R0 ;  /* 0x00048c0001007387 */ /* 0x0001e20000100800 */
[C---:B------:R-:W-:Y:S01]  /*1050*/  VIADD R194, R179.reuse, 0x98 ;  /* 0x00000098b3c27836 */ /* 0x040fe20000000000 */
[----:B--2---:R-:W-:Y:S01]  /*1060*/  SHF.R.S32.HI R2, RZ, 0x1f, R205 ;  /* 0x0000001fff027819 */ /* 0x004fe200000114cd */
[C---:B------:R-:W-:Y:S01]  /*1070*/  VIADD R193, R179.reuse, 0xa0 ;  /* 0x000000a0b3c17836 */ /* 0x040fe20000000000 */
[----:B------:R1:W-:Y:S01]  /*1080*/  STL [R1+0x494], R3 ;  /* 0x0004940301007387 */ /* 0x0003e20000100800 */
[----:B------:R-:W-:-:S02]  /*1090*/  VIADD R189, R179, 0xc0 ;  /* 0x000000c0b3bd7836 */ /* 0x000fc40000000000 */
[C---:B------:R-:W-:Y:S01]  /*10a0*/  VIADD R191, R179.reuse, 0xb0 ;  /* 0x000000b0b3bf7836 */ /* 0x040fe20000000000 */
[----:B------:R2:W-:Y:S01]  /*10b0*/  STL [R1+0x490], R2 ;  /* 0x0004900201007387 */ /* 0x0005e20000100800 */
[C---:B------:R-:W-:Y:S01]  /*10c0*/  VIADD R190, R179.reuse, 0xb8 ;  /* 0x000000b8b3be7836 */ /* 0x040fe20000000000 */
[----:B0-----:R-:W-:Y:S01]  /*10d0*/  SHF.R.S32.HI R0, RZ, 0x1f, R201 ;  /* 0x0000001fff007819 */ /* 0x001fe200000114c9 */
[C---:B------:R-:W-:Y:S02]  /*10e0*/  VIADD R186, R179.reuse, 0xd8 ;  /* 0x000000d8b3ba7836 */ /* 0x040fe40000000000 */
[C---:B------:R-:W-:Y:S01]  /*10f0*/  VIADD R188, R179.reuse, 0xc8 ;  /* 0x000000c8b3bc7836 */ /* 0x040fe20000000000 */
[----:B-1----:R-:W-:Y:S01]  /*1100*/  SHF.R.S32.HI R3, RZ, 0x1f, R203 ;  /* 0x0000001fff037819 */ /* 0x002fe200000114cb */
[----:B------:R0:W-:Y:S01]  /*1110*/  STL [R1+0x480], R0 ;  /* 0x0004800001007387 */ /* 0x0001e20000100800 */
[----:B------:R-:W-:Y:S01]  /*1120*/  VIADD R187, R179, 0xd0 ;  /* 0x000000d0b3bb7836 */ /* 0x000fe20000000000 */
[----:B--2---:R-:W-:-:S02]  /*1130*/  SHF.R.S32.HI R2, RZ, 0x1f, R202 ;  /* 0x0000001fff027819 */ /* 0x004fc400000114ca */
[----:B------:R1:W-:Y:S01]  /*1140*/  STL [R1+0x488], R3 ;  /* 0x0004880301007387 */ /* 0x0003e20000100800 */
[----:B------:R-:W-:Y:S02]  /*1150*/  IMAD.IADD R5, R10, 0x1, -R5 ;  /* 0x000000010a057824 */ /* 0x000fe400078e0a05 */
[----:B------:R-:W-:Y:S01]  /*1160*/  IMAD.IADD R218, R217, 0x1, -R218 ;  /* 0x00000001d9da7824 */ /* 0x000fe200078e0ada */
[----:B------:R2:W-:Y:S01]  /*1170*/  STL [R1+0x484], R2 ;  /* 0x0004840201007387 */ /* 0x0005e20000100800 */
[C---:B------:R-:W-:Y:S01]  /*1180*/  VIADD R185, R179.reuse, 0xe0 ;  /* 0x000000e0b3b97836 */ /* 0x040fe20000000000 */
[----:B0-----:R-:W-:Y:S01]  /*1190*/  SHF.R.S32.HI R0, RZ, 0x1f, R198 ;  /* 0x0000001fff007819 */ /* 0x001fe200000114c6 */
[----:B------:R-:W-:Y:S02]  /*11a0*/  IMAD.SHL.U32 R18, R218, 0x8, RZ ;  /* 0x00000008da127824 */ /* 0x000fe400078e00ff */
[C---:B------:R-:W-:Y:S01]  /*11b0*/  VIADD R184, R179.reuse, 0xe8 ;  /* 0x000000e8b3b87836 */ /* 0x040fe20000000000 */
[----:B-1----:R-:W-:Y:S01]  /*11c0*/  SHF.R.S32.HI R3, RZ, 0x1f, R200 ;  /* 0x0000001fff037819 */ /* 0x002fe200000114c8 */
[----:B------:R0:W-:Y:S01]  /*11d0*/  STL [R1+0x474], R0 ;  /* 0x0004740001007387 */ /* 0x0001e20000100800 */
[C---:B------:R-:W-:Y:S01]  /*11e0*/  VIADD R176, R18.reuse, 0x40 ;  /* 0x0000004012b07836 */ /* 0x040fe20000000000 */
[----:B------:R-:W-:Y:S01]  /*11f0*/  SHF.R.S32.HI R183, RZ, 0x1f, R18 ;  /* 0x0000001fffb77819 */ /* 0x000fe20000011412 */
[C---:B------:R-:W-:Y:S01]  /*1200*/  VIADD R19, R18.reuse, 0x80 ;  /* 0x0000008012137836 */ /* 0x040fe20000000000 */
[----:B--2---:R-:W-:Y:S01]  /*1210*/  SHF.R.S32.HI R2, RZ, 0x1f, R199 ;  /* 0x0000001fff027819 */ /* 0x004fe200000114c7 */
[----:B------:R1:W-:Y:S01]  /*1220*/  STL [R1+0x47c], R3 ;  /* 0x00047c0301007387 */ /* 0x0003e20000100800 */
[----:B------:R-:W-:Y:S01]  /*1230*/  VIADD R177, R18, 0xc0 ;  /* 0x000000c012b17836 */ /* 0x000fe20000000000 */
[----:B------:R-:W-:Y:S01]  /*1240*/  SHF.R.S32.HI R182, RZ, 0x1f, R176 ;  /* 0x0000001fffb67819 */ /* 0x000fe200000114b0 */
[C---:B------:R-:W-:Y:S01]  /*1250*/  VIADD R214, R179.reuse, 0xf0 ;  /* 0x000000f0b3d67836 */ /* 0x040fe20000000000 */
[----:B------:R2:W-:Y:S01]  /*1260*/  STL [R1+0x478], R2 ;  /* 0x0004780201007387 */ /* 0x0005e20000100800 */
[----:B0-----:R-:W-:Y:S01]  /*1270*/  SHF.R.S32.HI R0, RZ, 0x1f, R195 ;  /* 0x0000001fff007819 */ /* 0x001fe200000114c3 */
[----:B------:R-:W-:Y:S01]  /*1280*/  VIADD R213, R179, 0xf8 ;  /* 0x000000f8b3d57836 */ /* 0x000fe20000000000 */
[----:B------:R-:W-:-:S02]  /*1290*/  SHF.R.S32.HI R181, RZ, 0x1f, R19 ;  /* 0x0000001fffb57819 */ /* 0x000fc40000011413 */
[----:B------:R-:W-:Y:S01]  /*12a0*/  SHF.R.S32.HI R180, RZ, 0x1f, R177 ;  /* 0x0000001fffb47819 */ /* 0x000fe200000114b1 */
[----:B------:R0:W-:Y:S01]  /*12b0*/  STL [R1+0x468], R0 ;  /* 0x0004680001007387 */ /* 0x0001e20000100800 */
[----:B-1----:R-:W-:Y:S02]  /*12c0*/  SHF.R.S32.HI R3, RZ, 0x1f, R197 ;  /* 0x0000001fff037819 */ /* 0x002fe400000114c5 */
[----:B------:R-:W-:Y:S02]  /*12d0*/  SHF.R.S32.HI R229, RZ, 0x1f, R185 ;  /* 0x0000001fffe57819 */ /* 0x000fe400000114b9 */
[----:B--2---:R-:W-:Y:S01]  /*12e0*/  SHF.R.S32.HI R2, RZ, 0x1f, R196 ;  /* 0x0000001fff027819 */ /* 0x004fe200000114c4 */
[----:B------:R1:W-:Y:S01]  /*12f0*/  STL [R1+0x470], R3 ;  /* 0x0004700301007387 */ /* 0x0003e20000100800 */
[----:B------:R-:W-:Y:S02]  /*1300*/  SHF.R.S32.HI R228, RZ, 0x1f, R184 ;  /* 0x0000001fffe47819 */ /* 0x000fe400000114b8 */
[----:B------:R-:W-:Y:S01]  /*1310*/  SHF.R.S32.HI R227, RZ, 0x1f, R214 ;  /* 0x0000001fffe37819 */ /* 0x000fe200000114d6 */
[----:B------:R2:W-:Y:S01]  /*1320*/  STL [R1+0x46c], R2 ;  /* 0x00046c0201007387 */ /* 0x0005e20000100800 */
[----:B0-----:R-:W-:-:S02]  /*1330*/  SHF.R.S32.HI R0, RZ, 0x1f, R192 ;  /* 0x0000001fff007819 */ /* 0x001fc400000114c0 */
[----:B------:R-:W-:-:S03]  /*1340*/  SHF.R.S32.HI R219, RZ, 0x1f, R213 ;  /* 0x0000001fffdb7819 */ /* 0x000fc600000114d5 */
[----:B------:R0:W-:Y:S01]  /*1350*/  STL [R1+0x45c], R0 ;  /* 0x00045c0001007387 */ /* 0x0001e20000100800 */
[----:B-1----:R-:W-:Y:S02]  /*1360*/  SHF.R.S32.HI R3, RZ, 0x1f, R194 ;  /* 0x0000001fff037819 */ /* 0x002fe400000114c2 */
[----:B--2---:R-:W-:-:S03]  /*1370*/  SHF.R.S32.HI R2, RZ, 0x1f, R193 ;  /* 0x0000001fff027819 */ /* 0x004fc600000114c1 */
[----:B------:R1:W-:Y:S01]  /*1380*/  STL [R1+0x464], R3 ;  /* 0x0004640301007387 */ /* 0x0003e20000100800 */
[----:B0-----:R-:W-:-:S03]  /*1390*/  SHF.R.S32.HI R0, RZ, 0x1f, R189 ;  /* 0x0000001fff007819 */ /* 0x001fc600000114bd */
[----:B------:R0:W-:Y:S04]  /*13a0*/  STL [R1+0x460], R2 ;  /* 0x0004600201007387 */ /* 0x0001e80000100800 */
[----:B------:R2:W-:Y:S01]  /*13b0*/  STL [R1+0x450], R0 ;  /* 0x0004500001007387 */ /* 0x0005e20000100800 */
[----:B-1----:R-:W-:Y:S02]  /*13c0*/  SHF.R.S32.HI R3, RZ, 0x1f, R191 ;  /* 0x0000001fff037819 */ /* 0x002fe400000114bf */
[----:B0-----:R-:W-:-:S03]  /*13d0*/  SHF.R.S32.HI R2, RZ, 0x1f, R190 ;  /* 0x0000001fff027819 */ /* 0x001fc600000114be */
[----:B------:R0:W-:Y:S01]  /*13e0*/  STL [R1+0x458], R3 ;  /* 0x0004580301007387 */ /* 0x0001e20000100800 */
[----:B--2---:R-:W-:-:S03]  /*13f0*/  SHF.R.S32.HI R0, RZ, 0x1f, R186 ;  /* 0x0000001fff007819 */ /* 0x004fc600000114ba */
[----:B------:R1:W-:Y:S04]  /*1400*/  STL [R1+0x454], R2 ;  /* 0x0004540201007387 */ /* 0x0003e80000100800 */
[----:B------:R2:W-:Y:S01]  /*1410*/  STL [R1+0x444], R0 ;  /* 0x0004440001007387 */ /* 0x0005e20000100800 */
[----:B0-----:R-:W-:Y:S02]  /*1420*/  SHF.R.S32.HI R3, RZ, 0x1f, R188 ;  /* 0x0000001fff037819 */ /* 0x001fe400000114bc */
[----:B-1----:R-:W-:-:S03]  /*1430*/  SHF.R.S32.HI R2, RZ, 0x1f, R187 ;  /* 0x0000001fff027819 */ /* 0x002fc600000114bb */
[----:B------:R0:W-:Y:S01]  /*1440*/  STL [R1+0x44c], R3 ;  /* 0x00044c0301007387 */ /* 0x0001e20000100800 */
[----:B--2---:R-:W-:-:S03]  /*1450*/  IMAD R0, R5, 0x8, R178 ;  /* 0x0000000805007824 */ /* 0x004fc600078e02b2 */
[----:B------:R0:W-:Y:S04]  /*1460*/  STL [R1+0x448], R2 ;  /* 0x0004480201007387 */ /* 0x0001e80000100800 */
[----:B------:R0:W-:Y:S02]  /*1470*/  STL [R1+0x4cc], R0 ;  /* 0x0004cc0001007387 */ /* 0x0001e40000100800 */
.L_x_3562:
[----:B------:R-:W-:Y:S01]  /*1480*/  ULDC.64 UR8, c[0x0][0xb20] ;  /* 0x0002c80000087ab9 */ /* 0x000fe20000000a00 */
[----:B------:R-:W-:Y:S01]  /*1490*/  ULDC.64 UR10, c[0x0][0xb18] ;  /* 0x0002c600000a7ab9 */ /* 0x000fe20000000a00 */
[----:B------:R-:W-:Y:S01]  /*14a0*/  UISETP.NE.U32.AND UP0, UPT, UR8, URZ, UPT ;  /* 0x0000003f0800728c */ /* 0x000fe2000bf05070 */
[----:B------:R-:W-:-:S03]  /*14b0*/  ULDC UR45, c[0x0][0x2f0] ;  /* 0x0000bc00002d7ab9 */ /* 0x000fc60000000800 */
[----:B------:R-:W-:-:S03]  /*14c0*/  UISETP.NE.AND.EX UP0, UPT, UR9, URZ, UPT, UP0 ;  /* 0x0000003f0900728c */ /* 0x000fc6000bf05300 */
[----:B------:R-:W-:Y:S02]  /*14d0*/  ULDC.64 UR8, c[0x0][0xb10] ;  /* 0x0002c40000087ab9 */ /* 0x000fe40000000a00 */
[----:B------:R-:W-:Y:S01]  /*14e0*/  UISETP.NE.U32.AND UP1, UPT, UR8, URZ, UPT ;  /* 0x0000003f0800728c */ /* 0x000fe2000bf25070 */
[----:B------:R-:W-:-:S03]  /*14f0*/  PLOP3.LUT P0, PT, PT, PT, UP0, 0x80, 0x0 ;  /* 0x000000000000781c */ /* 0x000fc60003f0f008 */
[----:B------:R-:W-:-:S03]  /*1500*/  UISETP.NE.AND.EX UP1, UPT, UR9, URZ, UPT, UP1 ;  /* 0x0000003f0900728c */ /* 0x000fc6000bf25310 */
[----:B------:R-:W-:Y:S02]  /*1510*/  @UP0 ULDC.64 UR8, c[0x0][0xb20] ;  /* 0x0002c80000080ab9 */ /* 0x000fe40000000a00 */
[----:B------:R-:W-:Y:S01]  /*1520*/  @UP0 UIMAD.WIDE UR8, UR7, 0x4, UR8 ;  /* 0x00000004070808a5 */ /* 0x000fe2000f8e0208 */
[----:B------:R-:W-:-:S05]  /*1530*/  PLOP3.LUT P2, PT, PT, PT, UP1, 0x80, 0x0 ;  /* 0x000000000000781c */ /* 0x000fca0003f4f018 */
[----:B01-3--:R-:W-:Y:S02]  /*1540*/  IMAD.U32 R2, RZ, RZ, UR8 ;  /* 0x00000008ff027e24 */ /* 0x00bfe4000f8e00ff */
[----:B------:R-:W-:Y:S01]  /*1550*/  IMAD.U32 R3, RZ, RZ, UR9 ;  /* 0x00000009ff037e24 */ /* 0x000fe2000f8e00ff */
[----:B------:R-:W-:Y:S02]  /*1560*/  @UP1 ULDC.64 UR8, c[0x0][0xb10] ;  /* 0x0002c40000081ab9 */ /* 0x000fe40000000a00 */
[----:B------:R-:W-:Y:S02]  /*1570*/  @UP1 UIMAD.WIDE UR8, UR7, 0x4, UR8 ;  /* 0x00000004070818a5 */ /* 0x000fe4000f8e0208 */
[----:B--2---:R-:W2:Y:S04]  /*1580*/  @P0 LDG.E R2, desc[UR36][R2.64] ;  /* 0x0000002402020981 */ /* 0x004ea8000c1e1900 */
[----:B------:R-:W-:-:S02]  /*1590*/  IMAD.U32 R4, RZ, RZ, UR8 ;  /* 0x00000008ff047e24 */ /* 0x000fc4000f8e00ff */
[----:B------:R-:W-:Y:S01]  /*15a0*/  IMAD.U32 R5, RZ, RZ, UR9 ;  /* 0x00000009ff057e24 */ /* 0x000fe2000f8e00ff */
[----:B------:R-:W-:-:S04]  /*15b0*/  ULDC.64 UR8, c[0x0][0x418] ;  /* 0x0001060000087ab9 */ /* 0x000fc80000000a00 */
[----:B------:R-:W3:Y:S01]  /*15c0*/  @P2 LDG.E R4, desc[UR36][R4.64] ;  /* 0x0000002404042981 */ /* 0x000ee2000c1e1900 */
[----:B------:R-:W-:Y:S01]  /*15d0*/  UISETP.NE.U32.AND UP0, UPT, UR8, URZ, UPT ;  /* 0x0000003f0800728c */ /* 0x000fe2000bf05070 */
[----:B------:R-:W-:Y:S01]  /*15e0*/  ISETP.NE.U32.AND P1, PT, RZ, UR10, PT ;  /* 0x0000000aff007c0c */ /* 0x000fe2000bf25070 */
[----:B------:R-:W-:Y:S01]  /*15f0*/  UMOV UR4, URZ ;  /* 0x0000003f00047c82 */ /* 0x000fe20008000000 */
[----:B------:R-:W-:Y:S01]  /*1600*/  ULDC UR8, c[0x0][0x424] ;  /* 0x0001090000087ab9 */ /* 0x000fe20000000800 */
[----:B------:R-:W-:Y:S01]  /*1610*/  UISETP.NE.AND.EX UP0, UPT, UR9, URZ, UPT, UP0 ;  /* 0x0000003f0900728c */ /* 0x000fe2000bf05300 */
[----:B------:R-:W-:Y:S01]  /*1620*/  ISETP.NE.AND.EX P1, PT, RZ, UR11, PT, P1 ;  /* 0x0000000bff007c0c */ /* 0x000fe2000bf25310 */
[----:B------:R-:W-:Y:S01]  /*1630*/  ULDC UR44, c[0x0][0x288] ;  /* 0x0000a200002c7ab9 */ /* 0x000fe20000000800 */
[----:B------:R-:W-:Y:S02]  /*1640*/  ULOP3.LUT UR60, UR6, 0xffff, URZ, 0xc0, !UPT ;  /* 0x0000ffff063c7892 */ /* 0x000fe4000f8ec03f */
[----:B------:R-:W-:-:S04]  /*1650*/  USEL UR8, UR8, 0x1, UP0 ;  /* 0x0000000108087887 */ /* 0x000fc80008000000 */
[----:B------:R-:W-:Y:S01]  /*1660*/  UIMAD UR45, UR8, UR45, URZ ;  /* 0x0000002d082d72a4 */ /* 0x000fe2000f8e023f */
[----:B--2---:R-:W-:Y:S02]  /*1670*/  @P0 R2UR UR4, R2 ;  /* 0x00000000020402ca */ /* 0x004fe400000e0000 */
        /* <DEDUP_REMOVED lines=15> */
.L_x_3432:
[----:B------:R-:W-:Y:S01]  /*1770*/  IMAD.U32 R216, RZ, RZ, UR7 ;  /* 0x00000007ffd87e24 */ /* 0x000fe2000f8e00ff */
[----:B------:R-:W-:Y:S06]  /*1780*/  @!P1 BRA `(.L_x_3433) ;  /* 0x00000000001c9947 */ /* 0x000fec0003800000 */
[----:B------:R-:W-:Y:S02]  /*1790*/  ULDC.64 UR8, c[0x0][0xb18] ;  /* 0x0002c60000087ab9 */ /* 0x000fe40000000a00 */
[----:B------:R-:W-:-:S06]  /*17a0*/  UIMAD.WIDE UR8, UR7, 0x4, UR8 ;  /* 0x00000004070878a5 */ /* 0x000fcc000f8e0208 */
[----:B------:R-:W-:Y:S02]  /*17b0*/  IMAD.U32 R2, RZ, RZ, UR8 ;  /* 0x00000008ff027e24 */ /* 0x000fe4000f8e00ff */
[----:B------:R-:W-:-:S05]  /*17c0*/  IMAD.U32 R3, RZ, RZ, UR9 ;  /* 0x00000009ff037e24 */ /* 0x000fca000f8e00ff */
[----:B------:R-:W2:Y:S02]  /*17d0*/  LDG.E R2, desc[UR36][R2.64] ;  /* 0x0000002402027981 */ /* 0x000ea4000c1e1900 */
[----:B--2---:R-:W-:Y:S01]  /*17e0*/  R2UR UR45, R2 ;  /* 0x00000000022d72ca */ /* 0x004fe200000e0000 */
[----:B------:R-:W-:-:S14]  /*17f0*/  BRA `(.L_x_3434) ;  /* 0x0000000000347947 */ /* 0x000fdc0003800000 */
.L_x_3433:
        /* <DEDUP_REMOVED lines=13> */
.L_x_3434:
[----:B------:R-:W2:Y:S01]  /*18d0*/  LDL R0, [R1+0x4c8] ;  /* 0x0004c80001007983 */ /* 0x000ea20000100800 */
[----:B------:R-:W-:Y:S01]  /*18e0*/  MOV R72, 0x400 ;  /* 0x0000040000487802 */ /* 0x000fe20000000f00 */
[----:B------:R-:W0:Y:S01]  /*18f0*/  LDC R8, c[0x0][0xa80] ;  /* 0x0002a000ff087b82 */ /* 0x000e220000000800 */
[----:B------:R-:W-:Y:S01]  /*1900*/  IMAD.MOV.U32 R5, RZ, RZ, 0x80 ;  /* 0x00000080ff057424 */ /* 0x000fe200078e00ff */
[----:B------:R-:W1:Y:S01]  /*1910*/  S2R R27, SR_CgaCtaId ;  /* 0x00000000001b7919 */ /* 0x000e620000008800 */
[----:B------:R-:W-:Y:S01]  /*1920*/  IMAD.MOV.U32 R6, RZ, RZ, 0x100 ;  /* 0x00000100ff067424 */ /* 0x000fe200078e00ff */
[----:B------:R-:W-:Y:S01]  /*1930*/  UIADD3 UR45, -UR4, UR45, URZ ;  /* 0x0000002d042d7290 */ /* 0x000fe2000fffe13f */
[----:B------:R-:W-:Y:S01]  /*1940*/  IMAD.MOV.U32 R21, RZ, RZ, 0x80 ;  /* 0x00000080ff157424 */ /* 0x000fe200078e00ff */
[----:B------:R-:W3:Y:S01]  /*1950*/  S2R R3, SR_SWINHI ;  /* 0x0000000000037919 */ /* 0x000ee20000002f00 */
[----:B------:R-:W-:Y:S01]  /*1960*/  ULDC UR4, c[0x0][0x448] ;  /* 0x0001120000047ab9 */ /* 0x000fe20000000800 */
[----:B------:R-:W-:Y:S01]  /*1970*/  IMAD.MOV.U32 R26, RZ, RZ, 0x100 ;  /* 0x00000100ff1a7424 */ /* 0x000fe200078e00ff */
[----:B------:R-:W-:Y:S01]  /*1980*/  UISETP.NE.AND UP1, UPT, UR4, 0x1, UPT ;  /* 0x000000010400788c */ /* 0x000fe2000bf25270 */
[----:B------:R-:W-:Y:S01]  /*1990*/  IMAD.U32 R14, RZ, RZ, UR5 ;  /* 0x00000005ff0e7e24 */ /* 0x000fe2000f8e00ff */
[----:B------:R-:W-:Y:S01]  /*19a0*/  USHF.L.U32 UR58, UR5, 0x7, URZ ;  /* 0x00000007053a7899 */ /* 0x000fe2000800063f */
[----:B------:R-:W-:Y:S01]  /*19b0*/  STL.128 [R1+0x200], RZ ;  /* 0x000200ff01007387 */ /* 0x000fe20000100c00 */
[----:B------:R-:W-:Y:S01]  /*19c0*/  ULOP3.LUT UR8, UR6, 0xff000000, URZ, 0xc0, !UPT ;  /* 0xff00000006087892 */ /* 0x000fe2000f8ec03f */
[----:B------:R-:W-:-:S02]  /*19d0*/  ULDC.64 UR4, c[0x0][0xad8] ;  /* 0x0002b60000047ab9 */ /* 0x000fc40000000a00 */
[----:B------:R-:W-:Y:S01]  /*19e0*/  STL [R1+0x50], R14 ;  /* 0x0000500e01007387 */ /* 0x000fe20000100800 */
[----:B------:R-:W-:Y:S02]  /*19f0*/  UISETP.GE.AND UP0, UPT, UR5, 0x1, UPT ;  /* 0x000000010500788c */ /* 0x000fe4000bf06270 */
[----:B------:R-:W-:Y:S01]  /*1a00*/  UIADD3 UR9, UR58, 0x7f, URZ ;  /* 0x0000007f3a097890 */ /* 0x000fe2000fffe03f */
[----:B------:R-:W-:Y:S01]  /*1a10*/  STL.128 [R1+0x210], RZ ;  /* 0x000210ff01007387 */ /* 0x000fe20000100c00 */
[----:B------:R-:W-:Y:S01]  /*1a20*/  ULOP3.LUT UR59, UR6, 0xff0000, URZ, 0xc0, !UPT ;  /* 0x00ff0000063b7892 */ /* 0x000fe2000f8ec03f */
[----:B------:R-:W-:Y:S02]  /*1a30*/  @UP1 ULDC UR10, c[0x0][0x450] ;  /* 0x00011400000a1ab9 */ /* 0x000fe40000000800 */
[----:B0-----:R-:W-:Y:S01]  /*1a40*/  STL [R1+0x220], R8 ;  /* 0x0002200801007387 */ /* 0x001fe20000100800 */
[----:B------:R-:W-:Y:S01]  /*1a50*/  @UP1 ULDC UR6, c[0x0][0x44c] ;  /* 0x0001130000061ab9 */ /* 0x000fe20000000800 */
[----:B------:R-:W-:-:S02]  /*1a60*/  UIADD3 UR38, UR45, 0x1, -UR44 ;  /* 0x000000012d267890 */ /* 0x000fc4000fffe82c */
[----:B------:R-:W-:Y:S01]  /*1a70*/  STL.128 [R1+0x240], RZ ;  /* 0x000240ff01007387 */ /* 0x000fe20000100c00 */
[----:B------:R-:W-:Y:S02]  /*1a80*/  USHF.R.U32.HI UR8, URZ, 0x8, UR8 ;  /* 0x000000083f087899 */ /* 0x000fe40008011608 */
[----:B------:R-:W-:Y:S01]  /*1a90*/  UP2UR UR39, UPR, URZ, 0x2 ;  /* 0x000000023f277883 */ /* 0x000fe20008000000 */
[----:B------:R-:W-:Y:S01]  /*1aa0*/  STL.128 [R1+0x250], RZ ;  /* 0x000250ff01007387 */ /* 0x000fe20000100c00 */
[----:B------:R-:W-:Y:S01]  /*1ab0*/  UP2UR UR41, UPR, URZ, 0x1 ;  /* 0x000000013f297883 */ /* 0x000fe20008000000 */
[----:B-1----:R-:W-:Y:S01]  /*1ac0*/  LEA R72, R27, R72, 0x18 ;  /* 0x000000481b487211 */ /* 0x002fe200078ec0ff */
[----:B------:R-:W-:Y:S01]  /*1ad0*/  ULEA.HI UR59, UR59, UR8, URZ, 0x10 ;  /* 0x000000083b3b7291 */ /* 0x000fe2000f8f803f */
[----:B------:R-:W-:Y:S02]  /*1ae0*/  STL.64 [R1+0x30], R26 ;  /* 0x0000301a01007387 */ /* 0x000fe40000100a00 */
[----:B------:R-:W-:-:S02]  /*1af0*/  MOV R24, R72 ;  /* 0x0000004800187202 */ /* 0x000fc40000000f00 */
[----:B---3--:R-:W-:Y:S01]  /*1b00*/  MOV R25, R3 ;  /* 0x0000000300197202 */ /* 0x008fe20000000f00 */
[----:B------:R-:W-:Y:S01]  /*1b10*/  STL.128 [R1+0x260], RZ ;  /* 0x000260ff01007387 */ /* 0x000fe20000100c00 */
[C---:B------:R-:W-:Y:S02]  /*1b20*/  IADD3 R2, P2, R24.reuse, 0x32450, RZ ;  /* 0x0003245018027810 */ /* 0x040fe40007f5e0ff */
[C---:B------:R-:W-:Y:S01]  /*1b30*/  IADD3 R10, P0, R24.reuse, 0x32430, RZ ;  /* 0x00032430180a7810 */ /* 0x040fe20007f1e0ff */
[----:B------:R-:W-:Y:S01]  /*1b40*/  STL.128 [R1+0x270], RZ ;  /* 0x000270ff01007387 */ /* 0x000fe20000100c00 */
[----:B------:R-:W-:Y:S01]  /*1b50*/  IADD3 R12, P1, R24, 0x32440, RZ ;  /* 0x00032440180c7810 */ /* 0x000fe20007f3e0ff */
[--C-:B------:R-:W-:Y:S01]  /*1b60*/  IMAD.X R9, RZ, RZ, R25.reuse, P2 ;  /* 0x000000ffff097224 */ /* 0x100fe200010e0619 */
[C---:B------:R-:W-:Y:S01]  /*1b70*/  IADD3 R30, P2, R16.reuse, 0x28, RZ ;  /* 0x00000028101e7810 */ /* 0x040fe20007f5e0ff */
[--C-:B------:R-:W-:Y:S01]  /*1b80*/  IMAD.X R11, RZ, RZ, R25.reuse, P0 ;  /* 0x000000ffff0b7224 */ /* 0x100fe200000e0619 */
[----:B------:R-:W-:Y:S01]  /*1b90*/  STL.128 [R1+0x280], RZ ;  /* 0x000280ff01007387 */ /* 0x000fe20000100c00 */
[----:B------:R-:W-:Y:S01]  /*1ba0*/  IMAD.X R13, RZ, RZ, R25, P1 ;  /* 0x000000ffff0d7224 */ /* 0x000fe200008e0619 */
[C---:B------:R-:W-:Y:S01]  /*1bb0*/  IADD3 R29, P0, R16.reuse, 0x200, RZ ;  /* 0x00000200101d7810 */ /* 0x040fe20007f1e0ff */
[----:B------:R-:W-:Y:S01]  /*1bc0*/  IMAD.X R41, RZ, RZ, R17, P2 ;  /* 0x000000ffff297224 */ /* 0x000fe200010e0611 */
[----:B------:R-:W-:Y:S01]  /*1bd0*/  STL.64 [R1+0x18], R10 ;  /* 0x0000180a01007387 */ /* 0x000fe20000100a00 */
[----:B------:R-:W-:-:S02]  /*1be0*/  IADD3 R28, P1, R16, 0x240, RZ ;  /* 0x00000240101c7810 */ /* 0x000fc40007f3e0ff */
[--C-:B------:R-:W-:Y:S01]  /*1bf0*/  IMAD.X R40, RZ, RZ, R17.reuse, P0 ;  /* 0x000000ffff287224 */ /* 0x100fe200000e0611 */
[----:B------:R-:W-:Y:S02]  /*1c00*/  STL.64 [R1+0x20], R12 ;  /* 0x0000200c01007387 */ /* 0x000fe40000100a00 */
[----:B------:R-:W-:Y:S02]  /*1c10*/  IMAD.X R39, RZ, RZ, R17, P1 ;  /* 0x000000ffff277224 */ /* 0x000fe400008e0611 */
[----:B------:R-:W-:Y:S04]  /*1c20*/  STL.128 [R1+0x290], RZ ;  /* 0x000290ff01007387 */ /* 0x000fe80000100c00 */
        /* <DEDUP_REMOVED lines=26> */
[----:B------:R-:W-:Y:S04]  /*1dd0*/  STL [R1+0x10], RZ ;  /* 0x000010ff01007387 */ /* 0x000fe80000100800 */
[----:B------:R-:W-:Y:S01]  /*1de0*/  STL [R1+0x38], RZ ;  /* 0x000038ff01007387 */ /* 0x000fe20000100800 */
[----:B--2---:R-:W-:-:S02]  /*1df0*/  R2UR UR7, R0 ;  /* 0x00000000000772ca */ /* 0x004fc400000e0000 */
[----:B------:R-:W-:-:S05]  /*1e00*/  IADD3 R0, P3, R24, 0x32460, RZ ;  /* 0x0003246018007810 */ /* 0x000fca0007f7e0ff */
[----:B------:R-:W-:Y:S01]  /*1e10*/  IMAD.X R3, RZ, RZ, R25, P3 ;  /* 0x000000ffff037224 */ /* 0x000fe200018e0619 */
[----:B------:R-:W-:-:S05]  /*1e20*/  PLOP3.LUT P3, PT, PT, PT, UP0, 0x40, 0x0 ;  /* 0x000000000000781c */ /* 0x000fca0003f6e808 */
[----:B------:R-:W-:Y:S02]  /*1e30*/  IMAD.U32 R4, RZ, RZ, UR7 ;  /* 0x00000007ff047e24 */ /* 0x000fe4000f8e00ff */
[----:B------:R-:W-:Y:S01]  /*1e40*/  IMAD.U32 R20, RZ, RZ, UR7 ;  /* 0x00000007ff147e24 */ /* 0x000fe2000f8e00ff */
[----:B------:R-:W-:Y:S02]  /*1e50*/  UIMAD.WIDE.U32 UR6, UR9, UR6, URZ ;  /* 0x00000006090672a5 */ /* 0x000fe4000f8e003f */
[----:B------:R0:W-:Y:S02]  /*1e60*/  STL.128 [R1], R4 ;  /* 0x0000000401007387 */ /* 0x0001e40000100c00 */
[----:B------:R-:W-:Y:S02]  /*1e70*/  @UP1 USHF.R.U32.HI UR9, URZ, UR10, UR7 ;  /* 0x0000000a3f091299 */ /* 0x000fe40008011607 */
[----:B------:R1:W-:Y:S02]  /*1e80*/  STL.64 [R1+0x28], R20 ;  /* 0x0000281401007387 */ /* 0x0003e40000100a00 */
[----:B------:R-:W-:-:S04]  /*1e90*/  UIADD3 UR9, UR38, UR9, URZ ;  /* 0x0000000926097290 */ /* 0x000fc8000fffe03f */
[----:B------:R-:W-:Y:S01]  /*1ea0*/  UIADD3 UR4, UR9, UR4, URZ ;  /* 0x0000000409047290 */ /* 0x000fe2000fffe03f */
[----:B0-----:R-:W-:Y:S02]  /*1eb0*/  IMAD.MOV.U32 R4, RZ, RZ, R2 ;  /* 0x000000ffff047224 */ /* 0x001fe400078e0002 */
[----:B------:R-:W-:Y:S02]  /*1ec0*/  IMAD.MOV.U32 R5, RZ, RZ, R9 ;  /* 0x000000ffff057224 */ /* 0x000fe400078e0009 */
[----:B------:R-:W-:Y:S02]  /*1ed0*/  IMAD.MOV.U32 R6, RZ, RZ, R0 ;  /* 0x000000ffff067224 */ /* 0x000fe400078e0000 */
[----:B------:R-:W-:-:S05]  /*1ee0*/  IMAD.MOV.U32 R7, RZ, RZ, R3 ;  /* 0x000000ffff077224 */ /* 0x000fca00078e0003 */
[----:B------:R1:W-:Y:S01]  /*1ef0*/  STL.128 [R1+0x40], R4 ;  /* 0x0000400401007387 */ /* 0x0003e20000100c00 */
        /* <DEDUP_REMOVED lines=11> */
.L_x_3436:
[----:B------:R-:W-:-:S11]  /*1fb0*/  UISETP.NE.AND UP0, UPT, UR5, 0x1, UPT ;  /* 0x000000010500788c */ /* 0x000fd6000bf05270 */
[----:B------:R-:W-:Y:S02]  /*1fc0*/  @UP0 ULDC.64 UR10, c[0x0][0xae0] ;  /* 0x0002b800000a0ab9 */ /* 0x000fe40000000a00 */
[----:B------:R-:W-:-:S04]  /*1fd0*/  UIMAD.WIDE.U32 UR6, UR8, UR10, URZ ;  /* 0x0000000a080672a5 */ /* 0x000fc8000f8e003f */
[----:B------:R-:W-:-:S12]  /*1fe0*/  @UP0 USHF.R.U32.HI UR8, URZ, UR11, UR7 ;  /* 0x0000000b3f080299 */ /* 0x000fd80008011607 */
.L_x_3437:
[----:B------:R-:W-:-:S04]  /*1ff0*/  UIMAD UR8, UR8, UR5, UR5 ;  /* 0x00000005080872a4 */ /* 0x000fc8000f8e0205 */
[----:B------:R-:W-:-:S04]  /*2000*/  UISETP.LT.AND UP0, UPT, UR4, UR8, UPT ;  /* 0x000000080400728c */ /* 0x000fc8000bf01270 */
[----:B------:R-:W-:-:S12]  /*2010*/  USEL UR4, UR4, UR8, UP0 ;  /* 0x0000000804047287 */ /* 0x000fd80008000000 */
.L_x_3435:
        /* <DEDUP_REMOVED lines=12> */
[----:B------:R-:W-:Y:S01]  /*20e0*/  UMOV UR12, UR58 ;  /* 0x0000003a000c7c82 */ /* 0x000fe20008000000 */
        /* <DEDUP_REMOVED lines=20> */
.L_x_3439:
[----:B------:R-:W-:-:S11]  /*2230*/  UISETP.NE.AND UP0, UPT, UR5, 0x1, UPT ;  /* 0x000000010500788c */ /* 0x000fd6000bf05270 */
[----:B------:R-:W-:Y:S02]  /*2240*/  @UP0 ULDC.64 UR12, c[0x0][0xae0] ;  /* 0x0002b800000c0ab9 */ /* 0x000fe40000000a00 */
[----:B------:R-:W-:-:S04]  /*2250*/  UIMAD.WIDE.U32 UR8, UR7, UR12, URZ ;  /* 0x0000000c070872a5 */ /* 0x000fc8000f8e003f */
[----:B------:R-:W-:-:S12]  /*2260*/  @UP0 USHF.R.U32.HI UR7, URZ, UR13, UR9 ;  /* 0x0000000d3f070299 */ /* 0x000fd80008011609 */
.L_x_3440:
[----:B------:R-:W-:-:S04]  /*2270*/  UIMAD UR5, UR7, UR5, URZ ;  /* 0x00000005070572a4 */ /* 0x000fc8000f8e023f */
[----:B------:R-:W-:-:S04]  /*2280*/  UISETP.LT.AND UP0, UPT, UR10, UR5, UPT ;  /* 0x000000050a00728c */ /* 0x000fc8000bf01270 */
[----:B------:R-:W-:-:S12]  /*2290*/  USEL UR10, UR10, UR5, !UP0 ;  /* 0x000000050a0a7287 */ /* 0x000fd8000c000000 */
.L_x_3438:
[----:B------:R-:W-:Y:S02]  /*22a0*/  UIMAD.WIDE UR4, UR10, 0x2aaaaaab, URZ ;  /* 0x2aaaaaab0a0478a5 */ /* 0x000fe4000f8e023f */
[----:B------:R-:W-:Y:S02]  /*22b0*/  ULOP3.LUT UR61, UR59, 0xff, URZ, 0xc0, !UPT ;  /* 0x000000ff3b3d7892 */ /* 0x000fe4000f8ec03f */
[----:B------:R-:W-:Y:S02]  /*22c0*/  USHF.R.U32.HI UR4, URZ, 0x1f, UR5 ;  /* 0x0000001f3f047899 */ /* 0x000fe40008011605 */
[----:B------:R-:W-:Y:S02]  /*22d0*/  USHF.R.U32.HI UR59, URZ, 0x10, UR59 ;  /* 0x000000103f3b7899 */ /* 0x000fe4000801163b */
[----:B------:R-:W-:-:S04]  /*22e0*/  ULEA.HI.SX32 UR4, UR5, UR4, 0x1c ;  /* 0x0000000405047291 */ /* 0x000fc8000f8fe23f */
[----:B------:R-:W-:-:S04]  /*22f0*/  UISETP.LT.AND UP0, UPT, URZ, UR4, UPT ;  /* 0x000000043f00728c */ /* 0x000fc8000bf01270 */
[----:B------:R-:W-:-:S03]  /*2300*/  USEL UR40, URZ, UR4, !UP0 ;  /* 0x000000043f287287 */ /* 0x000fc6000c000000 */
[----:B------:R-:W-:Y:S01]  /*2310*/  UMOV UR4, URZ ;  /* 0x0000003f00047c82 */ /* 0x000fe20008000000 */
[----:B------:R-:W-:-:S06]  /*2320*/  UISETP.GT.AND UP0, UPT, UR6, UR40, UPT ;  /* 0x000000280600728c */ /* 0x000fcc000bf04270 */
[----:B------:R-:W-:-:S13]  /*2330*/  PLOP3.LUT P0, PT, PT, PT, UP0, 0x80, 0x0 ;  /* 0x000000000000781c */ /* 0x000fda0003f0f008 */
[----:B------:R-:W-:Y:S05]  /*2340*/  @!P0 BRA `(.L_x_3441) ;  /* 0x0000000000948947 */ /* 0x000fea0003800000 */
[----:B------:R-:W-:Y:S01]  /*2350*/  UISETP.NE.AND UP0, UPT, UR59, URZ, UPT ;  /* 0x0000003f3b00728c */ /* 0x000fe2000bf05270 */
[----:B------:R-:W-:-:S03]  /*2360*/  ULDC UR4, c[0x0][0xae8] ;  /* 0x0002ba0000047ab9 */ /* 0x000fc60000000800 */
[----:B------:R-:W-:-:S04]  /*2370*/  USEL UR10, UR59, UR4, UP0 ;  /* 0x000000043b0a7287 */ /* 0x000fc80008000000 */
[----:B------:R-:W-:Y:S02]  /*2380*/  UIADD3 UR4, UR10, -0x1, UR6 ;  /* 0xffffffff0a047890 */ /* 0x000fe4000fffe006 */
[----:B------:R-:W-:Y:S02]  /*2390*/  IMAD.U32 R3, RZ, RZ, UR10 ;  /* 0x0000000aff037e24 */ /* 0x000fe4000f8e00ff */
[----:B------:R-:W-:-:S03]  /*23a0*/  UIADD3 UR7, -UR40, UR4, URZ ;  /* 0x0000000428077290 */ /* 0x000fc6000fffe13f */
[-C--:B------:R-:W-:Y:S01]  /*23b0*/  IABS R0, R3.reuse ;  /* 0x0000000300007213 */ /* 0x080fe20000000000 */
[----:B------:R-:W-:Y:S01]  /*23c0*/  UMOV UR4, URZ ;  /* 0x0000003f00047c82 */ /* 0x000fe20008000000 */
[----:B-1----:R-:W-:Y:S01]  /*23d0*/  IABS R5, R3 ;  /* 0x0000000300057213 */ /* 0x002fe20000000000 */
[----:B------:R-:W-:Y:S01]  /*23e0*/  IMAD.U32 R4, RZ, RZ, UR7 ;  /* 0x00000007ff047e24 */ /* 0x000fe2000f8e00ff */
[----:B------:R-:W-:Y:S01]  /*23f0*/  R2UR UR11, R0 ;  /* 0x00000000000b72ca */ /* 0x000fe200000e0000 */
[----:B------:R-:W-:-:S03]  /*2400*/  ULOP3.LUT UR7, UR7, UR10, URZ, 0x3c, !UPT ;  /* 0x0000000a07077292 */ /* 0x000fc6000f8e3c3f */
[----:B------:R-:W-:-:S05]  /*2410*/  IABS R4, R4 ;  /* 0x0000000400047213 */ /* 0x000fca0000000000 */
[----:B------:R-:W-:-:S04]  /*2420*/  IMAD.MOV.U32 R3, RZ, RZ, R4 ;  /* 0x000000ffff037224 */ /* 0x000fc800078e0004 */
[----:B------:R-:W0:Y:S01]  /*2430*/  I2F.RP R0, UR11 ;  /* 0x0000000b00007d06 */ /* 0x000e220008209400 */
[----:B------:R-:W-:-:S07]  /*2440*/  R2UR UR9, R3 ;  /* 0x00000000030972ca */ /* 0x000fce00000e0000 */
        /* <DEDUP_REMOVED lines=21> */
.L_x_3441:
        /* <DEDUP_REMOVED lines=9> */
[----:B------:R-:W2:Y:S01]  /*2630*/  LDL R2, [R1+0x4c4] ;  /* 0x0004c40001027983 */ /* 0x000ea20000100800 */
[----:B------:R-:W-:Y:S01]  /*2640*/  VIADD R8, R72, 0x400 ;  /* 0x0000040048087836 */ /* 0x000fe20000000000 */
[----:B------:R-:W-:Y:S01]  /*2650*/  IADD3 R26, P5, R16, 0x58, RZ ;  /* 0x00000058101a7810 */ /* 0x000fe20007fbe0ff */
[----:B-1----:R-:W-:Y:S01]  /*2660*/  IMAD.MOV.U32 R4, RZ, RZ, 0x1 ;  /* 0x00000001ff047424 */ /* 0x002fe200078e00ff */
[----:B------:R-:W-:Y:S01]  /*2670*/  STL.64 [R1+0x58], RZ ;  /* 0x000058ff01007387 */ /* 0x000fe20000100a00 */
[----:B------:R-:W-:Y:S01]  /*2680*/  IMAD.MOV.U32 R5, RZ, RZ, RZ ;  /* 0x000000ffff057224 */ /* 0x000fe200078e00ff */
[----:B------:R-:W-:Y:S01]  /*2690*/  SHF.R.U32.HI R8, RZ, 0x4, R8 ;  /* 0x00000004ff087819 */ /* 0x000fe20000011608 */
[----:B------:R-:W-:Y:S01]  /*26a0*/  IMAD.MOV.U32 R6, RZ, RZ, 0x1 ;  /* 0x00000001ff067424 */ /* 0x000fe200078e00ff */
[----:B------:R-:W-:Y:S01]  /*26b0*/  STL.128 [R1+0x90], RZ ;  /* 0x000090ff01007387 */ /* 0x000fe20000100c00 */
[----:B------:R-:W-:Y:S01]  /*26c0*/  IMAD.MOV.U32 R7, RZ, RZ, RZ ;  /* 0x000000ffff077224 */ /* 0x000fe200078e00ff */
[----:B------:R-:W-:Y:S01]  /*26d0*/  LOP3.LUT R8, R8, 0x3fff, RZ, 0xc0, !PT ;  /* 0x00003fff08087812 */ /* 0x000fe200078ec0ff */
[----:B------:R-:W-:Y:S01]  /*26e0*/  IMAD.MOV.U32 R10, RZ, RZ, 0x1 ;  /* 0x00000001ff0a7424 */ /* 0x000fe200078e00ff */
[----:B------:R-:W-:Y:S01]  /*26f0*/  STL.128 [R1+0xa0], RZ ;  /* 0x0000a0ff01007387 */ /* 0x000fe20000100c00 */
[----:B------:R-:W-:Y:S01]  /*2700*/  IMAD.MOV.U32 R11, RZ, RZ, RZ ;  /* 0x000000ffff0b7224 */ /* 0x000fe200078e00ff */
[C---:B------:R-:W-:Y:S01]  /*2710*/  IADD3 R37, P6, R16.reuse, 0x60, RZ ;  /* 0x0000006010257810 */ /* 0x040fe20007fde0ff */
[----:B------:R-:W-:Y:S01]  /*2720*/  IMAD.X R27, RZ, RZ, R17, P5 ;  /* 0x000000ffff1b7224 */ /* 0x000fe200028e0611 */
[----:B------:R0:W-:Y:S01]  /*2730*/  STL.128 [R1+0x60], R4 ;  /* 0x0000600401007387 */ /* 0x0001e20000100c00 */
[----:B------:R-:W-:-:S02]  /*2740*/  IADD3 R36, P1, R16, 0x68, RZ ;  /* 0x0000006810247810 */ /* 0x000fc40007f3e0ff */
[C---:B------:R-:W-:Y:S01]  /*2750*/  IADD3 R35, P2, R16.reuse, 0x70, RZ ;  /* 0x0000007010237810 */ /* 0x040fe20007f5e0ff */
[----:B------:R-:W-:Y:S01]  /*2760*/  STL.64 [R1+0x70], R10 ;  /* 0x0000700a01007387 */ /* 0x000fe20000100a00 */
[--C-:B------:R-:W-:Y:S01]  /*2770*/  IMAD.X R38, RZ, RZ, R17.reuse, P6 ;  /* 0x000000ffff267224 */ /* 0x100fe200030e0611 */
[C---:B------:R-:W-:Y:S01]  /*2780*/  IADD3 R34, P3, R16.reuse, 0x78, RZ ;  /* 0x0000007810227810 */ /* 0x040fe20007f7e0ff */
[--C-:B------:R-:W-:Y:S01]  /*2790*/  IMAD.X R51, RZ, RZ, R17.reuse, P1 ;  /* 0x000000ffff337224 */ /* 0x100fe200008e0611 */
[----:B------:R-:W-:Y:S01]  /*27a0*/  STL.128 [R1+0xb0], RZ ;  /* 0x0000b0ff01007387 */ /* 0x000fe20000100c00 */
[--C-:B------:R-:W-:Y:S01]  /*27b0*/  IMAD.X R52, RZ, RZ, R17.reuse, P2 ;  /* 0x000000ffff347224 */ /* 0x100fe200010e0611 */
[C---:B------:R-:W-:Y:S01]  /*27c0*/  IADD3 R31, P4, R16.reuse, 0x80, RZ ;  /* 0x00000080101f7810 */ /* 0x040fe20007f9e0ff */
[----:B------:R-:W-:Y:S01]  /*27d0*/  IMAD.X R49, RZ, RZ, R17, P3 ;  /* 0x000000ffff317224 */ /* 0x000fe200018e0611 */
[----:B------:R-:W-:Y:S01]  /*27e0*/  STL.128 [R1+0xc0], RZ ;  /* 0x0000c0ff01007387 */ /* 0x000fe20000100c00 */
[----:B------:R-:W-:-:S02]  /*27f0*/  IADD3 R33, P5, R16, 0x88, RZ ;  /* 0x0000008810217810 */ /* 0x000fc40007fbe0ff */
[----:B------:R-:W-:Y:S01]  /*2800*/  IADD3 R32, P6, R16, 0x90, RZ ;  /* 0x0000009010207810 */ /* 0x000fe20007fde0ff */
[----:B0-----:R-:W-:Y:S01]  /*2810*/  IMAD.MOV.U32 R5, RZ, RZ, 0x40000040 ;  /* 0x40000040ff057424 */ /* 0x001fe200078e00ff */
[C---:B------:R-:W-:Y:S01]  /*2820*/  LOP3.LUT R6, R8.reuse, 0x3000000, RZ, 0xfc, !PT ;  /* 0x0300000008067812 */ /* 0x040fe200078efcff */
[----:B------:R-:W-:Y:S01]  /*2830*/  IMAD.MOV.U32 R7, RZ, RZ, 0x40000040 ;  /* 0x40000040ff077424 */ /* 0x000fe200078e00ff */
[----:B------:R-:W-:Y:S01]  /*2840*/  LOP3.LUT R8, R8, 0x10000, RZ, 0xfc, !PT ;  /* 0x0001000008087812 */ /* 0x000fe200078efcff */
[----:B------:R-:W-:Y:S01]  /*2850*/  STL.128 [R1+0xd0], RZ ;  /* 0x0000d0ff01007387 */ /* 0x000fe20000100c00 */
[C---:B------:R-:W-:Y:S01]  /*2860*/  IADD3 R45, P1, R16.reuse, 0xf0, RZ ;  /* 0x000000f0102d7810 */ /* 0x040fe20007f3e0ff */
[--C-:B------:R-:W-:Y:S01]  /*2870*/  IMAD.X R50, RZ, RZ, R17.reuse, P4 ;  /* 0x000000ffff327224 */ /* 0x100fe200020e0611 */
[----:B------:R-:W-:Y:S01]  /*2880*/  IADD3 R43, P2, R16, 0xf8, RZ ;  /* 0x000000f8102b7810 */ /* 0x000fe20007f5e0ff */
[----:B------:R-:W-:Y:S01]  /*2890*/  STL.128 [R1+0xe0], RZ ;  /* 0x0000e0ff01007387 */ /* 0x000fe20000100c00 */
[----:B------:R-:W-:-:S02]  /*28a0*/  IMAD.X R48, RZ, RZ, R17, P5 ;  /* 0x000000ffff307224 */ /* 0x000fc400028e0611 */
[--C-:B------:R-:W-:Y:S02]  /*28b0*/  IMAD.X R47, RZ, RZ, R17.reuse, P6 ;  /* 0x000000ffff2f7224 */ /* 0x100fe400030e0611 */
[--C-:B------:R-:W-:Y:S02]  /*28c0*/  IMAD.X R46, RZ, RZ, R17.reuse, P1 ;  /* 0x000000ffff2e7224 */ /* 0x100fe400008e0611 */
[----:B------:R-:W-:Y:S01]  /*28d0*/  IMAD.X R44, RZ, RZ, R17, P2 ;  /* 0x000000ffff2c7224 */ /* 0x000fe200010e0611 */
[----:B--2---:R-:W0:Y:S02]  /*28e0*/  SHFL.IDX PT, R0, R2, RZ, 0x1f ;  /* 0x00001fff02007589 */ /* 0x004e2400000e0000 */
[----:B0-----:R-:W-:-:S04]  /*28f0*/  LEA.HI R2, R0, R0, RZ, 0x1 ;  /* 0x0000000000027211 */ /* 0x001fc800078f08ff */
[----:B------:R-:W-:Y:S01]  /*2900*/  LOP3.LUT R3, R2, 0x7fffe, RZ, 0xc0, !PT ;  /* 0x0007fffe02037812 */ /* 0x000fe200078ec0ff */
[----:B------:R-:W-:-:S04]  /*2910*/  VIADD R2, R72, 0x1c400 ;  /* 0x0001c40048027836 */ /* 0x000fc80000000000 */
[----:B------:R-:W-:Y:S01]  /*2920*/  IMAD.IADD R0, R0, 0x1, -R3 ;  /* 0x0000000100007824 */ /* 0x000fe200078e0a03 */
[----:B------:R-:W-:Y:S01]  /*2930*/  SHF.R.U32.HI R2, RZ, 0x4, R2 ;  /* 0x00000004ff027819 */ /* 0x000fe20000011602 */
[----:B------:R-:W-:-:S03]  /*2940*/  VIADD R3, R72, 0x18400 ;  /* 0x0001840048037836 */ /* 0x000fc60000000000 */
[----:B------:R-:W-:Y:S01]  /*2950*/  LOP3.LUT R2, R2, 0x3fff, RZ, 0xc0, !PT ;  /* 0x00003fff02027812 */ /* 0x000fe200078ec0ff */
[----:B------:R-:W-:Y:S01]  /*2960*/  IMAD R0, R0, 0x2000, R3 ;  /* 0x0000200000007824 */ /* 0x000fe200078e0203 */
[----:B------:R-:W-:Y:S02]  /*2970*/  LOP3.LUT P0, RZ, R3, 0x1bf, RZ, 0xc0, !PT ;  /* 0x000001bf03ff7812 */ /* 0x000fe4000780c0ff */
[----:B------:R-:W-:Y:S01]  /*2980*/  LOP3.LUT R4, R2, 0x10000, RZ, 0xfc, !PT ;  /* 0x0001000002047812 */ /* 0x000fe200078efcff */
[----:B------:R-:W-:Y:S01]  /*2990*/  VIADD R3, R0, 0xa000 ;  /* 0x0000a00000037836 */ /* 0x000fe20000000000 */
[----:B------:R-:W-:-:S03]  /*29a0*/  SHF.R.U32.HI R0, RZ, 0x4, R0 ;  /* 0x00000004ff007819 */ /* 0x000fc60000011600 */
[----:B------:R0:W-:Y:S01]  /*29b0*/  STL.128 [R1+0x80], R4 ;  /* 0x0000800401007387 */ /* 0x0001e20000100c00 */
[----:B------:R-:W-:Y:S02]  /*29c0*/  SHF.R.U32.HI R3, RZ, 0x4, R3 ;  /* 0x00000004ff037819 */ /* 0x000fe40000011603 */
[----:B------:R-:W-:Y:S02]  /*29d0*/  LOP3.LUT R0, R0, 0x3fff, RZ, 0xc0, !PT ;  /* 0x00003fff00007812 */ /* 0x000fe400078ec0ff */
[----:B------:R-:W-:Y:S02]  /*29e0*/  LOP3.LUT R3, R3, 0x3fff, RZ, 0xc0, !PT ;  /* 0x00003fff03037812 */ /* 0x000fe400078ec0ff */
[----:B------:R-:W-:Y:S02]  /*29f0*/  LOP3.LUT R2, R0, 0x10000, RZ, 0xfc, !PT ;  /* 0x0001000000027812 */ /* 0x000fe400078efcff */
[----:B------:R-:W-:Y:S01]  /*2a00*/  LOP3.LUT R0, R3, 0x10000, RZ, 0xfc, !PT ;  /* 0x0001000003007812 */ /* 0x000fe200078efcff */
[----:B------:R-:W-:-:S05]  /*2a10*/  IMAD.MOV.U32 R3, RZ, RZ, 0x40000040 ;  /* 0x40000040ff037424 */ /* 0x000fca00078e00ff */
[----:B------:R1:W-:Y:S01]  /*2a20*/  STL.64 [R1+0x78], R2 ;  /* 0x0000780201007387 */ /* 0x0003e20000100a00 */
[----:B0-----:R-:W-:Y:S02]  /*2a30*/  IMAD.MOV.U32 R6, RZ, RZ, R8 ;  /* 0x000000ffff067224 */ /* 0x001fe400078e0008 */
[----:B------:R-:W-:-:S05]  /*2a40*/  IMAD.MOV.U32 R4, RZ, RZ, R0 ;  /* 0x000000ffff047224 */ /* 0x000fca00078e0000 */
[----:B------:R1:W-:Y:S01]  /*2a50*/  STL.128 [R1+0xf0], R4 ;  /* 0x0000f00401007387 */ /* 0x0003e20000100c00 */
[----:B------:R-:W-:Y:S05]  /*2a60*/  @!P0 BRA `(.L_x_3443) ;  /* 0x0000000000408947 */ /* 0x000fea0003800000 */
[----:B-1----:R-:W-:Y:S01]  /*2a70*/  MOV R2, 0x0 ;  /* 0x0000000000027802 */ /* 0x002fe20000000f00 */
        /* <DEDUP_REMOVED lines=15> */
.L_x_3443:
[----:B------:R-:W2:Y:S01]  /*2b70*/  LDL R42, [R1+0x1fc] ;  /* 0x0001fc00012a7983 */ /* 0x000ea20000100800 */
[----:B-1----:R-:W0:Y:S01]  /*2b80*/  LDC.64 R2, c[0x0][0xad8] ;  /* 0x0002b600ff027b82 */ /* 0x002e220000000a00 */
[----:B------:R-:W-:Y:S01]  /*2b90*/  IADD3 R20, P0, R16, 0x100, RZ ;  /* 0x0000010010147810 */ /* 0x000fe20007f1e0ff */
[----:B------:R-:W-:Y:S01]  /*2ba0*/  IMAD.U32 R9, RZ, RZ, UR45 ;  /* 0x0000002dff097e24 */ /* 0x000fe2000f8e00ff */
[----:B------:R-:W1:Y:S01]  /*2bb0*/  S2R R53, SR_TID.X ;  /* 0x0000000000357919 */ /* 0x000e620000002100 */
[----:B------:R-:W-:Y:S01]  /*2bc0*/  IMAD.U32 R8, RZ, RZ, UR44 ;  /* 0x0000002cff087e24 */ /* 0x000fe2000f8e00ff */
[----:B------:R-:W-:Y:S01]  /*2bd0*/  BSSY B0, `(.L_x_3444) ;  /* 0x000001c000007945 */ /* 0x000fe20003800000 */
[----:B------:R-:W-:Y:S01]  /*2be0*/  IMAD.MOV.U32 R12, RZ, RZ, RZ ;  /* 0x000000ffff0c7224 */ /* 0x000fe200078e00ff */
[----:B------:R3:W-:Y:S01]  /*2bf0*/  STL.64 [R1+0x110], R26 ;  /* 0x0001101a01007387 */ /* 0x0007e20000100a00 */
[----:B------:R-:W4:Y:S01]  /*2c00*/  LDC.64 R4, c[0x0][0xae0] ;  /* 0x0002b800ff047b82 */ /* 0x000f220000000a00 */
[----:B------:R-:W-:-:S02]  /*2c10*/  IMAD.X R21, RZ, RZ, R17, P0 ;  /* 0x000000ffff157224 */ /* 0x000fc400000e0611 */
[----:B------:R0:W-:Y:S04]  /*2c20*/  STL.64 [R1+0x100], R178 ;  /* 0x000100b201007387 */ /* 0x0001e80000100a00 */
[----:B------:R0:W-:Y:S01]  /*2c30*/  STL.64 [R1+0x108], R20 ;  /* 0x0001081401007387 */ /* 0x0001e20000100a00 */
[----:B------:R-:W5:Y:S03]  /*2c40*/  LDC R10, c[0x0][0xad4] ;  /* 0x0002b500ff0a7b82 */ /* 0x000f660000000800 */
[----:B------:R0:W-:Y:S04]  /*2c50*/  STL.U8 [R1+0x118], RZ ;  /* 0x000118ff01007387 */ /* 0x0001e80000100000 */
[----:B------:R0:W-:Y:S01]  /*2c60*/  STL.U8 [R1+0x14c], RZ ;  /* 0x00014cff01007387 */ /* 0x0001e20000100000 */
[----:B------:R-:W3:Y:S01]  /*2c70*/  LDC.64 R6, c[0x0][0x448] ;  /* 0x00011200ff067b82 */ /* 0x000ee20000000a00 */
[----:B0-----:R-:W-:-:S02]  /*2c80*/  IMAD.MOV.U32 R11, RZ, RZ, R2 ;  /* 0x000000ffff0b7224 */ /* 0x001fc400078e0002 */
[----:B------:R-:W-:-:S05]  /*2c90*/  IMAD.MOV.U32 R13, RZ, RZ, R3 ;  /* 0x000000ffff0d7224 */ /* 0x000fca00078e0003 */
[----:B------:R-:W0:Y:S01]  /*2ca0*/  LDC R224, c[0x0][0x450] ;  /* 0x00011400ffe07b82 */ /* 0x000e220000000800 */
[----:B----4-:R-:W-:Y:S02]  /*2cb0*/  IMAD.MOV.U32 R14, RZ, RZ, R4 ;  /* 0x000000ffff0e7224 */ /* 0x010fe400078e0004 */
[----:B------:R-:W-:Y:S02]  /*2cc0*/  IMAD.MOV.U32 R15, RZ, RZ, R5 ;  /* 0x000000ffff0f7224 */ /* 0x000fe400078e0005 */
[----:B-1----:R-:W-:Y:S01]  /*2cd0*/  VIADD R217, R53, 0xffffff80 ;  /* 0xffffff8035d97836 */ /* 0x002fe20000000000 */
[----:B-----5:R1:W-:Y:S04]  /*2ce0*/  STL.128 [R1+0x120], R8 ;  /* 0x0001200801007387 */ /* 0x0203e80000100c00 */
[----:B------:R1:W-:Y:S04]  /*2cf0*/  STL.128 [R1+0x130], R12 ;  /* 0x0001300c01007387 */ /* 0x0003e80000100c00 */
[----:B---3--:R1:W-:Y:S04]  /*2d00*/  STL.64 [R1+0x140], R6 ;  /* 0x0001400601007387 */ /* 0x0083e80000100a00 */
[----:B------:R1:W-:Y:S04]  /*2d10*/  STL [R1+0x11c], R217 ;  /* 0x00011cd901007387 */ /* 0x0003e80000100800 */
[----:B0-----:R1:W-:Y:S01]  /*2d20*/  STL [R1+0x148], R224 ;  /* 0x000148e001007387 */ /* 0x0013e20000100800 */
[----:B--2---:R-:W-:-:S04]  /*2d30*/  LEA.HI R0, R42, R42, RZ, 0x1 ;  /* 0x0000002a2a007211 */ /* 0x004fc800078f08ff */
[----:B------:R-:W-:-:S05]  /*2d40*/  LOP3.LUT R27, R0, 0xfffffffe, RZ, 0xc0, !PT ;  /* 0xfffffffe001b7812 */ /* 0x000fca00078ec0ff */
[----:B------:R-:W-:-:S05]  /*2d50*/  IMAD.IADD R0, R42, 0x1, -R27 ;  /* 0x000000012a007824 */ /* 0x000fca00078e0a1b */
[----:B------:R-:W-:-:S04]  /*2d60*/  SHF.L.U32 R27, R0, 0x1f, RZ ;  /* 0x0000001f001b7819 */ /* 0x000fc800000006ff */
[----:B------:R-:W0:Y:S02]  /*2d70*/  SYNCS.PHASECHK.TRANS64.TRYWAIT P0, [R72+URZ+0x32400], R27 ;  /* 0x0324001b480075a7 */ /* 0x000e24000800017f */
[----:B01----:R-:W-:Y:S05]  /*2d80*/  @!P0 BRA `(.L_x_3445) ;  /* 0x0000028000e88947 */ /* 0x003fea0003800000 */
.L_x_3663:
[----:B------:R-:W-:Y:S05]  /*2d90*/  BSYNC B0 ;  /* 0x0000000000007941 */ /* 0x000fea0003800000 */
.L_x_3444:
[----:B------:R-:W2:Y:S04]  /*2da0*/  LDL R9, [R1+0x4b4] ;  /* 0x0004b40001097983 */ /* 0x000ea80000100800 */
[----:B------:R-:W2:Y:S04]  /*2db0*/  LDL R8, [R1+0x4b8] ;  /* 0x0004b80001087983 */ /* 0x000ea80000100800 */
[----:B------:R-:W3:Y:S04]  /*2dc0*/  LDL R0, [R1+0x4c0] ;  /* 0x0004c00001007983 */ /* 0x000ee80000100800 */
[----:B------:R-:W0:Y:S04]  /*2dd0*/  LDL R6, [R1+0x4bc] ;  /* 0x0004bc0001067983 */ /* 0x000e280000100800 */
[----:B------:R-:W4:Y:S04]  /*2de0*/  LDL R42, [R1] ;  /* 0x00000000012a7983 */ /* 0x000f280000100800 */
[----:B------:R1:W5:Y:S01]  /*2df0*/  LDL.64 R12, [R1+0x1f0] ;  /* 0x0001f000010c7983 */ /* 0x0003620000100a00 */
[----:B------:R-:W-:-:S02]  /*2e00*/  IMAD.MOV.U32 R10, RZ, RZ, R37 ;  /* 0x000000ffff0a7224 */ /* 0x000fc400078e0025 */
[----:B------:R-:W-:Y:S01]  /*2e10*/  IMAD.MOV.U32 R11, RZ, RZ, R38 ;  /* 0x000000ffff0b7224 */ /* 0x000fe200078e0026 */
[C---:B------:R-:W-:Y:S01]  /*2e20*/  IADD3 R14, P0, R16.reuse, 0x14c, RZ ;  /* 0x0000014c100e7810 */ /* 0x040fe20007f1e0ff */
[----:B------:R-:W1:Y:S01]  /*2e30*/  S2R R53, SR_TID.X ;  /* 0x0000000000357919 */ /* 0x000e620000002100 */
[----:B------:R-:W-:Y:S05]  /*2e40*/  WARPSYNC.ALL ;  /* 0x0000000000007948 */ /* 0x000fea0003800000 */
[----:B------:R-:W-:Y:S01]  /*2e50*/  BSSY B0, `(.L_x_3446) ;  /* 0x0000037000007945 */ /* 0x000fe20003800000 */
[----:B-1----:R-:W-:Y:S01]  /*2e60*/  SHF.R.U32.HI R37, RZ, 0x7, R53 ;  /* 0x00000007ff257819 */ /* 0x002fe20000011635 */
[----:B--2---:R1:W-:Y:S01]  /*2e70*/  STL.128 [R1+0x150], R8 ;  /* 0x0001500801007387 */ /* 0x0043e20000100c00 */
[----:B---3--:R-:W-:Y:S01]  /*2e80*/  IMAD.MOV.U32 R26, RZ, RZ, R0 ;  /* 0x000000ffff1a7224 */ /* 0x008fe200078e0000 */
[----:B------:R-:W-:Y:S01]  /*2e90*/  IADD3 R0, P2, R16, 0x230, RZ ;  /* 0x0000023010007810 */ /* 0x000fe20007f5e0ff */
[----:B-1----:R-:W-:-:S02]  /*2ea0*/  IMAD.MOV.U32 R8, RZ, RZ, R34 ;  /* 0x000000ffff087224 */ /* 0x002fc400078e0022 */
[----:B------:R-:W-:Y:S02]  /*2eb0*/  IMAD.MOV.U32 R9, RZ, RZ, R49 ;  /* 0x000000ffff097224 */ /* 0x000fe400078e0031 */
[----:B------:R-:W-:Y:S02]  /*2ec0*/  IMAD.MOV.U32 R10, RZ, RZ, R31 ;  /* 0x000000ffff0a7224 */ /* 0x000fe400078e001f */
[----:B------:R-:W-:-:S05]  /*2ed0*/  IMAD.MOV.U32 R11, RZ, RZ, R50 ;  /* 0x000000ffff0b7224 */ /* 0x000fca00078e0032 */
[----:B------:R1:W-:Y:S01]  /*2ee0*/  STL.128 [R1+0x170], R8 ;  /* 0x0001700801007387 */ /* 0x0003e20000100c00 */
[----:B0-----:R-:W-:Y:S01]  /*2ef0*/  IMAD.MOV.U32 R27, RZ, RZ, R6 ;  /* 0x000000ffff1b7224 */ /* 0x001fe200078e0006 */
[----:B------:R-:W-:Y:S01]  /*2f00*/  IADD3 R6, P1, R16, 0x108, RZ ;  /* 0x0000010810067810 */ /* 0x000fe20007f3e0ff */
[--C-:B------:R-:W-:Y:S02]  /*2f10*/  IMAD.X R31, RZ, RZ, R17.reuse, P0 ;  /* 0x000000ffff1f7224 */ /* 0x100fe400000e0611 */
[----:B------:R-:W-:Y:S02]  /*2f20*/  IMAD.X R15, RZ, RZ, R17, P2 ;  /* 0x000000ffff0f7224 */ /* 0x000fe400010e0611 */
[----:B-1----:R-:W-:Y:S02]  /*2f30*/  IMAD.MOV.U32 R8, RZ, RZ, R30 ;  /* 0x000000ffff087224 */ /* 0x002fe400078e001e */
[----:B------:R-:W-:Y:S02]  /*2f40*/  IMAD.MOV.U32 R9, RZ, RZ, R41 ;  /* 0x000000ffff097224 */ /* 0x000fe400078e0029 */
[----:B------:R-:W-:-:S02]  /*2f50*/  IMAD.MOV.U32 R10, RZ, RZ, R35 ;  /* 0x000000ffff0a7224 */ /* 0x000fc400078e0023 */
[----:B------:R-:W-:-:S05]  /*2f60*/  IMAD.MOV.U32 R11, RZ, RZ, R52 ;  /* 0x000000ffff0b7224 */ /* 0x000fca00078e0034 */
[----:B------:R0:W-:Y:S01]  /*2f70*/  STL.128 [R1+0x190], R8 ;  /* 0x0001900801007387 */ /* 0x0001e20000100c00 */
[----:B------:R-:W-:Y:S02]  /*2f80*/  IMAD.X R21, RZ, RZ, R17, P1 ;  /* 0x000000ffff157224 */ /* 0x000fe400008e0611 */
[----:B0-----:R-:W-:Y:S02]  /*2f90*/  IMAD.MOV.U32 R8, RZ, RZ, R45 ;  /* 0x000000ffff087224 */ /* 0x001fe400078e002d */
[----:B------:R-:W-:Y:S02]  /*2fa0*/  IMAD.MOV.U32 R9, RZ, RZ, R46 ;  /* 0x000000ffff097224 */ /* 0x000fe400078e002e */
[----:B------:R-:W-:Y:S02]  /*2fb0*/  IMAD.MOV.U32 R10, RZ, RZ, R43 ;  /* 0x000000ffff0a7224 */ /* 0x000fe400078e002b */
[----:B------:R-:W-:-:S05]  /*2fc0*/  IMAD.MOV.U32 R11, RZ, RZ, R44 ;  /* 0x000000ffff0b7224 */ /* 0x000fca00078e002c */
[----:B------:R0:W-:Y:S01]  /*2fd0*/  STL.128 [R1+0x1a0], R8 ;  /* 0x0001a00801007387 */ /* 0x0001e20000100c00 */
[----:B------:R-:W-:Y:S01]  /*2fe0*/  IADD3 R20, P0, R16, 0x118, RZ ;  /* 0x0000011810147810 */ /* 0x000fe20007f1e0ff */
        /* <DEDUP_REMOVED lines=10> */
[----:B------:R-:W-:Y:S01]  /*3090*/  IMAD.X R21, RZ, RZ, R17, P0 ;  /* 0x000000ffff157224 */ /* 0x000fe200000e0611 */
[----:B----4-:R-:W-:Y:S02]  /*30a0*/  LOP3.LUT R0, R42, 0x1, RZ, 0xfc, !PT ;  /* 0x000000012a007812 */ /* 0x010fe400078efcff */
[----:B------:R-:W-:Y:S01]  /*30b0*/  STL.128 [R1+0x180], R24 ;  /* 0x0001801801007387 */ /* 0x000fe20000100c00 */
[----:B0-----:R-:W-:Y:S02]  /*30c0*/  IMAD.MOV.U32 R8, RZ, RZ, R28 ;  /* 0x000000ffff087224 */ /* 0x001fe400078e001c */
[----:B------:R-:W-:Y:S02]  /*30d0*/  IMAD.MOV.U32 R9, RZ, RZ, R39 ;  /* 0x000000ffff097224 */ /* 0x000fe400078e0027 */
[----:B------:R-:W-:Y:S02]  /*30e0*/  IMAD.MOV.U32 R10, RZ, RZ, R36 ;  /* 0x000000ffff0a7224 */ /* 0x000fe400078e0024 */
[----:B------:R-:W-:-:S05]  /*30f0*/  IMAD.MOV.U32 R11, RZ, RZ, R51 ;  /* 0x000000ffff0b7224 */ /* 0x000fca00078e0033 */
[----:B------:R0:W-:Y:S04]  /*3100*/  STL.128 [R1+0x1d0], R8 ;  /* 0x0001d00801007387 */ /* 0x0001e80000100c00 */
[----:B------:R1:W-:Y:S01]  /*3110*/  STL.128 [R1+0x160], R20 ;  /* 0x0001601401007387 */ /* 0x0003e20000100c00 */
[----:B------:R-:W-:Y:S01]  /*3120*/  ISETP.NE.AND P1, PT, R0, 0x3, PT ;  /* 0x000000030000780c */ /* 0x000fe20003f25270 */
[----:B0-----:R-:W-:Y:S02]  /*3130*/  IMAD.MOV.U32 R8, RZ, RZ, R32 ;  /* 0x000000ffff087224 */ /* 0x001fe400078e0020 */
[----:B------:R-:W-:Y:S02]  /*3140*/  IMAD.MOV.U32 R9, RZ, RZ, R47 ;  /* 0x000000ffff097224 */ /* 0x000fe400078e002f */
[----:B------:R-:W-:-:S02]  /*3150*/  IMAD.MOV.U32 R10, RZ, RZ, R33 ;  /* 0x000000ffff0a7224 */ /* 0x000fc400078e0021 */
[----:B------:R-:W-:-:S05]  /*3160*/  IMAD.MOV.U32 R11, RZ, RZ, R48 ;  /* 0x000000ffff0b7224 */ /* 0x000fca00078e0030 */
[----:B------:R1:W-:Y:S01]  /*3170*/  STL.128 [R1+0x1e0], R8 ;  /* 0x0001e00801007387 */ /* 0x0003e20000100c00 */
[----:B------:R-:W-:-:S05]  /*3180*/  VIADD R6, R37, 0x8 ;  /* 0x0000000825067836 */ /* 0x000fca0000000000 */
[----:B------:R1:W-:Y:S06]  /*3190*/  BAR.SYNC.DEFER_BLOCKING R6, 0x100 ;  /* 0x000400060000751d */ /* 0x0003ec0000010000 */
[----:B------:R-:W-:Y:S05]  /*31a0*/  @!P1 BRA `(.L_x_3447) ;  /* 0x0000000000049947 */ /* 0x000fea0003800000 */
[----:B------:R-:W-:Y:S01]  /*31b0*/  BPT.TRAP 0x1 ;  /* 0x000000040000795c */ /* 0x000fe20000300000 */
.L_x_3447:
[----:B------:R-:W-:Y:S05]  /*31c0*/  BSYNC B0 ;  /* 0x0000000000007941 */ /* 0x000fea0003800000 */
.L_x_3446:
[----:B-1----:R-:W2:Y:S01]  /*31d0*/  LDL.64 R8, [R1+0x18] ;  /* 0x0000180001087983 */ /* 0x002ea20000100a00 */
[----:B-----5:R-:W-:Y:S01]  /*31e0*/  SHF.L.U32 R13, R13, 0x1f, RZ ;  /* 0x0000001f0d0d7819 */ /* 0x020fe200000006ff */
[----:B------:R-:W-:Y:S01]  /*31f0*/  BSSY B0, `(.L_x_3448) ;  /* 0x0000006000007945 */ /* 0x000fe20003800000 */
[----:B--2---:R-:W-:-:S05]  /*3200*/  MOV R9, R8 ;  /* 0x0000000800097202 */ /* 0x004fca0000000f00 */
[----:B------:R-:W-:-:S04]  /*3210*/  IMAD R12, R12, 0x8, R9 ;  /* 0x000000080c0c7824 */ /* 0x000fc800078e0209 */
[----:B------:R0:W1:Y:S01]  /*3220*/  SYNCS.PHASECHK.TRANS64.TRYWAIT P0, [R12+URZ], R13 ;  /* 0x0000000d0c0075a7 */ /* 0x000062000800017f */
[----:B------:R-:W-:Y:S05]  /*3230*/  @!P1 BRA `(.L_x_3449) ;  /* 0x0000000000049947 */ /* 0x000fea0003800000 */
[----:B------:R-:W-:Y:S01]  /*3240*/  BPT.TRAP 0x1 ;  /* 0x000000040000795c */ /* 0x000fe20000300000 */
.L_x_3449:
[----:B------:R-:W-:Y:S05]  /*3250*/  BSYNC B0 ;  /* 0x0000000000007941 */ /* 0x000fea0003800000 */
.L_x_3448:
[----:B------:R-:W-:Y:S04]  /*3260*/  BSSY B0, `(.L_x_3450) ;  /* 0x0000004000007945 */ /* 0x000fe80003800000 */
[----:B-1----:R-:W-:Y:S05]  /*3270*/  @P0 BRA `(.L_x_3451) ;  /* 0x0000000000080947 */ /* 0x002fea0003800000 */
[----:B------:R-:W1:Y:S02]  /*3280*/  SYNCS.PHASECHK.TRANS64.TRYWAIT P0, [R12+URZ], R13 ;  /* 0x0000000d0c0075a7 */ /* 0x000e64000800017f */
[----:B-1----:R-:W-:Y:S05]  /*3290*/  @!P0 BRA `(.L_x_3452) ;  /* 0x0000027c00b88947 */ /* 0x002fea0003800000 */
.L_x_3451:
[----:B------:R-:W-:Y:S05]  /*32a0*/  BSYNC B0 ;  /* 0x0000000000007941 */ /* 0x000fea0003800000 */
.L_x_3450:
[----:B------:R-:W2:Y:S04]  /*32b0*/  LDL R21, [R1+0x1f0] ;  /* 0x0001f00001157983 */ /* 0x000ea80000100800 */
[----:B------:R-:W2:Y:S01]  /*32c0*/  LDL.64 R8, [R1+0x80] ;  /* 0x0000800001087983 */ /* 0x000ea20000100a00 */
[----:B------:R-:W-:Y:S05]  /*32d0*/  WARPSYNC.ALL ;  /* 0x0000000000007948 */ /* 0x000fea0003800000 */
[----:B------:R-:W3:Y:S04]  /*32e0*/  LDL.64 R24, [R1+0x78] ;  /* 0x0000780001187983 */ /* 0x000ee80000100a00 */
[----:B------:R-:W4:Y:S04]  /*32f0*/  LDL.64 R10, [R1+0x78] ;  /* 0x00007800010a7983 */ /* 0x000f280000100a00 */
[----:B01----:R-:W5:Y:S01]  /*3300*/  LDL.64 R12, [R1+0x78] ;  /* 0x00007800010c7983 */ /* 0x003f620000100a00 */
[----:B--2---:R-:W-:-:S03]  /*3310*/  IMAD R8, R21, 0x300, R8 ;  /* 0x0000030015087824 */ /* 0x004fc600078e0208 */
[----:B------:R-:W2:Y:S01]  /*3320*/  LDL.64 R14, [R1+0x78] ;  /* 0x00007800010e7983 */ /* 0x000ea20000100a00 */
[----:B------:R-:W-:Y:S02]  /*3330*/  R2UR UR7, R9 ;  /* 0x00000000090772ca */ /* 0x000fe400000e0000 */
[C---:B------:R-:W-:Y:S01]  /*3340*/  R2UR UR6, R8.reuse ;  /* 0x00000000080672ca */ /* 0x040fe200000e0000 */
[----:B------:R-:W2:Y:S01]  /*3350*/  LDL R73, [R1+0x1fc] ;  /* 0x0001fc0001497983 */ /* 0x000ea20000100800 */
[----:B------:R-:W-:Y:S01]  /*3360*/  VIADD R20, R8, 0x2 ;  /* 0x0000000208147836 */ /* 0x000fe20000000000 */
[----:B------:R-:W-:Y:S01]  /*3370*/  BSSY B0, `(.L_x_3453) ;  /* 0x000002e000007945 */ /* 0x000fe20003800000 */
[----:B------:R-:W-:Y:S01]  /*3380*/  IMAD.MOV.U32 R21, RZ, RZ, R9 ;  /* 0x000000ffff157224 */ /* 0x000fe200078e0009 */
[----:B------:R0:W-:Y:S01]  /*3390*/  STL [R1+0x60], RZ ;  /* 0x000060ff01007387 */ /* 0x0001e20000100800 */
[----:B---3--:R-:W-:Y:S02]  /*33a0*/  R2UR UR4, R24 ;  /* 0x00000000180472ca */ /* 0x008fe400000e0000 */
[----:B------:R-:W-:-:S02]  /*33b0*/  R2UR UR5, R25 ;  /* 0x00000000190572ca */ /* 0x000fc400000e0000 */
[----:B------:R-:W-:Y:S01]  /*33c0*/  WARPGROUP.ARRIVE ;  /* 0x00000000000079c5 */ /* 0x000fe20000000000 */
[----:B----4-:R-:W-:Y:S02]  /*33d0*/  VIADD R10, R10, 0x2 ;  /* 0x000000020a0a7836 */ /* 0x010fe40000000000 */
[----:B-----5:R-:W-:Y:S02]  /*33e0*/  VIADD R12, R12, 0x4 ;  /* 0x000000040c0c7836 */ /* 0x020fe40000000000 */
[----:B--2---:R-:W-:-:S06]  /*33f0*/  VIADD R14, R14, 0x6 ;  /* 0x000000060e0e7836 */ /* 0x004fcc0000000000 */
[----:B------:R-:W-:Y:S01]  /*3400*/  HGMMA.64x96x16.F32 R24, gdesc[UR4], RZ, !UPT, gsb0 ;  /* 0x01600000041879f0 */ /* 0x000fe2000c0008ff */
[----:B------:R-:W-:Y:S02]  /*3410*/  R2UR UR6, R20 ;  /* 0x00000000140672ca */ /* 0x000fe400000e0000 */
[----:B------:R-:W-:Y:S02]  /*3420*/  R2UR UR7, R21 ;  /* 0x00000000150772ca */ /* 0x000fe400000e0000 */
[----:B------:R-:W-:Y:S01]  /*3430*/  R2UR UR4, R10 ;  /* 0x000000000a0472ca */ /* 0x000fe200000e0000 */
[C---:B------:R-:W-:Y:S01]  /*3440*/  VIADD R10, R8.reuse, 0x4 ;  /* 0x00000004080a7836 */ /* 0x040fe20000000000 */
        /* <DEDUP_REMOVED lines=18> */
[----:B------:R-:W-:Y:S01]  /*3570*/  LOP3.LUT R8, R0, 0xfffffffe, RZ, 0xc0, !PT ;  /* 0xfffffffe00087812 */ /* 0x000fe200078ec0ff */
[----:B------:R-:W-:-:S04]  /*3580*/  IMAD.MOV.U32 R0, RZ, RZ, 0x1 ;  /* 0x00000001ff007424 */ /* 0x000fc800078e00ff */
[----:B------:R-:W-:Y:S01]  /*3590*/  IMAD.IADD R8, R73, 0x1, -R8 ;  /* 0x0000000149087824 */ /* 0x000fe200078e0a08 */
[----:B------:R0:W-:Y:S04]  /*35a0*/  STL [R1+0x60], R0 ;  /* 0x0000600001007387 */ /* 0x0001e80000100800 */
[----:B------:R-:W-:Y:S01]  /*35b0*/  SHF.L.U32 R9, R8, 0x1f, RZ ;  /* 0x0000001f08097819 */ /* 0x000fe200000006ff */
[----:B------:R0:W-:Y:S04]  /*35c0*/  STL [R1+0x60], R0 ;  /* 0x0000600001007387 */ /* 0x0001e80000100800 */
[----:B------:R0:W-:Y:S04]  /*35d0*/  STL [R1+0x60], R0 ;  /* 0x0000600001007387 */ /* 0x0001e80000100800 */
[----:B------:R0:W-:Y:S01]  /*35e0*/  STL [R1+0x60], R0 ;  /* 0x0000600001007387 */ /* 0x0001e20000100800 */
[----:B------:R-:W-:-:S02]  /*35f0*/  WARPGROUP.DEPBAR.LE gsb0, 0x0 ;  /* 0x00008000000079c5 */ /* 0x000fc40000010000 */
[----:B------:R-:W-:-:S06]  /*3600*/  WARPGROUP.ARRIVE ;  /* 0x00000000000079c5 */ /* 0x000fcc0000000000 */
[----:B------:R-:W-:Y:S03]  /*3610*/  HGMMA.64x96x16.F32 R24, gdesc[UR4], R24, gsb0 ;  /* 0x01600000041879f0 */ /* 0x000fe60008000818 */
[----:B------:R-:W-:Y:S02]  /*3620*/  WARPGROUP.DEPBAR.LE gsb0, 0x0 ;  /* 0x00008000000079c5 */ /* 0x000fe40000010000 */
[----:B------:R-:W1:Y:S02]  /*3630*/  SYNCS.PHASECHK.TRANS64.TRYWAIT P0, [R72+URZ+0x32410], R9 ;  /* 0x03241009480075a7 */ /* 0x000e64000800017f */
[----:B01----:R-:W-:Y:S05]  /*3640*/  @!P0 BRA `(.L_x_3454) ;  /* 0x0000027800e08947 */ /* 0x003fea0003800000 */
.L_x_3664:
[----:B------:R-:W-:Y:S05]  /*3650*/  BSYNC B0 ;  /* 0x0000000000007941 */ /* 0x000fea0003800000 */
.L_x_3453:
[----:B------:R-:W2:Y:S04]  /*3660*/  LDL R10, [R1+0x28] ;  /* 0x00002800010a7983 */ /* 0x000ea80000100800 */
[----:B0-----:R0:W5:Y:S01]  /*3670*/  LDL.64 R8, [R1+0x1f0] ;  /* 0x0001f00001087983 */ /* 0x0011620000100a00 */
[----:B------:R-:W-:Y:S01]  /*3680*/  BSSY B0, `(.L_x_3455) ;  /* 0x0000005000007945 */ /* 0x000fe20003800000 */
[----:B--2---:R-:W-:-:S04]  /*3690*/  LOP3.LUT R10, R10, 0x1, RZ, 0xfc, !PT ;  /* 0x000000010a0a7812 */ /* 0x004fc800078efcff */
[----:B------:R-:W-:-:S13]  /*36a0*/  ISETP.NE.AND P1, PT, R10, 0x3, PT ;  /* 0x000000030a00780c */ /* 0x000fda0003f25270 */
[----:B0-----:R-:W-:Y:S05]  /*36b0*/  @!P1 BRA `(.L_x_3456) ;  /* 0x0000000000049947 */ /* 0x001fea0003800000 */
[----:B------:R-:W-:Y:S01]  /*36c0*/  BPT.TRAP 0x1 ;  /* 0x000000040000795c */ /* 0x000fe20000300000 */
.L_x_3456:
[----:B------:R-:W-:Y:S05]  /*36d0*/  BSYNC B0 ;  /* 0x0000000000007941 */ /* 0x000fea0003800000 */
.L_x_3455:
        /* <DEDUP_REMOVED lines=8> */
.L_x_3458:
[----:B------:R-:W-:Y:S05]  /*3760*/  BSYNC B0 ;  /* 0x0000000000007941 */ /* 0x000fea0003800000 */
.L_x_3457:
[----:B------:R-:W-:Y:S04]  /*3770*/  BSSY B0, `(.L_x_3459) ;  /* 0x0000004000007945 */ /* 0x000fe80003800000 */
[----:B-1----:R-:W-:Y:S05]  /*3780*/  @P0 BRA `(.L_x_3460) ;  /* 0x0000000000080947 */ /* 0x002fea0003800000 */
[----:B------:R-:W1:Y:S02]  /*3790*/  SYNCS.PHASECHK.TRANS64.TRYWAIT P0, [R8+URZ], R9 ;  /* 0x00000009080075a7 */ /* 0x000e64000800017f */
[----:B-1----:R-:W-:Y:S05]  /*37a0*/  @!P0 BRA `(.L_x_3461) ;  /* 0x00000278009c8947 */ /* 0x002fea0003800000 */
.L_x_3460:
[----:B------:R-:W-:Y:S05]  /*37b0*/  BSYNC B0 ;  /* 0x0000000000007941 */ /* 0x000fea0003800000 */
.L_x_3459:
        /* <DEDUP_REMOVED lines=9> */
[----:B------:R0:W5:Y:S01]  /*3850*/  LDL R75, [R1+0xc] ;  /* 0x00000c00014b7983 */ /* 0x0001620000100800 */
[----:B--2---:R-:W-:Y:S01]  /*3860*/  IMAD R8, R73, 0xc00, R8 ;  /* 0x00000c0049087824 */ /* 0x004fe200078e0208 */
[----:B------:R-:W-:-:S02]  /*3870*/  R2UR UR7, R9 ;  /* 0x00000000090772ca */ /* 0x000fc400000e0000 */
[----:B---3--:R-:W-:Y:S02]  /*3880*/  ISETP.NE.U32.AND P0, PT, R72, RZ, PT ;  /* 0x000000ff4800720c */ /* 0x008fe40003f05070 */
[----:B------:R-:W-:Y:S02]  /*3890*/  R2UR UR6, R8 ;  /* 0x00000000080672ca */ /* 0x000fe400000e0000 */
[----:B----4-:R-:W-:Y:S02]  /*38a0*/  R2UR UR4, R10 ;  /* 0x000000000a0472ca */ /* 0x010fe400000e0000 */
[----:B------:R-:W-:Y:S02]  /*38b0*/  R2UR UR5, R11 ;  /* 0x000000000b0572ca */ /* 0x000fe400000e0000 */
[----:B------:R-:W2:Y:S05]  /*38c0*/  LDL.64 R10, [R1+0xf0] ;  /* 0x0000f000010a7983 */ /* 0x000eaa0000100a00 */
        /* <DEDUP_REMOVED lines=130> */
[----:B------:R-:W2:Y:S01]  /*40f0*/  LDL R73, [R1] ;  /* 0x0000000001497983 */ /* 0x000ea20000100800 */
[----:B---3--:R-:W-:Y:S01]  /*4100*/  VIADD R20, R20, 0xc02 ;  /* 0x00000c0214147836 */ /* 0x008fe20000000000 */
[----:B------:R-:W-:Y:S02]  /*4110*/  WARPGROUP.DEPBAR.LE gsb0, 0x0 ;  /* 0x00008000000079c5 */ /* 0x000fe40000010000 */
[----:B------:R-:W-:Y:S01]  /*4120*/  WARPGROUP.ARRIVE ;  /* 0x00000000000079c5 */ /* 0x000fe20000000000 */
[----:B------:R-:W-:Y:S01]  /*4130*/  VIADD R10, R8, 0x902 ;  /* 0x00000902080a7836 */ /* 0x000fe20000000000 */
[----:B------:R0:W5:Y:S06]  /*4140*/  LDL R72, [R1+0x1f0] ;  /* 0x0001f00001487983 */ /* 0x00016c0000100800 */
[----:B------:R-:W-:Y:S01]  /*4150*/  HGMMA.64x96x16.F32 R24, gdesc[UR4], R24, gsb0 ;  /* 0x01600000041879f0 */ /* 0x000fe20008000818 */
[----:B------:R-:W-:Y:S01]  /*4160*/  IMAD.MOV.U32 R11, RZ, RZ, R9 ;  /* 0x000000ffff0b7224 */ /* 0x000fe200078e0009 */
[----:B------:R-:W-:-:S02]  /*4170*/  R2UR UR6, R10 ;  /* 0x000000000a0672ca */ /* 0x000fc400000e0000 */
[----:B------:R-:W-:Y:S02]  /*4180*/  R2UR UR4, R20 ;  /* 0x00000000140472ca */ /* 0x000fe400000e0000 */
[----:B------:R-:W-:Y:S02]  /*4190*/  R2UR UR7, R11 ;  /* 0x000000000b0772ca */ /* 0x000fe400000e0000 */
[----:B------:R-:W-:Y:S01]  /*41a0*/  R2UR UR5, R21 ;  /* 0x00000000150572ca */ /* 0x000fe200000e0000 */
[----:B----4-:R-:W-:Y:S02]  /*41b0*/  VIADD R14, R14, 0xc04 ;  /* 0x00000c040e0e7836 */ /* 0x010fe40000000000 */
[----:B------:R-:W-:Y:S02]  /*41c0*/  VIADD R10, R8, 0x904 ;  /* 0x00000904080a7836 */ /* 0x000fe40000000000 */
[----:B------:R-:W-:Y:S01]  /*41d0*/  IMAD.MOV.U32 R11, RZ, RZ, R9 ;  /* 0x000000ffff0b7224 */ /* 0x000fe200078e0009 */
[----:B------:R-:W-:-:S02]  /*41e0*/  WARPGROUP.DEPBAR.LE gsb0, 0x0 ;  /* 0x00008000000079c5 */ /* 0x000fc40000010000 */
[----:B------:R-:W-:-:S06]  /*41f0*/  WARPGROUP.ARRIVE ;  /* 0x00000000000079c5 */ /* 0x000fcc0000000000 */
[----:B------:R-:W-:Y:S01]  /*4200*/  HGMMA.64x96x16.F32 R24, gdesc[UR4], R24, gsb0 ;  /* 0x01600000041879f0 */ /* 0x000fe20008000818 */
        /* <DEDUP_REMOVED lines=13> */
[----:B------:R-:W1:Y:S01]  /*42e0*/  S2R R74, SR_TID.X ;  /* 0x00000000004a7919 */ /* 0x000e620000002100 */
        /* <DEDUP_REMOVED lines=20> */
[----:B------:R-:W-:Y:S02]  /*4430*/  ISETP.NE.AND P0, PT, R73, 0x3, PT ;  /* 0x000000034900780c */ /* 0x000fe40003f05270 */
[----:B-1----:R-:W-:-:S04]  /*4440*/  SHF.R.U32.HI R74, RZ, 0x7, R74 ;  /* 0x00000007ff4a7819 */ /* 0x002fc8000001164a */
[----:B------:R-:W-:Y:S01]  /*4450*/  IADD3 R8, -R74, 0xb, RZ ;  /* 0x0000000b4a087810 */ /* 0x000fe20007ffe1ff */
[----:B------:R-:W-:Y:S01]  /*4460*/  BSSY B0, `(.L_x_3462) ;  /* 0x0000005000007945 */ /* 0x000fe20003800000 */
[----:B------:R-:W-:-:S03]  /*4470*/  WARPGROUP.DEPBAR.LE gsb0, 0x0 ;  /* 0x00008000000079c5 */ /* 0x000fc60000010000 */
[----:B------:R0:W-:Y:S06]  /*4480*/  BAR.ARV R8, 0x100 ;  /* 0x000400080000751d */ /* 0x0001ec0000002000 */
[----:B------:R-:W-:Y:S05]  /*4490*/  @!P0 BRA `(.L_x_3463) ;  /* 0x0000000000048947 */ /* 0x000fea0003800000 */
[----:B------:R-:W-:Y:S01]  /*44a0*/  BPT.TRAP 0x1 ;  /* 0x000000040000795c */ /* 0x000fe20000300000 */
.L_x_3463:
[----:B------:R-:W-:Y:S05]  /*44b0*/  BSYNC B0 ;  /* 0x0000000000007941 */ /* 0x000fea0003800000 */
.L_x_3462:
[----:B0-----:R-:W2:Y:S02]  /*44c0*/  LDL.64 R8, [R1+0x20] ;  /* 0x0000200001087983 */ /* 0x001ea40000100a00 */
[----:B--2---:R-:W-:-:S05]  /*44d0*/  MOV R9, R8 ;  /* 0x0000000800097202 */ /* 0x004fca0000000f00 */
[----:B-----5:R-:W-:-:S05]  /*44e0*/  IMAD R72, R72, 0x8, R9 ;  /* 0x0000000848487824 */ /* 0x020fca00078e0209 */
[----:B------:R-:W-:-:S04]  /*44f0*/  PRMT R72, R75, 0x654, R72 ;  /* 0x000006544b487816 */ /* 0x000fc80000000048 */
[----:B------:R0:W-:Y:S01]  /*4500*/  SYNCS.ARRIVE.TRANS64.RED.A1T0 RZ, [R72+URZ], RZ ;  /* 0x000000ff48ff79a7 */ /* 0x0001e2000810043f */
[----:B------:R-:W2:Y:S04]  /*4510*/  LDL R80, [R1+0x50] ;  /* 0x0000500001507983 */ /* 0x000ea80000100800 */
[----:B------:R-:W3:Y:S04]  /*4520*/  LDL.64 R20, [R1+0x140] ;  /* 0x0001400001147983 */ /* 0x000ee80000100a00 */
[----:B0-----:R-:W4:Y:S04]  /*4530*/  LDL R72, [R1+0x11c] ;  /* 0x00011c0001487983 */ /* 0x001f280000100800 */
        /* <DEDUP_REMOVED lines=38> */
[----:B------:R-:W0:Y:S01]  /*47a0*/  SHFL.IDX PT, R74, R96, RZ, 0x1c1f ;  /* 0x001c1fff604a7589 */ /* 0x000e2200000e0000 */
[----:B------:R-:W-:Y:S02]  /*47b0*/  IMAD R21, R72, -0x60, R9 ;  /* 0xffffffa048157824 */ /* 0x000fe400078e0209 */
[----:B------:R-:W-:Y:S02]  /*47c0*/  IMAD.IADD R20, R75, 0x1, -R20 ;  /* 0x000000014b147824 */ /* 0x000fe400078e0a14 */
[----:B------:R-:W-:Y:S01]  /*47d0*/  VIADD R73, R21, 0x61 ;  /* 0x0000006115497836 */ /* 0x000fe20000000000 */
[----:B------:R-:W-:-:S03]  /*47e0*/  ISETP.GE.AND P1, PT, R13, 0x1, PT ;  /* 0x000000010d00780c */ /* 0x000fc60003f26270 */
[C---:B------:R-:W-:Y:S02]  /*47f0*/  IMAD R73, R20.reuse, -0x2, R73 ;  /* 0xfffffffe14497824 */ /* 0x040fe400078e0249 */
        /* <DEDUP_REMOVED lines=8> */
[----:B0-----:R-:W-:Y:S01]  /*4880*/  VIADDMNMX R10, R74, R98, R75, PT ;  /* 0x000000624a0a7246 */ /* 0x001fe2000380014b */
        /* <DEDUP_REMOVED lines=13> */
.L_x_3467:
[----:B------:R-:W-:-:S13]  /*4960*/  ISETP.NE.AND P0, PT, R13, 0x1, PT ;  /* 0x000000010d00780c */ /* 0x000fda0003f05270 */
[----:B------:R-:W-:-:S05]  /*4970*/  @P0 IMAD.HI.U32 R20, R12, R14, RZ ;  /* 0x0000000e0c140227 */ /* 0x000fca00078e00ff */
[----:B------:R-:W-:-:S07]  /*4980*/  @P0 SHF.R.U32.HI R12, RZ, R15, R20 ;  /* 0x0000000fff0c0219 */ /* 0x000fce0000011614 */
.L_x_3468:
[----:B------:R-:W-:Y:S05]  /*4990*/  BSYNC B1 ;  /* 0x0000000000017941 */ /* 0x000fea0003800000 */
.L_x_3466:
[----:B------:R-:W-:-:S05]  /*49a0*/  IMAD R12, R12, R13, R79 ;  /* 0x0000000d0c0c7224 */ /* 0x000fca00078e024f */
[----:B------:R-:W-:Y:S02]  /*49b0*/  VIMNMX R11, R11, R12, !PT ;  /* 0x0000000c0b0b7248 */ /* 0x000fe40007fe0100 */
[----:B------:R-:W-:-:S07]  /*49c0*/  VIADDMNMX R10, R12, R13, R10, PT ;  /* 0x0000000d0c0a7246 */ /* 0x000fce000380010a */
.L_x_3465:
[----:B------:R-:W-:Y:S05]  /*49d0*/  BSYNC B0 ;  /* 0x0000000000007941 */ /* 0x000fea0003800000 */
.L_x_3464:
        /* <DEDUP_REMOVED lines=8> */
[----:B------:R-:W-:Y:S02]  /*4a60*/  ISETP.LT.OR P3, PT, R10, 0x2, P3 ;  /* 0x000000020a00780c */ /* 0x000fe40001f61670 */
[----:B------:R-:W-:Y:S02]  /*4a70*/  FSEL R92, R28, -INF , !P2 ;  /* 0xff8000001c5c7808 */ /* 0x000fe40005000000 */
[----:B------:R-:W-:Y:S02]  /*4a80*/  ISETP.GT.AND P2, PT, R11, 0x10, !P4 ;  /* 0x000000100b00780c */ /* 0x000fe40006744270 */
[----:B------:R-:W-:Y:S02]  /*4a90*/  ISETP.GE.AND P5, PT, R77, 0xa, PT ;  /* 0x0000000a4d00780c */ /* 0x000fe40003fa6270 */
[----:B------:R-:W-:Y:S02]  /*4aa0*/  FSEL R130, R25, -INF , !P3 ;  /* 0xff80000019827808 */ /* 0x000fe40005800000 */
        /* <DEDUP_REMOVED lines=117> */
.L_x_3472:
[----:B------:R-:W-:-:S13]  /*5200*/  ISETP.NE.AND P6, PT, R13, 0x1, PT ;  /* 0x000000010d00780c */ /* 0x000fda0003fc5270 */
[----:B------:R-:W-:-:S05]  /*5210*/  @P6 IMAD.HI.U32 R14, R8, R14, RZ ;  /* 0x0000000e080e6227 */ /* 0x000fca00078e00ff */
[----:B------:R-:W-:-:S07]  /*5220*/  @P6 SHF.R.U32.HI R8, RZ, R15, R14 ;  /* 0x0000000fff086219 */ /* 0x000fce000001160e */
.L_x_3473:
[----:B------:R-:W-:Y:S05]  /*5230*/  BSYNC B1 ;  /* 0x0000000000017941 */ /* 0x000fea0003800000 */
.L_x_3471:
[----:B------:R-:W-:-:S05]  /*5240*/  IMAD R8, R8, R13, R79 ;  /* 0x0000000d08087224 */ /* 0x000fca00078e024f */
[----:B------:R-:W-:Y:S02]  /*5250*/  VIADDMNMX R10, R8, R13, R10, PT ;  /* 0x0000000d080a7246 */ /* 0x000fe4000380010a */
[----:B------:R-:W-:-:S07]  /*5260*/  VIMNMX R11, R11, R8, !PT ;  /* 0x000000080b0b7248 */ /* 0x000fce0007fe0100 */
.L_x_3470:
[----:B------:R-:W-:Y:S05]  /*5270*/  BSYNC B0 ;  /* 0x0000000000007941 */ /* 0x000fea0003800000 */
.L_x_3469:
        /* <DEDUP_REMOVED lines=10> */
[----:B------:R-:W2:Y:S01]  /*5320*/  LDL R27, [R1+0x29c] ;  /* 0x00029c00011b7983 */ /* 0x000ea20000100800 */
        /* <DEDUP_REMOVED lines=18> */
[----:B------:R-:W-:Y:S02]  /*5450*/  ISETP.GT.AND P0, PT, R11, 0x11, !P1 ;  /* 0x000000110b00780c */ /* 0x000fe40004f04270 */
[----:B------:R-:W-:Y:S01]  /*5460*/  ISETP.NE.AND P1, PT, R52, RZ, PT ;  /* 0x000000ff3400720c */ /* 0x000fe20003f25270 */
[----:B------:R-:W4:Y:S01]  /*5470*/  LDL R34, [R1+0x294] ;  /* 0x0002940001227983 */ /* 0x000f220000100800 */
[----:B------:R-:W-:Y:S02]  /*5480*/  ISETP.LT.OR P0, PT, R10, 0x12, P0 ;  /* 0x000000120a00780c */ /* 0x000fe40000701670 */
[----:B------:R-:W-:Y:S01]  /*5490*/  FMNMX.FTZ R13, R90, R9, !PT ;  /* 0x000000095a0d7209 */ /* 0x000fe20007810000 */
[----:B------:R-:W4:Y:S01]  /*54a0*/  LDL R52, [R1+0x270] ;  /* 0x0002700001347983 */ /* 0x000f220000100800 */
[----:B------:R-:W-:-:S02]  /*54b0*/  FSEL R138, R35, -INF , !P0 ;  /* 0xff800000238a7808 */ /* 0x000fc40004000000 */
[----:B------:R-:W-:Y:S01]  /*54c0*/  ISETP.GT.AND P0, PT, R11, 0x18, !P6 ;  /* 0x000000180b00780c */ /* 0x000fe20007704270 */
[----:B------:R-:W4:Y:S01]  /*54d0*/  LDL R35, [R1+0x3c4] ;  /* 0x0003c40001237983 */ /* 0x000f220000100800 */
[----:B------:R-:W-:Y:S02]  /*54e0*/  ISETP.NE.AND P6, PT, R12, RZ, PT ;  /* 0x000000ff0c00720c */ /* 0x000fe40003fc5270 */
[----:B------:R-:W-:Y:S01]  /*54f0*/  ISETP.LT.OR P0, PT, R10, 0x19, P0 ;  /* 0x000000190a00780c */ /* 0x000fe20000701670 */
[----:B------:R-:W4:Y:S01]  /*5500*/  LDL R127, [R1+0x2ac] ;  /* 0x0002ac00017f7983 */ /* 0x000f220000100800 */
[----:B------:R-:W-:Y:S02]  /*5510*/  FMNMX.FTZ R13, R150, R13, !PT ;  /* 0x0000000d960d7209 */ /* 0x000fe40007810000 */
[----:B------:R-:W-:Y:S01]  /*5520*/  FSEL R100, R38, -INF , !P0 ;  /* 0xff80000026647808 */ /* 0x000fe20004000000 */
[----:B------:R-:W4:Y:S01]  /*5530*/  LDL R126, [R1+0x2b0] ;  /* 0x0002b000017e7983 */ /* 0x000f220000100800 */
[----:B------:R-:W-:-:S02]  /*5540*/  ISETP.NE.AND P0, PT, R32, RZ, PT ;  /* 0x000000ff2000720c */ /* 0x000fc40003f05270 */
[----:B------:R-:W-:Y:S01]  /*5550*/  FMNMX.FTZ R13, R86, R13, !PT ;  /* 0x0000000d560d7209 */ /* 0x000fe20007810000 */
[----:B------:R-:W4:Y:S01]  /*5560*/  LDL R32, [R1+0x244] ;  /* 0x0002440001207983 */ /* 0x000f220000100800 */
[----:B------:R-:W-:Y:S02]  /*5570*/  ISETP.GT.AND P0, PT, R11, 0x19, !P0 ;  /* 0x000000190b00780c */ /* 0x000fe40004704270 */
[----:B------:R-:W-:Y:S01]  /*5580*/  FMNMX.FTZ R13, R148, R13, !PT ;  /* 0x0000000d940d7209 */ /* 0x000fe20007810000 */
[----:B------:R-:W4:Y:S01]  /*5590*/  LDL R38, [R1+0x274] ;  /* 0x0002740001267983 */ /* 0x000f220000100800 */
[----:B------:R-:W-:Y:S02]  /*55a0*/  ISETP.LT.OR P0, PT, R10, 0x1a, P0 ;  /* 0x0000001a0a00780c */ /* 0x000fe40000701670 */
[----:B------:R-:W-:Y:S01]  /*55b0*/  FMNMX.FTZ R13, R84, R13, !PT ;  /* 0x0000000d540d7209 */ /* 0x000fe20007810000 */
        /* <DEDUP_REMOVED lines=14> */
[----:B------:R-:W-:Y:S01]  /*56a0*/  FMNMX.FTZ R13, R88, R13, !PT ;  /* 0x0000000d580d7209 */ /* 0x000fe20007810000 */
[----:B------:R-:W4:Y:S01]  /*56b0*/  LDL R36, [R1+0x284] ;  /* 0x0002840001247983 */ /* 0x000f220000100800 */
[----:B------:R-:W-:Y:S02]  /*56c0*/  ISETP.GT.AND P0, PT, R11, 0x21, !P0 ;  /* 0x000000210b00780c */ /* 0x000fe40004704270 */
[----:B------:R-:W-:Y:S01]  /*56d0*/  FMNMX.FTZ R13, R172, R13, !PT ;  /* 0x0000000dac0d7209 */ /* 0x000fe20007810000 */
[----:B------:R-:W4:Y:S01]  /*56e0*/  LDL R42, [R1+0x290] ;  /* 0x00029000012a7983 */ /* 0x000f220000100800 */
[----:B------:R-:W-:-:S02]  /*56f0*/  ISETP.LT.OR P0, PT, R10, 0x22, P0 ;  /* 0x000000220a00780c */ /* 0x000fc40000701670 */
[----:B------:R-:W-:Y:S01]  /*5700*/  FMNMX.FTZ R13, R78, R13, !PT ;  /* 0x0000000d4e0d7209 */ /* 0x000fe20007810000 */
[----:B------:R-:W4:Y:S01]  /*5710*/  LDL R119, [R1+0x2d4] ;  /* 0x0002d40001777983 */ /* 0x000f220000100800 */
[----:B------:R-:W-:Y:S02]  /*5720*/  FSEL R104, R43, -INF , !P0 ;  /* 0xff8000002b687808 */ /* 0x000fe40004000000 */
[----:B------:R-:W-:Y:S01]  /*5730*/  ISETP.NE.AND P0, PT, R37, RZ, PT ;  /* 0x000000ff2500720c */ /* 0x000fe20003f05270 */
[----:B------:R-:W4:Y:S01]  /*5740*/  LDL R117, [R1+0x2dc] ;  /* 0x0002dc0001757983 */ /* 0x000f220000100800 */
[----:B------:R-:W-:Y:S02]  /*5750*/  FMNMX.FTZ R13, R174, R13, !PT ;  /* 0x0000000dae0d7209 */ /* 0x000fe40007810000 */
[----:B------:R-:W-:Y:S01]  /*5760*/  ISETP.GT.AND P0, PT, R11, 0x28, !P0 ;  /* 0x000000280b00780c */ /* 0x000fe20004704270 */
[----:B------:R-:W4:Y:S01]  /*5770*/  LDL R37, [R1+0x354] ;  /* 0x0003540001257983 */ /* 0x000f220000100800 */
[----:B------:R-:W-:-:S02]  /*5780*/  FMNMX.FTZ R13, R166, R13, !PT ;  /* 0x0000000da60d7209 */ /* 0x000fc40007810000 */
[----:B------:R-:W-:Y:S01]  /*5790*/  ISETP.LT.OR P0, PT, R10, 0x29, P0 ;  /* 0x000000290a00780c */ /* 0x000fe20000701670 */
[----:B------:R-:W4:Y:S01]  /*57a0*/  LDL R39, [R1+0x2e4] ;  /* 0x0002e40001277983 */ /* 0x000f220000100800 */
[----:B------:R-:W-:Y:S02]  /*57b0*/  FMNMX.FTZ R13, R74, R13, !PT ;  /* 0x0000000d4a0d7209 */ /* 0x000fe40007810000 */
[----:B------:R-:W-:Y:S01]  /*57c0*/  FSEL R134, R46, -INF , !P0 ;  /* 0xff8000002e867808 */ /* 0x000fe20004000000 */
[----:B------:R-:W4:Y:S01]  /*57d0*/  LDL R115, [R1+0x2e8] ;  /* 0x0002e80001737983 */ /* 0x000f220000100800 */
[----:B------:R-:W-:Y:S02]  /*57e0*/  ISETP.NE.AND P0, PT, R40, RZ, PT ;  /* 0x000000ff2800720c */ /* 0x000fe40003f05270 */
[C---:B------:R-:W-:Y:S01]  /*57f0*/  ISETP.GT.AND P2, PT, R11.reuse, 0x49, !P2 ;  /* 0x000000490b00780c */ /* 0x040fe20005744270 */
[----:B------:R-:W4:Y:S01]  /*5800*/  LDL R40, [R1+0x248] ;  /* 0x0002480001287983 */ /* 0x000f220000100800 */
[----:B------:R-:W-:-:S02]  /*5810*/  ISETP.GT.AND P0, PT, R11, 0x29, !P0 ;  /* 0x000000290b00780c */ /* 0x000fc40004704270 */
[----:B------:R-:W-:Y:S01]  /*5820*/  FMNMX.FTZ R13, R76, R13, !PT ;  /* 0x0000000d4c0d7209 */ /* 0x000fe20007810000 */
[----:B------:R-:W4:Y:S01]  /*5830*/  LDL R46, [R1+0x28c] ;  /* 0x00028c00012e7983 */ /* 0x000f220000100800 */
[C---:B------:R-:W-:Y:S02]  /*5840*/  ISETP.LT.OR P0, PT, R10.reuse, 0x2a, P0 ;  /* 0x0000002a0a00780c */ /* 0x040fe40000701670 */
[----:B------:R-:W-:Y:S01]  /*5850*/  ISETP.GT.AND P3, PT, R11, 0x50, !P3 ;  /* 0x000000500b00780c */ /* 0x000fe20005f64270 */
[----:B------:R-:W4:Y:S01]  /*5860*/  LDL R113, [R1+0x2f0] ;  /* 0x0002f00001717983 */ /* 0x000f220000100800 */
[----:B------:R-:W-:Y:S02]  /*5870*/  FSEL R106, R47, -INF , !P0 ;  /* 0xff8000002f6a7808 */ /* 0x000fe40004000000 */
[----:B------:R-:W-:Y:S01]  /*5880*/  ISETP.NE.AND P0, PT, R41, RZ, PT ;  /* 0x000000ff2900720c */ /* 0x000fe20003f05270 */
[----:B------:R-:W4:Y:S01]  /*5890*/  LDL R111, [R1+0x2f8] ;  /* 0x0002f800016f7983 */ /* 0x000f220000100800 */
[----:B------:R-:W-:-:S02]  /*58a0*/  ISETP.LT.OR P2, PT, R10, 0x4a, P2 ;  /* 0x0000004a0a00780c */ /* 0x000fc40001741670 */
[C---:B------:R-:W-:Y:S01]  /*58b0*/  ISETP.GT.AND P0, PT, R11.reuse, 0x30, !P0 ;  /* 0x000000300b00780c */ /* 0x040fe20004704270 */
[----:B------:R-:W4:Y:S01]  /*58c0*/  LDL R109, [R1+0x304] ;  /* 0x00030400016d7983 */ /* 0x000f220000100800 */
[----:B------:R-:W-:Y:S02]  /*58d0*/  FMNMX.FTZ R13, R164, R13, !PT ;  /* 0x0000000da40d7209 */ /* 0x000fe40007810000 */
[----:B------:R-:W-:Y:S01]  /*58e0*/  ISETP.LT.OR P0, PT, R10, 0x31, P0 ;  /* 0x000000310a00780c */ /* 0x000fe20000701670 */
[----:B------:R-:W4:Y:S01]  /*58f0*/  LDL R107, [R1+0x30c] ;  /* 0x00030c00016b7983 */ /* 0x000f220000100800 */
[----:B------:R-:W-:Y:S02]  /*5900*/  ISETP.GT.AND P4, PT, R11, 0x51, !P4 ;  /* 0x000000510b00780c */ /* 0x000fe40006784270 */
[----:B------:R-:W-:Y:S01]  /*5910*/  FSEL R102, R50, -INF , !P0 ;  /* 0xff80000032667808 */ /* 0x000fe20004000000 */
[----:B------:R-:W4:Y:S01]  /*5920*/  LDL R105, [R1+0x314] ;  /* 0x0003140001697983 */ /* 0x000f220000100800 */
[----:B------:R-:W-:-:S02]  /*5930*/  ISETP.NE.AND P0, PT, R45, RZ, PT ;  /* 0x000000ff2d00720c */ /* 0x000fc40003f05270 */
[C---:B------:R-:W-:Y:S01]  /*5940*/  ISETP.LT.OR P3, PT, R10.reuse, 0x51, P3 ;  /* 0x000000510a00780c */ /* 0x040fe20001f61670 */
[----:B------:R-:W4:Y:S01]  /*5950*/  LDL R45, [R1+0x1f0] ;  /* 0x0001f000012d7983 */ /* 0x000f220000100800 */
[----:B------:R-:W-:Y:S02]  /*5960*/  ISETP.GT.AND P0, PT, R11, 0x31, !P0 ;  /* 0x000000310b00780c */ /* 0x000fe40004704270 */
[----:B------:R-:W-:Y:S01]  /*5970*/  FSEL R116, R63, -INF , !P2 ;  /* 0xff8000003f747808 */ /* 0x000fe20005000000 */
[----:B------:R-:W4:Y:S01]  /*5980*/  LDL R50, [R1+0x27c] ;  /* 0x00027c0001327983 */ /* 0x000f220000100800 */
[----:B------:R-:W-:Y:S02]  /*5990*/  ISETP.LT.OR P0, PT, R10, 0x32, P0 ;  /* 0x000000320a00780c */ /* 0x000fe40000701670 */
[----:B------:R-:W-:Y:S01]  /*59a0*/  FMNMX.FTZ R13, R20, R13, !PT ;  /* 0x0000000d140d7209 */ /* 0x000fe20007810000 */
[----:B------:R-:W4:Y:S01]  /*59b0*/  LDL R103, [R1+0x320] ;  /* 0x0003200001677983 */ /* 0x000f220000100800 */
[----:B------:R-:W-:-:S02]  /*59c0*/  FSEL R220, R51, -INF , !P0 ;  /* 0xff80000033dc7808 */ /* 0x000fc40004000000 */
[----:B------:R-:W-:Y:S01]  /*59d0*/  ISETP.NE.AND P0, PT, R48, RZ, PT ;  /* 0x000000ff3000720c */ /* 0x000fe20003f05270 */
[----:B------:R-:W4:Y:S01]  /*59e0*/  LDL R101, [R1+0x328] ;  /* 0x0003280001657983 */ /* 0x000f220000100800 */
[C---:B------:R-:W-:Y:S02]  /*59f0*/  ISETP.GT.AND P5, PT, R11.reuse, 0x58, !P5 ;  /* 0x000000580b00780c */ /* 0x040fe40006fa4270 */
[----:B------:R-:W-:Y:S01]  /*5a00*/  ISETP.GT.AND P0, PT, R11, 0x38, !P0 ;  /* 0x000000380b00780c */ /* 0x000fe20004704270 */
[----:B------:R-:W4:Y:S01]  /*5a10*/  LDL R48, [R1+0x280] ;  /* 0x0002800001307983 */ /* 0x000f220000100800 */
[C---:B------:R-:W-:Y:S02]  /*5a20*/  ISETP.LT.OR P4, PT, R10.reuse, 0x52, P4 ;  /* 0x000000520a00780c */ /* 0x040fe40002781670 */
[----:B------:R-:W-:Y:S01]  /*5a30*/  ISETP.LT.OR P0, PT, R10, 0x39, P0 ;  /* 0x000000390a00780c */ /* 0x000fe20000701670 */
[----:B------:R-:W4:Y:S01]  /*5a40*/  LDL R99, [R1+0x330] ;  /* 0x0003300001637983 */ /* 0x000f220000100800 */
[----:B------:R-:W-:-:S02]  /*5a50*/  FSEL R118, R66, -INF , !P3 ;  /* 0xff80000042767808 */ /* 0x000fc40005800000 */
[----:B------:R-:W-:Y:S01]  /*5a60*/  FSEL R14, R54, -INF , !P0 ;  /* 0xff800000360e7808 */ /* 0x000fe20004000000 */
[----:B------:R-:W4:Y:S01]  /*5a70*/  LDL R66, [R1+0x260] ;  /* 0x0002600001427983 */ /* 0x000f220000100800 */
[----:B------:R-:W-:Y:S02]  /*5a80*/  ISETP.NE.AND P0, PT, R49, RZ, PT ;  /* 0x000000ff3100720c */ /* 0x000fe40003f05270 */
[----:B------:R-:W-:Y:S01]  /*5a90*/  FMNMX.FTZ R13, R72, R13, !PT ;  /* 0x0000000d480d7209 */ /* 0x000fe20007810000 */
        /* <DEDUP_REMOVED lines=8> */
[C---:B------:R-:W-:Y:S01]  /*5b20*/  ISETP.GT.AND P0, PT, R11.reuse, 0x40, !P1 ;  /* 0x000000400b00780c */ /* 0x040fe20004f04270 */
[----:B------:R-:W4:Y:S01]  /*5b30*/  LDL R93, [R1+0x34c] ;  /* 0x00034c00015d7983 */ /* 0x000f220000100800 */
[----:B------:R-:W-:Y:S02]  /*5b40*/  ISETP.NE.AND P1, PT, R56, RZ, PT ;  /* 0x000000ff3800720c */ /* 0x000fe40003f25270 */
[----:B------:R-:W-:Y:S01]  /*5b50*/  ISETP.LT.OR P0, PT, R10, 0x41, P0 ;  /* 0x000000410a00780c */ /* 0x000fe20000701670 */
[----:B------:R-:W4:Y:S01]  /*5b60*/  LDL R56, [R1+0x24c] ;  /* 0x00024c0001387983 */ /* 0x000f220000100800 */
[----:B------:R-:W-:-:S02]  /*5b70*/  ISETP.GT.AND P1, PT, R11, 0x48, !P1 ;  /* 0x000000480b00780c */ /* 0x000fc40004f24270 */
[----:B------:R-:W-:Y:S01]  /*5b80*/  FSEL R96, R58, -INF , !P0 ;  /* 0xff8000003a607808 */ /* 0x000fe20004000000 */
[----:B------:R-:W4:Y:S01]  /*5b90*/  LDL R91, [R1+0x358] ;  /* 0x00035800015b7983 */ /* 0x000f220000100800 */
[----:B------:R-:W-:Y:S02]  /*5ba0*/  ISETP.GT.AND P0, PT, R11, RZ, !P6 ;  /* 0x000000ff0b00720c */ /* 0x000fe40007704270 */
[C---:B------:R-:W-:Y:S01]  /*5bb0*/  ISETP.LT.OR P1, PT, R10.reuse, 0x49, P1 ;  /* 0x000000490a00780c */ /* 0x040fe20000f21670 */
[----:B------:R-:W4:Y:S01]  /*5bc0*/  LDL R58, [R1+0x250] ;  /* 0x00025000013a7983 */ /* 0x000f220000100800 */
[----:B------:R-:W-:Y:S02]  /*5bd0*/  ISETP.LT.OR P0, PT, R10, 0x1, P0 ;  /* 0x000000010a00780c */ /* 0x000fe40000701670 */
[----:B------:R-:W-:Y:S01]  /*5be0*/  FSEL R114, R62, -INF , !P1 ;  /* 0xff8000003e727808 */ /* 0x000fe20004800000 */
        /* <DEDUP_REMOVED lines=13> */
[----:B------:R-:W-:Y:S02]  /*5cc0*/  FMNMX.FTZ R9, R98, R9, !PT ;  /* 0x0000000962097209 */ /* 0x000fe40007810000 */
[----:B------:R-:W-:Y:S01]  /*5cd0*/  ISETP.NE.AND P6, PT, R24, RZ, PT ;  /* 0x000000ff1800720c */ /* 0x000fe20003fc5270 */
[----:B------:R-:W4:Y:S01]  /*5ce0*/  LDL R83, [R1+0x37c] ;  /* 0x00037c0001537983 */ /* 0x000f220000100800 */
[----:B------:R-:W-:Y:S02]  /*5cf0*/  FMNMX.FTZ R9, R138, R9, !PT ;  /* 0x000000098a097209 */ /* 0x000fe40007810000 */
[----:B------:R-:W-:Y:S01]  /*5d00*/  ISETP.GT.AND P6, PT, R11, 0x59, !P6 ;  /* 0x000000590b00780c */ /* 0x000fe200077c4270 */
[----:B------:R-:W4:Y:S01]  /*5d10*/  LDL.64 R24, [R1+0x88] ;  /* 0x0000880001187983 */ /* 0x000f220000100a00 */
[----:B------:R-:W-:-:S02]  /*5d20*/  FMNMX.FTZ R9, R100, R9, !PT ;  /* 0x0000000964097209 */ /* 0x000fc40007810000 */
[----:B------:R-:W-:Y:S01]  /*5d30*/  FMNMX.FTZ R13, R44, R13, !PT ;  /* 0x0000000d2c0d7209 */ /* 0x000fe20007810000 */
[----:B------:R-:W4:Y:S01]  /*5d40*/  LDL R81, [R1+0x384] ;  /* 0x0003840001517983 */ /* 0x000f220000100800 */
[----:B------:R-:W-:Y:S02]  /*5d50*/  FMNMX.FTZ R9, R132, R9, !PT ;  /* 0x0000000984097209 */ /* 0x000fe40007810000 */
[----:B------:R-:W-:Y:S01]  /*5d60*/  ISETP.LT.OR P6, PT, R10, 0x5a, P6 ;  /* 0x0000005a0a00780c */ /* 0x000fe200037c1670 */
[----:B------:R-:W4:Y:S01]  /*5d70*/  LDL R79, [R1+0x390] ;  /* 0x00039000014f7983 */ /* 0x000f220000100800 */
[----:B------:R-:W-:Y:S02]  /*5d80*/  FMNMX.FTZ R9, R136, R9, !PT ;  /* 0x0000000988097209 */ /* 0x000fe40007810000 */
[----:B------:R-:W-:Y:S01]  /*5d90*/  FSEL R112, R70, -INF , !P5 ;  /* 0xff80000046707808 */ /* 0x000fe20006800000 */
[----:B------:R-:W4:Y:S01]  /*5da0*/  LDL R77, [R1+0x398] ;  /* 0x00039800014d7983 */ /* 0x000f220000100800 */
[----:B------:R-:W-:-:S02]  /*5db0*/  FMNMX.FTZ R9, R104, R9, !PT ;  /* 0x0000000968097209 */ /* 0x000fc40007810000 */
[----:B------:R-:W-:Y:S01]  /*5dc0*/  FMNMX.FTZ R8, R94, R13, !PT ;  /* 0x0000000d5e087209 */ /* 0x000fe20007810000 */
[----:B------:R-:W4:Y:S01]  /*5dd0*/  LDL R70, [R1+0x268] ;  /* 0x0002680001467983 */ /* 0x000f220000100800 */
[----:B------:R-:W-:Y:S02]  /*5de0*/  FMNMX.FTZ R9, R134, R9, !PT ;  /* 0x0000000986097209 */ /* 0x000fe40007810000 */
[----:B------:R-:W-:Y:S01]  /*5df0*/  FSEL R120, R71, -INF , !P6 ;  /* 0xff80000047787808 */ /* 0x000fe20007000000 */
[----:B------:R-:W0:Y:S01]  /*5e00*/  SHFL.BFLY PT, R11, R8, 0x2, 0x1f ;  /* 0x0c401f00080b7f89 */ /* 0x000e2200000e0000 */
[----:B------:R-:W-:-:S03]  /*5e10*/  FMNMX.FTZ R9, R106, R9, !PT ;  /* 0x000000096a097209 */ /* 0x000fc60007810000 */
[----:B------:R-:W4:Y:S01]  /*5e20*/  LDL R75, [R1+0x3a0] ;  /* 0x0003a000014b7983 */ /* 0x000f220000100800 */
        /* <DEDUP_REMOVED lines=23> */
[----:B------:R-:W4:Y:S04]  /*5fa0*/  LDL R51, [R1+0x410] ;  /* 0x0004100001337983 */ /* 0x000f280000100800 */
[----:B------:R-:W-:Y:S04]  /*5fb0*/  STL.64 [R1+0x200], R8 ;  /* 0x0002000801007387 */ /* 0x000fe80000100a00 */
[----:B------:R-:W4:Y:S01]  /*5fc0*/  LDL R13, [R1+0x204] ;  /* 0x00020400010d7983 */ /* 0x000f220000100800 */
[----:B0-----:R-:W-:-:S03]  /*5fd0*/  FMNMX.FTZ R10, R8, R11, !PT ;  /* 0x0000000b080a7209 */ /* 0x001fc60007810000 */
[----:B---3--:R-:W-:Y:S04]  /*5fe0*/  STL [R1+0x254], R60 ;  /* 0x0002543c01007387 */ /* 0x008fe80000100800 */
[----:B------:R-:W0:Y:S04]  /*5ff0*/  SHFL.BFLY PT, R11, R10, 0x1, 0x1f ;  /* 0x0c201f000a0b7f89 */ /* 0x000e2800000e0000 */
[----:B--2---:R1:W-:Y:S04]  /*6000*/  STL [R1+0x29c], R27 ;  /* 0x00029c1b01007387 */ /* 0x0043e80000100800 */
[----:B----4-:R2:W-:Y:S04]  /*6010*/  STL [R1+0x288], R28 ;  /* 0x0002881c01007387 */ /* 0x0105e80000100800 */
[----:B------:R3:W-:Y:S04]  /*6020*/  STL [R1+0x298], R31 ;  /* 0x0002981f01007387 */ /* 0x0007e80000100800 */
[----:B-1----:R-:W4:Y:S04]  /*6030*/  LDL R27, [R1+0x418] ;  /* 0x00041800011b7983 */ /* 0x002f280000100800 */
[----:B--2---:R-:W2:Y:S01]  /*6040*/  LDL R28, [R1+0x3a8] ;  /* 0x0003a800011c7983 */ /* 0x004ea20000100800 */
[----:B0-----:R-:W-:-:S03]  /*6050*/  FMNMX.FTZ R12, R10, R11, !PT ;  /* 0x0000000b0a0c7209 */ /* 0x001fc60007810000 */
[----:B---3--:R-:W3:Y:S04]  /*6060*/  LDL R31, [R1+0x3e0] ;  /* 0x0003e000011f7983 */ /* 0x008ee80000100800 */
[----:B------:R-:W-:Y:S04]  /*6070*/  STL [R1+0x200], R12 ;  /* 0x0002000c01007387 */ /* 0x000fe80000100800 */
[----:B------:R-:W4:Y:S04]  /*6080*/  LDL R122, [R1+0x200] ;  /* 0x00020000017a7983 */ /* 0x000f280000100800 */
[----:B------:R0:W-:Y:S04]  /*6090*/  STL [R1+0x294], R34 ;  /* 0x0002942201007387 */ /* 0x0001e80000100800 */
[----:B------:R1:W-:Y:S04]  /*60a0*/  STL [R1+0x278], R30 ;  /* 0x0002781e01007387 */ /* 0x0003e80000100800 */
[----:B------:R-:W-:Y:S04]  /*60b0*/  STL [R1+0x25c], R64 ;  /* 0x00025c4001007387 */ /* 0x000fe80000100800 */
[----:B0-----:R-:W2:Y:S04]  /*60c0*/  LDL R34, [R1+0x3fc] ;  /* 0x0003fc0001227983 */ /* 0x001ea80000100800 */
[----:B------:R0:W-:Y:S04]  /*60d0*/  STL [R1+0x244], R32 ;  /* 0x0002442001007387 */ /* 0x0001e80000100800 */
[----:B-1----:R-:W3:Y:S04]  /*60e0*/  LDL R30, [R1+0x338] ;  /* 0x00033800011e7983 */ /* 0x002ee80000100800 */
[----:B------:R-:W-:Y:S04]  /*60f0*/  STL [R1+0x264], R68 ;  /* 0x0002644401007387 */ /* 0x000fe80000100800 */
[----:B0-----:R-:W3:Y:S04]  /*6100*/  LDL R32, [R1+0x2cc] ;  /* 0x0002cc0001207983 */ /* 0x001ee80000100800 */
[----:B------:R-:W-:Y:S04]  /*6110*/  STL [R1+0x270], R52 ;  /* 0x0002703401007387 */ /* 0x000fe80000100800 */
[----:B------:R0:W-:Y:S04]  /*6120*/  STL [R1+0x274], R38 ;  /* 0x0002742601007387 */ /* 0x0001e80000100800 */
[----:B------:R1:W-:Y:S04]  /*6130*/  STL [R1+0x284], R36 ;  /* 0x0002842401007387 */ /* 0x0003e80000100800 */
[----:B------:R-:W-:Y:S04]  /*6140*/  STL [R1+0x290], R42 ;  /* 0x0002902a01007387 */ /* 0x000fe80000100800 */
[----:B0-----:R-:W3:Y:S04]  /*6150*/  LDL R38, [R1+0x31c] ;  /* 0x00031c0001267983 */ /* 0x001ee80000100800 */
[----:B-1----:R-:W3:Y:S04]  /*6160*/  LDL R36, [R1+0x38c] ;  /* 0x00038c0001247983 */ /* 0x002ee80000100800 */
[----:B------:R-:W3:Y:S04]  /*6170*/  LDL R68, [R1+0x3c0] ;  /* 0x0003c00001447983 */ /* 0x000ee80000100800 */
[----:B------:R-:W3:Y:S04]  /*6180*/  LDL R64, [R1+0x3d4] ;  /* 0x0003d40001407983 */ /* 0x000ee80000100800 */
[----:B------:R-:W3:Y:S04]  /*6190*/  LDL R60, [R1+0x3e8] ;  /* 0x0003e800013c7983 */ /* 0x000ee80000100800 */
[----:B------:R0:W-:Y:S04]  /*61a0*/  STL [R1+0x248], R40 ;  /* 0x0002482801007387 */ /* 0x0001e80000100800 */
[----:B------:R1:W-:Y:S04]  /*61b0*/  STL [R1+0x28c], R46 ;  /* 0x00028c2e01007387 */ /* 0x0003e80000100800 */
[----:B------:R-:W3:Y:S04]  /*61c0*/  LDL R52, [R1+0x40c] ;  /* 0x00040c0001347983 */ /* 0x000ee80000100800 */
[----:B0-----:R-:W3:Y:S04]  /*61d0*/  LDL R40, [R1+0x2b4] ;  /* 0x0002b40001287983 */ /* 0x001ee80000100800 */
[----:B------:R-:W3:Y:S04]  /*61e0*/  LDL R49, [R1+0x41c] ;  /* 0x00041c0001317983 */ /* 0x000ee80000100800 */
[----:B------:R-:W3:Y:S04]  /*61f0*/  LDL R47, [R1+0x424] ;  /* 0x00042400012f7983 */ /* 0x000ee80000100800 */
[----:B-1----:R-:W3:Y:S04]  /*6200*/  LDL R46, [R1+0x428] ;  /* 0x00042800012e7983 */ /* 0x002ee80000100800 */
[----:B------:R-:W3:Y:S04]  /*6210*/  LDL R43, [R1+0x430] ;  /* 0x00043000012b7983 */ /* 0x000ee80000100800 */
[----:B------:R0:W-:Y:S04]  /*6220*/  STL [R1+0x27c], R50 ;  /* 0x00027c3201007387 */ /* 0x0001e80000100800 */
[----:B------:R-:W3:Y:S04]  /*6230*/  LDL R42, [R1+0x438] ;  /* 0x00043800012a7983 */ /* 0x000ee80000100800 */
[----:B------:R-:W3:Y:S04]  /*6240*/  LDL R41, [R1+0x43c] ;  /* 0x00043c0001297983 */ /* 0x000ee80000100800 */
[----:B------:R1:W-:Y:S04]  /*6250*/  STL [R1+0x280], R48 ;  /* 0x0002803001007387 */ /* 0x0003e80000100800 */
[----:B0-----:R-:W3:Y:S04]  /*6260*/  LDL R50, [R1+0x414] ;  /* 0x0004140001327983 */ /* 0x001ee80000100800 */
[----:B------:R0:W-:Y:S04]  /*6270*/  STL [R1+0x260], R66 ;  /* 0x0002604201007387 */ /* 0x0001e80000100800 */
[----:B------:R0:W-:Y:S04]  /*6280*/  STL [R1+0x26c], R54 ;  /* 0x00026c3601007387 */ /* 0x0001e80000100800 */
[----:B-1----:R-:W3:Y:S04]  /*6290*/  LDL R48, [R1+0x420] ;  /* 0x0004200001307983 */ /* 0x002ee80000100800 */
[----:B0-----:R-:W3:Y:S04]  /*62a0*/  LDL R66, [R1+0x3cc] ;  /* 0x0003cc0001427983 */ /* 0x001ee80000100800 */
[----:B------:R-:W3:Y:S04]  /*62b0*/  LDL R54, [R1+0x404] ;  /* 0x0004040001367983 */ /* 0x000ee80000100800 */
[----:B------:R0:W-:Y:S04]  /*62c0*/  STL [R1+0x240], R26 ;  /* 0x0002401a01007387 */ /* 0x0001e80000100800 */
[----:B0-----:R-:W3:Y:S04]  /*62d0*/  LDL R26, [R1+0x2a0] ;  /* 0x0002a000011a7983 */ /* 0x001ee80000100800 */
[----:B------:R-:W0:Y:S02]  /*62e0*/  SHFL.BFLY PT, R8, R13, 0x2, 0x1f ;  /* 0x0c401f000d087f89 */ /* 0x000e2400000e0000 */
[----:B0-----:R-:W-:-:S05]  /*62f0*/  FMNMX.FTZ R8, R8, R13, !PT ;  /* 0x0000000d08087209 */ /* 0x001fca0007810000 */
[----:B------:R-:W0:Y:S01]  /*6300*/  SHFL.BFLY PT, R9, R8, 0x1, 0x1f ;  /* 0x0c201f0008097f89 */ /* 0x000e2200000e0000 */
[----:B------:R0:W-:Y:S01]  /*6310*/  BAR.SYNC.DEFER_BLOCKING R6, 0x100 ;  /* 0x000400060000751d */ /* 0x0001e20000010000 */
[----:B----4-:R-:W-:Y:S01]  /*6320*/  FMUL.FTZ R10, R15, R122 ;  /* 0x0000007a0f0a7220 */ /* 0x010fe20000410000 */
[----:B------:R-:W-:-:S04]  /*6330*/  FSETP.NEU.FTZ.AND P0, PT, R122, -INF , PT ;  /* 0xff8000007a00780b */ /* 0x000fc80003f1d000 */
[----:B------:R-:W-:Y:S01]  /*6340*/  STL [R1+0x24c], R56 ;  /* 0x00024c3801007387 */ /* 0x000fe20000100800 */
[----:B------:R-:W-:-:S03]  /*6350*/  FSEL R11, R10, RZ, P0 ;  /* 0x000000ff0a0b7208 */ /* 0x000fc60000000000 */
[----:B------:R-:W-:Y:S01]  /*6360*/  STL [R1+0x250], R58 ;  /* 0x0002503a01007387 */ /* 0x000fe20000100800 */
[----:B0-----:R-:W-:-:S03]  /*6370*/  FMNMX.FTZ R6, R8, R9, !PT ;  /* 0x0000000908067209 */ /* 0x001fc60007810000 */
[----:B------:R-:W-:Y:S01]  /*6380*/  STL [R1+0x258], R62 ;  /* 0x0002583e01007387 */ /* 0x000fe20000100800 */
[C---:B------:R-:W-:Y:S01]  /*6390*/  FSETP.NEU.FTZ.AND P0, PT, R6.reuse, -INF , PT ;  /* 0xff8000000600780b */ /* 0x040fe20003f1d000 */
[-C--:B------:R-:W-:Y:S01]  /*63a0*/  FMUL.FTZ R8, R6, R15.reuse ;  /* 0x0000000f06087220 */ /* 0x080fe20000410000 */
[-CC-:B------:R-:W-:Y:S01]  /*63b0*/  FFMA.FTZ R10, R44, R15.reuse, -R11.reuse ;  /* 0x0000000f2c0a7223 */ /* 0x180fe2000001080b */
[-CC-:B------:R-:W-:Y:S01]  /*63c0*/  FFMA.FTZ R152, R152, R15.reuse, -R11.reuse ;  /* 0x0000000f98987223 */ /* 0x180fe2000001080b */
[-CC-:B------:R-:W-:Y:S01]  /*63d0*/  FFMA.FTZ R130, R130, R15.reuse, -R11.reuse ;  /* 0x0000000f82827223 */ /* 0x180fe2000001080b */
[-CC-:B------:R-:W-:Y:S01]  /*63e0*/  FFMA.FTZ R153, R92, R15.reuse, -R11.reuse ;  /* 0x0000000f5c997223 */ /* 0x180fe2000001080b */
[----:B------:R-:W-:Y:S01]  /*63f0*/  FSEL R29, R8, RZ, P0 ;  /* 0x000000ff081d7208 */ /* 0x000fe20000000000 */
        /* <DEDUP_REMOVED lines=18> */
[-C--:B------:R-:W-:Y:S01]  /*6520*/  FFMA.FTZ R9, R72, R15.reuse, -R11 ;  /* 0x0000000f48097223 */ /* 0x080fe2000001080b */
[----:B------:R-:W-:Y:S01]  /*6530*/  FFMA.FTZ R221, R14, R15, -R29 ;  /* 0x0000000f0edd7223 */ /* 0x000fe2000001081d */
[----:B------:R-:W-:-:S02]  /*6540*/  IMAD R44, R45, 0xc00, R24 ;  /* 0x00000c002d2c7824 */ /* 0x000fc400078e0218 */
[-C--:B------:R-:W-:Y:S01]  /*6550*/  FFMA.FTZ R11, R94, R15.reuse, -R11 ;  /* 0x0000000f5e0b7223 */ /* 0x080fe2000001080b */
        /* <DEDUP_REMOVED lines=22> */
[----:B------:R-:W4:Y:S01]  /*66c0*/  LDL R24, [R1+0x300] ;  /* 0x0003000001187983 */ /* 0x000f220000100800 */
[----:B------:R-:W-:-:S03]  /*66d0*/  FFMA.FTZ R15, R120, R15, -R29 ;  /* 0x0000000f780f7223 */ /* 0x000fc6000001081d */
[----:B------:R-:W4:Y:S04]  /*66e0*/  LDL R29, [R1+0x370] ;  /* 0x00037000011d7983 */ /* 0x000f280000100800 */
[----:B------:R-:W4:Y:S04]  /*66f0*/  LDL R45, [R1+0x42c] ;  /* 0x00042c00012d7983 */ /* 0x000f280000100800 */
[----:B------:R0:W-:Y:S04]  /*6700*/  STL [R1+0x268], R70 ;  /* 0x0002684601007387 */ /* 0x0001e80000100800 */
        /* <DEDUP_REMOVED lines=28> */
[----:B------:R-:W4:Y:S04]  /*68d0*/  LDL R58, [R1+0x3f0] ;  /* 0x0003f000013a7983 */ /* 0x000f280000100800 */
[----:B------:R-:W4:Y:S01]  /*68e0*/  LDL R56, [R1+0x3f8] ;  /* 0x0003f80001387983 */ /* 0x000f220000100800 */
[----:B------:R-:W-:Y:S08]  /*68f0*/  MUFU.EX2 R152, R152 ;  /* 0x0000009800987308 */ /* 0x000ff00000000800 */
[----:B------:R-:W0:Y:S08]  /*6900*/  MUFU.EX2 R130, R130 ;  /* 0x0000008200827308 */ /* 0x000e300000000800 */
[----:B------:R-:W1:Y:S08]  /*6910*/  MUFU.EX2 R153, R153 ;  /* 0x0000009900997308 */ /* 0x000e700000000800 */
[----:B------:R-:W3:Y:S01]  /*6920*/  MUFU.EX2 R135, R135 ;  /* 0x0000008700877308 */ /* 0x000ee20000000800 */
[----:B--2---:R0:W-:Y:S07]  /*6930*/  STL [R1+0x3fc], R34 ;  /* 0x0003fc2201007387 */ /* 0x0041ee0000100800 */
[----:B------:R-:W-:Y:S08]  /*6940*/  MUFU.EX2 R143, R143 ;  /* 0x0000008f008f7308 */ /* 0x000ff00000000800 */
[----:B------:R-:W2:Y:S01]  /*6950*/  MUFU.EX2 R142, R142 ;  /* 0x0000008e008e7308 */ /* 0x000ea20000000800 */
[----:B0-----:R-:W-:-:S07]  /*6960*/  FADD.FTZ R34, R152, R130 ;  /* 0x0000008298227221 */ /* 0x001fce0000010000 */
[----:B------:R-:W0:Y:S08]  /*6970*/  MUFU.EX2 R151, R151 ;  /* 0x0000009700977308 */ /* 0x000e300000000800 */
[----:B------:R-:W0:Y:S01]  /*6980*/  MUFU.EX2 R141, R141 ;  /* 0x0000008d008d7308 */ /* 0x000e220000000800 */
[----:B-1----:R-:W-:-:S07]  /*6990*/  FADD.FTZ R34, R153, R34 ;  /* 0x0000002299227221 */ /* 0x002fce0000010000 */
[----:B------:R-:W1:Y:S01]  /*69a0*/  MUFU.EX2 R150, R150 ;  /* 0x0000009600967308 */ /* 0x000e620000000800 */
[----:B---3--:R3:W-:Y:S07]  /*69b0*/  STL [R1+0x38c], R36 ;  /* 0x00038c2401007387 */ /* 0x0087ee0000100800 */
[----:B------:R-:W1:Y:S01]  /*69c0*/  MUFU.EX2 R140, R140 ;  /* 0x0000008c008c7308 */ /* 0x000e620000000800 */
[----:B---3--:R-:W-:-:S07]  /*69d0*/  FADD.FTZ R36, R135, R34 ;  /* 0x0000002287247221 */ /* 0x008fce0000010000 */
[----:B------:R-:W3:Y:S01]  /*69e0*/  MUFU.EX2 R149, R149 ;  /* 0x0000009500957308 */ /* 0x000ee20000000800 */
[----:B--2---:R-:W-:-:S07]  /*69f0*/  FADD.FTZ R34, R143, R142 ;  /* 0x0000008e8f227221 */ /* 0x004fce0000010000 */
[----:B------:R-:W2:Y:S01]  /*6a00*/  MUFU.EX2 R139, R139 ;  /* 0x0000008b008b7308 */ /* 0x000ea20000000800 */
[----:B------:R0:W-:Y:S07]  /*6a10*/  STL [R1+0x354], R37 ;  /* 0x0003542501007387 */ /* 0x0001ee0000100800 */
[----:B------:R-:W2:Y:S01]  /*6a20*/  MUFU.EX2 R148, R148 ;  /* 0x0000009400947308 */ /* 0x000ea20000000800 */
[----:B------:R1:W-:Y:S01]  /*6a30*/  STL [R1+0x3c4], R35 ;  /* 0x0003c42301007387 */ /* 0x0003e20000100800 */
[----:B0-----:R-:W-:-:S06]  /*6a40*/  FADD.FTZ R37, R151, R36 ;  /* 0x0000002497257221 */ /* 0x001fcc0000010000 */
[----:B------:R-:W0:Y:S01]  /*6a50*/  MUFU.EX2 R138, R138 ;  /* 0x0000008a008a7308 */ /* 0x000e220000000800 */
[----:B------:R3:W-:Y:S01]  /*6a60*/  STL [R1+0x3e0], R31 ;  /* 0x0003e01f01007387 */ /* 0x0007e20000100800 */
[----:B-1----:R-:W-:-:S03]  /*6a70*/  FADD.FTZ R35, R141, R34 ;  /* 0x000000228d237221 */ /* 0x002fc60000010000 */
[----:B------:R1:W-:Y:S03]  /*6a80*/  STL [R1+0x418], R27 ;  /* 0x0004181b01007387 */ /* 0x0003e60000100800 */
[----:B------:R-:W0:Y:S01]  /*6a90*/  MUFU.EX2 R147, R147 ;  /* 0x0000009300937308 */ /* 0x000e220000000800 */
[----:B------:R-:W-:Y:S01]  /*6aa0*/  FADD.FTZ R36, R150, R37 ;  /* 0x0000002596247221 */ /* 0x000fe20000010000 */
[----:B---3--:R-:W-:-:S06]  /*6ab0*/  IMAD.MOV.U32 R31, RZ, RZ, R25 ;  /* 0x000000ffff1f7224 */ /* 0x008fcc00078e0019 */
[----:B------:R-:W3:Y:S01]  /*6ac0*/  MUFU.EX2 R137, R137 ;  /* 0x0000008900897308 */ /* 0x000ee20000000800 */
[----:B-1----:R-:W-:Y:S01]  /*6ad0*/  IMAD.MOV.U32 R27, RZ, RZ, R25 ;  /* 0x000000ffff1b7224 */ /* 0x002fe200078e0019 */
[----:B------:R1:W-:Y:S01]  /*6ae0*/  STL [R1+0x3a8], R28 ;  /* 0x0003a81c01007387 */ /* 0x0003e20000100800 */
[----:B------:R-:W-:Y:S01]  /*6af0*/  FADD.FTZ R34, R140, R35 ;  /* 0x000000238c227221 */ /* 0x000fe20000010000 */
[----:B------:R-:W-:-:S04]  /*6b00*/  R2UR UR15, R31 ;  /* 0x000000001f0f72ca */ /* 0x000fc800000e0000 */
[----:B------:R-:W3:Y:S01]  /*6b10*/  MUFU.EX2 R146, R146 ;  /* 0x0000009200927308 */ /* 0x000ee20000000800 */
[----:B------:R2:W-:Y:S01]  /*6b20*/  STL [R1+0x2a0], R26 ;  /* 0x0002a01a01007387 */ /* 0x0005e20000100800 */
[----:B------:R-:W-:Y:S01]  /*6b30*/  R2UR UR11, R27 ;  /* 0x000000001b0b72ca */ /* 0x000fe200000e0000 */
[----:B-1----:R-:W-:-:S05]  /*6b40*/  VIADD R28, R44, 0x180 ;  /* 0x000001802c1c7836 */ /* 0x002fca0000000000 */
[----:B------:R-:W1:Y:S01]  /*6b50*/  MUFU.EX2 R132, R132 ;  /* 0x0000008400847308 */ /* 0x000e620000000800 */
[----:B------:R-:W-:Y:S01]  /*6b60*/  FADD.FTZ R31, R149, R36 ;  /* 0x00000024951f7221 */ /* 0x000fe20000010000 */
[----:B--2---:R-:W-:Y:S02]  /*6b70*/  VIADD R26, R44, 0x80 ;  /* 0x000000802c1a7836 */ /* 0x004fe40000000000 */
[----:B------:R-:W-:-:S04]  /*6b80*/  FADD.FTZ R27, R139, R34 ;  /* 0x000000228b1b7221 */ /* 0x000fc80000010000 */
[----:B------:R-:W2:Y:S01]  /*6b90*/  MUFU.EX2 R145, R145 ;  /* 0x0000009100917308 */ /* 0x000ea20000000800 */
[----:B------:R-:W-:Y:S01]  /*6ba0*/  R2UR UR18, R28 ;  /* 0x000000001c1272ca */ /* 0x000fe200000e0000 */
[----:B------:R-:W-:Y:S01]  /*6bb0*/  FADD.FTZ R28, R148, R31 ;  /* 0x0000001f941c7221 */ /* 0x000fe20000010000 */
[----:B------:R-:W-:-:S05]  /*6bc0*/  R2UR UR10, R26 ;  /* 0x000000001a0a72ca */ /* 0x000fca00000e0000 */
[----:B------:R-:W2:Y:S01]  /*6bd0*/  MUFU.EX2 R136, R136 ;  /* 0x0000008800887308 */ /* 0x000ea20000000800 */
[----:B0-----:R-:W-:Y:S01]  /*6be0*/  FADD.FTZ R26, R138, R27 ;  /* 0x0000001b8a1a7221 */ /* 0x001fe20000010000 */
[----:B------:R0:W-:Y:S01]  /*6bf0*/  STL [R1+0x434], R33 ;  /* 0x0004342101007387 */ /* 0x0001e20000100800 */
[----:B------:R-:W-:Y:S01]  /*6c00*/  R2UR UR23, R25 ;  /* 0x00000000191772ca */ /* 0x000fe200000e0000 */
[----:B------:R-:W-:-:S04]  /*6c10*/  FADD.FTZ R27, R147, R28 ;  /* 0x0000001c931b7221 */ /* 0x000fc80000010000 */
[----:B------:R-:W2:Y:S01]  /*6c20*/  MUFU.EX2 R133, R133 ;  /* 0x0000008500857308 */ /* 0x000ea20000000800 */
[----:B0-----:R-:W-:Y:S01]  /*6c30*/  IMAD.MOV.U32 R33, RZ, RZ, R25 ;  /* 0x000000ffff217224 */ /* 0x001fe200078e0019 */
[----:B----4-:R0:W-:Y:S06]  /*6c40*/  STL [R1+0x300], R24 ;  /* 0x0003001801007387 */ /* 0x0101ec0000100800 */
[----:B------:R-:W4:Y:S01]  /*6c50*/  MUFU.EX2 R134, R134 ;  /* 0x0000008600867308 */ /* 0x000f220000000800 */
[----:B------:R3:W-:Y:S04]  /*6c60*/  STL [R1+0x370], R29 ;  /* 0x0003701d01007387 */ /* 0x0007e80000100800 */
[----:B------:R1:W-:Y:S01]  /*6c70*/  STL [R1+0x42c], R45 ;  /* 0x00042c2d01007387 */ /* 0x0003e20000100800 */
[----:B0-----:R-:W-:-:S02]  /*6c80*/  VIADD R24, R44, 0x200 ;  /* 0x000002002c187836 */ /* 0x001fc40000000000 */
[----:B---3--:R-:W-:-:S03]  /*6c90*/  IMAD.MOV.U32 R29, RZ, RZ, R25 ;  /* 0x000000ffff1d7224 */ /* 0x008fc600078e0019 */
[----:B------:R-:W-:Y:S01]  /*6ca0*/  R2UR UR22, R24 ;  /* 0x00000000181672ca */ /* 0x000fe200000e0000 */
[----:B-1----:R-:W-:Y:S02]  /*6cb0*/  IMAD.MOV.U32 R45, RZ, RZ, R25 ;  /* 0x000000ffff2d7224 */ /* 0x002fe400078e0019 */
[----:B------:R-:W-:Y:S01]  /*6cc0*/  FADD.FTZ R25, R137, R26 ;  /* 0x0000001a89197221 */ /* 0x000fe20000010000 */
[----:B------:R-:W-:Y:S01]  /*6cd0*/  FADD.FTZ R24, R146, R27 ;  /* 0x0000001b92187221 */ /* 0x000fe20000010000 */
[----:B------:R-:W0:Y:S02]  /*6ce0*/  MUFU.EX2 R144, R144 ;  /* 0x0000009000907308 */ /* 0x000e240000000800 */
[----:B------:R-:W-:Y:S01]  /*6cf0*/  FADD.FTZ R25, R132, R25 ;  /* 0x0000001984197221 */ /* 0x000fe20000010000 */
[----:B--2---:R-:W-:-:S05]  /*6d00*/  FADD.FTZ R27, R145, R24 ;  /* 0x00000018911b7221 */ /* 0x004fca0000010000 */
[----:B------:R-:W1:Y:S01]  /*6d10*/  MUFU.EX2 R131, R131 ;  /* 0x0000008300837308 */ /* 0x000e620000000800 */
[----:B------:R-:W-:Y:S01]  /*6d20*/  FADD.FTZ R24, R136, R25 ;  /* 0x0000001988187221 */ /* 0x000fe20000010000 */
[----:B------:R2:W-:Y:S03]  /*6d30*/  STL [R1+0x2cc], R32 ;  /* 0x0002cc2001007387 */ /* 0x0005e60000100800 */
[----:B------:R-:W-:Y:S01]  /*6d40*/  FADD.FTZ R25, R133, R24 ;  /* 0x0000001885197221 */ /* 0x000fe20000010000 */
[----:B------:R3:W-:Y:S01]  /*6d50*/  STL [R1+0x338], R30 ;  /* 0x0003381e01007387 */ /* 0x0007e20000100800 */
[----:B------:R-:W-:Y:S02]  /*6d60*/  R2UR UR6, R44 ;  /* 0x000000002c0672ca */ /* 0x000fe400000e0000 */
[----:B------:R-:W-:Y:S01]  /*6d70*/  R2UR UR7, R45 ;  /* 0x000000002d0772ca */ /* 0x000fe200000e0000 */
[----:B----4-:R-:W-:Y:S01]  /*6d80*/  FADD.FTZ R24, R134, R25 ;  /* 0x0000001986187221 */ /* 0x010fe20000010000 */
[----:B------:R-:W-:Y:S01]  /*6d90*/  F2FP.F16.F32.PACK_AB R154, R135, R153 ;  /* 0x00000099879a723e */ /* 0x000fe200000000ff */
[----:B--2---:R-:W-:Y:S01]  /*6da0*/  VIADD R32, R44, 0x280 ;  /* 0x000002802c207836 */ /* 0x004fe20000000000 */
[----:B------:R-:W-:Y:S01]  /*6db0*/  F2FP.F16.F32.PACK_AB R152, R130, R152 ;  /* 0x000000988298723e */ /* 0x000fe200000000ff */
[----:B---3--:R-:W-:Y:S01]  /*6dc0*/  VIADD R30, R44, 0x100 ;  /* 0x000001002c1e7836 */ /* 0x008fe20000000000 */
[----:B------:R-:W-:-:S02]  /*6dd0*/  F2FP.F16.F32.PACK_AB R153, R142, R143 ;  /* 0x0000008f8e99723e */ /* 0x000fc400000000ff */
[----:B------:R-:W-:Y:S01]  /*6de0*/  F2FP.F16.F32.PACK_AB R155, R140, R141 ;  /* 0x0000008d8c9b723e */ /* 0x000fe200000000ff */
[----:B------:R-:W-:Y:S01]  /*6df0*/  STL [R1+0x2a4], R129 ;  /* 0x0002a48101007387 */ /* 0x000fe20000100800 */
[----:B------:R-:W-:Y:S01]  /*6e00*/  R2UR UR14, R30 ;  /* 0x000000001e0e72ca */ /* 0x000fe200000e0000 */
[----:B0-----:R-:W-:Y:S01]  /*6e10*/  FADD.FTZ R222, R144, R27 ;  /* 0x0000001b90de7221 */ /* 0x001fe20000010000 */
[----:B------:R-:W-:Y:S01]  /*6e20*/  R2UR UR19, R29 ;  /* 0x000000001d1372ca */ /* 0x000fe200000e0000 */
[----:B------:R-:W-:Y:S01]  /*6e30*/  STL [R1+0x2a8], R128 ;  /* 0x0002a88001007387 */ /* 0x000fe20000100800 */
[----:B------:R-:W-:Y:S01]  /*6e40*/  R2UR UR26, R32 ;  /* 0x00000000201a72ca */ /* 0x000fe200000e0000 */
[----:B-1----:R-:W-:Y:S01]  /*6e50*/  FADD.FTZ R223, R131, R24 ;  /* 0x0000001883df7221 */ /* 0x002fe20000010000 */
[----:B------:R-:W-:Y:S01]  /*6e60*/  R2UR UR27, R33 ;  /* 0x00000000211b72ca */ /* 0x000fe200000e0000 */
[----:B------:R-:W-:Y:S01]  /*6e70*/  STL [R1+0x2ac], R127 ;  /* 0x0002ac7f01007387 */ /* 0x000fe20000100800 */
[----:B------:R-:W-:-:S02]  /*6e80*/  F2FP.F16.F32.PACK_AB R156, R150, R151 ;  /* 0x00000097969c723e */ /* 0x000fc400000000ff */
[----:B------:R-:W-:Y:S01]  /*6e90*/  F2FP.F16.F32.PACK_AB R158, R148, R149 ;  /* 0x00000095949e723e */ /* 0x000fe200000000ff */
[----:B------:R-:W-:Y:S01]  /*6ea0*/  STL [R1+0x2b0], R126 ;  /* 0x0002b07e01007387 */ /* 0x000fe20000100800 */
[----:B------:R-:W-:Y:S02]  /*6eb0*/  F2FP.F16.F32.PACK_AB R160, R146, R147 ;  /* 0x0000009392a0723e */ /* 0x000fe400000000ff */
[----:B------:R-:W-:Y:S01]  /*6ec0*/  F2FP.F16.F32.PACK_AB R162, R144, R145 ;  /* 0x0000009190a2723e */ /* 0x000fe200000000ff */
[----:B------:R-:W-:Y:S01]  /*6ed0*/  STL [R1+0x2b4], R40 ;  /* 0x0002b42801007387 */ /* 0x000fe20000100800 */
[----:B------:R-:W-:Y:S02]  /*6ee0*/  F2FP.F16.F32.PACK_AB R157, R138, R139 ;  /* 0x0000008b8a9d723e */ /* 0x000fe400000000ff */
[----:B------:R-:W-:Y:S01]  /*6ef0*/  F2FP.F16.F32.PACK_AB R159, R132, R137 ;  /* 0x00000089849f723e */ /* 0x000fe200000000ff */
[----:B------:R-:W-:Y:S01]  /*6f00*/  STL [R1+0x2b8], R125 ;  /* 0x0002b87d01007387 */ /* 0x000fe20000100800 */
[----:B------:R-:W-:-:S02]  /*6f10*/  F2FP.F16.F32.PACK_AB R161, R133, R136 ;  /* 0x0000008885a1723e */ /* 0x000fc400000000ff */
[----:B------:R-:W-:Y:S01]  /*6f20*/  F2FP.F16.F32.PACK_AB R163, R131, R134 ;  /* 0x0000008683a3723e */ /* 0x000fe200000000ff */
        /* <DEDUP_REMOVED lines=83> */
[----:B------:R0:W-:Y:S02]  /*7460*/  STL [R1+0x43c], R41 ;  /* 0x00043c2901007387 */ /* 0x0001e40000100800 */
[----:B0-----:R-:W-:-:S06]  /*7470*/  WARPGROUP.ARRIVE ;  /* 0x00000000000079c5 */ /* 0x001fcc0000000000 */
[----:B------:R-:W-:Y:S03]  /*7480*/  HGMMA.64x256x16.F32 R24, R152, gdesc[UR4].tnspB, RZ, !UPT, gsb0 ;  /* 0x43e0000498187df0 */ /* 0x000fe6000c0008ff */
        /* <DEDUP_REMOVED lines=36> */
[----:B------:R-:W-:Y:S08]  /*76d0*/  MUFU.EX2 R153, R175 ;  /* 0x000000af00997308 */ /* 0x000ff00000000800 */
[----:B------:R-:W-:Y:S08]  /*76e0*/  MUFU.EX2 R172, R172 ;  /* 0x000000ac00ac7308 */ /* 0x000ff00000000800 */
[----:B------:R-:W-:Y:S08]  /*76f0*/  MUFU.EX2 R220, R220 ;  /* 0x000000dc00dc7308 */ /* 0x000ff00000000800 */
[----:B------:R-:W-:Y:S08]  /*7700*/  MUFU.EX2 R173, R173 ;  /* 0x000000ad00ad7308 */ /* 0x000ff00000000800 */
[----:B------:R-:W0:Y:S08]  /*7710*/  MUFU.EX2 R174, R174 ;  /* 0x000000ae00ae7308 */ /* 0x000e300000000800 */
[----:B------:R-:W-:Y:S08]  /*7720*/  MUFU.EX2 R221, R221 ;  /* 0x000000dd00dd7308 */ /* 0x000ff00000000800 */
[----:B------:R-:W1:Y:S01]  /*7730*/  MUFU.EX2 R170, R170 ;  /* 0x000000aa00aa7308 */ /* 0x000e620000000800 */
[----:B0-----:R-:W-:-:S02]  /*7740*/  F2FP.F16.F32.PACK_AB R154, R174, R173 ;  /* 0x000000adae9a723e */ /* 0x001fc400000000ff */
[----:B-1----:R-:W-:Y:S01]  /*7750*/  F2FP.F16.F32.PACK_AB R155, R170, R221 ;  /* 0x000000ddaa9b723e */ /* 0x002fe200000000ff */
        /* <DEDUP_REMOVED lines=36> */
[----:B------:R-:W-:Y:S01]  /*79a0*/  FADD.FTZ R157, R153, R223 ;  /* 0x000000df999d7221 */ /* 0x000fe20000010000 */
[----:B------:R-:W-:Y:S02]  /*79b0*/  F2FP.F16.F32.PACK_AB R152, R172, R152 ;  /* 0x00000098ac98723e */ /* 0x000fe400000000ff */
[----:B------:R-:W-:Y:S01]  /*79c0*/  F2FP.F16.F32.PACK_AB R153, R220, R153 ;  /* 0x00000099dc99723e */ /* 0x000fe200000000ff */
[----:B------:R-:W-:Y:S01]  /*79d0*/  MUFU.EX2 R165, R165 ;  /* 0x000000a500a57308 */ /* 0x000fe20000000800 */
[----:B------:R-:W-:Y:S01]  /*79e0*/  FADD.FTZ R156, R172, R156 ;  /* 0x0000009cac9c7221 */ /* 0x000fe20000010000 */
[----:B------:R-:W-:-:S06]  /*79f0*/  FADD.FTZ R157, R220, R157 ;  /* 0x0000009ddc9d7221 */ /* 0x000fcc0000010000 */
[----:B------:R-:W-:Y:S08]  /*7a00*/  MUFU.EX2 R21, R21 ;  /* 0x0000001500157308 */ /* 0x000ff00000000800 */
[----:B------:R-:W-:Y:S08]  /*7a10*/  MUFU.EX2 R168, R168 ;  /* 0x000000a800a87308 */ /* 0x000ff00000000800 */
[----:B------:R-:W0:Y:S08]  /*7a20*/  MUFU.EX2 R164, R164 ;  /* 0x000000a400a47308 */ /* 0x000e300000000800 */
[----:B------:R-:W-:Y:S08]  /*7a30*/  MUFU.EX2 R169, R169 ;  /* 0x000000a900a97308 */ /* 0x000ff00000000800 */
[----:B------:R-:W1:Y:S01]  /*7a40*/  MUFU.EX2 R20, R20 ;  /* 0x0000001400147308 */ /* 0x000e620000000800 */
        /* <DEDUP_REMOVED lines=47> */
[----:B------:R-:W-:-:S07]  /*7d40*/  WARPGROUP.DEPBAR.LE gsb0, 0x0 ;  /* 0x00008000000079c5 */ /* 0x000fce0000010000 */
[----:B------:R-:W2:Y:S08]  /*7d50*/  MUFU.EX2 R152, R166 ;  /* 0x000000a600987308 */ /* 0x000eb00000000800 */
[----:B------:R-:W3:Y:S01]  /*7d60*/  MUFU.EX2 R153, R167 ;  /* 0x000000a700997308 */ /* 0x000ee20000000800 */
[----:B0-----:R-:W-:Y:S02]  /*7d70*/  F2FP.F16.F32.PACK_AB R154, R164, R21 ;  /* 0x00000015a49a723e */ /* 0x001fe400000000ff */
[----:B-1----:R-:W-:Y:S01]  /*7d80*/  F2FP.F16.F32.PACK_AB R155, R20, R169 ;  /* 0x000000a9149b723e */ /* 0x002fe200000000ff */
[----:B------:R-:W-:Y:S01]  /*7d90*/  STL.128 [R1+0x240], R24 ;  /* 0x0002401801007387 */ /* 0x000fe20000100c00 */
[----:B--2---:R-:W-:Y:S01]  /*7da0*/  FADD.FTZ R156, R152, R156 ;  /* 0x0000009c989c7221 */ /* 0x004fe20000010000 */
[----:B------:R-:W-:-:S02]  /*7db0*/  F2FP.F16.F32.PACK_AB R152, R165, R152 ;  /* 0x00000098a598723e */ /* 0x000fc400000000ff */
[----:B------:R-:W-:Y:S01]  /*7dc0*/  STL.128 [R1+0x250], R28 ;  /* 0x0002501c01007387 */ /* 0x000fe20000100c00 */
[----:B---3--:R-:W-:Y:S01]  /*7dd0*/  FADD.FTZ R157, R153, R157 ;  /* 0x0000009d999d7221 */ /* 0x008fe20000010000 */
[----:B------:R-:W-:Y:S02]  /*7de0*/  F2FP.F16.F32.PACK_AB R153, R168, R153 ;  /* 0x00000099a899723e */ /* 0x000fe400000000ff */
        /* <DEDUP_REMOVED lines=39> */
[----:B------:R-:W-:-:S04]  /*8060*/  FADD.FTZ R20, R8, R156 ;  /* 0x0000009c08147221 */ /* 0x000fc80000010000 */
[C---:B------:R-:W-:Y:S01]  /*8070*/  FADD.FTZ R20, R9.reuse, R20 ;  /* 0x0000001409147221 */ /* 0x040fe20000010000 */
[----:B------:R-:W-:Y:S02]  /*8080*/  WARPGROUP.DEPBAR.LE gsb0, 0x0 ;  /* 0x00008000000079c5 */ /* 0x000fe40000010000 */
[----:B------:R-:W-:Y:S02]  /*8090*/  F2FP.F16.F32.PACK_AB R152, R9, R8 ;  /* 0x000000080998723e */ /* 0x000fe400000000ff */
[----:B------:R-:W-:Y:S02]  /*80a0*/  F2FP.F16.F32.PACK_AB R153, R13, R12 ;  /* 0x0000000c0d99723e */ /* 0x000fe400000000ff */
        /* <DEDUP_REMOVED lines=33> */
[----:B------:R0:W-:Y:S01]  /*82c0*/  STL.128 [R1+0x430], R148 ;  /* 0x0004309401007387 */ /* 0x0001e20000100c00 */
[----:B------:R-:W-:-:S03]  /*82d0*/  FADD.FTZ R8, R13, R21 ;  /* 0x000000150d087221 */ /* 0x000fc60000010000 */
[----:B------:R1:W5:Y:S01]  /*82e0*/  LDL R9, [R1+0x1f0] ;  /* 0x0001f00001097983 */ /* 0x0003620000100800 */
[----:B0-----:R-:W-:-:S06]  /*82f0*/  WARPGROUP.ARRIVE ;  /* 0x00000000000079c5 */ /* 0x001fcc0000000000 */
[----:B------:R-:W-:Y:S03]  /*8300*/  HGMMA.64x256x16.F32 R24, R152, gdesc[UR24].tnspB, R24, gsb0 ;  /* 0x43e0001898187df0 */ /* 0x000fe60008000818 */
[----:B------:R-:W-:Y:S02]  /*8310*/  WARPGROUP.DEPBAR.LE gsb0, 0x0 ;  /* 0x00008000000079c5 */ /* 0x000fe40000010000 */
        /* <DEDUP_REMOVED lines=32> */
[----:B------:R-:W4:Y:S04]  /*8520*/  LDL R12, [R1+0x240] ;  /* 0x00024000010c7983 */ /* 0x000f280000100800 */
[----:B------:R-:W4:Y:S04]  /*8530*/  LDL R13, [R1+0x244] ;  /* 0x00024400010d7983 */ /* 0x000f280000100800 */
[----:B------:R-:W4:Y:S04]  /*8540*/  LDL R21, [R1+0x248] ;  /* 0x0002480001157983 */ /* 0x000f280000100800 */
[----:B0-----:R-:W4:Y:S04]  /*8550*/  LDL R24, [R1+0x24c] ;  /* 0x00024c0001187983 */ /* 0x001f280000100800 */
[----:B------:R-:W4:Y:S04]  /*8560*/  LDL R25, [R1+0x250] ;  /* 0x0002500001197983 */ /* 0x000f280000100800 */
[----:B------:R-:W4:Y:S04]  /*8570*/  LDL R26, [R1+0x254] ;  /* 0x00025400011a7983 */ /* 0x000f280000100800 */
[----:B------:R-:W4:Y:S04]  /*8580*/  LDL R27, [R1+0x258] ;  /* 0x00025800011b7983 */ /* 0x000f280000100800 */
[----:B--2---:R-:W2:Y:S04]  /*8590*/  LDL R28, [R1+0x25c] ;  /* 0x00025c00011c7983 */ /* 0x004ea80000100800 */
[----:B------:R-:W2:Y:S04]  /*85a0*/  LDL R29, [R1+0x260] ;  /* 0x00026000011d7983 */ /* 0x000ea80000100800 */
[----:B------:R-:W2:Y:S04]  /*85b0*/  LDL R30, [R1+0x264] ;  /* 0x00026400011e7983 */ /* 0x000ea80000100800 */
[----:B------:R-:W2:Y:S04]  /*85c0*/  LDL R31, [R1+0x268] ;  /* 0x00026800011f7983 */ /* 0x000ea80000100800 */
[----:B---3--:R-:W3:Y:S04]  /*85d0*/  LDL R32, [R1+0x26c] ;  /* 0x00026c0001207983 */ /* 0x008ee80000100800 */
[----:B------:R-:W3:Y:S04]  /*85e0*/  LDL R33, [R1+0x270] ;  /* 0x0002700001217983 */ /* 0x000ee80000100800 */
[----:B------:R-:W3:Y:S04]  /*85f0*/  LDL R34, [R1+0x274] ;  /* 0x0002740001227983 */ /* 0x000ee80000100800 */
[----:B------:R-:W3:Y:S04]  /*8600*/  LDL R35, [R1+0x278] ;  /* 0x0002780001237983 */ /* 0x000ee80000100800 */
[----:B----4-:R-:W4:Y:S04]  /*8610*/  LDL R36, [R1+0x27c] ;  /* 0x00027c0001247983 */ /* 0x010f280000100800 */
[----:B------:R-:W4:Y:S04]  /*8620*/  LDL R37, [R1+0x280] ;  /* 0x0002800001257983 */ /* 0x000f280000100800 */
[----:B------:R-:W4:Y:S04]  /*8630*/  LDL R38, [R1+0x284] ;  /* 0x0002840001267983 */ /* 0x000f280000100800 */
[----:B------:R-:W4:Y:S04]  /*8640*/  LDL R39, [R1+0x288] ;  /* 0x0002880001277983 */ /* 0x000f280000100800 */
        /* <DEDUP_REMOVED lines=109> */
[----:B------:R-:W4:Y:S01]  /*8d20*/  LDL R149, [R1+0x28] ;  /* 0x0000280001957983 */ /* 0x000f220000100800 */
[----:B------:R-:W-:Y:S01]  /*8d30*/  FADD.FTZ R20, R10, R20 ;  /* 0x000000140a147221 */ /* 0x000fe20000010000 */
[----:B------:R-:W-:-:S02]  /*8d40*/  FADD.FTZ R8, R14, R8 ;  /* 0x000000080e087221 */ /* 0x000fc40000010000 */
[----:B------:R0:W-:Y:S01]  /*8d50*/  STL [R1+0x68], RZ ;  /* 0x000068ff01007387 */ /* 0x0001e20000100800 */
[----:B------:R-:W-:Y:S01]  /*8d60*/  FADD.FTZ R14, R11, R20 ;  /* 0x000000140b0e7221 */ /* 0x000fe20000010000 */
[----:B------:R-:W-:Y:S02]  /*8d70*/  FADD.FTZ R15, R15, R8 ;  /* 0x000000080f0f7221 */ /* 0x000fe40000010000 */
        /* <DEDUP_REMOVED lines=18> */
[----:B------:R0:W-:Y:S04]  /*8ea0*/  STL [R1+0x268], R31 ;  /* 0x0002681f01007387 */ /* 0x0001e80000100800 */
[----:B---3--:R0:W-:Y:S04]  /*8eb0*/  STL [R1+0x26c], R32 ;  /* 0x00026c2001007387 */ /* 0x0081e80000100800 */
        /* <DEDUP_REMOVED lines=121> */
.L_x_3475:
[----:B------:R-:W-:Y:S05]  /*9650*/  BSYNC B0 ;  /* 0x0000000000007941 */ /* 0x000fea0003800000 */
.L_x_3474:
        /* <DEDUP_REMOVED lines=31> */
.L_x_3478:
[----:B------:R-:W-:-:S13]  /*9850*/  ISETP.NE.AND P0, PT, R3, 0x1, PT ;  /* 0x000000010300780c */ /* 0x000fda0003f05270 */
[----:B------:R-:W-:-:S05]  /*9860*/  @P0 IMAD.HI.U32 R4, R6, R4, RZ ;  /* 0x0000000406040227 */ /* 0x000fca00078e00ff */
[----:B------:R-:W-:-:S07]  /*9870*/  @P0 SHF.R.U32.HI R6, RZ, R5, R4 ;  /* 0x00000005ff060219 */ /* 0x000fce0000011604 */
.L_x_3479:
[----:B------:R-:W-:Y:S05]  /*9880*/  BSYNC B0 ;  /* 0x0000000000007941 */ /* 0x000fea0003800000 */
.L_x_3477:
[----:B------:R-:W-:-:S05]  /*9890*/  IMAD R3, R6, R3, R3 ;  /* 0x0000000306037224 */ /* 0x000fca00078e0203 */
[----:B------:R-:W-:-:S07]  /*98a0*/  VIMNMX R2, R2, R3, PT ;  /* 0x0000000302027248 */ /* 0x000fce0003fe0100 */
.L_x_3476:
        /* <DEDUP_REMOVED lines=8> */
.L_x_3483:
[C---:B------:R-:W-:Y:S01]  /*9930*/  IADD3 R2, P0, R16.reuse, 0x50, RZ ;  /* 0x0000005010027810 */ /* 0x040fe20007f1e0ff */
[C---:B------:R-:W-:Y:S01]  /*9940*/  VIADD R0, R16.reuse, 0x150 ;  /* 0x0000015010007836 */ /* 0x040fe20000000000 */
[----:B------:R-:W-:Y:S02]  /*9950*/  IADD3 R26, P1, R16, 0x11c, RZ ;  /* 0x0000011c101a7810 */ /* 0x000fe40007f3e0ff */
[----:B------:R-:W-:Y:S01]  /*9960*/  MOV R220, 0x99a0 ;  /* 0x000099a000dc7802 */ /* 0x000fe20000000f00 */
[--C-:B------:R-:W-:Y:S02]  /*9970*/  IMAD.X R3, RZ, RZ, R17.reuse, P0 ;  /* 0x000000ffff037224 */ /* 0x100fe400000e0611 */
[----:B------:R-:W-:-:S08]  /*9980*/  IMAD.X R27, RZ, RZ, R17, P1 ;  /* 0x000000ffff1b7224 */ /* 0x000fd000008e0611 */
[----:B------:R-:W-:Y:S05]  /*9990*/  CALL.REL.NOINC `($_ZN7cutlass13device_kernelIN5flash11enable_sm90INS1_16FlashAttnFwdSm90INS1_25CollectiveMainloopFwdSm90ILi2EN4cute5tupleIJNS5_1CILi1EEES8_S8_EEENS6_IJNS7_ILi128EEENS7_ILi96EEENS7_ILi64EEEEEELi256ENS_6half_tEfNS_4arch4Sm90ELb0ELb1ELb0ELb1ELb1ELb0ELb1ELb1ELb0ELb1ELb1ELb0EEENS1_21CollectiveEpilogueFwdINS6_IJSA_NS7_ILi256EEESB_EEES9_SE_SG_Li256ELb1ELb1ELb1ELb0EEENS1_36VarlenDynamicPersistentTileSchedulerILi128ELi96ELi256ELi128ELb1ELb1ELb1ELb1ELb0ELb1EEEEEEEEEvNT_6ParamsE$_ZZN5flash25CollectiveMainloopFwdSm90ILi2EN4cute5tupleIJNS1_1CILi1EEES4_S4_EEENS2_IJNS3_ILi128EEENS3_ILi96EEENS3_ILi64EEEEEELi256EN7cutlass6half_tEfNSA_4arch4Sm90ELb0ELb1ELb0ELb1ELb1ELb0ELb1ELb1ELb0ELb1ELb1ELb0EE3mmaINS_16FlashAttnFwdSm90ISE_NS_21CollectiveEpilogueFwdINS2_IJS6_NS3_ILi256EEES7_EEES5_SB_SD_Li256ELb1ELb1ELb1ELb0EEENS_36VarlenDynamicPersistentTileSchedulerILi128ELi96ELi256ELi128ELb1ELb1ELb1ELb1ELb0ELb1EEEE13SharedStorageENS1_6TensorINS1_11ArrayEngineIfLm128EEENS1_6LayoutINS2_IJNS2_IJNS3_ILi2EEEST_NS3_ILi32EEEEEES4_S4_EEENS2_IJNS2_IJS4_ST_NS3_ILi4EEEEEENS3_ILi0EEESZ_EEEEEEENS_7SoftmaxILi2ELi0EEEEEbRKNSE_6ParamsENSA_13PipelineAsyncILi2EEES19_RNSA_13PipelineStateILj2EEERT0_RT1_iRiRKNS_16SeqlenInfoQKNewKILb1ELb0EEENS2_IJiiiiEEERT_ENKUliT_T0_T1_E_clIZSF_ISO_S12_S14_EbS17_S19_S19_S1C_S1E_S1G_iS1H_S1L_S1M_S1O_EUlRS1P_iE1_NS3_ILb0EEENS3_ILb1EEEEEDaiS1P_S1Q_S1R_) ;  /* 0x0000025c00507944 */ /* 0x000fea0003c00000 */
[C---:B------:R-:W-:Y:S01]  /*99a0*/  ISETP.GT.AND P0, PT, R10.reuse, R11, PT ;  /* 0x0000000b0a00720c */ /* 0x040fe20003f04270 */
[----:B------:R-:W-:-:S12]  /*99b0*/  VIADD R10, R10, 0xffffffff ;  /* 0xffffffff0a0a7836 */ /* 0x000fd80000000000 */
[----:B------:R-:W-:Y:S05]  /*99c0*/  @P0 BRA `(.L_x_3483) ;  /* 0xfffffffc00d80947 */ /* 0x000fea000383ffff */
[----:B------:R-:W-:Y:S05]  /*99d0*/  BSYNC B0 ;  /* 0x0000000000007941 */ /* 0x000fea0003800000 */
.L_x_3482:
[----:B------:R-:W2:Y:S02]  /*99e0*/  LDL R0, [R1+0x50] ;  /* 0x0000500001007983 */ /* 0x000ea40000100800 */
[----:B--2---:R-:W-:-:S07]  /*99f0*/  IMAD.SHL.U32 R0, R0, 0x80, RZ ;  /* 0x0000008000007824 */ /* 0x004fce00078e00ff */
.L_x_3481:
[----:B------:R-:W-:Y:S05]  /*9a00*/  BSYNC B1 ;  /* 0x0000000000017941 */ /* 0x000fea0003800000 */
.L_x_3480:
        /* <DEDUP_REMOVED lines=26> */
.L_x_3486:
[----:B------:R-:W-:Y:S02]  /*9bb0*/  ULDC UR4, c[0x0][0xadc] ;  /* 0x0002b70000047ab9 */ /* 0x000fe40000000800 */
[----:B------:R-:W-:-:S05]  /*9bc0*/  IMAD.U32 R5, RZ, RZ, UR4 ;  /* 0x00000004ff057e24 */ /* 0x000fca000f8e00ff */
[----:B------:R-:W-:-:S13]  /*9bd0*/  ISETP.NE.AND P0, PT, R5, 0x1, PT ;  /* 0x000000010500780c */ /* 0x000fda0003f05270 */
[----:B------:R-:W0:Y:S02]  /*9be0*/  @P0 LDC.64 R6, c[0x0][0xae0] ;  /* 0x0002b800ff060b82 */ /* 0x000e240000000a00 */
[----:B0-----:R-:W-:-:S05]  /*9bf0*/  @P0 IMAD.HI.U32 R4, R0, R6, RZ ;  /* 0x0000000600040227 */ /* 0x001fca00078e00ff */
[----:B------:R-:W-:-:S07]  /*9c00*/  @P0 SHF.R.U32.HI R0, RZ, R7, R4 ;  /* 0x00000007ff000219 */ /* 0x000fce0000011604 */
.L_x_3487:
[----:B------:R-:W-:Y:S05]  /*9c10*/  BSYNC B0 ;  /* 0x0000000000007941 */ /* 0x000fea0003800000 */
.L_x_3485:
[----:B------:R-:W-:-:S05]  /*9c20*/  IMAD R3, R0, R5, RZ ;  /* 0x0000000500037224 */ /* 0x000fca00078e02ff */
[----:B------:R-:W-:-:S07]  /*9c30*/  VIMNMX R2, R2, R3, !PT ;  /* 0x0000000302027248 */ /* 0x000fce0007fe0100 */
.L_x_3484:
[----:B------:R-:W-:-:S04]  /*9c40*/  VIADD R2, R2, 0x5f ;  /* 0x0000005f02027836 */ /* 0x000fc80000000000 */
[----:B------:R-:W-:-:S05]  /*9c50*/  IMAD.HI R2, R2, 0x2aaaaaab, RZ ;  /* 0x2aaaaaab02027827 */ /* 0x000fca00078e02ff */
[----:B------:R-:W-:-:S04]  /*9c60*/  SHF.R.U32.HI R3, RZ, 0x1f, R2 ;  /* 0x0000001fff037819 */ /* 0x000fc80000011602 */
[----:B------:R-:W-:-:S04]  /*9c70*/  LEA.HI.SX32 R2, R2, R3, 0x1c ;  /* 0x0000000302027211 */ /* 0x000fc800078fe2ff */
[----:B------:R-:W-:-:S04]  /*9c80*/  VIMNMX R2, R2, UR40, !PT ;  /* 0x0000002802027c48 */ /* 0x000fc8000ffe0100 */
[----:B------:R-:W-:-:S13]  /*9c90*/  ISETP.GE.AND P0, PT, R10, R2, PT ;  /* 0x000000020a00720c */ /* 0x000fda0003f06270 */
[----:B------:R-:W-:Y:S05]  /*9ca0*/  @!P0 BRA `(.L_x_3488) ;  /* 0x0000009800188947 */ /* 0x000fea0003800000 */
.L_x_3507:
[----:B------:R-:W2:Y:S04]  /*9cb0*/  LDL R4, [R1+0x1f0] ;  /* 0x0001f00001047983 */ /* 0x000ea80000100800 */
[----:B0-----:R-:W3:Y:S04]  /*9cc0*/  LDL R0, [R1+0x1f8] ;  /* 0x0001f80001007983 */ /* 0x001ee80000100800 */
[----:B------:R-:W4:Y:S01]  /*9cd0*/  LDL R3, [R1] ;  /* 0x0000000001037983 */ /* 0x000f220000100800 */
[----:B--2---:R-:W-:-:S05]  /*9ce0*/  VIADD R4, R4, 0x1 ;  /* 0x0000000104047836 */ /* 0x004fca0000000000 */
[----:B------:R-:W-:-:S13]  /*9cf0*/  ISETP.NE.AND P0, PT, R4, 0x2, PT ;  /* 0x000000020400780c */ /* 0x000fda0003f05270 */
[----:B------:R0:W5:Y:S04]  /*9d00*/  @P0 LDL R6, [R1+0x1f4] ;  /* 0x0001f40001060983 */ /* 0x0001680000100800 */
        /* <DEDUP_REMOVED lines=9> */
[----:B-1----:R-:W-:Y:S01]  /*9da0*/  @!P0 IMAD.MOV.U32 R4, RZ, RZ, RZ ;  /* 0x000000ffff048224 */ /* 0x002fe200078e00ff */
[----:B--2---:R-:W-:-:S05]  /*9db0*/  @!P0 LOP3.LUT R6, R5, 0x1, RZ, 0x3c, !PT ;  /* 0x0000000105068812 */ /* 0x004fca00078e3cff */
[----:B------:R0:W-:Y:S01]  /*9dc0*/  @!P0 STL [R1+0x1f4], R6 ;  /* 0x0001f40601008387 */ /* 0x0001e20000100800 */
[----:B------:R-:W-:Y:S05]  /*9dd0*/  @!P1 BRA `(.L_x_3490) ;  /* 0x0000000000049947 */ /* 0x000fea0003800000 */
[----:B------:R-:W-:Y:S01]  /*9de0*/  BPT.TRAP 0x1 ;  /* 0x000000040000795c */ /* 0x000fe20000300000 */
.L_x_3490:
[----:B------:R-:W-:Y:S05]  /*9df0*/  BSYNC B0 ;  /* 0x0000000000007941 */ /* 0x000fea0003800000 */
.L_x_3489:
[----:B------:R-:W2:Y:S01]  /*9e00*/  LDL.64 R8, [R1+0x18] ;  /* 0x0000180001087983 */ /* 0x000ea20000100a00 */
[----:B-----5:R-:W-:Y:S02]  /*9e10*/  SHF.L.U32 R5, R6, 0x1f, RZ ;  /* 0x0000001f06057819 */ /* 0x020fe400000006ff */
[----:B--2---:R-:W-:-:S05]  /*9e20*/  MOV R3, R8 ;  /* 0x0000000800037202 */ /* 0x004fca0000000f00 */
[----:B------:R-:W-:-:S04]  /*9e30*/  IMAD R4, R4, 0x8, R3 ;  /* 0x0000000804047824 */ /* 0x000fc800078e0203 */
[----:B------:R1:W2:Y:S01]  /*9e40*/  SYNCS.PHASECHK.TRANS64.TRYWAIT P0, [R4+URZ], R5 ;  /* 0x00000005040075a7 */ /* 0x0002a2000800017f */
[----:B0-----:R1:W5:Y:S01]  /*9e50*/  LDL.64 R6, [R1+0x1f0] ;  /* 0x0001f00001067983 */ /* 0x0013620000100a00 */
[----:B------:R-:W-:Y:S04]  /*9e60*/  BSSY B0, `(.L_x_3491) ;  /* 0x0000003000007945 */ /* 0x000fe80003800000 */
[----:B------:R-:W-:Y:S05]  /*9e70*/  @!P1 BRA `(.L_x_3492) ;  /* 0x0000000000049947 */ /* 0x000fea0003800000 */
[----:B------:R-:W-:Y:S01]  /*9e80*/  BPT.TRAP 0x1 ;  /* 0x000000040000795c */ /* 0x000fe20000300000 */
.L_x_3492:
[----:B------:R-:W-:Y:S05]  /*9e90*/  BSYNC B0 ;  /* 0x0000000000007941 */ /* 0x000fea0003800000 */
.L_x_3491:
[----:B------:R-:W-:Y:S04]  /*9ea0*/  BSSY B0, `(.L_x_3493) ;  /* 0x0000006000007945 */ /* 0x000fe80003800000 */
[----:B--2---:R-:W-:Y:S05]  /*9eb0*/  @P0 BRA `(.L_x_3494) ;  /* 0x0000000000100947 */ /* 0x004fea0003800000 */
[----:B-----5:R-:W-:Y:S01]  /*9ec0*/  IMAD R6, R6, 0x8, R3 ;  /* 0x0000000806067824 */ /* 0x020fe200078e0203 */
[----:B------:R-:W-:-:S04]  /*9ed0*/  SHF.L.U32 R7, R7, 0x1f, RZ ;  /* 0x0000001f07077819 */ /* 0x000fc800000006ff */
[----:B------:R-:W0:Y:S02]  /*9ee0*/  SYNCS.PHASECHK.TRANS64.TRYWAIT P0, [R6+URZ], R7 ;  /* 0x00000007060075a7 */ /* 0x000e24000800017f */
[----:B0-----:R-:W-:Y:S05]  /*9ef0*/  @!P0 BRA `(.L_x_3495) ;  /* 0x0000021000dc8947 */ /* 0x001fea0003800000 */
.L_x_3494:
[----:B------:R-:W-:Y:S05]  /*9f00*/  BSYNC B0 ;  /* 0x0000000000007941 */ /* 0x000fea0003800000 */
.L_x_3493:
[----:B------:R-:W2:Y:S04]  /*9f10*/  LDL R3, [R1+0x1f0] ;  /* 0x0001f00001037983 */ /* 0x000ea80000100800 */
[----:B-1----:R-:W2:Y:S01]  /*9f20*/  LDL.64 R4, [R1+0x80] ;  /* 0x0000800001047983 */ /* 0x002ea20000100a00 */
[----:B------:R-:W-:Y:S05]  /*9f30*/  WARPSYNC.ALL ;  /* 0x0000000000007948 */ /* 0x000fea0003800000 */
[----:B0----5:R-:W3:Y:S04]  /*9f40*/  LDL.64 R6, [R1+0x78] ;  /* 0x0000780001067983 */ /* 0x021ee80000100a00 */
[----:B------:R-:W4:Y:S04]  /*9f50*/  LDL.64 R8, [R1+0x78] ;  /* 0x0000780001087983 */ /* 0x000f280000100a00 */
[----:B------:R-:W4:Y:S01]  /*9f60*/  LDL.64 R12, [R1+0x78] ;  /* 0x00007800010c7983 */ /* 0x000f220000100a00 */
[----:B--2---:R-:W-:Y:S01]  /*9f70*/  IMAD R4, R3, 0x300, R4 ;  /* 0x0000030003047824 */ /* 0x004fe200078e0204 */
[----:B------:R-:W-:-:S02]  /*9f80*/  R2UR UR7, R5 ;  /* 0x00000000050772ca */ /* 0x000fc400000e0000 */
[----:B------:R-:W2:Y:S01]  /*9f90*/  LDL.64 R14, [R1+0x78] ;  /* 0x00007800010e7983 */ /* 0x000ea20000100a00 */
        /* <DEDUP_REMOVED lines=10> */
[----:B---3--:R-:W-:Y:S02]  /*a040*/  R2UR UR4, R6 ;  /* 0x00000000060472ca */ /* 0x008fe400000e0000 */
        /* <DEDUP_REMOVED lines=9> */
[----:B------:R-:W3:Y:S01]  /*a0e0*/  LD.E R3, desc[UR36][R22.64+0x28] ;  /* 0x0000282416037980 */ /* 0x000ee2000c101900 */
        /* <DEDUP_REMOVED lines=13> */
[----:B--2---:R-:W-:Y:S01]  /*a1c0*/  VIADD R14, R14, 0x6 ;  /* 0x000000060e0e7836 */ /* 0x004fe20000000000 */
        /* <DEDUP_REMOVED lines=8> */
[----:B---3--:R-:W-:-:S04]  /*a250*/  LOP3.LUT R3, R3, 0x1, RZ, 0xfc, !PT ;  /* 0x0000000103037812 */ /* 0x008fc800078efcff */
[----:B------:R-:W-:Y:S01]  /*a260*/  ISETP.NE.AND P0, PT, R3, 0x3, PT ;  /* 0x000000030300780c */ /* 0x000fe20003f05270 */
[----:B------:R-:W-:-:S12]  /*a270*/  WARPGROUP.DEPBAR.LE gsb0, 0x0 ;  /* 0x00008000000079c5 */ /* 0x000fd80000010000 */
[----:B0-----:R-:W-:Y:S05]  /*a280*/  @!P0 BRA `(.L_x_3497) ;  /* 0x0000000000048947 */ /* 0x001fea0003800000 */
[----:B------:R-:W-:Y:S01]  /*a290*/  BPT.TRAP 0x1 ;  /* 0x000000040000795c */ /* 0x000fe20000300000 */
.L_x_3497:
[----:B------:R-:W-:Y:S05]  /*a2a0*/  BSYNC B0 ;  /* 0x0000000000007941 */ /* 0x000fea0003800000 */
.L_x_3496:
[----:B------:R-:W2:Y:S01]  /*a2b0*/  LD.E.64 R4, desc[UR36][R22.64+0x40] ;  /* 0x0000402416047980 */ /* 0x000ea2000c101b00 */
[----:B-----5:R-:W-:Y:S02]  /*a2c0*/  SHF.L.U32 R7, R7, 0x1f, RZ ;  /* 0x0000001f07077819 */ /* 0x020fe400000006ff */
[----:B--2---:R-:W-:-:S05]  /*a2d0*/  MOV R3, R4 ;  /* 0x0000000400037202 */ /* 0x004fca0000000f00 */
[----:B------:R-:W-:-:S04]  /*a2e0*/  IMAD R3, R6, 0x8, R3 ;  /* 0x0000000806037824 */ /* 0x000fc800078e0203 */
[----:B------:R0:W1:Y:S01]  /*a2f0*/  SYNCS.PHASECHK.TRANS64.TRYWAIT P0, [R3+URZ], R7 ;  /* 0x00000007030075a7 */ /* 0x000062000800017f */
[----:B------:R-:W2:Y:S01]  /*a300*/  LD.E R4, desc[UR36][R22.64+0x28] ;  /* 0x0000282416047980 */ /* 0x000ea2000c101900 */
[----:B------:R-:W-:Y:S01]  /*a310*/  BSSY B0, `(.L_x_3498) ;  /* 0x0000005000007945 */ /* 0x000fe20003800000 */
[----:B--2---:R-:W-:-:S04]  /*a320*/  LOP3.LUT R4, R4, 0x1, RZ, 0xfc, !PT ;  /* 0x0000000104047812 */ /* 0x004fc800078efcff */
[----:B------:R-:W-:-:S13]  /*a330*/  ISETP.NE.AND P1, PT, R4, 0x3, PT ;  /* 0x000000030400780c */ /* 0x000fda0003f25270 */
[----:B01----:R-:W-:Y:S05]  /*a340*/  @!P1 BRA `(.L_x_3499) ;  /* 0x0000000000049947 */ /* 0x003fea0003800000 */
[----:B------:R-:W-:Y:S01]  /*a350*/  BPT.TRAP 0x1 ;  /* 0x000000040000795c */ /* 0x000fe20000300000 */
.L_x_3499:
[----:B------:R-:W-:Y:S05]  /*a360*/  BSYNC B0 ;  /* 0x0000000000007941 */ /* 0x000fea0003800000 */
.L_x_3498:
[----:B------:R-:W-:Y:S04]  /*a370*/  BSSY B0, `(.L_x_3500) ;  /* 0x0000007000007945 */ /* 0x000fe80003800000 */
[----:B------:R-:W-:Y:S05]  /*a380*/  @P0 BRA `(.L_x_3501) ;  /* 0x0000000000140947 */ /* 0x000fea0003800000 */
[----:B------:R-:W2:Y:S02]  /*a390*/  LD.E.64 R4, desc[UR36][R22.64+0x40] ;  /* 0x0000402416047980 */ /* 0x000ea4000c101b00 */
[----:B--2---:R-:W-:-:S05]  /*a3a0*/  MOV R5, R4 ;  /* 0x0000000400057202 */ /* 0x004fca0000000f00 */
[----:B------:R-:W-:-:S04]  /*a3b0*/  IMAD R6, R6, 0x8, R5 ;  /* 0x0000000806067824 */ /* 0x000fc800078e0205 */
[----:B------:R-:W0:Y:S02]  /*a3c0*/  SYNCS.PHASECHK.TRANS64.TRYWAIT P0, [R6+URZ], R7 ;  /* 0x00000007060075a7 */ /* 0x000e24000800017f */
[----:B0-----:R-:W-:Y:S05]  /*a3d0*/  @!P0 BRA `(.L_x_3502) ;  /* 0x0000020c00b88947 */ /* 0x001fea0003800000 */
.L_x_3501:
[----:B------:R-:W-:Y:S05]  /*a3e0*/  BSYNC B0 ;  /* 0x0000000000007941 */ /* 0x000fea0003800000 */
.L_x_3500:
[----:B------:R-:W2:Y:S04]  /*a3f0*/  LDL R11, [R1+0x1f0] ;  /* 0x0001f000010b7983 */ /* 0x000ea80000100800 */
[----:B------:R-:W2:Y:S04]  /*a400*/  LDL.64 R4, [R1+0xf8] ;  /* 0x0000f80001047983 */ /* 0x000ea80000100a00 */
[----:B------:R-:W3:Y:S04]  /*a410*/  LDL R3, [R1+0x70] ;  /* 0x0000700001037983 */ /* 0x000ee80000100800 */
[----:B0-----:R-:W4:Y:S04]  /*a420*/  LDL.64 R6, [R1+0xf0] ;  /* 0x0000f00001067983 */ /* 0x001f280000100a00 */
[----:B------:R-:W4:Y:S04]  /*a430*/  LDL.64 R14, [R1+0xf0] ;  /* 0x0000f000010e7983 */ /* 0x000f280000100a00 */
[----:B------:R-:W4:Y:S04]  /*a440*/  LDL.64 R12, [R1+0xf0] ;  /* 0x0000f000010c7983 */ /* 0x000f280000100a00 */
[----:B------:R-:W4:Y:S01]  /*a450*/  LDL.64 R8, [R1+0xf0] ;  /* 0x0000f00001087983 */ /* 0x000f220000100a00 */
[----:B------:R-:W-:Y:S05]  /*a460*/  WARPSYNC.ALL ;  /* 0x0000000000007948 */ /* 0x000fea0003800000 */
[----:B------:R-:W-:Y:S01]  /*a470*/  WARPGROUP.ARRIVE ;  /* 0x00000000000079c5 */ /* 0x000fe20000000000 */
[----:B--2---:R-:W-:Y:S01]  /*a480*/  IMAD R4, R11, 0xc00, R4 ;  /* 0x00000c000b047824 */ /* 0x004fe200078e0204 */
[----:B------:R-:W-:Y:S01]  /*a490*/  R2UR UR7, R5 ;  /* 0x00000000050772ca */ /* 0x000fe200000e0000 */
[----:B------:R-:W-:Y:S01]  /*a4a0*/  IMAD.MOV.U32 R21, RZ, RZ, R5 ;  /* 0x000000ffff157224 */ /* 0x000fe200078e0005 */
[----:B------:R-:W2:Y:S01]  /*a4b0*/  LDL R11, [R1] ;  /* 0x00000000010b7983 */ /* 0x000ea20000100800 */
[----:B---3--:R-:W-:-:S02]  /*a4c0*/  ISETP.NE.U32.AND P0, PT, R3, RZ, PT ;  /* 0x000000ff0300720c */ /* 0x008fc40003f05070 */
[----:B------:R-:W-:Y:S02]  /*a4d0*/  R2UR UR6, R4 ;  /* 0x00000000040672ca */ /* 0x000fe400000e0000 */
[----:B----4-:R-:W-:Y:S02]  /*a4e0*/  R2UR UR4, R6 ;  /* 0x00000000060472ca */ /* 0x010fe400000e0000 */
[----:B------:R-:W-:Y:S01]  /*a4f0*/  R2UR UR5, R7 ;  /* 0x00000000070572ca */ /* 0x000fe200000e0000 */
[----:B------:R-:W-:Y:S01]  /*a500*/  VIADD R20, R4, 0x2 ;  /* 0x0000000204147836 */ /* 0x000fe20000000000 */
[----:B------:R-:W3:Y:S01]  /*a510*/  LDL.64 R6, [R1+0xf0] ;  /* 0x0000f00001067983 */ /* 0x000ee20000100a00 */
[----:B------:R-:W-:Y:S02]  /*a520*/  VIADD R14, R14, 0x2 ;  /* 0x000000020e0e7836 */ /* 0x000fe40000000000 */
[----:B------:R-:W-:Y:S02]  /*a530*/  VIADD R12, R12, 0x4 ;  /* 0x000000040c0c7836 */ /* 0x000fe40000000000 */
[----:B------:R-:W-:Y:S01]  /*a540*/  VOTEU.ANY UP0, P0 ;  /* 0x00000000003f7886 */ /* 0x000fe20000000100 */
[----:B------:R0:W5:Y:S05]  /*a550*/  LDL R3, [R1+0x1f0] ;  /* 0x0001f00001037983 */ /* 0x00016a0000100800 */
[----:B------:R-:W-:Y:S01]  /*a560*/  HGMMA.64x96x16.F32 R24, gdesc[UR4], R24, UP0, gsb0 ;  /* 0x01600000041879f0 */ /* 0x000fe2000b800818 */
[----:B------:R-:W-:-:S02]  /*a570*/  R2UR UR6, R20 ;  /* 0x00000000140672ca */ /* 0x000fc400000e0000 */
[----:B------:R-:W-:Y:S02]  /*a580*/  R2UR UR7, R21 ;  /* 0x00000000150772ca */ /* 0x000fe400000e0000 */
[----:B------:R-:W-:Y:S02]  /*a590*/  R2UR UR4, R14 ;  /* 0x000000000e0472ca */ /* 0x000fe400000e0000 */
[----:B------:R-:W-:Y:S02]  /*a5a0*/  R2UR UR5, R15 ;  /* 0x000000000f0572ca */ /* 0x000fe400000e0000 */
[----:B------:R-:W4:Y:S01]  /*a5b0*/  LDL.64 R14, [R1+0xf0] ;  /* 0x0000f000010e7983 */ /* 0x000f220000100a00 */
        /* <DEDUP_REMOVED lines=8> */
[----:B------:R-:W-:Y:S02]  /*a640*/  R2UR UR5, R13 ;  /* 0x000000000d0572ca */ /* 0x000fe400000e0000 */
[----:B------:R-:W2:Y:S01]  /*a650*/  LDL.64 R12, [R1+0xf0] ;  /* 0x0000f000010c7983 */ /* 0x000ea20000100a00 */
[----:B------:R-:W-:-:S02]  /*a660*/  VIADD R8, R8, 0x6 ;  /* 0x0000000608087836 */ /* 0x000fc40000000000 */
[----:B------:R-:W-:Y:S02]  /*a670*/  VIADD R20, R4, 0x6 ;  /* 0x0000000604147836 */ /* 0x000fe40000000000 */
[----:B------:R-:W-:Y:S01]  /*a680*/  IMAD.MOV.U32 R21, RZ, RZ, R5 ;  /* 0x000000ffff157224 */ /* 0x000fe200078e0005 */
[----:B------:R-:W-:Y:S02]  /*a690*/  WARPGROUP.DEPBAR.LE gsb0, 0x0 ;  /* 0x00008000000079c5 */ /* 0x000fe40000010000 */
        /* <DEDUP_REMOVED lines=8> */
[----:B------:R-:W-:Y:S01]  /*a720*/  IMAD.MOV.U32 R21, RZ, RZ, R5 ;  /* 0x000000ffff157224 */ /* 0x000fe200078e0005 */
[----:B------:R-:W-:Y:S02]  /*a730*/  WARPGROUP.DEPBAR.LE gsb0, 0x0 ;  /* 0x00008000000079c5 */ /* 0x000fe40000010000 */
[----:B------:R-:W-:-:S06]  /*a740*/  WARPGROUP.ARRIVE ;  /* 0x00000000000079c5 */ /* 0x000fcc0000000000 */
[----:B------:R-:W-:Y:S01]  /*a750*/  HGMMA.64x96x16.F32 R24, gdesc[UR4], R24, gsb0 ;  /* 0x01600000041879f0 */ /* 0x000fe20008000818 */
[----:B---3--:R-:W-:Y:S01]  /*a760*/  VIADD R6, R6, 0x400 ;  /* 0x0000040006067836 */ /* 0x008fe20000000000 */
[----:B------:R-:W-:Y:S02]  /*a770*/  R2UR UR6, R20 ;  /* 0x00000000140672ca */ /* 0x000fe400000e0000 */
[----:B------:R-:W-:Y:S02]  /*a780*/  R2UR UR7, R21 ;  /* 0x00000000150772ca */ /* 0x000fe400000e0000 */
[----:B------:R-:W-:Y:S02]  /*a790*/  R2UR UR4, R6 ;  /* 0x00000000060472ca */ /* 0x000fe400000e0000 */
[----:B------:R-:W-:Y:S02]  /*a7a0*/  R2UR UR5, R7 ;  /* 0x00000000070572ca */ /* 0x000fe400000e0000 */
[----:B------:R-:W3:Y:S01]  /*a7b0*/  LDL.64 R6, [R1+0xf0] ;  /* 0x0000f00001067983 */ /* 0x000ee20000100a00 */
[----:B----4-:R-:W-:-:S02]  /*a7c0*/  VIADD R14, R14, 0x402 ;  /* 0x000004020e0e7836 */ /* 0x010fc40000000000 */
[----:B------:R-:W-:Y:S01]  /*a7d0*/  VIADD R20, R4, 0x302 ;  /* 0x0000030204147836 */ /* 0x000fe20000000000 */
[----:B------:R-:W-:Y:S02]  /*a7e0*/  WARPGROUP.DEPBAR.LE gsb0, 0x0 ;  /* 0x00008000000079c5 */ /* 0x000fe40000010000 */
[----:B------:R-:W-:-:S06]  /*a7f0*/  WARPGROUP.ARRIVE ;  /* 0x00000000000079c5 */ /* 0x000fcc0000000000 */
[----:B------:R-:W-:Y:S01]  /*a800*/  HGMMA.64x96x16.F32 R24, gdesc[UR4], R24, gsb0 ;  /* 0x01600000041879f0 */ /* 0x000fe20008000818 */
[----:B------:R-:W-:Y:S01]  /*a810*/  IMAD.MOV.U32 R21, RZ, RZ, R5 ;  /* 0x000000ffff157224 */ /* 0x000fe200078e0005 */
[----:B------:R-:W-:Y:S02]  /*a820*/  R2UR UR6, R20 ;  /* 0x00000000140672ca */ /* 0x000fe400000e0000 */
[----:B------:R-:W-:Y:S02]  /*a830*/  R2UR UR4, R14 ;  /* 0x000000000e0472ca */ /* 0x000fe400000e0000 */
[----:B------:R-:W-:Y:S02]  /*a840*/  R2UR UR7, R21 ;  /* 0x00000000150772ca */ /* 0x000fe400000e0000 */
[----:B------:R-:W-:Y:S02]  /*a850*/  R2UR UR5, R15 ;  /* 0x000000000f0572ca */ /* 0x000fe400000e0000 */
[----:B------:R-:W4:Y:S01]  /*a860*/  LDL.64 R14, [R1+0xf0] ;  /* 0x0000f000010e7983 */ /* 0x000f220000100a00 */
[----:B--2---:R-:W-:-:S02]  /*a870*/  VIADD R12, R12, 0x404 ;  /* 0x000004040c0c7836 */ /* 0x004fc40000000000 */
        /* <DEDUP_REMOVED lines=9> */
[----:B------:R-:W2:Y:S01]  /*a910*/  LDL.64 R12, [R1+0xf0] ;  /* 0x0000f000010c7983 */ /* 0x000ea20000100a00 */
[----:B------:R-:W-:-:S02]  /*a920*/  VIADD R8, R8, 0x406 ;  /* 0x0000040608087836 */ /* 0x000fc40000000000 */
        /* <DEDUP_REMOVED lines=10> */
[----:B---3--:R-:W-:-:S02]  /*a9d0*/  VIADD R6, R6, 0x800 ;  /* 0x0000080006067836 */ /* 0x008fc40000000000 */
        /* <DEDUP_REMOVED lines=52> */
[----:B------:R-:W-:Y:S01]  /*ad20*/  R2UR UR5, R7 ;  /* 0x00000000070572ca */ /* 0x000fe200000e0000 */
[----:B----4-:R-:W-:Y:S01]  /*ad30*/  VIADD R14, R14, 0xc02 ;  /* 0x00000c020e0e7836 */ /* 0x010fe20000000000 */
[----:B------:R0:W5:Y:S01]  /*ad40*/  LDL R20, [R1+0xc] ;  /* 0x00000c0001147983 */ /* 0x0001620000100800 */
        /* <DEDUP_REMOVED lines=9> */
[----:B--2---:R-:W-:Y:S02]  /*ade0*/  VIADD R12, R12, 0xc04 ;  /* 0x00000c040c0c7836 */ /* 0x004fe40000000000 */
        /* <DEDUP_REMOVED lines=47> */
.L_x_3504:
[----:B------:R-:W-:Y:S05]  /*b0e0*/  BSYNC B0 ;  /* 0x0000000000007941 */ /* 0x000fea0003800000 */
.L_x_3503:
[----:B0-----:R-:W2:Y:S02]  /*b0f0*/  LDL.64 R4, [R1+0x20] ;  /* 0x0000200001047983 */ /* 0x001ea40000100a00 */
[----:B--2---:R-:W-:-:S05]  /*b100*/  MOV R4, R4 ;  /* 0x0000000400047202 */ /* 0x004fca0000000f00 */
[----:B-----5:R-:W-:-:S05]  /*b110*/  IMAD R3, R3, 0x8, R4 ;  /* 0x0000000803037824 */ /* 0x020fca00078e0204 */
[----:B------:R-:W-:-:S04]  /*b120*/  PRMT R3, R20, 0x654, R3 ;  /* 0x0000065414037816 */ /* 0x000fc80000000003 */
[----:B------:R0:W-:Y:S01]  /*b130*/  SYNCS.ARRIVE.TRANS64.RED.A1T0 RZ, [R3+URZ], RZ ;  /* 0x000000ff03ff79a7 */ /* 0x0001e2000810043f */
[----:B------:R-:W2:Y:S02]  /*b140*/  LD.E.64 R4, desc[UR36][R22.64+0x200] ;  /* 0x0002002416047980 */ /* 0x000ea4000c101b00 */
[----:B--2---:R-:W-:-:S04]  /*b150*/  FMNMX.FTZ R6, R24, R4, !PT ;  /* 0x0000000418067209 */ /* 0x004fc80007810000 */
[----:B0-----:R-:W-:-:S04]  /*b160*/  FMNMX.FTZ R3, R25, R6, !PT ;  /* 0x0000000619037209 */ /* 0x001fc80007810000 */
        /* <DEDUP_REMOVED lines=34> */
[----:B------:R-:W-:-:S03]  /*b390*/  FMNMX.FTZ R3, R47, R6, !PT ;  /* 0x000000062f037209 */ /* 0x000fc60007810000 */
[----:B------:R-:W-:Y:S01]  /*b3a0*/  ST.E desc[UR36][R22.64+0x200], R9 ;  /* 0x0002000916007985 */ /* 0x000fe2000c101924 */
[----:B------:R-:W-:-:S04]  /*b3b0*/  FMNMX.FTZ R6, R50, R3, !PT ;  /* 0x0000000332067209 */ /* 0x000fc80007810000 */
[----:B------:R-:W-:-:S04]  /*b3c0*/  FMNMX.FTZ R3, R51, R6, !PT ;  /* 0x0000000633037209 */ /* 0x000fc80007810000 */
[----:B------:R-:W-:-:S04]  /*b3d0*/  FMNMX.FTZ R6, R54, R3, !PT ;  /* 0x0000000336067209 */ /* 0x000fc80007810000 */
[----:B------:R-:W-:-:S04]  /*b3e0*/  FMNMX.FTZ R3, R55, R6, !PT ;  /* 0x0000000637037209 */ /* 0x000fc80007810000 */
[----:B------:R-:W-:Y:S02]  /*b3f0*/  FMNMX.FTZ R6, R58, R3, !PT ;  /* 0x000000033a067209 */ /* 0x000fe40007810000 */
[----:B0-----:R-:W-:Y:S02]  /*b400*/  FMNMX.FTZ R11, R9, R8, !PT ;  /* 0x00000008090b7209 */ /* 0x001fe40007810000 */
[----:B------:R-:W-:-:S03]  /*b410*/  FMNMX.FTZ R3, R59, R6, !PT ;  /* 0x000000063b037209 */ /* 0x000fc60007810000 */
[----:B------:R-:W0:Y:S01]  /*b420*/  SHFL.BFLY PT, R12, R11, 0x1, 0x1f ;  /* 0x0c201f000b0c7f89 */ /* 0x000e2200000e0000 */
[----:B------:R-:W-:-:S04]  /*b430*/  FMNMX.FTZ R6, R62, R3, !PT ;  /* 0x000000033e067209 */ /* 0x000fc80007810000 */
[----:B------:R-:W-:-:S04]  /*b440*/  FMNMX.FTZ R3, R63, R6, !PT ;  /* 0x000000063f037209 */ /* 0x000fc80007810000 */
[----:B------:R-:W-:-:S04]  /*b450*/  FMNMX.FTZ R6, R66, R3, !PT ;  /* 0x0000000342067209 */ /* 0x000fc80007810000 */
[----:B------:R-:W-:Y:S02]  /*b460*/  FMNMX.FTZ R3, R67, R6, !PT ;  /* 0x0000000643037209 */ /* 0x000fe40007810000 */
[----:B------:R-:W-:Y:S02]  /*b470*/  IADD3 R6, P0, R16, 0x200, RZ ;  /* 0x0000020010067810 */ /* 0x000fe40007f1e0ff */
[----:B------:R-:W-:Y:S02]  /*b480*/  FMNMX.FTZ R8, R70, R3, !PT ;  /* 0x0000000346087209 */ /* 0x000fe40007810000 */
[----:B------:R-:W-:Y:S01]  /*b490*/  LOP3.LUT R6, R6, 0x4, RZ, 0xfc, !PT ;  /* 0x0000000406067812 */ /* 0x000fe200078efcff */
[----:B------:R-:W-:Y:S01]  /*b4a0*/  IMAD.X R7, RZ, RZ, R17, P0 ;  /* 0x000000ffff077224 */ /* 0x000fe200000e0611 */
[----:B------:R-:W-:Y:S02]  /*b4b0*/  FMNMX.FTZ R3, R71, R8, !PT ;  /* 0x0000000847037209 */ /* 0x000fe40007810000 */
[----:B0-----:R-:W-:-:S03]  /*b4c0*/  FMNMX.FTZ R13, R11, R12, !PT ;  /* 0x0000000c0b0d7209 */ /* 0x001fc60007810000 */
[----:B------:R-:W-:Y:S04]  /*b4d0*/  ST.E desc[UR36][R6.64], R3 ;  /* 0x0000000306007985 */ /* 0x000fe8000c101924 */
[----:B------:R-:W-:Y:S04]  /*b4e0*/  ST.E desc[UR36][R22.64+0x200], R13 ;  /* 0x0002000d16007985 */ /* 0x000fe8000c101924 */
[----:B------:R-:W2:Y:S04]  /*b4f0*/  LD.E R8, desc[UR36][R6.64] ;  /* 0x0000002406087980 */ /* 0x000ea8000c101900 */
[----:B--2---:R-:W0:Y:S02]  /*b500*/  SHFL.BFLY PT, R11, R8, 0x2, 0x1f ;  /* 0x0c401f00080b7f89 */ /* 0x004e2400000e0000 */
[----:B0-----:R-:W-:-:S05]  /*b510*/  FMNMX.FTZ R11, R8, R11, !PT ;  /* 0x0000000b080b7209 */ /* 0x001fca0007810000 */
[----:B------:R-:W0:Y:S02]  /*b520*/  SHFL.BFLY PT, R12, R11, 0x1, 0x1f ;  /* 0x0c201f000b0c7f89 */ /* 0x000e2400000e0000 */
[----:B0-----:R-:W-:-:S05]  /*b530*/  FMNMX.FTZ R21, R11, R12, !PT ;  /* 0x0000000c0b157209 */ /* 0x001fca0007810000 */
[----:B------:R0:W-:Y:S04]  /*b540*/  ST.E desc[UR36][R6.64], R21 ;  /* 0x0000001506007985 */ /* 0x0001e8000c101924 */
[----:B------:R-:W2:Y:S04]  /*b550*/  LD.E R82, desc[UR36][R22.64+0x220] ;  /* 0x0002202416527980 */ /* 0x000ea8000c101900 */
[----:B------:R-:W3:Y:S04]  /*b560*/  LD.E R15, desc[UR36][R22.64+0x200] ;  /* 0x00020024160f7980 */ /* 0x000ee8000c101900 */
[----:B------:R-:W4:Y:S04]  /*b570*/  LD.E R81, desc[UR36][R22.64+0x210] ;  /* 0x0002102416517980 */ /* 0x000f28000c101900 */
[----:B------:R-:W4:Y:S01]  /*b580*/  LD.E R80, desc[UR36][R22.64+0x214] ;  /* 0x0002142416507980 */ /* 0x000f22000c101900 */
[----:B------:R-:W-:-:S03]  /*b590*/  FADD.FTZ R5, R5, -R21 ;  /* 0x8000001505057221 */ /* 0x000fc60000010000 */
        /* <DEDUP_REMOVED lines=56> */
[-C--:B--2---:R-:W-:Y:S01]  /*b920*/  FMUL.FTZ R165, R21, R82.reuse ;  /* 0x0000005215a57220 */ /* 0x084fe20000410000 */
[----:B------:R-:W-:Y:S01]  /*b930*/  FMUL.FTZ R5, R82, R5 ;  /* 0x0000000552057220 */ /* 0x000fe20000410000 */
[-C--:B---3--:R-:W-:Y:S01]  /*b940*/  FMUL.FTZ R83, R15, R82.reuse ;  /* 0x000000520f537220 */ /* 0x088fe20000410000 */
[----:B------:R-:W-:Y:S01]  /*b950*/  FADD.FTZ R3, R4, -R15 ;  /* 0x8000000f04037221 */ /* 0x000fe20000010000 */
[----:B------:R-:W-:-:S03]  /*b960*/  FFMA.FTZ R153, R26, R82, -R165 ;  /* 0x000000521a997223 */ /* 0x000fc600000108a5 */
[----:B------:R-:W-:Y:S01]  /*b970*/  MUFU.EX2 R5, R5 ;  /* 0x0000000500057308 */ /* 0x000fe20000000800 */
[-CC-:B------:R-:W-:Y:S01]  /*b980*/  FFMA.FTZ R72, R25, R82.reuse, -R83.reuse ;  /* 0x0000005219487223 */ /* 0x180fe20000010853 */
[-CC-:B------:R-:W-:Y:S01]  /*b990*/  FFMA.FTZ R158, R36, R82.reuse, -R83.reuse ;  /* 0x00000052249e7223 */ /* 0x180fe20000010853 */
[----:B------:R-:W2:Y:S01]  /*b9a0*/  LD.E R25, desc[UR36][R22.64+0x43c] ;  /* 0x00043c2416197980 */ /* 0x000ea2000c101900 */
[-CC-:B------:R-:W-:Y:S01]  /*b9b0*/  FFMA.FTZ R162, R44, R82.reuse, -R83.reuse ;  /* 0x000000522ca27223 */ /* 0x180fe20000010853 */
[-CC-:B------:R-:W-:Y:S01]  /*b9c0*/  FFMA.FTZ R156, R32, R82.reuse, -R83.reuse ;  /* 0x00000052209c7223 */ /* 0x180fe20000010853 */
[-CC-:B------:R-:W-:Y:S01]  /*b9d0*/  FFMA.FTZ R11, R48, R82.reuse, -R83.reuse ;  /* 0x00000052300b7223 */ /* 0x180fe20000010853 */
[----:B------:R-:W3:Y:S01]  /*b9e0*/  LD.E R36, desc[UR36][R22.64+0x244] ;  /* 0x0002442416247980 */ /* 0x000ee2000c101900 */
        /* <DEDUP_REMOVED lines=13> */
[-C--:B------:R-:W-:Y:S01]  /*bac0*/  FMUL.FTZ R3, R3, R82.reuse ;  /* 0x0000005203037220 */ /* 0x080fe20000410000 */
[-CC-:B0-----:R-:W-:Y:S01]  /*bad0*/  FFMA.FTZ R7, R56, R82.reuse, -R83.reuse ;  /* 0x0000005238077223 */ /* 0x181fe20000010853 */
[----:B------:R-:W3:Y:S01]  /*bae0*/  LD.E R40, desc[UR36][R22.64+0x254] ;  /* 0x0002542416287980 */ /* 0x000ee2000c101900 */
[----:B------:R-:W-:Y:S03]  /*baf0*/  MUFU.EX2 R153, R153 ;  /* 0x0000009900997308 */ /* 0x000fe60000000800 */
[----:B------:R-:W3:Y:S01]  /*bb00*/  LD.E R52, desc[UR36][R22.64+0x2a4] ;  /* 0x0002a42416347980 */ /* 0x000ee2000c101900 */
[-CC-:B------:R-:W-:Y:S01]  /*bb10*/  FFMA.FTZ R33, R41, R82.reuse, -R83.reuse ;  /* 0x0000005229217223 */ /* 0x180fe20000010853 */
[----:B------:R-:W-:-:S02]  /*bb20*/  FFMA.FTZ R28, R45, R82, -R83 ;  /* 0x000000522d1c7223 */ /* 0x000fc40000010853 */
[----:B------:R-:W3:Y:S01]  /*bb30*/  LD.E R24, desc[UR36][R22.64+0x434] ;  /* 0x0004342416187980 */ /* 0x000ee2000c101900 */
[----:B------:R-:W-:Y:S03]  /*bb40*/  MUFU.EX2 R4, R3 ;  /* 0x0000000300047308 */ /* 0x000fe60000000800 */
[----:B------:R-:W3:Y:S04]  /*bb50*/  LD.E R41, desc[UR36][R22.64+0x270] ;  /* 0x0002702416297980 */ /* 0x000ee8000c101900 */
[----:B------:R-:W3:Y:S01]  /*bb60*/  LD.E R45, desc[UR36][R22.64+0x280] ;  /* 0x00028024162d7980 */ /* 0x000ee2000c101900 */
[----:B------:R-:W4:Y:S03]  /*bb70*/  MUFU.EX2 R152, R152 ;  /* 0x0000009800987308 */ /* 0x000f260000000800 */
[----:B------:R-:W3:Y:S04]  /*bb80*/  LD.E R49, desc[UR36][R22.64+0x2b0] ;  /* 0x0002b02416317980 */ /* 0x000ee8000c101900 */
[----:B------:R-:W3:Y:S01]  /*bb90*/  LD.E R53, desc[UR36][R22.64+0x2b4] ;  /* 0x0002b42416357980 */ /* 0x000ee2000c101900 */
[----:B------:R-:W0:Y:S03]  /*bba0*/  MUFU.EX2 R72, R72 ;  /* 0x0000004800487308 */ /* 0x000e260000000800 */
[----:B------:R-:W3:Y:S01]  /*bbb0*/  LD.E R60, desc[UR36][R22.64+0x2c0] ;  /* 0x0002c024163c7980 */ /* 0x000ee2000c101900 */
[-CC-:B------:R-:W-:Y:S01]  /*bbc0*/  FFMA.FTZ R56, R27, R82.reuse, -R165.reuse ;  /* 0x000000521b387223 */ /* 0x180fe200000108a5 */
[-C--:B------:R-:W-:Y:S01]  /*bbd0*/  FFMA.FTZ R155, R30, R82.reuse, -R165 ;  /* 0x000000521e9b7223 */ /* 0x080fe200000108a5 */
[-C--:B------:R-:W-:Y:S01]  /*bbe0*/  FFMA.FTZ R14, R57, R82.reuse, -R83 ;  /* 0x00000052390e7223 */ /* 0x080fe20000010853 */
[-CC-:B------:R-:W-:Y:S01]  /*bbf0*/  FFMA.FTZ R57, R31, R82.reuse, -R165.reuse ;  /* 0x000000521f397223 */ /* 0x180fe200000108a5 */
[----:B------:R-:W-:Y:S01]  /*bc00*/  MUFU.EX2 R154, R154 ;  /* 0x0000009a009a7308 */ /* 0x000fe20000000800 */
[-CC-:B------:R-:W-:Y:S01]  /*bc10*/  FFMA.FTZ R157, R34, R82.reuse, -R165.reuse ;  /* 0x00000052229d7223 */ /* 0x180fe200000108a5 */
[----:B----4-:R-:W-:Y:S01]  /*bc20*/  FFMA.FTZ R81, R4, R81, R152 ;  /* 0x0000005104517223 */ /* 0x010fe20000010098 */
[-CC-:B------:R-:W-:Y:S01]  /*bc30*/  FFMA.FTZ R169, R63, R82.reuse, -R165.reuse ;  /* 0x000000523fa97223 */ /* 0x180fe200000108a5 */
[-CC-:B------:R-:W-:Y:S01]  /*bc40*/  FFMA.FTZ R159, R38, R82.reuse, -R165.reuse ;  /* 0x00000052269f7223 */ /* 0x180fe200000108a5 */
[-CC-:B------:R-:W-:Y:S01]  /*bc50*/  FFMA.FTZ R166, R66, R82.reuse, -R165.reuse ;  /* 0x0000005242a67223 */ /* 0x180fe200000108a5 */
[-CC-:B------:R-:W-:Y:S01]  /*bc60*/  FFMA.FTZ R161, R42, R82.reuse, -R165.reuse ;  /* 0x000000522aa17223 */ /* 0x180fe200000108a5 */
[-CC-:B------:R-:W-:Y:S01]  /*bc70*/  FFMA.FTZ R163, R46, R82.reuse, -R165.reuse ;  /* 0x000000522ea37223 */ /* 0x180fe200000108a5 */
[----:B------:R-:W1:Y:S01]  /*bc80*/  MUFU.EX2 R56, R56 ;  /* 0x0000003800387308 */ /* 0x000e620000000800 */
[-CC-:B------:R-:W-:Y:S01]  /*bc90*/  FFMA.FTZ R31, R35, R82.reuse, -R165.reuse ;  /* 0x00000052231f7223 */ /* 0x180fe200000108a5 */
[-C--:B------:R-:W-:Y:S01]  /*bca0*/  FFMA.FTZ R220, R47, R82.reuse, -R165 ;  /* 0x000000522fdc7223 */ /* 0x080fe200000108a5 */
[-C--:B------:R-:W-:Y:S01]  /*bcb0*/  FFMA.FTZ R20, R65, R82.reuse, -R83 ;  /* 0x0000005241147223 */ /* 0x080fe20000010853 */
[-CC-:B------:R-:W-:Y:S01]  /*bcc0*/  FFMA.FTZ R174, R50, R82.reuse, -R165.reuse ;  /* 0x0000005232ae7223 */ /* 0x180fe200000108a5 */
[-CC-:B------:R-:W-:Y:S01]  /*bcd0*/  FFMA.FTZ R175, R51, R82.reuse, -R165.reuse ;  /* 0x0000005233af7223 */ /* 0x180fe200000108a5 */
[-CC-:B------:R-:W-:Y:S01]  /*bce0*/  FFMA.FTZ R172, R54, R82.reuse, -R165.reuse ;  /* 0x0000005236ac7223 */ /* 0x180fe200000108a5 */
[-CC-:B------:R-:W-:Y:S01]  /*bcf0*/  FFMA.FTZ R173, R55, R82.reuse, -R165.reuse ;  /* 0x0000005237ad7223 */ /* 0x180fe200000108a5 */
[----:B------:R-:W4:Y:S01]  /*bd00*/  MUFU.EX2 R155, R155 ;  /* 0x0000009b009b7308 */ /* 0x000f220000000800 */
[-CC-:B------:R-:W-:Y:S01]  /*bd10*/  FFMA.FTZ R170, R58, R82.reuse, -R165.reuse ;  /* 0x000000523aaa7223 */ /* 0x180fe200000108a5 */
[-CC-:B------:R-:W-:Y:S01]  /*bd20*/  FFMA.FTZ R171, R59, R82.reuse, -R165.reuse ;  /* 0x000000523bab7223 */ /* 0x180fe200000108a5 */
[-C--:B------:R-:W-:Y:S01]  /*bd30*/  FFMA.FTZ R168, R62, R82.reuse, -R165 ;  /* 0x000000523ea87223 */ /* 0x080fe200000108a5 */
[-C--:B------:R-:W-:Y:S01]  /*bd40*/  FFMA.FTZ R15, R61, R82.reuse, -R83 ;  /* 0x000000523d0f7223 */ /* 0x080fe20000010853 */
[-C--:B------:R-:W-:Y:S01]  /*bd50*/  FFMA.FTZ R167, R67, R82.reuse, -R165 ;  /* 0x0000005243a77223 */ /* 0x080fe200000108a5 */
[-CC-:B------:R-:W-:Y:S01]  /*bd60*/  FFMA.FTZ R6, R68, R82.reuse, -R83.reuse ;  /* 0x0000005244067223 */ /* 0x180fe20000010853 */
[----:B------:R-:W-:Y:S01]  /*bd70*/  FFMA.FTZ R69, R69, R82, -R83 ;  /* 0x0000005245457223 */ /* 0x000fe20000010853 */
[----:B------:R-:W4:Y:S01]  /*bd80*/  MUFU.EX2 R73, R73 ;  /* 0x0000004900497308 */ /* 0x000f220000000800 */
[----:B------:R-:W-:Y:S01]  /*bd90*/  FFMA.FTZ R63, R5, R80, R153 ;  /* 0x00000050053f7223 */ /* 0x000fe20000010099 */
[----:B0-----:R-:W-:Y:S01]  /*bda0*/  FADD.FTZ R81, R72, R81 ;  /* 0x0000005148517221 */ /* 0x001fe20000010000 */
[-C--:B------:R-:W-:Y:S01]  /*bdb0*/  FFMA.FTZ R164, R70, R82.reuse, -R165 ;  /* 0x0000005246a47223 */ /* 0x080fe200000108a5 */
[----:B------:R-:W3:Y:S04]  /*bdc0*/  LD.E R26, desc[UR36][R22.64+0x2c4] ;  /* 0x0002c424161a7980 */ /* 0x000ee8000c101900 */
[----:B------:R-:W0:Y:S01]  /*bdd0*/  MUFU.EX2 R57, R57 ;  /* 0x0000003900397308 */ /* 0x000e220000000800 */
[----:B------:R-:W-:-:S07]  /*bde0*/  FFMA.FTZ R3, R64, R82, -R83 ;  /* 0x0000005240037223 */ /* 0x000fce0000010853 */
[----:B------:R-:W0:Y:S01]  /*bdf0*/  MUFU.EX2 R156, R156 ;  /* 0x0000009c009c7308 */ /* 0x000e220000000800 */
[----:B-1----:R-:W-:Y:S01]  /*be00*/  FADD.FTZ R64, R56, R63 ;  /* 0x0000003f38407221 */ /* 0x002fe20000010000 */
[----:B------:R-:W-:Y:S01]  /*be10*/  FFMA.FTZ R34, R39, R82, -R165 ;  /* 0x0000005227227223 */ /* 0x000fe200000108a5 */
[----:B------:R-:W3:Y:S05]  /*be20*/  LD.E R27, desc[UR36][R22.64+0x2e0] ;  /* 0x0002e024161b7980 */ /* 0x000eea000c101900 */
[----:B------:R-:W1:Y:S01]  /*be30*/  MUFU.EX2 R157, R157 ;  /* 0x0000009d009d7308 */ /* 0x000e620000000800 */
[----:B------:R-:W-:-:S07]  /*be40*/  FADD.FTZ R66, R154, R81 ;  /* 0x000000519a427221 */ /* 0x000fce0000010000 */
[----:B------:R-:W1:Y:S01]  /*be50*/  MUFU.EX2 R29, R29 ;  /* 0x0000001d001d7308 */ /* 0x000e620000000800 */
[----:B----4-:R-:W-:Y:S01]  /*be60*/  FADD.FTZ R64, R155, R64 ;  /* 0x000000409b407221 */ /* 0x010fe20000010000 */
[----:B------:R-:W-:-:S06]  /*be70*/  FADD.FTZ R63, R73, R66 ;  /* 0x00000042493f7221 */ /* 0x000fcc0000010000 */
[----:B------:R-:W-:Y:S01]  /*be80*/  MUFU.EX2 R158, R158 ;  /* 0x0000009e009e7308 */ /* 0x000fe20000000800 */
[----:B------:R-:W-:Y:S01]  /*be90*/  FFMA.FTZ R30, R43, R82, -R165 ;  /* 0x000000522b1e7223 */ /* 0x000fe200000108a5 */
[----:B------:R-:W4:Y:S06]  /*bea0*/  LD.E R35, desc[UR36][R22.64+0x2d0] ;  /* 0x0002d02416237980 */ /* 0x000f2c000c101900 */
[----:B------:R-:W-:Y:S08]  /*beb0*/  MUFU.EX2 R32, R32 ;  /* 0x0000002000207308 */ /* 0x000ff00000000800 */
        /* <DEDUP_REMOVED lines=10> */
[C---:B------:R-:W-:Y:S01]  /*bf60*/  FMUL.FTZ R78, R4.reuse, R78 ;  /* 0x0000004e044e7220 */ /* 0x040fe20000410000 */
[C---:B------:R-:W-:Y:S01]  /*bf70*/  FMUL.FTZ R121, R4.reuse, R74 ;  /* 0x0000004a04797220 */ /* 0x040fe20000410000 */
[C---:B------:R-:W-:Y:S01]  /*bf80*/  FMUL.FTZ R129, R4.reuse, R75 ;  /* 0x0000004b04817220 */ /* 0x040fe20000410000 */
[C---:B------:R-:W-:Y:S01]  /*bf90*/  FMUL.FTZ R77, R4.reuse, R77 ;  /* 0x0000004d044d7220 */ /* 0x040fe20000410000 */
[----:B------:R-:W-:Y:S01]  /*bfa0*/  FMUL.FTZ R79, R4, R79 ;  /* 0x0000004f044f7220 */ /* 0x000fe20000410000 */
[----:B------:R-:W4:Y:S02]  /*bfb0*/  LD.E R38, desc[UR36][R22.64+0x2d4] ;  /* 0x0002d42416267980 */ /* 0x000f24000c101900 */
[----:B------:R-:W1:Y:S01]  /*bfc0*/  MUFU.EX2 R31, R31 ;  /* 0x0000001f001f7308 */ /* 0x000e620000000800 */
[----:B0-----:R-:W-:Y:S01]  /*bfd0*/  FADD.FTZ R64, R57, R64 ;  /* 0x0000004039407221 */ /* 0x001fe20000010000 */
[----:B------:R-:W-:Y:S01]  /*bfe0*/  FADD.FTZ R66, R156, R63 ;  /* 0x0000003f9c427221 */ /* 0x000fe20000010000 */
[----:B------:R-:W4:Y:S04]  /*bff0*/  LD.E R39, desc[UR36][R22.64+0x2f0] ;  /* 0x0002f02416277980 */ /* 0x000f28000c101900 */
[----:B------:R-:W4:Y:S01]  /*c000*/  LD.E R70, desc[UR36][R22.64+0x248] ;  /* 0x0002482416467980 */ /* 0x000f22000c101900 */
[----:B------:R-:W0:Y:S01]  /*c010*/  MUFU.EX2 R159, R159 ;  /* 0x0000009f009f7308 */ /* 0x000e220000000800 */
[----:B-1----:R-:W-:Y:S01]  /*c020*/  FADD.FTZ R64, R157, R64 ;  /* 0x000000409d407221 */ /* 0x002fe20000010000 */
[----:B------:R-:W-:Y:S01]  /*c030*/  FADD.FTZ R63, R29, R66 ;  /* 0x000000421d3f7221 */ /* 0x000fe20000010000 */
[----:B------:R-:W4:Y:S04]  /*c040*/  LD.E R43, desc[UR36][R22.64+0x2e4] ;  /* 0x0002e424162b7980 */ /* 0x000f28000c101900 */
[----:B------:R-:W4:Y:S01]  /*c050*/  LD.E R47, desc[UR36][R22.64+0x300] ;  /* 0x00030024162f7980 */ /* 0x000f22000c101900 */
[----:B------:R-:W1:Y:S01]  /*c060*/  MUFU.EX2 R34, R34 ;  /* 0x0000002200227308 */ /* 0x000e620000000800 */
[----:B------:R-:W-:Y:S01]  /*c070*/  FADD.FTZ R64, R31, R64 ;  /* 0x000000401f407221 */ /* 0x000fe20000010000 */
[----:B------:R-:W-:Y:S01]  /*c080*/  FADD.FTZ R63, R158, R63 ;  /* 0x0000003f9e3f7221 */ /* 0x000fe20000010000 */
[----:B------:R-:W4:Y:S04]  /*c090*/  LD.E R80, desc[UR36][R22.64+0x258] ;  /* 0x0002582416507980 */ /* 0x000f28000c101900 */
[----:B------:R-:W4:Y:S01]  /*c0a0*/  LD.E R68, desc[UR36][R22.64+0x278] ;  /* 0x0002782416447980 */ /* 0x000f22000c101900 */
        /* <DEDUP_REMOVED lines=8> */
[----:B------:R-:W4:Y:S05]  /*c130*/  LD.E R42, desc[UR36][R22.64+0x310] ;  /* 0x00031024162a7980 */ /* 0x000f2a000c101900 */
        /* <DEDUP_REMOVED lines=17> */
[----:B------:R-:W4:Y:S05]  /*c250*/  LD.E R62, desc[UR36][R22.64+0x340] ;  /* 0x00034024163e7980 */ /* 0x000f2a000c101900 */
[----:B------:R-:W2:Y:S01]  /*c260*/  MUFU.EX2 R172, R172 ;  /* 0x000000ac00ac7308 */ /* 0x000ea20000000800 */
[----:B0-----:R-:W-:Y:S01]  /*c270*/  FADD.FTZ R64, R174, R63 ;  /* 0x0000003fae407221 */ /* 0x001fe20000010000 */
[----:B------:R-:W-:Y:S01]  /*c280*/  FADD.FTZ R66, R12, R65 ;  /* 0x000000410c427221 */ /* 0x000fe20000010000 */
[----:B------:R-:W4:Y:S05]  /*c290*/  LD.E R59, desc[UR36][R22.64+0x344] ;  /* 0x00034424163b7980 */ /* 0x000f2a000c101900 */
[----:B------:R-:W0:Y:S01]  /*c2a0*/  MUFU.EX2 R173, R173 ;  /* 0x000000ad00ad7308 */ /* 0x000e220000000800 */
[----:B-1----:R-:W-:Y:S01]  /*c2b0*/  FADD.FTZ R63, R175, R64 ;  /* 0x00000040af3f7221 */ /* 0x002fe20000010000 */
[----:B------:R-:W-:Y:S01]  /*c2c0*/  FADD.FTZ R66, R9, R66 ;  /* 0x0000004209427221 */ /* 0x000fe20000010000 */
[----:B------:R-:W4:Y:S05]  /*c2d0*/  LD.E R83, desc[UR36][R22.64+0x410] ;  /* 0x0004102416537980 */ /* 0x000f2a000c101900 */
[----:B------:R-:W1:Y:S08]  /*c2e0*/  MUFU.EX2 R170, R170 ;  /* 0x000000aa00aa7308 */ /* 0x000e700000000800 */
[----:B------:R-:W1:Y:S01]  /*c2f0*/  MUFU.EX2 R14, R14 ;  /* 0x0000000e000e7308 */ /* 0x000e620000000800 */
[----:B--2---:R-:W-:Y:S01]  /*c300*/  FADD.FTZ R64, R172, R63 ;  /* 0x0000003fac407221 */ /* 0x004fe20000010000 */
[----:B------:R-:W-:Y:S01]  /*c310*/  FADD.FTZ R66, R13, R66 ;  /* 0x000000420d427221 */ /* 0x000fe20000010000 */
[----:B------:R-:W-:Y:S01]  /*c320*/  FMUL.FTZ R119, R5, R25 ;  /* 0x0000001905777220 */ /* 0x000fe20000410000 */
[----:B---3--:R-:W-:-:S04]  /*c330*/  FMUL.FTZ R123, R4, R36 ;  /* 0x00000024047b7220 */ /* 0x008fc80000410000 */
[----:B------:R-:W2:Y:S01]  /*c340*/  MUFU.EX2 R171, R171 ;  /* 0x000000ab00ab7308 */ /* 0x000ea20000000800 */
[----:B0-----:R-:W-:Y:S01]  /*c350*/  FADD.FTZ R63, R173, R64 ;  /* 0x00000040ad3f7221 */ /* 0x001fe20000010000 */
[----:B------:R-:W-:Y:S01]  /*c360*/  FADD.FTZ R65, R7, R66 ;  /* 0x0000004207417221 */ /* 0x000fe20000010000 */
[C---:B------:R-:W-:Y:S01]  /*c370*/  FMUL.FTZ R44, R4.reuse, R44 ;  /* 0x0000002c042c7220 */ /* 0x040fe20000410000 */
[C---:B------:R-:W-:Y:S01]  /*c380*/  FMUL.FTZ R125, R4.reuse, R37 ;  /* 0x00000025047d7220 */ /* 0x040fe20000410000 */
[C---:B------:R-:W-:Y:S01]  /*c390*/  FMUL.FTZ R48, R4.reuse, R48 ;  /* 0x0000003004307220 */ /* 0x040fe20000410000 */
[C---:B------:R-:W-:Y:S01]  /*c3a0*/  FMUL.FTZ R127, R4.reuse, R40 ;  /* 0x00000028047f7220 */ /* 0x040fe20000410000 */
[----:B------:R-:W-:Y:S01]  /*c3b0*/  FMUL.FTZ R128, R4, R52 ;  /* 0x0000003404807220 */ /* 0x000fe20000410000 */
[----:B------:R-:W0:Y:S08]  /*c3c0*/  MUFU.EX2 R168, R168 ;  /* 0x000000a800a87308 */ /* 0x000e300000000800 */
[----:B------:R-:W3:Y:S01]  /*c3d0*/  MUFU.EX2 R15, R15 ;  /* 0x0000000f000f7308 */ /* 0x000ee20000000800 */
[----:B-1----:R-:W-:Y:S01]  /*c3e0*/  FADD.FTZ R64, R170, R63 ;  /* 0x0000003faa407221 */ /* 0x002fe20000010000 */
[----:B------:R-:W-:Y:S01]  /*c3f0*/  FADD.FTZ R65, R14, R65 ;  /* 0x000000410e417221 */ /* 0x000fe20000010000 */
[C---:B------:R-:W-:Y:S01]  /*c400*/  FMUL.FTZ R117, R4.reuse, R24 ;  /* 0x0000001804757220 */ /* 0x040fe20000410000 */
[C---:B------:R-:W-:Y:S01]  /*c410*/  FMUL.FTZ R41, R4.reuse, R41 ;  /* 0x0000002904297220 */ /* 0x040fe20000410000 */
[----:B------:R-:W-:Y:S01]  /*c420*/  FMUL.FTZ R45, R4, R45 ;  /* 0x0000002d042d7220 */ /* 0x000fe20000410000 */
[----:B------:R-:W4:Y:S02]  /*c430*/  LD.E R67, desc[UR36][R22.64+0x27c] ;  /* 0x00027c2416437980 */ /* 0x000f24000c101900 */
[----:B------:R-:W1:Y:S08]  /*c440*/  MUFU.EX2 R169, R169 ;  /* 0x000000a900a97308 */ /* 0x000e700000000800 */
[----:B------:R-:W1:Y:S01]  /*c450*/  MUFU.EX2 R3, R3 ;  /* 0x0000000300037308 */ /* 0x000e620000000800 */
[----:B--2---:R-:W-:Y:S01]  /*c460*/  FADD.FTZ R63, R171, R64 ;  /* 0x00000040ab3f7221 */ /* 0x004fe20000010000 */
[----:B------:R-:W-:-:S06]  /*c470*/  FADD.FTZ R64, R8, R65 ;  /* 0x0000004108407221 */ /* 0x000fcc0000010000 */
[----:B------:R-:W2:Y:S08]  /*c480*/  MUFU.EX2 R166, R166 ;  /* 0x000000a600a67308 */ /* 0x000eb00000000800 */
[----:B------:R-:W2:Y:S01]  /*c490*/  MUFU.EX2 R20, R20 ;  /* 0x0000001400147308 */ /* 0x000ea20000000800 */
[----:B0-----:R-:W-:Y:S01]  /*c4a0*/  FADD.FTZ R66, R168, R63 ;  /* 0x0000003fa8427221 */ /* 0x001fe20000010000 */
[----:B---3--:R-:W-:-:S06]  /*c4b0*/  FADD.FTZ R64, R15, R64 ;  /* 0x000000400f407221 */ /* 0x008fcc0000010000 */
[----:B------:R-:W0:Y:S08]  /*c4c0*/  MUFU.EX2 R167, R167 ;  /* 0x000000a700a77308 */ /* 0x000e300000000800 */
[----:B------:R-:W3:Y:S01]  /*c4d0*/  MUFU.EX2 R6, R6 ;  /* 0x0000000600067308 */ /* 0x000ee20000000800 */
[----:B-1----:R-:W-:Y:S01]  /*c4e0*/  FADD.FTZ R63, R169, R66 ;  /* 0x00000042a93f7221 */ /* 0x002fe20000010000 */
[----:B------:R-:W-:-:S06]  /*c4f0*/  FADD.FTZ R65, R3, R64 ;  /* 0x0000004003417221 */ /* 0x000fcc0000010000 */
[----:B------:R-:W1:Y:S01]  /*c500*/  MUFU.EX2 R21, R69 ;  /* 0x0000004500157308 */ /* 0x000e620000000800 */
[----:B--2---:R-:W-:Y:S01]  /*c510*/  FADD.FTZ R64, R166, R63 ;  /* 0x0000003fa6407221 */ /* 0x004fe20000010000 */
[----:B------:R-:W-:Y:S01]  /*c520*/  FADD.FTZ R65, R20, R65 ;  /* 0x0000004114417221 */ /* 0x000fe20000010000 */
[----:B------:R-:W-:Y:S01]  /*c530*/  FFMA.FTZ R165, R71, R82, -R165 ;  /* 0x0000005247a57223 */ /* 0x000fe200000108a5 */
[----:B------:R-:W2:Y:S01]  /*c540*/  LD.E R25, desc[UR36][R22.64+0x2c8] ;  /* 0x0002c82416197980 */ /* 0x000ea2000c101900 */
[----:B0-----:R-:W-:-:S03]  /*c550*/  FADD.FTZ R63, R167, R64 ;  /* 0x00000040a73f7221 */ /* 0x001fc60000010000 */
[----:B------:R-:W2:Y:S01]  /*c560*/  LD.E R82, desc[UR36][R22.64+0x430] ;  /* 0x0004302416527980 */ /* 0x000ea2000c101900 */
[----:B---3--:R-:W-:Y:S01]  /*c570*/  FADD.FTZ R64, R6, R65 ;  /* 0x0000004106407221 */ /* 0x008fe20000010000 */
[----:B------:R-:W0:Y:S02]  /*c580*/  MUFU.EX2 R164, R164 ;  /* 0x000000a400a47308 */ /* 0x000e240000000800 */
[----:B------:R-:W3:Y:S04]  /*c590*/  LD.E R36, desc[UR36][R22.64+0x2e8] ;  /* 0x0002e82416247980 */ /* 0x000ee8000c101900 */
[----:B------:R0:W-:Y:S01]  /*c5a0*/  ST.E desc[UR36][R22.64+0x274], R44 ;  /* 0x0002742c16007985 */ /* 0x0001e2000c101924 */
[----:B-1----:R-:W-:Y:S01]  /*c5b0*/  FADD.FTZ R111, R21, R64 ;  /* 0x00000040156f7221 */ /* 0x002fe20000010000 */
[----:B------:R-:W1:Y:S02]  /*c5c0*/  MUFU.EX2 R165, R165 ;  /* 0x000000a500a57308 */ /* 0x000e640000000800 */
[----:B------:R-:W3:Y:S04]  /*c5d0*/  LD.E R64, desc[UR36][R22.64+0x28c] ;  /* 0x00028c2416407980 */ /* 0x000ee8000c101900 */
[----:B------:R-:W3:Y:S01]  /*c5e0*/  LD.E R37, desc[UR36][R22.64+0x2dc] ;  /* 0x0002dc2416257980 */ /* 0x000ee2000c101900 */
[----:B0-----:R-:W-:-:S03]  /*c5f0*/  FADD.FTZ R66, R164, R63 ;  /* 0x0000003fa4427221 */ /* 0x001fc60000010000 */
[----:B------:R-:W3:Y:S04]  /*c600*/  LD.E R44, desc[UR36][R22.64+0x32c] ;  /* 0x00032c24162c7980 */ /* 0x000ee8000c101900 */
[----:B------:R0:W-:Y:S01]  /*c610*/  ST.E desc[UR36][R22.64+0x294], R48 ;  /* 0x0002943016007985 */ /* 0x0001e2000c101924 */
[----:B-1----:R-:W-:-:S03]  /*c620*/  FADD.FTZ R115, R165, R66 ;  /* 0x00000042a5737221 */ /* 0x002fc60000010000 */
[----:B------:R1:W-:Y:S04]  /*c630*/  ST.E desc[UR36][R22.64+0x2a0], R78 ;  /* 0x0002a04e16007985 */ /* 0x0003e8000c101924 */
[----:B------:R-:W3:Y:S04]  /*c640*/  LD.E R66, desc[UR36][R22.64+0x288] ;  /* 0x0002882416427980 */ /* 0x000ee8000c101900 */
[----:B------:R-:W3:Y:S04]  /*c650*/  LD.E R40, desc[UR36][R22.64+0x30c] ;  /* 0x00030c2416287980 */ /* 0x000ee8000c101900 */
[----:B0-----:R-:W3:Y:S04]  /*c660*/  LD.E R48, desc[UR36][R22.64+0x388] ;  /* 0x0003882416307980 */ /* 0x001ee8000c101900 */
[----:B-1----:R-:W3:Y:S01]  /*c670*/  LD.E R78, desc[UR36][R22.64+0x398] ;  /* 0x00039824164e7980 */ /* 0x002ee2000c101900 */
[C---:B------:R-:W-:Y:S01]  /*c680*/  FMUL.FTZ R49, R4.reuse, R49 ;  /* 0x0000003104317220 */ /* 0x040fe20000410000 */
[C---:B------:R-:W-:Y:S01]  /*c690*/  FMUL.FTZ R53, R4.reuse, R53 ;  /* 0x0000003504357220 */ /* 0x040fe20000410000 */
[C---:B------:R-:W-:Y:S01]  /*c6a0*/  FMUL.FTZ R60, R4.reuse, R60 ;  /* 0x0000003c043c7220 */ /* 0x040fe20000410000 */
[----:B------:R0:W-:Y:S04]  /*c6b0*/  ST.E desc[UR36][R22.64+0x240], R121 ;  /* 0x0002407916007985 */ /* 0x0001e8000c101924 */
[----:B------:R1:W-:Y:S04]  /*c6c0*/  ST.E desc[UR36][R22.64+0x2a4], R128 ;  /* 0x0002a48016007985 */ /* 0x0003e8000c101924 */
[----:B------:R-:W3:Y:S04]  /*c6d0*/  LD.E R24, desc[UR36][R22.64+0x2bc] ;  /* 0x0002bc2416187980 */ /* 0x000ee8000c101900 */
[----:B------:R-:W3:Y:S01]  /*c6e0*/  LD.E R74, desc[UR36][R22.64+0x2d8] ;  /* 0x0002d824164a7980 */ /* 0x000ee2000c101900 */
[----:B0-----:R-:W-:-:S03]  /*c6f0*/  FMUL.FTZ R121, R4, R76 ;  /* 0x0000004c04797220 */ /* 0x001fc60000410000 */
[----:B------:R-:W3:Y:S04]  /*c700*/  LD.E R52, desc[UR36][R22.64+0x39c] ;  /* 0x00039c2416347980 */ /* 0x000ee8000c101900 */
[----:B-1----:R-:W3:Y:S04]  /*c710*/  LD.E R128, desc[UR36][R22.64+0x3ec] ;  /* 0x0003ec2416807980 */ /* 0x002ee8000c101900 */
[----:B------:R0:W-:Y:S04]  /*c720*/  ST.E desc[UR36][R22.64+0x210], R111 ;  /* 0x0002106f16007985 */ /* 0x0001e8000c101924 */
        /* <DEDUP_REMOVED lines=15> */
[----:B------:R-:W3:Y:S04]  /*c820*/  LD.E R81, desc[UR36][R22.64+0x24c] ;  /* 0x00024c2416517980 */ /* 0x000ee8000c101900 */
[----:B------:R-:W3:Y:S04]  /*c830*/  LD.E R71, desc[UR36][R22.64+0x25c] ;  /* 0x00025c2416477980 */ /* 0x000ee8000c101900 */
[----:B------:R-:W3:Y:S04]  /*c840*/  LD.E R69, desc[UR36][R22.64+0x268] ;  /* 0x0002682416457980 */ /* 0x000ee8000c101900 */
[----:B------:R-:W3:Y:S04]  /*c850*/  LD.E R65, desc[UR36][R22.64+0x26c] ;  /* 0x00026c2416417980 */ /* 0x000ee8000c101900 */
[----:B------:R-:W3:Y:S04]  /*c860*/  LD.E R63, desc[UR36][R22.64+0x298] ;  /* 0x00029824163f7980 */ /* 0x000ee8000c101900 */
[----:B0-----:R-:W3:Y:S04]  /*c870*/  LD.E R111, desc[UR36][R22.64+0x2b8] ;  /* 0x0002b824166f7980 */ /* 0x001ee8000c101900 */
[----:B-1----:R-:W3:Y:S04]  /*c880*/  LD.E R115, desc[UR36][R22.64+0x2cc] ;  /* 0x0002cc2416737980 */ /* 0x002ee8000c101900 */
        /* <DEDUP_REMOVED lines=17> */
[----:B------:R-:W-:-:S04]  /*c9a0*/  FMUL.FTZ R27, R4, R27 ;  /* 0x0000001b041b7220 */ /* 0x000fc80000410000 */
[----:B------:R0:W-:Y:S04]  /*c9b0*/  ST.E desc[UR36][R22.64+0x2d0], R35 ;  /* 0x0002d02316007985 */ /* 0x0001e8000c101924 */
[----:B------:R1:W-:Y:S01]  /*c9c0*/  ST.E desc[UR36][R22.64+0x2e0], R27 ;  /* 0x0002e01b16007985 */ /* 0x0003e2000c101924 */
[C---:B------:R-:W-:Y:S01]  /*c9d0*/  FMUL.FTZ R39, R4.reuse, R39 ;  /* 0x0000002704277220 */ /* 0x040fe20000410000 */
[C---:B0-----:R-:W-:Y:S01]  /*c9e0*/  FMUL.FTZ R35, R4.reuse, R98 ;  /* 0x0000006204237220 */ /* 0x041fe20000410000 */
[----:B-1----:R-:W-:-:S04]  /*c9f0*/  FMUL.FTZ R27, R4, R102 ;  /* 0x00000066041b7220 */ /* 0x002fc80000410000 */
[----:B------:R0:W-:Y:S04]  /*ca00*/  ST.E desc[UR36][R22.64+0x394], R35 ;  /* 0x0003942316007985 */ /* 0x0001e8000c101924 */
[----:B------:R1:W-:Y:S01]  /*ca10*/  ST.E desc[UR36][R22.64+0x390], R27 ;  /* 0x0003901b16007985 */ /* 0x0003e2000c101924 */
[C---:B0-----:R-:W-:Y:S01]  /*ca20*/  FMUL.FTZ R35, R4.reuse, R88 ;  /* 0x0000005804237220 */ /* 0x041fe20000410000 */
[C---:B-1----:R-:W-:Y:S02]  /*ca30*/  FMUL.FTZ R27, R4.reuse, R92 ;  /* 0x0000005c041b7220 */ /* 0x042fe40000410000 */
[----:B------:R0:W-:Y:S04]  /*ca40*/  ST.E desc[UR36][R22.64+0x2f0], R39 ;  /* 0x0002f02716007985 */ /* 0x0001e8000c101924 */
[----:B------:R-:W-:Y:S04]  /*ca50*/  ST.E desc[UR36][R22.64+0x3e0], R27 ;  /* 0x0003e01b16007985 */ /* 0x000fe8000c101924 */
[----:B------:R1:W-:Y:S01]  /*ca60*/  ST.E desc[UR36][R22.64+0x3e4], R35 ;  /* 0x0003e42316007985 */ /* 0x0003e2000c101924 */
[C---:B0-----:R-:W-:Y:S01]  /*ca70*/  FMUL.FTZ R39, R4.reuse, R100 ;  /* 0x0000006404277220 */ /* 0x041fe20000410000 */
[C---:B------:R-:W-:Y:S01]  /*ca80*/  FMUL.FTZ R43, R4.reuse, R43 ;  /* 0x0000002b042b7220 */ /* 0x040fe20000410000 */
[----:B------:R-:W-:Y:S01]  /*ca90*/  FMUL.FTZ R47, R4, R47 ;  /* 0x0000002f042f7220 */ /* 0x000fe20000410000 */
[----:B-1----:R-:W-:-:S02]  /*caa0*/  FMUL.FTZ R35, R5, R70 ;  /* 0x0000004605237220 */ /* 0x002fc40000410000 */
[----:B------:R0:W-:Y:S04]  /*cab0*/  ST.E desc[UR36][R22.64+0x3a4], R39 ;  /* 0x0003a42716007985 */ /* 0x0001e8000c101924 */
[----:B------:R1:W-:Y:S01]  /*cac0*/  ST.E desc[UR36][R22.64+0x248], R35 ;  /* 0x0002482316007985 */ /* 0x0003e2000c101924 */
[C---:B--2---:R-:W-:Y:S01]  /*cad0*/  FMUL.FTZ R27, R4.reuse, R82 ;  /* 0x00000052041b7220 */ /* 0x044fe20000410000 */
[----:B0-----:R-:W-:Y:S01]  /*cae0*/  FMUL.FTZ R39, R4, R90 ;  /* 0x0000005a04277220 */ /* 0x001fe20000410000 */
[----:B-1----:R-:W-:-:S03]  /*caf0*/  FMUL.FTZ R35, R5, R114 ;  /* 0x0000007205237220 */ /* 0x002fc60000410000 */
[----:B------:R3:W-:Y:S01]  /*cb00*/  ST.E desc[UR36][R22.64+0x430], R27 ;  /* 0x0004301b16007985 */ /* 0x0007e2000c101924 */
[----:B------:R-:W-:-:S03]  /*cb10*/  FMUL.FTZ R25, R5, R25 ;  /* 0x0000001905197220 */ /* 0x000fc60000410000 */
[----:B------:R0:W-:Y:S01]  /*cb20*/  ST.E desc[UR36][R22.64+0x2e4], R43 ;  /* 0x0002e42b16007985 */ /* 0x0001e2000c101924 */
[----:B---3--:R-:W-:-:S03]  /*cb30*/  FMUL.FTZ R27, R5, R64 ;  /* 0x00000040051b7220 */ /* 0x008fc60000410000 */
[----:B------:R1:W-:Y:S01]  /*cb40*/  ST.E desc[UR36][R22.64+0x300], R47 ;  /* 0x0003002f16007985 */ /* 0x0003e2000c101924 */
[----:B0-----:R-:W-:-:S03]  /*cb50*/  FMUL.FTZ R43, R4, R96 ;  /* 0x00000060042b7220 */ /* 0x001fc60000410000 */
[----:B------:R0:W-:Y:S04]  /*cb60*/  ST.E desc[UR36][R22.64+0x3f4], R39 ;  /* 0x0003f42716007985 */ /* 0x0001e8000c101924 */
[----:B------:R2:W-:Y:S04]  /*cb70*/  ST.E desc[UR36][R22.64+0x28c], R27 ;  /* 0x00028c1b16007985 */ /* 0x0005e8000c101924 */
[----:B------:R3:W-:Y:S01]  /*cb80*/  ST.E desc[UR36][R22.64+0x29c], R35 ;  /* 0x00029c2316007985 */ /* 0x0007e2000c101924 */
[----:B-1----:R-:W-:Y:S01]  /*cb90*/  FMUL.FTZ R47, R4, R94 ;  /* 0x0000005e042f7220 */ /* 0x002fe20000410000 */
[C---:B0-----:R-:W-:Y:S01]  /*cba0*/  FMUL.FTZ R39, R5.reuse, R80 ;  /* 0x0000005005277220 */ /* 0x041fe20000410000 */
[C---:B--2---:R-:W-:Y:S01]  /*cbb0*/  FMUL.FTZ R27, R5.reuse, R36 ;  /* 0x00000024051b7220 */ /* 0x044fe20000410000 */
[C---:B---3--:R-:W-:Y:S01]  /*cbc0*/  FMUL.FTZ R35, R5.reuse, R118 ;  /* 0x0000007605237220 */ /* 0x048fe20000410000 */
[----:B------:R0:W-:Y:S01]  /*cbd0*/  ST.E desc[UR36][R22.64+0x3c4], R43 ;  /* 0x0003c42b16007985 */ /* 0x0001e2000c101924 */
[----:B------:R-:W-:-:S03]  /*cbe0*/  FMUL.FTZ R37, R5, R37 ;  /* 0x0000002505257220 */ /* 0x000fc60000410000 */
[----:B------:R1:W-:Y:S04]  /*cbf0*/  ST.E desc[UR36][R22.64+0x3d4], R47 ;  /* 0x0003d42f16007985 */ /* 0x0003e8000c101924 */
[----:B------:R2:W-:Y:S04]  /*cc00*/  ST.E desc[UR36][R22.64+0x258], R39 ;  /* 0x0002582716007985 */ /* 0x0005e8000c101924 */
[----:B------:R3:W-:Y:S01]  /*cc10*/  ST.E desc[UR36][R22.64+0x2c8], R25 ;  /* 0x0002c81916007985 */ /* 0x0007e2000c101924 */
[----:B0-----:R-:W-:-:S03]  /*cc20*/  FMUL.FTZ R43, R4, R86 ;  /* 0x00000056042b7220 */ /* 0x001fc60000410000 */
[----:B------:R0:W-:Y:S01]  /*cc30*/  ST.E desc[UR36][R22.64+0x2e8], R27 ;  /* 0x0002e81b16007985 */ /* 0x0001e2000c101924 */
[----:B-1----:R-:W-:-:S03]  /*cc40*/  FMUL.FTZ R47, R4, R84 ;  /* 0x00000054042f7220 */ /* 0x002fc60000410000 */
[----:B------:R1:W-:Y:S01]  /*cc50*/  ST.E desc[UR36][R22.64+0x2f8], R35 ;  /* 0x0002f82316007985 */ /* 0x0003e2000c101924 */
[C---:B--2---:R-:W-:Y:S01]  /*cc60*/  FMUL.FTZ R39, R5.reuse, R112 ;  /* 0x0000007005277220 */ /* 0x044fe20000410000 */
[C---:B---3--:R-:W-:Y:S01]  /*cc70*/  FMUL.FTZ R25, R5.reuse, R116 ;  /* 0x0000007405197220 */ /* 0x048fe20000410000 */
[C---:B0-----:R-:W-:Y:S01]  /*cc80*/  FMUL.FTZ R27, R5.reuse, R44 ;  /* 0x0000002c051b7220 */ /* 0x041fe20000410000 */
[C---:B-1----:R-:W-:Y:S01]  /*cc90*/  FMUL.FTZ R35, R5.reuse, R124 ;  /* 0x0000007c05237220 */ /* 0x042fe20000410000 */
[----:B------:R0:W-:Y:S04]  /*cca0*/  ST.E desc[UR36][R22.64+0x414], R43 ;  /* 0x0004142b16007985 */ /* 0x0001e8000c101924 */
[----:B------:R1:W-:Y:S04]  /*ccb0*/  ST.E desc[UR36][R22.64+0x424], R47 ;  /* 0x0004242f16007985 */ /* 0x0003e8000c101924 */
[----:B------:R2:W-:Y:S04]  /*ccc0*/  ST.E desc[UR36][R22.64+0x2ac], R39 ;  /* 0x0002ac2716007985 */ /* 0x0005e8000c101924 */
[----:B------:R3:W-:Y:S01]  /*ccd0*/  ST.E desc[UR36][R22.64+0x2dc], R37 ;  /* 0x0002dc2516007985 */ /* 0x0007e2000c101924 */
[----:B0-----:R-:W-:-:S03]  /*cce0*/  FMUL.FTZ R43, R5, R68 ;  /* 0x00000044052b7220 */ /* 0x001fc60000410000 */
[----:B------:R0:W-:Y:S01]  /*ccf0*/  ST.E desc[UR36][R22.64+0x308], R25 ;  /* 0x0003081916007985 */ /* 0x0001e2000c101924 */
[----:B-1----:R-:W-:-:S03]  /*cd00*/  FMUL.FTZ R47, R5, R66 ;  /* 0x00000042052f7220 */ /* 0x002fc60000410000 */
[----:B------:R1:W-:Y:S01]  /*cd10*/  ST.E desc[UR36][R22.64+0x32c], R27 ;  /* 0x00032c1b16007985 */ /* 0x0003e2000c101924 */
[----:B--2---:R-:W-:-:S03]  /*cd20*/  FMUL.FTZ R39, R5, R40 ;  /* 0x0000002805277220 */ /* 0x004fc60000410000 */
[----:B------:R2:W-:Y:S01]  /*cd30*/  ST.E desc[UR36][R22.64+0x33c], R35 ;  /* 0x00033c2316007985 */ /* 0x0005e2000c101924 */
[C---:B---3--:R-:W-:Y:S01]  /*cd40*/  FMUL.FTZ R37, R5.reuse, R122 ;  /* 0x0000007a05257220 */ /* 0x048fe20000410000 */
[C---:B0-----:R-:W-:Y:S01]  /*cd50*/  FMUL.FTZ R25, R5.reuse, R126 ;  /* 0x0000007e05197220 */ /* 0x041fe20000410000 */
[C---:B-1----:R-:W-:Y:S01]  /*cd60*/  FMUL.FTZ R27, R5.reuse, R48 ;  /* 0x00000030051b7220 */ /* 0x042fe20000410000 */
[C---:B--2---:R-:W-:Y:S01]  /*cd70*/  FMUL.FTZ R35, R5.reuse, R78 ;  /* 0x0000004e05237220 */ /* 0x044fe20000410000 */
        /* <DEDUP_REMOVED lines=14> */
[----:B------:R0:W-:Y:S01]  /*ce60*/  ST.E desc[UR36][R22.64+0x2bc], R43 ;  /* 0x0002bc2b16007985 */ /* 0x0001e2000c101924 */
[C---:B------:R-:W-:Y:S01]  /*ce70*/  FMUL.FTZ R26, R4.reuse, R26 ;  /* 0x0000001a041a7220 */ /* 0x040fe20000410000 */
[C---:B------:R-:W-:Y:S01]  /*ce80*/  FMUL.FTZ R38, R4.reuse, R38 ;  /* 0x0000002604267220 */ /* 0x040fe20000410000 */
[C---:B------:R-:W-:Y:S01]  /*ce90*/  FMUL.FTZ R46, R4.reuse, R46 ;  /* 0x0000002e042e7220 */ /* 0x040fe20000410000 */
[----:B------:R1:W-:Y:S01]  /*cea0*/  ST.E desc[UR36][R22.64+0x2d8], R47 ;  /* 0x0002d82f16007985 */ /* 0x0003e2000c101924 */
[C---:B------:R-:W-:Y:S01]  /*ceb0*/  FMUL.FTZ R51, R4.reuse, R51 ;  /* 0x0000003304337220 */ /* 0x040fe20000410000 */
[C---:B------:R-:W-:Y:S01]  /*cec0*/  FMUL.FTZ R42, R4.reuse, R42 ;  /* 0x0000002a042a7220 */ /* 0x040fe20000410000 */
[C---:B------:R-:W-:Y:S01]  /*ced0*/  FMUL.FTZ R54, R4.reuse, R54 ;  /* 0x0000003604367220 */ /* 0x040fe20000410000 */
[----:B------:R-:W-:Y:S01]  /*cee0*/  ST.E desc[UR36][R22.64+0x39c], R37 ;  /* 0x00039c2516007985 */ /* 0x000fe2000c101924 */
        /* <DEDUP_REMOVED lines=40> */
[C---:B0-----:R-:W-:Y:S01]  /*d170*/  FMUL.FTZ R43, R5.reuse, R120 ;  /* 0x00000078052b7220 */ /* 0x041fe20000410000 */
        /* <DEDUP_REMOVED lines=19> */
[C---:B---3--:R-:W-:Y:S01]  /*d2b0*/  FMUL.FTZ R27, R5.reuse, R138 ;  /* 0x0000008a051b7220 */ /* 0x048fe20000410000 */
[C---:B------:R-:W-:Y:S01]  /*d2c0*/  FMUL.FTZ R129, R5.reuse, R129 ;  /* 0x0000008105817220 */ /* 0x040fe20000410000 */
[C---:B------:R-:W-:Y:S01]  /*d2d0*/  FMUL.FTZ R39, R5.reuse, R136 ;  /* 0x0000008805277220 */ /* 0x040fe20000410000 */
[----:B------:R-:W-:Y:S01]  /*d2e0*/  FMUL.FTZ R137, R5, R137 ;  /* 0x0000008905897220 */ /* 0x000fe20000410000 */
[----:B------:R-:W-:-:S02]  /*d2f0*/  VIADD R4, R144, 0x8 ;  /* 0x0000000890047836 */ /* 0x000fc40000000000 */
[----:B----4-:R-:W-:Y:S01]  /*d300*/  FMUL.FTZ R35, R5, R60 ;  /* 0x0000003c05237220 */ /* 0x010fe20000410000 */
        /* <DEDUP_REMOVED lines=63> */
[----:B------:R2:W-:Y:S04]  /*d700*/  ST.E desc[UR36][R22.64+0x41c], R27 ;  /* 0x00041c1b16007985 */ /* 0x0005e8000c101924 */
[----:B------:R3:W-:Y:S04]  /*d710*/  ST.E desc[UR36][R22.64+0x428], R35 ;  /* 0x0004282316007985 */ /* 0x0007e8000c101924 */
[----:B------:R4:W-:Y:S04]  /*d720*/  ST.E desc[UR36][R22.64+0x42c], R39 ;  /* 0x00042c2716007985 */ /* 0x0009e8000c101924 */
[----:B------:R-:W-:Y:S01]  /*d730*/  ST.E desc[UR36][R22.64+0x438], R137 ;  /* 0x0004388916007985 */ /* 0x000fe2000c101924 */
[----:B------:R4:W-:Y:S06]  /*d740*/  BAR.SYNC.DEFER_BLOCKING R4, 0x100 ;  /* 0x000400040000751d */ /* 0x0009ec0000010000 */
[----:B------:R-:W4:Y:S04]  /*d750*/  LDL R24, [R1+0x1f0] ;  /* 0x0001f00001187983 */ /* 0x000f280000100800 */
[----:B------:R-:W4:Y:S04]  /*d760*/  LD.E R5, desc[UR36][R22.64+0x240] ;  /* 0x0002402416057980 */ /* 0x000f28000c101900 */
[----:B0-----:R-:W4:Y:S04]  /*d770*/  LD.E R25, desc[UR36][R22.64+0x244] ;  /* 0x0002442416197980 */ /* 0x001f28000c101900 */
[----:B-1----:R-:W4:Y:S04]  /*d780*/  LD.E R37, desc[UR36][R22.64+0x248] ;  /* 0x0002482416257980 */ /* 0x002f28000c101900 */
[----:B------:R-:W4:Y:S04]  /*d790*/  LD.E R41, desc[UR36][R22.64+0x24c] ;  /* 0x00024c2416297980 */ /* 0x000f28000c101900 */
[----:B------:R-:W4:Y:S04]  /*d7a0*/  LD.E R43, desc[UR36][R22.64+0x250] ;  /* 0x00025024162b7980 */ /* 0x000f28000c101900 */
[----:B------:R-:W4:Y:S04]  /*d7b0*/  LD.E R45, desc[UR36][R22.64+0x254] ;  /* 0x00025424162d7980 */ /* 0x000f28000c101900 */
[----:B--2---:R-:W2:Y:S04]  /*d7c0*/  LD.E R27, desc[UR36][R22.64+0x258] ;  /* 0x00025824161b7980 */ /* 0x004ea8000c101900 */
[----:B---3--:R-:W3:Y:S04]  /*d7d0*/  LD.E R35, desc[UR36][R22.64+0x25c] ;  /* 0x00025c2416237980 */ /* 0x008ee8000c101900 */
        /* <DEDUP_REMOVED lines=67> */
[----:B------:R0:W-:Y:S04]  /*dc10*/  ST.E desc[UR36][R22.64+0x240], R5 ;  /* 0x0002400516007985 */ /* 0x0001e8000c101924 */
[----:B------:R-:W-:Y:S04]  /*dc20*/  ST.E desc[UR36][R22.64+0x244], R25 ;  /* 0x0002441916007985 */ /* 0x000fe8000c101924 */
[----:B------:R-:W4:Y:S04]  /*dc30*/  LD.E R111, desc[UR36][R22.64+0x3a4] ;  /* 0x0003a424166f7980 */ /* 0x000f28000c101900 */
[----:B0-----:R-:W4:Y:S04]  /*dc40*/  LD.E R5, desc[UR36][R22.64+0x28c] ;  /* 0x00028c2416057980 */ /* 0x001f28000c101900 */
[----:B------:R-:W-:Y:S04]  /*dc50*/  ST.E desc[UR36][R22.64+0x248], R37 ;  /* 0x0002482516007985 */ /* 0x000fe8000c101924 */
[----:B------:R-:W-:Y:S04]  /*dc60*/  ST.E desc[UR36][R22.64+0x24c], R41 ;  /* 0x00024c2916007985 */ /* 0x000fe8000c101924 */
[----:B------:R-:W-:Y:S04]  /*dc70*/  ST.E desc[UR36][R22.64+0x250], R43 ;  /* 0x0002502b16007985 */ /* 0x000fe8000c101924 */
[----:B------:R-:W-:Y:S04]  /*dc80*/  ST.E desc[UR36][R22.64+0x254], R45 ;  /* 0x0002542d16007985 */ /* 0x000fe8000c101924 */
[----:B--2---:R-:W-:Y:S04]  /*dc90*/  ST.E desc[UR36][R22.64+0x258], R27 ;  /* 0x0002581b16007985 */ /* 0x004fe8000c101924 */
[----:B---3--:R-:W-:Y:S04]  /*dca0*/  ST.E desc[UR36][R22.64+0x25c], R35 ;  /* 0x00025c2316007985 */ /* 0x008fe8000c101924 */
        /* <DEDUP_REMOVED lines=10> */
[----:B0-----:R-:W4:Y:S04]  /*dd50*/  LD.E R39, desc[UR36][R22.64+0x294] ;  /* 0x0002942416277980 */ /* 0x001f28000c101900 */
[----:B------:R-:W4:Y:S04]  /*dd60*/  LD.E R41, desc[UR36][R22.64+0x29c] ;  /* 0x00029c2416297980 */ /* 0x000f28000c101900 */
[----:B------:R-:W4:Y:S04]  /*dd70*/  LD.E R43, desc[UR36][R22.64+0x2a4] ;  /* 0x0002a424162b7980 */ /* 0x000f28000c101900 */
[----:B------:R-:W4:Y:S04]  /*dd80*/  LD.E R45, desc[UR36][R22.64+0x2ac] ;  /* 0x0002ac24162d7980 */ /* 0x000f28000c101900 */
[----:B-1----:R-:W4:Y:S04]  /*dd90*/  LD.E R47, desc[UR36][R22.64+0x2b4] ;  /* 0x0002b424162f7980 */ /* 0x002f28000c101900 */
        /* <DEDUP_REMOVED lines=56> */
[----:B0-----:R-:W4:Y:S04]  /*e120*/  LD.E.64 R4, desc[UR36][R22.64+0x88] ;  /* 0x0000882416047980 */ /* 0x001f28000c101b00 */
        /* <DEDUP_REMOVED lines=18> */
[----:B--2---:R-:W-:Y:S04]  /*e250*/  ST.E desc[UR36][R22.64+0x2bc], R49 ;  /* 0x0002bc3116007985 */ /* 0x004fe8000c101924 */
        /* <DEDUP_REMOVED lines=81> */
[----:B------:R-:W4:Y:S01]  /*e770*/  LDL R38, [R1+0x68] ;  /* 0x0000680001267983 */ /* 0x000f220000100800 */
[----:B------:R-:W-:-:S02]  /*e780*/  IMAD R4, R24, 0xc00, R4 ;  /* 0x00000c0018047824 */ /* 0x000fc400078e0204 */
[--C-:B0-----:R-:W-:Y:S01]  /*e790*/  IMAD.MOV.U32 R25, RZ, RZ, R5.reuse ;  /* 0x000000ffff197224 */ /* 0x101fe200078e0005 */
[----:B------:R-:W-:Y:S01]  /*e7a0*/  F2FP.F16.F32.PACK_AB R152, R72, R152 ;  /* 0x000000984898723e */ /* 0x000fe200000000ff */
[----:B------:R-:W-:Y:S01]  /*e7b0*/  VIADD R24, R4, 0x80 ;  /* 0x0000008004187836 */ /* 0x000fe20000000000 */
[----:B------:R-:W-:Y:S01]  /*e7c0*/  F2FP.F16.F32.PACK_AB R153, R56, R153 ;  /* 0x000000993899723e */ /* 0x000fe200000000ff */
[----:B-1----:R-:W-:Y:S01]  /*e7d0*/  VIADD R26, R4, 0x100 ;  /* 0x00000100041a7836 */ /* 0x002fe20000000000 */
[----:B------:R-:W-:Y:S01]  /*e7e0*/  F2FP.F16.F32.PACK_AB R154, R73, R154 ;  /* 0x0000009a499a723e */ /* 0x000fe200000000ff */
[----:B--2---:R-:W-:Y:S01]  /*e7f0*/  IMAD.MOV.U32 R27, RZ, RZ, R5 ;  /* 0x000000ffff1b7224 */ /* 0x004fe200078e0005 */
[----:B------:R-:W-:Y:S01]  /*e800*/  R2UR UR10, R24 ;  /* 0x00000000180a72ca */ /* 0x000fe200000e0000 */
[----:B---3--:R-:W2:Y:S01]  /*e810*/  LD.E R35, desc[UR36][R22.64+0x26c] ;  /* 0x00026c2416237980 */ /* 0x008ea2000c101900 */
[----:B------:R-:W-:Y:S02]  /*e820*/  R2UR UR11, R25 ;  /* 0x00000000190b72ca */ /* 0x000fe400000e0000 */
[----:B------:R-:W-:Y:S01]  /*e830*/  R2UR UR14, R26 ;  /* 0x000000001a0e72ca */ /* 0x000fe200000e0000 */
[----:B------:R-:W2:Y:S01]  /*e840*/  LD.E R24, desc[UR36][R22.64+0x240] ;  /* 0x0002402416187980 */ /* 0x000ea2000c101900 */
[----:B------:R-:W-:-:S02]  /*e850*/  R2UR UR15, R27 ;  /* 0x000000001b0f72ca */ /* 0x000fc400000e0000 */
[----:B------:R-:W-:Y:S01]  /*e860*/  F2FP.F16.F32.PACK_AB R155, R57, R155 ;  /* 0x0000009b399b723e */ /* 0x000fe200000000ff */
[----:B------:R-:W2:Y:S01]  /*e870*/  LD.E R25, desc[UR36][R22.64+0x244] ;  /* 0x0002442416197980 */ /* 0x000ea2000c101900 */
[----:B------:R-:W-:Y:S02]  /*e880*/  F2FP.F16.F32.PACK_AB R156, R29, R156 ;  /* 0x0000009c1d9c723e */ /* 0x000fe400000000ff */
[----:B------:R-:W-:Y:S01]  /*e890*/  F2FP.F16.F32.PACK_AB R157, R31, R157 ;  /* 0x0000009d1f9d723e */ /* 0x000fe200000000ff */
[----:B------:R-:W2:Y:S01]  /*e8a0*/  LD.E R26, desc[UR36][R22.64+0x248] ;  /* 0x00024824161a7980 */ /* 0x000ea2000c101900 */
[----:B------:R-:W-:Y:S02]  /*e8b0*/  F2FP.F16.F32.PACK_AB R158, R32, R158 ;  /* 0x0000009e209e723e */ /* 0x000fe400000000ff */
[----:B------:R-:W-:Y:S01]  /*e8c0*/  F2FP.F16.F32.PACK_AB R159, R34, R159 ;  /* 0x0000009f229f723e */ /* 0x000fe200000000ff */
[----:B------:R-:W2:Y:S01]  /*e8d0*/  LD.E R27, desc[UR36][R22.64+0x24c] ;  /* 0x00024c24161b7980 */ /* 0x000ea2000c101900 */
[----:B------:R-:W-:-:S02]  /*e8e0*/  F2FP.F16.F32.PACK_AB R160, R33, R160 ;  /* 0x000000a021a0723e */ /* 0x000fc400000000ff */
[----:B------:R-:W-:Y:S01]  /*e8f0*/  F2FP.F16.F32.PACK_AB R161, R30, R161 ;  /* 0x000000a11ea1723e */ /* 0x000fe200000000ff */
[----:B------:R-:W2:Y:S01]  /*e900*/  LD.E R29, desc[UR36][R22.64+0x254] ;  /* 0x00025424161d7980 */ /* 0x000ea2000c101900 */
[----:B------:R-:W-:-:S03]  /*e910*/  F2FP.F16.F32.PACK_AB R162, R28, R162 ;  /* 0x000000a21ca2723e */ /* 0x000fc600000000ff */
[----:B------:R-:W2:Y:S04]  /*e920*/  LD.E R28, desc[UR36][R22.64+0x250] ;  /* 0x00025024161c7980 */ /* 0x000ea8000c101900 */
[----:B------:R-:W2:Y:S04]  /*e930*/  LD.E R30, desc[UR36][R22.64+0x258] ;  /* 0x00025824161e7980 */ /* 0x000ea8000c101900 */
[----:B------:R-:W2:Y:S04]  /*e940*/  LD.E R31, desc[UR36][R22.64+0x25c] ;  /* 0x00025c24161f7980 */ /* 0x000ea8000c101900 */
[----:B------:R-:W2:Y:S04]  /*e950*/  LD.E R32, desc[UR36][R22.64+0x260] ;  /* 0x0002602416207980 */ /* 0x000ea8000c101900 */
[----:B------:R-:W2:Y:S04]  /*e960*/  LD.E R33, desc[UR36][R22.64+0x264] ;  /* 0x0002642416217980 */ /* 0x000ea8000c101900 */
        /* <DEDUP_REMOVED lines=62> */
[----:B------:R-:W-:-:S03]  /*ed50*/  ISETP.NE.U32.AND P0, PT, R38, RZ, PT ;  /* 0x000000ff2600720c */ /* 0x000fc60003f05070 */
        /* <DEDUP_REMOVED lines=55> */
[----:B------:R-:W-:-:S02]  /*f0d0*/  R2UR UR6, R4 ;  /* 0x00000000040672ca */ /* 0x000fc400000e0000 */
[----:B------:R-:W-:Y:S01]  /*f0e0*/  R2UR UR7, R5 ;  /* 0x00000000050772ca */ /* 0x000fe200000e0000 */
[----:B------:R-:W-:Y:S01]  /*f0f0*/  VOTEU.ANY UP0, P0 ;  /* 0x00000000003f7886 */ /* 0x000fe20000000100 */
[----:B--2---:R-:W-:-:S11]  /*f100*/  WARPGROUP.ARRIVE ;  /* 0x00000000000079c5 */ /* 0x004fd60000000000 */
[----:B------:R-:W-:Y:S01]  /*f110*/  HGMMA.64x256x16.F32 R24, R152, gdesc[UR4].tnspB, R24, UP0, gsb0 ;  /* 0x43e0000498187df0 */ /* 0x000fe2000b800818 */
[----:B------:R-:W-:Y:S02]  /*f120*/  F2FP.F16.F32.PACK_AB R163, R220, R163 ;  /* 0x000000a3dca3723e */ /* 0x000fe400000000ff */
        /* <DEDUP_REMOVED lines=131> */
[----:B------:R-:W-:Y:S01]  /*f960*/  STL [R1+0x68], R0 ;  /* 0x0000680001007387 */ /* 0x000fe20000100800 */
[----:B------:R-:W-:Y:S02]  /*f970*/  VIADD R152, R4, 0x180 ;  /* 0x0000018004987836 */ /* 0x000fe40000000000 */
[----:B------:R-:W-:-:S03]  /*f980*/  IMAD.MOV.U32 R153, RZ, RZ, R5 ;  /* 0x000000ffff997224 */ /* 0x000fc600078e0005 */
[----:B------:R-:W-:Y:S02]  /*f990*/  R2UR UR6, R152 ;  /* 0x00000000980672ca */ /* 0x000fe400000e0000 */
[----:B------:R-:W-:Y:S02]  /*f9a0*/  R2UR UR7, R153 ;  /* 0x00000000990772ca */ /* 0x000fe400000e0000 */
[----:B------:R-:W-:Y:S02]  /*f9b0*/  F2FP.F16.F32.PACK_AB R152, R12, R11 ;  /* 0x0000000b0c98723e */ /* 0x000fe400000000ff */
[----:B------:R-:W-:Y:S02]  /*f9c0*/  F2FP.F16.F32.PACK_AB R153, R175, R174 ;  /* 0x000000aeaf99723e */ /* 0x000fe400000000ff */
[----:B------:R-:W-:Y:S02]  /*f9d0*/  F2FP.F16.F32.PACK_AB R154, R13, R9 ;  /* 0x000000090d9a723e */ /* 0x000fe400000000ff */
[----:B------:R-:W-:Y:S01]  /*f9e0*/  F2FP.F16.F32.PACK_AB R155, R173, R172 ;  /* 0x000000acad9b723e */ /* 0x000fe200000000ff */
[----:B------:R-:W-:-:S02]  /*f9f0*/  WARPGROUP.DEPBAR.LE gsb0, 0x0 ;  /* 0x00008000000079c5 */ /* 0x000fc40000010000 */
        /* <DEDUP_REMOVED lines=132> */
[----:B------:R-:W-:Y:S01]  /*10240*/  IMAD.MOV.U32 R13, RZ, RZ, R5 ;  /* 0x000000ffff0d7224 */ /* 0x000fe200078e0005 */
        /* <DEDUP_REMOVED lines=131> */
[----:B------:R-:W-:Y:S02]  /*10a80*/  R2UR UR6, R12 ;  /* 0x000000000c0672ca */ /* 0x000fe400000e0000 */
[----:B------:R-:W-:Y:S01]  /*10a90*/  R2UR UR7, R13 ;  /* 0x000000000d0772ca */ /* 0x000fe200000e0000 */
[----:B------:R-:W-:Y:S01]  /*10aa0*/  STL [R1+0x68], R0 ;  /* 0x0000680001007387 */ /* 0x000fe20000100800 */
[----:B------:R-:W-:Y:S01]  /*10ab0*/  VIADD R4, R4, 0x280 ;  /* 0x0000028004047836 */ /* 0x000fe20000000000 */
[----:B------:R-:W-:Y:S02]  /*10ac0*/  WARPGROUP.DEPBAR.LE gsb0, 0x0 ;  /* 0x00008000000079c5 */ /* 0x000fe40000010000 */
[----:B------:R-:W-:Y:S02]  /*10ad0*/  F2FP.F16.F32.PACK_AB R152, R14, R7 ;  /* 0x000000070e98723e */ /* 0x000fe400000000ff */
[----:B------:R-:W-:-:S02]  /*10ae0*/  F2FP.F16.F32.PACK_AB R153, R171, R170 ;  /* 0x000000aaab99723e */ /* 0x000fc400000000ff */
        /* <DEDUP_REMOVED lines=135> */
[----:B------:R-:W-:Y:S02]  /*11360*/  WARPGROUP.DEPBAR.LE gsb0, 0x0 ;  /* 0x00008000000079c5 */ /* 0x000fe40000010000 */
[----:B------:R-:W-:Y:S02]  /*11370*/  F2FP.F16.F32.PACK_AB R152, R20, R3 ;  /* 0x000000031498723e */ /* 0x000fe400000000ff */
[----:B------:R-:W-:Y:S02]  /*11380*/  F2FP.F16.F32.PACK_AB R153, R167, R166 ;  /* 0x000000a6a799723e */ /* 0x000fe400000000ff */
        /* <DEDUP_REMOVED lines=262> */
[----:B------:R0:W-:Y:S04]  /*123f0*/  STL [R1+0x68], R0 ;  /* 0x0000680001007387 */ /* 0x0001e80000100800 */
[----:B------:R-:W2:Y:S04]  /*12400*/  LD.E R3, desc[UR36][R22.64+0x240] ;  /* 0x0002402416037980 */ /* 0x000ea8000c101900 */
[----:B------:R-:W3:Y:S04]  /*12410*/  LD.E R5, desc[UR36][R22.64+0x244] ;  /* 0x0002442416057980 */ /* 0x000ee8000c101900 */
[----:B0-----:R-:W4:Y:S04]  /*12420*/  LD.E R0, desc[UR36][R22.64+0x39c] ;  /* 0x00039c2416007980 */ /* 0x001f28000c101900 */
        /* <DEDUP_REMOVED lines=125> */
[----:B----4-:R0:W-:Y:S04]  /*12c00*/  ST.E desc[UR36][R22.64+0x39c], R0 ;  /* 0x00039c0016007985 */ /* 0x0101e8000c101924 */
[----:B0-----:R-:W4:Y:S04]  /*12c10*/  LD.E R0, desc[UR36][R22.64+0x28] ;  /* 0x0000282416007980 */ /* 0x001f28000c101900 */
[----:B--2---:R0:W-:Y:S04]  /*12c20*/  ST.E desc[UR36][R22.64+0x240], R3 ;  /* 0x0002400316007985 */ /* 0x0041e8000c101924 */
[----:B---3--:R1:W-:Y:S04]  /*12c30*/  ST.E desc[UR36][R22.64+0x244], R5 ;  /* 0x0002440516007985 */ /* 0x0083e8000c101924 */
        /* <DEDUP_REMOVED lines=125> */
[----:B0-----:R1:W5:Y:S01]  /*13410*/  LDL R3, [R1+0x1f0] ;  /* 0x0001f00001037983 */ /* 0x0013620000100800 */
[----:B----4-:R-:W-:-:S04]  /*13420*/  LOP3.LUT R0, R0, 0x1, RZ, 0xfc, !PT ;  /* 0x0000000100007812 */ /* 0x010fc800078efcff */
[----:B------:R-:W-:Y:S01]  /*13430*/  ISETP.NE.AND P0, PT, R0, 0x3, PT ;  /* 0x000000030000780c */ /* 0x000fe20003f05270 */
[----:B------:R-:W-:-:S12]  /*13440*/  BSSY B0, `(.L_x_3505) ;  /* 0x0000003000007945 */ /* 0x000fd80003800000 */
[----:B-1----:R-:W-:Y:S05]  /*13450*/  @!P0 BRA `(.L_x_3506) ;  /* 0x0000000000048947 */ /* 0x002fea0003800000 */
[----:B------:R-:W-:Y:S01]  /*13460*/  BPT.TRAP 0x1 ;  /* 0x000000040000795c */ /* 0x000fe20000300000 */
.L_x_3506:
[----:B------:R-:W-:Y:S05]  /*13470*/  BSYNC B0 ;  /* 0x0000000000007941 */ /* 0x000fea0003800000 */
.L_x_3505:
[----:B------:R-:W2:Y:S04]  /*13480*/  LD.E.64 R4, desc[UR36][R22.64+0x48] ;  /* 0x0000482416047980 */ /* 0x000ea8000c101b00 */
[----:B------:R-:W3:Y:S01]  /*13490*/  LD.E R0, desc[UR36][R22.64+0x34] ;  /* 0x0000342416007980 */ /* 0x000ee2000c101900 */
[C---:B------:R-:W-:Y:S01]  /*134a0*/  ISETP.GT.AND P0, PT, R10.reuse, R2, PT ;  /* 0x000000020a00720c */ /* 0x040fe20003f04270 */
[----:B------:R-:W-:Y:S01]  /*134b0*/  VIADD R10, R10, 0xffffffff ;  /* 0xffffffff0a0a7836 */ /* 0x000fe20000000000 */
[----:B--2---:R-:W-:-:S05]  /*134c0*/  MOV R4, R4 ;  /* 0x0000000400047202 */ /* 0x004fca0000000f00 */
[----:B-----5:R-:W-:-:S05]  /*134d0*/  IMAD R3, R3, 0x8, R4 ;  /* 0x0000000803037824 */ /* 0x020fca00078e0204 */
[----:B---3--:R-:W-:-:S04]  /*134e0*/  PRMT R0, R0, 0x654, R3 ;  /* 0x0000065400007816 */ /* 0x008fc80000000003 */
[----:B------:R0:W-:Y:S01]  /*134f0*/  SYNCS.ARRIVE.TRANS64.RED.A1T0 RZ, [R0+URZ], RZ ;  /* 0x000000ff00ff79a7 */ /* 0x0001e2000810043f */
[----:B------:R-:W-:Y:S05]  /*13500*/  @P0 BRA `(.L_x_3507) ;  /* 0xffffff6400e80947 */ /* 0x000fea000383ffff */
.L_x_3488:
[----:B------:R-:W-:-:S13]  /*13510*/  ISETP.GE.AND P0, PT, R10, UR40, PT ;  /* 0x000000280a007c0c */ /* 0x000fda000bf06270 */
[----:B------:R-:W-:Y:S05]  /*13520*/  @!P0 BRA `(.L_x_3508) ;  /* 0x000000a800f88947 */ /* 0x000fea0003800000 */
[----:B------:R-:W-:-:S05]  /*13530*/  IADD3 R20, P0, R16, 0x28, RZ ;  /* 0x0000002810147810 */ /* 0x000fca0007f1e0ff */
[----:B------:R-:W-:-:S08]  /*13540*/  IMAD.X R21, RZ, RZ, R17, P0 ;  /* 0x000000ffff157224 */ /* 0x000fd000000e0611 */
.L_x_3537:
[----:B------:R-:W2:Y:S04]  /*13550*/  LDL R2, [R1+0x1f0] ;  /* 0x0001f00001027983 */ /* 0x000ea80000100800 */
[----:B0-----:R-:W3:Y:S04]  /*13560*/  LDL R0, [R1+0x1f8] ;  /* 0x0001f80001007983 */ /* 0x001ee80000100800 */
[----:B-1----:R-:W4:Y:S01]  /*13570*/  LDL R3, [R1] ;  /* 0x0000000001037983 */ /* 0x002f220000100800 */
        /* <DEDUP_REMOVED lines=17> */
.L_x_3510:
[----:B------:R-:W-:Y:S05]  /*13690*/  BSYNC B0 ;  /* 0x0000000000007941 */ /* 0x000fea0003800000 */
.L_x_3509:
[----:B------:R-:W2:Y:S01]  /*136a0*/  LDL.64 R6, [R1+0x18] ;  /* 0x0000180001067983 */ /* 0x000ea20000100a00 */
[----:B-----5:R-:W-:Y:S02]  /*136b0*/  SHF.L.U32 R5, R4, 0x1f, RZ ;  /* 0x0000001f04057819 */ /* 0x020fe400000006ff */
[----:B--2---:R-:W-:-:S05]  /*136c0*/  MOV R3, R6 ;  /* 0x0000000600037202 */ /* 0x004fca0000000f00 */
[----:B------:R-:W-:-:S04]  /*136d0*/  IMAD R2, R2, 0x8, R3 ;  /* 0x0000000802027824 */ /* 0x000fc800078e0203 */
[----:B------:R1:W2:Y:S01]  /*136e0*/  SYNCS.PHASECHK.TRANS64.TRYWAIT P0, [R2+URZ], R5 ;  /* 0x00000005020075a7 */ /* 0x0002a2000800017f */
[----:B------:R1:W5:Y:S01]  /*136f0*/  LDL.64 R6, [R1+0x1f0] ;  /* 0x0001f00001067983 */ /* 0x0003620000100a00 */
[----:B------:R-:W-:Y:S04]  /*13700*/  BSSY B0, `(.L_x_3511) ;  /* 0x0000003000007945 */ /* 0x000fe80003800000 */
[----:B------:R-:W-:Y:S05]  /*13710*/  @!P1 BRA `(.L_x_3512) ;  /* 0x0000000000049947 */ /* 0x000fea0003800000 */
[----:B------:R-:W-:Y:S01]  /*13720*/  BPT.TRAP 0x1 ;  /* 0x000000040000795c */ /* 0x000fe20000300000 */
.L_x_3512:
[----:B------:R-:W-:Y:S05]  /*13730*/  BSYNC B0 ;  /* 0x0000000000007941 */ /* 0x000fea0003800000 */
.L_x_3511:
[----:B------:R-:W-:Y:S04]  /*13740*/  BSSY B0, `(.L_x_3513) ;  /* 0x0000006000007945 */ /* 0x000fe80003800000 */
[----:B--2---:R-:W-:Y:S05]  /*13750*/  @P0 BRA `(.L_x_3514) ;  /* 0x0000000000100947 */ /* 0x004fea0003800000 */
[----:B-----5:R-:W-:Y:S01]  /*13760*/  IMAD R6, R6, 0x8, R3 ;  /* 0x0000000806067824 */ /* 0x020fe200078e0203 */
[----:B------:R-:W-:-:S04]  /*13770*/  SHF.L.U32 R7, R7, 0x1f, RZ ;  /* 0x0000001f07077819 */ /* 0x000fc800000006ff */
[----:B------:R-:W2:Y:S02]  /*13780*/  SYNCS.PHASECHK.TRANS64.TRYWAIT P0, [R6+URZ], R7 ;  /* 0x00000007060075a7 */ /* 0x000ea4000800017f */
[----:B--2---:R-:W-:Y:S05]  /*13790*/  @!P0 BRA `(.L_x_3515) ;  /* 0x0000017800dc8947 */ /* 0x004fea0003800000 */
.L_x_3514:
[----:B------:R-:W-:Y:S05]  /*137a0*/  BSYNC B0 ;  /* 0x0000000000007941 */ /* 0x000fea0003800000 */
.L_x_3513:
[----:B-1----:R-:W3:Y:S04]  /*137b0*/  LDL R5, [R1+0x1f0] ;  /* 0x0001f00001057983 */ /* 0x002ee80000100800 */
[----:B------:R-:W3:Y:S01]  /*137c0*/  LDL.64 R2, [R1+0x80] ;  /* 0x0000800001027983 */ /* 0x000ee20000100a00 */
[----:B------:R-:W-:Y:S05]  /*137d0*/  WARPSYNC.ALL ;  /* 0x0000000000007948 */ /* 0x000fea0003800000 */
[----:B------:R-:W4:Y:S04]  /*137e0*/  LDL.64 R14, [R1+0x78] ;  /* 0x00007800010e7983 */ /* 0x000f280000100a00 */
[----:B--2--5:R-:W2:Y:S04]  /*137f0*/  LDL.64 R6, [R1+0x78] ;  /* 0x0000780001067983 */ /* 0x024ea80000100a00 */
[----:B------:R-:W2:Y:S01]  /*13800*/  LDL.64 R8, [R1+0x78] ;  /* 0x0000780001087983 */ /* 0x000ea20000100a00 */
[----:B---3--:R-:W-:Y:S01]  /*13810*/  IMAD R2, R5, 0x300, R2 ;  /* 0x0000030005027824 */ /* 0x008fe200078e0202 */
[----:B------:R-:W-:Y:S01]  /*13820*/  R2UR UR7, R3 ;  /* 0x00000000030772ca */ /* 0x000fe200000e0000 */
[----:B------:R-:W-:Y:S01]  /*13830*/  WARPGROUP.ARRIVE ;  /* 0x00000000000079c5 */ /* 0x000fe20000000000 */
[----:B------:R-:W3:Y:S01]  /*13840*/  LDL.64 R12, [R1+0x78] ;  /* 0x00007800010c7983 */ /* 0x000ee20000100a00 */
[----:B0-----:R-:W-:Y:S01]  /*13850*/  IMAD.MOV.U32 R0, RZ, RZ, 0x1 ;  /* 0x00000001ff007424 */ /* 0x001fe200078e00ff */
[----:B------:R-:W-:-:S02]  /*13860*/  R2UR UR6, R2 ;  /* 0x00000000020672ca */ /* 0x000fc400000e0000 */
[----:B------:R0:W-:Y:S04]  /*13870*/  STL [R1+0x60], RZ ;  /* 0x000060ff01007387 */ /* 0x0001e80000100800 */
[----:B------:R0:W-:Y:S04]  /*13880*/  STL [R1+0x60], R0 ;  /* 0x0000600001007387 */ /* 0x0001e80000100800 */
[----:B------:R0:W-:Y:S04]  /*13890*/  STL [R1+0x60], R0 ;  /* 0x0000600001007387 */ /* 0x0001e80000100800 */
[----:B------:R0:W-:Y:S04]  /*138a0*/  STL [R1+0x60], R0 ;  /* 0x0000600001007387 */ /* 0x0001e80000100800 */
[----:B------:R0:W-:Y:S04]  /*138b0*/  STL [R1+0x60], R0 ;  /* 0x0000600001007387 */ /* 0x0001e80000100800 */
[----:B------:R0:W5:Y:S01]  /*138c0*/  LDL.64 R4, [R1+0x1f0] ;  /* 0x0001f00001047983 */ /* 0x0001620000100a00 */
[----:B----4-:R-:W-:-:S02]  /*138d0*/  R2UR UR4, R14 ;  /* 0x000000000e0472ca */ /* 0x010fc400000e0000 */
[----:B------:R-:W-:-:S13]  /*138e0*/  R2UR UR5, R15 ;  /* 0x000000000f0572ca */ /* 0x000fda00000e0000 */
[----:B------:R-:W-:Y:S01]  /*138f0*/  HGMMA.64x96x16.F32 R24, gdesc[UR4], RZ, !UPT, gsb0 ;  /* 0x01600000041879f0 */ /* 0x000fe2000c0008ff */
[----:B--2---:R-:W-:Y:S02]  /*13900*/  VIADD R6, R6, 0x2 ;  /* 0x0000000206067836 */ /* 0x004fe40000000000 */
[----:B------:R-:W-:Y:S02]  /*13910*/  VIADD R14, R2, 0x2 ;  /* 0x00000002020e7836 */ /* 0x000fe40000000000 */
[----:B------:R-:W-:Y:S01]  /*13920*/  IMAD.MOV.U32 R15, RZ, RZ, R3 ;  /* 0x000000ffff0f7224 */ /* 0x000fe200078e0003 */
[----:B------:R-:W-:Y:S02]  /*13930*/  R2UR UR4, R6 ;  /* 0x00000000060472ca */ /* 0x000fe400000e0000 */
[----:B------:R-:W-:Y:S02]  /*13940*/  R2UR UR6, R14 ;  /* 0x000000000e0672ca */ /* 0x000fe400000e0000 */
[----:B------:R-:W-:-:S02]  /*13950*/  R2UR UR7, R15 ;  /* 0x000000000f0772ca */ /* 0x000fc400000e0000 */
        /* <DEDUP_REMOVED lines=28> */
[----:B0-----:R-:W-:Y:S05]  /*13b20*/  @!P0 BRA `(.L_x_3517) ;  /* 0x0000000000048947 */ /* 0x001fea0003800000 */
[----:B------:R-:W-:Y:S01]  /*13b30*/  BPT.TRAP 0x1 ;  /* 0x000000040000795c */ /* 0x000fe20000300000 */
.L_x_3517:
[----:B------:R-:W-:Y:S05]  /*13b40*/  BSYNC B0 ;  /* 0x0000000000007941 */ /* 0x000fea0003800000 */
.L_x_3516:
        /* <DEDUP_REMOVED lines=11> */
.L_x_3519:
[----:B------:R-:W-:Y:S05]  /*13c00*/  BSYNC B0 ;  /* 0x0000000000007941 */ /* 0x000fea0003800000 */
.L_x_3518:
[----:B------:R-:W-:Y:S04]  /*13c10*/  BSSY B0, `(.L_x_3520) ;  /* 0x0000007000007945 */ /* 0x000fe80003800000 */
[----:B------:R-:W-:Y:S05]  /*13c20*/  @P0 BRA `(.L_x_3521) ;  /* 0x0000000000140947 */ /* 0x000fea0003800000 */
[----:B------:R-:W2:Y:S02]  /*13c30*/  LD.E.64 R20, desc[UR36][R20.64+0x18] ;  /* 0x0000182414147980 */ /* 0x000ea4000c101b00 */
[----:B--2---:R-:W-:-:S05]  /*13c40*/  MOV R3, R20 ;  /* 0x0000001400037202 */ /* 0x004fca0000000f00 */
[----:B------:R-:W-:-:S04]  /*13c50*/  IMAD R4, R4, 0x8, R3 ;  /* 0x0000000804047824 */ /* 0x000fc800078e0203 */
[----:B------:R-:W0:Y:S02]  /*13c60*/  SYNCS.PHASECHK.TRANS64.TRYWAIT P0, [R4+URZ], R5 ;  /* 0x00000005040075a7 */ /* 0x000e24000800017f */
[----:B0-----:R-:W-:Y:S05]  /*13c70*/  @!P0 BRA `(.L_x_3522) ;  /* 0x0000017400b88947 */ /* 0x001fea0003800000 */
.L_x_3521:
[----:B------:R-:W-:Y:S05]  /*13c80*/  BSYNC B0 ;  /* 0x0000000000007941 */ /* 0x000fea0003800000 */
.L_x_3520:
        /* <DEDUP_REMOVED lines=15> */
[----:B------:R-:W-:Y:S01]  /*13d80*/  R2UR UR5, R5 ;  /* 0x00000000050572ca */ /* 0x000fe200000e0000 */
[----:B------:R-:W-:Y:S01]  /*13d90*/  VIADD R14, R2, 0x2 ;  /* 0x00000002020e7836 */ /* 0x000fe20000000000 */
[----:B------:R-:W2:Y:S01]  /*13da0*/  LDL.64 R4, [R1+0xf0] ;  /* 0x0000f00001047983 */ /* 0x000ea20000100a00 */
[----:B------:R-:W-:Y:S02]  /*13db0*/  VIADD R12, R12, 0x2 ;  /* 0x000000020c0c7836 */ /* 0x000fe40000000000 */
[----:B------:R-:W-:Y:S01]  /*13dc0*/  IMAD.MOV.U32 R15, RZ, RZ, R3 ;  /* 0x000000ffff0f7224 */ /* 0x000fe200078e0003 */
[----:B------:R0:W5:Y:S01]  /*13dd0*/  LDL R11, [R1+0x1f0] ;  /* 0x0001f000010b7983 */ /* 0x0001620000100800 */
[----:B------:R-:W-:-:S06]  /*13de0*/  VOTEU.ANY UP0, P0 ;  /* 0x00000000003f7886 */ /* 0x000fcc0000000100 */
[----:B------:R-:W-:Y:S01]  /*13df0*/  HGMMA.64x96x16.F32 R24, gdesc[UR4], R24, UP0, gsb0 ;  /* 0x01600000041879f0 */ /* 0x000fe2000b800818 */
[----:B------:R-:W-:Y:S02]  /*13e00*/  R2UR UR6, R14 ;  /* 0x000000000e0672ca */ /* 0x000fe400000e0000 */
[----:B------:R-:W-:Y:S02]  /*13e10*/  R2UR UR7, R15 ;  /* 0x000000000f0772ca */ /* 0x000fe400000e0000 */
[----:B------:R-:W-:Y:S02]  /*13e20*/  R2UR UR4, R12 ;  /* 0x000000000c0472ca */ /* 0x000fe400000e0000 */
[----:B------:R-:W-:Y:S02]  /*13e30*/  R2UR UR5, R13 ;  /* 0x000000000d0572ca */ /* 0x000fe400000e0000 */
[----:B------:R-:W3:Y:S01]  /*13e40*/  LDL.64 R12, [R1+0xf0] ;  /* 0x0000f000010c7983 */ /* 0x000ee20000100a00 */
        /* <DEDUP_REMOVED lines=10> */
[----:B------:R-:W4:Y:S01]  /*13ef0*/  LDL.64 R8, [R1+0xf0] ;  /* 0x0000f00001087983 */ /* 0x000f220000100a00 */
        /* <DEDUP_REMOVED lines=12> */
[----:B------:R-:W-:Y:S01]  /*13fc0*/  IMAD.MOV.U32 R15, RZ, RZ, R3 ;  /* 0x000000ffff0f7224 */ /* 0x000fe200078e0003 */
[----:B------:R-:W-:Y:S02]  /*13fd0*/  WARPGROUP.DEPBAR.LE gsb0, 0x0 ;  /* 0x00008000000079c5 */ /* 0x000fe40000010000 */
[----:B------:R-:W-:-:S06]  /*13fe0*/  WARPGROUP.ARRIVE ;  /* 0x00000000000079c5 */ /* 0x000fcc0000000000 */
[----:B------:R-:W-:Y:S01]  /*13ff0*/  HGMMA.64x96x16.F32 R24, gdesc[UR4], R24, gsb0 ;  /* 0x01600000041879f0 */ /* 0x000fe20008000818 */
[----:B--2---:R-:W-:Y:S01]  /*14000*/  VIADD R4, R4, 0x400 ;  /* 0x0000040004047836 */ /* 0x004fe20000000000 */
        /* <DEDUP_REMOVED lines=89> */
[----:B------:R-:W-:Y:S01]  /*145a0*/  R2UR UR4, R4 ;  /* 0x00000000040472ca */ /* 0x000fe200000e0000 */
[----:B------:R-:W2:Y:S01]  /*145b0*/  LDL R14, [R1] ;  /* 0x00000000010e7983 */ /* 0x000ea20000100800 */
[----:B------:R-:W-:Y:S02]  /*145c0*/  R2UR UR7, R15 ;  /* 0x000000000f0772ca */ /* 0x000fe400000e0000 */
[----:B------:R-:W-:Y:S01]  /*145d0*/  R2UR UR5, R5 ;  /* 0x00000000050572ca */ /* 0x000fe200000e0000 */
[----:B---3--:R-:W-:Y:S02]  /*145e0*/  VIADD R12, R12, 0xc02 ;  /* 0x00000c020c0c7836 */ /* 0x008fe40000000000 */
        /* <DEDUP_REMOVED lines=57> */
.L_x_3524:
[----:B------:R-:W-:Y:S05]  /*14980*/  BSYNC B0 ;  /* 0x0000000000007941 */ /* 0x000fea0003800000 */
.L_x_3523:
[----:B0-----:R-:W2:Y:S02]  /*14990*/  LDL.64 R2, [R1+0x20] ;  /* 0x0000200001027983 */ /* 0x001ea40000100a00 */
[----:B--2---:R-:W-:-:S05]  /*149a0*/  MOV R2, R2 ;  /* 0x0000000200027202 */ /* 0x004fca0000000f00 */
[----:B-----5:R-:W-:-:S05]  /*149b0*/  IMAD R11, R11, 0x8, R2 ;  /* 0x000000080b0b7824 */ /* 0x020fca00078e0202 */
[----:B------:R-:W-:-:S04]  /*149c0*/  PRMT R11, R20, 0x654, R11 ;  /* 0x00000654140b7816 */ /* 0x000fc8000000000b */
[----:B------:R0:W-:Y:S01]  /*149d0*/  SYNCS.ARRIVE.TRANS64.RED.A1T0 RZ, [R11+URZ], RZ ;  /* 0x000000ff0bff79a7 */ /* 0x0001e2000810043f */
[----:B------:R-:W2:Y:S04]  /*149e0*/  LDL R8, [R1+0x11c] ;  /* 0x00011c0001087983 */ /* 0x000ea80000100800 */
[----:B------:R-:W3:Y:S04]  /*149f0*/  LDL R75, [R1+0x50] ;  /* 0x00005000014b7983 */ /* 0x000ee80000100800 */
[----:B------:R-:W4:Y:S04]  /*14a00*/  LDL.64 R2, [R1+0x140] ;  /* 0x0001400001027983 */ /* 0x000f280000100a00 */
[----:B------:R-:W4:Y:S04]  /*14a10*/  LDL R76, [R1+0x148] ;  /* 0x00014800014c7983 */ /* 0x000f280000100800 */
[----:B------:R-:W4:Y:S04]  /*14a20*/  LDL.128 R12, [R1+0x130] ;  /* 0x00013000010c7983 */ /* 0x000f280000100c00 */
[----:B------:R-:W4:Y:S01]  /*14a30*/  LDL.128 R4, [R1+0x120] ;  /* 0x0001200001047983 */ /* 0x000f220000100c00 */
[----:B------:R-:W-:Y:S01]  /*14a40*/  BSSY B0, `(.L_x_3525) ;  /* 0x0000040000007945 */ /* 0x000fe20003800000 */
[----:B--2---:R-:W-:-:S04]  /*14a50*/  SHF.R.S32.HI R9, RZ, 0x1f, R8 ;  /* 0x0000001fff097819 */ /* 0x004fc80000011408 */
[----:B0-----:R-:W-:-:S04]  /*14a60*/  LEA.HI R11, R9, R8, RZ, 0x7 ;  /* 0x00000008090b7211 */ /* 0x001fc800078f38ff */
        /* <DEDUP_REMOVED lines=18> */
[----:B---3--:R-:W-:Y:S01]  /*14b90*/  IMAD R75, R75, 0x8, R20 ;  /* 0x000000084b4b7824 */ /* 0x008fe200078e0214 */
[----:B----4-:R-:W-:Y:S01]  /*14ba0*/  ISETP.NE.AND P0, PT, R2, 0x1, PT ;  /* 0x000000010200780c */ /* 0x010fe20003f05270 */
        /* <DEDUP_REMOVED lines=8> */
[----:B------:R-:W-:Y:S01]  /*14c30*/  IMAD.MOV.U32 R3, RZ, RZ, -0x60 ;  /* 0xffffffa0ff037424 */ /* 0x000fe200078e00ff */
[----:B------:R-:W-:-:S03]  /*14c40*/  LOP3.LUT R72, R72, 0x7ffffffc, RZ, 0xc0, !PT ;  /* 0x7ffffffc48487812 */ /* 0x000fc600078ec0ff */
[----:B------:R-:W0:Y:S01]  /*14c50*/  SHFL.IDX PT, R11, R8, RZ, 0x1c1f ;  /* 0x001c1fff080b7589 */ /* 0x000e2200000e0000 */
        /* <DEDUP_REMOVED lines=10> */
[--C-:B0-----:R-:W-:Y:S02]  /*14d00*/  IMAD.IADD R2, R20, 0x1, R11.reuse ;  /* 0x0000000114027824 */ /* 0x101fe400078e020b */
        /* <DEDUP_REMOVED lines=12> */
.L_x_3528:
[----:B------:R-:W-:-:S13]  /*14dd0*/  ISETP.NE.AND P0, PT, R13, 0x1, PT ;  /* 0x000000010d00780c */ /* 0x000fda0003f05270 */
[----:B------:R-:W-:-:S05]  /*14de0*/  @P0 IMAD.HI.U32 R12, R6, R14, RZ ;  /* 0x0000000e060c0227 */ /* 0x000fca00078e00ff */
[----:B------:R-:W-:-:S07]  /*14df0*/  @P0 SHF.R.U32.HI R6, RZ, R15, R12 ;  /* 0x0000000fff060219 */ /* 0x000fce000001160c */
.L_x_3529:
[----:B------:R-:W-:Y:S05]  /*14e00*/  BSYNC B1 ;  /* 0x0000000000017941 */ /* 0x000fea0003800000 */
.L_x_3527:
[----:B------:R-:W-:-:S05]  /*14e10*/  IMAD R6, R6, R13, R74 ;  /* 0x0000000d06067224 */ /* 0x000fca00078e024a */
[----:B------:R-:W-:Y:S02]  /*14e20*/  VIMNMX R3, R3, R6, !PT ;  /* 0x0000000603037248 */ /* 0x000fe40007fe0100 */
[----:B------:R-:W-:-:S07]  /*14e30*/  VIADDMNMX R2, R6, R13, R2, PT ;  /* 0x0000000d06027246 */ /* 0x000fce0003800102 */
.L_x_3526:
[----:B------:R-:W-:Y:S05]  /*14e40*/  BSYNC B0 ;  /* 0x0000000000007941 */ /* 0x000fea0003800000 */
.L_x_3525:
[C---:B------:R-:W-:Y:S01]  /*14e50*/  ISETP.GE.AND P0, PT, R72.reuse, 0x9, PT ;  /* 0x000000094800780c */ /* 0x040fe20003f06270 */
[----:B------:R-:W0:Y:S01]  /*14e60*/  SHFL.IDX PT, R8, R8, 0x1, 0x1c1f ;  /* 0x003c1f0008087f89 */ /* 0x000e2200000e0000 */
[----:B------:R-:W-:Y:S01]  /*14e70*/  ISETP.GE.AND P1, PT, R72, 0x2, PT ;  /* 0x000000024800780c */ /* 0x000fe20003f26270 */
[----:B------:R-:W-:Y:S01]  /*14e80*/  BSSY B0, `(.L_x_3530) ;  /* 0x0000086000007945 */ /* 0x000fe20003800000 */
[----:B------:R-:W-:Y:S02]  /*14e90*/  P2R R12, PR, RZ, 0x1 ;  /* 0x00000001ff0c7803 */ /* 0x000fe40000000000 */
[----:B------:R-:W-:Y:S02]  /*14ea0*/  ISETP.GT.AND P0, PT, R3, 0x8, !P0 ;  /* 0x000000080300780c */ /* 0x000fe40004704270 */
[----:B------:R-:W-:Y:S02]  /*14eb0*/  P2R R6, PR, RZ, 0x2 ;  /* 0x00000002ff067803 */ /* 0x000fe40000000000 */
[----:B------:R-:W-:-:S02]  /*14ec0*/  ISETP.LT.OR P0, PT, R2, 0x9, P0 ;  /* 0x000000090200780c */ /* 0x000fc40000701670 */
[C---:B------:R-:W-:Y:S02]  /*14ed0*/  ISETP.GT.AND P1, PT, R3.reuse, 0x1, !P1 ;  /* 0x000000010300780c */ /* 0x040fe40004f24270 */
[----:B------:R-:W-:Y:S02]  /*14ee0*/  ISETP.GE.AND P2, PT, R72, 0x11, PT ;  /* 0x000000114800780c */ /* 0x000fe40003f46270 */
[----:B------:R-:W-:Y:S02]  /*14ef0*/  FSEL R11, R28, -INF , !P0 ;  /* 0xff8000001c0b7808 */ /* 0x000fe40004000000 */
[----:B------:R-:W-:Y:S02]  /*14f00*/  ISETP.LT.OR P1, PT, R2, 0x2, P1 ;  /* 0x000000020200780c */ /* 0x000fe40000f21670 */
[----:B------:R-:W-:Y:S02]  /*14f10*/  ISETP.GT.AND P0, PT, R3, 0x10, !P2 ;  /* 0x000000100300780c */ /* 0x000fe40005704270 */
[----:B------:R-:W-:-:S02]  /*14f20*/  ISETP.GE.AND P3, PT, R72, 0xa, PT ;  /* 0x0000000a4800780c */ /* 0x000fc40003f66270 */
[----:B------:R-:W-:Y:S01]  /*14f30*/  FSEL R25, R25, -INF , !P1 ;  /* 0xff80000019197808 */ /* 0x000fe20004800000 */
[--C-:B0-----:R-:W-:Y:S01]  /*14f40*/  IMAD.IADD R20, R20, 0x1, R8.reuse ;  /* 0x0000000114147824 */ /* 0x101fe200078e0208 */
[----:B------:R-:W-:Y:S01]  /*14f50*/  P2R R78, PR, RZ, 0x4 ;  /* 0x00000004ff4e7803 */ /* 0x000fe20000000000 */
[----:B------:R-:W-:Y:S01]  /*14f60*/  IMAD.IADD R7, R9, 0x1, R8 ;  /* 0x0000000109077824 */ /* 0x000fe200078e0208 */
[----:B------:R-:W-:Y:S02]  /*14f70*/  ISETP.LT.OR P0, PT, R2, 0x11, P0 ;  /* 0x000000110200780c */ /* 0x000fe40000701670 */
[----:B------:R-:W-:Y:S02]  /*14f80*/  ISETP.GT.AND P1, PT, R3, 0x9, !P3 ;  /* 0x000000090300780c */ /* 0x000fe40005f24270 */
[----:B------:R-:W-:Y:S02]  /*14f90*/  ISETP.GE.AND P2, PT, R72, 0x12, PT ;  /* 0x000000124800780c */ /* 0x000fe40003f46270 */
[----:B------:R-:W-:-:S02]  /*14fa0*/  FSEL R73, R32, -INF , !P0 ;  /* 0xff80000020497808 */ /* 0x000fc40004000000 */
[C---:B------:R-:W-:Y:S02]  /*14fb0*/  ISETP.LT.OR P1, PT, R2.reuse, 0xa, P1 ;  /* 0x0000000a0200780c */ /* 0x040fe40000f21670 */
[----:B------:R-:W-:Y:S02]  /*14fc0*/  ISETP.GT.AND P0, PT, R3, 0x11, !P2 ;  /* 0x000000110300780c */ /* 0x000fe40005704270 */
[----:B------:R-:W-:Y:S02]  /*14fd0*/  FSEL R29, R29, -INF , !P1 ;  /* 0xff8000001d1d7808 */ /* 0x000fe40004800000 */
        /* <DEDUP_REMOVED lines=61> */
[----:B------:R-:W-:Y:S02]  /*153b0*/  P2R R28, PR, RZ, 0x4 ;  /* 0x00000004ff1c7803 */ /* 0x000fe40000000000 */
[----:B------:R-:W-:-:S02]  /*153c0*/  FSEL R57, R57, -INF , !P0 ;  /* 0xff80000039397808 */ /* 0x000fc40004000000 */
        /* <DEDUP_REMOVED lines=42> */
.L_x_3533:
[----:B------:R-:W-:-:S13]  /*15670*/  ISETP.NE.AND P6, PT, R13, 0x1, PT ;  /* 0x000000010d00780c */ /* 0x000fda0003fc5270 */
[----:B------:R-:W-:-:S05]  /*15680*/  @P6 IMAD.HI.U32 R14, R4, R14, RZ ;  /* 0x0000000e040e6227 */ /* 0x000fca00078e00ff */
[----:B------:R-:W-:-:S07]  /*15690*/  @P6 SHF.R.U32.HI R4, RZ, R15, R14 ;  /* 0x0000000fff046219 */ /* 0x000fce000001160e */
.L_x_3534:
[----:B------:R-:W-:Y:S05]  /*156a0*/  BSYNC B1 ;  /* 0x0000000000017941 */ /* 0x000fea0003800000 */
.L_x_3532:
[----:B------:R-:W-:-:S05]  /*156b0*/  IMAD R4, R4, R13, R74 ;  /* 0x0000000d04047224 */ /* 0x000fca00078e024a */
[----:B------:R-:W-:Y:S02]  /*156c0*/  VIADDMNMX R20, R4, R13, R20, PT ;  /* 0x0000000d04147246 */ /* 0x000fe40003800114 */
[----:B------:R-:W-:-:S07]  /*156d0*/  VIMNMX R7, R7, R4, !PT ;  /* 0x0000000407077248 */ /* 0x000fce0007fe0100 */
.L_x_3531:
[----:B------:R-:W-:Y:S05]  /*156e0*/  BSYNC B0 ;  /* 0x0000000000007941 */ /* 0x000fea0003800000 */
.L_x_3530:
[----:B------:R-:W2:Y:S01]  /*156f0*/  LDL.64 R2, [R1+0x1c0] ;  /* 0x0001c00001027983 */ /* 0x000ea20000100a00 */
[----:B------:R-:W-:Y:S02]  /*15700*/  ISETP.GT.AND P5, PT, R7, RZ, !P5 ;  /* 0x000000ff0700720c */ /* 0x000fe40006fa4270 */
        /* <DEDUP_REMOVED lines=63> */
[C---:B------:R-:W-:Y:S02]  /*15b00*/  ISETP.GT.AND P5, PT, R7.reuse, 0x40, !P6 ;  /* 0x000000400700780c */ /* 0x040fe400077a4270 */
[C---:B------:R-:W-:Y:S02]  /*15b10*/  ISETP.GT.AND P0, PT, R7.reuse, 0x48, !P0 ;  /* 0x000000480700780c */ /* 0x040fe40004704270 */
[----:B------:R-:W-:Y:S02]  /*15b20*/  ISETP.LT.OR P5, PT, R20, 0x41, P5 ;  /* 0x000000411400780c */ /* 0x000fe40002fa1670 */
[----:B------:R-:W-:Y:S02]  /*15b30*/  ISETP.GT.AND P1, PT, R7, 0x49, !P1 ;  /* 0x000000490700780c */ /* 0x000fe40004f24270 */
[----:B------:R-:W-:-:S02]  /*15b40*/  FSEL R58, R58, -INF , !P5 ;  /* 0xff8000003a3a7808 */ /* 0x000fc40006800000 */
[----:B------:R-:W-:Y:S02]  /*15b50*/  ISETP.NE.AND P5, PT, R87, RZ, PT ;  /* 0x000000ff5700720c */ /* 0x000fe40003fa5270 */
[C---:B------:R-:W-:Y:S01]  /*15b60*/  ISETP.GT.AND P2, PT, R7.reuse, 0x50, !P2 ;  /* 0x000000500700780c */ /* 0x040fe20005744270 */
[----:B--2---:R-:W2:Y:S01]  /*15b70*/  LD.E.64 R4, desc[UR36][R2.64] ;  /* 0x0000002402047980 */ /* 0x004ea2000c101b00 */
[C---:B------:R-:W-:Y:S02]  /*15b80*/  ISETP.GT.AND P5, PT, R7.reuse, 0x41, !P5 ;  /* 0x000000410700780c */ /* 0x040fe40006fa4270 */
[----:B------:R-:W-:Y:S02]  /*15b90*/  ISETP.GT.AND P3, PT, R7, 0x51, !P3 ;  /* 0x000000510700780c */ /* 0x000fe40005f64270 */
[C---:B------:R-:W-:Y:S02]  /*15ba0*/  ISETP.LT.OR P5, PT, R20.reuse, 0x42, P5 ;  /* 0x000000421400780c */ /* 0x040fe40002fa1670 */
[----:B------:R-:W-:-:S02]  /*15bb0*/  ISETP.LT.OR P0, PT, R20, 0x49, P0 ;  /* 0x000000491400780c */ /* 0x000fc40000701670 */
[----:B------:R-:W-:Y:S02]  /*15bc0*/  FSEL R59, R59, -INF , !P5 ;  /* 0xff8000003b3b7808 */ /* 0x000fe40006800000 */
[----:B------:R-:W-:Y:S02]  /*15bd0*/  ISETP.LT.OR P1, PT, R20, 0x4a, P1 ;  /* 0x0000004a1400780c */ /* 0x000fe40000f21670 */
[----:B------:R-:W-:Y:S02]  /*15be0*/  FSEL R62, R62, -INF , !P0 ;  /* 0xff8000003e3e7808 */ /* 0x000fe40004000000 */
[----:B------:R-:W-:Y:S02]  /*15bf0*/  ISETP.LT.OR P2, PT, R20, 0x51, P2 ;  /* 0x000000511400780c */ /* 0x000fe40001741670 */
[----:B------:R-:W-:Y:S02]  /*15c00*/  FSEL R63, R63, -INF , !P1 ;  /* 0xff8000003f3f7808 */ /* 0x000fe40004800000 */
[----:B------:R-:W-:-:S02]  /*15c10*/  ISETP.NE.AND P6, PT, R24, RZ, PT ;  /* 0x000000ff1800720c */ /* 0x000fc40003fc5270 */
[C---:B------:R-:W-:Y:S02]  /*15c20*/  ISETP.GT.AND P4, PT, R7.reuse, 0x58, !P4 ;  /* 0x000000580700780c */ /* 0x040fe40006784270 */
[----:B------:R-:W-:Y:S02]  /*15c30*/  ISETP.LT.OR P3, PT, R20, 0x52, P3 ;  /* 0x000000521400780c */ /* 0x000fe40001f61670 */
[----:B------:R-:W-:Y:S02]  /*15c40*/  FSEL R66, R66, -INF , !P2 ;  /* 0xff80000042427808 */ /* 0x000fe40005000000 */
[----:B------:R-:W-:Y:S02]  /*15c50*/  ISETP.GT.AND P0, PT, R7, 0x59, !P6 ;  /* 0x000000590700780c */ /* 0x000fe40007704270 */
[----:B------:R-:W-:Y:S02]  /*15c60*/  ISETP.LT.OR P4, PT, R20, 0x59, P4 ;  /* 0x000000591400780c */ /* 0x000fe40002781670 */
[----:B------:R-:W-:-:S02]  /*15c70*/  FSEL R67, R67, -INF , !P3 ;  /* 0xff80000043437808 */ /* 0x000fc40005800000 */
[----:B------:R-:W-:Y:S02]  /*15c80*/  ISETP.LT.OR P0, PT, R20, 0x5a, P0 ;  /* 0x0000005a1400780c */ /* 0x000fe40000701670 */
[----:B------:R-:W-:Y:S02]  /*15c90*/  FSEL R70, R70, -INF , !P4 ;  /* 0xff80000046467808 */ /* 0x000fe40006000000 */
[----:B------:R-:W-:Y:S02]  /*15ca0*/  FSEL R71, R71, -INF , !P0 ;  /* 0xff80000047477808 */ /* 0x000fe40004000000 */
[----:B--2---:R-:W-:-:S04]  /*15cb0*/  FMNMX.FTZ R6, R37, R4, !PT ;  /* 0x0000000425067209 */ /* 0x004fc80007810000 */
        /* <DEDUP_REMOVED lines=37> */
[----:B------:R-:W0:Y:S01]  /*15f10*/  SHFL.BFLY PT, R15, R8, 0x2, 0x1f ;  /* 0x0c401f00080f7f89 */ /* 0x000e2200000e0000 */
[----:B------:R-:W-:-:S04]  /*15f20*/  FMNMX.FTZ R6, R54, R9, !PT ;  /* 0x0000000936067209 */ /* 0x000fc80007810000 */
        /* <DEDUP_REMOVED lines=10> */
[----:B------:R-:W-:Y:S02]  /*15fd0*/  FMNMX.FTZ R9, R71, R6, !PT ;  /* 0x0000000647097209 */ /* 0x000fe40007810000 */
[----:B------:R-:W2:Y:S04]  /*15fe0*/  LD.E.64 R6, desc[UR36][R2.64+0x10] ;  /* 0x0000102402067980 */ /* 0x000ea8000c101b00 */
[----:B------:R-:W-:Y:S04]  /*15ff0*/  ST.E.64 desc[UR36][R2.64], R8 ;  /* 0x0000000802007985 */ /* 0x000fe8000c101b24 */
[----:B------:R-:W3:Y:S01]  /*16000*/  LD.E R31, desc[UR36][R2.64+0x4] ;  /* 0x00000424021f7980 */ /* 0x000ee2000c101900 */
[----:B0-----:R-:W-:-:S03]  /*16010*/  FMNMX.FTZ R15, R15, R24, !PT ;  /* 0x000000180f0f7209 */ /* 0x001fc60007810000 */
[----:B------:R-:W4:Y:S04]  /*16020*/  LD.E R24, desc[UR36][R2.64+0x20] ;  /* 0x0000202402187980 */ /* 0x000f28000c101900 */
[----:B------:R-:W-:Y:S04]  /*16030*/  ST.E desc[UR36][R2.64], R15 ;  /* 0x0000000f02007985 */ /* 0x000fe8000c101924 */
[----:B------:R-:W4:Y:S04]  /*16040*/  LD.E R79, desc[UR36][R2.64] ;  /* 0x00000024024f7980 */ /* 0x000f28000c101900 */
[----:B---3--:R-:W0:Y:S01]  /*16050*/  SHFL.BFLY PT, R8, R31, 0x2, 0x1f ;  /* 0x0c401f001f087f89 */ /* 0x008e2200000e0000 */
[----:B----4-:R-:W-:Y:S01]  /*16060*/  FMUL.FTZ R20, R24, R79 ;  /* 0x0000004f18147220 */ /* 0x010fe20000410000 */
[----:B------:R-:W-:-:S04]  /*16070*/  FSETP.NEU.FTZ.AND P0, PT, R79, -INF , PT ;  /* 0xff8000004f00780b */ /* 0x000fc80003f1d000 */
[----:B------:R-:W-:Y:S02]  /*16080*/  FSEL R20, R20, RZ, P0 ;  /* 0x000000ff14147208 */ /* 0x000fe40000000000 */
[----:B0-----:R-:W-:-:S03]  /*16090*/  FMNMX.FTZ R8, R8, R31, !PT ;  /* 0x0000001f08087209 */ /* 0x001fc60007810000 */
[-CC-:B------:R-:W-:Y:S01]  /*160a0*/  FFMA.FTZ R152, R37, R24.reuse, -R20.reuse ;  /* 0x0000001825987223 */ /* 0x180fe20000010814 */
[-CC-:B------:R-:W-:Y:S02]  /*160b0*/  FFMA.FTZ R37, R25, R24.reuse, -R20.reuse ;  /* 0x0000001819257223 */ /* 0x180fe40000010814 */
[----:B------:R-:W0:Y:S01]  /*160c0*/  SHFL.BFLY PT, R25, R8, 0x1, 0x1f ;  /* 0x0c201f0008197f89 */ /* 0x000e2200000e0000 */
[----:B------:R-:W-:Y:S01]  /*160d0*/  FSEL R9, R79, RZ, P0 ;  /* 0x000000ff4f097208 */ /* 0x000fe20000000000 */
[----:B------:R-:W-:-:S04]  /*160e0*/  FFMA.FTZ R160, R41, R24, -R20 ;  /* 0x0000001829a07223 */ /* 0x000fc80000010814 */
[----:B------:R-:W-:-:S04]  /*160f0*/  FADD.FTZ R9, R4, -R9 ;  /* 0x8000000904097221 */ /* 0x000fc80000010000 */
[----:B------:R-:W-:Y:S01]  /*16100*/  FMUL.FTZ R9, R9, R24 ;  /* 0x0000001809097220 */ /* 0x000fe20000410000 */
[----:B0-----:R-:W-:-:S04]  /*16110*/  FMNMX.FTZ R25, R8, R25, !PT ;  /* 0x0000001908197209 */ /* 0x001fc80007810000 */
[C---:B------:R-:W-:Y:S01]  /*16120*/  FSETP.NEU.FTZ.AND P0, PT, R25.reuse, -INF , PT ;  /* 0xff8000001900780b */ /* 0x040fe20003f1d000 */
[----:B------:R-:W-:-:S03]  /*16130*/  FMUL.FTZ R41, R25, R24 ;  /* 0x0000001819297220 */ /* 0x000fc60000410000 */
[----:B------:R-:W-:Y:S02]  /*16140*/  FSEL R4, R25, RZ, P0 ;  /* 0x000000ff19047208 */ /* 0x000fe40000000000 */
[----:B------:R-:W-:-:S03]  /*16150*/  FSEL R41, R41, RZ, P0 ;  /* 0x000000ff29297208 */ /* 0x000fc60000000000 */
[----:B------:R-:W-:Y:S02]  /*16160*/  FADD.FTZ R5, R5, -R4 ;  /* 0x8000000405057221 */ /* 0x000fe40000010000 */
[-CC-:B------:R-:W-:Y:S02]  /*16170*/  FFMA.FTZ R31, R26, R24.reuse, -R41.reuse ;  /* 0x000000181a1f7223 */ /* 0x180fe40000010829 */
[----:B------:R-:W-:Y:S01]  /*16180*/  FMUL.FTZ R5, R24, R5 ;  /* 0x0000000518057220 */ /* 0x000fe20000410000 */
[-CC-:B------:R-:W-:Y:S01]  /*16190*/  FFMA.FTZ R153, R27, R24.reuse, -R41.reuse ;  /* 0x000000181b997223 */ /* 0x180fe20000010829 */
[----:B------:R-:W-:Y:S01]  /*161a0*/  MUFU.EX2 R152, R152 ;  /* 0x0000009800987308 */ /* 0x000fe20000000800 */
[-C--:B------:R-:W-:Y:S01]  /*161b0*/  FFMA.FTZ R36, R11, R24.reuse, -R20 ;  /* 0x000000180b247223 */ /* 0x080fe20000010814 */
[----:B------:R-:W-:-:S06]  /*161c0*/  FFMA.FTZ R30, R30, R24, -R41 ;  /* 0x000000181e1e7223 */ /* 0x000fcc0000010829 */
[----:B------:R-:W2:Y:S01]  /*161d0*/  MUFU.EX2 R9, R9 ;  /* 0x0000000900097308 */ /* 0x000ea20000000800 */
[-C--:B------:R-:W-:Y:S01]  /*161e0*/  FFMA.FTZ R154, R29, R24.reuse, -R20 ;  /* 0x000000181d9a7223 */ /* 0x080fe20000010814 */
[----:B------:R-:W-:-:S06]  /*161f0*/  FFMA.FTZ R155, R14, R24, -R41 ;  /* 0x000000180e9b7223 */ /* 0x000fcc0000010829 */
[----:B------:R-:W-:Y:S08]  /*16200*/  MUFU.EX2 R31, R31 ;  /* 0x0000001f001f7308 */ /* 0x000ff00000000800 */
[----:B------:R-:W0:Y:S01]  /*16210*/  MUFU.EX2 R8, R5 ;  /* 0x0000000500087308 */ /* 0x000e220000000800 */
[----:B------:R-:W-:-:S07]  /*16220*/  FFMA.FTZ R35, R73, R24, -R20 ;  /* 0x0000001849237223 */ /* 0x000fce0000010814 */
[----:B------:R-:W1:Y:S01]  /*16230*/  MUFU.EX2 R37, R37 ;  /* 0x0000002500257308 */ /* 0x000e620000000800 */
[----:B------:R-:W-:-:S07]  /*16240*/  FFMA.FTZ R29, R12, R24, -R41 ;  /* 0x000000180c1d7223 */ /* 0x000fce0000010829 */
[----:B------:R-:W3:Y:S01]  /*16250*/  MUFU.EX2 R153, R153 ;  /* 0x0000009900997308 */ /* 0x000ee20000000800 */
[----:B------:R-:W-:-:S07]  /*16260*/  FFMA.FTZ R156, R77, R24, -R20 ;  /* 0x000000184d9c7223 */ /* 0x000fce0000010814 */
[----:B------:R-:W4:Y:S01]  /*16270*/  MUFU.EX2 R36, R36 ;  /* 0x0000002400247308 */ /* 0x000f220000000800 */
[----:B------:R-:W-:-:S07]  /*16280*/  FFMA.FTZ R157, R13, R24, -R41 ;  /* 0x000000180d9d7223 */ /* 0x000fce0000010829 */
[----:B------:R-:W4:Y:S01]  /*16290*/  MUFU.EX2 R30, R30 ;  /* 0x0000001e001e7308 */ /* 0x000f220000000800 */
[----:B--2---:R-:W-:Y:S01]  /*162a0*/  FFMA.FTZ R6, R9, R6, R152 ;  /* 0x0000000609067223 */ /* 0x004fe20000010098 */
[----:B------:R-:W-:-:S06]  /*162b0*/  FFMA.FTZ R34, R33, R24, -R20 ;  /* 0x0000001821227223 */ /* 0x000fcc0000010814 */
[----:B------:R-:W2:Y:S01]  /*162c0*/  MUFU.EX2 R154, R154 ;  /* 0x0000009a009a7308 */ /* 0x000ea20000000800 */
[----:B0-----:R-:W-:Y:S01]  /*162d0*/  FFMA.FTZ R4, R8, R7, R31 ;  /* 0x0000000708047223 */ /* 0x001fe2000001001f */
[----:B------:R-:W-:-:S06]  /*162e0*/  FFMA.FTZ R28, R38, R24, -R41 ;  /* 0x00000018261c7223 */ /* 0x000fcc0000010829 */
[----:B------:R-:W0:Y:S01]  /*162f0*/  MUFU.EX2 R155, R155 ;  /* 0x0000009b009b7308 */ /* 0x000e220000000800 */
[----:B-1----:R-:W-:Y:S01]  /*16300*/  FADD.FTZ R5, R37, R6 ;  /* 0x0000000625057221 */ /* 0x002fe20000010000 */
[----:B------:R-:W-:-:S06]  /*16310*/  FFMA.FTZ R158, R75, R24, -R20 ;  /* 0x000000184b9e7223 */ /* 0x000fcc0000010814 */
[----:B------:R-:W1:Y:S01]  /*16320*/  MUFU.EX2 R35, R35 ;  /* 0x0000002300237308 */ /* 0x000e620000000800 */
[----:B---3--:R-:W-:Y:S01]  /*16330*/  FADD.FTZ R7, R153, R4 ;  /* 0x0000000499077221 */ /* 0x008fe20000010000 */
[----:B------:R-:W-:-:S06]  /*16340*/  FFMA.FTZ R159, R39, R24, -R41 ;  /* 0x00000018279f7223 */ /* 0x000fcc0000010829 */
[----:B------:R-:W3:Y:S01]  /*16350*/  MUFU.EX2 R29, R29 ;  /* 0x0000001d001d7308 */ /* 0x000ee20000000800 */
[----:B----4-:R-:W-:Y:S01]  /*16360*/  FADD.FTZ R5, R36, R5 ;  /* 0x0000000524057221 */ /* 0x010fe20000010000 */
[----:B------:R-:W-:-:S06]  /*16370*/  FFMA.FTZ R33, R21, R24, -R20 ;  /* 0x0000001815217223 */ /* 0x000fcc0000010814 */
[----:B------:R-:W4:Y:S01]  /*16380*/  MUFU.EX2 R156, R156 ;  /* 0x0000009c009c7308 */ /* 0x000f220000000800 */
[----:B------:R-:W-:Y:S01]  /*16390*/  FADD.FTZ R4, R30, R7 ;  /* 0x000000071e047221 */ /* 0x000fe20000010000 */
[----:B------:R-:W-:-:S06]  /*163a0*/  FFMA.FTZ R13, R42, R24, -R41 ;  /* 0x000000182a0d7223 */ /* 0x000fcc0000010829 */
[----:B------:R-:W4:Y:S01]  /*163b0*/  MUFU.EX2 R157, R157 ;  /* 0x0000009d009d7308 */ /* 0x000f220000000800 */
[----:B--2---:R-:W-:Y:S01]  /*163c0*/  FADD.FTZ R6, R154, R5 ;  /* 0x000000059a067221 */ /* 0x004fe20000010000 */
[----:B0-----:R-:W-:-:S06]  /*163d0*/  FADD.FTZ R4, R155, R4 ;  /* 0x000000049b047221 */ /* 0x001fcc0000010000 */
[----:B------:R-:W0:Y:S01]  /*163e0*/  MUFU.EX2 R34, R34 ;  /* 0x0000002200227308 */ /* 0x000e220000000800 */
[----:B------:R-:W-:-:S07]  /*163f0*/  FFMA.FTZ R161, R43, R24, -R41 ;  /* 0x000000182ba17223 */ /* 0x000fce0000010829 */
[----:B------:R-:W2:Y:S01]  /*16400*/  MUFU.EX2 R28, R28 ;  /* 0x0000001c001c7308 */ /* 0x000ea20000000800 */
        /* <DEDUP_REMOVED lines=12> */
[----:B0-----:R-:W-:Y:S01]  /*164d0*/  FADD.FTZ R5, R34, R5 ;  /* 0x0000000522057221 */ /* 0x001fe20000010000 */
[----:B------:R-:W-:-:S06]  /*164e0*/  FFMA.FTZ R225, R48, R24, -R20 ;  /* 0x0000001830e17223 */ /* 0x000fcc0000010814 */
[----:B------:R-:W0:Y:S01]  /*164f0*/  MUFU.EX2 R160, R160 ;  /* 0x000000a000a07308 */ /* 0x000e220000000800 */
[----:B--2---:R-:W-:Y:S01]  /*16500*/  FADD.FTZ R4, R28, R7 ;  /* 0x000000071c047221 */ /* 0x004fe20000010000 */
[----:B------:R-:W-:-:S06]  /*16510*/  FFMA.FTZ R221, R50, R24, -R41 ;  /* 0x0000001832dd7223 */ /* 0x000fcc0000010829 */
        /* <DEDUP_REMOVED lines=52> */
[-CC-:B------:R-:W-:Y:S01]  /*16860*/  FFMA.FTZ R164, R68, R24.reuse, -R20.reuse ;  /* 0x0000001844a47223 */ /* 0x180fe20000010814 */
[----:B------:R-:W-:Y:S01]  /*16870*/  FFMA.FTZ R21, R69, R24, -R20 ;  /* 0x0000001845157223 */ /* 0x000fe20000010814 */
[----:B--2---:R-:W-:-:S05]  /*16880*/  FADD.FTZ R4, R220, R7 ;  /* 0x00000007dc047221 */ /* 0x004fca0000010000 */
[----:B------:R-:W2:Y:S01]  /*16890*/  MUFU.EX2 R167, R167 ;  /* 0x000000a700a77308 */ /* 0x000ea20000000800 */
[----:B------:R-:W-:Y:S01]  /*168a0*/  FFMA.FTZ R20, R67, R24, -R41 ;  /* 0x0000001843147223 */ /* 0x000fe20000010829 */
[----:B-1----:R-:W-:-:S06]  /*168b0*/  FADD.FTZ R6, R174, R5 ;  /* 0x00000005ae067221 */ /* 0x002fcc0000010000 */
[----:B------:R-:W1:Y:S01]  /*168c0*/  MUFU.EX2 R171, R171 ;  /* 0x000000ab00ab7308 */ /* 0x000e620000000800 */
[----:B---3--:R-:W-:Y:S01]  /*168d0*/  FADD.FTZ R5, R169, R4 ;  /* 0x00000004a9057221 */ /* 0x008fe20000010000 */
[----:B------:R-:W-:-:S06]  /*168e0*/  FFMA.FTZ R11, R70, R24, -R41 ;  /* 0x00000018460b7223 */ /* 0x000fcc0000010829 */
[----:B------:R-:W3:Y:S01]  /*168f0*/  MUFU.EX2 R168, R168 ;  /* 0x000000a800a87308 */ /* 0x000ee20000000800 */
[----:B----4-:R-:W-:Y:S01]  /*16900*/  FADD.FTZ R7, R173, R6 ;  /* 0x00000006ad077221 */ /* 0x010fe20000010000 */
[----:B------:R-:W-:-:S06]  /*16910*/  FADD.FTZ R4, R170, R5 ;  /* 0x00000005aa047221 */ /* 0x000fcc0000010000 */
[----:B------:R-:W4:Y:S01]  /*16920*/  MUFU.EX2 R165, R165 ;  /* 0x000000a500a57308 */ /* 0x000f220000000800 */
[----:B------:R-:W-:-:S07]  /*16930*/  FFMA.FTZ R14, R71, R24, -R41 ;  /* 0x00000018470e7223 */ /* 0x000fce0000010829 */
[----:B------:R-:W4:Y:S01]  /*16940*/  MUFU.EX2 R15, R15 ;  /* 0x0000000f000f7308 */ /* 0x000f220000000800 */
[----:B0-----:R-:W-:Y:S01]  /*16950*/  FADD.FTZ R6, R172, R7 ;  /* 0x00000007ac067221 */ /* 0x001fe20000010000 */
[----:B--2---:R-:W-:-:S06]  /*16960*/  FADD.FTZ R5, R167, R4 ;  /* 0x00000004a7057221 */ /* 0x004fcc0000010000 */
[----:B------:R-:W0:Y:S08]  /*16970*/  MUFU.EX2 R166, R166 ;  /* 0x000000a600a67308 */ /* 0x000e300000000800 */
[----:B------:R-:W2:Y:S01]  /*16980*/  MUFU.EX2 R20, R20 ;  /* 0x0000001400147308 */ /* 0x000ea20000000800 */
[----:B-1----:R-:W-:Y:S01]  /*16990*/  FADD.FTZ R6, R171, R6 ;  /* 0x00000006ab067221 */ /* 0x002fe20000010000 */
[----:B---3--:R-:W-:-:S06]  /*169a0*/  FADD.FTZ R4, R168, R5 ;  /* 0x00000005a8047221 */ /* 0x008fcc0000010000 */
[----:B------:R-:W1:Y:S08]  /*169b0*/  MUFU.EX2 R164, R164 ;  /* 0x000000a400a47308 */ /* 0x000e700000000800 */
[----:B------:R-:W3:Y:S01]  /*169c0*/  MUFU.EX2 R11, R11 ;  /* 0x0000000b000b7308 */ /* 0x000ee20000000800 */
[----:B----4-:R-:W-:Y:S01]  /*169d0*/  FADD.FTZ R5, R165, R6 ;  /* 0x00000006a5057221 */ /* 0x010fe20000010000 */
[----:B------:R-:W-:-:S06]  /*169e0*/  FADD.FTZ R7, R15, R4 ;  /* 0x000000040f077221 */ /* 0x000fcc0000010000 */
[----:B------:R-:W4:Y:S08]  /*169f0*/  MUFU.EX2 R21, R21 ;  /* 0x0000001500157308 */ /* 0x000f300000000800 */
[----:B------:R-:W4:Y:S01]  /*16a00*/  MUFU.EX2 R14, R14 ;  /* 0x0000000e000e7308 */ /* 0x000f220000000800 */
[----:B0-----:R-:W-:Y:S01]  /*16a10*/  FADD.FTZ R5, R166, R5 ;  /* 0x00000005a6057221 */ /* 0x001fe20000010000 */
[----:B--2---:R-:W-:-:S03]  /*16a20*/  FADD.FTZ R4, R20, R7 ;  /* 0x0000000714047221 */ /* 0x004fc60000010000 */
[----:B-1----:R-:W-:Y:S01]  /*16a30*/  FADD.FTZ R6, R164, R5 ;  /* 0x00000005a4067221 */ /* 0x002fe20000010000 */
[----:B---3--:R-:W-:-:S03]  /*16a40*/  FADD.FTZ R5, R11, R4 ;  /* 0x000000040b057221 */ /* 0x008fc60000010000 */
[----:B----4-:R-:W-:Y:S01]  /*16a50*/  FADD.FTZ R4, R21, R6 ;  /* 0x0000000615047221 */ /* 0x010fe20000010000 */
[----:B------:R0:W-:Y:S01]  /*16a60*/  ST.E desc[UR36][R2.64+0x4], R25 ;  /* 0x0000041902007985 */ /* 0x0001e2000c101924 */
[----:B------:R-:W-:-:S05]  /*16a70*/  FADD.FTZ R5, R14, R5 ;  /* 0x000000050e057221 */ /* 0x000fca0000010000 */
[----:B------:R1:W-:Y:S04]  /*16a80*/  ST.E.64 desc[UR36][R2.64+0x10], R4 ;  /* 0x0000100402007985 */ /* 0x0003e8000c101b24 */
[----:B------:R-:W2:Y:S01]  /*16a90*/  LD.E R26, desc[UR36][R22.64+0x240] ;  /* 0x00024024161a7980 */ /* 0x000ea2000c101900 */
[----:B------:R-:W-:-:S04]  /*16aa0*/  IADD3 R24, P0, R16, 0x240, RZ ;  /* 0x0000024010187810 */ /* 0x000fc80007f1e0ff */
[----:B------:R-:W-:Y:S01]  /*16ab0*/  LOP3.LUT R6, R24, 0x4, RZ, 0xfc, !PT ;  /* 0x0000000418067812 */ /* 0x000fe200078efcff */
[----:B------:R-:W-:Y:S02]  /*16ac0*/  IMAD.X R7, RZ, RZ, R17, P0 ;  /* 0x000000ffff077224 */ /* 0x000fe400000e0611 */
[----:B--2---:R-:W-:-:S05]  /*16ad0*/  FMUL.FTZ R27, R9, R26 ;  /* 0x0000001a091b7220 */ /* 0x004fca0000410000 */
[----:B------:R-:W-:Y:S04]  /*16ae0*/  ST.E desc[UR36][R22.64+0x240], R27 ;  /* 0x0002401b16007985 */ /* 0x000fe8000c101924 */
[----:B------:R-:W2:Y:S02]  /*16af0*/  LD.E R26, desc[UR36][R6.64] ;  /* 0x00000024061a7980 */ /* 0x000ea4000c101900 */
[----:B--2---:R-:W-:-:S05]  /*16b00*/  FMUL.FTZ R39, R9, R26 ;  /* 0x0000001a09277220 */ /* 0x004fca0000410000 */
[----:B------:R-:W-:Y:S04]  /*16b10*/  ST.E desc[UR36][R6.64], R39 ;  /* 0x0000002706007985 */ /* 0x000fe8000c101924 */
[----:B------:R-:W2:Y:S04]  /*16b20*/  LD.E R114, desc[UR36][R22.64+0x254] ;  /* 0x0002542416727980 */ /* 0x000ea8000c101900 */
[----:B0-----:R-:W3:Y:S04]  /*16b30*/  LD.E R25, desc[UR36][R22.64+0x434] ;  /* 0x0004342416197980 */ /* 0x001ee8000c101900 */
        /* <DEDUP_REMOVED lines=59> */
[----:B------:R-:W4:Y:S01]  /*16ef0*/  LD.E R26, desc[UR36][R22.64+0x430] ;  /* 0x00043024161a7980 */ /* 0x000f22000c101900 */
[C---:B--2---:R-:W-:Y:S01]  /*16f00*/  FMUL.FTZ R5, R9.reuse, R114 ;  /* 0x0000007209057220 */ /* 0x044fe20000410000 */
[----:B---3--:R-:W-:-:S04]  /*16f10*/  FMUL.FTZ R45, R9, R25 ;  /* 0x00000019092d7220 */ /* 0x008fc80000410000 */
[----:B------:R0:W-:Y:S04]  /*16f20*/  ST.E desc[UR36][R22.64+0x254], R5 ;  /* 0x0002540516007985 */ /* 0x0001e8000c101924 */
[----:B------:R1:W-:Y:S01]  /*16f30*/  ST.E desc[UR36][R22.64+0x434], R45 ;  /* 0x0004342d16007985 */ /* 0x0003e2000c101924 */
[C---:B----4-:R-:W-:Y:S01]  /*16f40*/  FMUL.FTZ R3, R9.reuse, R112 ;  /* 0x0000007009037220 */ /* 0x050fe20000410000 */
[C---:B0-----:R-:W-:Y:S01]  /*16f50*/  FMUL.FTZ R5, R9.reuse, R128 ;  /* 0x0000008009057220 */ /* 0x041fe20000410000 */
[C---:B------:R-:W-:Y:S01]  /*16f60*/  FMUL.FTZ R25, R9.reuse, R116 ;  /* 0x0000007409197220 */ /* 0x040fe20000410000 */
[----:B------:R-:W-:-:S03]  /*16f70*/  FMUL.FTZ R27, R9, R118 ;  /* 0x00000076091b7220 */ /* 0x000fc60000410000 */
[----:B------:R0:W-:Y:S01]  /*16f80*/  ST.E desc[UR36][R22.64+0x290], R5 ;  /* 0x0002900516007985 */ /* 0x0001e2000c101924 */
[C---:B------:R-:W-:Y:S01]  /*16f90*/  FMUL.FTZ R39, R9.reuse, R120 ;  /* 0x0000007809277220 */ /* 0x040fe20000410000 */
[C---:B------:R-:W-:Y:S01]  /*16fa0*/  FMUL.FTZ R41, R9.reuse, R122 ;  /* 0x0000007a09297220 */ /* 0x040fe20000410000 */
[C---:B------:R-:W-:Y:S01]  /*16fb0*/  FMUL.FTZ R43, R9.reuse, R124 ;  /* 0x0000007c092b7220 */ /* 0x040fe20000410000 */
[C---:B-1----:R-:W-:Y:S01]  /*16fc0*/  FMUL.FTZ R45, R9.reuse, R130 ;  /* 0x00000082092d7220 */ /* 0x042fe20000410000 */
[C---:B------:R-:W-:Y:S01]  /*16fd0*/  FMUL.FTZ R47, R9.reuse, R132 ;  /* 0x00000084092f7220 */ /* 0x040fe20000410000 */
[----:B------:R1:W-:Y:S01]  /*16fe0*/  ST.E desc[UR36][R22.64+0x250], R3 ;  /* 0x0002500316007985 */ /* 0x0003e2000c101924 */
[----:B0-----:R-:W-:-:S03]  /*16ff0*/  FMUL.FTZ R5, R9, R148 ;  /* 0x0000009409057220 */ /* 0x001fc60000410000 */
[----:B------:R0:W-:Y:S04]  /*17000*/  ST.E desc[UR36][R22.64+0x260], R25 ;  /* 0x0002601916007985 */ /* 0x0001e8000c101924 */
[----:B------:R2:W-:Y:S04]  /*17010*/  ST.E desc[UR36][R22.64+0x264], R27 ;  /* 0x0002641b16007985 */ /* 0x0005e8000c101924 */
[----:B------:R3:W-:Y:S01]  /*17020*/  ST.E desc[UR36][R22.64+0x270], R39 ;  /* 0x0002702716007985 */ /* 0x0007e2000c101924 */
[----:B-1----:R-:W-:-:S03]  /*17030*/  FMUL.FTZ R3, R9, R126 ;  /* 0x0000007e09037220 */ /* 0x002fc60000410000 */
[----:B------:R1:W-:Y:S01]  /*17040*/  ST.E desc[UR36][R22.64+0x274], R41 ;  /* 0x0002742916007985 */ /* 0x0003e2000c101924 */
[----:B0-----:R-:W-:-:S03]  /*17050*/  FMUL.FTZ R25, R9, R136 ;  /* 0x0000008809197220 */ /* 0x001fc60000410000 */
[----:B------:R0:W-:Y:S01]  /*17060*/  ST.E desc[UR36][R22.64+0x280], R43 ;  /* 0x0002802b16007985 */ /* 0x0001e2000c101924 */
[----:B--2---:R-:W-:-:S03]  /*17070*/  FMUL.FTZ R27, R9, R138 ;  /* 0x0000008a091b7220 */ /* 0x004fc60000410000 */
[----:B------:R2:W-:Y:S01]  /*17080*/  ST.E desc[UR36][R22.64+0x294], R45 ;  /* 0x0002942d16007985 */ /* 0x0005e2000c101924 */
[----:B---3--:R-:W-:-:S03]  /*17090*/  FMUL.FTZ R39, R9, R140 ;  /* 0x0000008c09277220 */ /* 0x008fc60000410000 */
[----:B------:R3:W-:Y:S01]  /*170a0*/  ST.E desc[UR36][R22.64+0x2a0], R47 ;  /* 0x0002a02f16007985 */ /* 0x0007e2000c101924 */
[C---:B-1----:R-:W-:Y:S01]  /*170b0*/  FMUL.FTZ R41, R9.reuse, R142 ;  /* 0x0000008e09297220 */ /* 0x042fe20000410000 */
[C---:B0-----:R-:W-:Y:S02]  /*170c0*/  FMUL.FTZ R43, R9.reuse, R144 ;  /* 0x00000090092b7220 */ /* 0x041fe40000410000 */
[----:B------:R0:W-:Y:S01]  /*170d0*/  ST.E desc[UR36][R22.64+0x2e0], R5 ;  /* 0x0002e00516007985 */ /* 0x0001e2000c101924 */
[C---:B--2---:R-:W-:Y:S01]  /*170e0*/  FMUL.FTZ R45, R9.reuse, R150 ;  /* 0x00000096092d7220 */ /* 0x044fe20000410000 */
[C---:B---3--:R-:W-:Y:S02]  /*170f0*/  FMUL.FTZ R47, R9.reuse, R110 ;  /* 0x0000006e092f7220 */ /* 0x048fe40000410000 */
[----:B------:R1:W-:Y:S01]  /*17100*/  ST.E desc[UR36][R22.64+0x284], R3 ;  /* 0x0002840316007985 */ /* 0x0003e2000c101924 */
[----:B0-----:R-:W-:-:S03]  /*17110*/  FMUL.FTZ R5, R9, R90 ;  /* 0x0000005a09057220 */ /* 0x001fc60000410000 */
[----:B------:R0:W-:Y:S01]  /*17120*/  ST.E desc[UR36][R22.64+0x2b0], R25 ;  /* 0x0002b01916007985 */ /* 0x0001e2000c101924 */
[----:B------:R-:W-:-:S03]  /*17130*/  FMUL.FTZ R49, R9, R134 ;  /* 0x0000008609317220 */ /* 0x000fc60000410000 */
[----:B------:R2:W-:Y:S01]  /*17140*/  ST.E desc[UR36][R22.64+0x2b4], R27 ;  /* 0x0002b41b16007985 */ /* 0x0005e2000c101924 */
[----:B-1----:R-:W-:-:S03]  /*17150*/  FMUL.FTZ R3, R9, R146 ;  /* 0x0000009209037220 */ /* 0x002fc60000410000 */
[----:B------:R1:W-:Y:S04]  /*17160*/  ST.E desc[UR36][R22.64+0x2c0], R39 ;  /* 0x0002c02716007985 */ /* 0x0003e8000c101924 */
[----:B------:R3:W-:Y:S01]  /*17170*/  ST.E desc[UR36][R22.64+0x2c4], R41 ;  /* 0x0002c42916007985 */ /* 0x0007e2000c101924 */
[----:B0-----:R-:W-:-:S03]  /*17180*/  FMUL.FTZ R25, R9, R108 ;  /* 0x0000006c09197220 */ /* 0x001fc60000410000 */
[----:B------:R0:W-:Y:S01]  /*17190*/  ST.E desc[UR36][R22.64+0x2d0], R43 ;  /* 0x0002d02b16007985 */ /* 0x0001e2000c101924 */
[----:B--2---:R-:W-:-:S03]  /*171a0*/  FMUL.FTZ R27, R9, R106 ;  /* 0x0000006a091b7220 */ /* 0x004fc60000410000 */
[----:B------:R2:W-:Y:S01]  /*171b0*/  ST.E desc[UR36][R22.64+0x2e4], R45 ;  /* 0x0002e42d16007985 */ /* 0x0005e2000c101924 */
[----:B-1----:R-:W-:-:S03]  /*171c0*/  FMUL.FTZ R39, R9, R104 ;  /* 0x0000006809277220 */ /* 0x002fc60000410000 */
[----:B------:R1:W-:Y:S01]  /*171d0*/  ST.E desc[UR36][R22.64+0x2f4], R47 ;  /* 0x0002f42f16007985 */ /* 0x0003e2000c101924 */
[C---:B---3--:R-:W-:Y:S01]  /*171e0*/  FMUL.FTZ R41, R9.reuse, R102 ;  /* 0x0000006609297220 */ /* 0x048fe20000410000 */
[C---:B0-----:R-:W-:Y:S02]  /*171f0*/  FMUL.FTZ R43, R9.reuse, R100 ;  /* 0x00000064092b7220 */ /* 0x041fe40000410000 */
[----:B------:R0:W-:Y:S01]  /*17200*/  ST.E desc[UR36][R22.64+0x330], R5 ;  /* 0x0003300516007985 */ /* 0x0001e2000c101924 */
[C---:B--2---:R-:W-:Y:S01]  /*17210*/  FMUL.FTZ R45, R9.reuse, R96 ;  /* 0x00000060092d7220 */ /* 0x044fe20000410000 */
[C---:B-1----:R-:W-:Y:S02]  /*17220*/  FMUL.FTZ R47, R9.reuse, R94 ;  /* 0x0000005e092f7220 */ /* 0x042fe40000410000 */
[----:B------:R1:W-:Y:S01]  /*17230*/  ST.E desc[UR36][R22.64+0x2a4], R49 ;  /* 0x0002a43116007985 */ /* 0x0003e2000c101924 */
[----:B0-----:R-:W-:-:S03]  /*17240*/  FMUL.FTZ R5, R9, R70 ;  /* 0x0000004609057220 */ /* 0x001fc60000410000 */
[----:B------:R0:W-:Y:S04]  /*17250*/  ST.E desc[UR36][R22.64+0x2d4], R3 ;  /* 0x0002d40316007985 */ /* 0x0001e8000c101924 */
        /* <DEDUP_REMOVED lines=10> */
[----:B---3--:R-:W-:-:S03]  /*17300*/  FMUL.FTZ R39, R9, R86 ;  /* 0x0000005609277220 */ /* 0x008fc60000410000 */
[----:B------:R3:W-:Y:S01]  /*17310*/  ST.E desc[UR36][R22.64+0x340], R47 ;  /* 0x0003402f16007985 */ /* 0x0007e2000c101924 */
[C---:B0-----:R-:W-:Y:S01]  /*17320*/  FMUL.FTZ R41, R9.reuse, R84 ;  /* 0x0000005409297220 */ /* 0x041fe20000410000 */
[C---:B--2---:R-:W-:Y:S02]  /*17330*/  FMUL.FTZ R43, R9.reuse, R82 ;  /* 0x00000052092b7220 */ /* 0x044fe40000410000 */
[----:B------:R0:W-:Y:S01]  /*17340*/  ST.E desc[UR36][R22.64+0x380], R5 ;  /* 0x0003800516007985 */ /* 0x0001e2000c101924 */
[C---:B-1----:R-:W-:Y:S01]  /*17350*/  FMUL.FTZ R45, R9.reuse, R76 ;  /* 0x0000004c092d7220 */ /* 0x042fe20000410000 */
[C---:B---3--:R-:W-:Y:S02]  /*17360*/  FMUL.FTZ R47, R9.reuse, R74 ;  /* 0x0000004a092f7220 */ /* 0x048fe40000410000 */
        /* <DEDUP_REMOVED lines=40> */
[C---:B---3--:R-:W-:Y:S01]  /*175f0*/  FMUL.FTZ R47, R9.reuse, R4 ;  /* 0x00000004092f7220 */ /* 0x048fe20000410000 */
[----:B------:R-:W-:Y:S01]  /*17600*/  FMUL.FTZ R9, R9, R26 ;  /* 0x0000001a09097220 */ /* 0x000fe20000410000 */
[C---:B------:R-:W-:Y:S01]  /*17610*/  LOP3.LUT R4, R24.reuse, 0x8, RZ, 0xfc, !PT ;  /* 0x0000000818047812 */ /* 0x040fe200078efcff */
[--C-:B0-----:R-:W-:Y:S01]  /*17620*/  IMAD.MOV.U32 R5, RZ, RZ, R7.reuse ;  /* 0x000000ffff057224 */ /* 0x101fe200078e0007 */
[----:B------:R-:W-:Y:S04]  /*17630*/  ST.E desc[UR36][R22.64+0x2f0], R51 ;  /* 0x0002f03316007985 */ /* 0x000fe8000c101924 */
[----:B------:R0:W-:Y:S04]  /*17640*/  ST.E desc[UR36][R22.64+0x3c4], R3 ;  /* 0x0003c40316007985 */ /* 0x0001e8000c101924 */
[----:B------:R-:W-:Y:S04]  /*17650*/  ST.E desc[UR36][R22.64+0x3e4], R49 ;  /* 0x0003e43116007985 */ /* 0x000fe8000c101924 */
[----:B------:R1:W-:Y:S04]  /*17660*/  ST.E desc[UR36][R22.64+0x3f0], R25 ;  /* 0x0003f01916007985 */ /* 0x0003e8000c101924 */
[----:B------:R2:W-:Y:S04]  /*17670*/  ST.E desc[UR36][R22.64+0x3f4], R27 ;  /* 0x0003f41b16007985 */ /* 0x0005e8000c101924 */
[----:B------:R-:W-:Y:S04]  /*17680*/  ST.E desc[UR36][R22.64+0x400], R39 ;  /* 0x0004002716007985 */ /* 0x000fe8000c101924 */
[----:B------:R3:W-:Y:S04]  /*17690*/  ST.E desc[UR36][R22.64+0x404], R41 ;  /* 0x0004042916007985 */ /* 0x0007e8000c101924 */
[----:B------:R-:W-:Y:S04]  /*176a0*/  ST.E desc[UR36][R22.64+0x410], R43 ;  /* 0x0004102b16007985 */ /* 0x000fe8000c101924 */
[----:B------:R-:W-:Y:S04]  /*176b0*/  ST.E desc[UR36][R22.64+0x420], R45 ;  /* 0x0004202d16007985 */ /* 0x000fe8000c101924 */
[----:B------:R4:W-:Y:S04]  /*176c0*/  ST.E desc[UR36][R22.64+0x424], R47 ;  /* 0x0004242f16007985 */ /* 0x0009e8000c101924 */
[----:B------:R4:W-:Y:S04]  /*176d0*/  ST.E desc[UR36][R22.64+0x430], R9 ;  /* 0x0004300916007985 */ /* 0x0009e8000c101924 */
[----:B0-----:R-:W1:Y:S01]  /*176e0*/  LD.E R3, desc[UR36][R4.64] ;  /* 0x0000002404037980 */ /* 0x001e62000c101900 */
[----:B------:R-:W-:Y:S01]  /*176f0*/  LOP3.LUT R2, R24, 0xc, RZ, 0xfc, !PT ;  /* 0x0000000c18027812 */ /* 0x000fe200078efcff */
[----:B-1----:R-:W-:Y:S01]  /*17700*/  FMUL.FTZ R25, R8, R3 ;  /* 0x0000000308197220 */ /* 0x002fe20000410000 */
[----:B------:R-:W-:-:S04]  /*17710*/  IMAD.MOV.U32 R3, RZ, RZ, R7 ;  /* 0x000000ffff037224 */ /* 0x000fc800078e0007 */
[----:B------:R0:W-:Y:S04]  /*17720*/  ST.E desc[UR36][R4.64], R25 ;  /* 0x0000001904007985 */ /* 0x0001e8000c101924 */
[----:B--2---:R-:W2:Y:S01]  /*17730*/  LD.E R27, desc[UR36][R2.64] ;  /* 0x00000024021b7980 */ /* 0x004ea2000c101900 */
[----:B------:R-:W1:Y:S01]  /*17740*/  S2R R112, SR_TID.X ;  /* 0x0000000000707919 */ /* 0x000e620000002100 */
[----:B--2---:R-:W-:-:S05]  /*17750*/  FMUL.FTZ R27, R8, R27 ;  /* 0x0000001b081b7220 */ /* 0x004fca0000410000 */
[----:B------:R2:W-:Y:S04]  /*17760*/  ST.E desc[UR36][R2.64], R27 ;  /* 0x0000001b02007985 */ /* 0x0005e8000c101924 */
        /* <DEDUP_REMOVED lines=54> */
[----:B---3--:R-:W3:Y:S04]  /*17ad0*/  LD.E R41, desc[UR36][R22.64+0x3fc] ;  /* 0x0003fc2416297980 */ /* 0x008ee8000c101900 */
[----:B----4-:R-:W4:Y:S04]  /*17ae0*/  LD.E R47, desc[UR36][R22.64+0x408] ;  /* 0x00040824162f7980 */ /* 0x010f28000c101900 */
[----:B------:R-:W4:Y:S04]  /*17af0*/  LD.E R45, desc[UR36][R22.64+0x40c] ;  /* 0x00040c24162d7980 */ /* 0x000f28000c101900 */
[----:B------:R-:W4:Y:S04]  /*17b00*/  LD.E R43, desc[UR36][R22.64+0x418] ;  /* 0x00041824162b7980 */ /* 0x000f28000c101900 */
[----:B------:R-:W4:Y:S04]  /*17b10*/  LD.E R39, desc[UR36][R22.64+0x41c] ;  /* 0x00041c2416277980 */ /* 0x000f28000c101900 */
[----:B------:R-:W4:Y:S04]  /*17b20*/  LD.E R9, desc[UR36][R22.64+0x428] ;  /* 0x0004282416097980 */ /* 0x000f28000c101900 */
[----:B0-----:R-:W4:Y:S04]  /*17b30*/  LD.E R25, desc[UR36][R22.64+0x42c] ;  /* 0x00042c2416197980 */ /* 0x001f28000c101900 */
[----:B--2---:R-:W2:Y:S01]  /*17b40*/  LD.E R27, desc[UR36][R22.64+0x438] ;  /* 0x00043824161b7980 */ /* 0x004ea2000c101900 */
[----:B-1----:R-:W-:Y:S01]  /*17b50*/  SHF.R.U32.HI R112, RZ, 0x7, R112 ;  /* 0x00000007ff707819 */ /* 0x002fe20000011670 */
[C---:B------:R-:W-:Y:S01]  /*17b60*/  FMUL.FTZ R117, R8.reuse, R117 ;  /* 0x0000007508757220 */ /* 0x040fe20000410000 */
[C---:B------:R-:W-:Y:S01]  /*17b70*/  FMUL.FTZ R51, R8.reuse, R51 ;  /* 0x0000003308337220 */ /* 0x040fe20000410000 */
[C---:B------:R-:W-:Y:S01]  /*17b80*/  FMUL.FTZ R55, R8.reuse, R55 ;  /* 0x0000003708377220 */ /* 0x040fe20000410000 */
[C---:B------:R-:W-:Y:S01]  /*17b90*/  FMUL.FTZ R53, R8.reuse, R53 ;  /* 0x0000003508357220 */ /* 0x040fe20000410000 */
[C---:B------:R-:W-:Y:S01]  /*17ba0*/  FMUL.FTZ R26, R8.reuse, R26 ;  /* 0x0000001a081a7220 */ /* 0x040fe20000410000 */
        /* <DEDUP_REMOVED lines=9> */
[C---:B------:R-:W-:Y:S01]  /*17c40*/  FMUL.FTZ R127, R8.reuse, R127 ;  /* 0x0000007f087f7220 */ /* 0x040fe20000410000 */
[C---:B------:R-:W-:Y:S01]  /*17c50*/  FMUL.FTZ R129, R8.reuse, R129 ;  /* 0x0000008108817220 */ /* 0x040fe20000410000 */
[----:B------:R-:W-:Y:S01]  /*17c60*/  FMUL.FTZ R131, R8, R131 ;  /* 0x0000008308837220 */ /* 0x000fe20000410000 */
[----:B0-----:R-:W-:Y:S02]  /*17c70*/  VIADD R26, R112, 0x8 ;  /* 0x00000008701a7836 */ /* 0x001fe40000000000 */
        /* <DEDUP_REMOVED lines=42> */
[C---:B---3--:R-:W-:Y:S01]  /*17f20*/  FMUL.FTZ R41, R8.reuse, R41 ;  /* 0x0000002908297220 */ /* 0x048fe20000410000 */
[C---:B----4-:R-:W-:Y:S01]  /*17f30*/  FMUL.FTZ R47, R8.reuse, R47 ;  /* 0x0000002f082f7220 */ /* 0x050fe20000410000 */
[C---:B------:R-:W-:Y:S01]  /*17f40*/  FMUL.FTZ R45, R8.reuse, R45 ;  /* 0x0000002d082d7220 */ /* 0x040fe20000410000 */
[C---:B------:R-:W-:Y:S01]  /*17f50*/  FMUL.FTZ R43, R8.reuse, R43 ;  /* 0x0000002b082b7220 */ /* 0x040fe20000410000 */
[C---:B------:R-:W-:Y:S01]  /*17f60*/  FMUL.FTZ R39, R8.reuse, R39 ;  /* 0x0000002708277220 */ /* 0x040fe20000410000 */
[C---:B------:R-:W-:Y:S01]  /*17f70*/  FMUL.FTZ R51, R8.reuse, R9 ;  /* 0x0000000908337220 */ /* 0x040fe20000410000 */
[C---:B------:R-:W-:Y:S01]  /*17f80*/  FMUL.FTZ R53, R8.reuse, R25 ;  /* 0x0000001908357220 */ /* 0x040fe20000410000 */
[----:B--2---:R-:W-:Y:S01]  /*17f90*/  FMUL.FTZ R55, R8, R27 ;  /* 0x0000001b08377220 */ /* 0x004fe20000410000 */
        /* <DEDUP_REMOVED lines=56> */
[----:B------:R-:W-:Y:S01]  /*18320*/  ST.E desc[UR36][R22.64+0x438], R55 ;  /* 0x0004383716007985 */ /* 0x000fe2000c101924 */
[----:B------:R2:W-:Y:S06]  /*18330*/  BAR.SYNC.DEFER_BLOCKING R26, 0x100 ;  /* 0x0004001a0000751d */ /* 0x0005ec0000010000 */
[----:B------:R-:W3:Y:S04]  /*18340*/  LDL R24, [R1+0x1f0] ;  /* 0x0001f00001187983 */ /* 0x000ee80000100800 */
[----:B0-----:R-:W4:Y:S04]  /*18350*/  LD.E R45, desc[UR36][R22.64+0x240] ;  /* 0x00024024162d7980 */ /* 0x001f28000c101900 */
[----:B------:R-:W3:Y:S04]  /*18360*/  LD.E.64 R8, desc[UR36][R22.64+0x88] ;  /* 0x0000882416087980 */ /* 0x000ee8000c101b00 */
[----:B----4-:R0:W-:Y:S04]  /*18370*/  ST.E desc[UR36][R22.64+0x240], R45 ;  /* 0x0002402d16007985 */ /* 0x0101e8000c101924 */
[----:B------:R-:W4:Y:S04]  /*18380*/  LD.E R25, desc[UR36][R6.64] ;  /* 0x0000002406197980 */ /* 0x000f28000c101900 */
[----:B----4-:R4:W-:Y:S04]  /*18390*/  ST.E desc[UR36][R6.64], R25 ;  /* 0x0000001906007985 */ /* 0x0109e8000c101924 */
[----:B------:R-:W2:Y:S04]  /*183a0*/  LD.E R27, desc[UR36][R4.64] ;  /* 0x00000024041b7980 */ /* 0x000ea8000c101900 */
[----:B--2---:R2:W-:Y:S04]  /*183b0*/  ST.E desc[UR36][R4.64], R27 ;  /* 0x0000001b04007985 */ /* 0x0045e8000c101924 */
[----:B-1----:R-:W3:Y:S04]  /*183c0*/  LD.E R39, desc[UR36][R2.64] ;  /* 0x0000002402277980 */ /* 0x002ee8000c101900 */
[----:B---3--:R1:W-:Y:S04]  /*183d0*/  ST.E desc[UR36][R2.64], R39 ;  /* 0x0000002702007985 */ /* 0x0083e8000c101924 */
[----:B------:R-:W3:Y:S04]  /*183e0*/  LD.E R41, desc[UR36][R22.64+0x250] ;  /* 0x0002502416297980 */ /* 0x000ee8000c101900 */
[----:B------:R-:W3:Y:S04]  /*183f0*/  LD.E R43, desc[UR36][R22.64+0x254] ;  /* 0x00025424162b7980 */ /* 0x000ee8000c101900 */
[----:B------:R-:W3:Y:S04]  /*18400*/  LD.E R47, desc[UR36][R22.64+0x258] ;  /* 0x00025824162f7980 */ /* 0x000ee8000c101900 */
[----:B0-----:R-:W3:Y:S04]  /*18410*/  LD.E R45, desc[UR36][R22.64+0x25c] ;  /* 0x00025c24162d7980 */ /* 0x001ee8000c101900 */
        /* <DEDUP_REMOVED lines=14> */
[----:B--2---:R-:W2:Y:S04]  /*18500*/  LD.E R27, desc[UR36][R22.64+0x298] ;  /* 0x00029824161b7980 */ /* 0x004ea8000c101900 */
[----:B------:R-:W2:Y:S04]  /*18510*/  LD.E R38, desc[UR36][R22.64+0x29c] ;  /* 0x00029c2416267980 */ /* 0x000ea8000c101900 */
[----:B-1----:R-:W2:Y:S04]  /*18520*/  LD.E R39, desc[UR36][R22.64+0x2a0] ;  /* 0x0002a02416277980 */ /* 0x002ea8000c101900 */
        /* <DEDUP_REMOVED lines=54> */
[----:B---3--:R0:W-:Y:S04]  /*18890*/  ST.E desc[UR36][R22.64+0x250], R41 ;  /* 0x0002502916007985 */ /* 0x0081e8000c101924 */
[----:B------:R1:W-:Y:S04]  /*188a0*/  ST.E desc[UR36][R22.64+0x254], R43 ;  /* 0x0002542b16007985 */ /* 0x0003e8000c101924 */
        /* <DEDUP_REMOVED lines=14> */
[----:B0-----:R-:W2:Y:S04]  /*18990*/  LD.E R41, desc[UR36][R22.64+0x2a8] ;  /* 0x0002a82416297980 */ /* 0x001ea8000c101900 */
[----:B-1----:R-:W2:Y:S04]  /*189a0*/  LD.E R43, desc[UR36][R22.64+0x2b0] ;  /* 0x0002b024162b7980 */ /* 0x002ea8000c101900 */
[----:B---3--:R-:W3:Y:S04]  /*189b0*/  LD.E R45, desc[UR36][R22.64+0x2b8] ;  /* 0x0002b824162d7980 */ /* 0x008ee8000c101900 */
        /* <DEDUP_REMOVED lines=48> */
[----:B--2---:R1:W-:Y:S04]  /*18cc0*/  ST.E desc[UR36][R22.64+0x298], R27 ;  /* 0x0002981b16007985 */ /* 0x0043e8000c101924 */
        /* <DEDUP_REMOVED lines=105> */
[----:B0-----:R-:W4:Y:S01]  /*19360*/  LDL R25, [R1+0x68] ;  /* 0x0000680001197983 */ /* 0x001f220000100800 */
[----:B------:R-:W-:-:S02]  /*19370*/  IMAD R8, R24, 0xc00, R8 ;  /* 0x00000c0018087824 */ /* 0x000fc400078e0208 */
[----:B-1----:R-:W-:Y:S01]  /*19380*/  IMAD.MOV.U32 R27, RZ, RZ, R9 ;  /* 0x000000ffff1b7224 */ /* 0x002fe200078e0009 */
[----:B------:R-:W-:Y:S01]  /*19390*/  F2FP.F16.F32.PACK_AB R152, R37, R152 ;  /* 0x000000982598723e */ /* 0x000fe200000000ff */
[----:B------:R-:W-:Y:S01]  /*193a0*/  VIADD R24, R8, 0x80 ;  /* 0x0000008008187836 */ /* 0x000fe20000000000 */
[----:B------:R-:W-:Y:S01]  /*193b0*/  F2FP.F16.F32.PACK_AB R154, R154, R36 ;  /* 0x000000249a9a723e */ /* 0x000fe200000000ff */
[----:B------:R-:W-:Y:S01]  /*193c0*/  VIADD R26, R8, 0x100 ;  /* 0x00000100081a7836 */ /* 0x000fe20000000000 */
[----:B------:R-:W-:Y:S01]  /*193d0*/  R2UR UR15, R27 ;  /* 0x000000001b0f72ca */ /* 0x000fe200000e0000 */
[----:B------:R-:W4:Y:S01]  /*193e0*/  LD.E R36, desc[UR36][R22.64+0x270] ;  /* 0x0002702416247980 */ /* 0x000f22000c101900 */
[----:B------:R-:W-:Y:S02]  /*193f0*/  R2UR UR10, R24 ;  /* 0x00000000180a72ca */ /* 0x000fe400000e0000 */
[----:B------:R-:W-:Y:S01]  /*19400*/  R2UR UR14, R26 ;  /* 0x000000001a0e72ca */ /* 0x000fe200000e0000 */
[----:B------:R-:W4:Y:S01]  /*19410*/  LD.E R24, desc[UR36][R22.64+0x240] ;  /* 0x0002402416187980 */ /* 0x000f22000c101900 */
[----:B------:R-:W-:-:S02]  /*19420*/  F2FP.F16.F32.PACK_AB R156, R156, R35 ;  /* 0x000000239c9c723e */ /* 0x000fc400000000ff */
[----:B------:R-:W-:Y:S01]  /*19430*/  F2FP.F16.F32.PACK_AB R158, R158, R34 ;  /* 0x000000229e9e723e */ /* 0x000fe200000000ff */
[----:B------:R-:W4:Y:S01]  /*19440*/  LD.E R35, desc[UR36][R22.64+0x26c] ;  /* 0x00026c2416237980 */ /* 0x000f22000c101900 */
[----:B------:R-:W-:Y:S02]  /*19450*/  F2FP.F16.F32.PACK_AB R160, R160, R33 ;  /* 0x00000021a0a0723e */ /* 0x000fe400000000ff */
[----:B------:R-:W-:Y:S01]  /*19460*/  F2FP.F16.F32.PACK_AB R162, R162, R32 ;  /* 0x00000020a2a2723e */ /* 0x000fe200000000ff */
[----:B------:R-:W4:Y:S01]  /*19470*/  LD.E R33, desc[UR36][R22.64+0x264] ;  /* 0x0002642416217980 */ /* 0x000f22000c101900 */
[----:B------:R-:W-:Y:S02]  /*19480*/  F2FP.F16.F32.PACK_AB R153, R153, R31 ;  /* 0x0000001f9999723e */ /* 0x000fe400000000ff */
[----:B------:R-:W-:Y:S01]  /*19490*/  F2FP.F16.F32.PACK_AB R155, R155, R30 ;  /* 0x0000001e9b9b723e */ /* 0x000fe200000000ff */
[----:B------:R-:W4:Y:S01]  /*194a0*/  LD.E R31, desc[UR36][R22.64+0x25c] ;  /* 0x00025c24161f7980 */ /* 0x000f22000c101900 */
[----:B------:R-:W-:-:S02]  /*194b0*/  F2FP.F16.F32.PACK_AB R157, R157, R29 ;  /* 0x0000001d9d9d723e */ /* 0x000fc400000000ff */
[----:B------:R-:W-:Y:S01]  /*194c0*/  F2FP.F16.F32.PACK_AB R159, R159, R28 ;  /* 0x0000001c9f9f723e */ /* 0x000fe200000000ff */
[----:B------:R-:W4:Y:S04]  /*194d0*/  LD.E R29, desc[UR36][R22.64+0x254] ;  /* 0x00025424161d7980 */ /* 0x000f28000c101900 */
        /* <DEDUP_REMOVED lines=12> */
[----:B---3--:R-:W2:Y:S04]  /*195a0*/  LD.E R45, desc[UR36][R22.64+0x294] ;  /* 0x00029424162d7980 */ /* 0x008ea8000c101900 */
        /* <DEDUP_REMOVED lines=54> */
[----:B------:R-:W-:Y:S01]  /*19910*/  ISETP.NE.U32.AND P0, PT, R25, RZ, PT ;  /* 0x000000ff1900720c */ /* 0x000fe20003f05070 */
[----:B------:R-:W-:-:S02]  /*19920*/  IMAD.MOV.U32 R25, RZ, RZ, R9 ;  /* 0x000000ffff197224 */ /* 0x000fc400078e0009 */
[----:B------:R-:W2:Y:S03]  /*19930*/  LD.E R100, desc[UR36][R22.64+0x370] ;  /* 0x0003702416647980 */ /* 0x000ea6000c101900 */
        /* <DEDUP_REMOVED lines=61> */
[----:B------:R-:W-:Y:S01]  /*19d10*/  F2FP.F16.F32.PACK_AB R163, R12, R163 ;  /* 0x000000a30ca3723e */ /* 0x000fe200000000ff */
        /* <DEDUP_REMOVED lines=685> */
[----:B------:R0:W-:Y:S04]  /*1c7f0*/  ST.E desc[UR36][R6.64], R25 ;  /* 0x0000001906007985 */ /* 0x0001e8000c101924 */
        /* <DEDUP_REMOVED lines=127> */
[----:B------:R-:W3:Y:S04]  /*1cff0*/  LD.E R9, desc[UR36][R22.64+0x240] ;  /* 0x0002402416097980 */ /* 0x000ee8000c101900 */
[----:B---3--:R3:W-:Y:S04]  /*1d000*/  ST.E desc[UR36][R22.64+0x240], R9 ;  /* 0x0002400916007985 */ /* 0x0087e8000c101924 */
[----:B------:R-:W4:Y:S04]  /*1d010*/  LD.E R11, desc[UR36][R6.64] ;  /* 0x00000024060b7980 */ /* 0x000f28000c101900 */
[----:B----4-:R4:W-:Y:S04]  /*1d020*/  ST.E desc[UR36][R6.64], R11 ;  /* 0x0000000b06007985 */ /* 0x0109e8000c101924 */
[----:B------:R-:W2:Y:S04]  /*1d030*/  LD.E R13, desc[UR36][R4.64] ;  /* 0x00000024040d7980 */ /* 0x000ea8000c101900 */
[----:B--2---:R2:W-:Y:S04]  /*1d040*/  ST.E desc[UR36][R4.64], R13 ;  /* 0x0000000d04007985 */ /* 0x0045e8000c101924 */
[----:B------:R-:W3:Y:S04]  /*1d050*/  LD.E R15, desc[UR36][R2.64] ;  /* 0x00000024020f7980 */ /* 0x000ee8000c101900 */
[----:B---3--:R3:W-:Y:S04]  /*1d060*/  ST.E desc[UR36][R2.64], R15 ;  /* 0x0000000f02007985 */ /* 0x0087e8000c101924 */
[----:B------:R-:W3:Y:S04]  /*1d070*/  LD.E R21, desc[UR36][R22.64+0x250] ;  /* 0x0002502416157980 */ /* 0x000ee8000c101900 */
[----:B0-----:R-:W3:Y:S04]  /*1d080*/  LD.E R25, desc[UR36][R22.64+0x254] ;  /* 0x0002542416197980 */ /* 0x001ee8000c101900 */
[----:B-1----:R-:W3:Y:S04]  /*1d090*/  LD.E R27, desc[UR36][R22.64+0x258] ;  /* 0x00025824161b7980 */ /* 0x002ee8000c101900 */
[----:B------:R-:W3:Y:S04]  /*1d0a0*/  LD.E R29, desc[UR36][R22.64+0x25c] ;  /* 0x00025c24161d7980 */ /* 0x000ee8000c101900 */
[----:B------:R-:W3:Y:S04]  /*1d0b0*/  LD.E R9, desc[UR36][R22.64+0x260] ;  /* 0x0002602416097980 */ /* 0x000ee8000c101900 */
[----:B------:R-:W3:Y:S04]  /*1d0c0*/  LD.E R31, desc[UR36][R22.64+0x264] ;  /* 0x00026424161f7980 */ /* 0x000ee8000c101900 */
[----:B----4-:R-:W4:Y:S04]  /*1d0d0*/  LD.E R7, desc[UR36][R22.64+0x268] ;  /* 0x0002682416077980 */ /* 0x010f28000c101900 */
        /* <DEDUP_REMOVED lines=117> */
[----:B------:R-:W-:Y:S04]  /*1d830*/  ST.E desc[UR36][R22.64+0x250], R21 ;  /* 0x0002501516007985 */ /* 0x000fe8000c101924 */
[----:B------:R-:W-:Y:S04]  /*1d840*/  ST.E desc[UR36][R22.64+0x254], R25 ;  /* 0x0002541916007985 */ /* 0x000fe8000c101924 */
[----:B------:R-:W-:Y:S04]  /*1d850*/  ST.E desc[UR36][R22.64+0x258], R27 ;  /* 0x0002581b16007985 */ /* 0x000fe8000c101924 */
[----:B------:R-:W-:Y:S04]  /*1d860*/  ST.E desc[UR36][R22.64+0x25c], R29 ;  /* 0x00025c1d16007985 */ /* 0x000fe8000c101924 */
[----:B------:R-:W-:Y:S04]  /*1d870*/  ST.E desc[UR36][R22.64+0x260], R9 ;  /* 0x0002600916007985 */ /* 0x000fe8000c101924 */
[----:B------:R-:W-:Y:S04]  /*1d880*/  ST.E desc[UR36][R22.64+0x264], R31 ;  /* 0x0002641f16007985 */ /* 0x000fe8000c101924 */
[----:B----4-:R-:W-:Y:S04]  /*1d890*/  ST.E desc[UR36][R22.64+0x268], R7 ;  /* 0x0002680716007985 */ /* 0x010fe8000c101924 */
        /* <DEDUP_REMOVED lines=118> */
[----:B------:R1:W5:Y:S04]  /*1e000*/  LDL R0, [R1+0x1f0] ;  /* 0x0001f00001007983 */ /* 0x0003680000100800 */
[----:B--2---:R-:W2:Y:S01]  /*1e010*/  LD.E R2, desc[UR36][R20.64] ;  /* 0x0000002414027980 */ /* 0x004ea2000c101900 */
[----:B------:R-:W-:Y:S01]  /*1e020*/  BSSY B0, `(.L_x_3535) ;  /* 0x0000005000007945 */ /* 0x000fe20003800000 */
[----:B--2---:R-:W-:-:S04]  /*1e030*/  LOP3.LUT R2, R2, 0x1, RZ, 0xfc, !PT ;  /* 0x0000000102027812 */ /* 0x004fc800078efcff */
[----:B------:R-:W-:-:S13]  /*1e040*/  ISETP.NE.AND P0, PT, R2, 0x3, PT ;  /* 0x000000030200780c */ /* 0x000fda0003f05270 */
[----:B-1----:R-:W-:Y:S05]  /*1e050*/  @!P0 BRA `(.L_x_3536) ;  /* 0x0000000000048947 */ /* 0x002fea0003800000 */
[----:B------:R-:W-:Y:S01]  /*1e060*/  BPT.TRAP 0x1 ;  /* 0x000000040000795c */ /* 0x000fe20000300000 */
.L_x_3536:
[----:B------:R-:W-:Y:S05]  /*1e070*/  BSYNC B0 ;  /* 0x0000000000007941 */ /* 0x000fea0003800000 */
.L_x_3535:
        /* <DEDUP_REMOVED lines=9> */
.L_x_3508:
[----:B0-----:R-:W0:Y:S01]  /*1e110*/  S2R R0, SR_TID.X ;  /* 0x0000000000007919 */ /* 0x001e220000002100 */
[----:B------:R-:W-:Y:S05]  /*1e120*/  WARPSYNC.ALL ;  /* 0x0000000000007948 */ /* 0x000fea0003800000 */
[----:B0-----:R-:W-:-:S04]  /*1e130*/  SHF.R.U32.HI R0, RZ, 0x7, R0 ;  /* 0x00000007ff007819 */ /* 0x001fc80000011600 */
[----:B------:R-:W-:Y:S01]  /*1e140*/  IADD3 R143, -R0, 0xb, RZ ;  /* 0x0000000b008f7810 */ /* 0x000fe20007ffe1ff */
[----:B------:R-:W2:Y:S04]  /*1e150*/  LDL R5, [R1+0x210] ;  /* 0x0002100001057983 */ /* 0x000ea80000100800 */
[----:B------:R-:W3:Y:S04]  /*1e160*/  LDL R8, [R1+0x214] ;  /* 0x0002140001087983 */ /* 0x000ee80000100800 */
[----:B------:R-:W4:Y:S04]  /*1e170*/  LDL R137, [R1+0x1f0] ;  /* 0x0001f00001897983 */ /* 0x000f280000100800 */
[----:B------:R-:W5:Y:S01]  /*1e180*/  LDL.64 R124, [R1+0x290] ;  /* 0x00029000017c7983 */ /* 0x000f620000100a00 */
[----:B------:R-:W-:-:S02]  /*1e190*/  IMAD.MOV.U32 R142, RZ, RZ, -0x800000 ;  /* 0xff800000ff8e7424 */ /* 0x000fc400078e00ff */
[----:B------:R-:W-:Y:S01]  /*1e1a0*/  IMAD.MOV.U32 R140, RZ, RZ, -0x800000 ;  /* 0xff800000ff8c7424 */ /* 0x000fe200078e00ff */
[----:B------:R-:W5:Y:S01]  /*1e1b0*/  LDL.64 R134, [R1+0x240] ;  /* 0x0002400001867983 */ /* 0x000f620000100a00 */
[----:B------:R-:W-:-:S03]  /*1e1c0*/  IMAD.MOV.U32 R139, RZ, RZ, RZ ;  /* 0x000000ffff8b7224 */ /* 0x000fc600078e00ff */
[----:B------:R-:W5:Y:S04]  /*1e1d0*/  LDL.64 R132, [R1+0x250] ;  /* 0x0002500001847983 */ /* 0x000f680000100a00 */
        /* <DEDUP_REMOVED lines=57> */
[----:B------:R-:W5:Y:S04]  /*1e570*/  LDL R138, [R1+0x1f8] ;  /* 0x0001f800018a7983 */ /* 0x000f680000100800 */
[----:B--2---:R-:W0:Y:S02]  /*1e580*/  SHFL.BFLY PT, R0, R5, 0x2, 0x1f ;  /* 0x0c401f0005007f89 */ /* 0x004e2400000e0000 */
[----:B0-----:R-:W-:-:S05]  /*1e590*/  FADD.FTZ R0, R5, R0 ;  /* 0x0000000005007221 */ /* 0x001fca0000010000 */
[----:B-1----:R-:W0:Y:S02]  /*1e5a0*/  SHFL.BFLY PT, R3, R0, 0x1, 0x1f ;  /* 0x0c201f0000037f89 */ /* 0x002e2400000e0000 */
[----:B0-----:R-:W-:-:S05]  /*1e5b0*/  FADD.FTZ R2, R0, R3 ;  /* 0x0000000300027221 */ /* 0x001fca0000010000 */
[----:B------:R-:W-:Y:S04]  /*1e5c0*/  STL [R1+0x210], R2 ;  /* 0x0002100201007387 */ /* 0x000fe80000100800 */
[----:B------:R-:W2:Y:S04]  /*1e5d0*/  LDL R136, [R1+0x210] ;  /* 0x0002100001887983 */ /* 0x000ea80000100800 */
[----:B---3--:R-:W0:Y:S02]  /*1e5e0*/  SHFL.BFLY PT, R3, R8, 0x2, 0x1f ;  /* 0x0c401f0008037f89 */ /* 0x008e2400000e0000 */
[----:B0-----:R-:W-:Y:S01]  /*1e5f0*/  FADD.FTZ R3, R3, R8 ;  /* 0x0000000803037221 */ /* 0x001fe20000010000 */
[----:B----4-:R-:W-:Y:S01]  /*1e600*/  VIADD R137, R137, 0x1 ;  /* 0x0000000189897836 */ /* 0x010fe20000000000 */
[----:B------:R-:W3:Y:S04]  /*1e610*/  LDL.64 R8, [R1+0x3f8] ;  /* 0x0003f80001087983 */ /* 0x000ee80000100a00 */
[----:B------:R-:W0:Y:S02]  /*1e620*/  SHFL.BFLY PT, R4, R3, 0x1, 0x1f ;  /* 0x0c201f0003047f89 */ /* 0x000e2400000e0000 */
[----:B0-----:R-:W-:Y:S01]  /*1e630*/  FADD.FTZ R141, R3, R4 ;  /* 0x00000004038d7221 */ /* 0x001fe20000010000 */
[----:B------:R0:W-:Y:S08]  /*1e640*/  BAR.ARV R143, 0x100 ;  /* 0x0004008f0000751d */ /* 0x0001f00000002000 */
[----:B------:R-:W-:Y:S06]  /*1e650*/  BAR.ARV 0x8, 0x180 ;  /* 0x0206000000007b1d */ /* 0x000fec0000002000 */
[----:B------:R-:W-:-:S13]  /*1e660*/  FSETP.NE.FTZ.AND P1, PT, R141, RZ, PT ;  /* 0x000000ff8d00720b */ /* 0x000fda0003f35000 */
[----:B------:R-:W4:Y:S04]  /*1e670*/  @P1 LDL R6, [R1+0x220] ;  /* 0x0002200001061983 */ /* 0x000f280000100800 */
[----:B------:R-:W5:Y:S01]  /*1e680*/  @P1 LDL R7, [R1+0x204] ;  /* 0x0002040001071983 */ /* 0x000f620000100800 */
[----:B--2---:R-:W-:-:S13]  /*1e690*/  FSETP.NE.FTZ.AND P0, PT, R136, RZ, PT ;  /* 0x000000ff8800720b */ /* 0x004fda0003f15000 */
[----:B------:R-:W2:Y:S04]  /*1e6a0*/  @P0 LDL R4, [R1+0x220] ;  /* 0x0002200001040983 */ /* 0x000ea80000100800 */
[----:B------:R-:W3:Y:S01]  /*1e6b0*/  @P0 LDL R5, [R1+0x200] ;  /* 0x0002000001050983 */ /* 0x000ee20000100800 */
[----:B------:R-:W1:Y:S08]  /*1e6c0*/  @P0 MUFU.LG2 R0, R136 ;  /* 0x0000008800000308 */ /* 0x000e700000000c00 */
[----:B------:R-:W0:Y:S01]  /*1e6d0*/  @P1 MUFU.LG2 R2, R141 ;  /* 0x0000008d00021308 */ /* 0x000e220000000c00 */
[----:B-1----:R-:W-:-:S02]  /*1e6e0*/  @P0 FMUL.FTZ R3, R0, 0.69314718246459960938 ;  /* 0x3f31721800030820 */ /* 0x002fc40000410000 */
[----:B------:R-:W5:Y:S05]  /*1e6f0*/  LDL R0, [R1+0x1fc] ;  /* 0x0001fc0001007983 */ /* 0x000f6a0000100800 */
[----:B------:R1:W1:Y:S01]  /*1e700*/  @P0 MUFU.RCP R139, R136 ;  /* 0x00000088008b0308 */ /* 0x0002620000001000 */
[----:B----4-:R-:W-:Y:S01]  /*1e710*/  @P1 FMUL.FTZ R6, R6, 0.69314718246459960938 ;  /* 0x3f31721806061820 */ /* 0x010fe20000410000 */
[----:B--2---:R-:W-:-:S04]  /*1e720*/  @P0 FMUL.FTZ R4, R4, 0.69314718246459960938 ;  /* 0x3f31721804040820 */ /* 0x004fc80000410000 */
[----:B---3--:R-:W-:Y:S01]  /*1e730*/  @P0 FFMA.FTZ R142, R4, R5, R3 ;  /* 0x00000005048e0223 */ /* 0x008fe20000010003 */
[----:B0-----:R-:W-:Y:S01]  /*1e740*/  @P1 FMUL.FTZ R3, R2, 0.69314718246459960938 ;  /* 0x3f31721802031820 */ /* 0x001fe20000410000 */
[----:B------:R-:W2:Y:S03]  /*1e750*/  LDL.64 R4, [R1+0x408] ;  /* 0x0004080001047983 */ /* 0x000ea60000100a00 */
[----:B-----5:R-:W-:Y:S02]  /*1e760*/  @P1 FFMA.FTZ R140, R6, R7, R3 ;  /* 0x00000007068c1223 */ /* 0x020fe40000010003 */
[----:B------:R-:W3:Y:S04]  /*1e770*/  LDL.64 R2, [R1+0x428] ;  /* 0x0004280001027983 */ /* 0x000ee80000100a00 */
[----:B------:R-:W4:Y:S01]  /*1e780*/  LDL.64 R6, [R1+0x438] ;  /* 0x0004380001067983 */ /* 0x000f220000100a00 */
[----:B------:R-:W-:-:S13]  /*1e790*/  ISETP.NE.AND P0, PT, R137, 0x2, PT ;  /* 0x000000028900780c */ /* 0x000fda0003f05270 */
[----:B-1----:R-:W5:Y:S01]  /*1e7a0*/  @!P0 LDL R136, [R1+0x1f4] ;  /* 0x0001f40001888983 */ /* 0x002f620000100800 */
[-C--:B------:R-:W-:Y:S01]  /*1e7b0*/  FMUL.FTZ R125, R125, R139.reuse ;  /* 0x0000008b7d7d7220 */ /* 0x080fe20000410000 */
[----:B------:R-:W-:-:S05]  /*1e7c0*/  FMUL.FTZ R124, R124, R139 ;  /* 0x0000008b7c7c7220 */ /* 0x000fca0000410000 */
[----:B------:R0:W-:Y:S02]  /*1e7d0*/  STL.64 [R1+0x290], R124 ;  /* 0x0002907c01007387 */ /* 0x0001e40000100a00 */
[----:B0-----:R-:W-:-:S06]  /*1e7e0*/  IMAD.MOV.U32 R124, RZ, RZ, RZ ;  /* 0x000000ffff7c7224 */ /* 0x001fcc00078e00ff */
        /* <DEDUP_REMOVED lines=121> */
[----:B------:R-:W-:-:S02]  /*1ef80*/  VIADD R138, R138, 0x1 ;  /* 0x000000018a8a7836 */ /* 0x000fc40000000000 */
[----:B------:R-:W-:Y:S01]  /*1ef90*/  VIADD R0, R0, 0x1 ;  /* 0x0000000100007836 */ /* 0x000fe20000000000 */
[----:B------:R0:W-:Y:S04]  /*1efa0*/  STL [R1+0x214], R141 ;  /* 0x0002148d01007387 */ /* 0x0001e80000100800 */
[----:B------:R0:W-:Y:S04]  /*1efb0*/  STL.64 [R1+0x240], R134 ;  /* 0x0002408601007387 */ /* 0x0001e80000100a00 */
[----:B------:R0:W-:Y:S04]  /*1efc0*/  STL.64 [R1+0x250], R132 ;  /* 0x0002508401007387 */ /* 0x0001e80000100a00 */
[----:B------:R0:W-:Y:S04]  /*1efd0*/  STL.64 [R1+0x260], R130 ;  /* 0x0002608201007387 */ /* 0x0001e80000100a00 */
[----:B------:R0:W-:Y:S04]  /*1efe0*/  STL.64 [R1+0x270], R128 ;  /* 0x0002708001007387 */ /* 0x0001e80000100a00 */
[----:B------:R0:W-:Y:S04]  /*1eff0*/  STL.64 [R1+0x280], R126 ;  /* 0x0002807e01007387 */ /* 0x0001e80000100a00 */
[----:B------:R0:W-:Y:S04]  /*1f000*/  STL [R1+0x210], R142 ;  /* 0x0002108e01007387 */ /* 0x0001e80000100800 */
        /* <DEDUP_REMOVED lines=23> */
[----:B------:R0:W-:Y:S01]  /*1f180*/  STL.64 [R1+0x400], R80 ;  /* 0x0004005001007387 */ /* 0x0001e20000100a00 */
[-C--:B--2---:R-:W-:Y:S01]  /*1f190*/  FMUL.FTZ R5, R5, R124.reuse ;  /* 0x0000007c05057220 */ /* 0x084fe20000410000 */
[-C--:B------:R-:W-:Y:S01]  /*1f1a0*/  FMUL.FTZ R4, R4, R124.reuse ;  /* 0x0000007c04047220 */ /* 0x080fe20000410000 */
[-C--:B---3--:R-:W-:Y:S01]  /*1f1b0*/  FMUL.FTZ R3, R3, R124.reuse ;  /* 0x0000007c03037220 */ /* 0x088fe20000410000 */
[-C--:B------:R-:W-:Y:S01]  /*1f1c0*/  FMUL.FTZ R2, R2, R124.reuse ;  /* 0x0000007c02027220 */ /* 0x080fe20000410000 */
[-C--:B----4-:R-:W-:Y:S01]  /*1f1d0*/  FMUL.FTZ R7, R7, R124.reuse ;  /* 0x0000007c07077220 */ /* 0x090fe20000410000 */
[----:B------:R-:W-:Y:S01]  /*1f1e0*/  FMUL.FTZ R6, R6, R124 ;  /* 0x0000007c06067220 */ /* 0x000fe20000410000 */
        /* <DEDUP_REMOVED lines=35> */
[----:B------:R0:W-:Y:S04]  /*1f420*/  STL [R1+0x1f8], R138 ;  /* 0x0001f88a01007387 */ /* 0x0001e80000100800 */
[----:B------:R0:W-:Y:S01]  /*1f430*/  STL [R1+0x1fc], R0 ;  /* 0x0001fc0001007387 */ /* 0x0001e20000100800 */
[----:B-----5:R-:W-:-:S03]  /*1f440*/  @!P0 LOP3.LUT R136, R136, 0x1, RZ, 0x3c, !PT ;  /* 0x0000000188888812 */ /* 0x020fc600078e3cff */
[----:B------:R0:W-:Y:S04]  /*1f450*/  STL [R1+0x1f0], R137 ;  /* 0x0001f08901007387 */ /* 0x0001e80000100800 */
[----:B------:R0:W-:Y:S04]  /*1f460*/  @!P0 STL [R1+0x1f4], R136 ;  /* 0x0001f48801008387 */ /* 0x0001e80000100800 */
[----:B------:R0:W-:Y:S01]  /*1f470*/  @!P0 STL [R1+0x1f0], RZ ;  /* 0x0001f0ff01008387 */ /* 0x0001e20000100800 */
[----:B------:R-:W-:-:S13]  /*1f480*/  PLOP3.LUT P0, PT, PT, PT, PT, 0x8, 0x0 ;  /* 0x000000000000781c */ /* 0x000fda0003f0e170 */
.L_x_3442:
[----:B01----:R-:W0:Y:S01]  /*1f490*/  S2R R7, SR_CgaCtaId ;  /* 0x0000000000077919 */ /* 0x003e220000008800 */
[----:B------:R-:W-:Y:S01]  /*1f4a0*/  MOV R0, 0x400 ;  /* 0x0000040000007802 */ /* 0x000fe20000000f00 */
[----:B------:R-:W-:Y:S01]  /*1f4b0*/  BSSY B0, `(.L_x_3538) ;  /* 0x00004b5000007945 */ /* 0x000fe20003800000 */
[----:B------:R-:W-:Y:S02]  /*1f4c0*/  BAR.SYNC.DEFER_BLOCKING 0x5, 0x180 ;  /* 0x0146000000007b1d */ /* 0x000fe40000010000 */
[----:B0-----:R-:W-:-:S05]  /*1f4d0*/  LEA R0, R7, R0, 0x18 ;  /* 0x0000000007007211 */ /* 0x001fca00078ec0ff */
[----:B------:R-:W0:Y:S02]  /*1f4e0*/  LDS.128 R8, [R0+0x324d0] ;  /* 0x0324d00000087984 */ /* 0x000e240000000c00 */
[----:B0-----:R-:W-:Y:S02]  /*1f4f0*/  R2UR UR5, R9 ;  /* 0x00000000090572ca */ /* 0x001fe400000e0000 */
[----:B------:R-:W-:Y:S02]  /*1f500*/  R2UR UR6, R10 ;  /* 0x000000000a0672ca */ /* 0x000fe400000e0000 */
[----:B------:R-:W-:Y:S01]  /*1f510*/  R2UR UR7, R11 ;  /* 0x000000000b0772ca */ /* 0x000fe200000e0000 */
[----:B------:R-:W-:Y:S06]  /*1f520*/  BAR.ARV 0x4, 0x180 ;  /* 0x0106000000007b1d */ /* 0x000fec0000002000 */
[----:B------:R-:W-:Y:S08]  /*1f530*/  @P0 BRA `(.L_x_3539) ;  /* 0x0000003c00100947 */ /* 0x000ff00003800000 */
[----:B------:R-:W2:Y:S01]  /*1f540*/  LDL R4, [R1+0x4d0] ;  /* 0x0004d00001047983 */ /* 0x000ea20000100800 */
[----:B------:R-:W-:Y:S01]  /*1f550*/  R2UR UR4, R216 ;  /* 0x00000000d80472ca */ /* 0x000fe200000e0000 */
[----:B------:R-:W-:Y:S01]  /*1f560*/  ULDC.64 UR8, c[0x0][0xd00] ;  /* 0x0003400000087ab9 */ /* 0x000fe20000000a00 */
[----:B------:R-:W-:Y:S01]  /*1f570*/  ULDC.64 UR10, c[0x0][0xd00] ;  /* 0x00034000000a7ab9 */ /* 0x000fe20000000a00 */
[----:B------:R-:W3:Y:S04]  /*1f580*/  LDL.128 R8, [R1+0x240] ;  /* 0x0002400001087983 */ /* 0x000ee80000100c00 */
[----:B------:R-:W4:Y:S04]  /*1f590*/  LDL.128 R12, [R1+0x260] ;  /* 0x00026000010c7983 */ /* 0x000f280000100c00 */
[----:B------:R-:W4:Y:S04]  /*1f5a0*/  LDL.128 R28, [R1+0x250] ;  /* 0x00025000011c7983 */ /* 0x000f280000100c00 */
[----:B------:R-:W4:Y:S01]  /*1f5b0*/  LDL.128 R24, [R1+0x270] ;  /* 0x0002700001187983 */ /* 0x000f220000100c00 */
[----:B------:R-:W0:Y:S03]  /*1f5c0*/  S2R R5, SR_SWINHI ;  /* 0x0000000000057919 */ /* 0x000e260000002f00 */
[----:B------:R-:W4:Y:S04]  /*1f5d0*/  LDL.128 R124, [R1+0x280] ;  /* 0x00028000017c7983 */ /* 0x000f280000100c00 */
[----:B------:R-:W4:Y:S04]  /*1f5e0*/  LDL.128 R116, [R1+0x2a0] ;  /* 0x0002a00001747983 */ /* 0x000f280000100c00 */
[----:B------:R-:W4:Y:S04]  /*1f5f0*/  LDL.128 R120, [R1+0x290] ;  /* 0x0002900001787983 */ /* 0x000f280000100c00 */
[----:B------:R-:W4:Y:S04]  /*1f600*/  LDL.128 R108, [R1+0x2c0] ;  /* 0x0002c000016c7983 */ /* 0x000f280000100c00 */
[----:B------:R-:W4:Y:S04]  /*1f610*/  LDL.128 R112, [R1+0x2b0] ;  /* 0x0002b00001707983 */ /* 0x000f280000100c00 */
[----:B------:R-:W4:Y:S04]  /*1f620*/  LDL.128 R100, [R1+0x2e0] ;  /* 0x0002e00001647983 */ /* 0x000f280000100c00 */
[----:B------:R-:W4:Y:S01]  /*1f630*/  LDL.128 R104, [R1+0x2d0] ;  /* 0x0002d00001687983 */ /* 0x000f220000100c00 */
[----:B------:R-:W-:-:S02]  /*1f640*/  MOV R2, R0 ;  /* 0x0000000000027202 */ /* 0x000fc40000000f00 */
[----:B0-----:R-:W-:Y:S01]  /*1f650*/  MOV R3, R5 ;  /* 0x0000000500037202 */ /* 0x001fe20000000f00 */
[----:B------:R-:W4:Y:S04]  /*1f660*/  LDL.128 R92, [R1+0x300] ;  /* 0x00030000015c7983 */ /* 0x000f280000100c00 */
        /* <DEDUP_REMOVED lines=14> */
[----:B------:R-:W4:Y:S01]  /*1f750*/  LDL.128 R40, [R1+0x3d0] ;  /* 0x0003d00001287983 */ /* 0x000f220000100c00 */
[----:B--2---:R-:W-:-:S03]  /*1f760*/  IMAD.WIDE R4, R4, 0x2, R2 ;  /* 0x0000000204047825 */ /* 0x004fc600078e0202 */
[C---:B------:R-:W-:Y:S02]  /*1f770*/  IADD3 R33, P1, R4.reuse, 0x20, RZ ;  /* 0x0000002004217810 */ /* 0x040fe40007f3e0ff */
[----:B------:R-:W-:Y:S02]  /*1f780*/  LOP3.LUT R35, R4, 0x380, RZ, 0xc0, !PT ;  /* 0x0000038004237812 */ /* 0x000fe400078ec0ff */
[----:B------:R-:W-:Y:S02]  /*1f790*/  LOP3.LUT R32, R33, 0x380, RZ, 0xc0, !PT ;  /* 0x0000038021207812 */ /* 0x000fe400078ec0ff */
[----:B------:R-:W-:Y:S02]  /*1f7a0*/  SHF.R.U64 R35, R35, 0x3, RZ ;  /* 0x0000000323237819 */ /* 0x000fe400000012ff */
[----:B------:R-:W-:Y:S02]  /*1f7b0*/  SHF.R.U64 R32, R32, 0x3, RZ ;  /* 0x0000000320207819 */ /* 0x000fe400000012ff */
[----:B------:R-:W-:Y:S01]  /*1f7c0*/  LOP3.LUT R34, R35, R4, RZ, 0x3c, !PT ;  /* 0x0000000423227212 */ /* 0x000fe200078e3cff */
[--C-:B------:R-:W-:Y:S01]  /*1f7d0*/  IMAD.MOV.U32 R35, RZ, RZ, R5.reuse ;  /* 0x000000ffff237224 */ /* 0x100fe200078e0005 */
[----:B------:R-:W-:Y:S01]  /*1f7e0*/  LOP3.LUT R32, R32, R33, RZ, 0x3c, !PT ;  /* 0x0000002120207212 */ /* 0x000fe200078e3cff */
[----:B------:R-:W-:Y:S01]  /*1f7f0*/  IMAD.X R33, RZ, RZ, R5, P1 ;  /* 0x000000ffff217224 */ /* 0x000fe200008e0605 */
[----:B---3--:R-:W-:-:S02]  /*1f800*/  F2FP.F16.F32.PACK_AB R8, R9, R8 ;  /* 0x000000080908723e */ /* 0x008fc400000000ff */
[----:B------:R-:W-:Y:S02]  /*1f810*/  F2FP.F16.F32.PACK_AB R9, R11, R10 ;  /* 0x0000000a0b09723e */ /* 0x000fe400000000ff */
[----:B----4-:R-:W-:Y:S02]  /*1f820*/  F2FP.F16.F32.PACK_AB R12, R13, R12 ;  /* 0x0000000c0d0c723e */ /* 0x010fe400000000ff */
[----:B------:R-:W-:Y:S02]  /*1f830*/  MOV R34, R34 ;  /* 0x0000002200227202 */ /* 0x000fe40000000f00 */
[----:B------:R-:W-:Y:S02]  /*1f840*/  F2FP.F16.F32.PACK_AB R10, R29, R28 ;  /* 0x0000001c1d0a723e */ /* 0x000fe400000000ff */
[----:B------:R-:W-:Y:S01]  /*1f850*/  F2FP.F16.F32.PACK_AB R11, R31, R30 ;  /* 0x0000001e1f0b723e */ /* 0x000fe200000000ff */
[----:B------:R-:W-:Y:S01]  /*1f860*/  BAR.SYNC.DEFER_BLOCKING 0x1, 0x100 ;  /* 0x0044000000007b1d */ /* 0x000fe20000010000 */
[----:B------:R-:W-:-:S02]  /*1f870*/  F2FP.F16.F32.PACK_AB R13, R15, R14 ;  /* 0x0000000e0f0d723e */ /* 0x000fc400000000ff */
[----:B------:R-:W-:Y:S02]  /*1f880*/  MOV R6, R32 ;  /* 0x0000002000067202 */ /* 0x000fe40000000f00 */
[----:B------:R-:W-:Y:S02]  /*1f890*/  F2FP.F16.F32.PACK_AB R14, R25, R24 ;  /* 0x00000018190e723e */ /* 0x000fe400000000ff */
[----:B------:R-:W-:Y:S01]  /*1f8a0*/  F2FP.F16.F32.PACK_AB R15, R27, R26 ;  /* 0x0000001a1b0f723e */ /* 0x000fe200000000ff */
[----:B------:R-:W2:Y:S04]  /*1f8b0*/  LDL.128 R28, [R1+0x400] ;  /* 0x00040000011c7983 */ /* 0x000ea80000100c00 */
[----:B------:R-:W3:Y:S04]  /*1f8c0*/  LDL.128 R24, [R1+0x410] ;  /* 0x0004100001187983 */ /* 0x000ee80000100c00 */
[----:B------:R0:W-:Y:S04]  /*1f8d0*/  STSM.16.M88.4 [R34], R8 ;  /* 0x0000000822007844 */ /* 0x0001e80000000200 */
[----:B------:R1:W-:Y:S04]  /*1f8e0*/  STSM.16.M88.4 [R6], R12 ;  /* 0x0000000c06007844 */ /* 0x0003e80000000200 */
[----:B0-----:R-:W4:Y:S04]  /*1f8f0*/  LDL.128 R32, [R1+0x3f0] ;  /* 0x0003f00001207983 */ /* 0x001f280000100c00 */
[----:B-1----:R-:W4:Y:S04]  /*1f900*/  LDL.128 R12, [R1+0x420] ;  /* 0x00042000010c7983 */ /* 0x002f280000100c00 */
[----:B------:R-:W4:Y:S01]  /*1f910*/  LDL.128 R8, [R1+0x430] ;  /* 0x0004300001087983 */ /* 0x000f220000100c00 */
[----:B------:R-:W-:-:S02]  /*1f920*/  IADD3 R141, P0, R4, 0x40, RZ ;  /* 0x00000040048d7810 */ /* 0x000fc40007f1e0ff */
[C---:B------:R-:W-:Y:S02]  /*1f930*/  IADD3 R143, P4, R4.reuse, 0x60, RZ ;  /* 0x00000060048f7810 */ /* 0x040fe40007f9e0ff */
[C---:B------:R-:W-:Y:S02]  /*1f940*/  IADD3 R21, P3, R4.reuse, 0x4000, RZ ;  /* 0x0000400004157810 */ /* 0x040fe40007f7e0ff */
[C---:B------:R-:W-:Y:S02]  /*1f950*/  IADD3 R129, P6, R4.reuse, 0x4020, RZ ;  /* 0x0000402004817810 */ /* 0x040fe40007fde0ff */
[----:B------:R-:W-:Y:S02]  /*1f960*/  LOP3.LUT R140, R141, 0x380, RZ, 0xc0, !PT ;  /* 0x000003808d8c7812 */ /* 0x000fe400078ec0ff */
[----:B------:R-:W-:Y:S02]  /*1f970*/  IADD3 R131, P5, R4, 0x4040, RZ ;  /* 0x0000404004837810 */ /* 0x000fe40007fbe0ff */
[----:B------:R-:W-:-:S02]  /*1f980*/  LOP3.LUT R142, R143, 0x380, RZ, 0xc0, !PT ;  /* 0x000003808f8e7812 */ /* 0x000fc400078ec0ff */
[----:B------:R-:W-:Y:S02]  /*1f990*/  IADD3 R133, P2, R4, 0x4060, RZ ;  /* 0x0000406004857810 */ /* 0x000fe40007f5e0ff */
[----:B------:R-:W-:Y:S02]  /*1f9a0*/  LOP3.LUT R20, R21, 0x380, RZ, 0xc0, !PT ;  /* 0x0000038015147812 */ /* 0x000fe400078ec0ff */
[----:B------:R-:W-:Y:S02]  /*1f9b0*/  LOP3.LUT R128, R129, 0x380, RZ, 0xc0, !PT ;  /* 0x0000038081807812 */ /* 0x000fe400078ec0ff */
[----:B------:R-:W-:Y:S02]  /*1f9c0*/  SHF.R.U64 R140, R140, 0x3, RZ ;  /* 0x000000038c8c7819 */ /* 0x000fe400000012ff */
[----:B------:R-:W-:Y:S02]  /*1f9d0*/  LOP3.LUT R130, R131, 0x380, RZ, 0xc0, !PT ;  /* 0x0000038083827812 */ /* 0x000fe400078ec0ff */
[----:B------:R-:W-:-:S02]  /*1f9e0*/  IADD3 R135, P1, R4, 0x8000, RZ ;  /* 0x0000800004877810 */ /* 0x000fc40007f3e0ff */
[----:B------:R-:W-:Y:S02]  /*1f9f0*/  SHF.R.U64 R142, R142, 0x3, RZ ;  /* 0x000000038e8e7819 */ /* 0x000fe400000012ff */
[----:B------:R-:W-:Y:S02]  /*1fa00*/  LOP3.LUT R132, R133, 0x380, RZ, 0xc0, !PT ;  /* 0x0000038085847812 */ /* 0x000fe400078ec0ff */
[----:B------:R-:W-:Y:S02]  /*1fa10*/  SHF.R.U64 R20, R20, 0x3, RZ ;  /* 0x0000000314147819 */ /* 0x000fe400000012ff */
[----:B------:R-:W-:Y:S02]  /*1fa20*/  SHF.R.U64 R128, R128, 0x3, RZ ;  /* 0x0000000380807819 */ /* 0x000fe400000012ff */
[----:B------:R-:W-:Y:S01]  /*1fa30*/  LOP3.LUT R140, R140, R141, RZ, 0x3c, !PT ;  /* 0x0000008d8c8c7212 */ /* 0x000fe200078e3cff */
[----:B------:R-:W-:Y:S01]  /*1fa40*/  IMAD.X R141, RZ, RZ, R5, P0 ;  /* 0x000000ffff8d7224 */ /* 0x000fe200000e0605 */
[----:B------:R-:W-:-:S02]  /*1fa50*/  SHF.R.U64 R130, R130, 0x3, RZ ;  /* 0x0000000382827819 */ /* 0x000fc400000012ff */
[----:B------:R-:W-:Y:S02]  /*1fa60*/  LOP3.LUT R134, R135, 0x380, RZ, 0xc0, !PT ;  /* 0x0000038087867812 */ /* 0x000fe400078ec0ff */
[----:B------:R-:W-:Y:S01]  /*1fa70*/  LOP3.LUT R142, R142, R143, RZ, 0x3c, !PT ;  /* 0x0000008f8e8e7212 */ /* 0x000fe200078e3cff */
[--C-:B------:R-:W-:Y:S01]  /*1fa80*/  IMAD.X R143, RZ, RZ, R5.reuse, P4 ;  /* 0x000000ffff8f7224 */ /* 0x100fe200020e0605 */
[----:B------:R-:W-:Y:S02]  /*1fa90*/  SHF.R.U64 R132, R132, 0x3, RZ ;  /* 0x0000000384847819 */ /* 0x000fe400000012ff */
[----:B------:R-:W-:Y:S01]  /*1faa0*/  LOP3.LUT R20, R20, R21, RZ, 0x3c, !PT ;  /* 0x0000001514147212 */ /* 0x000fe200078e3cff */
[--C-:B------:R-:W-:Y:S01]  /*1fab0*/  IMAD.X R21, RZ, RZ, R5.reuse, P3 ;  /* 0x000000ffff157224 */ /* 0x100fe200018e0605 */
[----:B------:R-:W-:Y:S02]  /*1fac0*/  IADD3 R145, P0, R4, 0x8020, RZ ;  /* 0x0000802004917810 */ /* 0x000fe40007f1e0ff */
[----:B------:R-:W-:Y:S01]  /*1fad0*/  LOP3.LUT R128, R128, R129, RZ, 0x3c, !PT ;  /* 0x0000008180807212 */ /* 0x000fe200078e3cff */
[----:B------:R-:W-:Y:S01]  /*1fae0*/  IMAD.X R129, RZ, RZ, R5, P6 ;  /* 0x000000ffff817224 */ /* 0x000fe200030e0605 */
[----:B------:R-:W-:-:S02]  /*1faf0*/  IADD3 R147, P4, R4, 0x8040, RZ ;  /* 0x0000804004937810 */ /* 0x000fc40007f9e0ff */
[----:B------:R-:W-:Y:S01]  /*1fb00*/  LOP3.LUT R130, R130, R131, RZ, 0x3c, !PT ;  /* 0x0000008382827212 */ /* 0x000fe200078e3cff */
[--C-:B------:R-:W-:Y:S01]  /*1fb10*/  IMAD.X R131, RZ, RZ, R5.reuse, P5 ;  /* 0x000000ffff837224 */ /* 0x100fe200028e0605 */
[----:B------:R-:W-:Y:S02]  /*1fb20*/  SHF.R.U64 R134, R134, 0x3, RZ ;  /* 0x0000000386867819 */ /* 0x000fe400000012ff */
[----:B------:R-:W-:Y:S02]  /*1fb30*/  IADD3 R137, P3, R4, 0x8060, RZ ;  /* 0x0000806004897810 */ /* 0x000fe40007f7e0ff */
[----:B------:R-:W-:Y:S01]  /*1fb40*/  LOP3.LUT R132, R132, R133, RZ, 0x3c, !PT ;  /* 0x0000008584847212 */ /* 0x000fe200078e3cff */
[----:B------:R-:W-:Y:S01]  /*1fb50*/  IMAD.X R133, RZ, RZ, R5, P2 ;  /* 0x000000ffff857224 */ /* 0x000fe200010e0605 */
[----:B------:R-:W-:Y:S02]  /*1fb60*/  IADD3 R139, P6, R4, 0xc000, RZ ;  /* 0x0000c000048b7810 */ /* 0x000fe40007fde0ff */
[----:B------:R-:W-:-:S02]  /*1fb70*/  LOP3.LUT R144, R145, 0x380, RZ, 0xc0, !PT ;  /* 0x0000038091907812 */ /* 0x000fc400078ec0ff */
[C---:B------:R-:W-:Y:S02]  /*1fb80*/  IADD3 R149, P5, R4.reuse, 0xc020, RZ ;  /* 0x0000c02004957810 */ /* 0x040fe40007fbe0ff */
[----:B------:R-:W-:Y:S02]  /*1fb90*/  LOP3.LUT R146, R147, 0x380, RZ, 0xc0, !PT ;  /* 0x0000038093927812 */ /* 0x000fe400078ec0ff */
[----:B------:R-:W-:Y:S02]  /*1fba0*/  IADD3 R151, P2, R4, 0xc040, RZ ;  /* 0x0000c04004977810 */ /* 0x000fe40007f5e0ff */
[----:B------:R-:W-:Y:S01]  /*1fbb0*/  LOP3.LUT R134, R134, R135, RZ, 0x3c, !PT ;  /* 0x0000008786867212 */ /* 0x000fe200078e3cff */
[----:B------:R-:W-:Y:S01]  /*1fbc0*/  IMAD.X R135, RZ, RZ, R5, P1 ;  /* 0x000000ffff877224 */ /* 0x000fe200008e0605 */
[----:B------:R-:W-:Y:S02]  /*1fbd0*/  LOP3.LUT R136, R137, 0x380, RZ, 0xc0, !PT ;  /* 0x0000038089887812 */ /* 0x000fe400078ec0ff */
[----:B------:R-:W-:-:S02]  /*1fbe0*/  LOP3.LUT R138, R139, 0x380, RZ, 0xc0, !PT ;  /* 0x000003808b8a7812 */ /* 0x000fc400078ec0ff */
[----:B------:R-:W-:Y:S02]  /*1fbf0*/  SHF.R.U64 R144, R144, 0x3, RZ ;  /* 0x0000000390907819 */ /* 0x000fe400000012ff */
[----:B------:R-:W-:Y:S02]  /*1fc00*/  LOP3.LUT R148, R149, 0x380, RZ, 0xc0, !PT ;  /* 0x0000038095947812 */ /* 0x000fe400078ec0ff */
[----:B------:R-:W-:Y:S02]  /*1fc10*/  IADD3 R4, P1, R4, 0xc060, RZ ;  /* 0x0000c06004047810 */ /* 0x000fe40007f3e0ff */
[----:B------:R-:W-:Y:S02]  /*1fc20*/  SHF.R.U64 R146, R146, 0x3, RZ ;  /* 0x0000000392927819 */ /* 0x000fe400000012ff */
[----:B------:R-:W-:Y:S02]  /*1fc30*/  LOP3.LUT R150, R151, 0x380, RZ, 0xc0, !PT ;  /* 0x0000038097967812 */ /* 0x000fe400078ec0ff */
[----:B------:R-:W-:-:S02]  /*1fc40*/  F2FP.F16.F32.PACK_AB R124, R125, R124 ;  /* 0x0000007c7d7c723e */ /* 0x000fc400000000ff */
[----:B------:R-:W-:Y:S02]  /*1fc50*/  SHF.R.U64 R136, R136, 0x3, RZ ;  /* 0x0000000388887819 */ /* 0x000fe400000012ff */
[----:B------:R-:W-:Y:S02]  /*1fc60*/  F2FP.F16.F32.PACK_AB R125, R127, R126 ;  /* 0x0000007e7f7d723e */ /* 0x000fe400000000ff */
[----:B------:R-:W-:Y:S02]  /*1fc70*/  F2FP.F16.F32.PACK_AB R116, R117, R116 ;  /* 0x000000747574723e */ /* 0x000fe400000000ff */
[----:B------:R-:W-:Y:S02]  /*1fc80*/  SHF.R.U64 R138, R138, 0x3, RZ ;  /* 0x000000038a8a7819 */ /* 0x000fe400000012ff */
[----:B------:R-:W-:Y:S02]  /*1fc90*/  MOV R140, R140 ;  /* 0x0000008c008c7202 */ /* 0x000fe40000000f00 */
[----:B------:R-:W-:-:S02]  /*1fca0*/  F2FP.F16.F32.PACK_AB R126, R121, R120 ;  /* 0x00000078797e723e */ /* 0x000fc400000000ff */
[----:B------:R-:W-:Y:S02]  /*1fcb0*/  F2FP.F16.F32.PACK_AB R127, R123, R122 ;  /* 0x0000007a7b7f723e */ /* 0x000fe400000000ff */
[----:B------:R-:W-:Y:S02]  /*1fcc0*/  F2FP.F16.F32.PACK_AB R117, R119, R118 ;  /* 0x000000767775723e */ /* 0x000fe400000000ff */
[----:B------:R-:W-:Y:S02]  /*1fcd0*/  F2FP.F16.F32.PACK_AB R108, R109, R108 ;  /* 0x0000006c6d6c723e */ /* 0x000fe400000000ff */
[----:B------:R-:W-:Y:S01]  /*1fce0*/  LOP3.LUT R144, R144, R145, RZ, 0x3c, !PT ;  /* 0x0000009190907212 */ /* 0x000fe200078e3cff */
[----:B------:R-:W-:Y:S01]  /*1fcf0*/  IMAD.X R145, RZ, RZ, R5, P0 ;  /* 0x000000ffff917224 */ /* 0x000fe200000e0605 */
[----:B------:R-:W-:Y:S02]  /*1fd00*/  SHF.R.U64 R148, R148, 0x3, RZ ;  /* 0x0000000394947819 */ /* 0x000fe400000012ff */
[----:B------:R-:W-:-:S02]  /*1fd10*/  MOV R142, R142 ;  /* 0x0000008e008e7202 */ /* 0x000fc40000000f00 */
[----:B------:R-:W-:Y:S02]  /*1fd20*/  LOP3.LUT R6, R4, 0x380, RZ, 0xc0, !PT ;  /* 0x0000038004067812 */ /* 0x000fe400078ec0ff */
[----:B------:R-:W-:Y:S02]  /*1fd30*/  F2FP.F16.F32.PACK_AB R118, R113, R112 ;  /* 0x000000707176723e */ /* 0x000fe400000000ff */
[----:B------:R-:W-:Y:S02]  /*1fd40*/  F2FP.F16.F32.PACK_AB R119, R115, R114 ;  /* 0x000000727377723e */ /* 0x000fe400000000ff */
[----:B------:R-:W-:Y:S02]  /*1fd50*/  F2FP.F16.F32.PACK_AB R109, R111, R110 ;  /* 0x0000006e6f6d723e */ /* 0x000fe400000000ff */
[----:B------:R-:W-:Y:S02]  /*1fd60*/  F2FP.F16.F32.PACK_AB R100, R101, R100 ;  /* 0x000000646564723e */ /* 0x000fe400000000ff */
[----:B------:R-:W-:Y:S01]  /*1fd70*/  LOP3.LUT R146, R146, R147, RZ, 0x3c, !PT ;  /* 0x0000009392927212 */ /* 0x000fe200078e3cff */
[----:B------:R-:W-:Y:S01]  /*1fd80*/  IMAD.X R147, RZ, RZ, R5, P4 ;  /* 0x000000ffff937224 */ /* 0x000fe200020e0605 */
[----:B------:R-:W-:-:S02]  /*1fd90*/  SHF.R.U64 R150, R150, 0x3, RZ ;  /* 0x0000000396967819 */ /* 0x000fc400000012ff */
[----:B------:R-:W-:Y:S02]  /*1fda0*/  MOV R20, R20 ;  /* 0x0000001400147202 */ /* 0x000fe40000000f00 */
[----:B------:R-:W-:Y:S02]  /*1fdb0*/  F2FP.F16.F32.PACK_AB R110, R105, R104 ;  /* 0x00000068696e723e */ /* 0x000fe400000000ff */
[----:B------:R-:W-:Y:S02]  /*1fdc0*/  F2FP.F16.F32.PACK_AB R111, R107, R106 ;  /* 0x0000006a6b6f723e */ /* 0x000fe400000000ff */
[----:B------:R-:W-:Y:S02]  /*1fdd0*/  F2FP.F16.F32.PACK_AB R101, R103, R102 ;  /* 0x000000666765723e */ /* 0x000fe400000000ff */
[----:B------:R-:W-:Y:S02]  /*1fde0*/  F2FP.F16.F32.PACK_AB R92, R93, R92 ;  /* 0x0000005c5d5c723e */ /* 0x000fe400000000ff */
[----:B------:R-:W-:Y:S01]  /*1fdf0*/  LOP3.LUT R136, R136, R137, RZ, 0x3c, !PT ;  /* 0x0000008988887212 */ /* 0x000fe200078e3cff */
[----:B------:R-:W-:Y:S01]  /*1fe00*/  IMAD.X R137, RZ, RZ, R5, P3 ;  /* 0x000000ffff897224 */ /* 0x000fe200018e0605 */
[----:B------:R-:W-:-:S02]  /*1fe10*/  MOV R128, R128 ;  /* 0x0000008000807202 */ /* 0x000fc40000000f00 */
[----:B------:R-:W-:Y:S02]  /*1fe20*/  F2FP.F16.F32.PACK_AB R102, R97, R96 ;  /* 0x000000606166723e */ /* 0x000fe400000000ff */
[----:B------:R-:W-:Y:S02]  /*1fe30*/  F2FP.F16.F32.PACK_AB R103, R99, R98 ;  /* 0x000000626367723e */ /* 0x000fe400000000ff */
[----:B------:R-:W-:Y:S02]  /*1fe40*/  F2FP.F16.F32.PACK_AB R93, R95, R94 ;  /* 0x0000005e5f5d723e */ /* 0x000fe400000000ff */
[----:B------:R-:W-:Y:S01]  /*1fe50*/  F2FP.F16.F32.PACK_AB R84, R85, R84 ;  /* 0x000000545554723e */ /* 0x000fe200000000ff */
[----:B------:R-:W-:Y:S01]  /*1fe60*/  STSM.16.M88.4 [R140], R124 ;  /* 0x0000007c8c007844 */ /* 0x000fe20000000200 */
        /* <DEDUP_REMOVED lines=10> */
[----:B------:R-:W-:Y:S01]  /*1ff10*/  SHF.R.U64 R6, R6, 0x3, RZ ;  /* 0x0000000306067819 */ /* 0x000fe200000012ff */
[----:B------:R-:W-:Y:S01]  /*1ff20*/  UIMAD.WIDE UR8, UR4, 0x4, UR8 ;  /* 0x00000004040878a5 */ /* 0x000fe2000f8e0208 */
[----:B------:R-:W-:-:S02]  /*1ff30*/  MOV R132, R132 ;  /* 0x0000008400847202 */ /* 0x000fc40000000f00 */
[----:B------:R-:W-:Y:S02]  /*1ff40*/  F2FP.F16.F32.PACK_AB R86, R81, R80 ;  /* 0x000000505156723e */ /* 0x000fe400000000ff */
[----:B------:R-:W-:Y:S02]  /*1ff50*/  F2FP.F16.F32.PACK_AB R87, R83, R82 ;  /* 0x000000525357723e */ /* 0x000fe400000000ff */
[----:B------:R-:W-:Y:S02]  /*1ff60*/  F2FP.F16.F32.PACK_AB R77, R79, R78 ;  /* 0x0000004e4f4d723e */ /* 0x000fe400000000ff */
[----:B------:R-:W-:Y:S01]  /*1ff70*/  F2FP.F16.F32.PACK_AB R68, R69, R68 ;  /* 0x000000444544723e */ /* 0x000fe200000000ff */
[----:B------:R0:W-:Y:S01]  /*1ff80*/  STSM.16.M88.4 [R20], R108 ;  /* 0x0000006c14007844 */ /* 0x0001e20000000200 */
[----:B------:R-:W-:Y:S01]  /*1ff90*/  LOP3.LUT R150, R150, R151, RZ, 0x3c, !PT ;  /* 0x0000009796967212 */ /* 0x000fe200078e3cff */
[----:B------:R-:W-:Y:S01]  /*1ffa0*/  IMAD.X R151, RZ, RZ, R5, P2 ;  /* 0x000000ffff977224 */ /* 0x000fe200010e0605 */
[----:B------:R-:W-:-:S02]  /*1ffb0*/  MOV R134, R134 ;  /* 0x0000008600867202 */ /* 0x000fc40000000f00 */
[----:B------:R-:W-:Y:S02]  /*1ffc0*/  F2FP.F16.F32.PACK_AB R78, R73, R72 ;  /* 0x00000048494e723e */ /* 0x000fe400000000ff */
[----:B------:R-:W-:Y:S02]  /*1ffd0*/  F2FP.F16.F32.PACK_AB R79, R75, R74 ;  /* 0x0000004a4b4f723e */ /* 0x000fe400000000ff */
[----:B------:R-:W-:Y:S02]  /*1ffe0*/  F2FP.F16.F32.PACK_AB R69, R71, R70 ;  /* 0x000000464745723e */ /* 0x000fe400000000ff */
[----:B------:R-:W-:Y:S01]  /*1fff0*/  F2FP.F16.F32.PACK_AB R60, R61, R60 ;  /* 0x0000003c3d3c723e */ /* 0x000fe200000000ff */
[----:B------:R-:W-:Y:S01]  /*20000*/  IMAD.X R5, RZ, RZ, R5, P1 ;  /* 0x000000ffff057224 */ /* 0x000fe200008e0605 */
[----:B------:R-:W-:Y:S01]  /*20010*/  MOV R144, R144 ;  /* 0x0000009000907202 */ /* 0x000fe20000000f00 */
[----:B------:R-:W-:Y:S01]  /*20020*/  STSM.16.M88.4 [R128], R100 ;  /* 0x0000006480007844 */ /* 0x000fe20000000200 */
[----:B------:R-:W-:Y:S01]  /*20030*/  F2FP.F16.F32.PACK_AB R70, R65, R64 ;  /* 0x000000404146723e */ /* 0x000fe200000000ff */
[----:B0-----:R-:W0:Y:S01]  /*20040*/  LDC R20, c[0x0][0xce8] ;  /* 0x00033a00ff147b82 */ /* 0x001e220000000800 */
[----:B------:R-:W-:-:S02]  /*20050*/  F2FP.F16.F32.PACK_AB R71, R67, R66 ;  /* 0x000000424347723e */ /* 0x000fc400000000ff */
[----:B------:R-:W-:Y:S02]  /*20060*/  F2FP.F16.F32.PACK_AB R61, R63, R62 ;  /* 0x0000003e3f3d723e */ /* 0x000fe400000000ff */
[----:B------:R-:W-:Y:S01]  /*20070*/  F2FP.F16.F32.PACK_AB R52, R53, R52 ;  /* 0x000000343534723e */ /* 0x000fe200000000ff */
[----:B------:R-:W-:Y:S01]  /*20080*/  STSM.16.M88.4 [R130], R92 ;  /* 0x0000005c82007844 */ /* 0x000fe20000000200 */
[----:B------:R-:W-:Y:S02]  /*20090*/  MOV R146, R146 ;  /* 0x0000009200927202 */ /* 0x000fe40000000f00 */
[----:B------:R-:W-:Y:S02]  /*200a0*/  F2FP.F16.F32.PACK_AB R62, R57, R56 ;  /* 0x00000038393e723e */ /* 0x000fe400000000ff */
[----:B------:R-:W-:Y:S02]  /*200b0*/  F2FP.F16.F32.PACK_AB R63, R59, R58 ;  /* 0x0000003a3b3f723e */ /* 0x000fe400000000ff */
[----:B------:R-:W-:-:S02]  /*200c0*/  F2FP.F16.F32.PACK_AB R53, R55, R54 ;  /* 0x000000363735723e */ /* 0x000fc400000000ff */
[----:B------:R-:W-:Y:S01]  /*200d0*/  F2FP.F16.F32.PACK_AB R44, R45, R44 ;  /* 0x0000002c2d2c723e */ /* 0x000fe200000000ff */
[----:B------:R-:W-:Y:S01]  /*200e0*/  STSM.16.M88.4 [R132], R84 ;  /* 0x0000005484007844 */ /* 0x000fe20000000200 */
[----:B------:R-:W-:Y:S02]  /*200f0*/  LOP3.LUT R4, R6, R4, RZ, 0x3c, !PT ;  /* 0x0000000406047212 */ /* 0x000fe400078e3cff */
[----:B------:R-:W-:Y:S02]  /*20100*/  MOV R136, R136 ;  /* 0x0000008800887202 */ /* 0x000fe40000000f00 */
[----:B------:R-:W-:Y:S02]  /*20110*/  F2FP.F16.F32.PACK_AB R54, R49, R48 ;  /* 0x000000303136723e */ /* 0x000fe400000000ff */
[----:B------:R-:W-:Y:S02]  /*20120*/  F2FP.F16.F32.PACK_AB R55, R51, R50 ;  /* 0x000000323337723e */ /* 0x000fe400000000ff */
[----:B------:R-:W-:-:S02]  /*20130*/  F2FP.F16.F32.PACK_AB R45, R47, R46 ;  /* 0x0000002e2f2d723e */ /* 0x000fc400000000ff */
[----:B------:R-:W-:Y:S01]  /*20140*/  F2FP.F16.F32.PACK_AB R36, R37, R36 ;  /* 0x000000242524723e */ /* 0x000fe200000000ff */
[----:B------:R-:W-:Y:S01]  /*20150*/  STSM.16.M88.4 [R134], R76 ;  /* 0x0000004c86007844 */ /* 0x000fe20000000200 */
[----:B------:R-:W-:Y:S02]  /*20160*/  MOV R138, R138 ;  /* 0x0000008a008a7202 */ /* 0x000fe40000000f00 */
[----:B------:R-:W-:Y:S02]  /*20170*/  F2FP.F16.F32.PACK_AB R46, R41, R40 ;  /* 0x00000028292e723e */ /* 0x000fe400000000ff */
[----:B------:R-:W-:Y:S02]  /*20180*/  F2FP.F16.F32.PACK_AB R47, R43, R42 ;  /* 0x0000002a2b2f723e */ /* 0x000fe400000000ff */
[----:B------:R-:W-:Y:S01]  /*20190*/  F2FP.F16.F32.PACK_AB R37, R39, R38 ;  /* 0x000000262725723e */ /* 0x000fe200000000ff */
[----:B------:R-:W-:Y:S01]  /*201a0*/  STSM.16.M88.4 [R144], R68 ;  /* 0x0000004490007844 */ /* 0x000fe20000000200 */
[----:B------:R-:W-:-:S02]  /*201b0*/  MOV R148, R148 ;  /* 0x0000009400947202 */ /* 0x000fc40000000f00 */
[----:B------:R-:W-:Y:S01]  /*201c0*/  MOV R150, R150 ;  /* 0x0000009600967202 */ /* 0x000fe20000000f00 */
[----:B------:R-:W-:Y:S01]  /*201d0*/  STSM.16.M88.4 [R146], R60 ;  /* 0x0000003c92007844 */ /* 0x000fe20000000200 */
[----:B------:R-:W-:-:S03]  /*201e0*/  MOV R4, R4 ;  /* 0x0000000400047202 */ /* 0x000fc60000000f00 */
[----:B------:R-:W-:Y:S04]  /*201f0*/  STSM.16.M88.4 [R136], R52 ;  /* 0x0000003488007844 */ /* 0x000fe80000000200 */
[----:B------:R-:W-:Y:S01]  /*20200*/  STSM.16.M88.4 [R138], R44 ;  /* 0x0000002c8a007844 */ /* 0x000fe20000000200 */
[----:B------:R-:W-:Y:S02]  /*20210*/  ISETP.NE.U32.AND P1, PT, RZ, UR10, PT ;  /* 0x0000000aff007c0c */ /* 0x000fe4000bf25070 */
[----:B--2---:R-:W-:Y:S02]  /*20220*/  F2FP.F16.F32.PACK_AB R28, R29, R28 ;  /* 0x0000001c1d1c723e */ /* 0x004fe400000000ff */
[----:B------:R-:W-:Y:S02]  /*20230*/  F2FP.F16.F32.PACK_AB R29, R31, R30 ;  /* 0x0000001e1f1d723e */ /* 0x000fe400000000ff */
[----:B---3--:R-:W-:-:S02]  /*20240*/  F2FP.F16.F32.PACK_AB R30, R25, R24 ;  /* 0x00000018191e723e */ /* 0x008fc400000000ff */
[----:B------:R-:W-:Y:S02]  /*20250*/  F2FP.F16.F32.PACK_AB R31, R27, R26 ;  /* 0x0000001a1b1f723e */ /* 0x000fe400000000ff */
[----:B------:R-:W-:Y:S02]  /*20260*/  ISETP.NE.AND.EX P1, PT, RZ, UR11, PT, P1 ;  /* 0x0000000bff007c0c */ /* 0x000fe4000bf25310 */
[----:B----4-:R-:W-:Y:S02]  /*20270*/  F2FP.F16.F32.PACK_AB R38, R33, R32 ;  /* 0x000000202126723e */ /* 0x010fe400000000ff */
[----:B------:R-:W-:Y:S02]  /*20280*/  F2FP.F16.F32.PACK_AB R39, R35, R34 ;  /* 0x000000222327723e */ /* 0x000fe400000000ff */
[----:B------:R-:W-:Y:S02]  /*20290*/  F2FP.F16.F32.PACK_AB R12, R13, R12 ;  /* 0x0000000c0d0c723e */ /* 0x000fe400000000ff */
[----:B------:R-:W-:-:S02]  /*202a0*/  F2FP.F16.F32.PACK_AB R13, R15, R14 ;  /* 0x0000000e0f0d723e */ /* 0x000fc400000000ff */
[----:B------:R-:W-:Y:S01]  /*202b0*/  F2FP.F16.F32.PACK_AB R14, R9, R8 ;  /* 0x00000008090e723e */ /* 0x000fe200000000ff */
[----:B------:R-:W-:Y:S01]  /*202c0*/  IMAD.U32 R8, RZ, RZ, UR8 ;  /* 0x00000008ff087e24 */ /* 0x000fe2000f8e00ff */
[----:B------:R-:W-:Y:S01]  /*202d0*/  F2FP.F16.F32.PACK_AB R15, R11, R10 ;  /* 0x0000000a0b0f723e */ /* 0x000fe200000000ff */
[----:B------:R-:W-:Y:S01]  /*202e0*/  IMAD.U32 R9, RZ, RZ, UR9 ;  /* 0x00000009ff097e24 */ /* 0x000fe2000f8e00ff */
[----:B------:R-:W-:Y:S01]  /*202f0*/  ULDC.64 UR8, c[0x0][0xd08] ;  /* 0x0003420000087ab9 */ /* 0x000fe20000000a00 */
[----:B------:R-:W-:Y:S01]  /*20300*/  STSM.16.M88.4 [R148], R36 ;  /* 0x0000002494007844 */ /* 0x000fe20000000200 */
[----:B------:R-:W-:-:S03]  /*20310*/  UISETP.NE.U32.AND UP0, UPT, UR8, URZ, UPT ;  /* 0x0000003f0800728c */ /* 0x000fc6000bf05070 */
[----:B------:R-:W-:Y:S01]  /*20320*/  STSM.16.M88.4 [R150], R28 ;  /* 0x0000001c96007844 */ /* 0x000fe20000000200 */
[----:B------:R-:W-:-:S03]  /*20330*/  UISETP.NE.AND.EX UP0, UPT, UR9, URZ, UPT, UP0 ;  /* 0x0000003f0900728c */ /* 0x000fc6000bf05300 */
[----:B------:R1:W-:Y:S01]  /*20340*/  STSM.16.M88.4 [R4], R12 ;  /* 0x0000000c04007844 */ /* 0x0003e20000000200 */
[----:B------:R-:W-:Y:S02]  /*20350*/  BAR.SYNC.DEFER_BLOCKING 0x1, 0x100 ;  /* 0x0044000000007b1d */ /* 0x000fe40000010000 */
[----:B------:R-:W-:-:S05]  /*20360*/  PLOP3.LUT P0, PT, PT, PT, UP0, 0x80, 0x0 ;  /* 0x000000000000781c */ /* 0x000fca0003f0f008 */
[----:B------:R-:W-:Y:S02]  /*20370*/  @UP0 ULDC.64 UR8, c[0x0][0xd08] ;  /* 0x0003420000080ab9 */ /* 0x000fe40000000a00 */
[----:B------:R-:W-:-:S03]  /*20380*/  @UP0 UIMAD.WIDE UR8, UR4, 0x4, UR8 ;  /* 0x00000004040808a5 */ /* 0x000fc6000f8e0208 */
[----:B------:R-:W-:Y:S02]  /*20390*/  ULDC UR4, c[0x0][0xb88] ;  /* 0x0002e20000047ab9 */ /* 0x000fe40000000800 */
[----:B------:R-:W-:Y:S01]  /*203a0*/  IMAD.U32 R11, RZ, RZ, UR4 ;  /* 0x00000004ff0b7e24 */ /* 0x000fe2000f8e00ff */
[----:B------:R2:W5:Y:S01]  /*203b0*/  @P1 LDG.E R10, desc[UR36][R8.64] ;  /* 0x00000024080a1981 */ /* 0x000562000c1e1900 */
[----:B-1----:R-:W-:Y:S01]  /*203c0*/  IMAD.U32 R4, RZ, RZ, UR8 ;  /* 0x00000008ff047e24 */ /* 0x002fe2000f8e00ff */
[----:B------:R-:W-:Y:S01]  /*203d0*/  UISETP.NE.AND UP0, UPT, UR59, URZ, UPT ;  /* 0x0000003f3b00728c */ /* 0x000fe2000bf05270 */
[----:B------:R-:W-:Y:S01]  /*203e0*/  IMAD.U32 R5, RZ, RZ, UR9 ;  /* 0x00000009ff057e24 */ /* 0x000fe2000f8e00ff */
[----:B------:R-:W-:-:S04]  /*203f0*/  ULDC UR4, c[0x0][0xbd4] ;  /* 0x0002f50000047ab9 */ /* 0x000fc80000000800 */
[----:B------:R2:W5:Y:S01]  /*20400*/  @P0 LDG.E R11, desc[UR36][R4.64] ;  /* 0x00000024040b0981 */ /* 0x000562000c1e1900 */
[----:B------:R-:W-:Y:S01]  /*20410*/  USEL UR4, UR59, UR4, UP0 ;  /* 0x000000043b047287 */ /* 0x000fe20008000000 */
[----:B0-----:R-:W-:Y:S11]  /*20420*/  @P0 BRA `(.L_x_3540) ;  /* 0x0000000000100947 */ /* 0x001ff60003800000 */
[----:B------:R-:W-:Y:S05]  /*20430*/  @!P1 BRA `(.L_x_3540) ;  /* 0x00000000000c9947 */ /* 0x000fea0003800000 */
[----:B--2---:R-:W2:Y:S04]  /*20440*/  LDG.E R4, desc[UR36][R8.64] ;  /* 0x0000002408047981 */ /* 0x004ea8000c1e1900 */
[----:B-----5:R-:W2:Y:S02]  /*20450*/  LDG.E R11, desc[UR36][R8.64+0x4] ;  /* 0x00000424080b7981 */ /* 0x020ea4000c1e1900 */
[----:B--2---:R-:W-:-:S07]  /*20460*/  IMAD.IADD R11, R11, 0x1, -R4 ;  /* 0x000000010b0b7824 */ /* 0x004fce00078e0a04 */
.L_x_3540:
[----:B--2---:R-:W2:Y:S04]  /*20470*/  LDL R4, [R1+0x4b0] ;  /* 0x0004b00001047983 */ /* 0x004ea80000100800 */
[----:B------:R-:W3:Y:S01]  /*20480*/  LDL R8, [R1+0x4cc] ;  /* 0x0004cc0001087983 */ /* 0x000ee20000100800 */
[----:B-----5:R-:W-:Y:S01]  /*20490*/  IMAD R6, R11, R20, RZ ;  /* 0x000000140b067224 */ /* 0x020fe200078e02ff */
[----:B------:R-:W-:Y:S01]  /*204a0*/  R2UR UR8, R216 ;  /* 0x00000000d80872ca */ /* 0x000fe200000e0000 */
[----:B------:R-:W-:Y:S01]  /*204b0*/  VIADD R25, R178, UR58 ;  /* 0x0000003ab2197c36 */ /* 0x000fe20008000000 */
[----:B------:R-:W-:Y:S01]  /*204c0*/  ISETP.NE.AND P2, PT, R20, 0x1, PT ;  /* 0x000000011400780c */ /* 0x000fe20003f45270 */
[----:B------:R-:W-:Y:S01]  /*204d0*/  UISETP.GT.AND UP1, UPT, UR4, 0x1, UPT ;  /* 0x000000010400788c */ /* 0x000fe2000bf24270 */
[----:B------:R-:W-:-:S03]  /*204e0*/  UMOV UR19, 0xab8 ;  /* 0x00000ab800137882 */ /* 0x000fc60000000000 */
[----:B------:R-:W-:-:S08]  /*204f0*/  USEL UR19, UR19, 0xa78, UP1 ;  /* 0x00000a7813137887 */ /* 0x000fd00008800000 */
[----:B------:R-:W0:Y:S01]  /*20500*/  @P2 LDC R5, c[0x0][0xcf0] ;  /* 0x00033c00ff052b82 */ /* 0x000e220000000800 */
[----:B------:R-:W-:Y:S01]  /*20510*/  UISETP.NE.U32.AND UP0, UPT, UR10, URZ, UPT ;  /* 0x0000003f0a00728c */ /* 0x000fe2000bf05070 */
[----:B------:R-:W-:Y:S01]  /*20520*/  UMOV UR4, URZ ;  /* 0x0000003f00047c82 */ /* 0x000fe20008000000 */
[----:B------:R-:W-:Y:S01]  /*20530*/  USHF.R.S32.HI UR10, URZ, 0x1f, UR8 ;  /* 0x0000001f3f0a7899 */ /* 0x000fe20008011408 */
[----:B------:R-:W-:Y:S01]  /*20540*/  @P1 R2UR UR4, R10 ;  /* 0x000000000a0412ca */ /* 0x000fe200000e0000 */
[----:B------:R-:W-:Y:S02]  /*20550*/  UISETP.NE.AND.EX UP0, UPT, UR11, URZ, UPT, UP0 ;  /* 0x0000003f0b00728c */ /* 0x000fe4000bf05300 */
[----:B------:R-:W-:Y:S02]  /*20560*/  USEL UR9, UR61, URZ, UP1 ;  /* 0x0000003f3d097287 */ /* 0x000fe40008800000 */
[----:B------:R-:W-:Y:S02]  /*20570*/  USEL UR8, UR8, URZ, !UP0 ;  /* 0x0000003f08087287 */ /* 0x000fe4000c000000 */
[----:B------:R-:W-:Y:S01]  /*20580*/  USEL UR18, UR10, URZ, !UP0 ;  /* 0x0000003f0a127287 */ /* 0x000fe2000c000000 */
[----:B------:R-:W-:-:S02]  /*20590*/  ULDC.64 UR12, c[0x0][UR19+0x220] ;  /* 0x00008800130c7abb */ /* 0x000fc40008000a00 */
[----:B------:R-:W-:Y:S01]  /*205a0*/  ULDC.64 UR10, c[0x0][UR19+0x218] ;  /* 0x00008600130a7abb */ /* 0x000fe20008000a00 */
[----:B------:R-:W-:Y:S01]  /*205b0*/  ULDC.64 UR14, c[0x0][UR19+0x228] ;  /* 0x00008a00130e7abb */ /* 0x000fe20008000a00 */
[----:B------:R-:W-:Y:S02]  /*205c0*/  UIMAD UR13, UR13, UR8, URZ ;  /* 0x000000080d0d72a4 */ /* 0x000fe4000f8e023f */
[----:B------:R-:W-:Y:S02]  /*205d0*/  UIMAD.WIDE.U32 UR16, UR10, UR60, URZ ;  /* 0x0000003c0a1072a5 */ /* 0x000fe4000f8e003f */
[----:B------:R-:W-:Y:S01]  /*205e0*/  UIMAD UR20, UR11, UR60, URZ ;  /* 0x0000003c0b1472a4 */ /* 0x000fe2000f8e023f */
[----:B--2---:R-:W-:Y:S02]  /*205f0*/  LOP3.LUT P0, RZ, R4, 0x3, RZ, 0xc0, !PT ;  /* 0x0000000304ff7812 */ /* 0x004fe4000780c0ff */
[----:B------:R-:W1:Y:S02]  /*20600*/  @P2 LDC R4, c[0x0][0xcec] ;  /* 0x00033b00ff042b82 */ /* 0x000e640000000800 */
[----:B------:R-:W-:-:S13]  /*20610*/  ISETP.GE.OR P3, PT, R25, R6, P0 ;  /* 0x000000061900720c */ /* 0x000fda0000766670 */
[----:B------:R-:W2:Y:S01]  /*20620*/  @!P3 LDL R13, [R1+0x210] ;  /* 0x00021000010db983 */ /* 0x000ea20000100800 */
[----:B---3--:R-:W-:Y:S01]  /*20630*/  VIADD R21, R8, UR58 ;  /* 0x0000003a08157c36 */ /* 0x008fe20008000000 */
[----:B------:R-:W-:Y:S02]  /*20640*/  UIMAD.WIDE.U32 UR10, UR12, UR8, URZ ;  /* 0x000000080c0a72a5 */ /* 0x000fe4000f8e003f */
[----:B------:R-:W-:Y:S01]  /*20650*/  UIMAD.WIDE.U32 UR22, UR14, UR9, URZ ;  /* 0x000000090e1672a5 */ /* 0x000fe2000f8e003f */
[----:B------:R-:W-:Y:S01]  /*20660*/  IMAD.MOV.U32 R9, RZ, RZ, R21 ;  /* 0x000000ffff097224 */ /* 0x000fe200078e0015 */
[----:B------:R-:W-:Y:S02]  /*20670*/  UIMAD UR9, UR15, UR9, URZ ;  /* 0x000000090f0972a4 */ /* 0x000fe4000f8e023f */
[----:B------:R-:W-:Y:S01]  /*20680*/  UIMAD UR13, UR12, UR18, UR13 ;  /* 0x000000120c0d72a4 */ /* 0x000fe2000f8e020d */
[----:B-1----:R-:W-:Y:S01]  /*20690*/  @P2 IMAD.HI.U32 R4, R21, R4, RZ ;  /* 0x0000000415042227 */ /* 0x002fe200078e00ff */
[----:B------:R-:W-:-:S02]  /*206a0*/  UIADD3 UR16, UP0, UP2, UR10, UR16, UR4 ;  /* 0x000000100a107290 */ /* 0x000fc4000fa1e004 */
[----:B------:R-:W-:Y:S02]  /*206b0*/  UIADD3 UR10, UR23, UR9, URZ ;  /* 0x00000009170a7290 */ /* 0x000fe4000fffe03f */
[----:B0-----:R-:W-:Y:S01]  /*206c0*/  @P2 SHF.R.U32.HI R9, RZ, R5, R4 ;  /* 0x00000005ff092219 */ /* 0x001fe20000011604 */
[----:B------:R-:W-:Y:S01]  /*206d0*/  UIADD3 UR20, UR17, UR20, URZ ;  /* 0x0000001411147290 */ /* 0x000fe2000fffe03f */
[----:B------:R-:W-:Y:S01]  /*206e0*/  IMAD.U32 R4, RZ, RZ, UR22 ;  /* 0x00000016ff047e24 */ /* 0x000fe2000f8e00ff */
[----:B------:R-:W-:Y:S01]  /*206f0*/  UIADD3 UR9, UR11, UR13, URZ ;  /* 0x0000000d0b097290 */ /* 0x000fe2000fffe03f */
[----:B------:R-:W-:Y:S01]  /*20700*/  IMAD.U32 R5, RZ, RZ, UR23 ;  /* 0x00000017ff057e24 */ /* 0x000fe2000f8e00ff */
[----:B------:R-:W-:Y:S01]  /*20710*/  USHF.R.S32.HI UR14, URZ, 0x1f, UR4 ;  /* 0x0000001f3f0e7899 */ /* 0x000fe20008011404 */
[----:B------:R-:W-:Y:S01]  /*20720*/  IMAD.MOV R11, RZ, RZ, -R9 ;  /* 0x000000ffff0b7224 */ /* 0x000fe200078e0a09 */
[----:B------:R-:W-:Y:S01]  /*20730*/  IADD3 R4, P1, P4, R9, UR16, R4 ;  /* 0x0000001009047c10 */ /* 0x000fe2000fc3e004 */
[----:B------:R-:W-:Y:S01]  /*20740*/  IMAD.U32 R10, RZ, RZ, UR10 ;  /* 0x0000000aff0a7e24 */ /* 0x000fe2000f8e00ff */
[----:B------:R-:W-:Y:S01]  /*20750*/  UIADD3.X UR9, UR9, UR20, UR14, UP0, UP2 ;  /* 0x0000001409097290 */ /* 0x000fe200087e440e */
[----:B------:R-:W-:Y:S01]  /*20760*/  IMAD R11, R20, R11, R21 ;  /* 0x0000000b140b7224 */ /* 0x000fe200078e0215 */
[----:B------:R-:W-:Y:S01]  /*20770*/  SHF.R.S32.HI R5, RZ, 0x1f, R9 ;  /* 0x0000001fff057819 */ /* 0x000fe20000011409 */
[----:B------:R-:W-:Y:S01]  /*20780*/  ULDC.64 UR10, c[0x0][UR19+0x210] ;  /* 0x00008400130a7abb */ /* 0x000fe20008000a00 */
[----:B------:R-:W-:Y:S01]  /*20790*/  ULDC.64 UR12, c[0x0][0xca8] ;  /* 0x00032a00000c7ab9 */ /* 0x000fe20000000a00 */
[----:B------:R-:W-:Y:S01]  /*207a0*/  IMAD R9, R11, UR11, RZ ;  /* 0x0000000b0b097c24 */ /* 0x000fe2000f8e02ff */
[----:B------:R-:W-:Y:S01]  /*207b0*/  SHF.R.S32.HI R8, RZ, 0x1f, R11 ;  /* 0x0000001fff087819 */ /* 0x000fe2000001140b */
[----:B------:R-:W-:Y:S01]  /*207c0*/  @!UP1 ULDC UR12, c[0x0][0xc50] ;  /* 0x00031400000c9ab9 */ /* 0x000fe20000000800 */
[----:B------:R-:W-:Y:S01]  /*207d0*/  IADD3.X R5, R5, UR9, R10, P1, P4 ;  /* 0x0000000905057c10 */ /* 0x000fe20008fe840a */
[----:B------:R-:W-:-:S02]  /*207e0*/  @!UP1 ULDC UR13, c[0x0][0xc54] ;  /* 0x00031500000d9ab9 */ /* 0x000fc40000000800 */
[----:B------:R-:W-:Y:S02]  /*207f0*/  IMAD R9, R8, UR10, R9 ;  /* 0x0000000a08097c24 */ /* 0x000fe4000f8e0209 */
[----:B------:R-:W-:-:S04]  /*20800*/  IMAD.WIDE.U32 R4, R11, UR10, R4 ;  /* 0x0000000a0b047c25 */ /* 0x000fc8000f8e0004 */
[----:B------:R-:W-:Y:S01]  /*20810*/  IMAD.IADD R5, R5, 0x1, R9 ;  /* 0x0000000105057824 */ /* 0x000fe200078e0209 */
[----:B------:R-:W-:Y:S01]  /*20820*/  LEA R10, P1, R4, UR12, 0x2 ;  /* 0x0000000c040a7c11 */ /* 0x000fe2000f8210ff */
[----:B------:R-:W-:-:S03]  /*20830*/  VIADD R11, R25, 0x8 ;  /* 0x00000008190b7836 */ /* 0x000fc60000000000 */
[----:B------:R-:W-:Y:S01]  /*20840*/  LEA.HI.X R12, R4, UR13, R5, 0x2, P1 ;  /* 0x0000000d040c7c11 */ /* 0x000fe200088f1405 */
[----:B------:R-:W-:Y:S01]  /*20850*/  SHFL.IDX PT, R8, R10, RZ, 0x1c1f ;  /* 0x001c1fff0a087589 */ /* 0x000fe200000e0000 */
[----:B------:R-:W-:-:S03]  /*20860*/  ISETP.GE.OR P0, PT, R11, R6, P0 ;  /* 0x000000060b00720c */ /* 0x000fc60000706670 */
[----:B------:R-:W2:Y:S04]  /*20870*/  SHFL.IDX PT, R9, R12, RZ, 0x1c1f ;  /* 0x001c1fff0c097589 */ /* 0x000ea800000e0000 */
[----:B--2---:R-:W-:Y:S06]  /*20880*/  @!P3 ST.E desc[UR36][R8.64], R13 ;  /* 0x0000000d0800b985 */ /* 0x004fec000c101924 */
[----:B------:R-:W2:Y:S01]  /*20890*/  @!P0 LDL R15, [R1+0x214] ;  /* 0x00021400010f8983 */ /* 0x000ea20000100800 */
[----:B------:R-:W-:-:S02]  /*208a0*/  PLOP3.LUT P1, PT, PT, PT, UP1, 0x80, 0x0 ;  /* 0x000000000000781c */ /* 0x000fc40003f2f018 */
[-C--:B------:R-:W-:Y:S01]  /*208b0*/  ISETP.GE.AND P3, PT, R25, R6.reuse, PT ;  /* 0x000000061900720c */ /* 0x080fe20003f66270 */
[----:B------:R-:W-:Y:S04]  /*208c0*/  SHFL.IDX PT, R4, R10, 0x1, 0x1c1f ;  /* 0x003c1f000a047f89 */ /* 0x000fe800000e0000 */
[----:B------:R-:W2:Y:S04]  /*208d0*/  SHFL.IDX PT, R5, R12, 0x1, 0x1c1f ;  /* 0x003c1f000c057f89 */ /* 0x000ea800000e0000 */
[----:B--2---:R0:W-:Y:S01]  /*208e0*/  @!P0 ST.E desc[UR36][R4.64], R15 ;  /* 0x0000000f04008985 */ /* 0x0041e2000c101924 */
[----:B------:R-:W-:Y:S01]  /*208f0*/  ISETP.GE.AND P0, PT, R11, R6, PT ;  /* 0x000000060b00720c */ /* 0x000fe20003f06270 */
[----:B------:R-:W-:-:S12]  /*20900*/  @P1 BRA `(.L_x_3541) ;  /* 0x0000000c00c81947 */ /* 0x000fd80003800000 */
[----:B0-----:R-:W-:Y:S01]  /*20910*/  IMAD R5, R215, 0x40, R18 ;  /* 0x00000040d7057824 */ /* 0x001fe200078e0212 */
[----:B------:R-:W-:Y:S01]  /*20920*/  ULDC.64 UR12, c[0x0][0xba0] ;  /* 0x0002e800000c7ab9 */ /* 0x000fe20000000a00 */
[----:B------:R-:W0:Y:S02]  /*20930*/  @P2 LDC R21, c[0x0][0xcf0] ;  /* 0x00033c00ff152b82 */ /* 0x000e240000000800 */
[----:B------:R-:W-:-:S03]  /*20940*/  IMAD.WIDE R2, R5, 0x2, R2 ;  /* 0x0000000205027825 */ /* 0x000fc600078e0202 */
[C---:B------:R-:W-:Y:S02]  /*20950*/  IADD3 R13, P4, R2.reuse, 0x1000, RZ ;  /* 0x00001000020d7810 */ /* 0x040fe40007f9e0ff */
[C---:B------:R-:W-:Y:S02]  /*20960*/  IADD3 R25, P3, R2.reuse, 0x2000, RZ ;  /* 0x0000200002197810 */ /* 0x040fe40007f7e0ff */
[----:B------:R-:W-:Y:S02]  /*20970*/  LOP3.LUT R12, R13, 0x380, RZ, 0xc0, !PT ;  /* 0x000003800d0c7812 */ /* 0x000fe400078ec0ff */
[----:B------:R-:W-:Y:S02]  /*20980*/  LOP3.LUT R24, R25, 0x380, RZ, 0xc0, !PT ;  /* 0x0000038019187812 */ /* 0x000fe400078ec0ff */
[----:B------:R-:W-:Y:S02]  /*20990*/  IADD3 R29, P1, R2, 0x3000, RZ ;  /* 0x00003000021d7810 */ /* 0x000fe40007f3e0ff */
[----:B------:R-:W-:-:S02]  /*209a0*/  SHF.R.U64 R12, R12, 0x3, RZ ;  /* 0x000000030c0c7819 */ /* 0x000fc400000012ff */
[----:B------:R-:W-:Y:S02]  /*209b0*/  SHF.R.U64 R24, R24, 0x3, RZ ;  /* 0x0000000318187819 */ /* 0x000fe400000012ff */
[----:B------:R-:W-:Y:S02]  /*209c0*/  LOP3.LUT R28, R29, 0x380, RZ, 0xc0, !PT ;  /* 0x000003801d1c7812 */ /* 0x000fe400078ec0ff */
[----:B------:R-:W-:Y:S01]  /*209d0*/  LOP3.LUT R12, R12, R13, RZ, 0x3c, !PT ;  /* 0x0000000d0c0c7212 */ /* 0x000fe200078e3cff */
[--C-:B------:R-:W-:Y:S01]  /*209e0*/  IMAD.X R13, RZ, RZ, R3.reuse, P4 ;  /* 0x000000ffff0d7224 */ /* 0x100fe200020e0603 */
[----:B------:R-:W-:Y:S01]  /*209f0*/  LOP3.LUT R24, R24, R25, RZ, 0x3c, !PT ;  /* 0x0000001918187212 */ /* 0x000fe200078e3cff */
[----:B------:R-:W-:Y:S01]  /*20a00*/  IMAD.X R25, RZ, RZ, R3, P3 ;  /* 0x000000ffff197224 */ /* 0x000fe200018e0603 */
[C---:B------:R-:W-:Y:S02]  /*20a10*/  IADD3 R33, P0, R2.reuse, 0x4000, RZ ;  /* 0x0000400002217810 */ /* 0x040fe40007f1e0ff */
[C---:B------:R-:W-:Y:S01]  /*20a20*/  IADD3 R37, P6, R2.reuse, 0x5000, RZ ;  /* 0x0000500002257810 */ /* 0x040fe20007fde0ff */
[----:B------:R-:W-:Y:S01]  /*20a30*/  UIMAD UR9, UR14, UR12, URZ ;  /* 0x0000000c0e0972a4 */ /* 0x000fe2000f8e023f */
[C---:B------:R-:W-:Y:S01]  /*20a40*/  IADD3 R41, P5, R2.reuse, 0x6000, RZ ;  /* 0x0000600002297810 */ /* 0x040fe20007fbe0ff */
[----:B------:R-:W-:Y:S01]  /*20a50*/  UIMAD.WIDE.U32 UR10, UR4, UR12, URZ ;  /* 0x0000000c040a72a5 */ /* 0x000fe2000f8e003f */
[C---:B------:R-:W-:Y:S01]  /*20a60*/  IADD3 R45, P4, R2.reuse, 0x7000, RZ ;  /* 0x00007000022d7810 */ /* 0x040fe20007f9e0ff */
[----:B------:R-:W5:Y:S01]  /*20a70*/  LD.E.128 R12, desc[UR36][R12.64] ;  /* 0x000000240c0c7980 */ /* 0x000f62000c101d00 */
[----:B------:R-:W-:-:S02]  /*20a80*/  IADD3 R49, P3, R2, 0x8000, RZ ;  /* 0x0000800002317810 */ /* 0x000fc40007f7e0ff */
[----:B------:R-:W-:Y:S01]  /*20a90*/  SHF.R.U64 R28, R28, 0x3, RZ ;  /* 0x000000031c1c7819 */ /* 0x000fe200000012ff */
[----:B------:R-:W5:Y:S01]  /*20aa0*/  LD.E.128 R24, desc[UR36][R24.64] ;  /* 0x0000002418187980 */ /* 0x000f62000c101d00 */
[----:B------:R-:W-:Y:S02]  /*20ab0*/  LOP3.LUT R32, R33, 0x380, RZ, 0xc0, !PT ;  /* 0x0000038021207812 */ /* 0x000fe400078ec0ff */
[----:B------:R-:W-:Y:S02]  /*20ac0*/  LOP3.LUT R36, R37, 0x380, RZ, 0xc0, !PT ;  /* 0x0000038025247812 */ /* 0x000fe400078ec0ff */
[----:B------:R-:W-:Y:S02]  /*20ad0*/  LOP3.LUT R40, R41, 0x380, RZ, 0xc0, !PT ;  /* 0x0000038029287812 */ /* 0x000fe400078ec0ff */
[----:B------:R-:W-:Y:S02]  /*20ae0*/  LOP3.LUT R44, R45, 0x380, RZ, 0xc0, !PT ;  /* 0x000003802d2c7812 */ /* 0x000fe400078ec0ff */
[----:B------:R-:W-:-:S02]  /*20af0*/  LOP3.LUT R48, R49, 0x380, RZ, 0xc0, !PT ;  /* 0x0000038031307812 */ /* 0x000fc400078ec0ff */
[----:B------:R-:W-:Y:S01]  /*20b00*/  LOP3.LUT R28, R28, R29, RZ, 0x3c, !PT ;  /* 0x0000001d1c1c7212 */ /* 0x000fe200078e3cff */
[----:B------:R-:W-:Y:S01]  /*20b10*/  IMAD.X R29, RZ, RZ, R3, P1 ;  /* 0x000000ffff1d7224 */ /* 0x000fe200008e0603 */
[----:B------:R-:W-:Y:S02]  /*20b20*/  IADD3 R53, P1, R2, 0x9000, RZ ;  /* 0x0000900002357810 */ /* 0x000fe40007f3e0ff */
[----:B------:R-:W-:Y:S02]  /*20b30*/  SHF.R.U64 R32, R32, 0x3, RZ ;  /* 0x0000000320207819 */ /* 0x000fe400000012ff */
[----:B------:R-:W-:Y:S02]  /*20b40*/  SHF.R.U64 R36, R36, 0x3, RZ ;  /* 0x0000000324247819 */ /* 0x000fe400000012ff */
[----:B------:R-:W-:Y:S01]  /*20b50*/  LOP3.LUT R9, R2, 0x380, RZ, 0xc0, !PT ;  /* 0x0000038002097812 */ /* 0x000fe200078ec0ff */
[----:B------:R-:W-:Y:S01]  /*20b60*/  UIMAD UR9, UR4, UR13, UR9 ;  /* 0x0000000d040972a4 */ /* 0x000fe2000f8e0209 */
[----:B------:R-:W-:Y:S01]  /*20b70*/  SHF.R.U64 R40, R40, 0x3, RZ ;  /* 0x0000000328287819 */ /* 0x000fe200000012ff */
[----:B------:R-:W5:Y:S01]  /*20b80*/  LD.E.128 R28, desc[UR36][R28.64] ;  /* 0x000000241c1c7980 */ /* 0x000f62000c101d00 */
[----:B------:R-:W-:Y:S01]  /*20b90*/  SHF.R.U64 R44, R44, 0x3, RZ ;  /* 0x000000032c2c7819 */ /* 0x000fe200000012ff */
[----:B------:R-:W-:Y:S01]  /*20ba0*/  ULDC.64 UR12, c[0x0][0xbe8] ;  /* 0x0002fa00000c7ab9 */ /* 0x000fe20000000a00 */
[----:B------:R-:W-:-:S02]  /*20bb0*/  SHF.R.U64 R48, R48, 0x3, RZ ;  /* 0x0000000330307819 */ /* 0x000fc400000012ff */
        /* <DEDUP_REMOVED lines=13> */
[----:B------:R-:W-:Y:S01]  /*20c90*/  UIADD3 UR11, UR11, UR9, URZ ;  /* 0x000000090b0b7290 */ /* 0x000fe2000fffe03f */
[C---:B------:R-:W-:Y:S01]  /*20ca0*/  IADD3 R61, P6, R2.reuse, 0xb000, RZ ;  /* 0x0000b000023d7810 */ /* 0x040fe20007fde0ff */
[----:B------:R-:W-:Y:S01]  /*20cb0*/  USHF.R.S32.HI UR4, URZ, 0x1f, UR8 ;  /* 0x0000001f3f047899 */ /* 0x000fe20008011408 */
[C---:B------:R-:W-:Y:S01]  /*20cc0*/  IADD3 R65, P5, R2.reuse, 0xc000, RZ ;  /* 0x0000c00002417810 */ /* 0x040fe20007fbe0ff */
[----:B------:R-:W5:Y:S01]  /*20cd0*/  LD.E.128 R32, desc[UR36][R32.64] ;  /* 0x0000002420207980 */ /* 0x000f62000c101d00 */
[C---:B------:R-:W-:Y:S02]  /*20ce0*/  IADD3 R69, P4, R2.reuse, 0xd000, RZ ;  /* 0x0000d00002457810 */ /* 0x040fe40007f9e0ff */
        /* <DEDUP_REMOVED lines=11> */
[----:B------:R-:W-:Y:S01]  /*20da0*/  LOP3.LUT R52, R52, R53, RZ, 0x3c, !PT ;  /* 0x0000003534347212 */ /* 0x000fe200078e3cff */
[----:B------:R-:W-:Y:S01]  /*20db0*/  IMAD.X R53, RZ, RZ, R3, P1 ;  /* 0x000000ffff357224 */ /* 0x000fe200008e0603 */
[----:B------:R-:W-:-:S02]  /*20dc0*/  IADD3 R5, P1, R2, 0xf000, RZ ;  /* 0x0000f00002057810 */ /* 0x000fc40007f3e0ff */
[----:B------:R-:W-:Y:S02]  /*20dd0*/  SHF.R.U64 R56, R56, 0x3, RZ ;  /* 0x0000000338387819 */ /* 0x000fe400000012ff */
[----:B------:R-:W-:Y:S01]  /*20de0*/  SHF.R.U64 R60, R60, 0x3, RZ ;  /* 0x000000033c3c7819 */ /* 0x000fe200000012ff */
[----:B------:R-:W-:Y:S01]  /*20df0*/  IMAD.X R77, RZ, RZ, R3, P1 ;  /* 0x000000ffff4d7224 */ /* 0x000fe200008e0603 */
[----:B------:R-:W-:Y:S01]  /*20e00*/  SHF.R.U64 R64, R64, 0x3, RZ ;  /* 0x0000000340407819 */ /* 0x000fe200000012ff */
[----:B------:R-:W-:Y:S01]  /*20e10*/  UIMAD.WIDE.U32 UR10, UR60, UR12, UR10 ;  /* 0x0000000c3c0a72a5 */ /* 0x000fe2000f8e000a */
[----:B------:R-:W-:Y:S01]  /*20e20*/  SHF.R.U64 R68, R68, 0x3, RZ ;  /* 0x0000000344447819 */ /* 0x000fe200000012ff */
[----:B------:R-:W5:Y:S01]  /*20e30*/  LD.E.128 R52, desc[UR36][R52.64] ;  /* 0x0000002434347980 */ /* 0x000f62000c101d00 */
[----:B------:R-:W-:Y:S02]  /*20e40*/  SHF.R.U64 R72, R72, 0x3, RZ ;  /* 0x0000000348487819 */ /* 0x000fe400000012ff */
[----:B------:R-:W-:-:S02]  /*20e50*/  LOP3.LUT R2, R9, R2, RZ, 0x3c, !PT ;  /* 0x0000000209027212 */ /* 0x000fc400078e3cff */
        /* <DEDUP_REMOVED lines=10> */
[----:B------:R1:W5:Y:S01]  /*20f00*/  LD.E.128 R8, desc[UR36][R2.64] ;  /* 0x0000002402087980 */ /* 0x000362000c101d00 */
[----:B------:R-:W-:Y:S01]  /*20f10*/  LOP3.LUT R4, R5, 0x380, RZ, 0xc0, !PT ;  /* 0x0000038005047812 */ /* 0x000fe200078ec0ff */
[----:B------:R-:W-:-:S02]  /*20f20*/  UIMAD UR11, UR60, UR13, UR11 ;  /* 0x0000000d3c0b72a4 */ /* 0x000fc4000f8e020b */
[----:B------:R-:W5:Y:S01]  /*20f30*/  LD.E.128 R56, desc[UR36][R56.64] ;  /* 0x0000002438387980 */ /* 0x000f62000c101d00 */
[----:B------:R-:W-:Y:S01]  /*20f40*/  SHF.R.U64 R4, R4, 0x3, RZ ;  /* 0x0000000304047819 */ /* 0x000fe200000012ff */
[----:B------:R-:W-:Y:S02]  /*20f50*/  ULDC.64 UR12, c[0x0][0xbf0] ;  /* 0x0002fc00000c7ab9 */ /* 0x000fe40000000a00 */
[----:B------:R-:W5:Y:S01]  /*20f60*/  LD.E.128 R60, desc[UR36][R60.64] ;  /* 0x000000243c3c7980 */ /* 0x000f62000c101d00 */
[----:B-1----:R-:W1:Y:S01]  /*20f70*/  @P2 LDC R3, c[0x0][0xcec] ;  /* 0x00033b00ff032b82 */ /* 0x002e620000000800 */
[----:B------:R-:W-:Y:S01]  /*20f80*/  IMAD R2, R218, 0x20, R215 ;  /* 0x00000020da027824 */ /* 0x000fe200078e02d7 */
[----:B------:R-:W-:Y:S01]  /*20f90*/  LOP3.LUT R76, R4, R5, RZ, 0x3c, !PT ;  /* 0x00000005044c7212 */ /* 0x000fe200078e3cff */
[----:B------:R-:W5:Y:S02]  /*20fa0*/  LD.E.128 R64, desc[UR36][R64.64] ;  /* 0x0000002440407980 */ /* 0x000f64000c101d00 */
[----:B------:R-:W-:Y:S01]  /*20fb0*/  VIADD R80, R2, UR58 ;  /* 0x0000003a02507c36 */ /* 0x000fe20008000000 */
[----:B------:R-:W-:Y:S01]  /*20fc0*/  UIMAD UR4, UR4, UR12, URZ ;  /* 0x0000000c040472a4 */ /* 0x000fe2000f8e023f */
[----:B------:R-:W5:Y:S02]  /*20fd0*/  LD.E.128 R68, desc[UR36][R68.64] ;  /* 0x0000002444447980 */ /* 0x000f64000c101d00 */
[----:B------:R-:W-:Y:S01]  /*20fe0*/  IMAD.MOV.U32 R5, RZ, RZ, R80 ;  /* 0x000000ffff057224 */ /* 0x000fe200078e0050 */
[----:B------:R-:W-:Y:S01]  /*20ff0*/  UIMAD UR4, UR8, UR13, UR4 ;  /* 0x0000000d080472a4 */ /* 0x000fe2000f8e0204 */
[----:B------:R-:W5:Y:S01]  /*21000*/  LD.E.128 R72, desc[UR36][R72.64] ;  /* 0x0000002448487980 */ /* 0x000f62000c101d00 */
[----:B------:R-:W-:-:S03]  /*21010*/  UIMAD.WIDE.U32 UR8, UR8, UR12, UR10 ;  /* 0x0000000c080872a5 */ /* 0x000fc6000f8e000a */
[----:B------:R-:W-:Y:S01]  /*21020*/  ULDC.64 UR10, c[0x0][0xbe0] ;  /* 0x0002f800000a7ab9 */ /* 0x000fe20000000a00 */
[----:B------:R-:W5:Y:S01]  /*21030*/  LD.E.128 R76, desc[UR36][R76.64] ;  /* 0x000000244c4c7980 */ /* 0x000f62000c101d00 */
[----:B-1----:R-:W-:Y:S01]  /*21040*/  @P2 IMAD.HI.U32 R2, R80, R3, RZ ;  /* 0x0000000350022227 */ /* 0x002fe200078e00ff */
[----:B------:R-:W-:Y:S01]  /*21050*/  UIADD3 UR4, UR9, UR4, URZ ;  /* 0x0000000409047290 */ /* 0x000fe2000fffe03f */
[----:B------:R-:W-:Y:S01]  /*21060*/  @!PT LDS RZ, [RZ] ;  /* 0x00000000fffff984 */ /* 0x000fe20000000800 */
[----:B------:R-:W-:Y:S01]  /*21070*/  @!PT LDS RZ, [RZ] ;  /* 0x00000000fffff984 */ /* 0x000fe20000000800 */
[----:B------:R-:W-:Y:S01]  /*21080*/  @!PT LDS RZ, [RZ] ;  /* 0x00000000fffff984 */ /* 0x000fe20000000800 */
[----:B------:R-:W-:Y:S01]  /*21090*/  @!PT LDS RZ, [RZ] ;  /* 0x00000000fffff984 */ /* 0x000fe20000000800 */
[----:B------:R1:W-:Y:S06]  /*210a0*/  MEMBAR.ALL.CTA ;  /* 0x0000000000007992 */ /* 0x0003ec0000008000 */
[----:B-1----:R-:W1:Y:S01]  /*210b0*/  FENCE.VIEW.ASYNC.S ;  /* 0x00000000000073c6 */ /* 0x002e620000000000 */
[----:B0-----:R-:W-:-:S04]  /*210c0*/  @P2 SHF.R.U32.HI R5, RZ, R21, R2 ;  /* 0x00000015ff052219 */ /* 0x001fc80000011602 */
[--C-:B------:R-:W-:Y:S01]  /*210d0*/  SHF.R.S32.HI R4, RZ, 0x1f, R5.reuse ;  /* 0x0000001fff047819 */ /* 0x100fe20000011405 */
[----:B------:R-:W-:Y:S02]  /*210e0*/  IMAD.MOV R21, RZ, RZ, -R5 ;  /* 0x000000ffff157224 */ /* 0x000fe400078e0a05 */
[----:B------:R-:W-:Y:S02]  /*210f0*/  IMAD.U32 R3, RZ, RZ, UR9 ;  /* 0x00000009ff037e24 */ /* 0x000fe4000f8e00ff */
[----:B------:R-:W-:Y:S02]  /*21100*/  IMAD R4, R4, UR10, RZ ;  /* 0x0000000a04047c24 */ /* 0x000fe4000f8e02ff */
[----:B------:R-:W-:Y:S02]  /*21110*/  IMAD R21, R20, R21, R80 ;  /* 0x0000001514157224 */ /* 0x000fe400078e0250 */
[----:B------:R-:W-:Y:S01]  /*21120*/  IMAD.U32 R2, RZ, RZ, UR8 ;  /* 0x00000008ff027e24 */ /* 0x000fe2000f8e00ff */
[----:B------:R-:W-:Y:S01]  /*21130*/  ULDC.64 UR8, c[0x0][0xbd8] ;  /* 0x0002f60000087ab9 */ /* 0x000fe20000000a00 */
[----:B------:R-:W-:-:S02]  /*21140*/  IMAD.U32 R3, RZ, RZ, UR4 ;  /* 0x00000004ff037e24 */ /* 0x000fc4000f8e00ff */
[C---:B------:R-:W-:Y:S01]  /*21150*/  IMAD R81, R5.reuse, UR11, R4 ;  /* 0x0000000b05517c24 */ /* 0x040fe2000f8e0204 */
[----:B------:R-:W-:Y:S01]  /*21160*/  SHF.R.S32.HI R4, RZ, 0x1f, R21 ;  /* 0x0000001fff047819 */ /* 0x000fe20000011415 */
[----:B------:R-:W-:-:S04]  /*21170*/  IMAD.WIDE.U32 R2, R5, UR10, R2 ;  /* 0x0000000a05027c25 */ /* 0x000fc8000f8e0002 */
[----:B------:R-:W-:Y:S02]  /*21180*/  IMAD.IADD R3, R3, 0x1, R81 ;  /* 0x0000000103037824 */ /* 0x000fe400078e0251 */
[----:B------:R-:W-:Y:S02]  /*21190*/  IMAD R4, R4, UR8, RZ ;  /* 0x0000000804047c24 */ /* 0x000fe4000f8e02ff */
[----:B------:R-:W-:Y:S02]  /*211a0*/  VIADD R85, R215, UR58 ;  /* 0x0000003ad7557c36 */ /* 0x000fe40008000000 */
[C---:B------:R-:W-:Y:S02]  /*211b0*/  IMAD R81, R21.reuse, UR9, R4 ;  /* 0x0000000915517c24 */ /* 0x040fe4000f8e0204 */
[----:B------:R-:W-:Y:S01]  /*211c0*/  IMAD.WIDE.U32 R2, R21, UR8, R2 ;  /* 0x0000000815027c25 */ /* 0x000fe2000f8e0002 */
[----:B------:R-:W-:Y:S01]  /*211d0*/  ISETP.GE.AND P2, PT, R85, R6, PT ;  /* 0x000000065500720c */ /* 0x000fe20003f46270 */
[----:B------:R-:W-:-:S02]  /*211e0*/  ULDC.64 UR8, c[0x0][0xb80] ;  /* 0x0002e00000087ab9 */ /* 0x000fc40000000a00 */
[----:B------:R-:W-:Y:S01]  /*211f0*/  VIADD R0, R0, 0x32420 ;  /* 0x0003242000007836 */ /* 0x000fe20000000000 */
[C---:B------:R-:W-:Y:S01]  /*21200*/  LEA R82, P3, R2.reuse, UR8, 0x1 ;  /* 0x0000000802527c11 */ /* 0x040fe2000f8608ff */
[----:B------:R-:W-:Y:S02]  /*21210*/  IMAD.IADD R3, R3, 0x1, R81 ;  /* 0x0000000103037824 */ /* 0x000fe400078e0251 */
[----:B------:R-:W-:Y:S01]  /*21220*/  VIADD R5, R85, 0x20 ;  /* 0x0000002055057836 */ /* 0x000fe20000000000 */
[----:B------:R-:W-:Y:S02]  /*21230*/  PRMT R0, RZ, 0x654, R0 ;  /* 0x00000654ff007816 */ /* 0x000fe40000000000 */
[----:B------:R-:W-:Y:S02]  /*21240*/  LEA.HI.X R83, R2, UR9, R3, 0x1, P3 ;  /* 0x0000000902537c11 */ /* 0x000fe400098f0c03 */
[-C--:B------:R-:W-:Y:S01]  /*21250*/  ISETP.GE.AND P1, PT, R5, R6.reuse, PT ;  /* 0x000000060500720c */ /* 0x080fe20003f26270 */
[----:B------:R-:W-:Y:S01]  /*21260*/  VIADD R5, R85, 0x40 ;  /* 0x0000004055057836 */ /* 0x000fe20000000000 */
[----:B-1----:R0:W-:Y:S01]  /*21270*/  SYNCS.ARRIVE.TRANS64.RED.A1T0 RZ, [R0+URZ], RZ ;  /* 0x000000ff00ff79a7 */ /* 0x0021e2000810043f */
[----:B------:R1:W2:Y:S01]  /*21280*/  SHFL.IDX PT, R80, R82, RZ, 0x181f ;  /* 0x00181fff52507589 */ /* 0x0002a200000e0000 */
[----:B------:R-:W-:Y:S02]  /*21290*/  BSSY B1, `(.L_x_3542) ;  /* 0x0000015000017945 */ /* 0x000fe40003800000 */
[----:B------:R-:W-:Y:S01]  /*212a0*/  ISETP.GE.AND P0, PT, R5, R6, PT ;  /* 0x000000060500720c */ /* 0x000fe20003f06270 */
[----:B0-----:R1:W0:Y:S01]  /*212b0*/  SHFL.IDX PT, R0, R83, RZ, 0x181f ;  /* 0x00181fff53007589 */ /* 0x00122200000e0000 */
[----:B------:R-:W-:Y:S11]  /*212c0*/  @P2 BRA `(.L_x_3543) ;  /* 0x0000000000442947 */ /* 0x000ff60003800000 */
[----:B------:R-:W-:Y:S02]  /*212d0*/  ULDC UR4, c[0x0][0xbc8] ;  /* 0x0002f20000047ab9 */ /* 0x000fe40000000800 */
[----:B------:R-:W-:Y:S02]  /*212e0*/  ISETP.GE.AND P5, PT, R18, UR4, PT ;  /* 0x0000000412007c0c */ /* 0x000fe4000bfa6270 */
[----:B------:R-:W-:Y:S02]  /*212f0*/  ISETP.GE.AND P4, PT, R176, UR4, PT ;  /* 0x00000004b0007c0c */ /* 0x000fe4000bf86270 */
[----:B------:R-:W-:Y:S02]  /*21300*/  ISETP.GE.AND P3, PT, R19, UR4, PT ;  /* 0x0000000413007c0c */ /* 0x000fe4000bf66270 */
[----:B------:R-:W-:-:S07]  /*21310*/  ISETP.GE.AND P2, PT, R177, UR4, PT ;  /* 0x00000004b1007c0c */ /* 0x000fce000bf46270 */
[----:B--2---:R-:W-:-:S04]  /*21320*/  @!P5 LEA R2, P6, R18, R80, 0x1 ;  /* 0x000000501202d211 */ /* 0x004fc800078c08ff */
[----:B0-----:R-:W-:Y:S02]  /*21330*/  @!P5 LEA.HI.X R3, R18, R0, R183, 0x1, P6 ;  /* 0x000000001203d211 */ /* 0x001fe400030f0cb7 */
        /* <DEDUP_REMOVED lines=10> */
.L_x_3543:
[----:B------:R-:W-:Y:S05]  /*213e0*/  BSYNC B1 ;  /* 0x0000000000017941 */ /* 0x000fea0003800000 */
.L_x_3542:
[----:B0-----:R0:W4:Y:S01]  /*213f0*/  SHFL.IDX PT, R0, R83, 0x1, 0x181f ;  /* 0x00381f0053007f89 */ /* 0x00112200000e0000 */
[----:B------:R-:W-:Y:S03]  /*21400*/  BSSY B1, `(.L_x_3544) ;  /* 0x0000014000017945 */ /* 0x000fe60003800000 */
[----:B---3-5:R0:W3:Y:S01]  /*21410*/  SHFL.IDX PT, R10, R82, 0x1, 0x181f ;  /* 0x00381f00520a7f89 */ /* 0x0280e200000e0000 */
[----:B------:R-:W-:Y:S05]  /*21420*/  @P1 BRA `(.L_x_3545) ;  /* 0x0000000000441947 */ /* 0x000fea0003800000 */
[----:B------:R-:W-:Y:S02]  /*21430*/  ULDC UR4, c[0x0][0xbc8] ;  /* 0x0002f20000047ab9 */ /* 0x000fe40000000800 */
[----:B------:R-:W-:Y:S02]  /*21440*/  ISETP.GE.AND P4, PT, R18, UR4, PT ;  /* 0x0000000412007c0c */ /* 0x000fe4000bf86270 */
[----:B------:R-:W-:Y:S02]  /*21450*/  ISETP.GE.AND P3, PT, R176, UR4, PT ;  /* 0x00000004b0007c0c */ /* 0x000fe4000bf66270 */
[----:B------:R-:W-:Y:S02]  /*21460*/  ISETP.GE.AND P2, PT, R19, UR4, PT ;  /* 0x0000000413007c0c */ /* 0x000fe4000bf46270 */
[----:B------:R-:W-:-:S07]  /*21470*/  ISETP.GE.AND P1, PT, R177, UR4, PT ;  /* 0x00000004b1007c0c */ /* 0x000fce000bf26270 */
[-C--:B---3--:R-:W-:Y:S02]  /*21480*/  @!P4 LEA R2, P6, R18, R10.reuse, 0x1 ;  /* 0x0000000a1202c211 */ /* 0x088fe400078c08ff */
[----:B------:R-:W-:Y:S02]  /*21490*/  @!P3 LEA R4, P5, R176, R10, 0x1 ;  /* 0x0000000ab004b211 */ /* 0x000fe400078a08ff */
[----:B----4-:R-:W-:Y:S02]  /*214a0*/  @!P4 LEA.HI.X R3, R18, R0, R183, 0x1, P6 ;  /* 0x000000001203c211 */ /* 0x010fe400030f0cb7 */
        /* <DEDUP_REMOVED lines=9> */
.L_x_3545:
[----:B------:R-:W-:Y:S05]  /*21540*/  BSYNC B1 ;  /* 0x0000000000017941 */ /* 0x000fea0003800000 */
.L_x_3544:
[----:B----4-:R4:W0:Y:S01]  /*21550*/  SHFL.IDX PT, R0, R83, 0x2, 0x181f ;  /* 0x00581f0053007f89 */ /* 0x01082200000e0000 */
[----:B------:R-:W-:Y:S03]  /*21560*/  BSSY B1, `(.L_x_3546) ;  /* 0x0000014000017945 */ /* 0x000fe60003800000 */
[----:B---3--:R4:W3:Y:S01]  /*21570*/  SHFL.IDX PT, R10, R82, 0x2, 0x181f ;  /* 0x00581f00520a7f89 */ /* 0x0088e200000e0000 */
[----:B------:R-:W-:Y:S05]  /*21580*/  @P0 BRA `(.L_x_3547) ;  /* 0x0000000000440947 */ /* 0x000fea0003800000 */
[----:B------:R-:W-:Y:S02]  /*21590*/  ULDC UR4, c[0x0][0xbc8] ;  /* 0x0002f20000047ab9 */ /* 0x000fe40000000800 */
[----:B------:R-:W-:Y:S02]  /*215a0*/  ISETP.GE.AND P3, PT, R18, UR4, PT ;  /* 0x0000000412007c0c */ /* 0x000fe4000bf66270 */
[----:B------:R-:W-:Y:S02]  /*215b0*/  ISETP.GE.AND P2, PT, R176, UR4, PT ;  /* 0x00000004b0007c0c */ /* 0x000fe4000bf46270 */
[----:B------:R-:W-:Y:S02]  /*215c0*/  ISETP.GE.AND P1, PT, R19, UR4, PT ;  /* 0x0000000413007c0c */ /* 0x000fe4000bf26270 */
[----:B------:R-:W-:-:S07]  /*215d0*/  ISETP.GE.AND P0, PT, R177, UR4, PT ;  /* 0x00000004b1007c0c */ /* 0x000fce000bf06270 */
[-C--:B---3--:R-:W-:Y:S02]  /*215e0*/  @!P3 LEA R2, P6, R18, R10.reuse, 0x1 ;  /* 0x0000000a1202b211 */ /* 0x088fe400078c08ff */
[-C--:B------:R-:W-:Y:S02]  /*215f0*/  @!P2 LEA R4, P5, R176, R10.reuse, 0x1 ;  /* 0x0000000ab004a211 */ /* 0x080fe400078a08ff */
[----:B------:R-:W-:Y:S02]  /*21600*/  @!P1 LEA R8, P4, R19, R10, 0x1 ;  /* 0x0000000a13089211 */ /* 0x000fe400078808ff */
[----:B0-----:R-:W-:Y:S02]  /*21610*/  @!P3 LEA.HI.X R3, R18, R0, R183, 0x1, P6 ;  /* 0x000000001203b211 */ /* 0x001fe400030f0cb7 */
        /* <DEDUP_REMOVED lines=8> */
.L_x_3547:
[----:B------:R-:W-:Y:S05]  /*216a0*/  BSYNC B1 ;  /* 0x0000000000017941 */ /* 0x000fea0003800000 */
.L_x_3546:
[----:B0-----:R-:W-:Y:S01]  /*216b0*/  VIADD R3, R85, 0x60 ;  /* 0x0000006055037836 */ /* 0x001fe20000000000 */
[----:B-1--4-:R-:W0:Y:S04]  /*216c0*/  SHFL.IDX PT, R83, R83, 0x3, 0x181f ;  /* 0x00781f0053537f89 */ /* 0x012e2800000e0000 */
[----:B------:R-:W-:Y:S01]  /*216d0*/  ISETP.GE.AND P0, PT, R3, R6, PT ;  /* 0x000000060300720c */ /* 0x000fe20003f06270 */
[----:B------:R-:W1:-:S12]  /*216e0*/  SHFL.IDX PT, R82, R82, 0x3, 0x181f ;  /* 0x00781f0052527f89 */ /* 0x000e5800000e0000 */
[----:B------:R-:W-:Y:S05]  /*216f0*/  @P0 BRA `(.L_x_3548) ;  /* 0x0000002800400947 */ /* 0x000fea0003800000 */
[----:B------:R-:W-:Y:S02]  /*21700*/  ULDC UR4, c[0x0][0xbc8] ;  /* 0x0002f20000047ab9 */ /* 0x000fe40000000800 */
[----:B------:R-:W-:Y:S02]  /*21710*/  ISETP.GE.AND P3, PT, R18, UR4, PT ;  /* 0x0000000412007c0c */ /* 0x000fe4000bf66270 */
[----:B------:R-:W-:Y:S02]  /*21720*/  ISETP.GE.AND P4, PT, R176, UR4, PT ;  /* 0x00000004b0007c0c */ /* 0x000fe4000bf86270 */
[----:B------:R-:W-:-:S09]  /*21730*/  ISETP.GE.AND P5, PT, R19, UR4, PT ;  /* 0x0000000413007c0c */ /* 0x000fd2000bfa6270 */
[-C--:B-1----:R-:W-:Y:S02]  /*21740*/  @!P3 LEA R2, P0, R18, R82.reuse, 0x1 ;  /* 0x000000521202b211 */ /* 0x082fe400078008ff */
[-C--:B------:R-:W-:Y:S02]  /*21750*/  @!P4 LEA R4, P1, R176, R82.reuse, 0x1 ;  /* 0x00000052b004c211 */ /* 0x080fe400078208ff */
[C---:B------:R-:W-:Y:S02]  /*21760*/  @!P5 LEA R8, P2, R19.reuse, R82, 0x1 ;  /* 0x000000521308d211 */ /* 0x040fe400078408ff */
[-C--:B0-----:R-:W-:Y:S02]  /*21770*/  @!P3 LEA.HI.X R3, R18, R83.reuse, R183, 0x1, P0 ;  /* 0x000000531203b211 */ /* 0x081fe400000f0cb7 */
[-C--:B------:R-:W-:Y:S02]  /*21780*/  @!P4 LEA.HI.X R5, R176, R83.reuse, R182, 0x1, P1 ;  /* 0x00000053b005c211 */ /* 0x080fe400008f0cb6 */
[----:B------:R-:W-:Y:S01]  /*21790*/  @!P5 LEA.HI.X R9, R19, R83, R181, 0x1, P2 ;  /* 0x000000531309d211 */ /* 0x000fe200010f0cb5 */
        /* <DEDUP_REMOVED lines=9> */
.L_x_3541:
[----:B------:R1:W5:Y:S01]  /*21830*/  LDL R50, [R1+0x4ac] ;  /* 0x0004ac0001327983 */ /* 0x0003620000100800 */
[----:B------:R-:W-:Y:S01]  /*21840*/  ULDC.64 UR12, c[0x0][0xc08] ;  /* 0x00030200000c7ab9 */ /* 0x000fe20000000a00 */
[----:B------:R-:W2:Y:S02]  /*21850*/  @P2 LDC R2, c[0x0][0xcec] ;  /* 0x00033b00ff022b82 */ /* 0x000ea40000000800 */
[----:B------:R1:W5:Y:S04]  /*21860*/  LDL R49, [R1+0x4a8] ;  /* 0x0004a80001317983 */ /* 0x0003680000100800 */
        /* <DEDUP_REMOVED lines=24> */
[----:B------:R1:W5:Y:S01]  /*219f0*/  LDL R24, [R1+0x444] ;  /* 0x0004440001187983 */ /* 0x0003620000100800 */
[----:B------:R-:W-:Y:S01]  /*21a00*/  UIMAD UR9, UR14, UR12, URZ ;  /* 0x0000000c0e0972a4 */ /* 0x000fe2000f8e023f */
[----:B------:R-:W3:Y:S01]  /*21a10*/  @P2 LDC R3, c[0x0][0xcf0] ;  /* 0x00033c00ff032b82 */ /* 0x000ee20000000800 */
[----:B------:R-:W-:Y:S01]  /*21a20*/  UIMAD.WIDE.U32 UR10, UR4, UR12, URZ ;  /* 0x0000000c040a72a5 */ /* 0x000fe2000f8e003f */
[----:B--2---:R-:W-:Y:S01]  /*21a30*/  @P2 IMAD.HI.U32 R2, R21, R2, RZ ;  /* 0x0000000215022227 */ /* 0x004fe200078e00ff */
[----:B------:R-:W-:Y:S01]  /*21a40*/  UIMAD UR9, UR4, UR13, UR9 ;  /* 0x0000000d040972a4 */ /* 0x000fe2000f8e0209 */
[----:B------:R-:W-:Y:S01]  /*21a50*/  BSSY B1, `(.L_x_3549) ;  /* 0x00000ca000017945 */ /* 0x000fe20003800000 */
[----:B------:R-:W-:Y:S01]  /*21a60*/  USHF.R.S32.HI UR4, URZ, 0x1f, UR8 ;  /* 0x0000001f3f047899 */ /* 0x000fe20008011408 */
[----:B0-----:R-:W-:Y:S01]  /*21a70*/  IMAD.MOV.U32 R5, RZ, RZ, R21 ;  /* 0x000000ffff057224 */ /* 0x001fe200078e0015 */
[----:B------:R-:W-:Y:S01]  /*21a80*/  UIADD3 UR11, UR11, UR9, URZ ;  /* 0x000000090b0b7290 */ /* 0x000fe2000fffe03f */
[----:B------:R-:W-:-:S03]  /*21a90*/  ULDC.64 UR12, c[0x0][0xc38] ;  /* 0x00030e00000c7ab9 */ /* 0x000fc60000000a00 */
[----:B------:R-:W-:-:S04]  /*21aa0*/  UIMAD.WIDE.U32 UR10, UR60, UR12, UR10 ;  /* 0x0000000c3c0a72a5 */ /* 0x000fc8000f8e000a */
[----:B------:R-:W-:-:S03]  /*21ab0*/  UIMAD UR11, UR60, UR13, UR11 ;  /* 0x0000000d3c0b72a4 */ /* 0x000fc6000f8e020b */
[----:B------:R-:W-:Y:S02]  /*21ac0*/  ULDC.64 UR12, c[0x0][0xc40] ;  /* 0x00031000000c7ab9 */ /* 0x000fe40000000a00 */
[----:B------:R-:W-:-:S04]  /*21ad0*/  UIMAD UR4, UR4, UR12, URZ ;  /* 0x0000000c040472a4 */ /* 0x000fc8000f8e023f */
[----:B------:R-:W-:Y:S01]  /*21ae0*/  UIMAD UR4, UR8, UR13, UR4 ;  /* 0x0000000d080472a4 */ /* 0x000fe2000f8e0204 */
[----:B---3--:R-:W-:Y:S01]  /*21af0*/  @P2 SHF.R.U32.HI R5, RZ, R3, R2 ;  /* 0x00000003ff052219 */ /* 0x008fe20000011602 */
[----:B------:R-:W-:-:S03]  /*21b00*/  UIMAD.WIDE.U32 UR8, UR8, UR12, UR10 ;  /* 0x0000000c080872a5 */ /* 0x000fc6000f8e000a */
[----:B------:R-:W-:Y:S01]  /*21b10*/  ULDC.64 UR10, c[0x0][0xc48] ;  /* 0x00031200000a7ab9 */ /* 0x000fe20000000a00 */
[----:B------:R-:W-:Y:S01]  /*21b20*/  UIADD3 UR9, UR9, UR4, URZ ;  /* 0x0000000409097290 */ /* 0x000fe2000fffe03f */
[--C-:B------:R-:W-:Y:S01]  /*21b30*/  SHF.R.S32.HI R2, RZ, 0x1f, R5.reuse ;  /* 0x0000001fff027819 */ /* 0x100fe20000011405 */
[----:B------:R-:W-:Y:S02]  /*21b40*/  IMAD.MOV R9, RZ, RZ, -R5 ;  /* 0x000000ffff097224 */ /* 0x000fe400078e0a05 */
[----:B------:R-:W-:Y:S02]  /*21b50*/  UIMAD.WIDE.U32 UR8, UR61, UR10, UR8 ;  /* 0x0000000a3d0872a5 */ /* 0x000fe4000f8e0008 */
[----:B------:R-:W-:Y:S02]  /*21b60*/  IMAD R9, R20, R9, R21 ;  /* 0x0000000914097224 */ /* 0x000fe400078e0215 */
[----:B------:R-:W-:Y:S02]  /*21b70*/  UIMAD UR61, UR61, UR11, UR9 ;  /* 0x0000000b3d3d72a4 */ /* 0x000fe4000f8e0209 */
[----:B------:R-:W-:Y:S01]  /*21b80*/  IMAD.U32 R3, RZ, RZ, UR9 ;  /* 0x00000009ff037e24 */ /* 0x000fe2000f8e00ff */
[----:B------:R-:W-:-:S02]  /*21b90*/  ULDC.64 UR10, c[0x0][0xc30] ;  /* 0x00030c00000a7ab9 */ /* 0x000fc40000000a00 */
[----:B------:R-:W-:Y:S02]  /*21ba0*/  IMAD R4, R2, UR10, RZ ;  /* 0x0000000a02047c24 */ /* 0x000fe4000f8e02ff */
[----:B------:R-:W-:Y:S01]  /*21bb0*/  IMAD.U32 R2, RZ, RZ, UR8 ;  /* 0x00000008ff027e24 */ /* 0x000fe2000f8e00ff */
[----:B------:R-:W-:Y:S01]  /*21bc0*/  ULDC.64 UR8, c[0x0][0xc28] ;  /* 0x00030a0000087ab9 */ /* 0x000fe20000000a00 */
[----:B------:R-:W-:Y:S02]  /*21bd0*/  IMAD.U32 R3, RZ, RZ, UR61 ;  /* 0x0000003dff037e24 */ /* 0x000fe4000f8e00ff */
[C---:B------:R-:W-:Y:S01]  /*21be0*/  IMAD R11, R5.reuse, UR11, R4 ;  /* 0x0000000b050b7c24 */ /* 0x040fe2000f8e0204 */
[----:B------:R-:W-:Y:S01]  /*21bf0*/  SHF.R.S32.HI R4, RZ, 0x1f, R9 ;  /* 0x0000001fff047819 */ /* 0x000fe20000011409 */
[----:B------:R-:W-:-:S04]  /*21c00*/  IMAD.WIDE.U32 R2, R5, UR10, R2 ;  /* 0x0000000a05027c25 */ /* 0x000fc8000f8e0002 */
[----:B------:R-:W-:Y:S02]  /*21c10*/  IMAD R4, R4, UR8, RZ ;  /* 0x0000000804047c24 */ /* 0x000fe4000f8e02ff */
[----:B------:R-:W-:Y:S02]  /*21c20*/  IMAD.IADD R3, R3, 0x1, R11 ;  /* 0x0000000103037824 */ /* 0x000fe400078e020b */
[C---:B------:R-:W-:Y:S02]  /*21c30*/  IMAD R5, R9.reuse, UR9, R4 ;  /* 0x0000000909057c24 */ /* 0x040fe4000f8e0204 */
[----:B------:R-:W-:Y:S01]  /*21c40*/  IMAD.WIDE.U32 R2, R9, UR8, R2 ;  /* 0x0000000809027c25 */ /* 0x000fe2000f8e0002 */
[----:B------:R-:W-:-:S03]  /*21c50*/  ULDC.64 UR8, c[0x0][0xc00] ;  /* 0x0003000000087ab9 */ /* 0x000fc60000000a00 */
[----:B------:R-:W-:Y:S01]  /*21c60*/  VIADD R4, R0, 0x32420 ;  /* 0x0003242000047836 */ /* 0x000fe20000000000 */
[----:B------:R-:W-:Y:S01]  /*21c70*/  LEA R0, P1, R2, UR8, 0x2 ;  /* 0x0000000802007c11 */ /* 0x000fe2000f8210ff */
[----:B------:R-:W-:-:S03]  /*21c80*/  IMAD.IADD R3, R3, 0x1, R5 ;  /* 0x0000000103037824 */ /* 0x000fc600078e0205 */
[----:B------:R-:W-:Y:S01]  /*21c90*/  PRMT R4, RZ, 0x654, R4 ;  /* 0x00000654ff047816 */ /* 0x000fe20000000004 */
[----:B------:R1:W0:Y:S01]  /*21ca0*/  SHFL.IDX PT, R10, R0, RZ, 0x1c1f ;  /* 0x001c1fff000a7589 */ /* 0x00022200000e0000 */
[----:B------:R-:W-:Y:S02]  /*21cb0*/  LEA.HI.X R6, R2, UR9, R3, 0x2, P1 ;  /* 0x0000000902067c11 */ /* 0x000fe400088f1403 */
[----:B------:R1:W-:Y:S03]  /*21cc0*/  SYNCS.ARRIVE.TRANS64.RED.A1T0 RZ, [R4+URZ], RZ ;  /* 0x000000ff04ff79a7 */ /* 0x0003e6000810043f */
[----:B------:R1:W2:Y:S01]  /*21cd0*/  SHFL.IDX PT, R11, R6, RZ, 0x1c1f ;  /* 0x001c1fff060b7589 */ /* 0x0002a200000e0000 */
[----:B------:R-:W-:Y:S05]  /*21ce0*/  @P3 BRA `(.L_x_3550) ;  /* 0x0000000800803947 */ /* 0x000fea0003800000 */
[----:B------:R-:W-:Y:S02]  /*21cf0*/  ULDC UR4, c[0x0][0xbc8] ;  /* 0x0002f20000047ab9 */ /* 0x000fe40000000800 */
[----:B------:R-:W-:-:S13]  /*21d00*/  ISETP.GE.AND P1, PT, R179, UR4, PT ;  /* 0x00000004b3007c0c */ /* 0x000fda000bf26270 */
[----:B------:R-:W3:Y:S01]  /*21d10*/  @!P1 LDL.64 R20, [R1+0x240] ;  /* 0x0002400001149983 */ /* 0x000ee20000100a00 */
[----:B------:R-:W-:Y:S01]  /*21d20*/  ISETP.GE.AND P2, PT, R212, UR4, PT ;  /* 0x00000004d4007c0c */ /* 0x000fe2000bf46270 */
[----:B0-2---:R-:W-:-:S05]  /*21d30*/  @!P1 IMAD.WIDE R2, R179, 0x4, R10 ;  /* 0x00000004b3029825 */ /* 0x005fca00078e020a */
[----:B---3--:R0:W-:Y:S07]  /*21d40*/  @!P1 ST.E.64 desc[UR36][R2.64], R20 ;  /* 0x0000001402009985 */ /* 0x0081ee000c101b24 */
[----:B-1----:R-:W2:Y:S01]  /*21d50*/  @!P2 LDL.64 R4, [R1+0x250] ;  /* 0x000250000104a983 */ /* 0x002ea20000100a00 */
[----:B------:R-:W-:Y:S02]  /*21d60*/  ISETP.GE.AND P1, PT, R211, UR4, PT ;  /* 0x00000004d3007c0c */ /* 0x000fe4000bf26270 */
[----:B------:R-:W-:-:S04]  /*21d70*/  @!P2 LEA R12, P3, R212, R10, 0x2 ;  /* 0x0000000ad40ca211 */ /* 0x000fc800078610ff */
[----:B-----5:R-:W-:-:S05]  /*21d80*/  @!P2 LEA.HI.X R13, R212, R11, R50, 0x2, P3 ;  /* 0x0000000bd40da211 */ /* 0x020fca00018f1432 */
[----:B--2---:R1:W-:Y:S04]  /*21d90*/  @!P2 ST.E.64 desc[UR36][R12.64], R4 ;  /* 0x000000040c00a985 */ /* 0x0043e8000c101b24 */
[----:B------:R-:W2:Y:S01]  /*21da0*/  @!P1 LDL.64 R8, [R1+0x260] ;  /* 0x0002600001089983 */ /* 0x000ea20000100a00 */
[----:B------:R-:W-:Y:S02]  /*21db0*/  ISETP.GE.AND P2, PT, R210, UR4, PT ;  /* 0x00000004d2007c0c */ /* 0x000fe4000bf46270 */
[----:B------:R-:W-:-:S04]  /*21dc0*/  @!P1 LEA R14, P3, R211, R10, 0x2 ;  /* 0x0000000ad30e9211 */ /* 0x000fc800078610ff */
[----:B------:R-:W-:-:S05]  /*21dd0*/  @!P1 LEA.HI.X R15, R211, R11, R49, 0x2, P3 ;  /* 0x0000000bd30f9211 */ /* 0x000fca00018f1431 */
[----:B--2---:R2:W-:Y:S04]  /*21de0*/  @!P1 ST.E.64 desc[UR36][R14.64], R8 ;  /* 0x000000080e009985 */ /* 0x0045e8000c101b24 */
[----:B0-----:R-:W3:Y:S01]  /*21df0*/  @!P2 LDL.64 R2, [R1+0x270] ;  /* 0x000270000102a983 */ /* 0x001ee20000100a00 */
[----:B------:R-:W-:Y:S02]  /*21e00*/  ISETP.GE.AND P1, PT, R209, UR4, PT ;  /* 0x00000004d1007c0c */ /* 0x000fe4000bf26270 */
[----:B------:R-:W-:-:S04]  /*21e10*/  @!P2 LEA R20, P3, R210, R10, 0x2 ;  /* 0x0000000ad214a211 */ /* 0x000fc800078610ff */
[----:B------:R-:W-:-:S05]  /*21e20*/  @!P2 LEA.HI.X R21, R210, R11, R48, 0x2, P3 ;  /* 0x0000000bd215a211 */ /* 0x000fca00018f1430 */
[----:B---3--:R0:W-:Y:S04]  /*21e30*/  @!P2 ST.E.64 desc[UR36][R20.64], R2 ;  /* 0x000000021400a985 */ /* 0x0081e8000c101b24 */
[----:B-1----:R-:W3:Y:S01]  /*21e40*/  @!P1 LDL.64 R4, [R1+0x280] ;  /* 0x0002800001049983 */ /* 0x002ee20000100a00 */
[----:B------:R-:W-:Y:S02]  /*21e50*/  ISETP.GE.AND P2, PT, R208, UR4, PT ;  /* 0x00000004d0007c0c */ /* 0x000fe4000bf46270 */
[----:B------:R-:W-:-:S04]  /*21e60*/  @!P1 LEA R12, P3, R209, R10, 0x2 ;  /* 0x0000000ad10c9211 */ /* 0x000fc800078610ff */
[----:B------:R-:W-:-:S05]  /*21e70*/  @!P1 LEA.HI.X R13, R209, R11, R47, 0x2, P3 ;  /* 0x0000000bd10d9211 */ /* 0x000fca00018f142f */
[----:B---3--:R1:W-:Y:S04]  /*21e80*/  @!P1 ST.E.64 desc[UR36][R12.64], R4 ;  /* 0x000000040c009985 */ /* 0x0083e8000c101b24 */
[----:B--2---:R-:W2:Y:S01]  /*21e90*/  @!P2 LDL.64 R8, [R1+0x290] ;  /* 0x000290000108a983 */ /* 0x004ea20000100a00 */
        /* <DEDUP_REMOVED lines=124> */
[----:B0-----:R-:W2:Y:S01]  /*22660*/  @!P1 LDL.64 R2, [R1+0x420] ;  /* 0x0004200001029983 */ /* 0x001ea20000100a00 */
[----:B------:R-:W-:Y:S02]  /*22670*/  ISETP.GE.AND P2, PT, R213, UR4, PT ;  /* 0x00000004d5007c0c */ /* 0x000fe4000bf46270 */
[----:B------:R-:W-:-:S04]  /*22680*/  @!P1 LEA R20, P3, R214, R10, 0x2 ;  /* 0x0000000ad6149211 */ /* 0x000fc800078610ff */
[----:B------:R-:W-:-:S05]  /*22690*/  @!P1 LEA.HI.X R21, R214, R11, R227, 0x2, P3 ;  /* 0x0000000bd6159211 */ /* 0x000fca00018f14e3 */
[----:B--2---:R3:W-:Y:S04]  /*226a0*/  @!P1 ST.E.64 desc[UR36][R20.64], R2 ;  /* 0x0000000214009985 */ /* 0x0047e8000c101b24 */
[----:B-1----:R-:W2:Y:S01]  /*226b0*/  @!P2 LDL.64 R4, [R1+0x430] ;  /* 0x000430000104a983 */ /* 0x002ea20000100a00 */
[----:B------:R-:W-:-:S04]  /*226c0*/  @!P2 LEA R10, P1, R213, R10, 0x2 ;  /* 0x0000000ad50aa211 */ /* 0x000fc800078210ff */
[----:B------:R-:W-:-:S05]  /*226d0*/  @!P2 LEA.HI.X R11, R213, R11, R219, 0x2, P1 ;  /* 0x0000000bd50ba211 */ /* 0x000fca00008f14db */
[----:B--2---:R3:W-:Y:S04]  /*226e0*/  @!P2 ST.E.64 desc[UR36][R10.64], R4 ;  /* 0x000000040a00a985 */ /* 0x0047e8000c101b24 */
.L_x_3550:
[----:B------:R-:W-:Y:S05]  /*226f0*/  BSYNC B1 ;  /* 0x0000000000017941 */ /* 0x000fea0003800000 */
.L_x_3549:
[----:B--23--:R4:W2:Y:S04]  /*22700*/  SHFL.IDX PT, R11, R6, 0x1, 0x1c1f ;  /* 0x003c1f00060b7f89 */ /* 0x00c8a800000e0000 */
[----:B0-----:R4:W0:Y:S01]  /*22710*/  SHFL.IDX PT, R10, R0, 0x1, 0x1c1f ;  /* 0x003c1f00000a7f89 */ /* 0x00182200000e0000 */
[----:B------:R-:W-:Y:S05]  /*22720*/  @P0 BRA `(.L_x_3548) ;  /* 0x0000001800340947 */ /* 0x000fea0003800000 */
[----:B-1--4-:R-:W1:Y:S02]  /*22730*/  LDC R0, c[0x0][0xbc8] ;  /* 0x0002f200ff007b82 */ /* 0x012e640000000800 */
[----:B-1----:R-:W-:-:S13]  /*22740*/  ISETP.GE.AND P0, PT, R179, R0, PT ;  /* 0x00000000b300720c */ /* 0x002fda0003f06270 */
[----:B------:R-:W3:Y:S01]  /*22750*/  @!P0 LDL.64 R20, [R1+0x248] ;  /* 0x0002480001148983 */ /* 0x000ee20000100a00 */
[-C--:B------:R-:W-:Y:S01]  /*22760*/  ISETP.GE.AND P1, PT, R212, R0.reuse, PT ;  /* 0x00000000d400720c */ /* 0x080fe20003f26270 */
[----:B0-2---:R-:W-:Y:S01]  /*22770*/  @!P0 IMAD.WIDE R2, R179, 0x4, R10 ;  /* 0x00000004b3028825 */ /* 0x005fe200078e020a */
[----:B------:R-:W-:-:S04]  /*22780*/  ISETP.GE.AND P2, PT, R211, R0, PT ;  /* 0x00000000d300720c */ /* 0x000fc80003f46270 */
[----:B---3--:R0:W-:Y:S07]  /*22790*/  @!P0 ST.E.64 desc[UR36][R2.64], R20 ;  /* 0x0000001402008985 */ /* 0x0081ee000c101b24 */
[----:B------:R-:W2:Y:S01]  /*227a0*/  @!P1 LDL.64 R4, [R1+0x258] ;  /* 0x0002580001049983 */ /* 0x000ea20000100a00 */
[----:B------:R-:W-:-:S04]  /*227b0*/  @!P1 LEA R12, P0, R212, R10, 0x2 ;  /* 0x0000000ad40c9211 */ /* 0x000fc800078010ff */
[----:B-----5:R-:W-:Y:S02]  /*227c0*/  @!P1 LEA.HI.X R13, R212, R11, R50, 0x2, P0 ;  /* 0x0000000bd40d9211 */ /* 0x020fe400000f1432 */
[----:B------:R-:W-:-:S03]  /*227d0*/  @!P2 LEA R14, P0, R211, R10, 0x2 ;  /* 0x0000000ad30ea211 */ /* 0x000fc600078010ff */
[----:B--2---:R1:W-:Y:S04]  /*227e0*/  @!P1 ST.E.64 desc[UR36][R12.64], R4 ;  /* 0x000000040c009985 */ /* 0x0043e8000c101b24 */
[----:B------:R-:W2:Y:S01]  /*227f0*/  @!P2 LDL.64 R8, [R1+0x268] ;  /* 0x000268000108a983 */ /* 0x000ea20000100a00 */
[----:B------:R-:W-:Y:S02]  /*22800*/  ISETP.GE.AND P1, PT, R210, R0, PT ;  /* 0x00000000d200720c */ /* 0x000fe40003f26270 */
[----:B------:R-:W-:-:S05]  /*22810*/  @!P2 LEA.HI.X R15, R211, R11, R49, 0x2, P0 ;  /* 0x0000000bd30fa211 */ /* 0x000fca00000f1431 */
[----:B--2---:R2:W-:Y:S06]  /*22820*/  @!P2 ST.E.64 desc[UR36][R14.64], R8 ;  /* 0x000000080e00a985 */ /* 0x0045ec000c101b24 */
[----:B0-----:R-:W3:Y:S01]  /*22830*/  @!P1 LDL.64 R2, [R1+0x278] ;  /* 0x0002780001029983 */ /* 0x001ee20000100a00 */
[----:B------:R-:W-:Y:S02]  /*22840*/  ISETP.GE.AND P2, PT, R209, R0, PT ;  /* 0x00000000d100720c */ /* 0x000fe40003f46270 */
[----:B------:R-:W-:-:S04]  /*22850*/  @!P1 LEA R20, P0, R210, R10, 0x2 ;  /* 0x0000000ad2149211 */ /* 0x000fc800078010ff */
[----:B------:R-:W-:-:S05]  /*22860*/  @!P1 LEA.HI.X R21, R210, R11, R48, 0x2, P0 ;  /* 0x0000000bd2159211 */ /* 0x000fca00000f1430 */
[----:B---3--:R0:W-:Y:S04]  /*22870*/  @!P1 ST.E.64 desc[UR36][R20.64], R2 ;  /* 0x0000000214009985 */ /* 0x0081e8000c101b24 */
[----:B-1----:R-:W3:Y:S01]  /*22880*/  @!P2 LDL.64 R4, [R1+0x288] ;  /* 0x000288000104a983 */ /* 0x002ee20000100a00 */
[----:B------:R-:W-:Y:S02]  /*22890*/  ISETP.GE.AND P1, PT, R208, R0, PT ;  /* 0x00000000d000720c */ /* 0x000fe40003f26270 */
[----:B------:R-:W-:-:S04]  /*228a0*/  @!P2 LEA R12, P0, R209, R10, 0x2 ;  /* 0x0000000ad10ca211 */ /* 0x000fc800078010ff */
[----:B------:R-:W-:-:S05]  /*228b0*/  @!P2 LEA.HI.X R13, R209, R11, R47, 0x2, P0 ;  /* 0x0000000bd10da211 */ /* 0x000fca00000f142f */
[----:B---3--:R1:W-:Y:S04]  /*228c0*/  @!P2 ST.E.64 desc[UR36][R12.64], R4 ;  /* 0x000000040c00a985 */ /* 0x0083e8000c101b24 */
[----:B--2---:R-:W2:Y:S01]  /*228d0*/  @!P1 LDL.64 R8, [R1+0x298] ;  /* 0x0002980001089983 */ /* 0x004ea20000100a00 */
[----:B------:R-:W-:Y:S02]  /*228e0*/  ISETP.GE.AND P2, PT, R207, R0, PT ;  /* 0x00000000cf00720c */ /* 0x000fe40003f46270 */
[----:B------:R-:W-:-:S04]  /*228f0*/  @!P1 LEA R14, P0, R208, R10, 0x2 ;  /* 0x0000000ad00e9211 */ /* 0x000fc800078010ff */
[----:B------:R-:W-:-:S05]  /*22900*/  @!P1 LEA.HI.X R15, R208, R11, R46, 0x2, P0 ;  /* 0x0000000bd00f9211 */ /* 0x000fca00000f142e */
[----:B--2---:R2:W-:Y:S04]  /*22910*/  @!P1 ST.E.64 desc[UR36][R14.64], R8 ;  /* 0x000000080e009985 */ /* 0x0045e8000c101b24 */
        /* <DEDUP_REMOVED lines=113> */
[----:B------:R-:W-:-:S07]  /*23030*/  @!P2 LEA.HI.X R13, R185, R11, R229, 0x2, P0 ;  /* 0x0000000bb90da211 */ /* 0x000fce00000f14e5 */
[C---:B--2---:R-:W-:Y:S01]  /*23040*/  @!P1 LEA R14, P0, R184.reuse, R10, 0x2 ;  /* 0x0000000ab80e9211 */ /* 0x044fe200078010ff */
[----:B---3--:R0:W-:Y:S04]  /*23050*/  @!P2 ST.E.64 desc[UR36][R12.64], R4 ;  /* 0x000000040c00a985 */ /* 0x0081e8000c101b24 */
[----:B------:R-:W2:Y:S01]  /*23060*/  @!P1 LDL.64 R8, [R1+0x418] ;  /* 0x0004180001089983 */ /* 0x000ea20000100a00 */
[----:B------:R-:W-:Y:S01]  /*23070*/  @!P1 LEA.HI.X R15, R184, R11, R228, 0x2, P0 ;  /* 0x0000000bb80f9211 */ /* 0x000fe200000f14e4 */
[----:B------:R-:W-:Y:S01]  /*23080*/  BSSY B1, `(.L_x_3551) ;  /* 0x0000009000017945 */ /* 0x000fe20003800000 */
[----:B------:R-:W-:-:S03]  /*23090*/  ISETP.GE.AND P0, PT, R214, R0, PT ;  /* 0x00000000d600720c */ /* 0x000fc60003f06270 */
[----:B--2---:R0:W-:Y:S01]  /*230a0*/  @!P1 ST.E.64 desc[UR36][R14.64], R8 ;  /* 0x000000080e009985 */ /* 0x0041e2000c101b24 */
[----:B------:R-:W-:-:S09]  /*230b0*/  ISETP.GE.AND P1, PT, R213, R0, PT ;  /* 0x00000000d500720c */ /* 0x000fd20003f26270 */
[----:B------:R-:W-:Y:S05]  /*230c0*/  @P0 BRA `(.L_x_3552) ;  /* 0x0000000000100947 */ /* 0x000fea0003800000 */
[----:B0-----:R-:W2:Y:S01]  /*230d0*/  LDL.64 R4, [R1+0x428] ;  /* 0x0004280001047983 */ /* 0x001ea20000100a00 */
[----:B------:R-:W-:-:S04]  /*230e0*/  LEA R2, P0, R214, R10, 0x2 ;  /* 0x0000000ad6027211 */ /* 0x000fc800078010ff */
[----:B------:R-:W-:-:S05]  /*230f0*/  LEA.HI.X R3, R214, R11, R227, 0x2, P0 ;  /* 0x0000000bd6037211 */ /* 0x000fca00000f14e3 */
[----:B--2---:R1:W-:Y:S04]  /*23100*/  ST.E.64 desc[UR36][R2.64], R4 ;  /* 0x0000000402007985 */ /* 0x0043e8000c101b24 */
.L_x_3552:
[----:B------:R-:W-:Y:S05]  /*23110*/  BSYNC B1 ;  /* 0x0000000000017941 */ /* 0x000fea0003800000 */
.L_x_3551:
[----:B------:R-:W-:Y:S05]  /*23120*/  @P1 BRA `(.L_x_3548) ;  /* 0x0000000c00b41947 */ /* 0x000fea0003800000 */
[----:B01----:R-:W2:Y:S01]  /*23130*/  LDL.64 R4, [R1+0x438] ;  /* 0x0004380001047983 */ /* 0x003ea20000100a00 */
[----:B------:R-:W-:-:S04]  /*23140*/  LEA R2, P0, R213, R10, 0x2 ;  /* 0x0000000ad5027211 */ /* 0x000fc800078010ff */
[----:B------:R-:W-:-:S05]  /*23150*/  LEA.HI.X R3, R213, R11, R219, 0x2, P0 ;  /* 0x0000000bd5037211 */ /* 0x000fca00000f14db */
[----:B--2---:R0:W-:Y:S01]  /*23160*/  ST.E.64 desc[UR36][R2.64], R4 ;  /* 0x0000000402007985 */ /* 0x0041e2000c101b24 */
[----:B------:R-:W-:Y:S05]  /*23170*/  BRA `(.L_x_3548) ;  /* 0x0000000c00a07947 */ /* 0x000fea0003800000 */
.L_x_3539:
[----:B------:R-:W-:Y:S01]  /*23180*/  R2UR UR4, R216 ;  /* 0x00000000d80472ca */ /* 0x000fe200000e0000 */
[----:B------:R-:W-:Y:S02]  /*23190*/  ULDC.64 UR8, c[0x0][0xd00] ;  /* 0x0003400000087ab9 */ /* 0x000fe40000000a00 */
[----:B------:R-:W-:-:S04]  /*231a0*/  UISETP.NE.U32.AND UP0, UPT, UR8, URZ, UPT ;  /* 0x0000003f0800728c */ /* 0x000fc8000bf05070 */
[----:B------:R-:W-:-:S03]  /*231b0*/  UISETP.NE.AND.EX UP0, UPT, UR9, URZ, UPT, UP0 ;  /* 0x0000003f0900728c */ /* 0x000fc6000bf05300 */
[----:B------:R-:W-:-:S03]  /*231c0*/  ULDC.64 UR8, c[0x0][0xd00] ;  /* 0x0003400000087ab9 */ /* 0x000fc60000000a00 */
[----:B------:R-:W-:Y:S01]  /*231d0*/  UIMAD.WIDE UR8, UR4, 0x4, UR8 ;  /* 0x00000004040878a5 */ /* 0x000fe2000f8e0208 */
[----:B------:R-:W-:-:S05]  /*231e0*/  PLOP3.LUT P1, PT, PT, PT, UP0, 0x80, 0x0 ;  /* 0x000000000000781c */ /* 0x000fca0003f2f008 */
[----:B------:R-:W-:Y:S02]  /*231f0*/  IMAD.U32 R2, RZ, RZ, UR8 ;  /* 0x00000008ff027e24 */ /* 0x000fe4000f8e00ff */
[----:B------:R-:W-:Y:S01]  /*23200*/  IMAD.U32 R3, RZ, RZ, UR9 ;  /* 0x00000009ff037e24 */ /* 0x000fe2000f8e00ff */
[----:B------:R-:W-:Y:S02]  /*23210*/  ULDC.64 UR8, c[0x0][0xd08] ;  /* 0x0003420000087ab9 */ /* 0x000fe40000000a00 */
[----:B------:R-:W-:-:S03]  /*23220*/  UISETP.NE.U32.AND UP1, UPT, UR8, URZ, UPT ;  /* 0x0000003f0800728c */ /* 0x000fc6000bf25070 */
[----:B------:R-:W2:Y:S01]  /*23230*/  @P1 LDG.E R6, desc[UR36][R2.64] ;  /* 0x0000002402061981 */ /* 0x000ea2000c1e1900 */
[----:B------:R-:W-:-:S06]  /*23240*/  UISETP.NE.AND.EX UP1, UPT, UR9, URZ, UPT, UP1 ;  /* 0x0000003f0900728c */ /* 0x000fcc000bf25310 */
[----:B------:R-:W-:-:S05]  /*23250*/  PLOP3.LUT P2, PT, PT, PT, UP1, 0x80, 0x0 ;  /* 0x000000000000781c */ /* 0x000fca0003f4f018 */
[----:B------:R-:W-:Y:S02]  /*23260*/  @UP1 ULDC.64 UR8, c[0x0][0xd08] ;  /* 0x0003420000081ab9 */ /* 0x000fe40000000a00 */
[----:B------:R-:W-:-:S03]  /*23270*/  @UP1 UIMAD.WIDE UR8, UR4, 0x4, UR8 ;  /* 0x00000004040818a5 */ /* 0x000fc6000f8e0208 */
[----:B------:R-:W-:Y:S02]  /*23280*/  ULDC UR4, c[0x0][0xb88] ;  /* 0x0002e20000047ab9 */ /* 0x000fe40000000800 */
[----:B------:R-:W-:Y:S02]  /*23290*/  IMAD.U32 R0, RZ, RZ, UR4 ;  /* 0x00000004ff007e24 */ /* 0x000fe4000f8e00ff */
[----:B------:R-:W-:Y:S02]  /*232a0*/  IMAD.U32 R4, RZ, RZ, UR8 ;  /* 0x00000008ff047e24 */ /* 0x000fe4000f8e00ff */
[----:B------:R-:W-:-:S05]  /*232b0*/  IMAD.U32 R5, RZ, RZ, UR9 ;  /* 0x00000009ff057e24 */ /* 0x000fca000f8e00ff */
[----:B------:R0:W5:Y:S01]  /*232c0*/  @P2 LDG.E R0, desc[UR36][R4.64] ;  /* 0x0000002404002981 */ /* 0x000162000c1e1900 */
[----:B------:R-:W-:Y:S01]  /*232d0*/  UISETP.NE.AND UP1, UPT, UR59, URZ, UPT ;  /* 0x0000003f3b00728c */ /* 0x000fe2000bf25270 */
[----:B------:R-:W-:Y:S01]  /*232e0*/  ISETP.GT.AND P0, PT, R217, 0x7f, PT ;  /* 0x0000007fd900780c */ /* 0x000fe20003f04270 */
[----:B------:R-:W-:-:S09]  /*232f0*/  UMOV UR4, URZ ;  /* 0x0000003f00047c82 */ /* 0x000fd20008000000 */
[----:B------:R-:W-:Y:S01]  /*23300*/  @!UP1 ULDC UR59, c[0x0][0xbd4] ;  /* 0x0002f500003b9ab9 */ /* 0x000fe20000000800 */
[----:B--2---:R-:W-:Y:S01]  /*23310*/  @P1 R2UR UR4, R6 ;  /* 0x00000000060412ca */ /* 0x004fe200000e0000 */
[----:B0-----:R-:W-:-:S14]  /*23320*/  @P2 BRA `(.L_x_3553) ;  /* 0x0000000000102947 */ /* 0x001fdc0003800000 */
[----:B------:R-:W-:Y:S05]  /*23330*/  @!P1 BRA `(.L_x_3553) ;  /* 0x00000000000c9947 */ /* 0x000fea0003800000 */
[----:B------:R-:W2:Y:S04]  /*23340*/  LDG.E R5, desc[UR36][R2.64] ;  /* 0x0000002402057981 */ /* 0x000ea8000c1e1900 */
[----:B-----5:R-:W2:Y:S02]  /*23350*/  LDG.E R0, desc[UR36][R2.64+0x4] ;  /* 0x0000042402007981 */ /* 0x020ea4000c1e1900 */
[----:B--2---:R-:W-:-:S07]  /*23360*/  IMAD.IADD R0, R0, 0x1, -R5 ;  /* 0x0000000100007824 */ /* 0x004fce00078e0a05 */
.L_x_3553:
[----:B------:R-:W-:Y:S01]  /*23370*/  R2UR UR8, R216 ;  /* 0x00000000d80872ca */ /* 0x000fe200000e0000 */
[----:B------:R-:W-:Y:S01]  /*23380*/  USHF.R.S32.HI UR20, URZ, 0x1f, UR4 ;  /* 0x0000001f3f147899 */ /* 0x000fe20008011404 */
[----:B------:R-:W-:Y:S11]  /*23390*/  BSSY B1, `(.L_x_3554) ;  /* 0x000003a000017945 */ /* 0x000ff60003800000 */
[----:B------:R-:W-:-:S02]  /*233a0*/  USHF.R.S32.HI UR21, URZ, 0x1f, UR8 ;  /* 0x0000001f3f157899 */ /* 0x000fc40008011408 */
[----:B------:R-:W-:Y:S02]  /*233b0*/  USEL UR8, UR8, URZ, !UP0 ;  /* 0x0000003f08087287 */ /* 0x000fe4000c000000 */
[----:B------:R-:W-:Y:S01]  /*233c0*/  USEL UR21, UR21, URZ, !UP0 ;  /* 0x0000003f15157287 */ /* 0x000fe2000c000000 */
[----:B------:R-:W-:Y:S11]  /*233d0*/  @P0 BRA `(.L_x_3555) ;  /* 0x0000000000d40947 */ /* 0x000ff60003800000 */
[----:B------:R-:W0:Y:S01]  /*233e0*/  S2R R3, SR_TID.X ;  /* 0x0000000000037919 */ /* 0x000e220000002100 */
[----:B------:R-:W1:Y:S01]  /*233f0*/  LDC R11, c[0x0][0xce8] ;  /* 0x00033a00ff0b7b82 */ /* 0x000e620000000800 */
[----:B------:R-:W-:Y:S02]  /*23400*/  IMAD.U32 R4, RZ, RZ, UR58 ;  /* 0x0000003aff047e24 */ /* 0x000fe4000f8e00ff */
[----:B-1---5:R-:W-:-:S03]  /*23410*/  IMAD R2, R0, R11, RZ ;  /* 0x0000000b00027224 */ /* 0x022fc600078e02ff */
        /* <DEDUP_REMOVED lines=12> */
[----:B------:R-:W-:Y:S01]  /*234e0*/  ULDC.64 UR14, c[0x0][UR18+0x228] ;  /* 0x00008a00120e7abb */ /* 0x000fe20008000a00 */
[----:B------:R-:W-:Y:S01]  /*234f0*/  UIMAD UR13, UR13, UR8, URZ ;  /* 0x000000080d0d72a4 */ /* 0x000fe2000f8e023f */
[----:B------:R-:W1:Y:S01]  /*23500*/  @P0 LDC R9, c[0x0][0xcf0] ;  /* 0x00033c00ff090b82 */ /* 0x000e620000000800 */
[----:B------:R-:W-:Y:S02]  /*23510*/  UIMAD.WIDE.U32 UR16, UR10, UR60, URZ ;  /* 0x0000003c0a1072a5 */ /* 0x000fe4000f8e003f */
        /* <DEDUP_REMOVED lines=10> */
[----:B------:R-:W-:Y:S02]  /*235c0*/  IMAD.U32 R3, RZ, RZ, UR23 ;  /* 0x00000017ff037e24 */ /* 0x000fe4000f8e00ff */
[----:B------:R-:W-:Y:S01]  /*235d0*/  IMAD.U32 R6, RZ, RZ, UR10 ;  /* 0x0000000aff067e24 */ /* 0x000fe2000f8e00ff */
[----:B------:R-:W-:Y:S01]  /*235e0*/  UIADD3.X UR9, UR9, UR19, UR20, UP1, UP2 ;  /* 0x0000001309097290 */ /* 0x000fe20008fe4414 */
[----:B-1----:R-:W-:Y:S01]  /*235f0*/  @P0 SHF.R.U32.HI R5, RZ, R9, R2 ;  /* 0x00000009ff050219 */ /* 0x002fe20000011602 */
[----:B------:R-:W-:Y:S01]  /*23600*/  IMAD.U32 R2, RZ, RZ, UR22 ;  /* 0x00000016ff027e24 */ /* 0x000fe2000f8e00ff */
[----:B------:R-:W-:Y:S01]  /*23610*/  ULDC.64 UR10, c[0x0][UR18+0x210] ;  /* 0x00008400120a7abb */ /* 0x000fe20008000a00 */
[----:B------:R-:W-:Y:S01]  /*23620*/  ULDC.64 UR12, c[0x0][0xca8] ;  /* 0x00032a00000c7ab9 */ /* 0x000fe20000000a00 */
[----:B------:R-:W-:Y:S01]  /*23630*/  @!UP0 ULDC UR12, c[0x0][0xc50] ;  /* 0x00031400000c8ab9 */ /* 0x000fe20000000800 */
[--C-:B------:R-:W-:Y:S01]  /*23640*/  IMAD.MOV R9, RZ, RZ, -R5.reuse ;  /* 0x000000ffff097224 */ /* 0x100fe200078e0a05 */
[----:B------:R-:W-:Y:S01]  /*23650*/  IADD3 R2, P0, P1, R5, UR16, R2 ;  /* 0x0000001005027c10 */ /* 0x000fe2000f91e002 */
[----:B------:R-:W-:Y:S01]  /*23660*/  @!UP0 ULDC UR13, c[0x0][0xc54] ;  /* 0x00031500000d8ab9 */ /* 0x000fe20000000800 */
[----:B------:R-:W-:Y:S01]  /*23670*/  SHF.R.S32.HI R5, RZ, 0x1f, R5 ;  /* 0x0000001fff057819 */ /* 0x000fe20000011405 */
[----:B------:R-:W-:-:S03]  /*23680*/  IMAD R9, R11, R9, R4 ;  /* 0x000000090b097224 */ /* 0x000fc600078e0204 */
[----:B------:R-:W-:Y:S01]  /*23690*/  IADD3.X R3, R5, UR9, R6, P0, P1 ;  /* 0x0000000905037c10 */ /* 0x000fe200087e2406 */
[C---:B------:R-:W-:Y:S01]  /*236a0*/  IMAD R11, R9.reuse, UR11, RZ ;  /* 0x0000000b090b7c24 */ /* 0x040fe2000f8e02ff */
[----:B------:R-:W-:Y:S01]  /*236b0*/  SHF.R.S32.HI R4, RZ, 0x1f, R9 ;  /* 0x0000001fff047819 */ /* 0x000fe20000011409 */
[----:B------:R-:W-:-:S04]  /*236c0*/  IMAD.WIDE.U32 R2, R9, UR10, R2 ;  /* 0x0000000a09027c25 */ /* 0x000fc8000f8e0002 */
[----:B------:R-:W-:Y:S01]  /*236d0*/  IMAD R11, R4, UR10, R11 ;  /* 0x0000000a040b7c24 */ /* 0x000fe2000f8e020b */
[----:B------:R-:W-:-:S03]  /*236e0*/  LEA R4, P0, R2, UR12, 0x2 ;  /* 0x0000000c02047c11 */ /* 0x000fc6000f8010ff */
[----:B------:R-:W-:-:S05]  /*236f0*/  IMAD.IADD R3, R3, 0x1, R11 ;  /* 0x0000000103037824 */ /* 0x000fca00078e020b */
[----:B------:R-:W-:Y:S01]  /*23700*/  LEA.HI.X R5, R2, UR13, R3, 0x2, P0 ;  /* 0x0000000d02057c11 */ /* 0x000fe200080f1403 */
[----:B------:R-:W-:-:S05]  /*23710*/  IMAD.MOV.U32 R3, RZ, RZ, -0x800000 ;  /* 0xff800000ff037424 */ /* 0x000fca00078e00ff */
[----:B------:R0:W-:Y:S02]  /*23720*/  STG.E desc[UR36][R4.64], R3 ;  /* 0x0000000304007986 */ /* 0x0001e4000c101924 */
.L_x_3555:
[----:B------:R-:W-:Y:S05]  /*23730*/  BSYNC B1 ;  /* 0x0000000000017941 */ /* 0x000fea0003800000 */
.L_x_3554:
[----:B------:R-:W-:-:S06]  /*23740*/  UISETP.GT.AND UP0, UPT, UR59, 0x1, UPT ;  /* 0x000000013b00788c */ /* 0x000fcc000bf04270 */
[----:B------:R-:W-:-:S13]  /*23750*/  PLOP3.LUT P0, PT, PT, PT, UP0, 0x80, 0x0 ;  /* 0x000000000000781c */ /* 0x000fda0003f0f008 */
[----:B------:R-:W-:Y:S05]  /*23760*/  @P0 BRA `(.L_x_3548) ;  /* 0x0000000800240947 */ /* 0x000fea0003800000 */
[----:B------:R-:W1:Y:S01]  /*23770*/  LDC R13, c[0x0][0xce8] ;  /* 0x00033a00ff0d7b82 */ /* 0x000e620000000800 */
[----:B------:R-:W-:Y:S01]  /*23780*/  ULDC.64 UR12, c[0x0][0xba0] ;  /* 0x0002e800000c7ab9 */ /* 0x000fe20000000a00 */
[----:B------:R-:W-:Y:S01]  /*23790*/  IMAD R2, R218, 0x20, R215 ;  /* 0x00000020da027824 */ /* 0x000fe200078e02d7 */
[----:B------:R-:W-:Y:S01]  /*237a0*/  UIMAD UR9, UR20, UR12, URZ ;  /* 0x0000000c140972a4 */ /* 0x000fe2000f8e023f */
[----:B------:R-:W-:Y:S01]  /*237b0*/  BSSY B1, `(.L_x_3556) ;  /* 0x0000042000017945 */ /* 0x000fe20003800000 */
[----:B------:R-:W-:Y:S01]  /*237c0*/  UIMAD.WIDE.U32 UR10, UR4, UR12, URZ ;  /* 0x0000000c040a72a5 */ /* 0x000fe2000f8e003f */
[----:B------:R-:W-:Y:S01]  /*237d0*/  VIADD R6, R2, UR58 ;  /* 0x0000003a02067c36 */ /* 0x000fe20008000000 */
[----:B------:R-:W-:-:S03]  /*237e0*/  UIMAD UR9, UR4, UR13, UR9 ;  /* 0x0000000d040972a4 */ /* 0x000fc6000f8e0209 */
[----:B------:R-:W-:Y:S01]  /*237f0*/  ULDC.64 UR12, c[0x0][0xbe8] ;  /* 0x0002fa00000c7ab9 */ /* 0x000fe20000000a00 */
[----:B------:R-:W-:Y:S01]  /*23800*/  UIADD3 UR11, UR11, UR9, URZ ;  /* 0x000000090b0b7290 */ /* 0x000fe2000fffe03f */
[----:B0-----:R-:W-:-:S03]  /*23810*/  IMAD.MOV.U32 R5, RZ, RZ, R6 ;  /* 0x000000ffff057224 */ /* 0x001fc600078e0006 */
[----:B------:R-:W-:-:S04]  /*23820*/  UIMAD.WIDE.U32 UR10, UR60, UR12, UR10 ;  /* 0x0000000c3c0a72a5 */ /* 0x000fc8000f8e000a */
[----:B------:R-:W-:-:S03]  /*23830*/  UIMAD UR11, UR60, UR13, UR11 ;  /* 0x0000000d3c0b72a4 */ /* 0x000fc6000f8e020b */
[----:B------:R-:W-:Y:S01]  /*23840*/  ULDC.64 UR12, c[0x0][0xbf0] ;  /* 0x0002fc00000c7ab9 */ /* 0x000fe20000000a00 */
[----:B-1----:R-:W-:Y:S01]  /*23850*/  ISETP.NE.AND P0, PT, R13, 0x1, PT ;  /* 0x000000010d00780c */ /* 0x002fe20003f05270 */
[----:B------:R-:W-:-:S04]  /*23860*/  UIMAD UR4, UR21, UR12, URZ ;  /* 0x0000000c150472a4 */ /* 0x000fc8000f8e023f */
[----:B------:R-:W-:Y:S02]  /*23870*/  UIMAD UR4, UR8, UR13, UR4 ;  /* 0x0000000d080472a4 */ /* 0x000fe4000f8e0204 */
[----:B------:R-:W-:-:S03]  /*23880*/  UIMAD.WIDE.U32 UR8, UR8, UR12, UR10 ;  /* 0x0000000c080872a5 */ /* 0x000fc6000f8e000a */
[----:B------:R-:W-:Y:S01]  /*23890*/  ULDC.64 UR10, c[0x0][0xbe0] ;  /* 0x0002f800000a7ab9 */ /* 0x000fe20000000a00 */
[----:B------:R-:W-:Y:S02]  /*238a0*/  UIADD3 UR4, UR9, UR4, URZ ;  /* 0x0000000409047290 */ /* 0x000fe4000fffe03f */
[----:B------:R-:W0:Y:S08]  /*238b0*/  @P0 LDC R3, c[0x0][0xcec] ;  /* 0x00033b00ff030b82 */ /* 0x000e300000000800 */
[----:B------:R-:W1:Y:S01]  /*238c0*/  @P0 LDC R9, c[0x0][0xcf0] ;  /* 0x00033c00ff090b82 */ /* 0x000e620000000800 */
[----:B0-----:R-:W-:-:S04]  /*238d0*/  @P0 IMAD.HI.U32 R2, R6, R3, RZ ;  /* 0x0000000306020227 */ /* 0x001fc800078e00ff */
[----:B------:R-:W-:Y:S02]  /*238e0*/  IMAD.U32 R3, RZ, RZ, UR9 ;  /* 0x00000009ff037e24 */ /* 0x000fe4000f8e00ff */
[----:B------:R-:W-:Y:S01]  /*238f0*/  IMAD.U32 R3, RZ, RZ, UR4 ;  /* 0x00000004ff037e24 */ /* 0x000fe2000f8e00ff */
[----:B-1----:R-:W-:-:S04]  /*23900*/  @P0 SHF.R.U32.HI R5, RZ, R9, R2 ;  /* 0x00000009ff050219 */ /* 0x002fc80000011602 */
[--C-:B------:R-:W-:Y:S01]  /*23910*/  SHF.R.S32.HI R2, RZ, 0x1f, R5.reuse ;  /* 0x0000001fff027819 */ /* 0x100fe20000011405 */
[----:B------:R-:W-:-:S04]  /*23920*/  IMAD.MOV R9, RZ, RZ, -R5 ;  /* 0x000000ffff097224 */ /* 0x000fc800078e0a05 */
[----:B------:R-:W-:Y:S02]  /*23930*/  IMAD R4, R2, UR10, RZ ;  /* 0x0000000a02047c24 */ /* 0x000fe4000f8e02ff */
[----:B------:R-:W-:Y:S02]  /*23940*/  IMAD R9, R13, R9, R6 ;  /* 0x000000090d097224 */ /* 0x000fe400078e0206 */
[----:B------:R-:W-:Y:S01]  /*23950*/  IMAD.U32 R2, RZ, RZ, UR8 ;  /* 0x00000008ff027e24 */ /* 0x000fe2000f8e00ff */
[----:B------:R-:W-:Y:S01]  /*23960*/  ULDC.64 UR8, c[0x0][0xbd8] ;  /* 0x0002f60000087ab9 */ /* 0x000fe20000000a00 */
[C---:B------:R-:W-:Y:S01]  /*23970*/  IMAD R11, R5.reuse, UR11, R4 ;  /* 0x0000000b050b7c24 */ /* 0x040fe2000f8e0204 */
[----:B------:R-:W-:Y:S01]  /*23980*/  SHF.R.S32.HI R4, RZ, 0x1f, R9 ;  /* 0x0000001fff047819 */ /* 0x000fe20000011409 */
[----:B------:R-:W-:-:S04]  /*23990*/  IMAD.WIDE.U32 R2, R5, UR10, R2 ;  /* 0x0000000a05027c25 */ /* 0x000fc8000f8e0002 */
[----:B------:R-:W-:Y:S02]  /*239a0*/  IMAD.IADD R3, R3, 0x1, R11 ;  /* 0x0000000103037824 */ /* 0x000fe400078e020b */
[----:B------:R-:W-:Y:S02]  /*239b0*/  IMAD R4, R4, UR8, RZ ;  /* 0x0000000804047c24 */ /* 0x000fe4000f8e02ff */
[----:B------:R-:W-:Y:S02]  /*239c0*/  VIADD R6, R215, UR58 ;  /* 0x0000003ad7067c36 */ /* 0x000fe40008000000 */
[----:B-----5:R-:W-:Y:S02]  /*239d0*/  IMAD R13, R0, R13, RZ ;  /* 0x0000000d000d7224 */ /* 0x020fe400078e02ff */
[C---:B------:R-:W-:Y:S02]  /*239e0*/  IMAD R5, R9.reuse, UR9, R4 ;  /* 0x0000000909057c24 */ /* 0x040fe4000f8e0204 */
[----:B------:R-:W-:Y:S01]  /*239f0*/  IMAD.WIDE.U32 R2, R9, UR8, R2 ;  /* 0x0000000809027c25 */ /* 0x000fe2000f8e0002 */
[----:B------:R-:W-:Y:S01]  /*23a00*/  ISETP.GE.AND P2, PT, R6, R13, PT ;  /* 0x0000000d0600720c */ /* 0x000fe20003f46270 */
[----:B------:R-:W-:-:S02]  /*23a10*/  ULDC.64 UR8, c[0x0][0xb80] ;  /* 0x0002e00000087ab9 */ /* 0x000fc40000000a00 */
[----:B------:R-:W-:Y:S01]  /*23a20*/  VIADD R0, R6, 0x20 ;  /* 0x0000002006007836 */ /* 0x000fe20000000000 */
[----:B------:R-:W-:Y:S01]  /*23a30*/  LEA R4, P3, R2, UR8, 0x1 ;  /* 0x0000000802047c11 */ /* 0x000fe2000f8608ff */
[----:B------:R-:W-:-:S03]  /*23a40*/  IMAD.IADD R3, R3, 0x1, R5 ;  /* 0x0000000103037824 */ /* 0x000fc600078e0205 */
[-C--:B------:R-:W-:Y:S01]  /*23a50*/  ISETP.GE.AND P1, PT, R0, R13.reuse, PT ;  /* 0x0000000d0000720c */ /* 0x080fe20003f26270 */
[----:B------:R-:W-:Y:S01]  /*23a60*/  VIADD R0, R6, 0x40 ;  /* 0x0000004006007836 */ /* 0x000fe20000000000 */
[----:B------:R-:W-:Y:S02]  /*23a70*/  LEA.HI.X R5, R2, UR9, R3, 0x1, P3 ;  /* 0x0000000902057c11 */ /* 0x000fe400098f0c03 */
[----:B------:R0:W1:Y:S02]  /*23a80*/  SHFL.IDX PT, R2, R4, RZ, 0x181f ;  /* 0x00181fff04027589 */ /* 0x00006400000e0000 */
[----:B------:R-:W-:Y:S02]  /*23a90*/  ISETP.GE.AND P0, PT, R0, R13, PT ;  /* 0x0000000d0000720c */ /* 0x000fe40003f06270 */
[----:B------:R0:W2:Y:S01]  /*23aa0*/  SHFL.IDX PT, R0, R5, RZ, 0x181f ;  /* 0x00181fff05007589 */ /* 0x0000a200000e0000 */
[----:B------:R-:W-:Y:S10]  /*23ab0*/  @P2 BRA `(.L_x_3557) ;  /* 0x0000000000442947 */ /* 0x000ff40003800000 */
        /* <DEDUP_REMOVED lines=17> */
.L_x_3557:
[----:B------:R-:W-:Y:S05]  /*23bd0*/  BSYNC B1 ;  /* 0x0000000000017941 */ /* 0x000fea0003800000 */
.L_x_3556:
        /* <DEDUP_REMOVED lines=21> */
.L_x_3559:
[----:B------:R-:W-:Y:S05]  /*23d30*/  BSYNC B1 ;  /* 0x0000000000017941 */ /* 0x000fea0003800000 */
.L_x_3558:
        /* <DEDUP_REMOVED lines=21> */
.L_x_3561:
[----:B------:R-:W-:Y:S05]  /*23e90*/  BSYNC B1 ;  /* 0x0000000000017941 */ /* 0x000fea0003800000 */
.L_x_3560:
[----:B0-----:R-:W-:Y:S01]  /*23ea0*/  VIADD R0, R6, 0x60 ;  /* 0x0000006006007836 */ /* 0x001fe20000000000 */
[----:B--2-4-:R-:W2:Y:S04]  /*23eb0*/  SHFL.IDX PT, R5, R5, 0x3, 0x181f ;  /* 0x00781f0005057f89 */ /* 0x014ea800000e0000 */
[----:B------:R-:W-:Y:S01]  /*23ec0*/  ISETP.GE.AND P0, PT, R0, R13, PT ;  /* 0x0000000d0000720c */ /* 0x000fe20003f06270 */
[----:B-1-3--:R1:W3:-:S12]  /*23ed0*/  SHFL.IDX PT, R2, R4, 0x3, 0x181f ;  /* 0x00781f0004027f89 */ /* 0x00a2d800000e0000 */
[----:B-1----:R-:W-:Y:S05]  /*23ee0*/  @P0 BRA `(.L_x_3548) ;  /* 0x0000000000440947 */ /* 0x002fea0003800000 */
[----:B------:R-:W-:Y:S02]  /*23ef0*/  ULDC UR4, c[0x0][0xbc8] ;  /* 0x0002f20000047ab9 */ /* 0x000fe40000000800 */
[----:B------:R-:W-:Y:S02]  /*23f00*/  ISETP.GE.AND P3, PT, R18, UR4, PT ;  /* 0x0000000412007c0c */ /* 0x000fe4000bf66270 */
[----:B------:R-:W-:Y:S02]  /*23f10*/  ISETP.GE.AND P2, PT, R176, UR4, PT ;  /* 0x00000004b0007c0c */ /* 0x000fe4000bf46270 */
[----:B------:R-:W-:Y:S02]  /*23f20*/  ISETP.GE.AND P1, PT, R19, UR4, PT ;  /* 0x0000000413007c0c */ /* 0x000fe4000bf26270 */
[----:B------:R-:W-:-:S07]  /*23f30*/  ISETP.GE.AND P0, PT, R177, UR4, PT ;  /* 0x00000004b1007c0c */ /* 0x000fce000bf06270 */
[-C--:B---3--:R-:W-:Y:S02]  /*23f40*/  @!P3 LEA R8, P6, R18, R2.reuse, 0x1 ;  /* 0x000000021208b211 */ /* 0x088fe400078c08ff */
[-C--:B------:R-:W-:Y:S02]  /*23f50*/  @!P2 LEA R10, P5, R176, R2.reuse, 0x1 ;  /* 0x00000002b00aa211 */ /* 0x080fe400078a08ff */
[-C--:B------:R-:W-:Y:S02]  /*23f60*/  @!P1 LEA R12, P4, R19, R2.reuse, 0x1 ;  /* 0x00000002130c9211 */ /* 0x080fe400078808ff */
[-C--:B--2---:R-:W-:Y:S02]  /*23f70*/  @!P3 LEA.HI.X R9, R18, R5.reuse, R183, 0x1, P6 ;  /* 0x000000051209b211 */ /* 0x084fe400030f0cb7 */
        /* <DEDUP_REMOVED lines=8> */
.L_x_3548:
[----:B------:R-:W-:Y:S05]  /*24000*/  BSYNC B0 ;  /* 0x0000000000007941 */ /* 0x000fea0003800000 */
.L_x_3538:
[----:B------:R-:W-:Y:S02]  /*24010*/  ULDC UR4, c[0x0][0xd3c] ;  /* 0x00034f0000047ab9 */ /* 0x000fe40000000800 */
[----:B------:R-:W-:-:S06]  /*24020*/  UISETP.GE.AND UP0, UPT, UR7, UR4, UPT ;  /* 0x000000040700728c */ /* 0x000fcc000bf06270 */
[----:B------:R-:W-:-:S13]  /*24030*/  PLOP3.LUT P0, PT, PT, PT, UP0, 0x80, 0x0 ;  /* 0x000000000000781c */ /* 0x000fda0003f0f008 */
[----:B------:R-:W-:Y:S05]  /*24040*/  @!P0 BRA `(.L_x_3562) ;  /* 0xfffffdd4000c8947 */ /* 0x000fea000383ffff */
[----:B------:R-:W-:Y:S05]  /*24050*/  EXIT ;  /* 0x000000000000794d */ /* 0x000fea0003800000 */
.L_x_3430:
[----:B------:R-:W-:-:S08]  /*24060*/  NOP ;  /* 0x0000000000007918 */ /* 0x000fd00000000000 */
[----:B0-----:R-:W0:-:S00]  /*24070*/  USETMAXREG.DEALLOC.CTAPOOL 0x28 ;  /* 0x00000028000079c8 */ /* 0x001e0000080e0500 */
[----:B0-----:R-:W-:Y:S02]  /*24080*/  LOP3.LUT R0, R0, 0x3, RZ, 0xc0, !PT ;  /* 0x0000000300007812 */ /* 0x001fe400078ec0ff */
[----:B------:R-:W-:-:S04]  /*24090*/  LOP3.LUT R23, R23, 0xfffdffff, RZ, 0xc0, !PT ;  /* 0xfffdffff17177812 */ /* 0x000fc800078ec0ff */
[----:B------:R-:W0:Y:S02]  /*240a0*/  SHFL.IDX PT, R0, R0, RZ, 0x1f ;  /* 0x00001fff00007589 */ /* 0x000e2400000e0000 */
[----:B0-----:R-:W-:Y:S01]  /*240b0*/  ISETP.NE.AND P0, PT, R0, RZ, PT ;  /* 0x000000ff0000720c */ /* 0x001fe20003f05270 */
[----:B------:R-:W-:-:S12]  /*240c0*/  IMAD.MOV.U32 R0, RZ, RZ, RZ ;  /* 0x000000ffff007224 */ /* 0x000fd800078e00ff */
[----:B------:R-:W-:Y:S01]  /*240d0*/  @P0 LOP3.LUT R23, R23, 0x20000, RZ, 0xfc, !PT ;  /* 0x0002000017170812 */ /* 0x000fe200078efcff */
[----:B------:R-:W-:Y:S06]  /*240e0*/  @!P0 BRA `(.L_x_3563) ;  /* 0x00000000001c8947 */ /* 0x000fec0003800000 */
[----:B------:R-:W0:Y:S08]  /*240f0*/  S2UR UR5, SR_CgaCtaId ;  /* 0x00000000000579c3 */ /* 0x000e300000008800 */
[----:B------:R-:W-:Y:S06]  /*24100*/  BAR.SYNC.DEFER_BLOCKING 0x5, 0x180 ;  /* 0x0146000000007b1d */ /* 0x000fec0000010000 */
[----:B------:R-:W-:-:S02]  /*24110*/  UMOV UR4, 0x400 ;  /* 0x0000040000047882 */ /* 0x000fc40000000000 */
[----:B0-----:R-:W-:-:S09]  /*24120*/  ULEA UR4, UR5, UR4, 0x18 ;  /* 0x0000000405047291 */ /* 0x001fd2000f8ec03f */
[----:B------:R-:W1:Y:S01]  /*24130*/  LDS.128 R16, [UR4+0x324d0] ;  /* 0x0324d004ff107984 */ /* 0x000e620008000c00 */
[----:B------:R-:W-:Y:S06]  /*24140*/  BAR.ARV 0x4, 0x180 ;  /* 0x0106000000007b1d */ /* 0x000fec0000002000 */
[----:B------:R-:W-:Y:S05]  /*24150*/  BRA `(.L_x_3564) ;  /* 0x0000000c00947947 */ /* 0x000fea0003800000 */
.L_x_3563:
[----:B------:R-:W0:Y:S01]  /*24160*/  S2R R2, SR_TID.X ;  /* 0x0000000000027919 */ /* 0x000e220000002100 */
[----:B------:R-:W-:Y:S01]  /*24170*/  ULDC UR4, c[0x0][0xd3c] ;  /* 0x00034f0000047ab9 */ /* 0x000fe20000000800 */
[----:B------:R-:W-:Y:S01]  /*24180*/  IMAD.MOV.U32 R9, RZ, RZ, RZ ;  /* 0x000000ffff097224 */ /* 0x000fe200078e00ff */
[----:B------:R-:W1:Y:S01]  /*24190*/  S2UR UR6, SR_CTAID.X ;  /* 0x00000000000679c3 */ /* 0x000e620000002500 */
[----:B------:R-:W-:Y:S01]  /*241a0*/  ULDC UR5, c[0x0][0xd38] ;  /* 0x00034e0000057ab9 */ /* 0x000fe20000000800 */
[----:B0-----:R-:W-:-:S04]  /*241b0*/  LOP3.LUT R7, R2, 0x1f, RZ, 0xc0, !PT ;  /* 0x0000001f02077812 */ /* 0x001fc800078ec0ff */
[----:B------:R-:W-:-:S04]  /*241c0*/  ISETP.NE.AND P0, PT, R7, 0x1f, PT ;  /* 0x0000001f0700780c */ /* 0x000fc80003f05270 */
[----:B------:R-:W-:-:S13]  /*241d0*/  ISETP.GE.OR P1, PT, R7, UR4, !P0 ;  /* 0x0000000407007c0c */ /* 0x000fda000c726670 */
[----:B------:R-:W0:Y:S08]  /*241e0*/  @!P1 LDC.64 R4, c[0x0][0xd80] ;  /* 0x00036000ff049b82 */ /* 0x000e300000000a00 */
[----:B------:R-:W2:Y:S01]  /*241f0*/  @!P1 LDC.64 R2, c[0x0][0xd78] ;  /* 0x00035e00ff029b82 */ /* 0x000ea20000000a00 */
[----:B0-----:R-:W-:-:S05]  /*24200*/  @!P1 IMAD.WIDE.U32 R4, R7, 0x4, R4 ;  /* 0x0000000407049825 */ /* 0x001fca00078e0004 */
        /* <DEDUP_REMOVED lines=33> */
.L_x_3567:
[----:B------:R-:W0:Y:S01]  /*24420*/  LDC R0, c[0x0][0xd3c] ;  /* 0x00034f00ff007b82 */ /* 0x000e220000000800 */
[----:B------:R-:W-:-:S06]  /*24430*/  UIADD3 UR4, UR4, 0x1f, URZ ;  /* 0x0000001f04047890 */ /* 0x000fcc000fffe03f */
[----:B0-----:R-:W-:-:S13]  /*24440*/  ISETP.LE.AND P6, PT, R0, UR4, PT ;  /* 0x0000000400007c0c */ /* 0x001fda000bfc3270 */
[----:B------:R-:W-:Y:S05]  /*24450*/  @P6 BRA `(.L_x_3566) ;  /* 0x0000000800a86947 */ /* 0x000fea0003800000 */
[----:B------:R-:W-:-:S05]  /*24460*/  VIADD R9, R7, UR4 ;  /* 0x0000000407097c36 */ /* 0x000fca0008000000 */
[----:B------:R-:W-:Y:S01]  /*24470*/  ISETP.GE.OR P6, PT, R9, R0, !P0 ;  /* 0x000000000900720c */ /* 0x000fe200047c6670 */
[----:B------:R-:W-:-:S12]  /*24480*/  IMAD.MOV.U32 R0, RZ, RZ, RZ ;  /* 0x000000ffff007224 */ /* 0x000fd800078e00ff */
        /* <DEDUP_REMOVED lines=28> */
.L_x_3565:
        /* <DEDUP_REMOVED lines=13> */
.L_x_3568:
        /* <DEDUP_REMOVED lines=62> */
.L_x_3569:
        /* <DEDUP_REMOVED lines=61> */
.L_x_3570:
[----:B------:R-:W-:-:S05]  /*24ed0*/  LOP3.LUT R17, RZ, R2, RZ, 0x33, !PT ;  /* 0x00000002ff117212 */ /* 0x000fca00078e33ff */
[----:B------:R-:W-:Y:S01]  /*24ee0*/  IMAD.IADD R17, R0, 0x1, R17 ;  /* 0x0000000100117824 */ /* 0x000fe200078e0211 */
[----:B------:R-:W-:Y:S06]  /*24ef0*/  BRA `(.L_x_3571) ;  /* 0x0000000000147947 */ /* 0x000fec0003800000 */
.L_x_3566:
[----:B------:R-:W-:Y:S01]  /*24f00*/  ULDC UR4, c[0x0][0xd3c] ;  /* 0x00034f0000047ab9 */ /* 0x000fe20000000800 */
[----:B------:R-:W-:Y:S02]  /*24f10*/  IMAD.MOV.U32 R17, RZ, RZ, RZ ;  /* 0x000000ffff117224 */ /* 0x000fe400078e00ff */
[----:B------:R-:W-:Y:S02]  /*24f20*/  IMAD.U32 R16, RZ, RZ, UR6 ;  /* 0x00000006ff107e24 */ /* 0x000fe4000f8e00ff */
[----:B------:R-:W-:Y:S02]  /*24f30*/  IMAD.MOV.U32 R18, RZ, RZ, RZ ;  /* 0x000000ffff127224 */ /* 0x000fe400078e00ff */
[----:B------:R-:W-:-:S07]  /*24f40*/  IMAD.U32 R19, RZ, RZ, UR4 ;  /* 0x00000004ff137e24 */ /* 0x000fce000f8e00ff */
.L_x_3571:
[----:B------:R-:W-:-:S13]  /*24f50*/  ISETP.NE.AND P0, PT, R7, RZ, PT ;  /* 0x000000ff0700720c */ /* 0x000fda0003f05270 */
[----:B------:R-:W0:Y:S01]  /*24f60*/  @!P0 S2R R3, SR_CgaCtaId ;  /* 0x0000000000038919 */ /* 0x000e220000008800 */
[----:B------:R-:W-:-:S04]  /*24f70*/  @!P0 MOV R0, 0x400 ;  /* 0x0000040000008802 */ /* 0x000fc80000000f00 */
[----:B0-----:R-:W-:-:S05]  /*24f80*/  @!P0 LEA R0, R3, R0, 0x18 ;  /* 0x0000000003008211 */ /* 0x001fca00078ec0ff */
[----:B------:R0:W-:Y:S01]  /*24f90*/  @!P0 STS.128 [R0+0x324d0], R16 ;  /* 0x0324d01000008388 */ /* 0x0001e20000000c00 */
[----:B------:R-:W-:Y:S06]  /*24fa0*/  BAR.ARV 0x5, 0x180 ;  /* 0x0146000000007b1d */ /* 0x000fec0000002000 */
.L_x_3564:
[----:B------:R2:W-:Y:S01]  /*24fb0*/  STL [R1+0x464], RZ ;  /* 0x000464ff01007387 */ /* 0x0005e20000100800 */
[----:B------:R-:W-:Y:S01]  /*24fc0*/  ULDC UR4, c[0x0][0xd3c] ;  /* 0x00034f0000047ab9 */ /* 0x000fe20000000800 */
[----:B------:R-:W-:Y:S01]  /*24fd0*/  IMAD.MOV.U32 R27, RZ, RZ, 0x1 ;  /* 0x00000001ff1b7424 */ /* 0x000fe200078e00ff */
[----:B-1----:R-:W-:Y:S01]  /*24fe0*/  ISETP.GE.AND P0, PT, R19, UR4, PT ;  /* 0x0000000413007c0c */ /* 0x002fe2000bf06270 */
[----:B------:R-:W-:-:S12]  /*24ff0*/  IMAD.MOV.U32 R24, RZ, RZ, RZ ;  /* 0x000000ffff187224 */ /* 0x000fd800078e00ff */
[----:B--2---:R-:W-:Y:S05]  /*25000*/  @P0 BRA `(.L_x_3572) ;  /* 0x0000005c00580947 */ /* 0x004fea0003800000 */
[----:B0-----:R-:W2:Y:S01]  /*25010*/  LDL R0, [R1+0x4c8] ;  /* 0x0004c80001007983 */ /* 0x001ea20000100800 */
[----:B------:R-:W0:Y:S01]  /*25020*/  S2UR UR5, SR_CgaCtaId ;  /* 0x00000000000579c3 */ /* 0x000e220000008800 */
[----:B------:R-:W-:Y:S01]  /*25030*/  BSSY B8, `(.L_x_3572) ;  /* 0x00005d3000087945 */ /* 0x000fe20003800000 */
[----:B------:R-:W-:Y:S01]  /*25040*/  IMAD.MOV.U32 R27, RZ, RZ, 0x1 ;  /* 0x00000001ff1b7424 */ /* 0x000fe200078e00ff */
[----:B------:R-:W1:Y:S01]  /*25050*/  S2R R4, SR_TID.X ;  /* 0x0000000000047919 */ /* 0x000e620000002100 */
[----:B------:R-:W-:Y:S01]  /*25060*/  IMAD.MOV.U32 R24, RZ, RZ, RZ ;  /* 0x000000ffff187224 */ /* 0x000fe200078e00ff */
[----:B------:R-:W-:Y:S01]  /*25070*/  ULDC UR39, c[0x0][0xc] ;  /* 0x0000030000277ab9 */ /* 0x000fe20000000800 */
[----:B------:R3:W-:Y:S01]  /*25080*/  STL [R1+0x464], RZ ;  /* 0x000464ff01007387 */ /* 0x0007e20000100800 */
[----:B-1----:R-:W-:Y:S02]  /*25090*/  LOP3.LUT R3, R4, 0x7f, RZ, 0xc0, !PT ;  /* 0x0000007f04037812 */ /* 0x002fe400078ec0ff */
[----:B--2---:R-:W-:Y:S01]  /*250a0*/  R2UR UR4, R0 ;  /* 0x00000000000472ca */ /* 0x004fe200000e0000 */
[----:B------:R-:W-:-:S05]  /*250b0*/  IMAD.SHL.U32 R0, R4, 0x8, RZ ;  /* 0x0000000804007824 */ /* 0x000fca00078e00ff */
[----:B------:R-:W-:-:S04]  /*250c0*/  LOP3.LUT R2, R0, 0x1f8, RZ, 0xc0, !PT ;  /* 0x000001f800027812 */ /* 0x000fc800078ec0ff */
[----:B------:R-:W-:Y:S01]  /*250d0*/  LOP3.LUT R29, R2, 0x38, R4, 0x78, !PT ;  /* 0x00000038021d7812 */ /* 0x000fe200078e7804 */
[----:B------:R-:W-:Y:S01]  /*250e0*/  IMAD.SHL.U32 R2, R4, 0x10, RZ ;  /* 0x0000001004027824 */ /* 0x000fe200078e00ff */
[----:B------:R-:W-:Y:S01]  /*250f0*/  SHF.R.U32.HI R4, RZ, 0x3, R3 ;  /* 0x00000003ff047819 */ /* 0x000fe20000011603 */
[----:B------:R-:W-:Y:S01]  /*25100*/  ULOP3.LUT UR38, UR4, 0x2, URZ, 0xfc, !UPT ;  /* 0x0000000204267892 */ /* 0x000fe2000f8efc3f */
[----:B------:R-:W-:Y:S02]  /*25110*/  LOP3.LUT R29, R29, 0x200, R0, 0xf8, !PT ;  /* 0x000002001d1d7812 */ /* 0x000fe400078ef800 */
[----:B------:R-:W-:Y:S01]  /*25120*/  UMOV UR4, 0x400 ;  /* 0x0000040000047882 */ /* 0x000fe20000000000 */
[----:B------:R-:W-:Y:S01]  /*25130*/  LOP3.LUT R3, R0, 0x38, RZ, 0xc0, !PT ;  /* 0x0000003800037812 */ /* 0x000fe200078ec0ff */
[----:B0-----:R-:W-:Y:S01]  /*25140*/  ULEA UR4, UR5, UR4, 0x18 ;  /* 0x0000000405047291 */ /* 0x001fe2000f8ec03f */
[----:B------:R-:W-:Y:S02]  /*25150*/  LOP3.LUT R0, R4, 0x70, R2, 0xf8, !PT ;  /* 0x0000007004007812 */ /* 0x000fe400078ef802 */
[----:B------:R-:W-:-:S02]  /*25160*/  LOP3.LUT R4, R3, 0x40, RZ, 0xfc, !PT ;  /* 0x0000004003047812 */ /* 0x000fc400078efcff */
[C---:B------:R-:W-:Y:S01]  /*25170*/  LOP3.LUT R2, R3.reuse, 0x80, RZ, 0xfc, !PT ;  /* 0x0000008003027812 */ /* 0x040fe200078efcff */
[----:B------:R-:W-:Y:S01]  /*25180*/  IMAD.U32 R22, RZ, RZ, UR4 ;  /* 0x00000004ff167e24 */ /* 0x000fe2000f8e00ff */
[----:B------:R-:W-:-:S03]  /*25190*/  LOP3.LUT R0, R3, 0xc0, RZ, 0xfc, !PT ;  /* 0x000000c003007812 */ /* 0x000fc600078efcff */
[----:B---3--:R-:W-:-:S07]  /*251a0*/  IMAD R26, R29, 0x2, R22 ;  /* 0x000000021d1a7824 */ /* 0x008fce00078e0216 */
.L_x_3649:
        /* <DEDUP_REMOVED lines=31> */
[----:B0-23--:R-:W-:Y:S06]  /*253a0*/  @P1 BRA `(.L_x_3573) ;  /* 0x0000000000181947 */ /* 0x00dfec0003800000 */
[----:B------:R-:W-:Y:S02]  /*253b0*/  ULDC UR4, c[0x0][0x288] ;  /* 0x0000a20000047ab9 */ /* 0x000fe40000000800 */
[----:B-----5:R-:W-:Y:S01]  /*253c0*/  IMAD.U32 R37, RZ, RZ, UR4 ;  /* 0x00000004ff257e24 */ /* 0x020fe2000f8e00ff */
[----:B------:R-:W-:Y:S06]  /*253d0*/  @!P2 BRA `(.L_x_3573) ;  /* 0x00000000000ca947 */ /* 0x000fec0003800000 */
[----:B------:R-:W2:Y:S04]  /*253e0*/  LDG.E R4, desc[UR36][R2.64] ;  /* 0x0000002402047981 */ /* 0x000ea8000c1e1900 */
[----:B------:R-:W2:Y:S02]  /*253f0*/  LDG.E R37, desc[UR36][R2.64+0x4] ;  /* 0x0000042402257981 */ /* 0x000ea4000c1e1900 */
[----:B--2---:R-:W-:-:S07]  /*25400*/  IMAD.IADD R37, R37, 0x1, -R4 ;  /* 0x0000000125257824 */ /* 0x004fce00078e0a04 */
.L_x_3573:
        /* <DEDUP_REMOVED lines=8> */
.L_x_3574:
        /* <DEDUP_REMOVED lines=9> */
.L_x_3575:
[----:B0-----:R-:W0:Y:S01]  /*25520*/  LDC R2, c[0x0][0x448] ;  /* 0x00011200ff027b82 */ /* 0x001e220000000800 */
[----:B------:R-:W-:Y:S01]  /*25530*/  IMAD.SHL.U32 R36, R17, 0x80, RZ ;  /* 0x0000008011247824 */ /* 0x000fe200078e00ff */
[----:B------:R-:W-:Y:S01]  /*25540*/  LOP3.LUT R23, R23, 0xfffeffff, RZ, 0xc0, !PT ;  /* 0xfffeffff17177812 */ /* 0x000fe200078ec0ff */
[----:B-----5:R-:W-:Y:S02]  /*25550*/  IMAD.IADD R17, R0, 0x1, -R31 ;  /* 0x0000000100117824 */ /* 0x020fe400078e0a1f */
[----:B------:R-:W-:Y:S01]  /*25560*/  VIADD R4, R36, 0x7f ;  /* 0x0000007f24047836 */ /* 0x000fe20000000000 */
[----:B0-----:R-:W-:Y:S02]  /*25570*/  ISETP.NE.AND P2, PT, R2, 0x1, PT ;  /* 0x000000010200780c */ /* 0x001fe40003f45270 */
[----:B------:R-:W0:Y:S11]  /*25580*/  LDC.64 R2, c[0x0][0xad8] ;  /* 0x0002b600ff027b82 */ /* 0x000e360000000a00 */
[----:B------:R-:W1:Y:S01]  /*25590*/  @P2 LDC R5, c[0x0][0x44c] ;  /* 0x00011300ff052b82 */ /* 0x000e620000000800 */
[----:B------:R-:W-:-:S07]  /*255a0*/  @P2 LOP3.LUT R23, R23, 0x10000, RZ, 0xfc, !PT ;  /* 0x0001000017172812 */ /* 0x000fce00078efcff */
[----:B------:R-:W2:Y:S01]  /*255b0*/  @P2 LDC R6, c[0x0][0x450] ;  /* 0x00011400ff062b82 */ /* 0x000ea20000000800 */
[----:B0-----:R-:W-:Y:S01]  /*255c0*/  ISETP.GE.AND P1, PT, R3, 0x1, PT ;  /* 0x000000010300780c */ /* 0x001fe20003f26270 */
[----:B-1----:R-:W-:-:S05]  /*255d0*/  @P2 IMAD.HI.U32 R5, R4, R5, RZ ;  /* 0x0000000504052227 */ /* 0x002fca00078e00ff */
[----:B--2---:R-:W-:Y:S02]  /*255e0*/  @P2 SHF.R.U32.HI R4, RZ, R6, R5 ;  /* 0x00000006ff042219 */ /* 0x004fe40000011605 */
[----:B------:R-:W-:-:S05]  /*255f0*/  IADD3 R5, R17, 0x1, -R37 ;  /* 0x0000000111057810 */ /* 0x000fca0007ffe825 */
        /* <DEDUP_REMOVED lines=14> */
.L_x_3578:
[----:B------:R-:W-:-:S13]  /*256e0*/  ISETP.NE.AND P0, PT, R3, 0x1, PT ;  /* 0x000000010300780c */ /* 0x000fda0003f05270 */
[----:B------:R-:W0:Y:S02]  /*256f0*/  @P0 LDC.64 R4, c[0x0][0xae0] ;  /* 0x0002b800ff040b82 */ /* 0x000e240000000a00 */
[----:B0-----:R-:W-:-:S05]  /*25700*/  @P0 IMAD.HI.U32 R4, R0, R4, RZ ;  /* 0x0000000400040227 */ /* 0x001fca00078e00ff */
[----:B------:R-:W-:-:S07]  /*25710*/  @P0 SHF.R.U32.HI R0, RZ, R5, R4 ;  /* 0x00000005ff000219 */ /* 0x000fce0000011604 */
.L_x_3579:
[----:B------:R-:W-:Y:S05]  /*25720*/  BSYNC B0 ;  /* 0x0000000000007941 */ /* 0x000fea0003800000 */
.L_x_3577:
[----:B------:R-:W-:-:S05]  /*25730*/  IMAD R5, R0, R3, R3 ;  /* 0x0000000300057224 */ /* 0x000fca00078e0203 */
[----:B------:R-:W-:-:S07]  /*25740*/  VIMNMX R2, R2, R5, PT ;  /* 0x0000000502027248 */ /* 0x000fce0003fe0100 */
.L_x_3576:
[----:B------:R-:W0:Y:S01]  /*25750*/  @P2 LDC R5, c[0x0][0x44c] ;  /* 0x00011300ff052b82 */ /* 0x000e220000000800 */
[----:B------:R-:W-:Y:S01]  /*25760*/  VIADD R2, R2, 0x5f ;  /* 0x0000005f02027836 */ /* 0x000fe20000000000 */
[----:B------:R-:W-:Y:S01]  /*25770*/  ULDC UR4, c[0x0][0xad4] ;  /* 0x0002b50000047ab9 */ /* 0x000fe20000000800 */
[----:B------:R-:W-:-:S05]  /*25780*/  IMAD.MOV.U32 R0, RZ, RZ, R36 ;  /* 0x000000ffff007224 */ /* 0x000fca00078e0024 */
[----:B------:R-:W1:Y:S01]  /*25790*/  @P2 LDC R7, c[0x0][0x450] ;  /* 0x00011400ff072b82 */ /* 0x000e620000000800 */
[----:B0-----:R-:W-:-:S05]  /*257a0*/  @P2 IMAD.HI.U32 R4, R36, R5, RZ ;  /* 0x0000000524042227 */ /* 0x001fca00078e00ff */
[----:B-1----:R-:W-:Y:S01]  /*257b0*/  @P2 SHF.R.U32.HI R0, RZ, R7, R4 ;  /* 0x00000007ff002219 */ /* 0x002fe20000011604 */
[----:B------:R-:W-:-:S04]  /*257c0*/  IMAD.HI R4, R2, 0x2aaaaaab, RZ ;  /* 0x2aaaaaab02047827 */ /* 0x000fc800078e02ff */
[----:B------:R-:W-:Y:S01]  /*257d0*/  VIADD R2, R17, 0x5f ;  /* 0x0000005f11027836 */ /* 0x000fe20000000000 */
[----:B------:R-:W-:-:S03]  /*257e0*/  SHF.R.U32.HI R5, RZ, 0x1f, R4 ;  /* 0x0000001fff057819 */ /* 0x000fc60000011604 */
[----:B------:R-:W-:Y:S01]  /*257f0*/  IMAD.HI R2, R2, 0x2aaaaaab, RZ ;  /* 0x2aaaaaab02027827 */ /* 0x000fe200078e02ff */
[----:B------:R-:W-:-:S04]  /*25800*/  LEA.HI.SX32 R4, R4, R5, 0x1c ;  /* 0x0000000504047211 */ /* 0x000fc800078fe2ff */
[----:B------:R-:W-:-:S04]  /*25810*/  SHF.R.U32.HI R5, RZ, 0x1f, R2 ;  /* 0x0000001fff057819 */ /* 0x000fc80000011602 */
[----:B------:R-:W-:Y:S02]  /*25820*/  LEA.HI.SX32 R5, R2, R5, 0x1c ;  /* 0x0000000502057211 */ /* 0x000fe400078fe2ff */
[----:B------:R-:W-:Y:S02]  /*25830*/  IADD3 R2, R0, R17, -R37 ;  /* 0x0000001100027210 */ /* 0x000fe40007ffe825 */
        /* <DEDUP_REMOVED lines=13> */
.L_x_3582:
[----:B------:R-:W-:-:S13]  /*25910*/  ISETP.NE.AND P0, PT, R3, 0x1, PT ;  /* 0x000000010300780c */ /* 0x000fda0003f05270 */
[----:B------:R-:W0:Y:S02]  /*25920*/  @P0 LDC.64 R4, c[0x0][0xae0] ;  /* 0x0002b800ff040b82 */ /* 0x000e240000000a00 */
[----:B0-----:R-:W-:-:S05]  /*25930*/  @P0 IMAD.HI.U32 R4, R2, R4, RZ ;  /* 0x0000000402040227 */ /* 0x001fca00078e00ff */
[----:B------:R-:W-:-:S07]  /*25940*/  @P0 SHF.R.U32.HI R2, RZ, R5, R4 ;  /* 0x00000005ff020219 */ /* 0x000fce0000011604 */
.L_x_3583:
[----:B------:R-:W-:Y:S05]  /*25950*/  BSYNC B0 ;  /* 0x0000000000007941 */ /* 0x000fea0003800000 */
.L_x_3581:
[----:B------:R-:W-:-:S05]  /*25960*/  IMAD R3, R2, R3, RZ ;  /* 0x0000000302037224 */ /* 0x000fca00078e02ff */
[----:B------:R-:W-:-:S07]  /*25970*/  VIMNMX R0, R0, R3, !PT ;  /* 0x0000000300007248 */ /* 0x000fce0007fe0100 */
.L_x_3580:
[----:B------:R-:W-:Y:S01]  /*25980*/  IMAD.HI R0, R0, 0x2aaaaaab, RZ ;  /* 0x2aaaaaab00007827 */ /* 0x000fe200078e02ff */
[----:B------:R-:W-:Y:S04]  /*25990*/  BSSY B0, `(.L_x_3584) ;  /* 0x000002a000007945 */ /* 0x000fe80003800000 */
[----:B------:R-:W-:-:S04]  /*259a0*/  SHF.R.U32.HI R3, RZ, 0x1f, R0 ;  /* 0x0000001fff037819 */ /* 0x000fc80000011600 */
[----:B------:R-:W-:Y:S02]  /*259b0*/  LEA.HI.SX32 R3, R0, R3, 0x1c ;  /* 0x0000000300037211 */ /* 0x000fe400078fe2ff */
[C---:B------:R-:W-:Y:S02]  /*259c0*/  LOP3.LUT R0, R18.reuse, 0xff000000, RZ, 0xc0, !PT ;  /* 0xff00000012007812 */ /* 0x040fe400078ec0ff */
        /* <DEDUP_REMOVED lines=12> */
[----:B0-----:R-:W-:-:S04]  /*25a90*/  IABS R4, R0 ;  /* 0x0000000000047213 */ /* 0x001fc80000000000 */
[----:B------:R-:W0:Y:S08]  /*25aa0*/  I2F.RP R6, R4 ;  /* 0x0000000400067306 */ /* 0x000e300000209400 */
        /* <DEDUP_REMOVED lines=8> */
[----:B------:R-:W-:-:S05]  /*25b30*/  IADD3 R3, R0, -0x1, R7 ;  /* 0xffffffff00037810 */ /* 0x000fca0007ffe007 */
[----:B------:R-:W-:-:S05]  /*25b40*/  IMAD.IADD R3, R3, 0x1, -R30 ;  /* 0x0000000103037824 */ /* 0x000fca00078e0a1e */
[----:B------:R-:W-:Y:S02]  /*25b50*/  LOP3.LUT R9, R3, R0, RZ, 0x3c, !PT ;  /* 0x0000000003097212 */ /* 0x000fe400078e3cff */
[----:B------:R-:W-:Y:S02]  /*25b60*/  IABS R3, R3 ;  /* 0x0000000300037213 */ /* 0x000fe40000000000 */
[----:B------:R-:W-:-:S03]  /*25b70*/  ISETP.GE.AND P2, PT, R9, RZ, PT ;  /* 0x000000ff0900720c */ /* 0x000fc60003f46270 */
        /* <DEDUP_REMOVED lines=11> */
.L_x_3585:
[----:B------:R-:W-:Y:S05]  /*25c30*/  BSYNC B0 ;  /* 0x0000000000007941 */ /* 0x000fea0003800000 */
.L_x_3584:
[-C--:B------:R-:W-:Y:S01]  /*25c40*/  IMAD R30, R5, R0.reuse, R30 ;  /* 0x00000000051e7224 */ /* 0x080fe200078e021e */
        /* <DEDUP_REMOVED lines=22> */
.L_x_3587:
        /* <DEDUP_REMOVED lines=20> */
.L_x_3590:
[----:B------:R-:W-:Y:S05]  /*25ef0*/  BSYNC B6 ;  /* 0x0000000000067941 */ /* 0x000fea0003800000 */
.L_x_3589:
        /* <DEDUP_REMOVED lines=20> */
.L_x_3593:
        /* <DEDUP_REMOVED lines=15> */
.L_x_3592:
[----:B------:R-:W-:Y:S05]  /*26130*/  BSYNC B6 ;  /* 0x0000000000067941 */ /* 0x000fea0003800000 */
.L_x_3591:
        /* <DEDUP_REMOVED lines=11> */
[----:B------:R-:W-:Y:S01]  /*261f0*/  LOP3.LUT R32, R21, 0x40, RZ, 0xfc, !PT ;  /* 0x0000004015207812 */ /* 0x000fe200078efcff */
[----:B---3--:R-:W-:Y:S01]  /*26200*/  @P0 IMAD.WIDE R2, R19, 0x4, R2 ;  /* 0x0000000413020825 */ /* 0x008fe200078e0202 */
[----:B------:R-:W-:-:S03]  /*26210*/  LOP3.LUT R21, R21, 0x80, RZ, 0xfc, !PT ;  /* 0x0000008015157812 */ /* 0x000fc600078efcff */
[----:B-1----:R-:W-:Y:S01]  /*26220*/  IMAD.SHL.U32 R25, R20, 0x8, RZ ;  /* 0x0000000814197824 */ /* 0x002fe200078e00ff */
[----:B------:R0:W5:Y:S01]  /*26230*/  @P0 LDG.E R28, desc[UR36][R2.64] ;  /* 0x00000024021c0981 */ /* 0x000162000c1e1900 */
[----:B------:R-:W-:Y:S01]  /*26240*/  ISETP.GE.AND P0, PT, R21, UR4, PT ;  /* 0x0000000415007c0c */ /* 0x000fe2000bf06270 */
[----:B------:R-:W-:Y:S01]  /*26250*/  UMOV UR5, 0xffffffff ;  /* 0xffffffff00057882 */ /* 0x000fe20000000000 */
[----:B------:R-:W-:Y:S01]  /*26260*/  ISETP.GE.AND P1, PT, R32, UR4, PT ;  /* 0x0000000420007c0c */ /* 0x000fe2000bf26270 */
[----:B------:R-:W1:Y:S01]  /*26270*/  S2R R21, SR_TID.X ;  /* 0x0000000000157919 */ /* 0x000e620000002100 */
[----:B------:R-:W-:Y:S01]  /*26280*/  LOP3.LUT R25, R25, 0x38, RZ, 0xc0, !PT ;  /* 0x0000003819197812 */ /* 0x000fe200078ec0ff */
[----:B------:R-:W-:Y:S01]  /*26290*/  VIADD R0, R34, 0xffffffff ;  /* 0xffffffff22007836 */ /* 0x000fe20000000000 */
[----:B------:R-:W-:Y:S02]  /*262a0*/  LOP3.LUT R23, R23, 0xfffffffe, RZ, 0xc0, !PT ;  /* 0xfffffffe17177812 */ /* 0x000fe400078ec0ff */
[----:B------:R-:W-:-:S02]  /*262b0*/  ISETP.GE.AND P2, PT, R25, UR4, PT ;  /* 0x0000000419007c0c */ /* 0x000fc4000bf46270 */
[----:B------:R-:W-:Y:S02]  /*262c0*/  LOP3.LUT R23, R23, 0xffffffef, RZ, 0xc0, !PT ;  /* 0xffffffef17177812 */ /* 0x000fe400078ec0ff */
[----:B------:R-:W-:Y:S02]  /*262d0*/  LOP3.LUT R25, R25, 0xc0, RZ, 0xfc, !PT ;  /* 0x000000c019197812 */ /* 0x000fe400078efcff */
[----:B------:R-:W-:Y:S02]  /*262e0*/  LOP3.LUT R20, R20, 0x7f, RZ, 0xc0, !PT ;  /* 0x0000007f14147812 */ /* 0x000fe400078ec0ff */
[----:B------:R-:W-:Y:S02]  /*262f0*/  @P1 LOP3.LUT R23, R23, 0x10, RZ, 0xfc, !PT ;  /* 0x0000001017171812 */ /* 0x000fe400078efcff */
[----:B------:R-:W-:-:S03]  /*26300*/  SHF.R.U32.HI R32, RZ, 0x3, R20 ;  /* 0x00000003ff207819 */ /* 0x000fc60000011614 */
[----:B------:R-:W-:-:S04]  /*26310*/  @P2 LOP3.LUT R23, R23, 0x1, RZ, 0xfc, !PT ;  /* 0x0000000117172812 */ /* 0x000fc800078efcff */
[----:B------:R-:W-:-:S04]  /*26320*/  LOP3.LUT R23, R23, 0xfffffff7, RZ, 0xc0, !PT ;  /* 0xfffffff717177812 */ /* 0x000fc800078ec0ff */
[----:B------:R-:W-:Y:S02]  /*26330*/  @P0 LOP3.LUT R23, R23, 0x8, RZ, 0xfc, !PT ;  /* 0x0000000817170812 */ /* 0x000fe400078efcff */
[----:B------:R-:W-:Y:S02]  /*26340*/  ISETP.GE.AND P0, PT, R25, UR4, PT ;  /* 0x0000000419007c0c */ /* 0x000fe4000bf06270 */
[----:B------:R-:W-:Y:S01]  /*26350*/  LOP3.LUT R23, R23, 0xfffffffb, RZ, 0xc0, !PT ;  /* 0xfffffffb17177812 */ /* 0x000fe200078ec0ff */
[----:B-1----:R-:W-:-:S05]  /*26360*/  IMAD.SHL.U32 R20, R21, 0x10, RZ ;  /* 0x0000001015147824 */ /* 0x002fca00078e00ff */
[----:B------:R-:W-:-:S05]  /*26370*/  LOP3.LUT R20, R32, 0x70, R20, 0xf8, !PT ;  /* 0x0000007020147812 */ /* 0x000fca00078ef814 */
[----:B------:R-:W-:Y:S01]  /*26380*/  @P0 LOP3.LUT R23, R23, 0x4, RZ, 0xfc, !PT ;  /* 0x0000000417170812 */ /* 0x000fe200078efcff */
[----:B------:R-:W-:Y:S01]  /*26390*/  IMAD R6, R0, 0x60, R20 ;  /* 0x0000006000067824 */ /* 0x000fe200078e0214 */
[----:B0-2---:R-:W-:Y:S06]  /*263a0*/  BRA.DIV UR5, `(.L_x_3594) ;  /* 0x0000005205007947 */ /* 0x005fec000b800000 */
.L_x_3667:
        /* <DEDUP_REMOVED lines=21> */
[----:B------:R-:W-:Y:S01]  /*26500*/  IMAD.MOV R5, RZ, RZ, -R7 ;  /* 0x000000ffff057224 */ /* 0x000fe200078e0a07 */
[----:B0-----:R-:W-:-:S04]  /*26510*/  @!P0 LEA R2, P1, R4, R2, 0x2 ;  /* 0x0000000204028211 */ /* 0x001fc800078210ff */
[----:B------:R-:W-:-:S05]  /*26520*/  @!P0 LEA.HI.X R3, R4, R3, R8, 0x2, P1 ;  /* 0x0000000304038211 */ /* 0x000fca00008f1408 */
[----:B------:R0:W5:Y:S01]  /*26530*/  @!P0 LDG.E R35, desc[UR36][R2.64] ;  /* 0x0000002402238981 */ /* 0x000162000c1e1900 */
[----:B------:R-:W-:Y:S01]  /*26540*/  IMAD.U32 R4, RZ, RZ, UR38 ;  /* 0x00000026ff047e24 */ /* 0x000fe2000f8e00ff */
[----:B------:R-:W-:Y:S02]  /*26550*/  ISETP.GT.U32.AND P1, PT, R20, 0x5f, PT ;  /* 0x0000005f1400780c */ /* 0x000fe40003f24070 */
[----:B------:R-:W-:Y:S02]  /*26560*/  LOP3.LUT R23, R23, 0xfffffbff, RZ, 0xc0, !PT ;  /* 0xfffffbff17177812 */ /* 0x000fe400078ec0ff */
[----:B------:R-:W-:Y:S02]  /*26570*/  ISETP.NE.AND P0, PT, R4, 0x3, PT ;  /* 0x000000030400780c */ /* 0x000fe40003f05270 */
[----:B------:R-:W-:Y:S01]  /*26580*/  LOP3.LUT R18, R18, 0xffff, RZ, 0xc0, !PT ;  /* 0x0000ffff12127812 */ /* 0x000fe200078ec0ff */
[----:B0-----:R-:W-:-:S05]  /*26590*/  IMAD R2, R9, R5, R6 ;  /* 0x0000000509027224 */ /* 0x001fca00078e0206 */
[----:B------:R0:W-:Y:S05]  /*265a0*/  STL [R1+0x440], R2 ;  /* 0x0004400201007387 */ /* 0x0001ea0000100800 */
[----:B------:R-:W-:-:S04]  /*265b0*/  @P0 LOP3.LUT R23, R23, 0x400, RZ, 0xfc, !PT ;  /* 0x0000040017170812 */ /* 0x000fc800078efcff */
[----:B------:R-:W-:Y:S02]  /*265c0*/  LOP3.LUT R23, R23, 0xffffffdf, RZ, 0xc0, !PT ;  /* 0xffffffdf17177812 */ /* 0x000fe400078ec0ff */
[----:B0-----:R-:W-:Y:S02]  /*265d0*/  SEL R2, RZ, 0x1, P2 ;  /* 0x00000001ff027807 */ /* 0x001fe40001000000 */
[----:B------:R-:W-:-:S03]  /*265e0*/  @P1 LOP3.LUT R23, R23, 0x20, RZ, 0xfc, !PT ;  /* 0x0000002017171812 */ /* 0x000fc600078efcff */
[----:B------:R0:W-:Y:S01]  /*265f0*/  STL [R1+0x478], R2 ;  /* 0x0004780201007387 */ /* 0x0001e20000100800 */
[----:B------:R-:W-:Y:S05]  /*26600*/  @!P0 BRA `(.L_x_3595) ;  /* 0x0000000000048947 */ /* 0x000fea0003800000 */
[----:B------:R-:W-:Y:S01]  /*26610*/  BPT.TRAP 0x1 ;  /* 0x000000040000795c */ /* 0x000fe20000300000 */
.L_x_3595:
[----:B------:R-:W-:Y:S01]  /*26620*/  IMAD R25, R0, -0x60, R17 ;  /* 0xffffffa000197824 */ /* 0x000fe200078e0211 */
[----:B------:R-:W-:Y:S01]  /*26630*/  SHF.L.U32 R0, R27, 0x1f, RZ ;  /* 0x0000001f1b007819 */ /* 0x000fe200000006ff */
[----:B------:R-:W-:Y:S01]  /*26640*/  IMAD R17, R24, 0x8, R22 ;  /* 0x0000000818117824 */ /* 0x000fe200078e0216 */
[----:B------:R-:W-:Y:S03]  /*26650*/  BSSY B0, `(.L_x_3596) ;  /* 0x0000003000007945 */ /* 0x000fe60003800000 */
[----:B------:R-:W1:Y:S02]  /*26660*/  SYNCS.PHASECHK.TRANS64.TRYWAIT P0, [R17+URZ+0x32440], R0 ;  /* 0x03244000110075a7 */ /* 0x000e64000800017f */
[----:B-1----:R-:W-:Y:S05]  /*26670*/  @!P0 BRA `(.L_x_3597) ;  /* 0x0000004c007c8947 */ /* 0x002fea0003800000 */
.L_x_3668:
[----:B------:R-:W-:Y:S05]  /*26680*/  BSYNC B0 ;  /* 0x0000000000007941 */ /* 0x000fea0003800000 */
.L_x_3596:
[----:B0-----:R-:W1:Y:S01]  /*26690*/  LDL R2, [R1+0x440] ;  /* 0x0004400001027983 */ /* 0x001e620000100800 */
[----:B------:R-:W-:Y:S01]  /*266a0*/  ULDC.64 UR4, c[0x0][0x300] ;  /* 0x0000c00000047ab9 */ /* 0x000fe20000000a00 */
[----:B-----5:R-:W-:Y:S01]  /*266b0*/  SHF.R.S32.HI R4, RZ, 0x1f, R35 ;  /* 0x0000001fff047819 */ /* 0x020fe20000011423 */
[----:B------:R-:W-:Y:S01]  /*266c0*/  ULDC.64 UR6, c[0x0][0x2e8] ;  /* 0x0000ba0000067ab9 */ /* 0x000fe20000000a00 */
[----:B------:R-:W-:-:S03]  /*266d0*/  LOP3.LUT R23, R23, 0xfffffffd, RZ, 0xc0, !PT ;  /* 0xfffffffd17177812 */ /* 0x000fc600078ec0ff */
[----:B------:R-:W-:Y:S01]  /*266e0*/  STL [R1+0x460], R4 ;  /* 0x0004600401007387 */ /* 0x000fe20000100800 */
[----:B-1----:R-:W-:-:S05]  /*266f0*/  SHF.R.S32.HI R0, RZ, 0x1f, R2 ;  /* 0x0000001fff007819 */ /* 0x002fca0000011402 */
[----:B------:R0:W-:Y:S02]  /*26700*/  STL [R1+0x45c], R0 ;  /* 0x00045c0001007387 */ /* 0x0001e40000100800 */
[----:B0-----:R-:W-:-:S04]  /*26710*/  IMAD R0, R0, UR4, RZ ;  /* 0x0000000400007c24 */ /* 0x001fc8000f8e02ff */
[C---:B------:R-:W-:Y:S02]  /*26720*/  IMAD R0, R2.reuse, UR5, R0 ;  /* 0x0000000502007c24 */ /* 0x040fe4000f8e0200 */
[----:B------:R-:W-:Y:S01]  /*26730*/  IMAD.WIDE.U32 R2, R2, UR4, RZ ;  /* 0x0000000402027c25 */ /* 0x000fe2000f8e00ff */
[----:B------:R-:W-:-:S03]  /*26740*/  ULDC.64 UR4, c[0x0][0x310] ;  /* 0x0000c40000047ab9 */ /* 0x000fc60000000a00 */
[----:B------:R-:W-:Y:S02]  /*26750*/  IMAD.IADD R3, R3, 0x1, R0 ;  /* 0x0000000103037824 */ /* 0x000fe400078e0200 */
[----:B------:R-:W-:Y:S02]  /*26760*/  IMAD R0, R4, UR4, RZ ;  /* 0x0000000404007c24 */ /* 0x000fe4000f8e02ff */
[----:B------:R-:W0:Y:S01]  /*26770*/  S2R R4, SR_TID.X ;  /* 0x0000000000047919 */ /* 0x000e220000002100 */
[----:B------:R-:W-:-:S04]  /*26780*/  IMAD.WIDE.U32 R2, R35, UR4, R2 ;  /* 0x0000000423027c25 */ /* 0x000fc8000f8e0002 */
[----:B------:R-:W-:Y:S01]  /*26790*/  IMAD R0, R35, UR5, R0 ;  /* 0x0000000523007c24 */ /* 0x000fe2000f8e0200 */
[----:B------:R-:W-:-:S03]  /*267a0*/  ULDC.64 UR4, c[0x0][0x308] ;  /* 0x0000c20000047ab9 */ /* 0x000fc60000000a00 */
[----:B------:R-:W-:Y:S02]  /*267b0*/  IMAD.IADD R3, R3, 0x1, R0 ;  /* 0x0000000103037824 */ /* 0x000fe400078e0200 */
[----:B------:R-:W-:Y:S01]  /*267c0*/  IMAD.WIDE.U32 R2, R18, UR4, R2 ;  /* 0x0000000412027c25 */ /* 0x000fe2000f8e0002 */
[----:B------:R-:W-:Y:S02]  /*267d0*/  ULDC UR4, c[0x0][0x2f4] ;  /* 0x0000bd0000047ab9 */ /* 0x000fe40000000800 */
[----:B------:R-:W-:Y:S02]  /*267e0*/  LEA R0, P0, R2, UR6, 0x1 ;  /* 0x0000000602007c11 */ /* 0x000fe4000f8008ff */
[----:B0-----:R-:W-:Y:S01]  /*267f0*/  LOP3.LUT R5, R4, 0x7f, RZ, 0xc0, !PT ;  /* 0x0000007f04057812 */ /* 0x001fe200078ec0ff */
[----:B------:R-:W-:Y:S01]  /*26800*/  IMAD R4, R18, UR5, R3 ;  /* 0x0000000512047c24 */ /* 0x000fe2000f8e0203 */
[----:B------:R-:W-:Y:S02]  /*26810*/  UMOV UR5, 0xffffffff ;  /* 0xffffffff00057882 */ /* 0x000fe40000000000 */
[----:B------:R-:W-:-:S02]  /*26820*/  SHF.R.U32.HI R6, RZ, 0x3, R5 ;  /* 0x00000003ff067819 */ /* 0x000fc40000011605 */
[----:B------:R-:W0:Y:S01]  /*26830*/  S2R R5, SR_TID.X ;  /* 0x0000000000057919 */ /* 0x000e220000002100 */
[----:B------:R-:W-:Y:S02]  /*26840*/  LEA.HI.X R4, R2, UR7, R4, 0x1, P0 ;  /* 0x0000000702047c11 */ /* 0x000fe400080f0c04 */
[----:B------:R-:W-:-:S05]  /*26850*/  IMAD.IADD R25, R25, 0x1, -R6 ;  /* 0x0000000119197824 */ /* 0x000fca00078e0a06 */
[----:B------:R-:W-:Y:S01]  /*26860*/  ISETP.GE.AND P0, PT, R25, 0x1, PT ;  /* 0x000000011900780c */ /* 0x000fe20003f06270 */
[----:B0-----:R-:W-:Y:S02]  /*26870*/  IMAD.SHL.U32 R7, R5, 0x8, RZ ;  /* 0x0000000805077824 */ /* 0x001fe400078e00ff */
[----:B------:R-:W-:-:S03]  /*26880*/  IMAD R5, R24, 0x1800, R29 ;  /* 0x0000180018057824 */ /* 0x000fc600078e021d */
[----:B------:R-:W-:-:S04]  /*26890*/  LOP3.LUT R7, R7, 0x38, RZ, 0xc0, !PT ;  /* 0x0000003807077812 */ /* 0x000fc800078ec0ff */
[----:B------:R-:W-:-:S13]  /*268a0*/  ISETP.GE.AND P2, PT, R7, UR4, PT ;  /* 0x0000000407007c0c */ /* 0x000fda000bf46270 */
[----:B------:R-:W-:Y:S01]  /*268b0*/  @P2 LOP3.LUT R23, R23, 0x2, RZ, 0xfc, !PT ;  /* 0x0000000217172812 */ /* 0x000fe200078efcff */
[----:B------:R-:W-:Y:S06]  /*268c0*/  BRA.DIV UR5, `(.L_x_3598) ;  /* 0x0000004a05fc7947 */ /* 0x000fec000b800000 */
        /* <DEDUP_REMOVED lines=52> */
.L_x_3682:
        /* <DEDUP_REMOVED lines=10> */
.L_x_3599:
        /* <DEDUP_REMOVED lines=10> */
.L_x_3600:
[----:B------:R-:W-:Y:S01]  /*26d50*/  VIADD R0, R22, 0x18400 ;  /* 0x0001840016007836 */ /* 0x000fe20000000000 */
[----:B------:R-:W-:Y:S01]  /*26d60*/  LOP3.LUT P1, RZ, R23, 0x40, RZ, 0xc0, !PT ;  /* 0x0000004017ff7812 */ /* 0x000fe2000782c0ff */
[----:B------:R1:W-:-:S12]  /*26d70*/  SYNCS.ARRIVE.TRANS64.A1T0 RZ, [R17+URZ+0x32430], RZ ;  /* 0x032430ff11ff79a7 */ /* 0x0003d8000810003f */
[----:B------:R-:W-:Y:S05]  /*26d80*/  WARPSYNC.ALL ;  /* 0x0000000000007948 */ /* 0x000fea0003800000 */
[----:B------:R-:W-:Y:S01]  /*26d90*/  BAR.SYNC.DEFER_BLOCKING 0x8, 0x180 ;  /* 0x0206000000007b1d */ /* 0x000fe20000010000 */
[----:B------:R-:W-:Y:S02]  /*26da0*/  LOP3.LUT P0, RZ, R0, 0x3ff, RZ, 0xc0, !PT ;  /* 0x000003ff00ff7812 */ /* 0x000fe4000780c0ff */
[----:B------:R-:W-:-:S03]  /*26db0*/  SHF.R.S32.HI R0, RZ, 0x1f, R19 ;  /* 0x0000001fff007819 */ /* 0x000fc60000011413 */
[----:B------:R-:W-:Y:S01]  /*26dc0*/  BSSY B6, `(.L_x_3601) ;  /* 0x0000018000067945 */ /* 0x000fe20003800000 */
[----:B------:R-:W-:Y:S02]  /*26dd0*/  SEL R34, R0, RZ, !P1 ;  /* 0x000000ff00227207 */ /* 0x000fe40004800000 */
[----:B------:R-:W-:-:S03]  /*26de0*/  SEL R0, R19, RZ, !P1 ;  /* 0x000000ff13007207 */ /* 0x000fc60004800000 */
[----:B------:R-:W-:Y:S04]  /*26df0*/  STL [R1+0x454], R34 ;  /* 0x0004542201007387 */ /* 0x000fe80000100800 */
[----:B------:R2:W-:Y:S02]  /*26e00*/  STL [R1+0x448], R0 ;  /* 0x0004480001007387 */ /* 0x0005e40000100800 */
[----:B--2---:R-:W-:-:S05]  /*26e10*/  SHF.R.S32.HI R0, RZ, 0x1f, R33 ;  /* 0x0000001fff007819 */ /* 0x004fca0000011421 */
[----:B------:R2:W-:Y:S01]  /*26e20*/  STL [R1+0x450], R0 ;  /* 0x0004500001007387 */ /* 0x0005e20000100800 */
        /* <DEDUP_REMOVED lines=17> */
.L_x_3602:
[----:B------:R-:W-:Y:S05]  /*26f40*/  BSYNC B6 ;  /* 0x0000000000067941 */ /* 0x000fea0003800000 */
.L_x_3601:
[----:B------:R-:W3:Y:S01]  /*26f50*/  LDL R20, [R1+0x450] ;  /* 0x0004500001147983 */ /* 0x000ee20000100800 */
[----:B------:R-:W-:Y:S01]  /*26f60*/  IMAD.MOV.U32 R21, RZ, RZ, R34 ;  /* 0x000000ffff157224 */ /* 0x000fe200078e0022 */
[----:B------:R-:W-:Y:S01]  /*26f70*/  ULDC.64 UR4, c[0x0][0x298] ;  /* 0x0000a60000047ab9 */ /* 0x000fe20000000a00 */
[----:B0-----:R-:W0:Y:S01]  /*26f80*/  LDC R5, c[0x0][0x448] ;  /* 0x00011200ff057b82 */ /* 0x001e220000000800 */
[----:B------:R-:W4:Y:S01]  /*26f90*/  S2R R2, SR_TID.X ;  /* 0x0000000000027919 */ /* 0x000f220000002100 */
[----:B------:R-:W5:Y:S01]  /*26fa0*/  S2R R34, SR_TID.X ;  /* 0x0000000000227919 */ /* 0x000f620000002100 */
[----:B----4-:R-:W-:-:S04]  /*26fb0*/  LOP3.LUT R2, R2, 0x7f, RZ, 0xc0, !PT ;  /* 0x0000007f02027812 */ /* 0x010fc800078ec0ff */
[----:B--2---:R-:W-:Y:S02]  /*26fc0*/  SHF.R.U32.HI R0, RZ, 0x3, R2 ;  /* 0x00000003ff007819 */ /* 0x004fe40000011602 */
[----:B------:R-:W2:Y:S01]  /*26fd0*/  LDC R2, c[0x0][0x448] ;  /* 0x00011200ff027b82 */ /* 0x000ea20000000800 */
[----:B---3--:R-:W-:Y:S02]  /*26fe0*/  IMAD.MOV.U32 R4, RZ, RZ, R20 ;  /* 0x000000ffff047224 */ /* 0x008fe400078e0014 */
[----:B------:R-:W3:Y:S01]  /*26ff0*/  LDL R20, [R1+0x448] ;  /* 0x0004480001147983 */ /* 0x000ee20000100800 */
[----:B--2---:R-:W-:Y:S01]  /*27000*/  ISETP.NE.AND P6, PT, R2, 0x1, PT ;  /* 0x000000010200780c */ /* 0x004fe20003fc5270 */
[----:B-----5:R-:W-:Y:S02]  /*27010*/  IMAD.SHL.U32 R34, R34, 0x10, RZ ;  /* 0x0000001022227824 */ /* 0x020fe400078e00ff */
[----:B------:R-:W-:Y:S01]  /*27020*/  IMAD R4, R4, UR4, RZ ;  /* 0x0000000404047c24 */ /* 0x000fe2000f8e02ff */
[----:B------:R-:W2:Y:S02]  /*27030*/  S2R R6, SR_TID.X ;  /* 0x0000000000067919 */ /* 0x000ea40000002100 */
[----:B------:R-:W-:Y:S01]  /*27040*/  LOP3.LUT R34, R0, 0x70, R34, 0xf8, !PT ;  /* 0x0000007000227812 */ /* 0x000fe200078ef822 */
[----:B------:R-:W-:-:S04]  /*27050*/  IMAD R4, R33, UR5, R4 ;  /* 0x0000000521047c24 */ /* 0x000fc8000f8e0204 */
[----:B------:R-:W-:Y:S02]  /*27060*/  IMAD.IADD R34, R34, 0x1, R36 ;  /* 0x0000000122227824 */ /* 0x000fe400078e0224 */
[----:B------:R-:W4:Y:S02]  /*27070*/  @P6 LDC R3, c[0x0][0x44c] ;  /* 0x00011300ff036b82 */ /* 0x000f240000000800 */
[----:B------:R-:W-:-:S06]  /*27080*/  IMAD.MOV.U32 R0, RZ, RZ, R34 ;  /* 0x000000ffff007224 */ /* 0x000fcc00078e0022 */
[----:B------:R-:W5:Y:S01]  /*27090*/  @P6 LDC R2, c[0x0][0x450] ;  /* 0x00011400ff026b82 */ /* 0x000f620000000800 */
[----:B----4-:R-:W-:-:S05]  /*270a0*/  @P6 IMAD.HI.U32 R3, R34, R3, RZ ;  /* 0x0000000322036227 */ /* 0x010fca00078e00ff */
[----:B-----5:R-:W-:Y:S01]  /*270b0*/  @P6 SHF.R.U32.HI R0, RZ, R2, R3 ;  /* 0x00000002ff006219 */ /* 0x020fe20000011603 */
[----:B------:R-:W-:Y:S01]  /*270c0*/  IMAD.WIDE.U32 R2, R33, UR4, RZ ;  /* 0x0000000421027c25 */ /* 0x000fe2000f8e00ff */
[----:B------:R-:W-:-:S03]  /*270d0*/  ULDC.64 UR4, c[0x0][0x2d8] ;  /* 0x0000b60000047ab9 */ /* 0x000fc60000000a00 */
[----:B------:R-:W-:Y:S02]  /*270e0*/  IMAD.IADD R3, R3, 0x1, R4 ;  /* 0x0000000103037824 */ /* 0x000fe400078e0204 */
[----:B------:R-:W-:-:S04]  /*270f0*/  IMAD.WIDE.U32 R2, R18, UR4, R2 ;  /* 0x0000000412027c25 */ /* 0x000fc8000f8e0002 */
[----:B------:R-:W-:Y:S01]  /*27100*/  IMAD R3, R18, UR5, R3 ;  /* 0x0000000512037c24 */ /* 0x000fe2000f8e0203 */
[----:B------:R-:W-:Y:S02]  /*27110*/  ULDC.64 UR4, c[0x0][0x2e0] ;  /* 0x0000b80000047ab9 */ /* 0x000fe40000000a00 */
[----:B------:R-:W-:Y:S01]  /*27120*/  IMAD R4, R21, UR4, RZ ;  /* 0x0000000415047c24 */ /* 0x000fe2000f8e02ff */
[----:B--2---:R-:W-:-:S04]  /*27130*/  LOP3.LUT R21, R6, 0x7f, RZ, 0xc0, !PT ;  /* 0x0000007f06157812 */ /* 0x004fc800078ec0ff */
[----:B------:R-:W-:Y:S01]  /*27140*/  SHF.R.U32.HI R21, RZ, 0x3, R21 ;  /* 0x00000003ff157819 */ /* 0x000fe20000011615 */
[C---:B---3--:R-:W-:Y:S02]  /*27150*/  IMAD R4, R20.reuse, UR5, R4 ;  /* 0x0000000514047c24 */ /* 0x048fe4000f8e0204 */
[----:B------:R-:W-:Y:S01]  /*27160*/  IMAD.WIDE.U32 R2, R20, UR4, R2 ;  /* 0x0000000414027c25 */ /* 0x000fe2000f8e0002 */
[----:B------:R-:W-:-:S03]  /*27170*/  ULDC.64 UR4, c[0x0][0x2d0] ;  /* 0x0000b40000047ab9 */ /* 0x000fc60000000a00 */
[----:B------:R-:W-:Y:S01]  /*27180*/  IMAD.IADD R3, R3, 0x1, R4 ;  /* 0x0000000103037824 */ /* 0x000fe200078e0204 */
[----:B------:R-:W-:Y:S01]  /*27190*/  SHF.R.S32.HI R4, RZ, 0x1f, R0 ;  /* 0x0000001fff047819 */ /* 0x000fe20000011400 */
[----:B------:R-:W-:Y:S02]  /*271a0*/  IMAD.SHL.U32 R20, R6, 0x8, RZ ;  /* 0x0000000806147824 */ /* 0x000fe400078e00ff */
[----:B------:R-:W-:-:S03]  /*271b0*/  IMAD.WIDE.U32 R2, R0, UR4, R2 ;  /* 0x0000000400027c25 */ /* 0x000fc6000f8e0002 */
[----:B------:R-:W-:Y:S01]  /*271c0*/  LOP3.LUT R20, R20, 0x38, RZ, 0xc0, !PT ;  /* 0x0000003814147812 */ /* 0x000fe200078ec0ff */
[----:B------:R-:W-:-:S04]  /*271d0*/  IMAD R4, R4, UR4, RZ ;  /* 0x0000000404047c24 */ /* 0x000fc8000f8e02ff */
[----:B------:R-:W-:Y:S01]  /*271e0*/  IMAD R4, R0, UR5, R4 ;  /* 0x0000000500047c24 */ /* 0x000fe2000f8e0204 */
[----:B------:R-:W-:Y:S01]  /*271f0*/  ULDC.64 UR4, c[0x0][0x2c8] ;  /* 0x0000b20000047ab9 */ /* 0x000fe20000000a00 */
[----:B------:R-:W-:Y:S02]  /*27200*/  IMAD.MOV R0, RZ, RZ, -R0 ;  /* 0x000000ffff007224 */ /* 0x000fe400078e0a00 */
[----:B------:R-:W-:Y:S02]  /*27210*/  IMAD.IADD R3, R3, 0x1, R4 ;  /* 0x0000000103037824 */ /* 0x000fe400078e0204 */
[----:B0-----:R-:W-:-:S04]  /*27220*/  IMAD R0, R5, R0, R34 ;  /* 0x0000000005007224 */ /* 0x001fc800078e0222 */
[----:B------:R-:W-:Y:S01]  /*27230*/  IMAD.WIDE.U32 R2, R0, UR4, R2 ;  /* 0x0000000400027c25 */ /* 0x000fe2000f8e0002 */
[----:B------:R-:W-:-:S05]  /*27240*/  SHF.R.S32.HI R4, RZ, 0x1f, R0 ;  /* 0x0000001fff047819 */ /* 0x000fca0000011400 */
[----:B------:R-:W-:-:S04]  /*27250*/  IMAD R4, R4, UR4, RZ ;  /* 0x0000000404047c24 */ /* 0x000fc8000f8e02ff */
        /* <DEDUP_REMOVED lines=9> */
[----:B------:R-:W0:Y:S01]  /*272f0*/  SHFL.IDX PT, R3, R0, RZ, 0x181f ;  /* 0x00181fff00037589 */ /* 0x000e2200000e0000 */
[----:B------:R-:W-:Y:S01]  /*27300*/  IMAD R37, R37, R5, RZ ;  /* 0x0000000525257224 */ /* 0x000fe200078e02ff */
[----:B------:R-:W-:Y:S01]  /*27310*/  LOP3.LUT R23, R23, 0xffffdfff, RZ, 0xc0, !PT ;  /* 0xffffdfff17177812 */ /* 0x000fe200078ec0ff */
[----:B------:R-:W-:Y:S01]  /*27320*/  IMAD.IADD R36, R21, 0x1, R36 ;  /* 0x0000000115247824 */ /* 0x000fe200078e0224 */
[----:B------:R-:W2:Y:S04]  /*27330*/  SHFL.IDX PT, R2, R4, RZ, 0x181f ;  /* 0x00181fff04027589 */ /* 0x000ea800000e0000 */
[----:B------:R-:W-:Y:S01]  /*27340*/  ISETP.GE.AND P6, PT, R36, R37, PT ;  /* 0x000000252400720c */ /* 0x000fe20003fc6270 */
[----:B------:R-:W3:Y:S04]  /*27350*/  SHFL.IDX PT, R11, R0, 0x1, 0x181f ;  /* 0x00381f00000b7f89 */ /* 0x000ee800000e0000 */
[----:B------:R-:W4:Y:S04]  /*27360*/  SHFL.IDX PT, R6, R4, 0x1, 0x181f ;  /* 0x00381f0004067f89 */ /* 0x000f2800000e0000 */
[----:B------:R-:W5:Y:S04]  /*27370*/  SHFL.IDX PT, R8, R0, 0x2, 0x181f ;  /* 0x00581f0000087f89 */ /* 0x000f6800000e0000 */
[----:B------:R-:W1:Y:S01]  /*27380*/  SHFL.IDX PT, R5, R4, 0x2, 0x181f ;  /* 0x00581f0004057f89 */ /* 0x000e6200000e0000 */
[----:B------:R-:W-:-:S02]  /*27390*/  @P6 LOP3.LUT R23, R23, 0x2000, RZ, 0xfc, !PT ;  /* 0x0000200017176812 */ /* 0x000fc400078efcff */
[----:B0-----:R-:W-:Y:S01]  /*273a0*/  @!P6 LEA R3, P1, R20, R3, 0x1 ;  /* 0x000000031403e211 */ /* 0x001fe200078208ff */
[----:B------:R-:W0:Y:S01]  /*273b0*/  SHFL.IDX PT, R9, R0, 0x3, 0x181f ;  /* 0x00781f0000097f89 */ /* 0x000e2200000e0000 */
[----:B------:R-:W-:-:S03]  /*273c0*/  LOP3.LUT R23, R23, 0xffffefff, RZ, 0xc0, !PT ;  /* 0xffffefff17177812 */ /* 0x000fc600078ec0ff */
[----:B--2---:R-:W-:Y:S02]  /*273d0*/  @!P6 IMAD.X R7, RZ, RZ, R2, P1 ;  /* 0x000000ffff07e224 */ /* 0x004fe400008e0602 */
[----:B------:R-:W-:-:S05]  /*273e0*/  VIADD R2, R36, 0x10 ;  /* 0x0000001024027836 */ /* 0x000fca0000000000 */
[----:B------:R-:W-:Y:S01]  /*273f0*/  ISETP.GE.AND P5, PT, R2, R37, PT ;  /* 0x000000250200720c */ /* 0x000fe20003fa6270 */
[----:B------:R-:W-:-:S05]  /*27400*/  VIADD R2, R36, 0x20 ;  /* 0x0000002024027836 */ /* 0x000fca0000000000 */
[----:B------:R-:W-:Y:S01]  /*27410*/  ISETP.GE.AND P3, PT, R2, R37, PT ;  /* 0x000000250200720c */ /* 0x000fe20003f66270 */
[----:B------:R-:W-:-:S05]  /*27420*/  VIADD R2, R36, 0x30 ;  /* 0x0000003024027836 */ /* 0x000fca0000000000 */
[----:B------:R-:W-:Y:S01]  /*27430*/  ISETP.GE.AND P2, PT, R2, R37, PT ;  /* 0x000000250200720c */ /* 0x000fe20003f46270 */
[----:B------:R-:W-:Y:S01]  /*27440*/  VIADD R2, R36, 0x40 ;  /* 0x0000004024027836 */ /* 0x000fe20000000000 */
[----:B---3--:R-:W-:Y:S02]  /*27450*/  @!P5 LEA R11, P1, R20, R11, 0x1 ;  /* 0x0000000b140bd211 */ /* 0x008fe400078208ff */
[----:B------:R-:W-:Y:S02]  /*27460*/  @P5 LOP3.LUT R23, R23, 0x1000, RZ, 0xfc, !PT ;  /* 0x0000100017175812 */ /* 0x000fe400078efcff */
[----:B------:R-:W-:Y:S01]  /*27470*/  ISETP.GE.AND P4, PT, R2, R37, PT ;  /* 0x000000250200720c */ /* 0x000fe20003f86270 */
[----:B----4-:R-:W-:Y:S01]  /*27480*/  @!P5 IMAD.X R6, RZ, RZ, R6, P1 ;  /* 0x000000ffff06d224 */ /* 0x010fe200008e0606 */
[----:B------:R-:W2:Y:S01]  /*27490*/  SHFL.IDX PT, R2, R4, 0x3, 0x181f ;  /* 0x00781f0004027f89 */ /* 0x000ea200000e0000 */
[----:B-----5:R-:W-:Y:S02]  /*274a0*/  @!P3 LEA R8, P1, R20, R8, 0x1 ;  /* 0x000000081408b211 */ /* 0x020fe400078208ff */
[----:B------:R-:W-:-:S03]  /*274b0*/  LOP3.LUT R23, R23, 0xfffff7ff, RZ, 0xc0, !PT ;  /* 0xfffff7ff17177812 */ /* 0x000fc600078ec0ff */
[----:B-1----:R-:W-:Y:S01]  /*274c0*/  @!P3 IMAD.X R5, RZ, RZ, R5, P1 ;  /* 0x000000ffff05b224 */ /* 0x002fe200008e0605 */
[----:B0-----:R-:W-:Y:S02]  /*274d0*/  @!P2 LEA R12, P1, R20, R9, 0x1 ;  /* 0x00000009140ca211 */ /* 0x001fe400078208ff */
[----:B------:R-:W0:Y:S01]  /*274e0*/  SHFL.IDX PT, R9, R0, 0x4, 0x181f ;  /* 0x00981f0000097f89 */ /* 0x000e2200000e0000 */
[----:B------:R-:W-:-:S04]  /*274f0*/  @P3 LOP3.LUT R23, R23, 0x800, RZ, 0xfc, !PT ;  /* 0x0000080017173812 */ /* 0x000fc800078efcff */
[----:B------:R-:W-:-:S04]  /*27500*/  LOP3.LUT R23, R23, 0xfffffdff, RZ, 0xc0, !PT ;  /* 0xfffffdff17177812 */ /* 0x000fc800078ec0ff */
[----:B------:R-:W-:-:S04]  /*27510*/  @P2 LOP3.LUT R23, R23, 0x200, RZ, 0xfc, !PT ;  /* 0x0000020017172812 */ /* 0x000fc800078efcff */
[----:B------:R-:W-:Y:S01]  /*27520*/  LOP3.LUT R23, R23, 0xfffffeff, RZ, 0xc0, !PT ;  /* 0xfffffeff17177812 */ /* 0x000fe200078ec0ff */
[----:B--2---:R-:W-:Y:S02]  /*27530*/  @!P2 IMAD.X R10, RZ, RZ, R2, P1 ;  /* 0x000000ffff0aa224 */ /* 0x004fe400008e0602 */
[----:B------:R-:W1:Y:S01]  /*27540*/  SHFL.IDX PT, R2, R4, 0x4, 0x181f ;  /* 0x00981f0004027f89 */ /* 0x000e6200000e0000 */
[----:B------:R-:W-:-:S04]  /*27550*/  @P4 LOP3.LUT R23, R23, 0x100, RZ, 0xfc, !PT ;  /* 0x0000010017174812 */ /* 0x000fc800078efcff */
[----:B------:R-:W-:Y:S02]  /*27560*/  LOP3.LUT R23, R23, 0xffffff7f, RZ, 0xc0, !PT ;  /* 0xffffff7f17177812 */ /* 0x000fe400078ec0ff */
[----:B0-----:R-:W-:-:S05]  /*27570*/  @!P4 LEA R13, P1, R20, R9, 0x1 ;  /* 0x00000009140dc211 */ /* 0x001fca00078208ff */
[----:B-1----:R-:W-:Y:S02]  /*27580*/  @!P4 IMAD.X R9, RZ, RZ, R2, P1 ;  /* 0x000000ffff09c224 */ /* 0x002fe400008e0602 */
[----:B------:R-:W-:Y:S02]  /*27590*/  @!P6 IMAD.MOV.U32 R2, RZ, RZ, R3 ;  /* 0x000000ffff02e224 */ /* 0x000fe400078e0003 */
[----:B------:R-:W-:Y:S02]  /*275a0*/  @!P6 IMAD.MOV.U32 R3, RZ, RZ, R7 ;  /* 0x000000ffff03e224 */ /* 0x000fe400078e0007 */
[----:B------:R-:W0:Y:S04]  /*275b0*/  SHFL.IDX PT, R7, R0, 0x5, 0x181f ;  /* 0x00b81f0000077f89 */ /* 0x000e2800000e0000 */
[----:B------:R1:W-:Y:S02]  /*275c0*/  @!P6 LDGSTS.E.BYPASS.LTC128B.128 [R26+0x18400], desc[UR36][R2.64], !P0 ;  /* 0x18400000021aefae */ /* 0x0003e4000c101d64 */
[----:B-1----:R-:W-:-:S02]  /*275d0*/  @!P5 IMAD.MOV.U32 R2, RZ, RZ, R11 ;  /* 0x000000ffff02d224 */ /* 0x002fc400078e000b */
[----:B------:R-:W-:Y:S02]  /*275e0*/  @!P5 IMAD.MOV.U32 R3, RZ, RZ, R6 ;  /* 0x000000ffff03d224 */ /* 0x000fe400078e0006 */
[----:B------:R-:W1:Y:S04]  /*275f0*/  SHFL.IDX PT, R6, R4, 0x5, 0x181f ;  /* 0x00b81f0004067f89 */ /* 0x000e6800000e0000 */
[----:B------:R2:W-:Y:S02]  /*27600*/  @!P5 LDGSTS.E.BYPASS.LTC128B.128 [R26+0x18c00], desc[UR36][R2.64], !P0 ;  /* 0x18c00000021adfae */ /* 0x0005e4000c101d64 */
[----:B--2---:R-:W-:Y:S02]  /*27610*/  @!P3 IMAD.MOV.U32 R2, RZ, RZ, R8 ;  /* 0x000000ffff02b224 */ /* 0x004fe400078e0008 */
[----:B------:R-:W-:-:S02]  /*27620*/  @!P3 IMAD.MOV.U32 R3, RZ, RZ, R5 ;  /* 0x000000ffff03b224 */ /* 0x000fc400078e0005 */
[----:B------:R-:W2:Y:S04]  /*27630*/  SHFL.IDX PT, R5, R0, 0x6, 0x181f ;  /* 0x00d81f0000057f89 */ /* 0x000ea800000e0000 */
[----:B------:R3:W-:Y:S04]  /*27640*/  @!P3 LDGSTS.E.BYPASS.LTC128B.128 [R26+0x19400], desc[UR36][R2.64], !P0 ;  /* 0x19400000021abfae */ /* 0x0007e8000c101d64 */
[----:B------:R-:W-:Y:S01]  /*27650*/  SHFL.IDX PT, R0, R0, 0x7, 0x181f ;  /* 0x00f81f0000007f89 */ /* 0x000fe200000e0000 */
[----:B---3--:R-:W-:Y:S02]  /*27660*/  VIADD R2, R36, 0x50 ;  /* 0x0000005024027836 */ /* 0x008fe40000000000 */
[----:B------:R-:W-:-:S03]  /*27670*/  @!P2 IMAD.MOV.U32 R3, RZ, RZ, R10 ;  /* 0x000000ffff03a224 */ /* 0x000fc600078e000a */
[----:B------:R-:W-:Y:S01]  /*27680*/  ISETP.GE.AND P3, PT, R2, R37, PT ;  /* 0x000000250200720c */ /* 0x000fe20003f66270 */
[----:B------:R-:W-:-:S05]  /*27690*/  @!P2 IMAD.MOV.U32 R2, RZ, RZ, R12 ;  /* 0x000000ffff02a224 */ /* 0x000fca00078e000c */
[----:B------:R3:W-:Y:S07]  /*276a0*/  @!P2 LDGSTS.E.BYPASS.LTC128B.128 [R26+0x19c00], desc[UR36][R2.64], !P0 ;  /* 0x19c00000021aafae */ /* 0x0007ee000c101d64 */
[----:B0-----:R-:W-:Y:S02]  /*276b0*/  @!P3 LEA R7, P1, R20, R7, 0x1 ;  /* 0x000000071407b211 */ /* 0x001fe400078208ff */
[----:B------:R-:W-:Y:S01]  /*276c0*/  @P3 LOP3.LUT R23, R23, 0x80, RZ, 0xfc, !PT ;  /* 0x0000008017173812 */ /* 0x000fe200078efcff */
[----:B---3--:R-:W0:Y:S01]  /*276d0*/  SHFL.IDX PT, R2, R4, 0x6, 0x181f ;  /* 0x00d81f0004027f89 */ /* 0x008e2200000e0000 */
[----:B------:R-:W-:-:S02]  /*276e0*/  VIADD R3, R36, 0x60 ;  /* 0x0000006024037836 */ /* 0x000fc40000000000 */
[----:B------:R-:W-:Y:S01]  /*276f0*/  LOP3.LUT R23, R23, 0xffffffbf, RZ, 0xc0, !PT ;  /* 0xffffffbf17177812 */ /* 0x000fe200078ec0ff */
[----:B-1----:R-:W-:Y:S01]  /*27700*/  @!P3 IMAD.X R6, RZ, RZ, R6, P1 ;  /* 0x000000ffff06b224 */ /* 0x002fe200008e0606 */
[----:B------:R-:W1:Y:S01]  /*27710*/  SHFL.IDX PT, R4, R4, 0x7, 0x181f ;  /* 0x00f81f0004047f89 */ /* 0x000e6200000e0000 */
[----:B------:R-:W-:Y:S01]  /*27720*/  ISETP.GE.AND P2, PT, R3, R37, PT ;  /* 0x000000250300720c */ /* 0x000fe20003f46270 */
[----:B------:R-:W-:-:S12]  /*27730*/  @!P4 IMAD.MOV.U32 R3, RZ, RZ, R9 ;  /* 0x000000ffff03c224 */ /* 0x000fd800078e0009 */
[----:B--2---:R-:W-:Y:S02]  /*27740*/  @!P2 LEA R5, P1, R20, R5, 0x1 ;  /* 0x000000051405a211 */ /* 0x004fe400078208ff */
[----:B------:R-:W-:-:S03]  /*27750*/  @P2 LOP3.LUT R23, R23, 0x40, RZ, 0xfc, !PT ;  /* 0x0000004017172812 */ /* 0x000fc600078efcff */
[----:B0-----:R-:W-:Y:S02]  /*27760*/  @!P2 IMAD.X R8, RZ, RZ, R2, P1 ;  /* 0x000000ffff08a224 */ /* 0x001fe400008e0602 */
[----:B------:R-:W-:-:S05]  /*27770*/  @!P4 IMAD.MOV.U32 R2, RZ, RZ, R13 ;  /* 0x000000ffff02c224 */ /* 0x000fca00078e000d */
[----:B------:R0:W-:Y:S02]  /*27780*/  @!P4 LDGSTS.E.BYPASS.LTC128B.128 [R26+0x1a400], desc[UR36][R2.64], !P0 ;  /* 0x1a400000021acfae */ /* 0x0001e4000c101d64 */
[----:B0-----:R-:W-:Y:S02]  /*27790*/  @!P3 IMAD.MOV.U32 R2, RZ, RZ, R7 ;  /* 0x000000ffff02b224 */ /* 0x001fe400078e0007 */
[----:B------:R-:W-:-:S05]  /*277a0*/  @!P3 IMAD.MOV.U32 R3, RZ, RZ, R6 ;  /* 0x000000ffff03b224 */ /* 0x000fca00078e0006 */
[----:B------:R0:W-:Y:S02]  /*277b0*/  @!P3 LDGSTS.E.BYPASS.LTC128B.128 [R26+0x1ac00], desc[UR36][R2.64], !P0 ;  /* 0x1ac00000021abfae */ /* 0x0001e4000c101d64 */
[----:B0-----:R-:W-:Y:S02]  /*277c0*/  @!P2 IMAD.MOV.U32 R2, RZ, RZ, R5 ;  /* 0x000000ffff02a224 */ /* 0x001fe400078e0005 */
[----:B------:R-:W-:-:S05]  /*277d0*/  @!P2 IMAD.MOV.U32 R3, RZ, RZ, R8 ;  /* 0x000000ffff03a224 */ /* 0x000fca00078e0008 */
[----:B-1----:R0:W-:Y:S02]  /*277e0*/  @!P2 LDGSTS.E.BYPASS.LTC128B.128 [R26+0x1b400], desc[UR36][R2.64], !P0 ;  /* 0x1b400000021aafae */ /* 0x0021e4000c101d64 */
.L_x_3699:
        /* <DEDUP_REMOVED lines=12> */
.L_x_3604:
        /* <DEDUP_REMOVED lines=28> */
.L_x_3606:
[----:B------:R-:W-:Y:S05]  /*27a70*/  BSYNC B6 ;  /* 0x0000000000067941 */ /* 0x000fea0003800000 */
.L_x_3605:
[----:B------:R-:W2:Y:S01]  /*27a80*/  LDL.LU R4, [R1+0x450] ;  /* 0x0004500001047983 */ /* 0x000ea20000300800 */
[----:B0-----:R-:W0:Y:S01]  /*27a90*/  LDC R2, c[0x0][0x448] ;  /* 0x00011200ff027b82 */ /* 0x001e220000000800 */
[----:B------:R-:W-:Y:S02]  /*27aa0*/  ULDC.64 UR4, c[0x0][0x398] ;  /* 0x0000e60000047ab9 */ /* 0x000fe40000000a00 */
[----:B------:R-:W3:Y:S04]  /*27ab0*/  LDL.LU R21, [R1+0x454] ;  /* 0x0004540001157983 */ /* 0x000ee80000300800 */
[----:B------:R-:W4:Y:S01]  /*27ac0*/  LDL.LU R20, [R1+0x448] ;  /* 0x0004480001147983 */ /* 0x000f220000300800 */
        /* <DEDUP_REMOVED lines=19> */
[----:B----4-:R-:W-:Y:S01]  /*27c00*/  IMAD.WIDE.U32 R2, R20, UR4, R2 ;  /* 0x0000000414027c25 */ /* 0x010fe2000f8e0002 */
        /* <DEDUP_REMOVED lines=13> */
[----:B------:R-:W-:Y:S02]  /*27ce0*/  IMAD.SHL.U32 R20, R6, 0x8, RZ ;  /* 0x0000000806147824 */ /* 0x000fe400078e00ff */
        /* <DEDUP_REMOVED lines=104> */
.L_x_3717:
        /* <DEDUP_REMOVED lines=12> */
.L_x_3609:
[----:B------:R-:W-:Y:S05]  /*28430*/  BSYNC B0 ;  /* 0x0000000000007941 */ /* 0x000fea0003800000 */
.L_x_3608:
[----:B------:R-:W-:Y:S01]  /*28440*/  NOP ;  /* 0x0000000000007918 */ /* 0x000fe20000000000 */
[----:B------:R-:W-:-:S13]  /*28450*/  PLOP3.LUT P0, PT, PT, PT, PT, 0x80, 0x0 ;  /* 0x000000000000781c */ /* 0x000fda0003f0f070 */
.L_x_3610:
        /* <DEDUP_REMOVED lines=18> */
.L_x_3718:
[----:B------:R-:W-:Y:S05]  /*28580*/  BSYNC B0 ;  /* 0x0000000000007941 */ /* 0x000fea0003800000 */
.L_x_3611:
[----:B------:R-:W-:-:S13]  /*28590*/  LOP3.LUT P0, RZ, R23, 0x400, RZ, 0xc0, !PT ;  /* 0x0000040017ff7812 */ /* 0x000fda000780c0ff */
[----:B------:R-:W-:Y:S05]  /*285a0*/  @!P0 BRA `(.L_x_3613) ;  /* 0x0000000000048947 */ /* 0x000fea0003800000 */
[----:B------:R-:W-:Y:S01]  /*285b0*/  BPT.TRAP 0x1 ;  /* 0x000000040000795c */ /* 0x000fe20000300000 */
.L_x_3613:
[----:B------:R-:W-:Y:S01]  /*285c0*/  SHF.L.U32 R0, R27, 0x1f, RZ ;  /* 0x0000001f1b007819 */ /* 0x000fe200000006ff */
[----:B------:R-:W-:Y:S03]  /*285d0*/  BSSY B0, `(.L_x_3614) ;  /* 0x0000003000007945 */ /* 0x000fe60003800000 */
[----:B------:R-:W1:Y:S02]  /*285e0*/  SYNCS.PHASECHK.TRANS64.TRYWAIT P0, [R17+URZ+0x32460], R0 ;  /* 0x03246000110075a7 */ /* 0x000e64000800017f */
[----:B-1----:R-:W-:Y:S05]  /*285f0*/  @!P0 BRA `(.L_x_3615) ;  /* 0x0000004c00348947 */ /* 0x002fea0003800000 */
.L_x_3719:
[----:B------:R-:W-:Y:S05]  /*28600*/  BSYNC B0 ;  /* 0x0000000000007941 */ /* 0x000fea0003800000 */
.L_x_3614:
[----:B0-----:R-:W1:Y:S01]  /*28610*/  LDL.LU R3, [R1+0x45c] ;  /* 0x00045c0001037983 */ /* 0x001e620000300800 */
[----:B------:R-:W-:Y:S01]  /*28620*/  ULDC.64 UR4, c[0x0][0x328] ;  /* 0x0000ca0000047ab9 */ /* 0x000fe20000000a00 */
[----:B------:R-:W-:Y:S02]  /*28630*/  ULDC.64 UR6, c[0x0][0x318] ;  /* 0x0000c60000067ab9 */ /* 0x000fe40000000a00 */
[----:B------:R-:W2:Y:S04]  /*28640*/  LDL.LU R2, [R1+0x440] ;  /* 0x0004400001027983 */ /* 0x000ea80000300800 */
[----:B------:R-:W3:Y:S04]  /*28650*/  LDL.LU R6, [R1+0x460] ;  /* 0x0004600001067983 */ /* 0x000ee80000300800 */
[----:B------:R-:W4:Y:S01]  /*28660*/  LDL.LU R4, [R1+0x478] ;  /* 0x0004780001047983 */ /* 0x000f220000300800 */
[----:B------:R-:W-:-:S02]  /*28670*/  LOP3.LUT P3, RZ, R23, 0x10, RZ, 0xc0, !PT ;  /* 0x0000001017ff7812 */ /* 0x000fc4000786c0ff */
[C---:B------:R-:W-:Y:S02]  /*28680*/  LOP3.LUT P2, RZ, R23.reuse, 0x8, RZ, 0xc0, !PT ;  /* 0x0000000817ff7812 */ /* 0x040fe4000784c0ff */
[C---:B------:R-:W-:Y:S02]  /*28690*/  LOP3.LUT P1, RZ, R23.reuse, 0x4, RZ, 0xc0, !PT ;  /* 0x0000000417ff7812 */ /* 0x040fe4000782c0ff */
[----:B------:R-:W-:Y:S02]  /*286a0*/  LOP3.LUT P4, RZ, R23, 0x1, RZ, 0xc0, !PT ;  /* 0x0000000117ff7812 */ /* 0x000fe4000788c0ff */
[----:B------:R-:W-:Y:S01]  /*286b0*/  SEL R7, RZ, 0x8, P1 ;  /* 0x00000008ff077807 */ /* 0x000fe20000800000 */
[----:B-1----:R-:W-:-:S04]  /*286c0*/  IMAD R0, R3, UR4, RZ ;  /* 0x0000000403007c24 */ /* 0x002fc8000f8e02ff */
[C---:B--2---:R-:W-:Y:S02]  /*286d0*/  IMAD R5, R2.reuse, UR5, R0 ;  /* 0x0000000502057c24 */ /* 0x044fe4000f8e0200 */
[----:B------:R-:W-:Y:S01]  /*286e0*/  IMAD.WIDE.U32 R2, R2, UR4, RZ ;  /* 0x0000000402027c25 */ /* 0x000fe2000f8e00ff */
[----:B------:R-:W-:-:S03]  /*286f0*/  ULDC.64 UR4, c[0x0][0x338] ;  /* 0x0000ce0000047ab9 */ /* 0x000fc60000000a00 */
[----:B------:R-:W-:Y:S02]  /*28700*/  IMAD.IADD R3, R3, 0x1, R5 ;  /* 0x0000000103037824 */ /* 0x000fe400078e0205 */
[----:B---3--:R-:W-:Y:S02]  /*28710*/  IMAD R0, R6, UR4, RZ ;  /* 0x0000000406007c24 */ /* 0x008fe4000f8e02ff */
[----:B------:R-:W-:-:S04]  /*28720*/  IMAD.WIDE.U32 R2, R35, UR4, R2 ;  /* 0x0000000423027c25 */ /* 0x000fc8000f8e0002 */
[----:B------:R-:W-:Y:S01]  /*28730*/  IMAD R5, R35, UR5, R0 ;  /* 0x0000000523057c24 */ /* 0x000fe2000f8e0200 */
[----:B------:R-:W-:Y:S01]  /*28740*/  ULDC.64 UR4, c[0x0][0x330] ;  /* 0x0000cc0000047ab9 */ /* 0x000fe20000000a00 */
[----:B------:R-:W-:Y:S02]  /*28750*/  SEL R0, RZ, 0x2, P3 ;  /* 0x00000002ff007807 */ /* 0x000fe40001800000 */
        /* <DEDUP_REMOVED lines=81> */
.L_x_3733:
        /* <DEDUP_REMOVED lines=15> */
.L_x_3617:
        /* <DEDUP_REMOVED lines=10> */
.L_x_3618:
[----:B0-----:R-:W2:Y:S01]  /*28e00*/  LDL.LU R2, [R1+0x458] ;  /* 0x0004580001027983 */ /* 0x001ea20000300800 */
[----:B------:R0:W-:Y:S01]  /*28e10*/  SYNCS.ARRIVE.TRANS64.A1T0 RZ, [R17+URZ+0x32450], RZ ;  /* 0x032450ff11ff79a7 */ /* 0x0001e2000810003f */
[----:B------:R-:W-:Y:S01]  /*28e20*/  BSSY B0, `(.L_x_3619) ;  /* 0x00000d8000007945 */ /* 0x000fe20003800000 */
[----:B--2---:R-:W-:-:S05]  /*28e30*/  VIADD R21, R2, 0xfffffffe ;  /* 0xfffffffe02157836 */ /* 0x004fca0000000000 */
[----:B------:R-:W-:-:S13]  /*28e40*/  ISETP.GE.AND P0, PT, R21, R30, PT ;  /* 0x0000001e1500720c */ /* 0x000fda0003f06270 */
[----:B0-----:R-:W-:Y:S05]  /*28e50*/  @!P0 BRA `(.L_x_3620) ;  /* 0x0000000c00508947 */ /* 0x001fea0003800000 */
.L_x_3633:
[----:B0-----:R-:W0:Y:S01]  /*28e60*/  S2R R2, SR_TID.X ;  /* 0x0000000000027919 */ /* 0x001e220000002100 */
[----:B------:R-:W-:Y:S01]  /*28e70*/  IMAD R8, R21, 0x60, R31 ;  /* 0x0000006015087824 */ /* 0x000fe200078e021f */
[----:B------:R-:W-:Y:S01]  /*28e80*/  LOP3.LUT P1, RZ, R23, 0x400, RZ, 0xc0, !PT ;  /* 0x0000040017ff7812 */ /* 0x000fe2000782c0ff */
[----:B------:R-:W-:Y:S01]  /*28e90*/  VIADD R24, R24, 0x1 ;  /* 0x0000000118187836 */ /* 0x000fe20000000000 */
[C---:B0-----:R-:W-:Y:S01]  /*28ea0*/  LOP3.LUT R3, R2.reuse, 0x7f, RZ, 0xc0, !PT ;  /* 0x0000007f02037812 */ /* 0x041fe200078ec0ff */
[----:B------:R-:W-:-:S03]  /*28eb0*/  IMAD.SHL.U32 R2, R2, 0x10, RZ ;  /* 0x0000001002027824 */ /* 0x000fc600078e00ff */
[----:B------:R-:W-:Y:S02]  /*28ec0*/  SHF.R.U32.HI R4, RZ, 0x3, R3 ;  /* 0x00000003ff047819 */ /* 0x000fe40000011603 */
[----:B------:R-:W0:Y:S02]  /*28ed0*/  LDC R3, c[0x0][0x430] ;  /* 0x00010c00ff037b82 */ /* 0x000e240000000800 */
[----:B------:R-:W-:-:S04]  /*28ee0*/  LOP3.LUT R2, R4, 0x70, R2, 0xf8, !PT ;  /* 0x0000007004027812 */ /* 0x000fc800078ef802 */
[C---:B------:R-:W-:Y:S01]  /*28ef0*/  ISETP.GT.U32.AND P2, PT, R2.reuse, 0x5f, PT ;  /* 0x0000005f0200780c */ /* 0x040fe20003f44070 */
[----:B------:R-:W-:-:S04]  /*28f00*/  IMAD.IADD R8, R2, 0x1, R8 ;  /* 0x0000000102087824 */ /* 0x000fc800078e0208 */
[----:B------:R-:W-:-:S08]  /*28f10*/  IMAD.MOV.U32 R9, RZ, RZ, R8 ;  /* 0x000000ffff097224 */ /* 0x000fd000078e0008 */
[----:B-1----:R-:W1:Y:S01]  /*28f20*/  @!P2 LDC.64 R4, c[0x0][0x428] ;  /* 0x00010a00ff04ab82 */ /* 0x002e620000000a00 */
[----:B0-----:R-:W-:-:S13]  /*28f30*/  ISETP.NE.AND P0, PT, R3, 0x1, PT ;  /* 0x000000010300780c */ /* 0x001fda0003f05270 */
[----:B------:R-:W0:Y:S08]  /*28f40*/  @P0 LDC R3, c[0x0][0x434] ;  /* 0x00010d00ff030b82 */ /* 0x000e300000000800 */
[----:B--2---:R-:W2:Y:S01]  /*28f50*/  @P0 LDC R7, c[0x0][0x438] ;  /* 0x00010e00ff070b82 */ /* 0x004ea20000000800 */
[----:B0-----:R-:W-:-:S05]  /*28f60*/  @P0 IMAD.HI.U32 R2, R8, R3, RZ ;  /* 0x0000000308020227 */ /* 0x001fca00078e00ff */
[----:B--2---:R-:W-:Y:S01]  /*28f70*/  @P0 SHF.R.U32.HI R9, RZ, R7, R2 ;  /* 0x00000007ff090219 */ /* 0x004fe20000011602 */
[----:B-1----:R-:W-:Y:S01]  /*28f80*/  @!P2 IMAD R2, R32, R4, RZ ;  /* 0x000000042002a224 */ /* 0x002fe200078e02ff */
[----:B------:R-:W0:Y:S02]  /*28f90*/  @!P2 LDC.64 R6, c[0x0][0x418] ;  /* 0x00010600ff06ab82 */ /* 0x000e240000000a00 */
[--C-:B------:R-:W-:Y:S01]  /*28fa0*/  @!P2 SHF.R.S32.HI R3, RZ, 0x1f, R9.reuse ;  /* 0x0000001fff03a819 */ /* 0x100fe20000011409 */
[----:B------:R-:W-:Y:S02]  /*28fb0*/  @!P2 IMAD R5, R28, R5, R2 ;  /* 0x000000051c05a224 */ /* 0x000fe400078e0202 */
[----:B------:R-:W-:-:S04]  /*28fc0*/  @!P2 IMAD.MOV.U32 R2, RZ, RZ, R9 ;  /* 0x000000ffff02a224 */ /* 0x000fc800078e0009 */
[----:B------:R-:W-:-:S04]  /*28fd0*/  @!P2 IMAD.WIDE.U32 R2, R28, R4, R2 ;  /* 0x000000041c02a225 */ /* 0x000fc800078e0002 */
[----:B------:R-:W-:Y:S01]  /*28fe0*/  @!P2 IMAD.IADD R3, R5, 0x1, R3 ;  /* 0x000000010503a824 */ /* 0x000fe200078e0203 */
[----:B------:R-:W-:Y:S05]  /*28ff0*/  YIELD ;  /* 0x0000000000007946 */ /* 0x000fea0003800000 */
[----:B------:R-:W-:Y:S01]  /*29000*/  IMAD.MOV.U32 R4, RZ, RZ, RZ ;  /* 0x000000ffff047224 */ /* 0x000fe200078e00ff */
[----:B------:R-:W-:Y:S01]  /*29010*/  ULDC UR4, c[0x0][0x430] ;  /* 0x00010c0000047ab9 */ /* 0x000fe20000000800 */
[----:B0-----:R-:W-:Y:S01]  /*29020*/  @!P2 LEA R6, P0, R2, R6, 0x2 ;  /* 0x000000060206a211 */ /* 0x001fe200078010ff */
[----:B------:R-:W-:-:S03]  /*29030*/  IMAD.MOV R5, RZ, RZ, -R9 ;  /* 0x000000ffff057224 */ /* 0x000fc600078e0a09 */
[----:B------:R-:W-:Y:S02]  /*29040*/  @!P2 LEA.HI.X R7, R2, R7, R3, 0x2, P0 ;  /* 0x000000070207a211 */ /* 0x000fe400000f1403 */
[C---:B------:R-:W-:Y:S01]  /*29050*/  ISETP.NE.AND P0, PT, R24.reuse, 0x2, PT ;  /* 0x000000021800780c */ /* 0x040fe20003f05270 */
[----:B------:R-:W-:Y:S02]  /*29060*/  IMAD.MOV.U32 R3, RZ, RZ, R21 ;  /* 0x000000ffff037224 */ /* 0x000fe400078e0015 */
[----:B------:R-:W-:Y:S01]  /*29070*/  IMAD R5, R5, UR4, R8 ;  /* 0x0000000405057c24 */ /* 0x000fe2000f8e0208 */
[----:B------:R-:W-:Y:S01]  /*29080*/  SEL R2, RZ, 0x1, P0 ;  /* 0x00000001ff027807 */ /* 0x000fe20000000000 */
[----:B------:R0:W5:Y:S01]  /*29090*/  @!P2 LDG.E R4, desc[UR36][R6.64] ;  /* 0x000000240604a981 */ /* 0x000162000c1e1900 */
[----:B------:R-:W-:Y:S01]  /*290a0*/  SEL R24, R24, RZ, P0 ;  /* 0x000000ff18187207 */ /* 0x000fe20000000000 */
[----:B------:R-:W-:Y:S01]  /*290b0*/  VIADD R21, R21, 0xffffffff ;  /* 0xffffffff15157836 */ /* 0x000fe20000000000 */
[----:B------:R-:W-:-:S02]  /*290c0*/  LOP3.LUT R27, R27, R2, RZ, 0x3c, !PT ;  /* 0x000000021b1b7212 */ /* 0x000fc400078e3cff */
[----:B------:R-:W-:Y:S01]  /*290d0*/  ISETP.GT.AND P2, PT, R3, R30, PT ;  /* 0x0000001e0300720c */ /* 0x000fe20003f44270 */
[----:B------:R-:W-:-:S12]  /*290e0*/  @!P1 BRA `(.L_x_3621) ;  /* 0x0000000000049947 */ /* 0x000fd80003800000 */
[----:B------:R-:W-:Y:S01]  /*290f0*/  BPT.TRAP 0x1 ;  /* 0x000000040000795c */ /* 0x000fe20000300000 */
.L_x_3621:
[----:B------:R-:W-:Y:S01]  /*29100*/  IMAD R10, R24, 0x8, R22 ;  /* 0x00000008180a7824 */ /* 0x000fe200078e0216 */
[----:B------:R-:W-:Y:S01]  /*29110*/  SHF.L.U32 R20, R27, 0x1f, RZ ;  /* 0x0000001f1b147819 */ /* 0x000fe200000006ff */
[----:B------:R-:W-:Y:S01]  /*29120*/  BSSY B1, `(.L_x_3622) ;  /* 0x0000004000017945 */ /* 0x000fe20003800000 */
[----:B------:R-:W-:Y:S02]  /*29130*/  SHF.R.S32.HI R9, RZ, 0x1f, R5 ;  /* 0x0000001fff097819 */ /* 0x000fe40000011405 */
[----:B------:R-:W1:Y:S02]  /*29140*/  SYNCS.PHASECHK.TRANS64.TRYWAIT P0, [R10+URZ+0x32440], R20 ;  /* 0x032440140a0075a7 */ /* 0x000e64000800017f */
[----:B-1----:R-:W-:Y:S05]  /*29150*/  @!P0 BRA `(.L_x_3623) ;  /* 0x0000004800b08947 */ /* 0x002fea0003800000 */
.L_x_3734:
[----:B------:R-:W-:Y:S05]  /*29160*/  BSYNC B1 ;  /* 0x0000000000017941 */ /* 0x000fea0003800000 */
.L_x_3622:
        /* <DEDUP_REMOVED lines=49> */
.L_x_3748:
        /* <DEDUP_REMOVED lines=8> */
.L_x_3625:
        /* <DEDUP_REMOVED lines=10> */
.L_x_3626:
[----:B------:R2:W-:Y:S01]  /*295a0*/  SYNCS.ARRIVE.TRANS64.A1T0 RZ, [R10+URZ+0x32430], RZ ;  /* 0x032430ff0aff79a7 */ /* 0x0005e2000810003f */
[----:B------:R-:W-:Y:S05]  /*295b0*/  @!P3 BRA `(.L_x_3627) ;  /* 0x000000000004b947 */ /* 0x000fea0003800000 */
[----:B------:R-:W-:Y:S01]  /*295c0*/  BPT.TRAP 0x1 ;  /* 0x000000040000795c */ /* 0x000fe20000300000 */
.L_x_3627:
[----:B------:R-:W3:Y:S01]  /*295d0*/  SYNCS.PHASECHK.TRANS64.TRYWAIT P0, [R10+URZ+0x32460], R20 ;  /* 0x032460140a0075a7 */ /* 0x000ee2000800017f */
[----:B------:R-:W-:Y:S04]  /*295e0*/  BSSY B1, `(.L_x_3628) ;  /* 0x0000002000017945 */ /* 0x000fe80003800000 */
[----:B---3--:R-:W-:Y:S05]  /*295f0*/  @!P0 BRA `(.L_x_3629) ;  /* 0x0000004c003c8947 */ /* 0x008fea0003800000 */
.L_x_3749:
[----:B------:R-:W-:Y:S05]  /*29600*/  BSYNC B1 ;  /* 0x0000000000017941 */ /* 0x000fea0003800000 */
.L_x_3628:
        /* <DEDUP_REMOVED lines=66> */
.L_x_3763:
        /* <DEDUP_REMOVED lines=11> */
.L_x_3631:
        /* <DEDUP_REMOVED lines=10> */
.L_x_3632:
[----:B------:R1:W-:Y:S01]  /*29b80*/  SYNCS.ARRIVE.TRANS64.A1T0 RZ, [R10+URZ+0x32450], RZ ;  /* 0x032450ff0aff79a7 */ /* 0x0003e2000810003f */
[----:B------:R-:W-:Y:S05]  /*29b90*/  @P2 BRA `(.L_x_3633) ;  /* 0xfffffff000b02947 */ /* 0x000fea000383ffff */
.L_x_3620:
[----:B------:R-:W-:Y:S05]  /*29ba0*/  BSYNC B0 ;  /* 0x0000000000007941 */ /* 0x000fea0003800000 */
.L_x_3619:
        /* <DEDUP_REMOVED lines=20> */
.L_x_3635:
[----:B------:R-:W-:Y:S05]  /*29cf0*/  BSYNC B0 ;  /* 0x0000000000007941 */ /* 0x000fea0003800000 */
.L_x_3634:
[----:B------:R-:W-:Y:S02]  /*29d00*/  SEL R24, R24, RZ, P0 ;  /* 0x000000ff18187207 */ /* 0x000fe40000000000 */
[----:B------:R-:W-:-:S07]  /*29d10*/  LOP3.LUT R27, R27, R0, RZ, 0x3c, !PT ;  /* 0x000000001b1b7212 */ /* 0x000fce00078e3cff */
.L_x_3588:
[----:B------:R-:W-:Y:S05]  /*29d20*/  BSYNC B7 ;  /* 0x0000000000077941 */ /* 0x000fea0003800000 */
.L_x_3586:
        /* <DEDUP_REMOVED lines=8> */
[----:B------:R3:W4:Y:S01]  /*29db0*/  LDS.128 R16, [R22+0x324d0] ;  /* 0x0324d00016107984 */ /* 0x0007220000000c00 */
[----:B------:R-:W-:Y:S06]  /*29dc0*/  BAR.ARV 0x4, 0x180 ;  /* 0x0106000000007b1d */ /* 0x000fec0000002000 */
[----:B------:R-:W-:Y:S05]  /*29dd0*/  BRA `(.L_x_3637) ;  /* 0x0000000c00d47947 */ /* 0x000fea0003800000 */
.L_x_3636:
        /* <DEDUP_REMOVED lines=43> */
.L_x_3773:
[----:B------:R-:W-:Y:S02]  /*2a090*/  ULDC UR4, c[0x0][0xd38] ;  /* 0x00034e0000047ab9 */ /* 0x000fe40000000800 */
[----:B------:R-:W-:-:S04]  /*2a0a0*/  IMAD.U32 R5, RZ, RZ, UR4 ;  /* 0x00000004ff057e24 */ /* 0x000fc8000f8e00ff */
[----:B---3--:R-:W-:-:S04]  /*2a0b0*/  IMAD R14, R14, R5, RZ ;  /* 0x000000050e0e7224 */ /* 0x008fc800078e02ff */
[----:B------:R-:W-:-:S05]  /*2a0c0*/  IMAD.IADD R7, R7, 0x1, R14 ;  /* 0x0000000107077824 */ /* 0x000fca00078e020e */
[----:B------:R-:W-:-:S13]  /*2a0d0*/  ISETP.GT.AND P6, PT, R7, R0, PT ;  /* 0x000000000700720c */ /* 0x000fda0003fc4270 */
[----:B------:R-:W-:Y:S05]  /*2a0e0*/  @P6 BRA `(.L_x_3639) ;  /* 0x0000000000a46947 */ /* 0x000fea0003800000 */
.L_x_3642:
        /* <DEDUP_REMOVED lines=35> */
.L_x_3781:
[----:B------:R-:W-:Y:S02]  /*2a320*/  ULDC UR4, c[0x0][0xd38] ;  /* 0x00034e0000047ab9 */ /* 0x000fe40000000800 */
[----:B------:R-:W-:-:S04]  /*2a330*/  IMAD.U32 R5, RZ, RZ, UR4 ;  /* 0x00000004ff057e24 */ /* 0x000fc8000f8e00ff */
[----:B---3--:R-:W-:-:S04]  /*2a340*/  IMAD R14, R14, R5, RZ ;  /* 0x000000050e0e7224 */ /* 0x008fc800078e02ff */
[----:B------:R-:W-:-:S05]  /*2a350*/  IMAD.IADD R7, R14, 0x1, R7 ;  /* 0x000000010e077824 */ /* 0x000fca00078e0207 */
[----:B------:R-:W-:-:S13]  /*2a360*/  ISETP.GT.AND P6, PT, R7, R0, PT ;  /* 0x000000000700720c */ /* 0x000fda0003fc4270 */
[----:B------:R-:W-:Y:S05]  /*2a370*/  @!P6 BRA `(.L_x_3642) ;  /* 0xfffffffc005ce947 */ /* 0x000fea000383ffff */
.L_x_3639:
        /* <DEDUP_REMOVED lines=10> */
.L_x_3786:
[----:B------:R-:W-:-:S13]  /*2a420*/  ISETP.NE.AND P0, PT, R3, RZ, PT ;  /* 0x000000ff0300720c */ /* 0x000fda0003f05270 */
[----:B------:R-:W-:Y:S05]  /*2a430*/  @!P0 BRA `(.L_x_3644) ;  /* 0x0000000000108947 */ /* 0x000fea0003800000 */
[----:B------:R-:W-:Y:S01]  /*2a440*/  UMOV UR4, 0xffffffff ;  /* 0xffffffff00047882 */ /* 0x000fe20000000000 */
[----:B---3--:R-:W-:Y:S02]  /*2a450*/  VIADD R12, R12, 0xffffffff ;  /* 0xffffffff0c0c7836 */ /* 0x008fe40000000000 */
[----:B------:R-:W-:Y:S05]  /*2a460*/  BRA.DIV UR4, `(.L_x_3645) ;  /* 0x0000004e04d07947 */ /* 0x000fea000b800000 */
[----:B------:R3:W0:Y:S02]  /*2a470*/  SHFL.IDX PT, R6, R2, R12, 0x1f ;  /* 0x00001f0c02067589 */ /* 0x00062400000e0000 */
.L_x_3644:
        /* <DEDUP_REMOVED lines=8> */
[----:B0-----:R-:W3:Y:S08]  /*2a500*/  MUFU.RCP R7, R7 ;  /* 0x0000000700077308 */ /* 0x001ef00000001000 */
[----:B----4-:R-:W-:Y:S01]  /*2a510*/  MUFU.RCP R8, R8 ;  /* 0x0000000800087308 */ /* 0x010fe20000001000 */
[----:B---3--:R-:W-:Y:S01]  /*2a520*/  VIADD R2, R7, 0xffffffe ;  /* 0x0ffffffe07027836 */ /* 0x008fe20000000000 */
[----:B------:R-:W-:-:S06]  /*2a530*/  IABS R7, R17 ;  /* 0x0000001100077213 */ /* 0x000fcc0000000000 */
[----:B------:R0:W3:Y:S02]  /*2a540*/  F2I.FTZ.U32.TRUNC.NTZ R3, R2 ;  /* 0x0000000200037305 */ /* 0x0000e4000021f000 */
[----:B0-----:R-:W-:Y:S02]  /*2a550*/  IMAD.MOV.U32 R2, RZ, RZ, RZ ;  /* 0x000000ffff027224 */ /* 0x001fe400078e00ff */
[----:B---3--:R-:W-:-:S04]  /*2a560*/  IMAD.MOV R9, RZ, RZ, -R3 ;  /* 0x000000ffff097224 */ /* 0x008fc800078e0a03 */
        /* <DEDUP_REMOVED lines=44> */
.L_x_3646:
[----:B---3--:R-:W0:Y:S02]  /*2a830*/  LDC.64 R2, c[0x0][0xd90] ;  /* 0x00036400ff027b82 */ /* 0x008e240000000a00 */
        /* <DEDUP_REMOVED lines=59> */
.L_x_3647:
[----:B------:R-:W-:-:S05]  /*2abf0*/  LOP3.LUT R2, RZ, R2, RZ, 0x33, !PT ;  /* 0x00000002ff027212 */ /* 0x000fca00078e33ff */
[----:B------:R-:W-:Y:S01]  /*2ac00*/  IMAD.IADD R17, R17, 0x1, R2 ;  /* 0x0000000111117824 */ /* 0x000fe200078e0202 */
[----:B------:R-:W-:Y:S06]  /*2ac10*/  BRA `(.L_x_3648) ;  /* 0x00000000001c7947 */ /* 0x000fec0003800000 */
.L_x_3640:
[----:B------:R-:W-:Y:S01]  /*2ac20*/  UMOV UR4, URZ ;  /* 0x0000003f00047c82 */ /* 0x000fe20008000000 */
[----:B------:R-:W-:Y:S01]  /*2ac30*/  UMOV UR5, URZ ;  /* 0x0000003f00057c82 */ /* 0x000fe20008000000 */
[----:B------:R-:W-:Y:S01]  /*2ac40*/  ULDC UR6, c[0x0][0xd3c] ;  /* 0x00034f0000067ab9 */ /* 0x000fe20000000800 */
[----:B------:R-:W-:Y:S02]  /*2ac50*/  IMAD.MOV.U32 R16, RZ, RZ, R0 ;  /* 0x000000ffff107224 */ /* 0x000fe400078e0000 */
[----:B------:R-:W-:Y:S02]  /*2ac60*/  IMAD.U32 R17, RZ, RZ, UR4 ;  /* 0x00000004ff117e24 */ /* 0x000fe4000f8e00ff */
[----:B------:R-:W-:Y:S02]  /*2ac70*/  IMAD.U32 R18, RZ, RZ, UR5 ;  /* 0x00000005ff127e24 */ /* 0x000fe4000f8e00ff */
[----:B------:R-:W-:-:S07]  /*2ac80*/  IMAD.U32 R19, RZ, RZ, UR6 ;  /* 0x00000006ff137e24 */ /* 0x000fce000f8e00ff */
.L_x_3648:
        /* <DEDUP_REMOVED lines=10> */
.L_x_3637:
[----:B------:R-:W-:Y:S02]  /*2ad30*/  ULDC UR4, c[0x0][0xd3c] ;  /* 0x00034f0000047ab9 */ /* 0x000fe40000000800 */
[----:B----4-:R-:W-:-:S13]  /*2ad40*/  ISETP.GE.AND P0, PT, R19, UR4, PT ;  /* 0x0000000413007c0c */ /* 0x010fda000bf06270 */
[----:B------:R-:W-:Y:S05]  /*2ad50*/  @!P0 BRA `(.L_x_3649) ;  /* 0xffffffa400148947 */ /* 0x000fea000383ffff */
[----:B------:R-:W-:Y:S05]  /*2ad60*/  BSYNC B8 ;  /* 0x0000000000087941 */ /* 0x000fea0003800000 */
.L_x_3572:
[----:B0-----:R-:W4:Y:S01]  /*2ad70*/  LDL.LU R0, [R1+0x464] ;  /* 0x0004640001007983 */ /* 0x001f220000300800 */
[----:B------:R-:W-:Y:S01]  /*2ad80*/  BSSY B0, `(.L_x_3650) ;  /* 0x000000b000007945 */ /* 0x000fe20003800000 */
[----:B------:R-:W0:Y:S01]  /*2ad90*/  S2R R5, SR_CgaCtaId ;  /* 0x0000000000057919 */ /* 0x000e220000008800 */
[----:B----4-:R-:W-:-:S05]  /*2ada0*/  VIADD R0, R0, 0x1 ;  /* 0x0000000100007836 */ /* 0x010fca0000000000 */
[----:B------:R-:W-:-:S04]  /*2adb0*/  LEA.HI R2, R0, R0, RZ, 0x1 ;  /* 0x0000000000027211 */ /* 0x000fc800078f08ff */
[----:B------:R-:W-:Y:S02]  /*2adc0*/  LOP3.LUT R3, R2, 0xfffffffe, RZ, 0xc0, !PT ;  /* 0xfffffffe02037812 */ /* 0x000fe400078ec0ff */
[----:B------:R-:W-:-:S03]  /*2add0*/  MOV R2, 0x400 ;  /* 0x0000040000027802 */ /* 0x000fc60000000f00 */
[----:B------:R-:W-:Y:S01]  /*2ade0*/  IMAD.IADD R0, R0, 0x1, -R3 ;  /* 0x0000000100007824 */ /* 0x000fe200078e0a03 */
[----:B0-----:R-:W-:-:S04]  /*2adf0*/  LEA R5, R5, R2, 0x18 ;  /* 0x0000000205057211 */ /* 0x001fc800078ec0ff */
[----:B------:R-:W-:-:S04]  /*2ae00*/  SHF.L.U32 R0, R0, 0x1f, RZ ;  /* 0x0000001f00007819 */ /* 0x000fc800000006ff */
[----:B------:R-:W0:Y:S02]  /*2ae10*/  SYNCS.PHASECHK.TRANS64.TRYWAIT P0, [R5+URZ+0x32420], R0 ;  /* 0x03242000050075a7 */ /* 0x000e24000800017f */
[----:B0-----:R-:W-:Y:S05]  /*2ae20*/  @!P0 BRA `(.L_x_3651) ;  /* 0x0000004400888947 */ /* 0x001fea0003800000 */
.L_x_3789:
[----:B------:R-:W-:Y:S05]  /*2ae30*/  BSYNC B0 ;  /* 0x0000000000007941 */ /* 0x000fea0003800000 */
.L_x_3650:
[----:B------:R-:W-:-:S03]  /*2ae40*/  UMOV UR4, 0xffffffff ;  /* 0xffffffff00047882 */ /* 0x000fc60000000000 */
[----:B------:R-:W-:Y:S05]  /*2ae50*/  BRA.DIV UR4, `(.L_x_3652) ;  /* 0x0000004604907947 */ /* 0x000fea000b800000 */
[----:B0-----:R-:W0:Y:S02]  /*2ae60*/  S2R R0, SR_TID.X ;  /* 0x0000000000007919 */ /* 0x001e240000002100 */
[----:B0-----:R-:W-:-:S04]  /*2ae70*/  SHF.R.U32.HI R0, RZ, 0x5, R0 ;  /* 0x00000005ff007819 */ /* 0x001fc80000011600 */
[----:B------:R-:W-:-:S05]  /*2ae80*/  LOP3.LUT R0, R0, 0x3, RZ, 0xc0, !PT ;  /* 0x0000000300007812 */ /* 0x000fca00078ec0ff */
[----:B------:R0:W4:Y:S02]  /*2ae90*/  SHFL.IDX PT, R14, R0, RZ, 0x1f ;  /* 0x00001fff000e7589 */ /* 0x00012400000e0000 */
.L_x_3792:
[----:B----4-:R-:W-:Y:S01]  /*2aea0*/  ISETP.NE.AND P0, PT, R14, RZ, PT ;  /* 0x000000ff0e00720c */ /* 0x010fe20003f05270 */
[----:B------:R-:W-:-:S12]  /*2aeb0*/  BSSY B0, `(.L_x_3653) ;  /* 0x0000026000007945 */ /* 0x000fd80003800000 */
[----:B------:R-:W-:Y:S05]  /*2aec0*/  @P0 BRA `(.L_x_3654) ;  /* 0x0000000000900947 */ /* 0x000fea0003800000 */
[----:B------:R-:W-:-:S03]  /*2aed0*/  UMOV UR4, 0xffffffff ;  /* 0xffffffff00047882 */ /* 0x000fc60000000000 */
[----:B------:R-:W-:Y:S05]  /*2aee0*/  BRA.DIV UR4, `(.L_x_3655) ;  /* 0x0000004604a07947 */ /* 0x000fea000b800000 */
[----:B------:R-:W-:-:S13]  /*2aef0*/  ELECT P6, URZ, PT ;  /* 0x00000000003f782f */ /* 0x000fda00038c0000 */
.L_x_3795:
[----:B------:R-:W-:Y:S05]  /*2af00*/  @!P6 BRA `(.L_x_3654) ;  /* 0x000000000080e947 */ /* 0x000fea0003800000 */
[----:B0-----:R-:W4:Y:S02]  /*2af10*/  LDL R0, [R1+0x4c8] ;  /* 0x0004c80001007983 */ /* 0x001f240000100800 */
[----:B----4-:R-:W-:-:S13]  /*2af20*/  R2UR UR4, R0 ;  /* 0x00000000000472ca */ /* 0x010fda00000e0000 */
[----:B------:R-:W-:-:S06]  /*2af30*/  ULOP3.LUT UR4, UR4, 0x2, URZ, 0xfc, !UPT ;  /* 0x0000000204047892 */ /* 0x000fcc000f8efc3f */
[----:B------:R-:W-:-:S05]  /*2af40*/  IMAD.U32 R0, RZ, RZ, UR4 ;  /* 0x00000004ff007e24 */ /* 0x000fca000f8e00ff */
[----:B------:R-:W-:-:S13]  /*2af50*/  ISETP.NE.AND P0, PT, R0, 0x3, PT ;  /* 0x000000030000780c */ /* 0x000fda0003f05270 */
[----:B------:R-:W-:Y:S05]  /*2af60*/  @!P0 BRA `(.L_x_3656) ;  /* 0x0000000000048947 */ /* 0x000fea0003800000 */
[----:B------:R-:W-:Y:S01]  /*2af70*/  BPT.TRAP 0x1 ;  /* 0x000000040000795c */ /* 0x000fe20000300000 */
.L_x_3656:
[C---:B------:R-:W-:Y:S01]  /*2af80*/  IMAD R3, R24.reuse, 0x8, R5 ;  /* 0x0000000818037824 */ /* 0x040fe200078e0205 */
[----:B------:R-:W-:Y:S01]  /*2af90*/  SHF.L.U32 R2, R27, 0x1f, RZ ;  /* 0x0000001f1b027819 */ /* 0x000fe200000006ff */
[----:B------:R-:W-:-:S03]  /*2afa0*/  VIADD R24, R24, 0x1 ;  /* 0x0000000118187836 */ /* 0x000fc60000000000 */
[----:B------:R-:W0:Y:S02]  /*2afb0*/  SYNCS.PHASECHK.TRANS64.TRYWAIT P1, [R3+URZ+0x32440], R2 ;  /* 0x03244002030075a7 */ /* 0x000e24000802017f */
[----:B------:R-:W-:-:S04]  /*2afc0*/  ISETP.NE.AND P2, PT, R24, 0x2, PT ;  /* 0x000000021800780c */ /* 0x000fc80003f45270 */
[----:B------:R-:W-:Y:S01]  /*2afd0*/  SEL R0, RZ, 0x1, P2 ;  /* 0x00000001ff007807 */ /* 0x000fe20001000000 */
[----:B0-----:R-:W-:Y:S08]  /*2afe0*/  @!P1 BRA `(.L_x_3657) ;  /* 0x0000004400809947 */ /* 0x001ff00003800000 */
.L_x_3796:
[----:B------:R-:W-:Y:S02]  /*2aff0*/  SEL R24, R24, RZ, P2 ;  /* 0x000000ff18187207 */ /* 0x000fe40001000000 */
[----:B------:R-:W-:Y:S01]  /*2b000*/  LOP3.LUT R0, R27, R0, RZ, 0x3c, !PT ;  /* 0x000000001b007212 */ /* 0x000fe200078e3cff */
[----:B------:R-:W-:Y:S06]  /*2b010*/  @!P0 BRA `(.L_x_3658) ;  /* 0x0000000000048947 */ /* 0x000fec0003800000 */
[----:B------:R-:W-:Y:S01]  /*2b020*/  BPT.TRAP 0x1 ;  /* 0x000000040000795c */ /* 0x000fe20000300000 */
.L_x_3658:
[----:B------:R-:W-:Y:S01]  /*2b030*/  IMAD R5, R24, 0x8, R5 ;  /* 0x0000000818057824 */ /* 0x000fe200078e0205 */
[----:B------:R-:W-:-:S04]  /*2b040*/  SHF.L.U32 R0, R0, 0x1f, RZ ;  /* 0x0000001f00007819 */ /* 0x000fc800000006ff */
[----:B------:R-:W4:Y:S02]  /*2b050*/  SYNCS.PHASECHK.TRANS64.TRYWAIT P1, [R5+URZ+0x32440], R0 ;  /* 0x03244000050075a7 */ /* 0x000f24000802017f */
[----:B----4-:R-:W-:Y:S05]  /*2b060*/  @!P1 BRA `(.L_x_3659) ;  /* 0x0000004400749947 */ /* 0x010fea0003800000 */
.L_x_3797:
[----:B------:R-:W-:Y:S05]  /*2b070*/  @!P0 BRA `(.L_x_3660) ;  /* 0x0000000000048947 */ /* 0x000fea0003800000 */
[----:B------:R-:W-:Y:S01]  /*2b080*/  BPT.TRAP 0x1 ;  /* 0x000000040000795c */ /* 0x000fe20000300000 */
.L_x_3660:
[----:B------:R-:W5:Y:S02]  /*2b090*/  SYNCS.PHASECHK.TRANS64.TRYWAIT P1, [R3+URZ+0x32460], R2 ;  /* 0x03246002030075a7 */ /* 0x000f64000802017f */
[----:B-----5:R-:W-:Y:S05]  /*2b0a0*/  @!P1 BRA `(.L_x_3661) ;  /* 0x0000004400789947 */ /* 0x020fea0003800000 */
.L_x_3798:
[----:B------:R-:W-:Y:S05]  /*2b0b0*/  @!P0 BRA `(.L_x_3662) ;  /* 0x0000000000048947 */ /* 0x000fea0003800000 */
[----:B------:R-:W-:Y:S01]  /*2b0c0*/  BPT.TRAP 0x1 ;  /* 0x000000040000795c */ /* 0x000fe20000300000 */
.L_x_3662:
[----:B------:R0:W0:Y:S02]  /*2b0d0*/  SYNCS.PHASECHK.TRANS64.TRYWAIT P0, [R5+URZ+0x32460], R0 ;  /* 0x03246000050075a7 */ /* 0x000024000800017f */
[----:B0-----:R-:W-:Y:S05]  /*2b0e0*/  @!P0 NANOSLEEP.SYNCS 0x989680 ;  /* 0x009896800000895d */ /* 0x001fea0003900000 */
[----:B------:R-:W0:Y:S02]  /*2b0f0*/  @!P0 SYNCS.PHASECHK.TRANS64 P0, [R5+URZ+0x32460], R0 ;  /* 0x03246000050085a7 */ /* 0x000e24000800007f */
[----:B0-----:R-:W-:Y:S05]  /*2b100*/  @!P0 BRA `(.L_x_3662) ;  /* 0xfffffffc00f08947 */ /* 0x001fea000383ffff */
.L_x_3654:
[----:B------:R-:W-:Y:S05]  /*2b110*/  BSYNC B0 ;  /* 0x0000000000007941 */ /* 0x000fea0003800000 */
.L_x_3653:
[----:B------:R-:W-:Y:S05]  /*2b120*/  EXIT ;  /* 0x000000000000794d */ /* 0x000fea0003800000 */
.L_x_3445:
[----:B0-----:R0:W1:Y:S02]  /*2b130*/  SYNCS.PHASECHK.TRANS64.TRYWAIT P0, [R72+URZ+0x32400], R27 ;  /* 0x0324001b480075a7 */ /* 0x001064000800017f */
[----:B-1----:R-:W-:Y:S05]  /*2b140*/  @!P0 NANOSLEEP.SYNCS 0x989680 ;  /* 0x009896800000895d */ /* 0x002fea0003900000 */
[----:B------:R-:W1:Y:S02]  /*2b150*/  @!P0 SYNCS.PHASECHK.TRANS64 P0, [R72+URZ+0x32400], R27 ;  /* 0x0324001b480085a7 */ /* 0x000e64000800007f */
[----:B-1----:R-:W-:Y:S05]  /*2b160*/  @!P0 BRA `(.L_x_3445) ;  /* 0xfffffffc00f08947 */ /* 0x002fea000383ffff */
[----:B------:R-:W-:Y:S05]  /*2b170*/  BRA `(.L_x_3663) ;  /* 0xfffffd7c00047947 */ /* 0x000fea000383ffff */
.L_x_3452:
[----:B-1----:R1:W2:Y:S02]  /*2b180*/  SYNCS.PHASECHK.TRANS64.TRYWAIT P0, [R12+URZ], R13 ;  /* 0x0000000d0c0075a7 */ /* 0x0022a4000800017f */
[----:B--2---:R-:W-:Y:S05]  /*2b190*/  @!P0 NANOSLEEP.SYNCS 0x989680 ;  /* 0x009896800000895d */ /* 0x004fea0003900000 */
[----:B------:R-:W2:Y:S02]  /*2b1a0*/  @!P0 SYNCS.PHASECHK.TRANS64 P0, [R12+URZ], R13 ;  /* 0x0000000d0c0085a7 */ /* 0x000ea4000800007f */
[----:B--2---:R-:W-:Y:S05]  /*2b1b0*/  @!P0 BRA `(.L_x_3452) ;  /* 0xfffffffc00f08947 */ /* 0x004fea000383ffff */
[----:B------:R-:W-:Y:S05]  /*2b1c0*/  BRA `(.L_x_3451) ;  /* 0xfffffd8000347947 */ /* 0x000fea000383ffff */
.L_x_3454:
[----:B0-----:R0:W1:Y:S02]  /*2b1d0*/  SYNCS.PHASECHK.TRANS64.TRYWAIT P0, [R72+URZ+0x32410], R9 ;  /* 0x03241009480075a7 */ /* 0x001064000800017f */
[----:B-1----:R-:W-:Y:S05]  /*2b1e0*/  @!P0 NANOSLEEP.SYNCS 0x989680 ;  /* 0x009896800000895d */ /* 0x002fea0003900000 */
[----:B------:R-:W1:Y:S02]  /*2b1f0*/  @!P0 SYNCS.PHASECHK.TRANS64 P0, [R72+URZ+0x32410], R9 ;  /* 0x03241009480085a7 */ /* 0x000e64000800007f */
[----:B-1----:R-:W-:Y:S05]  /*2b200*/  @!P0 BRA `(.L_x_3454) ;  /* 0xfffffffc00f08947 */ /* 0x002fea000383ffff */
[----:B------:R-:W-:Y:S05]  /*2b210*/  BRA `(.L_x_3664) ;  /* 0xfffffd84000c7947 */ /* 0x000fea000383ffff */
.L_x_3461:
[----:B-1----:R1:W2:Y:S02]  /*2b220*/  SYNCS.PHASECHK.TRANS64.TRYWAIT P0, [R8+URZ], R9 ;  /* 0x00000009080075a7 */ /* 0x0022a4000800017f */
[----:B--2---:R-:W-:Y:S05]  /*2b230*/  @!P0 NANOSLEEP.SYNCS 0x989680 ;  /* 0x009896800000895d */ /* 0x004fea0003900000 */
[----:B------:R-:W2:Y:S02]  /*2b240*/  @!P0 SYNCS.PHASECHK.TRANS64 P0, [R8+URZ], R9 ;  /* 0x00000009080085a7 */ /* 0x000ea4000800007f */
[----:B--2---:R-:W-:Y:S05]  /*2b250*/  @!P0 BRA `(.L_x_3461) ;  /* 0xfffffffc00f08947 */ /* 0x004fea000383ffff */
[----:B------:R-:W-:Y:S05]  /*2b260*/  BRA `(.L_x_3460) ;  /* 0xfffffd8400507947 */ /* 0x000fea000383ffff */
.L_x_3495:
[----:B0-----:R0:W2:Y:S02]  /*2b270*/  SYNCS.PHASECHK.TRANS64.TRYWAIT P0, [R6+URZ], R7 ;  /* 0x00000007060075a7 */ /* 0x0010a4000800017f */
[----:B--2---:R-:W-:Y:S05]  /*2b280*/  @!P0 NANOSLEEP.SYNCS 0x989680 ;  /* 0x009896800000895d */ /* 0x004fea0003900000 */
[----:B------:R-:W2:Y:S02]  /*2b290*/  @!P0 SYNCS.PHASECHK.TRANS64 P0, [R6+URZ], R7 ;  /* 0x00000007060085a7 */ /* 0x000ea4000800007f */
[----:B--2---:R-:W-:Y:S05]  /*2b2a0*/  @!P0 BRA `(.L_x_3495) ;  /* 0xfffffffc00f08947 */ /* 0x004fea000383ffff */
[----:B------:R-:W-:Y:S05]  /*2b2b0*/  BRA `(.L_x_3494) ;  /* 0xfffffdec00107947 */ /* 0x000fea000383ffff */
.L_x_3502:
[----:B0-----:R0:W1:Y:S02]  /*2b2c0*/  SYNCS.PHASECHK.TRANS64.TRYWAIT P0, [R6+URZ], R7 ;  /* 0x00000007060075a7 */ /* 0x001064000800017f */
[----:B-1----:R-:W-:Y:S05]  /*2b2d0*/  @!P0 NANOSLEEP.SYNCS 0x989680 ;  /* 0x009896800000895d */ /* 0x002fea0003900000 */
[----:B------:R-:W1:Y:S02]  /*2b2e0*/  @!P0 SYNCS.PHASECHK.TRANS64 P0, [R6+URZ], R7 ;  /* 0x00000007060085a7 */ /* 0x000e64000800007f */
[----:B-1----:R-:W-:Y:S05]  /*2b2f0*/  @!P0 BRA `(.L_x_3502) ;  /* 0xfffffffc00f08947 */ /* 0x002fea000383ffff */
[----:B------:R-:W-:Y:S05]  /*2b300*/  BRA `(.L_x_3501) ;  /* 0xfffffdf000347947 */ /* 0x000fea000383ffff */
.L_x_3515:
[----:B--2---:R2:W3:Y:S02]  /*2b310*/  SYNCS.PHASECHK.TRANS64.TRYWAIT P0, [R6+URZ], R7 ;  /* 0x00000007060075a7 */ /* 0x0044e4000800017f */
[----:B---3--:R-:W-:Y:S05]  /*2b320*/  @!P0 NANOSLEEP.SYNCS 0x989680 ;  /* 0x009896800000895d */ /* 0x008fea0003900000 */
[----:B------:R-:W3:Y:S02]  /*2b330*/  @!P0 SYNCS.PHASECHK.TRANS64 P0, [R6+URZ], R7 ;  /* 0x00000007060085a7 */ /* 0x000ee4000800007f */
[----:B---3--:R-:W-:Y:S05]  /*2b340*/  @!P0 BRA `(.L_x_3515) ;  /* 0xfffffffc00f08947 */ /* 0x008fea000383ffff */
[----:B------:R-:W-:Y:S05]  /*2b350*/  BRA `(.L_x_3514) ;  /* 0xfffffe8400107947 */ /* 0x000fea000383ffff */
.L_x_3522:
[----:B0-----:R0:W1:Y:S02]  /*2b360*/  SYNCS.PHASECHK.TRANS64.TRYWAIT P0, [R4+URZ], R5 ;  /* 0x00000005040075a7 */ /* 0x001064000800017f */
[----:B-1----:R-:W-:Y:S05]  /*2b370*/  @!P0 NANOSLEEP.SYNCS 0x989680 ;  /* 0x009896800000895d */ /* 0x002fea0003900000 */
[----:B------:R-:W1:Y:S02]  /*2b380*/  @!P0 SYNCS.PHASECHK.TRANS64 P0, [R4+URZ], R5 ;  /* 0x00000005040085a7 */ /* 0x000e64000800007f */
[----:B-1----:R-:W-:Y:S05]  /*2b390*/  @!P0 BRA `(.L_x_3522) ;  /* 0xfffffffc00f08947 */ /* 0x002fea000383ffff */
[----:B------:R-:W-:Y:S05]  /*2b3a0*/  BRA `(.L_x_3521) ;  /* 0xfffffe8800347947 */ /* 0x000fea000383ffff */
.L_x_3594:
[----:B------:R-:W-:Y:S01]  /*2b3b0*/  SHF.R.U32.HI R21, RZ, 0x5, R21 ;  /* 0x00000005ff157819 */ /* 0x000fe20000011615 */
[----:B------:R-:W-:Y:S01]  /*2b3c0*/  BSSY B0, `(.L_x_3665) ;  /* 0x0000009000007945 */ /* 0x000fe20003800000 */
[----:B------:R-:W-:Y:S02]  /*2b3d0*/  IMAD.MOV.U32 R12, RZ, RZ, RZ ;  /* 0x000000ffff0c7224 */ /* 0x000fe400078e00ff */
[----:B------:R-:W-:Y:S01]  /*2b3e0*/  LOP3.LUT R21, R21, 0x3, RZ, 0xc0, !PT ;  /* 0x0000000315157812 */ /* 0x000fe200078ec0ff */
[----:B------:R-:W-:Y:S02]  /*2b3f0*/  IMAD.MOV.U32 R11, RZ, RZ, 0x1f ;  /* 0x0000001fff0b7424 */ /* 0x000fe400078e00ff */
[----:B------:R-:W-:Y:S02]  /*2b400*/  IMAD.MOV.U32 R15, RZ, RZ, -0x1 ;  /* 0xffffffffff0f7424 */ /* 0x000fe400078e00ff */
[----:B------:R-:W-:-:S07]  /*2b410*/  IMAD.MOV.U32 R13, RZ, RZ, R21 ;  /* 0x000000ffff0d7224 */ /* 0x000fce00078e0015 */
[----:B-----5:R-:W-:Y:S05]  /*2b420*/  WARPSYNC.COLLECTIVE R15, `(.L_x_3666) ;  /* 0x000000000f087348 */ /* 0x020fea0003c00000 */
[----:B------:R0:W1:Y:S02]  /*2b430*/  SHFL.IDX P6, R14, R13, R12, R11 ;  /* 0x0000000c0d0e7389 */ /* 0x00006400000c000b */
[----:B01---5:R-:W-:Y:S01]  /*2b440*/  ENDCOLLECTIVE ;  /* 0x000000000000791b */ /* 0x023fe20003800000 */
.L_x_3666:
[----:B------:R-:W-:Y:S05]  /*2b450*/  BSYNC B0 ;  /* 0x0000000000007941 */ /* 0x000fea0003800000 */
.L_x_3665:
[----:B------:R-:W-:Y:S05]  /*2b460*/  BRA `(.L_x_3667) ;  /* 0xffffffac00d07947 */ /* 0x000fea000383ffff */
.L_x_3597:
[----:B-1----:R1:W2:Y:S02]  /*2b470*/  SYNCS.PHASECHK.TRANS64.TRYWAIT P0, [R17+URZ+0x32440], R0 ;  /* 0x03244000110075a7 */ /* 0x0022a4000800017f */
[----:B--2---:R-:W-:Y:S05]  /*2b480*/  @!P0 NANOSLEEP.SYNCS 0x989680 ;  /* 0x009896800000895d */ /* 0x004fea0003900000 */
[----:B------:R-:W2:Y:S02]  /*2b490*/  @!P0 SYNCS.PHASECHK.TRANS64 P0, [R17+URZ+0x32440], R0 ;  /* 0x03244000110085a7 */ /* 0x000ea4000800007f */
[----:B--2---:R-:W-:Y:S05]  /*2b4a0*/  @!P0 BRA `(.L_x_3597) ;  /* 0xfffffffc00f08947 */ /* 0x004fea000383ffff */
[----:B------:R-:W-:Y:S05]  /*2b4b0*/  BRA `(.L_x_3668) ;  /* 0xffffffb000707947 */ /* 0x000fea000383ffff */
.L_x_3598:
        /* <DEDUP_REMOVED lines=8> */
.L_x_3670:
[----:B------:R-:W-:Y:S05]  /*2b540*/  BSYNC B0 ;  /* 0x0000000000007941 */ /* 0x000fea0003800000 */
.L_x_3669:
        /* <DEDUP_REMOVED lines=9> */
.L_x_3671:
[----:B------:R-:W-:Y:S02]  /*2b5e0*/  IMAD.MOV.U32 R13, RZ, RZ, R4 ;  /* 0x000000ffff0d7224 */ /* 0x000fe400078e0004 */
[----:B------:R-:W-:Y:S02]  /*2b5f0*/  IMAD.MOV.U32 R12, RZ, RZ, 0x1 ;  /* 0x00000001ff0c7424 */ /* 0x000fe400078e00ff */
[----:B------:R-:W-:-:S07]  /*2b600*/  IMAD.MOV.U32 R3, RZ, RZ, R14 ;  /* 0x000000ffff037224 */ /* 0x000fce00078e000e */
[----:B------:R-:W-:Y:S05]  /*2b610*/  WARPSYNC.COLLECTIVE R15, `(.L_x_3672) ;  /* 0x000000000f087348 */ /* 0x000fea0003c00000 */
[----:B------:R0:W1:Y:S02]  /*2b620*/  SHFL.IDX P6, R14, R13, R12, R11 ;  /* 0x0000000c0d0e7389 */ /* 0x00006400000c000b */
[----:B01----:R-:W-:Y:S01]  /*2b630*/  ENDCOLLECTIVE ;  /* 0x000000000000791b */ /* 0x003fe20003800000 */
.L_x_3672:
        /* <DEDUP_REMOVED lines=15> */
.L_x_3673:
[----:B------:R-:W-:Y:S02]  /*2b730*/  @P0 IMAD R6, R5, 0x2, R22 ;  /* 0x0000000205060824 */ /* 0x000fe400078e0216 */
[----:B------:R-:W-:Y:S02]  /*2b740*/  IMAD.MOV.U32 R13, RZ, RZ, R4 ;  /* 0x000000ffff0d7224 */ /* 0x000fe400078e0004 */
[----:B------:R-:W-:Y:S02]  /*2b750*/  IMAD.MOV.U32 R12, RZ, RZ, 0x2 ;  /* 0x00000002ff0c7424 */ /* 0x000fe400078e00ff */
[----:B------:R-:W-:-:S07]  /*2b760*/  IMAD.MOV.U32 R3, RZ, RZ, R14 ;  /* 0x000000ffff037224 */ /* 0x000fce00078e000e */
[----:B------:R-:W-:Y:S05]  /*2b770*/  WARPSYNC.COLLECTIVE R15, `(.L_x_3674) ;  /* 0x000000000f087348 */ /* 0x000fea0003c00000 */
[----:B------:R0:W1:Y:S02]  /*2b780*/  SHFL.IDX P6, R14, R13, R12, R11 ;  /* 0x0000000c0d0e7389 */ /* 0x00006400000c000b */
[----:B01----:R-:W-:Y:S01]  /*2b790*/  ENDCOLLECTIVE ;  /* 0x000000000000791b */ /* 0x003fe20003800000 */
.L_x_3674:
        /* <DEDUP_REMOVED lines=15> */
.L_x_3675:
[----:B------:R-:W-:Y:S02]  /*2b890*/  @P0 IMAD R6, R5, 0x2, R22 ;  /* 0x0000000205060824 */ /* 0x000fe400078e0216 */
[----:B------:R-:W-:Y:S02]  /*2b8a0*/  IMAD.MOV.U32 R13, RZ, RZ, R4 ;  /* 0x000000ffff0d7224 */ /* 0x000fe400078e0004 */
[----:B------:R-:W-:Y:S02]  /*2b8b0*/  IMAD.MOV.U32 R12, RZ, RZ, 0x3 ;  /* 0x00000003ff0c7424 */ /* 0x000fe400078e00ff */
[----:B------:R-:W-:-:S07]  /*2b8c0*/  IMAD.MOV.U32 R3, RZ, RZ, R14 ;  /* 0x000000ffff037224 */ /* 0x000fce00078e000e */
[----:B------:R-:W-:Y:S05]  /*2b8d0*/  WARPSYNC.COLLECTIVE R15, `(.L_x_3676) ;  /* 0x000000000f087348 */ /* 0x000fea0003c00000 */
[----:B------:R0:W1:Y:S02]  /*2b8e0*/  SHFL.IDX P6, R14, R13, R12, R11 ;  /* 0x0000000c0d0e7389 */ /* 0x00006400000c000b */
[----:B01----:R-:W-:Y:S01]  /*2b8f0*/  ENDCOLLECTIVE ;  /* 0x000000000000791b */ /* 0x003fe20003800000 */
.L_x_3676:
        /* <DEDUP_REMOVED lines=15> */
.L_x_3677:
[----:B------:R-:W-:Y:S02]  /*2b9f0*/  @P0 IMAD R6, R5, 0x2, R22 ;  /* 0x0000000205060824 */ /* 0x000fe400078e0216 */
[----:B------:R-:W-:Y:S02]  /*2ba00*/  IMAD.MOV.U32 R13, RZ, RZ, R4 ;  /* 0x000000ffff0d7224 */ /* 0x000fe400078e0004 */
[----:B------:R-:W-:Y:S02]  /*2ba10*/  IMAD.MOV.U32 R12, RZ, RZ, 0x4 ;  /* 0x00000004ff0c7424 */ /* 0x000fe400078e00ff */
[----:B------:R-:W-:-:S07]  /*2ba20*/  IMAD.MOV.U32 R3, RZ, RZ, R14 ;  /* 0x000000ffff037224 */ /* 0x000fce00078e000e */
[----:B------:R-:W-:Y:S05]  /*2ba30*/  WARPSYNC.COLLECTIVE R15, `(.L_x_3678) ;  /* 0x000000000f087348 */ /* 0x000fea0003c00000 */
[----:B------:R0:W1:Y:S02]  /*2ba40*/  SHFL.IDX P6, R14, R13, R12, R11 ;  /* 0x0000000c0d0e7389 */ /* 0x00006400000c000b */
[----:B01----:R-:W-:Y:S01]  /*2ba50*/  ENDCOLLECTIVE ;  /* 0x000000000000791b */ /* 0x003fe20003800000 */
.L_x_3678:
        /* <DEDUP_REMOVED lines=15> */
.L_x_3679:
[----:B------:R-:W-:Y:S02]  /*2bb50*/  @P0 IMAD R6, R5, 0x2, R22 ;  /* 0x0000000205060824 */ /* 0x000fe400078e0216 */
[----:B------:R-:W-:Y:S02]  /*2bb60*/  IMAD.MOV.U32 R13, RZ, RZ, R4 ;  /* 0x000000ffff0d7224 */ /* 0x000fe400078e0004 */
[----:B------:R-:W-:Y:S02]  /*2bb70*/  IMAD.MOV.U32 R12, RZ, RZ, 0x5 ;  /* 0x00000005ff0c7424 */ /* 0x000fe400078e00ff */
[----:B------:R-:W-:-:S07]  /*2bb80*/  IMAD.MOV.U32 R3, RZ, RZ, R14 ;  /* 0x000000ffff037224 */ /* 0x000fce00078e000e */
[----:B------:R-:W-:Y:S05]  /*2bb90*/  WARPSYNC.COLLECTIVE R15, `(.L_x_3680) ;  /* 0x000000000f087348 */ /* 0x000fea0003c00000 */
[----:B------:R0:W1:Y:S02]  /*2bba0*/  SHFL.IDX P6, R14, R13, R12, R11 ;  /* 0x0000000c0d0e7389 */ /* 0x00006400000c000b */
[----:B01----:R-:W-:Y:S01]  /*2bbb0*/  ENDCOLLECTIVE ;  /* 0x000000000000791b */ /* 0x003fe20003800000 */
.L_x_3680:
        /* <DEDUP_REMOVED lines=10> */
.L_x_3681:
[----:B------:R-:W-:Y:S01]  /*2bc60*/  @!PT LDS RZ, [RZ] ;  /* 0x00000000fffff984 */ /* 0x000fe20000000800 */
[----:B------:R-:W-:Y:S01]  /*2bc70*/  @!PT LDS RZ, [RZ] ;  /* 0x00000000fffff984 */ /* 0x000fe20000000800 */
[----:B------:R-:W-:Y:S01]  /*2bc80*/  @!PT LDS RZ, [RZ] ;  /* 0x00000000fffff984 */ /* 0x000fe20000000800 */
[----:B------:R1:W-:Y:S01]  /*2bc90*/  @P0 LDGSTS.E.BYPASS.LTC128B.128 [R6+0x1e400], desc[UR36][R2.64], !P2 ;  /* 0x1e40000002060fae */ /* 0x0003e2000d101d64 */
[----:B------:R-:W-:Y:S01]  /*2bca0*/  IMAD.MOV.U32 R0, RZ, RZ, R14 ;  /* 0x000000ffff007224 */ /* 0x000fe200078e000e */
[----:B------:R-:W-:Y:S06]  /*2bcb0*/  BRA `(.L_x_3682) ;  /* 0xffffffac00d47947 */ /* 0x000fec000383ffff */
.L_x_3603:
[----:B------:R-:W-:Y:S01]  /*2bcc0*/  IMAD.MOV.U32 R13, RZ, RZ, R4 ;  /* 0x000000ffff0d7224 */ /* 0x000fe200078e0004 */
[----:B------:R-:W-:Y:S01]  /*2bcd0*/  LOP3.LUT R23, R23, 0xffffdfff, RZ, 0xc0, !PT ;  /* 0xffffdfff17177812 */ /* 0x000fe200078ec0ff */
        /* <DEDUP_REMOVED lines=8> */
.L_x_3683:
[----:B------:R-:W-:Y:S01]  /*2bd60*/  ISETP.GE.AND P2, PT, R36, R37, PT ;  /* 0x000000252400720c */ /* 0x000fe20003f46270 */
[----:B------:R-:W-:-:S12]  /*2bd70*/  IMAD.MOV.U32 R13, RZ, RZ, R0 ;  /* 0x000000ffff0d7224 */ /* 0x000fd800078e0000 */
[----:B------:R-:W-:-:S04]  /*2bd80*/  @P2 LOP3.LUT R23, R23, 0x2000, RZ, 0xfc, !PT ;  /* 0x0000200017172812 */ /* 0x000fc800078efcff */
[----:B------:R-:W-:Y:S01]  /*2bd90*/  LOP3.LUT R23, R23, 0xffffefff, RZ, 0xc0, !PT ;  /* 0xffffefff17177812 */ /* 0x000fe200078ec0ff */
[----:B------:R-:W-:-:S07]  /*2bda0*/  IMAD.MOV.U32 R2, RZ, RZ, R14 ;  /* 0x000000ffff027224 */ /* 0x000fce00078e000e */
[----:B------:R-:W-:Y:S05]  /*2bdb0*/  WARPSYNC.COLLECTIVE R15, `(.L_x_3684) ;  /* 0x000000000f087348 */ /* 0x000fea0003c00000 */
[----:B------:R0:W1:Y:S02]  /*2bdc0*/  SHFL.IDX P6, R14, R13, R12, R11 ;  /* 0x0000000c0d0e7389 */ /* 0x00006400000c000b */
[----:B01----:R-:W-:Y:S01]  /*2bdd0*/  ENDCOLLECTIVE ;  /* 0x000000000000791b */ /* 0x003fe20003800000 */
.L_x_3684:
[----:B------:R-:W-:Y:S02]  /*2bde0*/  IMAD.MOV.U32 R13, RZ, RZ, R4 ;  /* 0x000000ffff0d7224 */ /* 0x000fe400078e0004 */
[----:B------:R-:W-:Y:S02]  /*2bdf0*/  IMAD.MOV.U32 R12, RZ, RZ, 0x1 ;  /* 0x00000001ff0c7424 */ /* 0x000fe400078e00ff */
[----:B------:R-:W-:-:S07]  /*2be00*/  IMAD.MOV.U32 R3, RZ, RZ, R14 ;  /* 0x000000ffff037224 */ /* 0x000fce00078e000e */
[----:B------:R-:W-:Y:S05]  /*2be10*/  WARPSYNC.COLLECTIVE R15, `(.L_x_3685) ;  /* 0x000000000f087348 */ /* 0x000fea0003c00000 */
[----:B------:R0:W1:Y:S02]  /*2be20*/  SHFL.IDX P6, R14, R13, R12, R11 ;  /* 0x0000000c0d0e7389 */ /* 0x00006400000c000b */
[----:B01----:R-:W-:Y:S01]  /*2be30*/  ENDCOLLECTIVE ;  /* 0x000000000000791b */ /* 0x003fe20003800000 */
.L_x_3685:
        /* <DEDUP_REMOVED lines=13> */
.L_x_3686:
[----:B------:R-:W-:-:S05]  /*2bf10*/  VIADD R2, R36, 0x10 ;  /* 0x0000001024027836 */ /* 0x000fca0000000000 */
[----:B------:R-:W-:Y:S01]  /*2bf20*/  ISETP.GE.AND P2, PT, R2, R37, PT ;  /* 0x000000250200720c */ /* 0x000fe20003f46270 */
[----:B------:R-:W-:Y:S02]  /*2bf30*/  IMAD.MOV.U32 R13, RZ, RZ, R4 ;  /* 0x000000ffff0d7224 */ /* 0x000fe400078e0004 */
[----:B------:R-:W-:-:S10]  /*2bf40*/  IMAD.MOV.U32 R12, RZ, RZ, 0x2 ;  /* 0x00000002ff0c7424 */ /* 0x000fd400078e00ff */
[----:B------:R-:W-:Y:S01]  /*2bf50*/  @P2 LOP3.LUT R23, R23, 0x1000, RZ, 0xfc, !PT ;  /* 0x0000100017172812 */ /* 0x000fe200078efcff */
[----:B------:R-:W-:-:S03]  /*2bf60*/  IMAD.MOV.U32 R11, RZ, RZ, R14 ;  /* 0x000000ffff0b7224 */ /* 0x000fc600078e000e */
[----:B------:R-:W-:Y:S02]  /*2bf70*/  LOP3.LUT R23, R23, 0xfffff7ff, RZ, 0xc0, !PT ;  /* 0xfffff7ff17177812 */ /* 0x000fe400078ec0ff */
[----:B------:R-:W-:-:S05]  /*2bf80*/  @!P2 LEA R11, P1, R20, R11, 0x1 ;  /* 0x0000000b140ba211 */ /* 0x000fca00078208ff */
[----:B------:R-:W-:Y:S02]  /*2bf90*/  @!P2 IMAD.MOV.U32 R2, RZ, RZ, R11 ;  /* 0x000000ffff02a224 */ /* 0x000fe400078e000b */
[----:B------:R-:W-:Y:S02]  /*2bfa0*/  IMAD.MOV.U32 R11, RZ, RZ, 0x181f ;  /* 0x0000181fff0b7424 */ /* 0x000fe400078e00ff */
[----:B------:R-:W-:-:S07]  /*2bfb0*/  @!P2 IMAD.X R6, RZ, RZ, R6, P1 ;  /* 0x000000ffff06a224 */ /* 0x000fce00008e0606 */
[----:B------:R-:W-:Y:S05]  /*2bfc0*/  WARPSYNC.COLLECTIVE R15, `(.L_x_3687) ;  /* 0x000000000f087348 */ /* 0x000fea0003c00000 */
[----:B------:R0:W1:Y:S02]  /*2bfd0*/  SHFL.IDX P6, R14, R13, R12, R11 ;  /* 0x0000000c0d0e7389 */ /* 0x00006400000c000b */
[----:B01----:R-:W-:Y:S01]  /*2bfe0*/  ENDCOLLECTIVE ;  /* 0x000000000000791b */ /* 0x003fe20003800000 */
.L_x_3687:
[----:B------:R-:W-:-:S05]  /*2bff0*/  @!P2 IMAD.MOV.U32 R3, RZ, RZ, R6 ;  /* 0x000000ffff03a224 */ /* 0x000fca00078e0006 */
        /* <DEDUP_REMOVED lines=11> */
.L_x_3688:
        /* <DEDUP_REMOVED lines=8> */
.L_x_3689:
        /* <DEDUP_REMOVED lines=15> */
.L_x_3690:
[----:B------:R-:W-:Y:S01]  /*2c220*/  @P2 LOP3.LUT R23, R23, 0x200, RZ, 0xfc, !PT ;  /* 0x0000020017172812 */ /* 0x000fe200078efcff */
[----:B------:R-:W-:-:S03]  /*2c230*/  IMAD.MOV.U32 R13, RZ, RZ, R4 ;  /* 0x000000ffff0d7224 */ /* 0x000fc600078e0004 */
[----:B------:R-:W-:Y:S01]  /*2c240*/  LOP3.LUT R23, R23, 0xfffffeff, RZ, 0xc0, !PT ;  /* 0xfffffeff17177812 */ /* 0x000fe200078ec0ff */
        /* <DEDUP_REMOVED lines=9> */
.L_x_3691:
        /* <DEDUP_REMOVED lines=11> */
.L_x_3692:
[----:B------:R-:W-:-:S04]  /*2c390*/  @P2 LOP3.LUT R23, R23, 0x100, RZ, 0xfc, !PT ;  /* 0x0000010017172812 */ /* 0x000fc800078efcff */
[----:B------:R-:W-:Y:S01]  /*2c3a0*/  LOP3.LUT R23, R23, 0xffffff7f, RZ, 0xc0, !PT ;  /* 0xffffff7f17177812 */ /* 0x000fe200078ec0ff */
[----:B------:R-:W-:Y:S02]  /*2c3b0*/  IMAD.MOV.U32 R12, RZ, RZ, 0x5 ;  /* 0x00000005ff0c7424 */ /* 0x000fe400078e00ff */
[----:B------:R-:W-:-:S05]  /*2c3c0*/  IMAD.MOV.U32 R9, RZ, RZ, R14 ;  /* 0x000000ffff097224 */ /* 0x000fca00078e000e */
[----:B------:R-:W-:-:S05]  /*2c3d0*/  @!P2 LEA R13, P1, R20, R9, 0x1 ;  /* 0x00000009140da211 */ /* 0x000fca00078208ff */
[----:B------:R-:W-:Y:S02]  /*2c3e0*/  @!P2 IMAD.X R9, RZ, RZ, R2, P1 ;  /* 0x000000ffff09a224 */ /* 0x000fe400008e0602 */
[----:B------:R-:W-:Y:S02]  /*2c3f0*/  @!P2 IMAD.MOV.U32 R2, RZ, RZ, R13 ;  /* 0x000000ffff02a224 */ /* 0x000fe400078e000d */
[----:B------:R-:W-:Y:S02]  /*2c400*/  IMAD.MOV.U32 R13, RZ, RZ, R4 ;  /* 0x000000ffff0d7224 */ /* 0x000fe400078e0004 */
[----:B------:R-:W-:-:S07]  /*2c410*/  @!P2 IMAD.MOV.U32 R3, RZ, RZ, R9 ;  /* 0x000000ffff03a224 */ /* 0x000fce00078e0009 */
[----:B------:R-:W-:Y:S05]  /*2c420*/  WARPSYNC.COLLECTIVE R15, `(.L_x_3693) ;  /* 0x000000000f087348 */ /* 0x000fea0003c00000 */
[----:B------:R0:W1:Y:S02]  /*2c430*/  SHFL.IDX P6, R14, R13, R12, R11 ;  /* 0x0000000c0d0e7389 */ /* 0x00006400000c000b */
[----:B01----:R-:W-:Y:S01]  /*2c440*/  ENDCOLLECTIVE ;  /* 0x000000000000791b */ /* 0x003fe20003800000 */
.L_x_3693:
        /* <DEDUP_REMOVED lines=11> */
.L_x_3694:
        /* <DEDUP_REMOVED lines=8> */
.L_x_3695:
[----:B------:R-:W-:-:S05]  /*2c580*/  @!P2 LEA R7, P1, R20, R7, 0x1 ;  /* 0x000000071407a211 */ /* 0x000fca00078208ff */
[----:B------:R-:W-:Y:S02]  /*2c590*/  @!P2 IMAD.X R6, RZ, RZ, R6, P1 ;  /* 0x000000ffff06a224 */ /* 0x000fe400008e0606 */
[----:B------:R-:W-:Y:S02]  /*2c5a0*/  @!P2 IMAD.MOV.U32 R2, RZ, RZ, R7 ;  /* 0x000000ffff02a224 */ /* 0x000fe400078e0007 */
[----:B------:R-:W-:Y:S02]  /*2c5b0*/  @!P2 IMAD.MOV.U32 R3, RZ, RZ, R6 ;  /* 0x000000ffff03a224 */ /* 0x000fe400078e0006 */
[----:B------:R-:W-:Y:S02]  /*2c5c0*/  IMAD.MOV.U32 R13, RZ, RZ, R0 ;  /* 0x000000ffff0d7224 */ /* 0x000fe400078e0000 */
[----:B------:R-:W-:Y:S01]  /*2c5d0*/  VIADD R6, R36, 0x60 ;  /* 0x0000006024067836 */ /* 0x000fe20000000000 */
[----:B------:R-:W-:Y:S01]  /*2c5e0*/  @!PT LDS RZ, [RZ] ;  /* 0x00000000fffff984 */ /* 0x000fe20000000800 */
[----:B------:R-:W-:Y:S01]  /*2c5f0*/  @!PT LDS RZ, [RZ] ;  /* 0x00000000fffff984 */ /* 0x000fe20000000800 */
[----:B------:R-:W-:Y:S01]  /*2c600*/  @!PT LDS RZ, [RZ] ;  /* 0x00000000fffff984 */ /* 0x000fe20000000800 */
[----:B------:R0:W-:Y:S04]  /*2c610*/  @!P2 LDGSTS.E.BYPASS.LTC128B.128 [R26+0x1ac00], desc[UR36][R2.64], !P0 ;  /* 0x1ac00000021aafae */ /* 0x0001e8000c101d64 */
[----:B------:R-:W-:Y:S01]  /*2c620*/  ISETP.GE.AND P2, PT, R6, R37, PT ;  /* 0x000000250600720c */ /* 0x000fe20003f46270 */
[----:B0-----:R-:W-:-:S12]  /*2c630*/  IMAD.MOV.U32 R2, RZ, RZ, R14 ;  /* 0x000000ffff027224 */ /* 0x001fd800078e000e */
[----:B------:R-:W-:Y:S05]  /*2c640*/  WARPSYNC.COLLECTIVE R15, `(.L_x_3696) ;  /* 0x000000000f087348 */ /* 0x000fea0003c00000 */
[----:B------:R0:W1:Y:S02]  /*2c650*/  SHFL.IDX P6, R14, R13, R12, R11 ;  /* 0x0000000c0d0e7389 */ /* 0x00006400000c000b */
[----:B01----:R-:W-:Y:S01]  /*2c660*/  ENDCOLLECTIVE ;  /* 0x000000000000791b */ /* 0x003fe20003800000 */
.L_x_3696:
[----:B------:R-:W-:Y:S01]  /*2c670*/  @P2 LOP3.LUT R23, R23, 0x40, RZ, 0xfc, !PT ;  /* 0x0000004017172812 */ /* 0x000fe200078efcff */
[----:B------:R-:W-:Y:S02]  /*2c680*/  IMAD.MOV.U32 R13, RZ, RZ, R4 ;  /* 0x000000ffff0d7224 */ /* 0x000fe400078e0004 */
[----:B------:R-:W-:Y:S02]  /*2c690*/  IMAD.MOV.U32 R12, RZ, RZ, 0x7 ;  /* 0x00000007ff0c7424 */ /* 0x000fe400078e00ff */
[----:B------:R-:W-:-:S07]  /*2c6a0*/  IMAD.MOV.U32 R5, RZ, RZ, R14 ;  /* 0x000000ffff057224 */ /* 0x000fce00078e000e */
[----:B------:R-:W-:Y:S05]  /*2c6b0*/  WARPSYNC.COLLECTIVE R15, `(.L_x_3697) ;  /* 0x000000000f087348 */ /* 0x000fea0003c00000 */
[----:B------:R0:W1:Y:S02]  /*2c6c0*/  SHFL.IDX P6, R14, R13, R12, R11 ;  /* 0x0000000c0d0e7389 */ /* 0x00006400000c000b */
[----:B01----:R-:W-:Y:S01]  /*2c6d0*/  ENDCOLLECTIVE ;  /* 0x000000000000791b */ /* 0x003fe20003800000 */
.L_x_3697:
        /* <DEDUP_REMOVED lines=13> */
.L_x_3698:
[----:B------:R-:W-:Y:S01]  /*2c7b0*/  IMAD.MOV.U32 R0, RZ, RZ, R14 ;  /* 0x000000ffff007224 */ /* 0x000fe200078e000e */
[----:B------:R-:W-:Y:S06]  /*2c7c0*/  BRA `(.L_x_3699) ;  /* 0xffffffb000087947 */ /* 0x000fec000383ffff */
.L_x_3607:
        /* <DEDUP_REMOVED lines=8> */
.L_x_3701:
[----:B------:R-:W-:Y:S05]  /*2c850*/  BSYNC B0 ;  /* 0x0000000000007941 */ /* 0x000fea0003800000 */
.L_x_3700:
        /* <DEDUP_REMOVED lines=9> */
.L_x_3702:
[----:B------:R-:W-:Y:S02]  /*2c8f0*/  IMAD.MOV.U32 R13, RZ, RZ, R4 ;  /* 0x000000ffff0d7224 */ /* 0x000fe400078e0004 */
[----:B------:R-:W-:Y:S01]  /*2c900*/  IMAD.MOV.U32 R12, RZ, RZ, 0x1 ;  /* 0x00000001ff0c7424 */ /* 0x000fe200078e00ff */
[----:B------:R-:W-:-:S13]  /*2c910*/  @!P5 LEA R5, P0, R8, R14, 0x1 ;  /* 0x0000000e0805d211 */ /* 0x000fda00078008ff */
[----:B------:R-:W-:Y:S05]  /*2c920*/  WARPSYNC.COLLECTIVE R15, `(.L_x_3703) ;  /* 0x000000000f087348 */ /* 0x000fea0003c00000 */
[----:B------:R0:W1:Y:S02]  /*2c930*/  SHFL.IDX P6, R14, R13, R12, R11 ;  /* 0x0000000c0d0e7389 */ /* 0x00006400000c000b */
[----:B01----:R-:W-:Y:S01]  /*2c940*/  ENDCOLLECTIVE ;  /* 0x000000000000791b */ /* 0x003fe20003800000 */
.L_x_3703:
        /* <DEDUP_REMOVED lines=15> */
.L_x_3704:
        /* <DEDUP_REMOVED lines=17> */
.L_x_3705:
[----:B------:R-:W-:Y:S02]  /*2cb50*/  IMAD.MOV.U32 R13, RZ, RZ, R0 ;  /* 0x000000ffff0d7224 */ /* 0x000fe400078e0000 */
[----:B------:R-:W-:-:S07]  /*2cb60*/  IMAD.MOV.U32 R5, RZ, RZ, R14 ;  /* 0x000000ffff057224 */ /* 0x000fce00078e000e */
[----:B------:R-:W-:Y:S05]  /*2cb70*/  WARPSYNC.COLLECTIVE R15, `(.L_x_3706) ;  /* 0x000000000f087348 */ /* 0x000fea0003c00000 */
[----:B------:R0:W1:Y:S02]  /*2cb80*/  SHFL.IDX P6, R14, R13, R12, R11 ;  /* 0x0000000c0d0e7389 */ /* 0x00006400000c000b */
[----:B01----:R-:W-:Y:S01]  /*2cb90*/  ENDCOLLECTIVE ;  /* 0x000000000000791b */ /* 0x003fe20003800000 */
.L_x_3706:
[----:B------:R-:W-:Y:S02]  /*2cba0*/  IMAD.MOV.U32 R13, RZ, RZ, R4 ;  /* 0x000000ffff0d7224 */ /* 0x000fe400078e0004 */
[----:B------:R-:W-:Y:S01]  /*2cbb0*/  IMAD.MOV.U32 R12, RZ, RZ, 0x3 ;  /* 0x00000003ff0c7424 */ /* 0x000fe200078e00ff */
[----:B------:R-:W-:-:S13]  /*2cbc0*/  @!P5 LEA R6, P0, R8, R14, 0x1 ;  /* 0x0000000e0806d211 */ /* 0x000fda00078008ff */
[----:B------:R-:W-:Y:S05]  /*2cbd0*/  WARPSYNC.COLLECTIVE R15, `(.L_x_3707) ;  /* 0x000000000f087348 */ /* 0x000fea0003c00000 */
[----:B------:R0:W1:Y:S02]  /*2cbe0*/  SHFL.IDX P6, R14, R13, R12, R11 ;  /* 0x0000000c0d0e7389 */ /* 0x00006400000c000b */
[----:B01----:R-:W-:Y:S01]  /*2cbf0*/  ENDCOLLECTIVE ;  /* 0x000000000000791b */ /* 0x003fe20003800000 */
.L_x_3707:
        /* <DEDUP_REMOVED lines=16> */
.L_x_3708:
        /* <DEDUP_REMOVED lines=17> */
.L_x_3709:
[----:B------:R-:W-:Y:S02]  /*2ce10*/  IMAD.MOV.U32 R13, RZ, RZ, R0 ;  /* 0x000000ffff0d7224 */ /* 0x000fe400078e0000 */
[----:B------:R-:W-:-:S07]  /*2ce20*/  IMAD.MOV.U32 R5, RZ, RZ, R14 ;  /* 0x000000ffff057224 */ /* 0x000fce00078e000e */
[----:B------:R-:W-:Y:S05]  /*2ce30*/  WARPSYNC.COLLECTIVE R15, `(.L_x_3710) ;  /* 0x000000000f087348 */ /* 0x000fea0003c00000 */
[----:B------:R0:W1:Y:S02]  /*2ce40*/  SHFL.IDX P6, R14, R13, R12, R11 ;  /* 0x0000000c0d0e7389 */ /* 0x00006400000c000b */
[----:B01----:R-:W-:Y:S01]  /*2ce50*/  ENDCOLLECTIVE ;  /* 0x000000000000791b */ /* 0x003fe20003800000 */
.L_x_3710:
[----:B------:R-:W-:Y:S02]  /*2ce60*/  IMAD.MOV.U32 R13, RZ, RZ, R4 ;  /* 0x000000ffff0d7224 */ /* 0x000fe400078e0004 */
[----:B------:R-:W-:Y:S01]  /*2ce70*/  IMAD.MOV.U32 R12, RZ, RZ, 0x5 ;  /* 0x00000005ff0c7424 */ /* 0x000fe200078e00ff */
[----:B------:R-:W-:-:S13]  /*2ce80*/  @!P5 LEA R6, P0, R8, R14, 0x1 ;  /* 0x0000000e0806d211 */ /* 0x000fda00078008ff */
[----:B------:R-:W-:Y:S05]  /*2ce90*/  WARPSYNC.COLLECTIVE R15, `(.L_x_3711) ;  /* 0x000000000f087348 */ /* 0x000fea0003c00000 */
[----:B------:R0:W1:Y:S02]  /*2cea0*/  SHFL.IDX P6, R14, R13, R12, R11 ;  /* 0x0000000c0d0e7389 */ /* 0x00006400000c000b */
[----:B01----:R-:W-:Y:S01]  /*2ceb0*/  ENDCOLLECTIVE ;  /* 0x000000000000791b */ /* 0x003fe20003800000 */
.L_x_3711:
        /* <DEDUP_REMOVED lines=16> */
.L_x_3712:
        /* <DEDUP_REMOVED lines=17> */
.L_x_3713:
[----:B------:R-:W-:Y:S02]  /*2d0d0*/  IMAD.MOV.U32 R13, RZ, RZ, R0 ;  /* 0x000000ffff0d7224 */ /* 0x000fe400078e0000 */
[----:B------:R-:W-:-:S07]  /*2d0e0*/  IMAD.MOV.U32 R5, RZ, RZ, R14 ;  /* 0x000000ffff057224 */ /* 0x000fce00078e000e */
[----:B------:R-:W-:Y:S05]  /*2d0f0*/  WARPSYNC.COLLECTIVE R15, `(.L_x_3714) ;  /* 0x000000000f087348 */ /* 0x000fea0003c00000 */
[----:B------:R0:W1:Y:S02]  /*2d100*/  SHFL.IDX P6, R14, R13, R12, R11 ;  /* 0x0000000c0d0e7389 */ /* 0x00006400000c000b */
[----:B01----:R-:W-:Y:S01]  /*2d110*/  ENDCOLLECTIVE ;  /* 0x000000000000791b */ /* 0x003fe20003800000 */
.L_x_3714:
[----:B------:R-:W-:Y:S02]  /*2d120*/  IMAD.MOV.U32 R13, RZ, RZ, R4 ;  /* 0x000000ffff0d7224 */ /* 0x000fe400078e0004 */
[----:B------:R-:W-:Y:S01]  /*2d130*/  IMAD.MOV.U32 R12, RZ, RZ, 0x7 ;  /* 0x00000007ff0c7424 */ /* 0x000fe200078e00ff */
[----:B------:R-:W-:-:S13]  /*2d140*/  @!P5 LEA R6, P0, R8, R14, 0x1 ;  /* 0x0000000e0806d211 */ /* 0x000fda00078008ff */
[----:B------:R-:W-:Y:S05]  /*2d150*/  WARPSYNC.COLLECTIVE R15, `(.L_x_3715) ;  /* 0x000000000f087348 */ /* 0x000fea0003c00000 */
[----:B------:R0:W1:Y:S02]  /*2d160*/  SHFL.IDX P6, R14, R13, R12, R11 ;  /* 0x0000000c0d0e7389 */ /* 0x00006400000c000b */
[----:B01----:R-:W-:Y:S01]  /*2d170*/  ENDCOLLECTIVE ;  /* 0x000000000000791b */ /* 0x003fe20003800000 */
.L_x_3715:
        /* <DEDUP_REMOVED lines=15> */
.L_x_3716:
[----:B------:R-:W-:Y:S05]  /*2d270*/  BRA `(.L_x_3717) ;  /* 0xffffffb0003c7947 */ /* 0x000fea000383ffff */
.L_x_3612:
[----:B0-----:R0:W1:Y:S02]  /*2d280*/  SYNCS.PHASECHK.TRANS64.TRYWAIT P0, [R22+URZ+0x32420], R3 ;  /* 0x03242003160075a7 */ /* 0x001064000800017f */
[----:B-1----:R-:W-:Y:S05]  /*2d290*/  @!P0 NANOSLEEP.SYNCS 0x989680 ;  /* 0x009896800000895d */ /* 0x002fea0003900000 */
[----:B------:R-:W1:Y:S02]  /*2d2a0*/  @!P0 SYNCS.PHASECHK.TRANS64 P0, [R22+URZ+0x32420], R3 ;  /* 0x03242003160085a7 */ /* 0x000e64000800007f */
[----:B-1----:R-:W-:Y:S05]  /*2d2b0*/  @!P0 BRA `(.L_x_3612) ;  /* 0xfffffffc00f08947 */ /* 0x002fea000383ffff */
[----:B------:R-:W-:Y:S05]  /*2d2c0*/  BRA `(.L_x_3718) ;  /* 0xffffffb000ac7947 */ /* 0x000fea000383ffff */
.L_x_3615:
[----:B-1----:R1:W2:Y:S02]  /*2d2d0*/  SYNCS.PHASECHK.TRANS64.TRYWAIT P0, [R17+URZ+0x32460], R0 ;  /* 0x03246000110075a7 */ /* 0x0022a4000800017f */
[----:B--2---:R-:W-:Y:S05]  /*2d2e0*/  @!P0 NANOSLEEP.SYNCS 0x989680 ;  /* 0x009896800000895d */ /* 0x004fea0003900000 */
[----:B------:R-:W2:Y:S02]  /*2d2f0*/  @!P0 SYNCS.PHASECHK.TRANS64 P0, [R17+URZ+0x32460], R0 ;  /* 0x03246000110085a7 */ /* 0x000ea4000800007f */
[----:B--2---:R-:W-:Y:S05]  /*2d300*/  @!P0 BRA `(.L_x_3615) ;  /* 0xfffffffc00f08947 */ /* 0x004fea000383ffff */
[----:B------:R-:W-:Y:S05]  /*2d310*/  BRA `(.L_x_3719) ;  /* 0xffffffb000b87947 */ /* 0x000fea000383ffff */
.L_x_3616:
        /* <DEDUP_REMOVED lines=8> */
.L_x_3721:
[----:B------:R-:W-:Y:S05]  /*2d3a0*/  BSYNC B0 ;  /* 0x0000000000007941 */ /* 0x000fea0003800000 */
.L_x_3720:
        /* <DEDUP_REMOVED lines=13> */
.L_x_3722:
        /* <DEDUP_REMOVED lines=9> */
.L_x_3723:
        /* <DEDUP_REMOVED lines=17> */
.L_x_3724:
[----:B------:R-:W-:Y:S02]  /*2d620*/  IMAD.MOV.U32 R13, RZ, RZ, R6 ;  /* 0x000000ffff0d7224 */ /* 0x000fe400078e0006 */
[----:B------:R-:W-:Y:S01]  /*2d630*/  IMAD.MOV.U32 R12, RZ, RZ, 0x2 ;  /* 0x00000002ff0c7424 */ /* 0x000fe200078e00ff */
[----:B------:R-:W-:-:S13]  /*2d640*/  IADD3 R2, P3, R14, R0, RZ ;  /* 0x000000000e027210 */ /* 0x000fda0007f7e0ff */
[----:B------:R-:W-:Y:S05]  /*2d650*/  WARPSYNC.COLLECTIVE R15, `(.L_x_3725) ;  /* 0x000000000f087348 */ /* 0x000fea0003c00000 */
[----:B------:R0:W1:Y:S02]  /*2d660*/  SHFL.IDX P6, R14, R13, R12, R11 ;  /* 0x0000000c0d0e7389 */ /* 0x00006400000c000b */
[----:B01----:R-:W-:Y:S01]  /*2d670*/  ENDCOLLECTIVE ;  /* 0x000000000000791b */ /* 0x003fe20003800000 */
.L_x_3725:
        /* <DEDUP_REMOVED lines=17> */
.L_x_3726:
[----:B------:R-:W-:Y:S02]  /*2d790*/  IMAD.MOV.U32 R13, RZ, RZ, R6 ;  /* 0x000000ffff0d7224 */ /* 0x000fe400078e0006 */
[----:B------:R-:W-:Y:S01]  /*2d7a0*/  IMAD.MOV.U32 R12, RZ, RZ, 0x3 ;  /* 0x00000003ff0c7424 */ /* 0x000fe200078e00ff */
[----:B------:R-:W-:-:S13]  /*2d7b0*/  IADD3 R2, P3, R14, R0, RZ ;  /* 0x000000000e027210 */ /* 0x000fda0007f7e0ff */
[----:B------:R-:W-:Y:S05]  /*2d7c0*/  WARPSYNC.COLLECTIVE R15, `(.L_x_3727) ;  /* 0x000000000f087348 */ /* 0x000fea0003c00000 */
[----:B------:R0:W1:Y:S02]  /*2d7d0*/  SHFL.IDX P6, R14, R13, R12, R11 ;  /* 0x0000000c0d0e7389 */ /* 0x00006400000c000b */
[----:B01----:R-:W-:Y:S01]  /*2d7e0*/  ENDCOLLECTIVE ;  /* 0x000000000000791b */ /* 0x003fe20003800000 */
.L_x_3727:
        /* <DEDUP_REMOVED lines=17> */
.L_x_3728:
[----:B------:R-:W-:Y:S02]  /*2d900*/  IMAD.MOV.U32 R13, RZ, RZ, R6 ;  /* 0x000000ffff0d7224 */ /* 0x000fe400078e0006 */
[----:B------:R-:W-:Y:S01]  /*2d910*/  IMAD.MOV.U32 R12, RZ, RZ, 0x4 ;  /* 0x00000004ff0c7424 */ /* 0x000fe200078e00ff */
[----:B------:R-:W-:-:S13]  /*2d920*/  IADD3 R2, P3, R14, R0, RZ ;  /* 0x000000000e027210 */ /* 0x000fda0007f7e0ff */
[----:B------:R-:W-:Y:S05]  /*2d930*/  WARPSYNC.COLLECTIVE R15, `(.L_x_3729) ;  /* 0x000000000f087348 */ /* 0x000fea0003c00000 */
[----:B------:R0:W1:Y:S02]  /*2d940*/  SHFL.IDX P6, R14, R13, R12, R11 ;  /* 0x0000000c0d0e7389 */ /* 0x00006400000c000b */
[----:B01----:R-:W-:Y:S01]  /*2d950*/  ENDCOLLECTIVE ;  /* 0x000000000000791b */ /* 0x003fe20003800000 */
.L_x_3729:
        /* <DEDUP_REMOVED lines=17> */
.L_x_3730:
[----:B------:R-:W-:Y:S02]  /*2da70*/  IMAD.MOV.U32 R13, RZ, RZ, R6 ;  /* 0x000000ffff0d7224 */ /* 0x000fe400078e0006 */
[----:B------:R-:W-:Y:S01]  /*2da80*/  IMAD.MOV.U32 R12, RZ, RZ, 0x5 ;  /* 0x00000005ff0c7424 */ /* 0x000fe200078e00ff */
[----:B------:R-:W-:-:S13]  /*2da90*/  IADD3 R2, P3, R14, R0, RZ ;  /* 0x000000000e027210 */ /* 0x000fda0007f7e0ff */
[----:B------:R-:W-:Y:S05]  /*2daa0*/  WARPSYNC.COLLECTIVE R15, `(.L_x_3731) ;  /* 0x000000000f087348 */ /* 0x000fea0003c00000 */
[----:B------:R0:W1:Y:S02]  /*2dab0*/  SHFL.IDX P6, R14, R13, R12, R11 ;  /* 0x0000000c0d0e7389 */ /* 0x00006400000c000b */
[----:B01----:R-:W-:Y:S01]  /*2dac0*/  ENDCOLLECTIVE ;  /* 0x000000000000791b */ /* 0x003fe20003800000 */
.L_x_3731:
        /* <DEDUP_REMOVED lines=12> */
.L_x_3732:
        /* <DEDUP_REMOVED lines=9> */
.L_x_3623:
[----:B-1----:R1:W2:Y:S02]  /*2dc20*/  SYNCS.PHASECHK.TRANS64.TRYWAIT P0, [R10+URZ+0x32440], R20 ;  /* 0x032440140a0075a7 */ /* 0x0022a4000800017f */
[----:B--2---:R-:W-:Y:S05]  /*2dc30*/  @!P0 NANOSLEEP.SYNCS 0x989680 ;  /* 0x009896800000895d */ /* 0x004fea0003900000 */
[----:B------:R-:W2:Y:S02]  /*2dc40*/  @!P0 SYNCS.PHASECHK.TRANS64 P0, [R10+URZ+0x32440], R20 ;  /* 0x032440140a0085a7 */ /* 0x000ea4000800007f */
[----:B--2---:R-:W-:Y:S05]  /*2dc50*/  @!P0 BRA `(.L_x_3623) ;  /* 0xfffffffc00f08947 */ /* 0x004fea000383ffff */
[----:B------:R-:W-:Y:S05]  /*2dc60*/  BRA `(.L_x_3734) ;  /* 0xffffffb4003c7947 */ /* 0x000fea000383ffff */
.L_x_3624:
        /* <DEDUP_REMOVED lines=8> */
.L_x_3736:
[----:B------:R-:W-:Y:S05]  /*2dcf0*/  BSYNC B1 ;  /* 0x0000000000017941 */ /* 0x000fea0003800000 */
.L_x_3735:
        /* <DEDUP_REMOVED lines=9> */
.L_x_3737:
[----:B------:R-:W-:Y:S02]  /*2dd90*/  IMAD.MOV.U32 R13, RZ, RZ, R8 ;  /* 0x000000ffff0d7224 */ /* 0x000fe400078e0008 */
[----:B------:R-:W-:Y:S02]  /*2dda0*/  IMAD.MOV.U32 R12, RZ, RZ, 0x1 ;  /* 0x00000001ff0c7424 */ /* 0x000fe400078e00ff */
[----:B------:R-:W-:-:S07]  /*2ddb0*/  IMAD.MOV.U32 R2, RZ, RZ, R14 ;  /* 0x000000ffff027224 */ /* 0x000fce00078e000e */
[----:B------:R-:W-:Y:S05]  /*2ddc0*/  WARPSYNC.COLLECTIVE R15, `(.L_x_3738) ;  /* 0x000000000f087348 */ /* 0x000fea0003c00000 */
[----:B------:R0:W1:Y:S02]  /*2ddd0*/  SHFL.IDX P6, R14, R13, R12, R11 ;  /* 0x0000000c0d0e7389 */ /* 0x00006400000c000b */
[----:B01----:R-:W-:Y:S01]  /*2dde0*/  ENDCOLLECTIVE ;  /* 0x000000000000791b */ /* 0x003fe20003800000 */
.L_x_3738:
        /* <DEDUP_REMOVED lines=11> */
.L_x_3739:
[----:B------:R-:W-:Y:S02]  /*2dea0*/  IMAD.MOV.U32 R13, RZ, RZ, R8 ;  /* 0x000000ffff0d7224 */ /* 0x000fe400078e0008 */
[----:B------:R-:W-:Y:S02]  /*2deb0*/  IMAD.MOV.U32 R12, RZ, RZ, 0x2 ;  /* 0x00000002ff0c7424 */ /* 0x000fe400078e00ff */
[----:B------:R-:W-:-:S07]  /*2dec0*/  IMAD.MOV.U32 R2, RZ, RZ, R14 ;  /* 0x000000ffff027224 */ /* 0x000fce00078e000e */
[----:B------:R-:W-:Y:S05]  /*2ded0*/  WARPSYNC.COLLECTIVE R15, `(.L_x_3740) ;  /* 0x000000000f087348 */ /* 0x000fea0003c00000 */
[----:B------:R0:W1:Y:S02]  /*2dee0*/  SHFL.IDX P6, R14, R13, R12, R11 ;  /* 0x0000000c0d0e7389 */ /* 0x00006400000c000b */
[----:B01----:R-:W-:Y:S01]  /*2def0*/  ENDCOLLECTIVE ;  /* 0x000000000000791b */ /* 0x003fe20003800000 */
.L_x_3740:
        /* <DEDUP_REMOVED lines=11> */
.L_x_3741:
[----:B------:R-:W-:Y:S02]  /*2dfb0*/  IMAD.MOV.U32 R13, RZ, RZ, R8 ;  /* 0x000000ffff0d7224 */ /* 0x000fe400078e0008 */
[----:B------:R-:W-:Y:S02]  /*2dfc0*/  IMAD.MOV.U32 R12, RZ, RZ, 0x3 ;  /* 0x00000003ff0c7424 */ /* 0x000fe400078e00ff */
[----:B------:R-:W-:-:S07]  /*2dfd0*/  IMAD.MOV.U32 R2, RZ, RZ, R14 ;  /* 0x000000ffff027224 */ /* 0x000fce00078e000e */
[----:B------:R-:W-:Y:S05]  /*2dfe0*/  WARPSYNC.COLLECTIVE R15, `(.L_x_3742) ;  /* 0x000000000f087348 */ /* 0x000fea0003c00000 */
[----:B------:R0:W1:Y:S02]  /*2dff0*/  SHFL.IDX P6, R14, R13, R12, R11 ;  /* 0x0000000c0d0e7389 */ /* 0x00006400000c000b */
[----:B01----:R-:W-:Y:S01]  /*2e000*/  ENDCOLLECTIVE ;  /* 0x000000000000791b */ /* 0x003fe20003800000 */
.L_x_3742:
        /* <DEDUP_REMOVED lines=11> */
.L_x_3743:
[----:B------:R-:W-:Y:S02]  /*2e0c0*/  IMAD.MOV.U32 R13, RZ, RZ, R8 ;  /* 0x000000ffff0d7224 */ /* 0x000fe400078e0008 */
[----:B------:R-:W-:Y:S02]  /*2e0d0*/  IMAD.MOV.U32 R12, RZ, RZ, 0x4 ;  /* 0x00000004ff0c7424 */ /* 0x000fe400078e00ff */
[----:B------:R-:W-:-:S07]  /*2e0e0*/  IMAD.MOV.U32 R2, RZ, RZ, R14 ;  /* 0x000000ffff027224 */ /* 0x000fce00078e000e */
[----:B------:R-:W-:Y:S05]  /*2e0f0*/  WARPSYNC.COLLECTIVE R15, `(.L_x_3744) ;  /* 0x000000000f087348 */ /* 0x000fea0003c00000 */
[----:B------:R0:W1:Y:S02]  /*2e100*/  SHFL.IDX P6, R14, R13, R12, R11 ;  /* 0x0000000c0d0e7389 */ /* 0x00006400000c000b */
[----:B01----:R-:W-:Y:S01]  /*2e110*/  ENDCOLLECTIVE ;  /* 0x000000000000791b */ /* 0x003fe20003800000 */
.L_x_3744:
        /* <DEDUP_REMOVED lines=11> */
.L_x_3745:
[----:B------:R-:W-:Y:S02]  /*2e1d0*/  IMAD.MOV.U32 R13, RZ, RZ, R8 ;  /* 0x000000ffff0d7224 */ /* 0x000fe400078e0008 */
[----:B------:R-:W-:Y:S02]  /*2e1e0*/  IMAD.MOV.U32 R12, RZ, RZ, 0x5 ;  /* 0x00000005ff0c7424 */ /* 0x000fe400078e00ff */
[----:B------:R-:W-:-:S07]  /*2e1f0*/  IMAD.MOV.U32 R2, RZ, RZ, R14 ;  /* 0x000000ffff027224 */ /* 0x000fce00078e000e */
[----:B------:R-:W-:Y:S05]  /*2e200*/  WARPSYNC.COLLECTIVE R15, `(.L_x_3746) ;  /* 0x000000000f087348 */ /* 0x000fea0003c00000 */
[----:B------:R0:W1:Y:S02]  /*2e210*/  SHFL.IDX P6, R14, R13, R12, R11 ;  /* 0x0000000c0d0e7389 */ /* 0x00006400000c000b */
[----:B01----:R-:W-:Y:S01]  /*2e220*/  ENDCOLLECTIVE ;  /* 0x000000000000791b */ /* 0x003fe20003800000 */
.L_x_3746:
        /* <DEDUP_REMOVED lines=11> */
.L_x_3747:
[----:B------:R-:W-:Y:S05]  /*2e2e0*/  BRA `(.L_x_3748) ;  /* 0xffffffb000647947 */ /* 0x000fea000383ffff */
.L_x_3629:
[----:B---3--:R3:W4:Y:S02]  /*2e2f0*/  SYNCS.PHASECHK.TRANS64.TRYWAIT P0, [R10+URZ+0x32460], R20 ;  /* 0x032460140a0075a7 */ /* 0x008724000800017f */
[----:B----4-:R-:W-:Y:S05]  /*2e300*/  @!P0 NANOSLEEP.SYNCS 0x989680 ;  /* 0x009896800000895d */ /* 0x010fea0003900000 */
[----:B------:R-:W4:Y:S02]  /*2e310*/  @!P0 SYNCS.PHASECHK.TRANS64 P0, [R10+URZ+0x32460], R20 ;  /* 0x032460140a0085a7 */ /* 0x000f24000800007f */
[----:B----4-:R-:W-:Y:S05]  /*2e320*/  @!P0 BRA `(.L_x_3629) ;  /* 0xfffffffc00f08947 */ /* 0x010fea000383ffff */
[----:B------:R-:W-:Y:S05]  /*2e330*/  BRA `(.L_x_3749) ;  /* 0xffffffb000b07947 */ /* 0x000fea000383ffff */
.L_x_3630:
        /* <DEDUP_REMOVED lines=8> */
.L_x_3751:
[----:B------:R-:W-:Y:S05]  /*2e3c0*/  BSYNC B1 ;  /* 0x0000000000017941 */ /* 0x000fea0003800000 */
.L_x_3750:
        /* <DEDUP_REMOVED lines=9> */
.L_x_3752:
[----:B------:R-:W-:Y:S02]  /*2e460*/  IMAD.MOV.U32 R13, RZ, RZ, R25 ;  /* 0x000000ffff0d7224 */ /* 0x000fe400078e0019 */
[----:B------:R-:W-:Y:S01]  /*2e470*/  IMAD.MOV.U32 R12, RZ, RZ, 0x1 ;  /* 0x00000001ff0c7424 */ /* 0x000fe200078e00ff */
[----:B------:R-:W-:-:S13]  /*2e480*/  IADD3 R2, P0, R14, R0, RZ ;  /* 0x000000000e027210 */ /* 0x000fda0007f1e0ff */
[----:B------:R-:W-:Y:S05]  /*2e490*/  WARPSYNC.COLLECTIVE R15, `(.L_x_3753) ;  /* 0x000000000f087348 */ /* 0x000fea0003c00000 */
[----:B------:R0:W1:Y:S02]  /*2e4a0*/  SHFL.IDX P6, R14, R13, R12, R11 ;  /* 0x0000000c0d0e7389 */ /* 0x00006400000c000b */
[----:B01----:R-:W-:Y:S01]  /*2e4b0*/  ENDCOLLECTIVE ;  /* 0x000000000000791b */ /* 0x003fe20003800000 */
.L_x_3753:
        /* <DEDUP_REMOVED lines=13> */
.L_x_3754:
[----:B------:R-:W-:Y:S02]  /*2e590*/  IMAD.MOV.U32 R13, RZ, RZ, R25 ;  /* 0x000000ffff0d7224 */ /* 0x000fe400078e0019 */
[----:B------:R-:W-:Y:S01]  /*2e5a0*/  IMAD.MOV.U32 R12, RZ, RZ, 0x2 ;  /* 0x00000002ff0c7424 */ /* 0x000fe200078e00ff */
[----:B------:R-:W-:-:S13]  /*2e5b0*/  IADD3 R2, P0, R14, R0, RZ ;  /* 0x000000000e027210 */ /* 0x000fda0007f1e0ff */
[----:B------:R-:W-:Y:S05]  /*2e5c0*/  WARPSYNC.COLLECTIVE R15, `(.L_x_3755) ;  /* 0x000000000f087348 */ /* 0x000fea0003c00000 */
[----:B------:R0:W1:Y:S02]  /*2e5d0*/  SHFL.IDX P6, R14, R13, R12, R11 ;  /* 0x0000000c0d0e7389 */ /* 0x00006400000c000b */
[----:B01----:R-:W-:Y:S01]  /*2e5e0*/  ENDCOLLECTIVE ;  /* 0x000000000000791b */ /* 0x003fe20003800000 */
.L_x_3755:
        /* <DEDUP_REMOVED lines=13> */
.L_x_3756:
[----:B------:R-:W-:Y:S02]  /*2e6c0*/  IMAD.MOV.U32 R13, RZ, RZ, R25 ;  /* 0x000000ffff0d7224 */ /* 0x000fe400078e0019 */
[----:B------:R-:W-:Y:S02]  /*2e6d0*/  IMAD.MOV.U32 R12, RZ, RZ, 0x3 ;  /* 0x00000003ff0c7424 */ /* 0x000fe400078e00ff */
[----:B------:R-:W-:-:S07]  /*2e6e0*/  IMAD.MOV.U32 R8, RZ, RZ, R14 ;  /* 0x000000ffff087224 */ /* 0x000fce00078e000e */
[----:B------:R-:W-:Y:S05]  /*2e6f0*/  WARPSYNC.COLLECTIVE R15, `(.L_x_3757) ;  /* 0x000000000f087348 */ /* 0x000fea0003c00000 */
[----:B------:R0:W1:Y:S02]  /*2e700*/  SHFL.IDX P6, R14, R13, R12, R11 ;  /* 0x0000000c0d0e7389 */ /* 0x00006400000c000b */
[----:B01----:R-:W-:Y:S01]  /*2e710*/  ENDCOLLECTIVE ;  /* 0x000000000000791b */ /* 0x003fe20003800000 */
.L_x_3757:
        /* <DEDUP_REMOVED lines=14> */
.L_x_3758:
[----:B------:R-:W-:Y:S02]  /*2e800*/  IMAD.MOV.U32 R13, RZ, RZ, R25 ;  /* 0x000000ffff0d7224 */ /* 0x000fe400078e0019 */
[----:B------:R-:W-:Y:S01]  /*2e810*/  IMAD.MOV.U32 R12, RZ, RZ, 0x4 ;  /* 0x00000004ff0c7424 */ /* 0x000fe200078e00ff */
[----:B------:R-:W-:-:S13]  /*2e820*/  IADD3 R2, P0, R14, R0, RZ ;  /* 0x000000000e027210 */ /* 0x000fda0007f1e0ff */
[----:B------:R-:W-:Y:S05]  /*2e830*/  WARPSYNC.COLLECTIVE R15, `(.L_x_3759) ;  /* 0x000000000f087348 */ /* 0x000fea0003c00000 */
[----:B------:R0:W1:Y:S02]  /*2e840*/  SHFL.IDX P6, R14, R13, R12, R11 ;  /* 0x0000000c0d0e7389 */ /* 0x00006400000c000b */
[----:B01----:R-:W-:Y:S01]  /*2e850*/  ENDCOLLECTIVE ;  /* 0x000000000000791b */ /* 0x003fe20003800000 */
.L_x_3759:
        /* <DEDUP_REMOVED lines=13> */
.L_x_3760:
[----:B------:R-:W-:Y:S02]  /*2e930*/  IMAD.MOV.U32 R13, RZ, RZ, R25 ;  /* 0x000000ffff0d7224 */ /* 0x000fe400078e0019 */
[----:B------:R-:W-:Y:S01]  /*2e940*/  IMAD.MOV.U32 R12, RZ, RZ, 0x5 ;  /* 0x00000005ff0c7424 */ /* 0x000fe200078e00ff */
[----:B------:R-:W-:-:S13]  /*2e950*/  IADD3 R2, P0, R14, R0, RZ ;  /* 0x000000000e027210 */ /* 0x000fda0007f1e0ff */
[----:B------:R-:W-:Y:S05]  /*2e960*/  WARPSYNC.COLLECTIVE R15, `(.L_x_3761) ;  /* 0x000000000f087348 */ /* 0x000fea0003c00000 */
[----:B------:R0:W1:Y:S02]  /*2e970*/  SHFL.IDX P6, R14, R13, R12, R11 ;  /* 0x0000000c0d0e7389 */ /* 0x00006400000c000b */
[----:B01----:R-:W-:Y:S01]  /*2e980*/  ENDCOLLECTIVE ;  /* 0x000000000000791b */ /* 0x003fe20003800000 */
.L_x_3761:
        /* <DEDUP_REMOVED lines=13> */
.L_x_3762:
[----:B------:R-:W-:Y:S05]  /*2ea60*/  BRA `(.L_x_3763) ;  /* 0xffffffac00f07947 */ /* 0x000fea000383ffff */
.L_x_3638:
        /* <DEDUP_REMOVED lines=8> */
.L_x_3765:
[----:B------:R-:W-:Y:S05]  /*2eaf0*/  BSYNC B0 ;  /* 0x0000000000007941 */ /* 0x000fea0003800000 */
.L_x_3764:
        /* <DEDUP_REMOVED lines=9> */
.L_x_3766:
        /* <DEDUP_REMOVED lines=24> */
.L_x_3767:
[----:B------:R-:W-:Y:S01]  /*2ed10*/  IMAD.MOV.U32 R12, RZ, RZ, 0x2 ;  /* 0x00000002ff0c7424 */ /* 0x000fe200078e00ff */
[----:B------:R-:W-:-:S05]  /*2ed20*/  SEL R14, R14, RZ, P1 ;  /* 0x000000ff0e0e7207 */ /* 0x000fca0000800000 */
[----:B------:R-:W-:-:S04]  /*2ed30*/  IMAD.IADD R5, R13, 0x1, R14 ;  /* 0x000000010d057824 */ /* 0x000fc800078e020e */
[----:B------:R-:W-:-:S07]  /*2ed40*/  IMAD.MOV.U32 R13, RZ, RZ, R5 ;  /* 0x000000ffff0d7224 */ /* 0x000fce00078e0005 */
[----:B------:R-:W-:Y:S05]  /*2ed50*/  WARPSYNC.COLLECTIVE R15, `(.L_x_3768) ;  /* 0x000000000f087348 */ /* 0x000fea0003c00000 */
[----:B------:R0:W1:Y:S02]  /*2ed60*/  SHFL.UP P6, R14, R13, R12, R11 ;  /* 0x0400000c0d0e7389 */ /* 0x00006400000c000b */
[----:B01----:R-:W-:Y:S01]  /*2ed70*/  ENDCOLLECTIVE ;  /* 0x000000000000791b */ /* 0x003fe20003800000 */
.L_x_3768:
[----:B------:R-:W-:Y:S01]  /*2ed80*/  IMAD.MOV.U32 R12, RZ, RZ, 0x4 ;  /* 0x00000004ff0c7424 */ /* 0x000fe200078e00ff */
[----:B------:R-:W-:-:S05]  /*2ed90*/  SEL R2, R14, RZ, P2 ;  /* 0x000000ff0e027207 */ /* 0x000fca0001000000 */
[----:B------:R-:W-:-:S04]  /*2eda0*/  IMAD.IADD R2, R5, 0x1, R2 ;  /* 0x0000000105027824 */ /* 0x000fc800078e0202 */
[----:B------:R-:W-:-:S07]  /*2edb0*/  IMAD.MOV.U32 R13, RZ, RZ, R2 ;  /* 0x000000ffff0d7224 */ /* 0x000fce00078e0002 */
[----:B------:R-:W-:Y:S05]  /*2edc0*/  WARPSYNC.COLLECTIVE R15, `(.L_x_3769) ;  /* 0x000000000f087348 */ /* 0x000fea0003c00000 */
[----:B------:R0:W1:Y:S02]  /*2edd0*/  SHFL.UP P6, R14, R13, R12, R11 ;  /* 0x0400000c0d0e7389 */ /* 0x00006400000c000b */
[----:B01----:R-:W-:Y:S01]  /*2ede0*/  ENDCOLLECTIVE ;  /* 0x000000000000791b */ /* 0x003fe20003800000 */
.L_x_3769:
[----:B------:R-:W-:Y:S01]  /*2edf0*/  IMAD.MOV.U32 R12, RZ, RZ, 0x8 ;  /* 0x00000008ff0c7424 */ /* 0x000fe200078e00ff */
[----:B------:R-:W-:-:S05]  /*2ee00*/  SEL R3, R14, RZ, P3 ;  /* 0x000000ff0e037207 */ /* 0x000fca0001800000 */
[----:B------:R-:W-:-:S04]  /*2ee10*/  IMAD.IADD R3, R2, 0x1, R3 ;  /* 0x0000000102037824 */ /* 0x000fc800078e0203 */
[----:B------:R-:W-:-:S07]  /*2ee20*/  IMAD.MOV.U32 R13, RZ, RZ, R3 ;  /* 0x000000ffff0d7224 */ /* 0x000fce00078e0003 */
[----:B------:R-:W-:Y:S05]  /*2ee30*/  WARPSYNC.COLLECTIVE R15, `(.L_x_3770) ;  /* 0x000000000f087348 */ /* 0x000fea0003c00000 */
[----:B------:R0:W1:Y:S02]  /*2ee40*/  SHFL.UP P6, R14, R13, R12, R11 ;  /* 0x0400000c0d0e7389 */ /* 0x00006400000c000b */
[----:B01----:R-:W-:Y:S01]  /*2ee50*/  ENDCOLLECTIVE ;  /* 0x000000000000791b */ /* 0x003fe20003800000 */
.L_x_3770:
[----:B------:R-:W-:Y:S01]  /*2ee60*/  IMAD.MOV.U32 R12, RZ, RZ, 0x10 ;  /* 0x00000010ff0c7424 */ /* 0x000fe200078e00ff */
[----:B------:R-:W-:-:S05]  /*2ee70*/  SEL R14, R14, RZ, P4 ;  /* 0x000000ff0e0e7207 */ /* 0x000fca0002000000 */
[----:B------:R-:W-:-:S04]  /*2ee80*/  IMAD.IADD R5, R3, 0x1, R14 ;  /* 0x0000000103057824 */ /* 0x000fc800078e020e */
[----:B------:R-:W-:-:S07]  /*2ee90*/  IMAD.MOV.U32 R13, RZ, RZ, R5 ;  /* 0x000000ffff0d7224 */ /* 0x000fce00078e0005 */
[----:B------:R-:W-:Y:S05]  /*2eea0*/  WARPSYNC.COLLECTIVE R15, `(.L_x_3771) ;  /* 0x000000000f087348 */ /* 0x000fea0003c00000 */
[----:B------:R0:W1:Y:S02]  /*2eeb0*/  SHFL.UP P6, R14, R13, R12, R11 ;  /* 0x0400000c0d0e7389 */ /* 0x00006400000c000b */
[----:B01----:R-:W-:Y:S01]  /*2eec0*/  ENDCOLLECTIVE ;  /* 0x000000000000791b */ /* 0x003fe20003800000 */
.L_x_3771:
        /* <DEDUP_REMOVED lines=8> */
.L_x_3772:
[----:B------:R-:W-:Y:S05]  /*2ef50*/  BRA `(.L_x_3773) ;  /* 0xffffffb0004c7947 */ /* 0x000fea000383ffff */
.L_x_3641:
[----:B------:R-:W-:Y:S01]  /*2ef60*/  BSSY B0, `(.L_x_3774) ;  /* 0x0000007000007945 */ /* 0x000fe20003800000 */
[----:B------:R-:W-:Y:S02]  /*2ef70*/  IMAD.MOV.U32 R12, RZ, RZ, 0x1 ;  /* 0x00000001ff0c7424 */ /* 0x000fe400078e00ff */
[----:B------:R-:W-:Y:S02]  /*2ef80*/  IMAD.MOV.U32 R11, RZ, RZ, RZ ;  /* 0x000000ffff0b7224 */ /* 0x000fe400078e00ff */
[----:B------:R-:W-:-:S07]  /*2ef90*/  IMAD.MOV.U32 R15, RZ, RZ, -0x1 ;  /* 0xffffffffff0f7424 */ /* 0x000fce00078e00ff */
[----:B-12---:R-:W-:Y:S05]  /*2efa0*/  WARPSYNC.COLLECTIVE R15, `(.L_x_3775) ;  /* 0x000000000f087348 */ /* 0x006fea0003c00000 */
[----:B------:R0:W3:Y:S02]  /*2efb0*/  SHFL.UP P6, R14, R13, R12, R11 ;  /* 0x0400000c0d0e7389 */ /* 0x0000e400000c000b */
[----:B0123--:R-:W-:Y:S01]  /*2efc0*/  ENDCOLLECTIVE ;  /* 0x000000000000791b */ /* 0x00ffe20003800000 */
.L_x_3775:
[----:B------:R-:W-:Y:S05]  /*2efd0*/  BSYNC B0 ;  /* 0x0000000000007941 */ /* 0x000fea0003800000 */
.L_x_3774:
        /* <DEDUP_REMOVED lines=8> */
.L_x_3776:
[----:B------:R-:W-:Y:S01]  /*2f060*/  IMAD.MOV.U32 R12, RZ, RZ, 0x4 ;  /* 0x00000004ff0c7424 */ /* 0x000fe200078e00ff */
[----:B------:R-:W-:-:S05]  /*2f070*/  SEL R2, R14, RZ, P2 ;  /* 0x000000ff0e027207 */ /* 0x000fca0001000000 */
[----:B------:R-:W-:-:S04]  /*2f080*/  IMAD.IADD R2, R13, 0x1, R2 ;  /* 0x000000010d027824 */ /* 0x000fc800078e0202 */
[----:B------:R-:W-:-:S07]  /*2f090*/  IMAD.MOV.U32 R13, RZ, RZ, R2 ;  /* 0x000000ffff0d7224 */ /* 0x000fce00078e0002 */
[----:B------:R-:W-:Y:S05]  /*2f0a0*/  WARPSYNC.COLLECTIVE R15, `(.L_x_3777) ;  /* 0x000000000f087348 */ /* 0x000fea0003c00000 */
[----:B------:R0:W1:Y:S02]  /*2f0b0*/  SHFL.UP P6, R14, R13, R12, R11 ;  /* 0x0400000c0d0e7389 */ /* 0x00006400000c000b */
[----:B01----:R-:W-:Y:S01]  /*2f0c0*/  ENDCOLLECTIVE ;  /* 0x000000000000791b */ /* 0x003fe20003800000 */
.L_x_3777:
[----:B------:R-:W-:Y:S01]  /*2f0d0*/  IMAD.MOV.U32 R12, RZ, RZ, 0x8 ;  /* 0x00000008ff0c7424 */ /* 0x000fe200078e00ff */
[----:B------:R-:W-:-:S05]  /*2f0e0*/  SEL R3, R14, RZ, P3 ;  /* 0x000000ff0e037207 */ /* 0x000fca0001800000 */
[----:B------:R-:W-:-:S04]  /*2f0f0*/  IMAD.IADD R3, R2, 0x1, R3 ;  /* 0x0000000102037824 */ /* 0x000fc800078e0203 */
[----:B------:R-:W-:-:S07]  /*2f100*/  IMAD.MOV.U32 R13, RZ, RZ, R3 ;  /* 0x000000ffff0d7224 */ /* 0x000fce00078e0003 */
[----:B------:R-:W-:Y:S05]  /*2f110*/  WARPSYNC.COLLECTIVE R15, `(.L_x_3778) ;  /* 0x000000000f087348 */ /* 0x000fea0003c00000 */
[----:B------:R0:W1:Y:S02]  /*2f120*/  SHFL.UP P6, R14, R13, R12, R11 ;  /* 0x0400000c0d0e7389 */ /* 0x00006400000c000b */
[----:B01----:R-:W-:Y:S01]  /*2f130*/  ENDCOLLECTIVE ;  /* 0x000000000000791b */ /* 0x003fe20003800000 */
.L_x_3778:
[----:B------:R-:W-:Y:S01]  /*2f140*/  IMAD.MOV.U32 R12, RZ, RZ, 0x10 ;  /* 0x00000010ff0c7424 */ /* 0x000fe200078e00ff */
[----:B------:R-:W-:-:S05]  /*2f150*/  SEL R14, R14, RZ, P4 ;  /* 0x000000ff0e0e7207 */ /* 0x000fca0002000000 */
[----:B------:R-:W-:-:S04]  /*2f160*/  IMAD.IADD R5, R3, 0x1, R14 ;  /* 0x0000000103057824 */ /* 0x000fc800078e020e */
[----:B------:R-:W-:-:S07]  /*2f170*/  IMAD.MOV.U32 R13, RZ, RZ, R5 ;  /* 0x000000ffff0d7224 */ /* 0x000fce00078e0005 */
[----:B------:R-:W-:Y:S05]  /*2f180*/  WARPSYNC.COLLECTIVE R15, `(.L_x_3779) ;  /* 0x000000000f087348 */ /* 0x000fea0003c00000 */
[----:B------:R0:W1:Y:S02]  /*2f190*/  SHFL.UP P6, R14, R13, R12, R11 ;  /* 0x0400000c0d0e7389 */ /* 0x00006400000c000b */
[----:B01----:R-:W-:Y:S01]  /*2f1a0*/  ENDCOLLECTIVE ;  /* 0x000000000000791b */ /* 0x003fe20003800000 */
.L_x_3779:
        /* <DEDUP_REMOVED lines=8> */
.L_x_3780:
[----:B------:R-:W-:Y:S05]  /*2f230*/  BRA `(.L_x_3781) ;  /* 0xffffffb000387947 */ /* 0x000fea000383ffff */
.L_x_3643:
[----:B------:R-:W-:Y:S01]  /*2f240*/  BSSY B0, `(.L_x_3782) ;  /* 0x0000006000007945 */ /* 0x000fe20003800000 */
[----:B------:R-:W-:Y:S01]  /*2f250*/  PLOP3.LUT P6, PT, P6, PT, PT, 0x8, 0x0 ;  /* 0x000000000000781c */ /* 0x000fe200037ce170 */
[----:B------:R-:W-:-:S12]  /*2f260*/  IMAD.MOV.U32 R15, RZ, RZ, -0x1 ;  /* 0xffffffffff0f7424 */ /* 0x000fd800078e00ff */
[----:B012---:R-:W-:Y:S05]  /*2f270*/  WARPSYNC.COLLECTIVE R15, `(.L_x_3783) ;  /* 0x000000000f087348 */ /* 0x007fea0003c00000 */
[----:B------:R-:W-:Y:S01]  /*2f280*/  VOTE.ANY R14, PT, P6 ;  /* 0x00000000000e7806 */ /* 0x000fe200030e0100 */
[----:B012---:R-:W-:Y:S06]  /*2f290*/  ENDCOLLECTIVE ;  /* 0x000000000000791b */ /* 0x007fec0003800000 */
.L_x_3783:
[----:B------:R-:W-:Y:S05]  /*2f2a0*/  BSYNC B0 ;  /* 0x0000000000007941 */ /* 0x000fea0003800000 */
.L_x_3782:
        /* <DEDUP_REMOVED lines=8> */
.L_x_3784:
[----:B------:R-:W-:Y:S02]  /*2f330*/  IMAD.IADD R19, R12, 0x1, R19 ;  /* 0x000000010c137824 */ /* 0x000fe400078e0213 */
[----:B------:R-:W-:Y:S02]  /*2f340*/  IMAD.MOV.U32 R13, RZ, RZ, R4 ;  /* 0x000000ffff0d7224 */ /* 0x000fe400078e0004 */
[----:B------:R-:W-:-:S07]  /*2f350*/  IMAD.MOV.U32 R17, RZ, RZ, R14 ;  /* 0x000000ffff117224 */ /* 0x000fce00078e000e */
[----:B------:R-:W-:Y:S05]  /*2f360*/  WARPSYNC.COLLECTIVE R15, `(.L_x_3785) ;  /* 0x000000000f087348 */ /* 0x000fea0003c00000 */
[----:B------:R0:W1:Y:S02]  /*2f370*/  SHFL.IDX P6, R14, R13, R12, R11 ;  /* 0x0000000c0d0e7389 */ /* 0x00006400000c000b */
[----:B01----:R-:W-:Y:S01]  /*2f380*/  ENDCOLLECTIVE ;  /* 0x000000000000791b */ /* 0x003fe20003800000 */
.L_x_3785:
[----:B------:R-:W-:Y:S01]  /*2f390*/  IMAD.MOV.U32 R4, RZ, RZ, R14 ;  /* 0x000000ffff047224 */ /* 0x000fe200078e000e */
[----:B------:R-:W-:Y:S06]  /*2f3a0*/  BRA `(.L_x_3786) ;  /* 0xffffffb0001c7947 */ /* 0x000fec000383ffff */
.L_x_3645:
[----:B------:R-:W-:Y:S01]  /*2f3b0*/  BSSY B0, `(.L_x_3787) ;  /* 0x0000007000007945 */ /* 0x000fe20003800000 */
[----:B------:R-:W-:Y:S02]  /*2f3c0*/  IMAD.MOV.U32 R13, RZ, RZ, R2 ;  /* 0x000000ffff0d7224 */ /* 0x000fe400078e0002 */
[----:B------:R-:W-:Y:S02]  /*2f3d0*/  IMAD.MOV.U32 R11, RZ, RZ, 0x1f ;  /* 0x0000001fff0b7424 */ /* 0x000fe400078e00ff */
[----:B------:R-:W-:-:S07]  /*2f3e0*/  IMAD.MOV.U32 R15, RZ, RZ, -0x1 ;  /* 0xffffffffff0f7424 */ /* 0x000fce00078e00ff */
[----:B012-4-:R-:W-:Y:S05]  /*2f3f0*/  WARPSYNC.COLLECTIVE R15, `(.L_x_3788) ;  /* 0x000000000f087348 */ /* 0x017fea0003c00000 */
[----:B------:R3:W0:Y:S02]  /*2f400*/  SHFL.IDX P6, R14, R13, R12, R11 ;  /* 0x0000000c0d0e7389 */ /* 0x00062400000c000b */
[----:B01234-:R-:W-:Y:S01]  /*2f410*/  ENDCOLLECTIVE ;  /* 0x000000000000791b */ /* 0x01ffe20003800000 */
.L_x_3788:
[----:B------:R-:W-:Y:S05]  /*2f420*/  BSYNC B0 ;  /* 0x0000000000007941 */ /* 0x000fea0003800000 */
.L_x_3787:
[----:B------:R-:W-:Y:S01]  /*2f430*/  IMAD.MOV.U32 R6, RZ, RZ, R14 ;  /* 0x000000ffff067224 */ /* 0x000fe200078e000e */
[----:B------:R-:W-:Y:S06]  /*2f440*/  BRA `(.L_x_3644) ;  /* 0xffffffb0000c7947 */ /* 0x000fec000383ffff */
.L_x_3651:
[----:B0-----:R0:W4:Y:S02]  /*2f450*/  SYNCS.PHASECHK.TRANS64.TRYWAIT P0, [R5+URZ+0x32420], R0 ;  /* 0x03242000050075a7 */ /* 0x001124000800017f */
[----:B----4-:R-:W-:Y:S05]  /*2f460*/  @!P0 NANOSLEEP.SYNCS 0x989680 ;  /* 0x009896800000895d */ /* 0x010fea0003900000 */
[----:B------:R-:W4:Y:S02]  /*2f470*/  @!P0 SYNCS.PHASECHK.TRANS64 P0, [R5+URZ+0x32420], R0 ;  /* 0x03242000050085a7 */ /* 0x000f24000800007f */
[----:B----4-:R-:W-:Y:S05]  /*2f480*/  @!P0 BRA `(.L_x_3651) ;  /* 0xfffffffc00f08947 */ /* 0x010fea000383ffff */
[----:B------:R-:W-:Y:S05]  /*2f490*/  BRA `(.L_x_3789) ;  /* 0xffffffb800647947 */ /* 0x000fea000383ffff */
.L_x_3652:
[----:B------:R-:W4:Y:S01]  /*2f4a0*/  S2R R2, SR_TID.X ;  /* 0x0000000000027919 */ /* 0x000f220000002100 */
[----:B------:R-:W-:Y:S01]  /*2f4b0*/  BSSY B0, `(.L_x_3790) ;  /* 0x000000a000007945 */ /* 0x000fe20003800000 */
[----:B------:R-:W-:Y:S02]  /*2f4c0*/  IMAD.MOV.U32 R12, RZ, RZ, RZ ;  /* 0x000000ffff0c7224 */ /* 0x000fe400078e00ff */
[----:B------:R-:W-:Y:S02]  /*2f4d0*/  IMAD.MOV.U32 R11, RZ, RZ, 0x1f ;  /* 0x0000001fff0b7424 */ /* 0x000fe400078e00ff */
[----:B------:R-:W-:Y:S01]  /*2f4e0*/  IMAD.MOV.U32 R15, RZ, RZ, -0x1 ;  /* 0xffffffffff0f7424 */ /* 0x000fe200078e00ff */
[----:B----4-:R-:W-:-:S04]  /*2f4f0*/  SHF.R.U32.HI R2, RZ, 0x5, R2 ;  /* 0x00000005ff027819 */ /* 0x010fc80000011602 */
[----:B------:R-:W-:-:S05]  /*2f500*/  LOP3.LUT R2, R2, 0x3, RZ, 0xc0, !PT ;  /* 0x0000000302027812 */ /* 0x000fca00078ec0ff */
[----:B------:R-:W-:-:S07]  /*2f510*/  IMAD.MOV.U32 R13, RZ, RZ, R2 ;  /* 0x000000ffff0d7224 */ /* 0x000fce00078e0002 */
[----:B0123--:R-:W-:Y:S05]  /*2f520*/  WARPSYNC.COLLECTIVE R15, `(.L_x_3791) ;  /* 0x000000000f087348 */ /* 0x00ffea0003c00000 */
[----:B------:R4:W0:Y:S02]  /*2f530*/  SHFL.IDX P6, R14, R13, R12, R11 ;  /* 0x0000000c0d0e7389 */ /* 0x00082400000c000b */
[----:B01234-:R-:W-:Y:S01]  /*2f540*/  ENDCOLLECTIVE ;  /* 0x000000000000791b */ /* 0x01ffe20003800000 */
.L_x_3791:
[----:B------:R-:W-:Y:S05]  /*2f550*/  BSYNC B0 ;  /* 0x0000000000007941 */ /* 0x000fea0003800000 */
.L_x_3790:
[----:B------:R-:W-:Y:S05]  /*2f560*/  BRA `(.L_x_3792) ;  /* 0xffffffb8004c7947 */ /* 0x000fea000383ffff */
.L_x_3655:
[----:B------:R-:W-:Y:S01]  /*2f570*/  BSSY B1, `(.L_x_3793) ;  /* 0x0000006000017945 */ /* 0x000fe20003800000 */
[----:B------:R-:W-:-:S07]  /*2f580*/  IMAD.MOV.U32 R15, RZ, RZ, -0x1 ;  /* 0xffffffffff0f7424 */ /* 0x000fce00078e00ff */
[----:B0123--:R-:W-:Y:S05]  /*2f590*/  WARPSYNC.COLLECTIVE R15, `(.L_x_3794) ;  /* 0x000000000f0c7348 */ /* 0x00ffea0003c00000 */
[----:B------:R-:W-:Y:S02]  /*2f5a0*/  ELECT P6, UR62, PT ;  /* 0x00000000003e782f */ /* 0x000fe400038c0000 */
[----:B------:R-:W-:Y:S01]  /*2f5b0*/  MOV R14, UR62 ;  /* 0x0000003e000e7c02 */ /* 0x000fe20008000f00 */
[----:B0123--:R-:W-:Y:S10]  /*2f5c0*/  ENDCOLLECTIVE ;  /* 0x000000000000791b */ /* 0x00fff40003800000 */
.L_x_3794:
[----:B------:R-:W-:Y:S05]  /*2f5d0*/  BSYNC B1 ;  /* 0x0000000000017941 */ /* 0x000fea0003800000 */
.L_x_3793:
[----:B------:R-:W-:Y:S05]  /*2f5e0*/  BRA `(.L_x_3795) ;  /* 0xffffffb800447947 */ /* 0x000fea000383ffff */
.L_x_3657:
[----:B0-----:R0:W4:Y:S02]  /*2f5f0*/  SYNCS.PHASECHK.TRANS64.TRYWAIT P1, [R3+URZ+0x32440], R2 ;  /* 0x03244002030075a7 */ /* 0x001124000802017f */
[----:B----4-:R-:W-:Y:S05]  /*2f600*/  @!P1 NANOSLEEP.SYNCS 0x989680 ;  /* 0x009896800000995d */ /* 0x010fea0003900000 */
[----:B------:R-:W4:Y:S02]  /*2f610*/  @!P1 SYNCS.PHASECHK.TRANS64 P1, [R3+URZ+0x32440], R2 ;  /* 0x03244002030095a7 */ /* 0x000f24000802007f */
[----:B----4-:R-:W-:Y:S05]  /*2f620*/  @!P1 BRA `(.L_x_3657) ;  /* 0xfffffffc00f09947 */ /* 0x010fea000383ffff */
[----:B------:R-:W-:Y:S05]  /*2f630*/  BRA `(.L_x_3796) ;  /* 0xffffffb8006c7947 */ /* 0x000fea000383ffff */
.L_x_3659:
[----:B----4-:R4:W0:Y:S02]  /*2f640*/  SYNCS.PHASECHK.TRANS64.TRYWAIT P1, [R5+URZ+0x32440], R0 ;  /* 0x03244000050075a7 */ /* 0x010824000802017f */
[----:B0-----:R-:W-:Y:S05]  /*2f650*/  @!P1 NANOSLEEP.SYNCS 0x989680 ;  /* 0x009896800000995d */ /* 0x001fea0003900000 */
[----:B------:R-:W0:Y:S02]  /*2f660*/  @!P1 SYNCS.PHASECHK.TRANS64 P1, [R5+URZ+0x32440], R0 ;  /* 0x03244000050095a7 */ /* 0x000e24000802007f */
[----:B0-----:R-:W-:Y:S05]  /*2f670*/  @!P1 BRA `(.L_x_3659) ;  /* 0xfffffffc00f09947 */ /* 0x001fea000383ffff */
[----:B------:R-:W-:Y:S05]  /*2f680*/  BRA `(.L_x_3797) ;  /* 0xffffffb800787947 */ /* 0x000fea000383ffff */
.L_x_3661:
[----:B------:R0:W0:Y:S02]  /*2f690*/  SYNCS.PHASECHK.TRANS64.TRYWAIT P1, [R3+URZ+0x32460], R2 ;  /* 0x03246002030075a7 */ /* 0x000024000802017f */
[----:B0-----:R-:W-:Y:S05]  /*2f6a0*/  @!P1 NANOSLEEP.SYNCS 0x989680 ;  /* 0x009896800000995d */ /* 0x001fea0003900000 */
[----:B------:R-:W0:Y:S02]  /*2f6b0*/  @!P1 SYNCS.PHASECHK.TRANS64 P1, [R3+URZ+0x32460], R2 ;  /* 0x03246002030095a7 */ /* 0x000e24000802007f */
[----:B0-----:R-:W-:Y:S05]  /*2f6c0*/  @!P1 BRA `(.L_x_3661) ;  /* 0xfffffffc00f09947 */ /* 0x001fea000383ffff */
[----:B------:R-:W-:Y:S05]  /*2f6d0*/  BRA `(.L_x_3798) ;  /* 0xffffffb800747947 */ /* 0x000fea000383ffff */
        .type           $_ZN7cutlass13device_kernelIN5flash11enable_sm90INS1_16FlashAttnFwdSm90INS1_25CollectiveMainloopFwdSm90ILi2EN4cute5tupleIJNS5_1CILi1EEES8_S8_EEENS6_IJNS7_ILi128EEENS7_ILi96EEENS7_ILi64EEEEEELi256ENS_6half_tEfNS_4arch4Sm90ELb0ELb1ELb0ELb1ELb1ELb0ELb1ELb1ELb0ELb1ELb1ELb0EEENS1_21CollectiveEpilogueFwdINS6_IJSA_NS7_ILi256EEESB_EEES9_SE_SG_Li256ELb1ELb1ELb1ELb0EEENS1_36VarlenDynamicPersistentTileSchedulerILi128ELi96ELi256ELi128ELb1ELb1ELb1ELb1ELb0ELb1EEEEEEEEEvNT_6ParamsE$_ZZN5flash25CollectiveMainloopFwdSm90ILi2EN4cute5tupleIJNS1_1CILi1EEES4_S4_EEENS2_IJNS3_ILi128EEENS3_ILi96EEENS3_ILi64EEEEEELi256EN7cutlass6half_tEfNSA_4arch4Sm90ELb0ELb1ELb0ELb1ELb1ELb0ELb1ELb1ELb0ELb1ELb1ELb0EE3mmaINS_16FlashAttnFwdSm90ISE_NS_21CollectiveEpilogueFwdINS2_IJS6_NS3_ILi256EEES7_EEES5_SB_SD_Li256ELb1ELb1ELb1ELb0EEENS_36VarlenDynamicPersistentTileSchedulerILi128ELi96ELi256ELi128ELb1ELb1ELb1ELb1ELb0ELb1EEEE13SharedStorageENS1_6TensorINS1_11ArrayEngineIfLm128EEENS1_6LayoutINS2_IJNS2_IJNS3_ILi2EEEST_NS3_ILi32EEEEEES4_S4_EEENS2_IJNS2_IJS4_ST_NS3_ILi4EEEEEENS3_ILi0EEESZ_EEEEEEENS_7SoftmaxILi2ELi0EEEEEbRKNSE_6ParamsENSA_13PipelineAsyncILi2EEES19_RNSA_13PipelineStateILj2EEERT0_RT1_iRiRKNS_16SeqlenInfoQKNewKILb1ELb0EEENS2_IJiiiiEEERT_ENKUliT_T0_T1_E_clIZSF_ISO_S12_S14_EbS17_S19_S19_S1C_S1E_S1G_iS1H_S1L_S1M_S1O_EUlRS1P_iE1_NS3_ILb0EEENS3_ILb1EEEEEDaiS1P_S1Q_S1R_,@function
        .size           $_ZN7cutlass13device_kernelIN5flash11enable_sm90INS1_16FlashAttnFwdSm90INS1_25CollectiveMainloopFwdSm90ILi2EN4cute5tupleIJNS5_1CILi1EEES8_S8_EEENS6_IJNS7_ILi128EEENS7_ILi96EEENS7_ILi64EEEEEELi256ENS_6half_tEfNS_4arch4Sm90ELb0ELb1ELb0ELb1ELb1ELb0ELb1ELb1ELb0ELb1ELb1ELb0EEENS1_21CollectiveEpilogueFwdINS6_IJSA_NS7_ILi256EEESB_EEES9_SE_SG_Li256ELb1ELb1ELb1ELb0EEENS1_36VarlenDynamicPersistentTileSchedulerILi128ELi96ELi256ELi128ELb1ELb1ELb1ELb1ELb0ELb1EEEEEEEEEvNT_6ParamsE$_ZZN5flash25CollectiveMainloopFwdSm90ILi2EN4cute5tupleIJNS1_1CILi1EEES4_S4_EEENS2_IJNS3_ILi128EEENS3_ILi96EEENS3_ILi64EEEEEELi256EN7cutlass6half_tEfNSA_4arch4Sm90ELb0ELb1ELb0ELb1ELb1ELb0ELb1ELb1ELb0ELb1ELb1ELb0EE3mmaINS_16FlashAttnFwdSm90ISE_NS_21CollectiveEpilogueFwdINS2_IJS6_NS3_ILi256EEES7_EEES5_SB_SD_Li256ELb1ELb1ELb1ELb0EEENS_36VarlenDynamicPersistentTileSchedulerILi128ELi96ELi256ELi128ELb1ELb1ELb1ELb1ELb0ELb1EEEE13SharedStorageENS1_6TensorINS1_11ArrayEngineIfLm128EEENS1_6LayoutINS2_IJNS2_IJNS3_ILi2EEEST_NS3_ILi32EEEEEES4_S4_EEENS2_IJNS2_IJS4_ST_NS3_ILi4EEEEEENS3_ILi0EEESZ_EEEEEEENS_7SoftmaxILi2ELi0EEEEEbRKNSE_6ParamsENSA_13PipelineAsyncILi2EEES19_RNSA_13PipelineStateILj2EEERT0_RT1_iRiRKNS_16SeqlenInfoQKNewKILb1ELb0EEENS2_IJiiiiEEERT_ENKUliT_T0_T1_E_clIZSF_ISO_S12_S14_EbS17_S19_S19_S1C_S1E_S1G_iS1H_S1L_S1M_S1O_EUlRS1P_iE1_NS3_ILb0EEENS3_ILb1EEEEEDaiS1P_S1Q_S1R_,(.L_x_6567 - $_ZN7cutlass13device_kernelIN5flash11enable_sm90INS1_16FlashAttnFwdSm90INS1_25CollectiveMainloopFwdSm90ILi2EN4cute5tupleIJNS5_1CILi1EEES8_S8_EEENS6_IJNS7_ILi128EEENS7_ILi96EEENS7_ILi64EEEEEELi256ENS_6half_tEfNS_4arch4Sm90ELb0ELb1ELb0ELb1ELb1ELb0ELb1ELb1ELb0ELb1ELb1ELb0EEENS1_21CollectiveEpilogueFwdINS6_IJSA_NS7_ILi256EEESB_EEES9_SE_SG_Li256ELb1ELb1ELb1ELb0EEENS1_36VarlenDynamicPersistentTileSchedulerILi128ELi96ELi256ELi128ELb1ELb1ELb1ELb1ELb0ELb1EEEEEEEEEvNT_6ParamsE$_ZZN5flash25CollectiveMainloopFwdSm90ILi2EN4cute5tupleIJNS1_1CILi1EEES4_S4_EEENS2_IJNS3_ILi128EEENS3_ILi96EEENS3_ILi64EEEEEELi256EN7cutlass6half_tEfNSA_4arch4Sm90ELb0ELb1ELb0ELb1ELb1ELb0ELb1ELb1ELb0ELb1ELb1ELb0EE3mmaINS_16FlashAttnFwdSm90ISE_NS_21CollectiveEpilogueFwdINS2_IJS6_NS3_ILi256EEES7_EEES5_SB_SD_Li256ELb1ELb1ELb1ELb0EEENS_36VarlenDynamicPersistentTileSchedulerILi128ELi96ELi256ELi128ELb1ELb1ELb1ELb1ELb0ELb1EEEE13SharedStorageENS1_6TensorINS1_11ArrayEngineIfLm128EEENS1_6LayoutINS2_IJNS2_IJNS3_ILi2EEEST_NS3_ILi32EEEEEES4_S4_EEENS2_IJNS2_IJS4_ST_NS3_ILi4EEEEEENS3_ILi0EEESZ_EEEEEEENS_7SoftmaxILi2ELi0EEEEEbRKNSE_6ParamsENSA_13PipelineAsyncILi2EEES19_RNSA_13PipelineStateILj2EEERT0_RT1_iRiRKNS_16SeqlenInfoQKNewKILb1ELb0EEENS2_IJiiiiEEERT_ENKUliT_T0_T1_E_clIZSF_ISO_S12_S14_EbS17_S19_S19_S1C_S1E_S1G_iS1H_S1L_S1M_S1O_EUlRS1P_iE1_NS3_ILb0EEENS3_ILb1EEEEEDaiS1P_S1Q_S1R_)
$_ZN7cutlass13device_kernelIN5flash11enable_sm90INS1_16FlashAttnFwdSm90INS1_25CollectiveMainloopFwdSm90ILi2EN4cute5tupleIJNS5_1CILi1EEES8_S8_EEENS6_IJNS7_ILi128EEENS7_ILi96EEENS7_ILi64EEEEEELi256ENS_6half_tEfNS_4arch4Sm90ELb0ELb1ELb0ELb1ELb1ELb0ELb1ELb1ELb0ELb1ELb1ELb0EEENS1_21CollectiveEpilogueFwdINS6_IJSA_NS7_ILi256EEESB_EEES9_SE_SG_Li256ELb1ELb1ELb1ELb0EEENS1_36VarlenDynamicPersistentTileSchedulerILi128ELi96ELi256ELi128ELb1ELb1ELb1ELb1ELb0ELb1EEEEEEEEEvNT_6ParamsE$_ZZN5flash25CollectiveMainloopFwdSm90ILi2EN4cute5tupleIJNS1_1CILi1EEES4_S4_EEENS2_IJNS3_ILi128EEENS3_ILi96EEENS3_ILi64EEEEEELi256EN7cutlass6half_tEfNSA_4arch4Sm90ELb0ELb1ELb0ELb1ELb1ELb0ELb1ELb1ELb0ELb1ELb1ELb0EE3mmaINS_16FlashAttnFwdSm90ISE_NS_21CollectiveEpilogueFwdINS2_IJS6_NS3_ILi256EEES7_EEES5_SB_SD_Li256ELb1ELb1ELb1ELb0EEENS_36VarlenDynamicPersistentTileSchedulerILi128ELi96ELi256ELi128ELb1ELb1ELb1ELb1ELb0ELb1EEEE13SharedStorageENS1_6TensorINS1_11ArrayEngineIfLm128EEENS1_6LayoutINS2_IJNS2_IJNS3_ILi2EEEST_NS3_ILi32EEEEEES4_S4_EEENS2_IJNS2_IJS4_ST_NS3_ILi4EEEEEENS3_ILi0EEESZ_EEEEEEENS_7SoftmaxILi2ELi0EEEEEbRKNSE_6ParamsENSA_13PipelineAsyncILi2EEES19_RNSA_13PipelineStateILj2EEERT0_RT1_iRiRKNS_16SeqlenInfoQKNewKILb1ELb0EEENS2_IJiiiiEEERT_ENKUliT_T0_T1_E_clIZSF_ISO_S12_S14_EbS17_S19_S19_S1C_S1E_S1G_iS1H_S1L_S1M_S1O_EUlRS1P_iE1_NS3_ILb0EEENS3_ILb1EEEEEDaiS1P_S1Q_S1R_:
        /* <DEDUP_REMOVED lines=24> */
[----:B------:R0:W-:Y:S08]  /*2f860*/  ST.E desc[UR4][R6.64], R9 ;  /* 0x0000000906007985 */ /* 0x0001f0000c101904 */
[----:B------:R1:W-:Y:S01]  /*2f870*/  @!P0 ST.E desc[UR8][R6.64], RZ ;  /* 0x000000ff06008985 */ /* 0x0003e2000c101908 */
[----:B--2---:R-:W-:-:S05]  /*2f880*/  VIADD R21, R8, 0x1 ;  /* 0x0000000108157836 */ /* 0x004fca0000000000 */
[----:B------:R1:W-:Y:S01]  /*2f890*/  ST.E desc[UR6][R6.64+0x8], R21 ;  /* 0x0000081506007985 */ /* 0x0003e2000c101906 */
        /* <DEDUP_REMOVED lines=12> */
[----:B0-----:R-:W-:-:S07]  /*2f960*/  IMAD.MOV.U32 R9, RZ, RZ, R27 ;  /* 0x000000ffff097224 */ /* 0x001fce00078e001b */
[----:B---3--:R1:W5:Y:S04]  /*2f970*/  LD.E R20, desc[UR4][R12.64] ;  /* 0x000000040c147980 */ /* 0x008368000c101900 */
[----:B------:R1:W5:Y:S01]  /*2f980*/  LD.E R24, desc[UR6][R12.64+0x4] ;  /* 0x000004060c187980 */ /* 0x000362000c101900 */
[----:B--2---:R-:W-:-:S04]  /*2f990*/  LOP3.LUT R8, R8, 0x1, RZ, 0xfc, !PT ;  /* 0x0000000108087812 */ /* 0x004fc800078efcff */
[----:B------:R-:W-:Y:S01]  /*2f9a0*/  ISETP.NE.AND P0, PT, R8, 0x3, PT ;  /* 0x000000030800780c */ /* 0x000fe20003f05270 */
[----:B------:R-:W-:-:S12]  /*2f9b0*/  IMAD.MOV.U32 R8, RZ, RZ, R26 ;  /* 0x000000ffff087224 */ /* 0x000fd800078e001a */
[----:B-1----:R-:W-:Y:S05]  /*2f9c0*/  @!P0 BRA `(.L_x_3800) ;  /* 0x0000000000048947 */ /* 0x002fea0003800000 */
[----:B------:R-:W-:Y:S01]  /*2f9d0*/  BPT.TRAP 0x1 ;  /* 0x000000040000795c */ /* 0x000fe20000300000 */
.L_x_3800:
[----:B------:R-:W-:Y:S05]  /*2f9e0*/  BSYNC B2 ;  /* 0x0000000000027941 */ /* 0x000fea0003800000 */
.L_x_3799:
        /* <DEDUP_REMOVED lines=17> */
.L_x_3802:
[----:B------:R-:W-:Y:S05]  /*2fb00*/  BSYNC B2 ;  /* 0x0000000000027941 */ /* 0x000fea0003800000 */
.L_x_3801:
        /* <DEDUP_REMOVED lines=10> */
.L_x_3804:
[----:B------:R-:W-:Y:S05]  /*2fbb0*/  BSYNC B2 ;  /* 0x0000000000027941 */ /* 0x000fea0003800000 */
.L_x_3803:
[----:B------:R-:W2:Y:S04]  /*2fbc0*/  LDL.64 R12, [R0] ;  /* 0x00000000000c7983 */ /* 0x000ea80000100a00 */
[----:B0----5:R-:W3:Y:S01]  /*2fbd0*/  LDL.64 R6, [R0+0x28] ;  /* 0x0000280000067983 */ /* 0x021ee20000100a00 */
        /* <DEDUP_REMOVED lines=13> */
[----:B----4-:R-:W-:Y:S04]  /*2fcb0*/  ST.E desc[UR4][R14.64], RZ ;  /* 0x000000ff0e007985 */ /* 0x010fe8000c101904 */
[----:B------:R-:W3:Y:S01]  /*2fcc0*/  LD.E.64 R12, desc[UR6][R20.64] ;  /* 0x00000006140c7980 */ /* 0x000ee2000c101b00 */
[----:B--2---:R-:W-:Y:S01]  /*2fcd0*/  IMAD R6, R25, 0x300, R6 ;  /* 0x0000030019067824 */ /* 0x004fe200078e0206 */
[----:B------:R-:W-:Y:S01]  /*2fce0*/  R2UR UR7, R7 ;  /* 0x00000000070772ca */ /* 0x000fe200000e0000 */
[----:B------:R-:W-:Y:S01]  /*2fcf0*/  WARPGROUP.ARRIVE ;  /* 0x00000000000079c5 */ /* 0x000fe20000000000 */
[----:B------:R-:W-:Y:S02]  /*2fd00*/  R2UR UR8, R4 ;  /* 0x00000000040872ca */ /* 0x000fe400000e0000 */
[----:B------:R-:W-:-:S02]  /*2fd10*/  R2UR UR6, R6 ;  /* 0x00000000060672ca */ /* 0x000fc400000e0000 */
[C---:B------:R-:W-:Y:S02]  /*2fd20*/  R2UR UR9, R5.reuse ;  /* 0x00000000050972ca */ /* 0x040fe400000e0000 */
[----:B------:R-:W-:Y:S02]  /*2fd30*/  R2UR UR10, R4 ;  /* 0x00000000040a72ca */ /* 0x000fe400000e0000 */
[----:B------:R-:W-:Y:S02]  /*2fd40*/  R2UR UR11, R5 ;  /* 0x00000000050b72ca */ /* 0x000fe400000e0000 */
[----:B---3--:R-:W-:Y:S01]  /*2fd50*/  R2UR UR4, R12 ;  /* 0x000000000c0472ca */ /* 0x008fe200000e0000 */
[----:B------:R-:W-:Y:S01]  /*2fd60*/  IMAD.MOV.U32 R12, RZ, RZ, 0x1 ;  /* 0x00000001ff0c7424 */ /* 0x000fe200078e00ff */
[----:B------:R-:W-:-:S13]  /*2fd70*/  R2UR UR5, R13 ;  /* 0x000000000d0572ca */ /* 0x000fda00000e0000 */
[----:B------:R-:W-:Y:S03]  /*2fd80*/  HGMMA.64x96x16.F32 R24, gdesc[UR4], RZ, !UPT, gsb0 ;  /* 0x01600000041879f0 */ /* 0x000fe6000c0008ff */
[----:B------:R-:W-:Y:S02]  /*2fd90*/  WARPGROUP.DEPBAR.LE gsb0, 0x0 ;  /* 0x00008000000079c5 */ /* 0x000fe40000010000 */
[----:B------:R-:W-:Y:S04]  /*2fda0*/  ST.E desc[UR8][R14.64], R12 ;  /* 0x0000000c0e007985 */ /* 0x000fe8000c101908 */
[----:B------:R-:W2:Y:S01]  /*2fdb0*/  LD.E.64 R72, desc[UR10][R20.64] ;  /* 0x0000000a14487980 */ /* 0x000ea2000c101b00 */
[----:B------:R-:W-:Y:S01]  /*2fdc0*/  VIADD R74, R6, 0x2 ;  /* 0x00000002064a7836 */ /* 0x000fe20000000000 */
[----:B------:R-:W-:Y:S01]  /*2fdd0*/  WARPGROUP.ARRIVE ;  /* 0x00000000000079c5 */ /* 0x000fe20000000000 */
[----:B------:R-:W-:Y:S01]  /*2fde0*/  IMAD.MOV.U32 R75, RZ, RZ, R7 ;  /* 0x000000ffff4b7224 */ /* 0x000fe200078e0007 */
[----:B------:R-:W-:-:S02]  /*2fdf0*/  R2UR UR8, R4 ;  /* 0x00000000040872ca */ /* 0x000fc400000e0000 */
[----:B------:R-:W-:Y:S02]  /*2fe00*/  R2UR UR6, R74 ;  /* 0x000000004a0672ca */ /* 0x000fe400000e0000 */
        /* <DEDUP_REMOVED lines=42> */
[----:B0-----:R-:W3:-:S12]  /*300b0*/  LDL.64 R14, [R0] ;  /* 0x00000000000e7983 */ /* 0x001ed80000100a00 */
        /* <DEDUP_REMOVED lines=12> */
.L_x_3807:
[----:B------:R-:W-:Y:S05]  /*30180*/  BSYNC B2 ;  /* 0x0000000000027941 */ /* 0x000fea0003800000 */
.L_x_3806:
        /* <DEDUP_REMOVED lines=17> */
.L_x_3809:
[----:B------:R-:W-:Y:S05]  /*302a0*/  BSYNC B2 ;  /* 0x0000000000027941 */ /* 0x000fea0003800000 */
.L_x_3808:
        /* <DEDUP_REMOVED lines=10> */
.L_x_3811:
[----:B------:R-:W-:Y:S05]  /*30350*/  BSYNC B2 ;  /* 0x0000000000027941 */ /* 0x000fea0003800000 */
.L_x_3810:
[----:B------:R-:W2:Y:S04]  /*30360*/  LDL.64 R6, [R0] ;  /* 0x0000000000067983 */ /* 0x000ea80000100a00 */
[----:B------:R-:W3:Y:S04]  /*30370*/  LDL.64 R72, [R0+0x58] ;  /* 0x0000580000487983 */ /* 0x000ee80000100a00 */
[----:B------:R-:W4:Y:S04]  /*30380*/  LDL.64 R14, [R0+0x48] ;  /* 0x00004800000e7983 */ /* 0x000f280000100a00 */
[----:B0----5:R-:W4:Y:S01]  /*30390*/  LDL.64 R20, [R0+0x50] ;  /* 0x0000500000147983 */ /* 0x021f220000100a00 */
        /* <DEDUP_REMOVED lines=18> */
[----:B--2---:R-:W-:Y:S01]  /*304c0*/  IMAD R6, R13, 0xc00, R6 ;  /* 0x00000c000d067824 */ /* 0x004fe200078e0206 */
[----:B------:R-:W-:-:S04]  /*304d0*/  R2UR UR7, R7 ;  /* 0x00000000070772ca */ /* 0x000fc800000e0000 */
[----:B------:R-:W-:Y:S02]  /*304e0*/  R2UR UR6, R6 ;  /* 0x00000000060672ca */ /* 0x000fe400000e0000 */
[----:B---3--:R-:W-:Y:S02]  /*304f0*/  ISETP.NE.U32.AND P0, PT, R74, RZ, PT ;  /* 0x000000ff4a00720c */ /* 0x008fe40003f05070 */
[----:B----4-:R-:W-:Y:S02]  /*30500*/  R2UR UR4, R72 ;  /* 0x00000000480472ca */ /* 0x010fe400000e0000 */
[----:B------:R-:W-:-:S09]  /*30510*/  R2UR UR5, R73 ;  /* 0x00000000490572ca */ /* 0x000fd200000e0000 */
[----:B------:R-:W-:-:S05]  /*30520*/  VOTEU.ANY UP0, P0 ;  /* 0x00000000003f7886 */ /* 0x000fca0000000100 */
[----:B------:R-:W-:Y:S03]  /*30530*/  HGMMA.64x96x16.F32 R24, gdesc[UR4], R24, UP0, gsb0 ;  /* 0x01600000041879f0 */ /* 0x000fe6000b800818 */
        /* <DEDUP_REMOVED lines=238> */
[----:B------:R0:W-:Y:S01]  /*31420*/  ST.E desc[UR8][R14.64], R12 ;  /* 0x0000000c0e007985 */ /* 0x0001e2000c101908 */
[----:B------:R-:W1:Y:S01]  /*31430*/  S2R R6, SR_TID.X ;  /* 0x0000000000067919 */ /* 0x000e620000002100 */
[----:B------:R-:W-:Y:S02]  /*31440*/  R2UR UR4, R4 ;  /* 0x00000000040472ca */ /* 0x000fe400000e0000 */
[----:B------:R-:W-:Y:S01]  /*31450*/  R2UR UR5, R5 ;  /* 0x00000000050572ca */ /* 0x000fe200000e0000 */
[----:B------:R-:W2:Y:S04]  /*31460*/  LDL.64 R20, [R0] ;  /* 0x0000000000147983 */ /* 0x000ea80000100a00 */
[----:B0-----:R-:W3:Y:S01]  /*31470*/  LDL.64 R14, [R0+0x18] ;  /* 0x00001800000e7983 */ /* 0x001ee20000100a00 */
[----:B-1----:R-:W-:-:S04]  /*31480*/  SHF.R.U32.HI R7, RZ, 0x7, R6 ;  /* 0x00000007ff077819 */ /* 0x002fc80000011606 */
[----:B------:R-:W-:-:S05]  /*31490*/  IADD3 R7, -R7, 0xb, RZ ;  /* 0x0000000b07077810 */ /* 0x000fca0007ffe1ff */
[----:B------:R0:W-:Y:S06]  /*314a0*/  BAR.ARV R7, 0x100 ;  /* 0x000400070000751d */ /* 0x0001ec0000002000 */
[----:B---3--:R-:W3:Y:S01]  /*314b0*/  LD.E R72, desc[UR4][R14.64] ;  /* 0x000000040e487980 */ /* 0x008ee2000c101900 */
[----:B------:R-:W-:Y:S02]  /*314c0*/  R2UR UR4, R4 ;  /* 0x00000000040472ca */ /* 0x000fe400000e0000 */
[----:B------:R-:W-:Y:S01]  /*314d0*/  R2UR UR5, R5 ;  /* 0x00000000050572ca */ /* 0x000fe200000e0000 */
[----:B------:R-:W-:-:S12]  /*314e0*/  BSSY B2, `(.L_x_3813) ;  /* 0x0000006000027945 */ /* 0x000fd80003800000 */
[----:B--2---:R0:W5:Y:S01]  /*314f0*/  LD.E R13, desc[UR4][R20.64] ;  /* 0x00000004140d7980 */ /* 0x004162000c101900 */
[----:B---3--:R-:W-:-:S04]  /*31500*/  LOP3.LUT R72, R72, 0x1, RZ, 0xfc, !PT ;  /* 0x0000000148487812 */ /* 0x008fc800078efcff */
[----:B------:R-:W-:-:S13]  /*31510*/  ISETP.NE.AND P0, PT, R72, 0x3, PT ;  /* 0x000000034800780c */ /* 0x000fda0003f05270 */
[----:B0-----:R-:W-:Y:S05]  /*31520*/  @!P0 BRA `(.L_x_3814) ;  /* 0x0000000000048947 */ /* 0x001fea0003800000 */
[----:B------:R-:W-:Y:S01]  /*31530*/  BPT.TRAP 0x1 ;  /* 0x000000040000795c */ /* 0x000fe20000300000 */
.L_x_3814:
[----:B------:R-:W-:Y:S05]  /*31540*/  BSYNC B2 ;  /* 0x0000000000027941 */ /* 0x000fea0003800000 */
.L_x_3813:
[C---:B------:R-:W-:Y:S02]  /*31550*/  R2UR UR6, R4.reuse ;  /* 0x00000000040672ca */ /* 0x040fe400000e0000 */
[C---:B------:R-:W-:Y:S02]  /*31560*/  R2UR UR7, R5.reuse ;  /* 0x00000000050772ca */ /* 0x040fe400000e0000 */
[----:B------:R-:W-:Y:S02]  /*31570*/  R2UR UR4, R4 ;  /* 0x00000000040472ca */ /* 0x000fe400000e0000 */
[----:B------:R-:W-:-:S09]  /*31580*/  R2UR UR5, R5 ;  /* 0x00000000050572ca */ /* 0x000fd200000e0000 */
[----:B------:R-:W2:Y:S04]  /*31590*/  LD.E.64 R20, desc[UR6][R14.64+0x20] ;  /* 0x000020060e147980 */ /* 0x000ea8000c101b00 */
[----:B------:R-:W3:Y:S01]  /*315a0*/  LD.E R7, desc[UR4][R14.64+0xc] ;  /* 0x00000c040e077980 */ /* 0x000ee2000c101900 */
[----:B--2---:R-:W-:-:S05]  /*315b0*/  MOV R20, R20 ;  /* 0x0000001400147202 */ /* 0x004fca0000000f00 */
[----:B-----5:R-:W-:-:S05]  /*315c0*/  IMAD R20, R13, 0x8, R20 ;  /* 0x000000080d147824 */ /* 0x020fca00078e0214 */
[----:B---3--:R-:W-:-:S04]  /*315d0*/  PRMT R7, R7, 0x654, R20 ;  /* 0x0000065407077816 */ /* 0x008fc80000000014 */
[----:B------:R0:W-:Y:S01]  /*315e0*/  SYNCS.ARRIVE.TRANS64.RED.A1T0 RZ, [R7+URZ], RZ ;  /* 0x000000ff07ff79a7 */ /* 0x0001e2000810043f */
[----:B------:R-:W2:Y:S04]  /*315f0*/  LD.E R13, desc[UR4][R8.64+0x24] ;  /* 0x00002404080d7980 */ /* 0x000ea8000c101900 */
[----:B------:R-:W3:Y:S04]  /*31600*/  LD.E R76, desc[UR4][R2.64] ;  /* 0x00000004024c7980 */ /* 0x000ee8000c101900 */
[----:B0-----:R-:W4:Y:S01]  /*31610*/  LD.E R7, desc[UR4][R8.64] ;  /* 0x0000000408077980 */ /* 0x001f22000c101900 */
[----:B------:R-:W-:-:S02]  /*31620*/  R2UR UR14, R4 ;  /* 0x00000000040e72ca */ /* 0x000fc400000e0000 */
[C---:B------:R-:W-:Y:S02]  /*31630*/  R2UR UR15, R5.reuse ;  /* 0x00000000050f72ca */ /* 0x040fe400000e0000 */
[C---:B------:R-:W-:Y:S02]  /*31640*/  R2UR UR10, R4.reuse ;  /* 0x00000000040a72ca */ /* 0x040fe400000e0000 */
[C---:B------:R-:W-:Y:S02]  /*31650*/  R2UR UR11, R5.reuse ;  /* 0x00000000050b72ca */ /* 0x040fe400000e0000 */
[C---:B------:R-:W-:Y:S02]  /*31660*/  R2UR UR8, R4.reuse ;  /* 0x00000000040872ca */ /* 0x040fe400000e0000 */
[----:B------:R-:W-:Y:S02]  /*31670*/  R2UR UR9, R5 ;  /* 0x00000000050972ca */ /* 0x000fe400000e0000 */
[----:B------:R-:W-:-:S03]  /*31680*/  R2UR UR12, R4 ;  /* 0x00000000040c72ca */ /* 0x000fc600000e0000 */
[----:B------:R-:W3:Y:S01]  /*31690*/  LD.E R2, desc[UR14][R8.64+0x18] ;  /* 0x0000180e08027980 */ /* 0x000ee2000c101900 */
[----:B------:R-:W-:-:S03]  /*316a0*/  R2UR UR13, R5 ;  /* 0x00000000050d72ca */ /* 0x000fc600000e0000 */
[----:B------:R-:W3:Y:S04]  /*316b0*/  LD.E R79, desc[UR10][R8.64+0xc] ;  /* 0x00000c0a084f7980 */ /* 0x000ee8000c101900 */
[----:B------:R-:W3:Y:S06]  /*316c0*/  LD.E R82, desc[UR8][R8.64+0x10] ;  /* 0x0000100808527980 */ /* 0x000eec000c101900 */
[----:B------:R-:W3:Y:S01]  /*316d0*/  LD.E R81, desc[UR12][R8.64+0x14] ;  /* 0x0000140c08517980 */ /* 0x000ee2000c101900 */
[----:B--2---:R-:W-:-:S13]  /*316e0*/  ISETP.NE.AND P0, PT, R13, 0x1, PT ;  /* 0x000000010d00780c */ /* 0x004fda0003f05270 */
[C---:B------:R-:W-:Y:S02]  /*316f0*/  @P0 R2UR UR4, R4.reuse ;  /* 0x00000000040402ca */ /* 0x040fe400000e0000 */
[C---:B------:R-:W-:Y:S02]  /*31700*/  @P0 R2UR UR5, R5.reuse ;  /* 0x00000000050502ca */ /* 0x040fe400000e0000 */
[----:B------:R-:W-:Y:S02]  /*31710*/  @P0 R2UR UR6, R4 ;  /* 0x00000000040602ca */ /* 0x000fe400000e0000 */
[----:B------:R-:W-:-:S09]  /*31720*/  @P0 R2UR UR7, R5 ;  /* 0x00000000050702ca */ /* 0x000fd200000e0000 */
[----:B------:R-:W2:Y:S04]  /*31730*/  @P0 LD.E R77, desc[UR4][R8.64+0x28] ;  /* 0x00002804084d0980 */ /* 0x000ea8000c101900 */
[----:B------:R-:W2:Y:S01]  /*31740*/  @P0 LD.E R80, desc[UR6][R8.64+0x2c] ;  /* 0x00002c0608500980 */ /* 0x000ea2000c101900 */
[C---:B------:R-:W-:Y:S02]  /*31750*/  R2UR UR4, R4.reuse ;  /* 0x00000000040472ca */ /* 0x040fe400000e0000 */
[C---:B------:R-:W-:Y:S02]  /*31760*/  R2UR UR5, R5.reuse ;  /* 0x00000000050572ca */ /* 0x040fe400000e0000 */
[----:B------:R-:W-:Y:S02]  /*31770*/  R2UR UR6, R4 ;  /* 0x00000000040672ca */ /* 0x000fe400000e0000 */
[----:B------:R-:W-:-:S09]  /*31780*/  R2UR UR7, R5 ;  /* 0x00000000050772ca */ /* 0x000fd200000e0000 */
[----:B------:R-:W2:Y:S04]  /*31790*/  LD.E R14, desc[UR4][R8.64+0x8] ;  /* 0x00000804080e7980 */ /* 0x000ea8000c101900 */
[----:B------:R-:W2:Y:S01]  /*317a0*/  LD.E R3, desc[UR6][R8.64+0x4] ;  /* 0x0000040608037980 */ /* 0x000ea2000c101900 */
        /* <DEDUP_REMOVED lines=10> */
[----:B------:R-:W-:Y:S02]  /*31850*/  LEA.HI R15, R15, R72, RZ, 0x5 ;  /* 0x000000480f0f7211 */ /* 0x000fe400078f28ff */
[----:B------:R-:W-:Y:S02]  /*31860*/  SHF.R.S32.HI R20, RZ, 0x7, R13 ;  /* 0x00000007ff147819 */ /* 0x000fe4000001140d */
[----:B------:R-:W-:Y:S01]  /*31870*/  LEA.HI R74, R74, R73, RZ, 0x3 ;  /* 0x000000494a4a7211 */ /* 0x000fe200078f18ff */
[----:B------:R-:W-:Y:S01]  /*31880*/  IMAD.IADD R78, R7, 0x1, -R78 ;  /* 0x00000001074e7824 */ /* 0x000fe200078e0a4e */
[----:B------:R-:W-:Y:S02]  /*31890*/  SHF.R.S32.HI R15, RZ, 0x5, R15 ;  /* 0x00000005ff0f7819 */ /* 0x000fe4000001140f */
[----:B------:R-:W-:Y:S02]  /*318a0*/  LEA.HI R13, R13, R20, RZ, 0x1 ;  /* 0x000000140d0d7211 */ /* 0x000fe400078f08ff */
[----:B------:R-:W-:Y:S01]  /*318b0*/  LOP3.LUT R74, R74, 0xfffffff8, RZ, 0xc0, !PT ;  /* 0xfffffff84a4a7812 */ /* 0x000fe200078ec0ff */
[----:B---3--:R-:W-:Y:S01]  /*318c0*/  IMAD R15, R76, 0x8, R15 ;  /* 0x000000084c0f7824 */ /* 0x008fe200078e020f */
[----:B------:R-:W-:-:S02]  /*318d0*/  LOP3.LUT R13, R13, 0x3fffffe, RZ, 0xc0, !PT ;  /* 0x03fffffe0d0d7812 */ /* 0x000fc400078ec0ff */
[----:B------:R-:W-:Y:S01]  /*318e0*/  LEA.HI R7, R78, R78, RZ, 0x1 ;  /* 0x0000004e4e077211 */ /* 0x000fe200078f08ff */
[----:B------:R-:W-:Y:S02]  /*318f0*/  IMAD.IADD R74, R73, 0x1, -R74 ;  /* 0x00000001494a7824 */ /* 0x000fe400078e0a4a */
[----:B------:R-:W-:Y:S01]  /*31900*/  IMAD.IADD R13, R20, 0x1, -R13 ;  /* 0x00000001140d7824 */ /* 0x000fe200078e0a0d */
[----:B------:R-:W-:Y:S01]  /*31910*/  LOP3.LUT R7, R7, 0x1ffffffe, RZ, 0xc0, !PT ;  /* 0x1ffffffe07077812 */ /* 0x000fe200078ec0ff */
[----:B------:R-:W-:-:S04]  /*31920*/  IMAD.U32 R74, R15, 0x10, R74 ;  /* 0x000000100f4a7824 */ /* 0x000fc800078e004a */
[----:B------:R-:W-:Y:S02]  /*31930*/  IMAD.IADD R7, R78, 0x1, -R7 ;  /* 0x000000014e077824 */ /* 0x000fe400078e0a07 */
[----:B------:R-:W-:-:S04]  /*31940*/  IMAD R74, R13, 0x40, R74 ;  /* 0x000000400d4a7824 */ /* 0x000fc800078e024a */
[----:B------:R-:W-:Y:S01]  /*31950*/  IMAD R74, R7, 0x8, R74 ;  /* 0x00000008074a7824 */ /* 0x000fe200078e024a */
[----:B------:R-:W-:Y:S01]  /*31960*/  LOP3.LUT R21, R21, 0x7ffffffc, RZ, 0xc0, !PT ;  /* 0x7ffffffc15157812 */ /* 0x000fe200078ec0ff */
[----:B------:R-:W-:Y:S01]  /*31970*/  IMAD.MOV.U32 R7, RZ, RZ, -0x60 ;  /* 0xffffffa0ff077424 */ /* 0x000fe200078e00ff */
[----:B------:R-:W-:-:S03]  /*31980*/  ISETP.GE.AND P1, PT, R2, 0x1, PT ;  /* 0x000000010200780c */ /* 0x000fc60003f26270 */
[----:B------:R-:W-:Y:S02]  /*31990*/  IMAD.IADD R21, R72, 0x1, -R21 ;  /* 0x0000000148157824 */ /* 0x000fe400078e0a15 */
[----:B------:R-:W-:-:S04]  /*319a0*/  IMAD R20, R10, R7, 0x1 ;  /* 0x000000010a147424 */ /* 0x000fc800078e0207 */
[----:B------:R-:W-:Y:S01]  /*319b0*/  IMAD R20, R21, -0x2, R20 ;  /* 0xfffffffe15147824 */ /* 0x000fe200078e0214 */
[----:B------:R-:W-:Y:S01]  /*319c0*/  LOP3.LUT R72, RZ, R79, RZ, 0x33, !PT ;  /* 0x0000004fff487212 */ /* 0x000fe200078e33ff */
[----:B------:R-:W-:Y:S01]  /*319d0*/  BSSY B2, `(.L_x_3815) ;  /* 0x000002d000027945 */ /* 0x000fe20003800000 */
[----:B------:R-:W-:Y:S02]  /*319e0*/  IMAD R81, R10, -0x60, R81 ;  /* 0xffffffa00a517824 */ /* 0x000fe400078e0251 */
[----:B------:R-:W-:Y:S02]  /*319f0*/  VIADD R73, R20, 0xffffffff ;  /* 0xffffffff14497836 */ /* 0x000fe40000000000 */
[----:B--2---:R-:W-:-:S05]  /*31a00*/  @P0 IMAD.HI.U32 R77, R74, R77, RZ ;  /* 0x0000004d4a4d0227 */ /* 0x004fca00078e00ff */
[----:B------:R-:W-:-:S05]  /*31a10*/  @P0 SHF.R.U32.HI R74, RZ, R80, R77 ;  /* 0x00000050ff4a0219 */ /* 0x000fca000001164d */
[----:B------:R-:W0:Y:S01]  /*31a20*/  SHFL.IDX PT, R13, R74, RZ, 0x1c1f ;  /* 0x001c1fff4a0d7589 */ /* 0x000e2200000e0000 */
[----:B------:R-:W-:-:S05]  /*31a30*/  IADD3 R7, -R3, R20, R14 ;  /* 0x0000001403077210 */ /* 0x000fca0007ffe10e */
        /* <DEDUP_REMOVED lines=21> */
.L_x_3820:
[----:B------:R-:W-:Y:S05]  /*31b90*/  BSYNC B4 ;  /* 0x0000000000047941 */ /* 0x000fea0003800000 */
.L_x_3819:
[----:B------:R-:W-:Y:S01]  /*31ba0*/  LOP3.LUT R13, RZ, R13, RZ, 0x33, !PT ;  /* 0x0000000dff0d7212 */ /* 0x000fe200078e33ff */
[----:B------:R-:W-:Y:S06]  /*31bb0*/  BRA `(.L_x_3821) ;  /* 0x0000000000287947 */ /* 0x000fec0003800000 */
.L_x_3818:
        /* <DEDUP_REMOVED lines=10> */
.L_x_3821:
[----:B------:R-:W-:Y:S05]  /*31c60*/  BSYNC B3 ;  /* 0x0000000000037941 */ /* 0x000fea0003800000 */
.L_x_3817:
[----:B------:R-:W-:-:S05]  /*31c70*/  IMAD R20, R2, R13, R73 ;  /* 0x0000000d02147224 */ /* 0x000fca00078e0249 */
[----:B------:R-:W-:Y:S02]  /*31c80*/  VIMNMX R15, R15, R20, !PT ;  /* 0x000000140f0f7248 */ /* 0x000fe40007fe0100 */
[----:B------:R-:W-:-:S07]  /*31c90*/  VIADDMNMX R7, R20, R2, R7, PT ;  /* 0x0000000214077246 */ /* 0x000fce0003800107 */
.L_x_3816:
[----:B------:R-:W-:Y:S05]  /*31ca0*/  BSYNC B2 ;  /* 0x0000000000027941 */ /* 0x000fea0003800000 */
.L_x_3815:
        /* <DEDUP_REMOVED lines=38> */
[----:B------:R-:W-:Y:S01]  /*31f10*/  FSEL R13, R40, -INF , !P2 ;  /* 0xff800000280d7808 */ /* 0x000fe20005000000 */
[----:B0-----:R-:W-:Y:S01]  /*31f20*/  IMAD.IADD R40, R21, 0x1, R74 ;  /* 0x0000000115287824 */ /* 0x001fe200078e024a */
        /* <DEDUP_REMOVED lines=96> */
.L_x_3827:
[----:B------:R-:W-:Y:S05]  /*32530*/  BSYNC B4 ;  /* 0x0000000000047941 */ /* 0x000fea0003800000 */
.L_x_3826:
[----:B------:R-:W-:Y:S01]  /*32540*/  LOP3.LUT R3, RZ, R3, RZ, 0x33, !PT ;  /* 0x00000003ff037212 */ /* 0x000fe200078e33ff */
[----:B------:R-:W-:Y:S06]  /*32550*/  BRA `(.L_x_3828) ;  /* 0x0000000000287947 */ /* 0x000fec0003800000 */
.L_x_3825:
        /* <DEDUP_REMOVED lines=10> */
.L_x_3828:
[----:B------:R-:W-:Y:S05]  /*32600*/  BSYNC B3 ;  /* 0x0000000000037941 */ /* 0x000fea0003800000 */
.L_x_3824:
[----:B------:R-:W-:-:S05]  /*32610*/  IMAD R3, R2, R3, R73 ;  /* 0x0000000302037224 */ /* 0x000fca00078e0249 */
[----:B------:R-:W-:Y:S02]  /*32620*/  VIADDMNMX R7, R3, R2, R7, PT ;  /* 0x0000000203077246 */ /* 0x000fe40003800107 */
[----:B------:R-:W-:-:S07]  /*32630*/  VIMNMX R40, R40, R3, !PT ;  /* 0x0000000328287248 */ /* 0x000fce0007fe0100 */
.L_x_3823:
[----:B------:R-:W-:Y:S05]  /*32640*/  BSYNC B2 ;  /* 0x0000000000027941 */ /* 0x000fea0003800000 */
.L_x_3822:
[----:B------:R-:W2:Y:S01]  /*32650*/  LDL.64 R14, [R0+0x70] ;  /* 0x00007000000e7983 */ /* 0x000ea20000100a00 */
[----:B------:R-:W-:Y:S02]  /*32660*/  R2UR UR4, R4 ;  /* 0x00000000040472ca */ /* 0x000fe400000e0000 */
[----:B------:R-:W-:Y:S02]  /*32670*/  R2UR UR5, R5 ;  /* 0x00000000050572ca */ /* 0x000fe400000e0000 */
[----:B------:R-:W-:Y:S02]  /*32680*/  ISETP.GT.AND P0, PT, R40, 0x1, !P0 ;  /* 0x000000012800780c */ /* 0x000fe40004704270 */
[----:B------:R-:W-:Y:S02]  /*32690*/  ISETP.NE.AND P6, PT, R76, RZ, PT ;  /* 0x000000ff4c00720c */ /* 0x000fe40003fc5270 */
[----:B------:R-:W-:Y:S02]  /*326a0*/  ISETP.LT.OR P0, PT, R7, 0x2, P0 ;  /* 0x000000020700780c */ /* 0x000fe40000701670 */
[----:B------:R-:W-:-:S02]  /*326b0*/  ISETP.GT.AND P1, PT, R40, 0x8, !P1 ;  /* 0x000000082800780c */ /* 0x000fc40004f24270 */
[----:B------:R-:W-:Y:S02]  /*326c0*/  FSEL R76, R27, -INF , !P0 ;  /* 0xff8000001b4c7808 */ /* 0x000fe40004000000 */
[----:B------:R-:W-:Y:S02]  /*326d0*/  ISETP.NE.AND P0, PT, R75, RZ, PT ;  /* 0x000000ff4b00720c */ /* 0x000fe40003f05270 */
[C---:B------:R-:W-:Y:S02]  /*326e0*/  ISETP.LT.OR P1, PT, R7.reuse, 0x9, P1 ;  /* 0x000000090700780c */ /* 0x040fe40000f21670 */
[----:B------:R-:W-:Y:S02]  /*326f0*/  ISETP.GT.AND P0, PT, R40, 0x9, !P0 ;  /* 0x000000092800780c */ /* 0x000fe40004704270 */
[----:B------:R-:W-:Y:S02]  /*32700*/  FSEL R21, R30, -INF , !P1 ;  /* 0xff8000001e157808 */ /* 0x000fe40004800000 */
        /* <DEDUP_REMOVED lines=55> */
[C---:B------:R-:W-:Y:S01]  /*32a80*/  ISETP.GT.AND P0, PT, R40.reuse, RZ, !P6 ;  /* 0x000000ff2800720c */ /* 0x040fe20007704270 */
[----:B--2---:R-:W2:Y:S03]  /*32a90*/  LD.E.64 R2, desc[UR4][R14.64] ;  /* 0x000000040e027980 */ /* 0x004ea6000c101b00 */
[----:B------:R-:W-:Y:S02]  /*32aa0*/  ISETP.LT.OR P0, PT, R7, 0x1, P0 ;  /* 0x000000010700780c */ /* 0x000fe40000701670 */
[----:B------:R-:W-:Y:S01]  /*32ab0*/  ISETP.GT.AND P1, PT, R40, 0x48, !P1 ;  /* 0x000000482800780c */ /* 0x000fe20004f24270 */
[----:B------:R-:W3:Y:S01]  /*32ac0*/  LD.E R35, desc[UR4][R14.64+0x10] ;  /* 0x000010040e237980 */ /* 0x000ee2000c101900 */
[----:B------:R-:W-:-:S02]  /*32ad0*/  FSEL R26, R26, -INF , !P0 ;  /* 0xff8000001a1a7808 */ /* 0x000fc40004000000 */
[----:B------:R-:W-:Y:S02]  /*32ae0*/  ISETP.NE.AND P0, PT, R91, RZ, PT ;  /* 0x000000ff5b00720c */ /* 0x000fe40003f05270 */
[C---:B------:R-:W-:Y:S02]  /*32af0*/  ISETP.GT.AND P2, PT, R40.reuse, 0x49, !P2 ;  /* 0x000000492800780c */ /* 0x040fe40005744270 */
[----:B------:R-:W-:Y:S02]  /*32b00*/  ISETP.GT.AND P0, PT, R40, 0x41, !P0 ;  /* 0x000000412800780c */ /* 0x000fe40004704270 */
[----:B------:R-:W-:Y:S02]  /*32b10*/  ISETP.NE.AND P6, PT, R81, RZ, PT ;  /* 0x000000ff5100720c */ /* 0x000fe40003fc5270 */
[C---:B------:R-:W-:Y:S02]  /*32b20*/  ISETP.LT.OR P0, PT, R7.reuse, 0x42, P0 ;  /* 0x000000420700780c */ /* 0x040fe40000701670 */
[----:B------:R-:W-:-:S02]  /*32b30*/  ISETP.LT.OR P1, PT, R7, 0x49, P1 ;  /* 0x000000490700780c */ /* 0x000fc40000f21670 */
[----:B------:R-:W-:Y:S02]  /*32b40*/  FSEL R59, R59, -INF , !P0 ;  /* 0xff8000003b3b7808 */ /* 0x000fe40004000000 */
[----:B------:R-:W-:Y:S02]  /*32b50*/  ISETP.GT.AND P3, PT, R40, 0x50, !P3 ;  /* 0x000000502800780c */ /* 0x000fe40005f64270 */
[----:B------:R-:W-:Y:S02]  /*32b60*/  ISETP.LT.OR P2, PT, R7, 0x4a, P2 ;  /* 0x0000004a0700780c */ /* 0x000fe40001741670 */
[----:B------:R-:W-:Y:S02]  /*32b70*/  FSEL R62, R62, -INF , !P1 ;  /* 0xff8000003e3e7808 */ /* 0x000fe40004800000 */
[C---:B------:R-:W-:Y:S02]  /*32b80*/  ISETP.GT.AND P4, PT, R40.reuse, 0x51, !P4 ;  /* 0x000000512800780c */ /* 0x040fe40006784270 */
[----:B------:R-:W-:-:S02]  /*32b90*/  ISETP.GT.AND P5, PT, R40, 0x58, !P5 ;  /* 0x000000582800780c */ /* 0x000fc40006fa4270 */
[----:B------:R-:W-:Y:S02]  /*32ba0*/  ISETP.GT.AND P6, PT, R40, 0x59, !P6 ;  /* 0x000000592800780c */ /* 0x000fe400077c4270 */
[----:B------:R-:W-:Y:S02]  /*32bb0*/  ISETP.LT.OR P3, PT, R7, 0x51, P3 ;  /* 0x000000510700780c */ /* 0x000fe40001f61670 */
[----:B------:R-:W-:Y:S02]  /*32bc0*/  FSEL R63, R63, -INF , !P2 ;  /* 0xff8000003f3f7808 */ /* 0x000fe40005000000 */
[C---:B------:R-:W-:Y:S02]  /*32bd0*/  ISETP.LT.OR P4, PT, R7.reuse, 0x52, P4 ;  /* 0x000000520700780c */ /* 0x040fe40002781670 */
[C---:B------:R-:W-:Y:S02]  /*32be0*/  ISETP.LT.OR P5, PT, R7.reuse, 0x59, P5 ;  /* 0x000000590700780c */ /* 0x040fe40002fa1670 */
[----:B------:R-:W-:-:S02]  /*32bf0*/  ISETP.LT.OR P6, PT, R7, 0x5a, P6 ;  /* 0x0000005a0700780c */ /* 0x000fc400037c1670 */
[----:B------:R-:W-:Y:S02]  /*32c00*/  FSEL R66, R66, -INF , !P3 ;  /* 0xff80000042427808 */ /* 0x000fe40005800000 */
[----:B------:R-:W-:Y:S02]  /*32c10*/  FSEL R67, R67, -INF , !P4 ;  /* 0xff80000043437808 */ /* 0x000fe40006000000 */
[----:B------:R-:W-:Y:S02]  /*32c20*/  FSEL R70, R70, -INF , !P5 ;  /* 0xff80000046467808 */ /* 0x000fe40006800000 */
[----:B------:R-:W-:Y:S02]  /*32c30*/  R2UR UR6, R4 ;  /* 0x00000000040672ca */ /* 0x000fe400000e0000 */
        /* <DEDUP_REMOVED lines=52> */
[----:B------:R-:W-:Y:S04]  /*32f80*/  ST.E.64 desc[UR4][R14.64], R8 ;  /* 0x000000080e007985 */ /* 0x000fe8000c101b04 */
[----:B------:R-:W2:Y:S01]  /*32f90*/  LD.E R34, desc[UR6][R14.64+0x4] ;  /* 0x000004060e227980 */ /* 0x000ea2000c101900 */
[----:B0-----:R-:W-:-:S05]  /*32fa0*/  FMNMX.FTZ R7, R8, R7, !PT ;  /* 0x0000000708077209 */ /* 0x001fca0007810000 */
[----:B------:R-:W0:Y:S02]  /*32fb0*/  SHFL.BFLY PT, R30, R7, 0x1, 0x1f ;  /* 0x0c201f00071e7f89 */ /* 0x000e2400000e0000 */
[----:B0-----:R-:W-:Y:S02]  /*32fc0*/  FMNMX.FTZ R31, R7, R30, !PT ;  /* 0x0000001e071f7209 */ /* 0x001fe40007810000 */
[----:B------:R-:W3:Y:S04]  /*32fd0*/  LD.E R30, desc[UR4][R14.64+0x20] ;  /* 0x000020040e1e7980 */ /* 0x000ee8000c101900 */
[----:B------:R-:W-:Y:S04]  /*32fe0*/  ST.E desc[UR4][R14.64], R31 ;  /* 0x0000001f0e007985 */ /* 0x000fe8000c101904 */
[----:B------:R-:W4:Y:S01]  /*32ff0*/  LD.E R38, desc[UR6][R14.64] ;  /* 0x000000060e267980 */ /* 0x000f22000c101900 */
[----:B------:R-:W-:-:S02]  /*33000*/  R2UR UR8, R4 ;  /* 0x00000000040872ca */ /* 0x000fc400000e0000 */
[----:B------:R-:W-:Y:S01]  /*33010*/  R2UR UR9, R5 ;  /* 0x00000000050972ca */ /* 0x000fe200000e0000 */
[----:B--2---:R-:W0:Y:S02]  /*33020*/  SHFL.BFLY PT, R7, R34, 0x2, 0x1f ;  /* 0x0c401f0022077f89 */ /* 0x004e2400000e0000 */
[----:B0-----:R-:W-:-:S05]  /*33030*/  FMNMX.FTZ R7, R7, R34, !PT ;  /* 0x0000002207077209 */ /* 0x001fca0007810000 */
[----:B------:R-:W0:Y:S01]  /*33040*/  SHFL.BFLY PT, R8, R7, 0x1, 0x1f ;  /* 0x0c201f0007087f89 */ /* 0x000e2200000e0000 */
[C---:B----4-:R-:W-:Y:S02]  /*33050*/  FSETP.NEU.FTZ.AND P0, PT, R38.reuse, -INF , PT ;  /* 0xff8000002600780b */ /* 0x050fe40003f1d000 */
[----:B0-----:R-:W-:Y:S02]  /*33060*/  FMNMX.FTZ R9, R7, R8, !PT ;  /* 0x0000000807097209 */ /* 0x001fe40007810000 */
[----:B------:R-:W-:Y:S02]  /*33070*/  FSEL R31, R38, RZ, P0 ;  /* 0x000000ff261f7208 */ /* 0x000fe40000000000 */
[----:B------:R-:W-:-:S03]  /*33080*/  FSETP.NEU.FTZ.AND P0, PT, R9, -INF , PT ;  /* 0xff8000000900780b */ /* 0x000fc60003f1d000 */
[----:B------:R-:W-:Y:S01]  /*33090*/  FADD.FTZ R31, R2, -R31 ;  /* 0x8000001f021f7221 */ /* 0x000fe20000010000 */
[----:B------:R-:W-:-:S03]  /*330a0*/  FSEL R2, R9, RZ, P0 ;  /* 0x000000ff09027208 */ /* 0x000fc60000000000 */
[----:B---3--:R-:W-:Y:S02]  /*330b0*/  FMUL.FTZ R8, R31, R30 ;  /* 0x0000001e1f087220 */ /* 0x008fe40000410000 */
[----:B------:R-:W-:-:S04]  /*330c0*/  FADD.FTZ R3, R3, -R2 ;  /* 0x8000000203037221 */ /* 0x000fc80000010000 */
[----:B------:R-:W-:Y:S01]  /*330d0*/  FMUL.FTZ R30, R30, R3 ;  /* 0x000000031e1e7220 */ /* 0x000fe20000410000 */
[----:B------:R-:W0:Y:S08]  /*330e0*/  MUFU.EX2 R8, R8 ;  /* 0x0000000800087308 */ /* 0x000e300000000800 */
[----:B------:R-:W1:Y:S01]  /*330f0*/  MUFU.EX2 R7, R30 ;  /* 0x0000001e00077308 */ /* 0x000e620000000800 */
[----:B------:R2:W-:Y:S01]  /*33100*/  ST.E desc[UR4][R14.64+0x4], R9 ;  /* 0x000004090e007985 */ /* 0x0005e2000c101904 */
[----:B0-----:R-:W-:Y:S01]  /*33110*/  FMUL.FTZ R35, R8, R35 ;  /* 0x0000002308237220 */ /* 0x001fe20000410000 */
[----:B-1----:R-:W-:-:S04]  /*33120*/  FMUL.FTZ R31, R7, R40 ;  /* 0x00000028071f7220 */ /* 0x002fc80000410000 */
[----:B------:R-:W-:Y:S04]  /*33130*/  ST.E desc[UR6][R14.64+0x10], R35 ;  /* 0x000010230e007985 */ /* 0x000fe8000c101906 */
[----:B------:R0:W-:Y:S04]  /*33140*/  ST.E desc[UR8][R14.64+0x14], R31 ;  /* 0x0000141f0e007985 */ /* 0x0001e8000c101908 */
[----:B------:R-:W3:Y:S04]  /*33150*/  LDL.64 R2, [R0+0x70] ;  /* 0x0000700000027983 */ /* 0x000ee80000100a00 */
[----:B---3--:R-:W0:Y:S04]  /*33160*/  LD.E R78, desc[UR6][R2.64+0x20] ;  /* 0x00002006024e7980 */ /* 0x008e28000c101900 */
[----:B------:R-:W0:Y:S04]  /*33170*/  LD.E R39, desc[UR4][R2.64] ;  /* 0x0000000402277980 */ /* 0x000e28000c101900 */
[----:B------:R-:W3:Y:S04]  /*33180*/  LD.E R79, desc[UR4][R2.64+0x4] ;  /* 0x00000404024f7980 */ /* 0x000ee8000c101900 */
[----:B------:R-:W4:Y:S04]  /*33190*/  LD.E R77, desc[UR4][R2.64+0x10] ;  /* 0x00001004024d7980 */ /* 0x000f28000c101900 */
[----:B--2---:R-:W2:Y:S01]  /*331a0*/  LD.E R9, desc[UR6][R2.64+0x14] ;  /* 0x0000140602097980 */ /* 0x004ea2000c101900 */
[C---:B0-----:R-:W-:Y:S01]  /*331b0*/  FMUL.FTZ R14, R39.reuse, R78 ;  /* 0x0000004e270e7220 */ /* 0x041fe20000410000 */
[----:B------:R-:W-:-:S04]  /*331c0*/  FSETP.NEU.FTZ.AND P0, PT, R39, -INF , PT ;  /* 0xff8000002700780b */ /* 0x000fc80003f1d000 */
[----:B------:R-:W-:Y:S02]  /*331d0*/  FSEL R15, R14, RZ, P0 ;  /* 0x000000ff0e0f7208 */ /* 0x000fe40000000000 */
[----:B---3--:R-:W-:-:S03]  /*331e0*/  FSETP.NEU.FTZ.AND P0, PT, R79, -INF , PT ;  /* 0xff8000004f00780b */ /* 0x008fc60003f1d000 */
[----:B------:R-:W-:Y:S01]  /*331f0*/  FFMA.FTZ R158, R45, R78, -R15 ;  /* 0x0000004e2d9e7223 */ /* 0x000fe2000001080f */
[----:B------:R-:W-:-:S05]  /*33200*/  FMUL.FTZ R45, R78, R79 ;  /* 0x0000004f4e2d7220 */ /* 0x000fca0000410000 */
[----:B------:R-:W-:Y:S01]  /*33210*/  FSEL R45, R45, RZ, P0 ;  /* 0x000000ff2d2d7208 */ /* 0x000fe20000000000 */
[----:B------:R-:W-:-:S04]  /*33220*/  FFMA.FTZ R172, R41, R78, -R15 ;  /* 0x0000004e29ac7223 */ /* 0x000fc8000001080f */
[-C--:B------:R-:W-:Y:S01]  /*33230*/  FFMA.FTZ R30, R26, R78.reuse, -R45 ;  /* 0x0000004e1a1e7223 */ /* 0x080fe2000001082d */
[-C--:B------:R-:W-:Y:S01]  /*33240*/  FFMA.FTZ R42, R25, R78.reuse, -R15 ;  /* 0x0000004e192a7223 */ /* 0x080fe2000001080f */
[-C--:B------:R-:W-:Y:S01]  /*33250*/  FFMA.FTZ R173, R76, R78.reuse, -R45 ;  /* 0x0000004e4cad7223 */ /* 0x080fe2000001082d */
[----:B------:R-:W4:Y:S01]  /*33260*/  MUFU.EX2 R172, R172 ;  /* 0x000000ac00ac7308 */ /* 0x000f220000000800 */
[-CC-:B------:R-:W-:Y:S01]  /*33270*/  FFMA.FTZ R174, R29, R78.reuse, -R15.reuse ;  /* 0x0000004e1dae7223 */ /* 0x180fe2000001080f */
[-C--:B------:R-:W-:Y:S01]  /*33280*/  FFMA.FTZ R41, R28, R78.reuse, -R15 ;  /* 0x0000004e1c297223 */ /* 0x080fe2000001080f */
[----:B------:R-:W-:-:S05]  /*33290*/  FFMA.FTZ R29, R21, R78, -R45 ;  /* 0x0000004e151d7223 */ /* 0x000fca000001082d */
[----:B------:R-:W2:Y:S01]  /*332a0*/  MUFU.EX2 R30, R30 ;  /* 0x0000001e001e7308 */ /* 0x000ea20000000800 */
[-C--:B------:R-:W-:Y:S01]  /*332b0*/  FFMA.FTZ R175, R75, R78.reuse, -R45 ;  /* 0x0000004e4baf7223 */ /* 0x080fe2000001082d */
[----:B------:R-:W-:-:S06]  /*332c0*/  FFMA.FTZ R40, R32, R78, -R15 ;  /* 0x0000004e20287223 */ /* 0x000fcc000001080f */
[----:B------:R-:W0:Y:S01]  /*332d0*/  MUFU.EX2 R42, R42 ;  /* 0x0000002a002a7308 */ /* 0x000e220000000800 */
[----:B------:R-:W-:-:S07]  /*332e0*/  FFMA.FTZ R28, R27, R78, -R45 ;  /* 0x0000004e1b1c7223 */ /* 0x000fce000001082d */
[----:B------:R-:W1:Y:S01]  /*332f0*/  MUFU.EX2 R173, R173 ;  /* 0x000000ad00ad7308 */ /* 0x000e620000000800 */
[-C--:B------:R-:W-:Y:S01]  /*33300*/  FFMA.FTZ R152, R33, R78.reuse, -R15 ;  /* 0x0000004e21987223 */ /* 0x080fe2000001080f */
[----:B------:R-:W-:-:S06]  /*33310*/  FFMA.FTZ R153, R74, R78, -R45 ;  /* 0x0000004e4a997223 */ /* 0x000fcc000001082d */
[----:B------:R-:W3:Y:S08]  /*33320*/  MUFU.EX2 R41, R41 ;  /* 0x0000002900297308 */ /* 0x000ef00000000800 */
[----:B------:R-:W3:Y:S01]  /*33330*/  MUFU.EX2 R29, R29 ;  /* 0x0000001d001d7308 */ /* 0x000ee20000000800 */
[----:B----4-:R-:W-:Y:S01]  /*33340*/  FADD.FTZ R77, R172, R77 ;  /* 0x0000004dac4d7221 */ /* 0x010fe20000010000 */
[----:B--2---:R-:W-:-:S06]  /*33350*/  FADD.FTZ R14, R30, R9 ;  /* 0x000000091e0e7221 */ /* 0x004fcc0000010000 */
[----:B------:R-:W2:Y:S01]  /*33360*/  MUFU.EX2 R174, R174 ;  /* 0x000000ae00ae7308 */ /* 0x000ea20000000800 */
[-C--:B------:R-:W-:Y:S01]  /*33370*/  FFMA.FTZ R39, R36, R78.reuse, -R15 ;  /* 0x0000004e24277223 */ /* 0x080fe2000001080f */
[----:B------:R-:W-:-:S06]  /*33380*/  FFMA.FTZ R27, R24, R78, -R45 ;  /* 0x0000004e181b7223 */ /* 0x000fcc000001082d */
[----:B------:R-:W4:Y:S01]  /*33390*/  MUFU.EX2 R175, R175 ;  /* 0x000000af00af7308 */ /* 0x000f220000000800 */
[----:B------:R-:W-:Y:S01]  /*333a0*/  FFMA.FTZ R156, R20, R78, -R15 ;  /* 0x0000004e149c7223 */ /* 0x000fe2000001080f */
[----:B0-----:R-:W-:Y:S01]  /*333b0*/  FADD.FTZ R20, R42, R77 ;  /* 0x0000004d2a147221 */ /* 0x001fe20000010000 */
[----:B-1----:R-:W-:-:S05]  /*333c0*/  FADD.FTZ R14, R173, R14 ;  /* 0x0000000ead0e7221 */ /* 0x002fca0000010000 */
[----:B------:R-:W0:Y:S01]  /*333d0*/  MUFU.EX2 R40, R40 ;  /* 0x0000002800287308 */ /* 0x000e220000000800 */
[-C--:B------:R-:W-:Y:S01]  /*333e0*/  FFMA.FTZ R154, R37, R78.reuse, -R15 ;  /* 0x0000004e259a7223 */ /* 0x080fe2000001080f */
[----:B------:R-:W-:-:S06]  /*333f0*/  FFMA.FTZ R155, R73, R78, -R45 ;  /* 0x0000004e499b7223 */ /* 0x000fcc000001082d */
[----:B------:R-:W1:Y:S01]  /*33400*/  MUFU.EX2 R28, R28 ;  /* 0x0000001c001c7308 */ /* 0x000e620000000800 */
[----:B---3--:R-:W-:Y:S01]  /*33410*/  FADD.FTZ R9, R41, R20 ;  /* 0x0000001429097221 */ /* 0x008fe20000010000 */
[----:B------:R-:W-:-:S06]  /*33420*/  FADD.FTZ R14, R29, R14 ;  /* 0x0000000e1d0e7221 */ /* 0x000fcc0000010000 */
[----:B------:R-:W3:Y:S01]  /*33430*/  MUFU.EX2 R152, R152 ;  /* 0x0000009800987308 */ /* 0x000ee20000000800 */
[-C--:B------:R-:W-:Y:S01]  /*33440*/  FFMA.FTZ R38, R13, R78.reuse, -R15 ;  /* 0x0000004e0d267223 */ /* 0x080fe2000001080f */
[----:B------:R-:W-:-:S06]  /*33450*/  FFMA.FTZ R26, R72, R78, -R45 ;  /* 0x0000004e481a7223 */ /* 0x000fcc000001082d */
[----:B------:R-:W3:Y:S01]  /*33460*/  MUFU.EX2 R153, R153 ;  /* 0x0000009900997308 */ /* 0x000ee20000000800 */
[----:B--2---:R-:W-:Y:S01]  /*33470*/  FADD.FTZ R9, R174, R9 ;  /* 0x00000009ae097221 */ /* 0x004fe20000010000 */
[----:B----4-:R-:W-:-:S06]  /*33480*/  FADD.FTZ R13, R175, R14 ;  /* 0x0000000eaf0d7221 */ /* 0x010fcc0000010000 */
[----:B------:R-:W2:Y:S01]  /*33490*/  MUFU.EX2 R39, R39 ;  /* 0x0000002700277308 */ /* 0x000ea20000000800 */
[----:B------:R-:W-:-:S07]  /*334a0*/  FFMA.FTZ R157, R43, R78, -R45 ;  /* 0x0000004e2b9d7223 */ /* 0x000fce000001082d */
[----:B------:R-:W4:Y:S01]  /*334b0*/  MUFU.EX2 R27, R27 ;  /* 0x0000001b001b7308 */ /* 0x000f220000000800 */
[----:B0-----:R-:W-:Y:S01]  /*334c0*/  FADD.FTZ R9, R40, R9 ;  /* 0x0000000928097221 */ /* 0x001fe20000010000 */
[----:B-1----:R-:W-:-:S06]  /*334d0*/  FADD.FTZ R14, R28, R13 ;  /* 0x0000000d1c0e7221 */ /* 0x002fcc0000010000 */
[----:B------:R-:W0:Y:S01]  /*334e0*/  MUFU.EX2 R154, R154 ;  /* 0x0000009a009a7308 */ /* 0x000e220000000800 */
[-C--:B------:R-:W-:Y:S01]  /*334f0*/  FFMA.FTZ R37, R44, R78.reuse, -R15 ;  /* 0x0000004e2c257223 */ /* 0x080fe2000001080f */
[----:B------:R-:W-:-:S06]  /*33500*/  FFMA.FTZ R25, R46, R78, -R45 ;  /* 0x0000004e2e197223 */ /* 0x000fcc000001082d */
[----:B------:R-:W1:Y:S01]  /*33510*/  MUFU.EX2 R155, R155 ;  /* 0x0000009b009b7308 */ /* 0x000e620000000800 */
[----:B---3--:R-:W-:Y:S01]  /*33520*/  FADD.FTZ R44, R152, R9 ;  /* 0x00000009982c7221 */ /* 0x008fe20000010000 */
[----:B------:R-:W-:-:S06]  /*33530*/  FADD.FTZ R14, R153, R14 ;  /* 0x0000000e990e7221 */ /* 0x000fcc0000010000 */
[----:B------:R-:W3:Y:S01]  /*33540*/  MUFU.EX2 R38, R38 ;  /* 0x0000002600267308 */ /* 0x000ee20000000800 */
[----:B------:R-:W-:-:S07]  /*33550*/  FFMA.FTZ R159, R47, R78, -R45 ;  /* 0x0000004e2f9f7223 */ /* 0x000fce000001082d */
[----:B------:R-:W3:Y:S01]  /*33560*/  MUFU.EX2 R26, R26 ;  /* 0x0000001a001a7308 */ /* 0x000ee20000000800 */
[----:B--2---:R-:W-:Y:S01]  /*33570*/  FADD.FTZ R9, R39, R44 ;  /* 0x0000002c27097221 */ /* 0x004fe20000010000 */
[----:B----4-:R-:W-:-:S06]  /*33580*/  FADD.FTZ R14, R27, R14 ;  /* 0x0000000e1b0e7221 */ /* 0x010fcc0000010000 */
[----:B------:R-:W2:Y:S01]  /*33590*/  MUFU.EX2 R156, R156 ;  /* 0x0000009c009c7308 */ /* 0x000ea20000000800 */
[-C--:B------:R-:W-:Y:S01]  /*335a0*/  FFMA.FTZ R36, R48, R78.reuse, -R15 ;  /* 0x0000004e30247223 */ /* 0x080fe2000001080f */
[----:B------:R-:W-:-:S06]  /*335b0*/  FFMA.FTZ R24, R50, R78, -R45 ;  /* 0x0000004e32187223 */ /* 0x000fcc000001082d */
        /* <DEDUP_REMOVED lines=31> */
[-CC-:B------:R-:W-:Y:S01]  /*337b0*/  FFMA.FTZ R33, R60, R78.reuse, -R15.reuse ;  /* 0x0000004e3c217223 */ /* 0x180fe2000001080f */
[-CC-:B------:R-:W-:Y:S01]  /*337c0*/  FFMA.FTZ R166, R61, R78.reuse, -R15.reuse ;  /* 0x0000004e3da67223 */ /* 0x180fe2000001080f */
[----:B------:R-:W-:-:S05]  /*337d0*/  FFMA.FTZ R32, R64, R78, -R15 ;  /* 0x0000004e40207223 */ /* 0x000fca000001080f */
[----:B------:R-:W3:Y:S01]  /*337e0*/  MUFU.EX2 R162, R162 ;  /* 0x000000a200a27308 */ /* 0x000ee20000000800 */
[-CC-:B------:R-:W-:Y:S01]  /*337f0*/  FFMA.FTZ R168, R65, R78.reuse, -R15.reuse ;  /* 0x0000004e41a87223 */ /* 0x180fe2000001080f */
[-CC-:B------:R-:W-:Y:S01]  /*33800*/  FFMA.FTZ R31, R68, R78.reuse, -R15.reuse ;  /* 0x0000004e441f7223 */ /* 0x180fe2000001080f */
[----:B------:R-:W-:-:S05]  /*33810*/  FFMA.FTZ R170, R69, R78, -R15 ;  /* 0x0000004e45aa7223 */ /* 0x000fca000001080f */
[----:B------:R-:W3:Y:S01]  /*33820*/  MUFU.EX2 R163, R163 ;  /* 0x000000a300a37308 */ /* 0x000ee20000000800 */
[----:B--2---:R-:W-:Y:S01]  /*33830*/  FADD.FTZ R9, R36, R9 ;  /* 0x0000000924097221 */ /* 0x004fe20000010000 */
[----:B----4-:R-:W-:Y:S01]  /*33840*/  FADD.FTZ R44, R24, R13 ;  /* 0x0000000d182c7221 */ /* 0x010fe20000010000 */
[----:B------:R-:W-:-:S05]  /*33850*/  FFMA.FTZ R15, R62, R78, -R45 ;  /* 0x0000004e3e0f7223 */ /* 0x000fca000001082d */
[----:B------:R-:W2:Y:S01]  /*33860*/  MUFU.EX2 R34, R34 ;  /* 0x0000002200227308 */ /* 0x000ea20000000800 */
[----:B0-----:R-:W-:Y:S01]  /*33870*/  FADD.FTZ R46, R160, R9 ;  /* 0x00000009a02e7221 */ /* 0x001fe20000010000 */
[----:B-1----:R-:W-:-:S06]  /*33880*/  FADD.FTZ R44, R161, R44 ;  /* 0x0000002ca12c7221 */ /* 0x002fcc0000010000 */
[----:B------:R-:W0:Y:S01]  /*33890*/  MUFU.EX2 R20, R20 ;  /* 0x0000001400147308 */ /* 0x000e220000000800 */
[----:B------:R-:W-:Y:S01]  /*338a0*/  FFMA.FTZ R167, R63, R78, -R45 ;  /* 0x0000004e3fa77223 */ /* 0x000fe2000001082d */
[----:B---3--:R-:W-:Y:S01]  /*338b0*/  FADD.FTZ R9, R35, R46 ;  /* 0x0000002e23097221 */ /* 0x008fe20000010000 */
[----:B------:R-:W-:-:S05]  /*338c0*/  FADD.FTZ R44, R21, R44 ;  /* 0x0000002c152c7221 */ /* 0x000fca0000010000 */
[----:B------:R-:W1:Y:S01]  /*338d0*/  MUFU.EX2 R164, R164 ;  /* 0x000000a400a47308 */ /* 0x000e620000000800 */
[----:B------:R-:W-:-:S07]  /*338e0*/  FFMA.FTZ R14, R66, R78, -R45 ;  /* 0x0000004e420e7223 */ /* 0x000fce000001082d */
[----:B------:R-:W3:Y:S01]  /*338f0*/  MUFU.EX2 R165, R165 ;  /* 0x000000a500a57308 */ /* 0x000ee20000000800 */
[----:B------:R-:W-:Y:S01]  /*33900*/  FADD.FTZ R9, R162, R9 ;  /* 0x00000009a2097221 */ /* 0x000fe20000010000 */
[----:B------:R-:W-:-:S06]  /*33910*/  FADD.FTZ R43, R163, R44 ;  /* 0x0000002ca32b7221 */ /* 0x000fcc0000010000 */
[----:B------:R-:W4:Y:S01]  /*33920*/  MUFU.EX2 R33, R33 ;  /* 0x0000002100217308 */ /* 0x000f220000000800 */
[----:B------:R-:W-:-:S07]  /*33930*/  FFMA.FTZ R169, R67, R78, -R45 ;  /* 0x0000004e43a97223 */ /* 0x000fce000001082d */
[----:B------:R-:W4:Y:S01]  /*33940*/  MUFU.EX2 R15, R15 ;  /* 0x0000000f000f7308 */ /* 0x000f220000000800 */
[----:B--2---:R-:W-:Y:S01]  /*33950*/  FADD.FTZ R9, R34, R9 ;  /* 0x0000000922097221 */ /* 0x004fe20000010000 */
[----:B0-----:R-:W-:-:S06]  /*33960*/  FADD.FTZ R44, R20, R43 ;  /* 0x0000002b142c7221 */ /* 0x001fcc0000010000 */
[----:B------:R-:W0:Y:S01]  /*33970*/  MUFU.EX2 R166, R166 ;  /* 0x000000a600a67308 */ /* 0x000e220000000800 */
[----:B------:R-:W-:-:S07]  /*33980*/  FFMA.FTZ R13, R70, R78, -R45 ;  /* 0x0000004e460d7223 */ /* 0x000fce000001082d */
[----:B------:R-:W2:Y:S01]  /*33990*/  MUFU.EX2 R167, R167 ;  /* 0x000000a700a77308 */ /* 0x000ea20000000800 */
[----:B-1----:R-:W-:Y:S01]  /*339a0*/  FADD.FTZ R46, R164, R9 ;  /* 0x00000009a42e7221 */ /* 0x002fe20000010000 */
[----:B---3--:R-:W-:-:S06]  /*339b0*/  FADD.FTZ R44, R165, R44 ;  /* 0x0000002ca52c7221 */ /* 0x008fcc0000010000 */
[----:B------:R-:W1:Y:S01]  /*339c0*/  MUFU.EX2 R32, R32 ;  /* 0x0000002000207308 */ /* 0x000e620000000800 */
[----:B------:R-:W-:-:S07]  /*339d0*/  FFMA.FTZ R171, R71, R78, -R45 ;  /* 0x0000004e47ab7223 */ /* 0x000fce000001082d */
[----:B------:R-:W3:Y:S01]  /*339e0*/  MUFU.EX2 R14, R14 ;  /* 0x0000000e000e7308 */ /* 0x000ee20000000800 */
[----:B----4-:R-:W-:Y:S01]  /*339f0*/  FADD.FTZ R9, R33, R46 ;  /* 0x0000002e21097221 */ /* 0x010fe20000010000 */
[----:B------:R-:W-:-:S06]  /*33a00*/  FADD.FTZ R44, R15, R44 ;  /* 0x0000002c0f2c7221 */ /* 0x000fcc0000010000 */
[----:B------:R-:W4:Y:S08]  /*33a10*/  MUFU.EX2 R168, R168 ;  /* 0x000000a800a87308 */ /* 0x000f300000000800 */
        /* <DEDUP_REMOVED lines=10> */
[----:B------:R-:W-:-:S03]  /*33ac0*/  FADD.FTZ R44, R169, R44 ;  /* 0x0000002ca92c7221 */ /* 0x000fc60000010000 */
[----:B0-----:R-:W-:Y:S01]  /*33ad0*/  FADD.FTZ R9, R31, R46 ;  /* 0x0000002e1f097221 */ /* 0x001fe20000010000 */
[----:B--2---:R-:W-:-:S03]  /*33ae0*/  FADD.FTZ R44, R13, R44 ;  /* 0x0000002c0d2c7221 */ /* 0x004fc60000010000 */
[----:B-1----:R-:W-:Y:S01]  /*33af0*/  FADD.FTZ R9, R170, R9 ;  /* 0x00000009aa097221 */ /* 0x002fe20000010000 */
[----:B---3--:R-:W-:-:S04]  /*33b00*/  FADD.FTZ R43, R171, R44 ;  /* 0x0000002cab2b7221 */ /* 0x008fc80000010000 */
[----:B------:R-:W-:Y:S04]  /*33b10*/  ST.E desc[UR4][R2.64+0x10], R9 ;  /* 0x0000100902007985 */ /* 0x000fe8000c101904 */
[----:B------:R0:W-:Y:S04]  /*33b20*/  ST.E desc[UR6][R2.64+0x14], R43 ;  /* 0x0000142b02007985 */ /* 0x0001e8000c101906 */
[----:B0-----:R-:W2:Y:S01]  /*33b30*/  LDL.64 R2, [R0+0x80] ;  /* 0x0000800000027983 */ /* 0x001ea20000100a00 */
        /* <DEDUP_REMOVED lines=94> */
[----:B------:R-:W2:Y:S01]  /*34120*/  LD.E R95, desc[UR22][R2.64+0x5c] ;  /* 0x00005c16025f7980 */ /* 0x000ea2000c101900 */
[----:B---3--:R-:W-:-:S03]  /*34130*/  FMUL.FTZ R91, R8, R91 ;  /* 0x0000005b085b7220 */ /* 0x008fc60000410000 */
[----:B------:R0:W-:Y:S01]  /*34140*/  ST.E desc[UR10][R2.64+0x60], R93 ;  /* 0x0000605d02007985 */ /* 0x0001e2000c10190a */
[----:B----4-:R-:W-:-:S03]  /*34150*/  FMUL.FTZ R87, R8, R87 ;  /* 0x0000005708577220 */ /* 0x010fc60000410000 */
[----:B------:R1:W-:Y:S01]  /*34160*/  ST.E desc[UR8][R2.64+0x54], R91 ;  /* 0x0000545b02007985 */ /* 0x0003e2000c101908 */
[----:B------:R-:W-:-:S03]  /*34170*/  FMUL.FTZ R89, R8, R89 ;  /* 0x0000005908597220 */ /* 0x000fc60000410000 */
[----:B------:R-:W3:Y:S04]  /*34180*/  LD.E R92, desc[UR14][R2.64+0x6c] ;  /* 0x00006c0e025c7980 */ /* 0x000ee8000c101900 */
[----:B0-----:R-:W4:Y:S01]  /*34190*/  LD.E R93, desc[UR12][R2.64+0x68] ;  /* 0x0000680c025d7980 */ /* 0x001f22000c101900 */
[C---:B------:R-:W-:Y:S01]  /*341a0*/  FMUL.FTZ R85, R8.reuse, R85 ;  /* 0x0000005508557220 */ /* 0x040fe20000410000 */
[C---:B------:R-:W-:Y:S02]  /*341b0*/  FMUL.FTZ R81, R8.reuse, R81 ;  /* 0x0000005108517220 */ /* 0x040fe40000410000 */
[----:B------:R0:W-:Y:S04]  /*341c0*/  ST.E desc[UR4][R2.64+0x44], R87 ;  /* 0x0000445702007985 */ /* 0x0001e8000c101904 */
[----:B-1----:R-:W3:Y:S01]  /*341d0*/  LD.E R91, desc[UR24][R2.64+0x78] ;  /* 0x00007818025b7980 */ /* 0x002ee2000c101900 */
[----:B------:R-:W-:-:S03]  /*341e0*/  FMUL.FTZ R83, R8, R83 ;  /* 0x0000005308537220 */ /* 0x000fc60000410000 */
[----:B------:R1:W-:Y:S04]  /*341f0*/  ST.E desc[UR6][R2.64+0x50], R89 ;  /* 0x0000505902007985 */ /* 0x0003e8000c101906 */
[----:B0-----:R-:W3:Y:S04]  /*34200*/  LD.E R87, desc[UR26][R2.64+0x7c] ;  /* 0x00007c1a02577980 */ /* 0x001ee8000c101900 */
[----:B------:R-:W3:Y:S01]  /*34210*/  LD.E R90, desc[UR16][R2.64+0x88] ;  /* 0x00008810025a7980 */ /* 0x000ee2000c101900 */
[----:B------:R-:W-:-:S03]  /*34220*/  FMUL.FTZ R79, R8, R79 ;  /* 0x0000004f084f7220 */ /* 0x000fc60000410000 */
[----:B-1----:R-:W3:Y:S04]  /*34230*/  LD.E R89, desc[UR18][R2.64+0x8c] ;  /* 0x00008c1202597980 */ /* 0x002ee8000c101900 */
[----:B------:R-:W3:Y:S04]  /*34240*/  LD.E R88, desc[UR20][R2.64+0x98] ;  /* 0x0000981402587980 */ /* 0x000ee8000c101900 */
[----:B------:R0:W-:Y:S04]  /*34250*/  ST.E desc[UR8][R2.64+0x40], R85 ;  /* 0x0000405502007985 */ /* 0x0001e8000c101908 */
[----:B------:R-:W3:Y:S01]  /*34260*/  LD.E R86, desc[UR6][R2.64+0x9c] ;  /* 0x00009c0602567980 */ /* 0x000ee2000c101900 */
[----:B------:R-:W-:-:S03]  /*34270*/  FMUL.FTZ R75, R8, R75 ;  /* 0x0000004b084b7220 */ /* 0x000fc60000410000 */
[----:B------:R1:W-:Y:S04]  /*34280*/  ST.E desc[UR4][R2.64+0x30], R81 ;  /* 0x0000305102007985 */ /* 0x0003e8000c101904 */
[----:B0-----:R-:W3:Y:S01]  /*34290*/  LD.E R85, desc[UR10][R2.64+0xa8] ;  /* 0x0000a80a02557980 */ /* 0x001ee2000c101900 */
[----:B------:R-:W-:-:S03]  /*342a0*/  FMUL.FTZ R77, R8, R77 ;  /* 0x0000004d084d7220 */ /* 0x000fc60000410000 */
[----:B------:R0:W-:Y:S04]  /*342b0*/  ST.E desc[UR6][R2.64+0x34], R83 ;  /* 0x0000345302007985 */ /* 0x0001e8000c101906 */
[----:B-1----:R-:W3:Y:S04]  /*342c0*/  LD.E R81, desc[UR12][R2.64+0xac] ;  /* 0x0000ac0c02517980 */ /* 0x002ee8000c101900 */
[----:B------:R-:W3:Y:S04]  /*342d0*/  LD.E R84, desc[UR14][R2.64+0xb8] ;  /* 0x0000b80e02547980 */ /* 0x000ee8000c101900 */
[----:B0-----:R-:W3:Y:S04]  /*342e0*/  LD.E R83, desc[UR16][R2.64+0xbc] ;  /* 0x0000bc1002537980 */ /* 0x001ee8000c101900 */
[----:B------:R-:W3:Y:S01]  /*342f0*/  LD.E R82, desc[UR18][R2.64+0xc8] ;  /* 0x0000c81202527980 */ /* 0x000ee2000c101900 */
[----:B------:R-:W-:-:S03]  /*34300*/  FMUL.FTZ R73, R8, R73 ;  /* 0x0000004908497220 */ /* 0x000fc60000410000 */
[----:B------:R0:W-:Y:S04]  /*34310*/  ST.E desc[UR10][R2.64+0x24], R79 ;  /* 0x0000244f02007985 */ /* 0x0001e8000c10190a */
[----:B------:R-:W3:Y:S01]  /*34320*/  LD.E R80, desc[UR20][R2.64+0xcc] ;  /* 0x0000cc1402507980 */ /* 0x000ee2000c101900 */
[----:B------:R-:W-:-:S03]  /*34330*/  FMUL.FTZ R71, R8, R71 ;  /* 0x0000004708477220 */ /* 0x000fc60000410000 */
[----:B------:R1:W-:Y:S04]  /*34340*/  ST.E desc[UR6][R2.64+0x14], R75 ;  /* 0x0000144b02007985 */ /* 0x0003e8000c101906 */
[----:B0-----:R-:W3:Y:S04]  /*34350*/  LD.E R79, desc[UR22][R2.64+0xd8] ;  /* 0x0000d816024f7980 */ /* 0x001ee8000c101900 */
[----:B------:R-:W3:Y:S01]  /*34360*/  LD.E R78, desc[UR24][R2.64+0xdc] ;  /* 0x0000dc18024e7980 */ /* 0x000ee2000c101900 */
[----:B------:R-:W-:-:S03]  /*34370*/  FMUL.FTZ R69, R8, R69 ;  /* 0x0000004508457220 */ /* 0x000fc60000410000 */
[----:B------:R0:W-:Y:S04]  /*34380*/  ST.E desc[UR8][R2.64+0x20], R77 ;  /* 0x0000204d02007985 */ /* 0x0001e8000c101908 */
[----:B-1----:R-:W3:Y:S04]  /*34390*/  LD.E R75, desc[UR10][R2.64+0xe8] ;  /* 0x0000e80a024b7980 */ /* 0x002ee8000c101900 */
[----:B------:R-:W3:Y:S04]  /*343a0*/  LD.E R76, desc[UR14][R2.64+0xf8] ;  /* 0x0000f80e024c7980 */ /* 0x000ee8000c101900 */
[----:B0-----:R-:W3:Y:S01]  /*343b0*/  LD.E R77, desc[UR12][R2.64+0xec] ;  /* 0x0000ec0c024d7980 */ /* 0x001ee2000c101900 */
[----:B------:R-:W-:-:S03]  /*343c0*/  FMUL.FTZ R65, R8, R65 ;  /* 0x0000004108417220 */ /* 0x000fc60000410000 */
[----:B------:R-:W3:Y:S01]  /*343d0*/  LD.E R74, desc[UR16][R2.64+0xfc] ;  /* 0x0000fc10024a7980 */ /* 0x000ee2000c101900 */
[----:B------:R-:W-:-:S03]  /*343e0*/  FMUL.FTZ R67, R8, R67 ;  /* 0x0000004308437220 */ /* 0x000fc60000410000 */
[----:B------:R0:W-:Y:S04]  /*343f0*/  ST.E desc[UR4][R2.64+0x10], R73 ;  /* 0x0000104902007985 */ /* 0x0001e8000c101904 */
[----:B------:R-:W3:Y:S04]  /*34400*/  LD.E R72, desc[UR18][R2.64+0x108] ;  /* 0x0001081202487980 */ /* 0x000ee8000c101900 */
[----:B------:R1:W-:Y:S04]  /*34410*/  ST.E desc[UR6][R2.64+0x4], R71 ;  /* 0x0000044702007985 */ /* 0x0003e8000c101906 */
[----:B0-----:R-:W3:Y:S01]  /*34420*/  LD.E R73, desc[UR20][R2.64+0x10c] ;  /* 0x00010c1402497980 */ /* 0x001ee2000c101900 */
[----:B------:R-:W-:-:S03]  /*34430*/  FMUL.FTZ R63, R8, R63 ;  /* 0x0000003f083f7220 */ /* 0x000fc60000410000 */
[----:B------:R0:W-:Y:S04]  /*34440*/  ST.E desc[UR4][R2.64], R69 ;  /* 0x0000004502007985 */ /* 0x0001e8000c101904 */
[----:B-1----:R-:W3:Y:S04]  /*34450*/  LD.E R71, desc[UR12][R2.64+0x118] ;  /* 0x0001180c02477980 */ /* 0x002ee8000c101900 */
[----:B------:R-:W3:Y:S04]  /*34460*/  LD.E R70, desc[UR22][R2.64+0x128] ;  /* 0x0001281602467980 */ /* 0x000ee8000c101900 */
[----:B0-----:R-:W3:Y:S01]  /*34470*/  LD.E R69, desc[UR14][R2.64+0x11c] ;  /* 0x00011c0e02457980 */ /* 0x001ee2000c101900 */
[----:B------:R-:W-:-:S03]  /*34480*/  FMUL.FTZ R61, R8, R61 ;  /* 0x0000003d083d7220 */ /* 0x000fc60000410000 */
[----:B------:R0:W-:Y:S04]  /*34490*/  ST.E desc[UR8][R2.64+0x74], R65 ;  /* 0x0000744102007985 */ /* 0x0001e8000c101908 */
[----:B------:R-:W3:Y:S04]  /*344a0*/  LD.E R68, desc[UR16][R2.64+0x12c] ;  /* 0x00012c1002447980 */ /* 0x000ee8000c101900 */
[----:B------:R1:W-:Y:S04]  /*344b0*/  ST.E desc[UR10][R2.64+0x80], R67 ;  /* 0x0000804302007985 */ /* 0x0003e8000c10190a */
[----:B0-----:R-:W3:Y:S01]  /*344c0*/  LD.E R65, desc[UR18][R2.64+0x138] ;  /* 0x0001381202417980 */ /* 0x001ee2000c101900 */
[----:B------:R-:W-:-:S03]  /*344d0*/  FMUL.FTZ R59, R8, R59 ;  /* 0x0000003b083b7220 */ /* 0x000fc60000410000 */
[----:B------:R-:W3:Y:S04]  /*344e0*/  LD.E R66, desc[UR24][R2.64+0x148] ;  /* 0x0001481802427980 */ /* 0x000ee8000c101900 */
[----:B-1----:R-:W3:Y:S04]  /*344f0*/  LD.E R67, desc[UR20][R2.64+0x13c] ;  /* 0x00013c1402437980 */ /* 0x002ee8000c101900 */
[----:B------:R0:W-:Y:S04]  /*34500*/  ST.E desc[UR6][R2.64+0x70], R63 ;  /* 0x0000703f02007985 */ /* 0x0001e8000c101906 */
[----:B------:R-:W3:Y:S01]  /*34510*/  LD.E R64, desc[UR6][R2.64+0x14c] ;  /* 0x00014c0602407980 */ /* 0x000ee2000c101900 */
[----:B------:R-:W-:-:S03]  /*34520*/  FMUL.FTZ R57, R8, R57 ;  /* 0x0000003908397220 */ /* 0x000fc60000410000 */
[----:B------:R-:W3:Y:S04]  /*34530*/  LD.E R62, desc[UR12][R2.64+0x15c] ;  /* 0x00015c0c023e7980 */ /* 0x000ee8000c101900 */
[----:B0-----:R-:W3:Y:S04]  /*34540*/  LD.E R63, desc[UR8][R2.64+0x158] ;  /* 0x00015808023f7980 */ /* 0x001ee8000c101900 */
[----:B------:R0:W-:Y:S04]  /*34550*/  ST.E desc[UR4][R2.64+0x64], R61 ;  /* 0x0000643d02007985 */ /* 0x0001e8000c101904 */
[----:B------:R-:W3:Y:S01]  /*34560*/  LD.E R58, desc[UR14][R2.64+0x168] ;  /* 0x0001680e023a7980 */ /* 0x000ee2000c101900 */
[----:B------:R-:W-:-:S03]  /*34570*/  FMUL.FTZ R55, R8, R55 ;  /* 0x0000003708377220 */ /* 0x000fc60000410000 */
[----:B------:R1:W-:Y:S04]  /*34580*/  ST.E desc[UR4][R2.64+0x84], R59 ;  /* 0x0000843b02007985 */ /* 0x0003e8000c101904 */
[----:B0-----:R-:W3:Y:S04]  /*34590*/  LD.E R61, desc[UR16][R2.64+0x16c] ;  /* 0x00016c10023d7980 */ /* 0x001ee8000c101900 */
[----:B------:R-:W3:Y:S01]  /*345a0*/  LD.E R60, desc[UR18][R2.64+0x178] ;  /* 0x00017812023c7980 */ /* 0x000ee2000c101900 */
[----:B------:R-:W-:-:S03]  /*345b0*/  FMUL.FTZ R53, R8, R53 ;  /* 0x0000003508357220 */ /* 0x000fc60000410000 */
[----:B-1----:R-:W3:Y:S04]  /*345c0*/  LD.E R59, desc[UR20][R2.64+0x17c] ;  /* 0x00017c14023b7980 */ /* 0x002ee8000c101900 */
[----:B------:R0:W-:Y:S01]  /*345d0*/  ST.E desc[UR8][R2.64+0xa0], R57 ;  /* 0x0000a03902007985 */ /* 0x0001e2000c101908 */
[----:B------:R-:W-:-:S03]  /*345e0*/  FMUL.FTZ R49, R8, R49 ;  /* 0x0000003108317220 */ /* 0x000fc60000410000 */
[----:B------:R-:W3:Y:S01]  /*345f0*/  LD.E R56, desc[UR24][R2.64+0x18c] ;  /* 0x00018c1802387980 */ /* 0x000ee2000c101900 */
[----:B------:R-:W-:-:S03]  /*34600*/  FMUL.FTZ R47, R8, R47 ;  /* 0x0000002f082f7220 */ /* 0x000fc60000410000 */
[----:B------:R1:W-:Y:S04]  /*34610*/  ST.E desc[UR6][R2.64+0x94], R55 ;  /* 0x0000943702007985 */ /* 0x0003e8000c101906 */
[----:B0-----:R-:W3:Y:S01]  /*34620*/  LD.E R57, desc[UR22][R2.64+0x188] ;  /* 0x0001881602397980 */ /* 0x001ee2000c101900 */
[----:B------:R-:W-:-:S03]  /*34630*/  FMUL.FTZ R48, R8, R51 ;  /* 0x0000003308307220 */ /* 0x000fc60000410000 */
[----:B------:R-:W3:Y:S01]  /*34640*/  LD.E R52, desc[UR26][R2.64+0x198] ;  /* 0x0001981a02347980 */ /* 0x000ee2000c101900 */
[----:B------:R-:W-:-:S03]  /*34650*/  FMUL.FTZ R46, R8, R46 ;  /* 0x0000002e082e7220 */ /* 0x000fc60000410000 */
[----:B-1----:R-:W3:Y:S01]  /*34660*/  LD.E R55, desc[UR12][R2.64+0x19c] ;  /* 0x00019c0c02377980 */ /* 0x002ee2000c101900 */
[----:B------:R-:W-:-:S03]  /*34670*/  FMUL.FTZ R9, R8, R9 ;  /* 0x0000000908097220 */ /* 0x000fc60000410000 */
[----:B------:R0:W-:Y:S04]  /*34680*/  ST.E desc[UR4][R2.64+0x90], R53 ;  /* 0x0000903502007985 */ /* 0x0001e8000c101904 */
[----:B------:R-:W3:Y:S01]  /*34690*/  LD.E R54, desc[UR14][R2.64+0x1a8] ;  /* 0x0001a80e02367980 */ /* 0x000ee2000c101900 */
[----:B------:R-:W-:-:S03]  /*346a0*/  FMUL.FTZ R45, R8, R45 ;  /* 0x0000002d082d7220 */ /* 0x000fc60000410000 */
[----:B------:R-:W3:Y:S04]  /*346b0*/  LD.E R51, desc[UR4][R2.64+0x1b8] ;  /* 0x0001b80402337980 */ /* 0x000ee8000c101900 */
[----:B0-----:R-:W3:Y:S01]  /*346c0*/  LD.E R53, desc[UR16][R2.64+0x1ac] ;  /* 0x0001ac1002357980 */ /* 0x001ee2000c101900 */
[C---:B------:R-:W-:Y:S01]  /*346d0*/  FMUL.FTZ R44, R8.reuse, R44 ;  /* 0x0000002c082c7220 */ /* 0x040fe20000410000 */
[C---:B------:R-:W-:Y:S02]  /*346e0*/  FMUL.FTZ R43, R8.reuse, R43 ;  /* 0x0000002b082b7220 */ /* 0x040fe40000410000 */
[----:B------:R0:W-:Y:S04]  /*346f0*/  ST.E desc[UR8][R2.64+0xb4], R49 ;  /* 0x0000b43102007985 */ /* 0x0001e8000c101908 */
[----:B------:R-:W3:Y:S04]  /*34700*/  LD.E R50, desc[UR6][R2.64+0x1bc] ;  /* 0x0001bc0602327980 */ /* 0x000ee8000c101900 */
[----:B------:R1:W-:Y:S04]  /*34710*/  ST.E desc[UR4][R2.64+0xa4], R47 ;  /* 0x0000a42f02007985 */ /* 0x0003e8000c101904 */
[----:B0-----:R-:W3:Y:S04]  /*34720*/  LD.E R49, desc[UR8][R2.64+0x1c8] ;  /* 0x0001c80802317980 */ /* 0x001ee8000c101900 */
[----:B------:R0:W-:Y:S04]  /*34730*/  ST.E desc[UR6][R2.64+0xb0], R48 ;  /* 0x0000b03002007985 */ /* 0x0001e8000c101906 */
[----:B-1----:R-:W3:Y:S04]  /*34740*/  LD.E R47, desc[UR10][R2.64+0x1cc] ;  /* 0x0001cc0a022f7980 */ /* 0x002ee8000c101900 */
        /* <DEDUP_REMOVED lines=10> */
[----:B-1----:R-:W3:Y:S01]  /*347f0*/  LD.E R43, desc[UR22][R2.64+0x1fc] ;  /* 0x0001fc16022b7980 */ /* 0x002ee2000c101900 */
[C---:B------:R-:W-:Y:S01]  /*34800*/  FMUL.FTZ R138, R8.reuse, R138 ;  /* 0x0000008a088a7220 */ /* 0x040fe20000410000 */
[C---:B------:R-:W-:Y:S01]  /*34810*/  FMUL.FTZ R140, R8.reuse, R140 ;  /* 0x0000008c088c7220 */ /* 0x040fe20000410000 */
[C---:B------:R-:W-:Y:S01]  /*34820*/  FMUL.FTZ R139, R8.reuse, R139 ;  /* 0x0000008b088b7220 */ /* 0x040fe20000410000 */
[C---:B------:R-:W-:Y:S01]  /*34830*/  FMUL.FTZ R137, R8.reuse, R137 ;  /* 0x0000008908897220 */ /* 0x040fe20000410000 */
[C---:B------:R-:W-:Y:S01]  /*34840*/  FMUL.FTZ R136, R8.reuse, R136 ;  /* 0x0000008808887220 */ /* 0x040fe20000410000 */
[----:B------:R-:W-:Y:S01]  /*34850*/  ST.E desc[UR4][R2.64+0xe4], R138 ;  /* 0x0000e48a02007985 */ /* 0x000fe2000c101904 */
[C---:B------:R-:W-:Y:S01]  /*34860*/  FMUL.FTZ R135, R8.reuse, R135 ;  /* 0x0000008708877220 */ /* 0x040fe20000410000 */
[C---:B------:R-:W-:Y:S01]  /*34870*/  FMUL.FTZ R134, R8.reuse, R134 ;  /* 0x0000008608867220 */ /* 0x040fe20000410000 */
[C---:B------:R-:W-:Y:S01]  /*34880*/  FMUL.FTZ R133, R8.reuse, R133 ;  /* 0x0000008508857220 */ /* 0x040fe20000410000 */
        /* <DEDUP_REMOVED lines=33> */
[----:B------:R-:W-:Y:S04]  /*34aa0*/  ST.E desc[UR16][R2.64+0x170], R124 ;  /* 0x0001707c02007985 */ /* 0x000fe8000c101910 */
[----:B------:R-:W-:Y:S04]  /*34ab0*/  ST.E desc[UR6][R2.64+0x174], R122 ;  /* 0x0001747a02007985 */ /* 0x000fe8000c101906 */
[----:B------:R0:W-:Y:S01]  /*34ac0*/  ST.E desc[UR8][R2.64+0x180], R121 ;  /* 0x0001807902007985 */ /* 0x0001e2000c101908 */
[----:B------:R-:W-:-:S03]  /*34ad0*/  FMUL.FTZ R115, R8, R115 ;  /* 0x0000007308737220 */ /* 0x000fc60000410000 */
[----:B------:R-:W-:Y:S04]  /*34ae0*/  ST.E desc[UR4][R2.64+0x184], R120 ;  /* 0x0001847802007985 */ /* 0x000fe8000c101904 */
[----:B------:R-:W-:Y:S04]  /*34af0*/  ST.E desc[UR10][R2.64+0x190], R116 ;  /* 0x0001907402007985 */ /* 0x000fe8000c10190a */
[----:B------:R1:W-:Y:S01]  /*34b00*/  ST.E desc[UR12][R2.64+0x194], R119 ;  /* 0x0001947702007985 */ /* 0x0003e2000c10190c */
[----:B------:R-:W-:-:S03]  /*34b10*/  FMUL.FTZ R113, R8, R113 ;  /* 0x0000007108717220 */ /* 0x000fc60000410000 */
[----:B------:R-:W-:Y:S01]  /*34b20*/  ST.E desc[UR14][R2.64+0x1a0], R118 ;  /* 0x0001a07602007985 */ /* 0x000fe2000c10190e */
[----:B0-----:R-:W-:-:S03]  /*34b30*/  FMUL.FTZ R121, R8, R112 ;  /* 0x0000007008797220 */ /* 0x001fc60000410000 */
[----:B------:R0:W-:Y:S01]  /*34b40*/  ST.E desc[UR16][R2.64+0x1a4], R117 ;  /* 0x0001a47502007985 */ /* 0x0001e2000c101910 */
[----:B-1----:R-:W-:-:S03]  /*34b50*/  FMUL.FTZ R119, R8, R114 ;  /* 0x0000007208777220 */ /* 0x002fc60000410000 */
[----:B------:R1:W-:Y:S01]  /*34b60*/  ST.E desc[UR6][R2.64+0x1b0], R115 ;  /* 0x0001b07302007985 */ /* 0x0003e2000c101906 */
[C---:B------:R-:W-:Y:S01]  /*34b70*/  FMUL.FTZ R111, R8.reuse, R111 ;  /* 0x0000006f086f7220 */ /* 0x040fe20000410000 */
[C---:B------:R-:W-:Y:S01]  /*34b80*/  FMUL.FTZ R109, R8.reuse, R109 ;  /* 0x0000006d086d7220 */ /* 0x040fe20000410000 */
[C---:B0-----:R-:W-:Y:S01]  /*34b90*/  FMUL.FTZ R117, R8.reuse, R110 ;  /* 0x0000006e08757220 */ /* 0x041fe20000410000 */
[----:B------:R-:W-:Y:S01]  /*34ba0*/  ST.E desc[UR4][R2.64+0x1b4], R119 ;  /* 0x0001b47702007985 */ /* 0x000fe2000c101904 */
[----:B------:R-:W-:-:S03]  /*34bb0*/  FMUL.FTZ R107, R8, R107 ;  /* 0x0000006b086b7220 */ /* 0x000fc60000410000 */
[----:B------:R-:W-:Y:S01]  /*34bc0*/  ST.E desc[UR8][R2.64+0x1c0], R117 ;  /* 0x0001c07502007985 */ /* 0x000fe2000c101908 */
[----:B-1----:R-:W-:-:S03]  /*34bd0*/  FMUL.FTZ R115, R8, R108 ;  /* 0x0000006c08737220 */ /* 0x002fc60000410000 */
[----:B------:R0:W-:Y:S01]  /*34be0*/  ST.E desc[UR10][R2.64+0x1c4], R113 ;  /* 0x0001c47102007985 */ /* 0x0001e2000c10190a */
[----:B------:R-:W-:-:S03]  /*34bf0*/  FMUL.FTZ R105, R7, R105 ;  /* 0x0000006907697220 */ /* 0x000fc60000410000 */
[----:B------:R-:W-:Y:S04]  /*34c00*/  ST.E desc[UR12][R2.64+0x1d0], R121 ;  /* 0x0001d07902007985 */ /* 0x000fe8000c10190c */
[----:B------:R1:W-:Y:S01]  /*34c10*/  ST.E desc[UR14][R2.64+0x1d4], R111 ;  /* 0x0001d46f02007985 */ /* 0x0003e2000c10190e */
[----:B0-----:R-:W-:-:S03]  /*34c20*/  FMUL.FTZ R113, R8, R104 ;  /* 0x0000006808717220 */ /* 0x001fc60000410000 */
[----:B------:R0:W-:Y:S01]  /*34c30*/  ST.E desc[UR6][R2.64+0x1e0], R109 ;  /* 0x0001e06d02007985 */ /* 0x0001e2000c101906 */
[----:B------:R-:W-:-:S03]  /*34c40*/  FMUL.FTZ R103, R7, R103 ;  /* 0x0000006707677220 */ /* 0x000fc60000410000 */
[----:B------:R-:W-:Y:S01]  /*34c50*/  ST.E desc[UR16][R2.64+0x1e4], R115 ;  /* 0x0001e47302007985 */ /* 0x000fe2000c101910 */
[----:B-1----:R-:W-:-:S03]  /*34c60*/  FMUL.FTZ R111, R7, R106 ;  /* 0x0000006a076f7220 */ /* 0x002fc60000410000 */
[----:B------:R1:W-:Y:S01]  /*34c70*/  ST.E desc[UR4][R2.64+0x1f0], R107 ;  /* 0x0001f06b02007985 */ /* 0x0003e2000c101904 */
[----:B------:R-:W-:-:S03]  /*34c80*/  FMUL.FTZ R101, R7, R101 ;  /* 0x0000006507657220 */ /* 0x000fc60000410000 */
[----:B------:R-:W-:Y:S01]  /*34c90*/  ST.E desc[UR8][R2.64+0x1f4], R113 ;  /* 0x0001f47102007985 */ /* 0x000fe2000c101908 */
[----:B0-----:R-:W-:-:S03]  /*34ca0*/  FMUL.FTZ R109, R7, R102 ;  /* 0x00000066076d7220 */ /* 0x001fc60000410000 */
[----:B------:R-:W-:Y:S01]  /*34cb0*/  ST.E desc[UR10][R2.64+0x8], R111 ;  /* 0x0000086f02007985 */ /* 0x000fe2000c10190a */
[----:B------:R-:W-:-:S03]  /*34cc0*/  FMUL.FTZ R99, R7, R99 ;  /* 0x0000006307637220 */ /* 0x000fc60000410000 */
[----:B------:R0:W-:Y:S01]  /*34cd0*/  ST.E desc[UR12][R2.64+0xc], R105 ;  /* 0x00000c6902007985 */ /* 0x0001e2000c10190c */
[C---:B-1----:R-:W-:Y:S01]  /*34ce0*/  FMUL.FTZ R107, R7.reuse, R98 ;  /* 0x00000062076b7220 */ /* 0x042fe20000410000 */
[C---:B------:R-:W-:Y:S02]  /*34cf0*/  FMUL.FTZ R97, R7.reuse, R97 ;  /* 0x0000006107617220 */ /* 0x040fe40000410000 */
[----:B------:R1:W-:Y:S01]  /*34d00*/  ST.E desc[UR6][R2.64+0x18], R103 ;  /* 0x0000186702007985 */ /* 0x0003e2000c101906 */
[----:B--2---:R-:W-:-:S03]  /*34d10*/  FMUL.FTZ R95, R7, R95 ;  /* 0x0000005f075f7220 */ /* 0x004fc60000410000 */
[----:B------:R2:W-:Y:S01]  /*34d20*/  ST.E desc[UR14][R2.64+0x1c], R101 ;  /* 0x00001c6502007985 */ /* 0x0005e2000c10190e */
[----:B0-----:R-:W-:-:S03]  /*34d30*/  FMUL.FTZ R105, R7, R100 ;  /* 0x0000006407697220 */ /* 0x001fc60000410000 */
[----:B------:R-:W-:Y:S01]  /*34d40*/  ST.E desc[UR16][R2.64+0x28], R109 ;  /* 0x0000286d02007985 */ /* 0x000fe2000c101910 */
[----:B-1----:R-:W-:-:S03]  /*34d50*/  FMUL.FTZ R103, R7, R96 ;  /* 0x0000006007677220 */ /* 0x002fc60000410000 */
[----:B------:R-:W-:Y:S01]  /*34d60*/  ST.E desc[UR4][R2.64+0x2c], R105 ;  /* 0x00002c6902007985 */ /* 0x000fe2000c101904 */
[----:B--2---:R-:W-:-:S03]  /*34d70*/  FMUL.FTZ R101, R7, R94 ;  /* 0x0000005e07657220 */ /* 0x004fc60000410000 */
[----:B------:R-:W-:Y:S01]  /*34d80*/  ST.E desc[UR8][R2.64+0x38], R107 ;  /* 0x0000386b02007985 */ /* 0x000fe2000c101908 */
[----:B----4-:R-:W-:-:S03]  /*34d90*/  FMUL.FTZ R93, R7, R93 ;  /* 0x0000005d075d7220 */ /* 0x010fc60000410000 */
[----:B------:R0:W-:Y:S01]  /*34da0*/  ST.E desc[UR10][R2.64+0x3c], R99 ;  /* 0x00003c6302007985 */ /* 0x0001e2000c10190a */
[----:B---3--:R-:W-:-:S03]  /*34db0*/  FMUL.FTZ R91, R7, R91 ;  /* 0x0000005b075b7220 */ /* 0x008fc60000410000 */
[----:B------:R1:W-:Y:S01]  /*34dc0*/  ST.E desc[UR6][R2.64+0x48], R97 ;  /* 0x0000486102007985 */ /* 0x0003e2000c101906 */
[----:B------:R-:W-:-:S03]  /*34dd0*/  FMUL.FTZ R87, R7, R87 ;  /* 0x0000005707577220 */ /* 0x000fc60000410000 */
[----:B------:R-:W-:Y:S01]  /*34de0*/  ST.E desc[UR12][R2.64+0x4c], R101 ;  /* 0x00004c6502007985 */ /* 0x000fe2000c10190c */
[----:B0-----:R-:W-:-:S03]  /*34df0*/  FMUL.FTZ R99, R7, R92 ;  /* 0x0000005c07637220 */ /* 0x001fc60000410000 */
[----:B------:R-:W-:Y:S01]  /*34e00*/  ST.E desc[UR14][R2.64+0x58], R103 ;  /* 0x0000586702007985 */ /* 0x000fe2000c10190e */
[----:B------:R-:W-:-:S03]  /*34e10*/  FMUL.FTZ R89, R7, R89 ;  /* 0x0000005907597220 */ /* 0x000fc60000410000 */
[----:B------:R0:W-:Y:S01]  /*34e20*/  ST.E desc[UR16][R2.64+0x5c], R95 ;  /* 0x00005c5f02007985 */ /* 0x0001e2000c101910 */
[----:B-1----:R-:W-:-:S03]  /*34e30*/  FMUL.FTZ R97, R7, R88 ;  /* 0x0000005807617220 */ /* 0x002fc60000410000 */
[----:B------:R1:W-:Y:S01]  /*34e40*/  ST.E desc[UR4][R2.64+0x68], R93 ;  /* 0x0000685d02007985 */ /* 0x0003e2000c101904 */
[----:B------:R-:W-:-:S03]  /*34e50*/  FMUL.FTZ R85, R7, R85 ;  /* 0x0000005507557220 */ /* 0x000fc60000410000 */
[----:B------:R-:W-:Y:S01]  /*34e60*/  ST.E desc[UR8][R2.64+0x6c], R99 ;  /* 0x00006c6302007985 */ /* 0x000fe2000c101908 */
[----:B0-----:R-:W-:-:S03]  /*34e70*/  FMUL.FTZ R95, R7, R90 ;  /* 0x0000005a075f7220 */ /* 0x001fc60000410000 */
[----:B------:R0:W-:Y:S01]  /*34e80*/  ST.E desc[UR6][R2.64+0x78], R91 ;  /* 0x0000785b02007985 */ /* 0x0001e2000c101906 */
[C---:B------:R-:W-:Y:S01]  /*34e90*/  FMUL.FTZ R81, R7.reuse, R81 ;  /* 0x0000005107517220 */ /* 0x040fe20000410000 */
[C---:B-1----:R-:W-:Y:S02]  /*34ea0*/  FMUL.FTZ R93, R7.reuse, R86 ;  /* 0x00000056075d7220 */ /* 0x042fe40000410000 */
[----:B------:R1:W-:Y:S01]  /*34eb0*/  ST.E desc[UR10][R2.64+0x7c], R87 ;  /* 0x00007c5702007985 */ /* 0x0003e2000c10190a */
[----:B------:R-:W-:-:S03]  /*34ec0*/  FMUL.FTZ R83, R7, R83 ;  /* 0x0000005307537220 */ /* 0x000fc60000410000 */
[----:B------:R-:W-:Y:S04]  /*34ed0*/  ST.E desc[UR12][R2.64+0x88], R95 ;  /* 0x0000885f02007985 */ /* 0x000fe8000c10190c */
[----:B------:R2:W-:Y:S01]  /*34ee0*/  ST.E desc[UR14][R2.64+0x8c], R89 ;  /* 0x00008c5902007985 */ /* 0x0005e2000c10190e */
[C---:B0-----:R-:W-:Y:S01]  /*34ef0*/  FMUL.FTZ R91, R7.reuse, R80 ;  /* 0x00000050075b7220 */ /* 0x041fe20000410000 */
[C---:B-1----:R-:W-:Y:S02]  /*34f00*/  FMUL.FTZ R87, R7.reuse, R84 ;  /* 0x0000005407577220 */ /* 0x042fe40000410000 */
[----:B------:R-:W-:Y:S01]  /*34f10*/  ST.E desc[UR16][R2.64+0x98], R97 ;  /* 0x0000986102007985 */ /* 0x000fe2000c101910 */
[----:B------:R-:W-:-:S03]  /*34f20*/  FMUL.FTZ R79, R7, R79 ;  /* 0x0000004f074f7220 */ /* 0x000fc60000410000 */
[----:B------:R-:W-:Y:S01]  /*34f30*/  ST.E desc[UR4][R2.64+0x9c], R93 ;  /* 0x00009c5d02007985 */ /* 0x000fe2000c101904 */
[----:B--2---:R-:W-:-:S03]  /*34f40*/  FMUL.FTZ R89, R7, R82 ;  /* 0x0000005207597220 */ /* 0x004fc60000410000 */
[----:B------:R-:W-:Y:S01]  /*34f50*/  ST.E desc[UR6][R2.64+0xa8], R85 ;  /* 0x0000a85502007985 */ /* 0x000fe2000c101906 */
[----:B------:R-:W-:-:S03]  /*34f60*/  FMUL.FTZ R75, R7, R75 ;  /* 0x0000004b074b7220 */ /* 0x000fc60000410000 */
[----:B------:R0:W-:Y:S01]  /*34f70*/  ST.E desc[UR8][R2.64+0xac], R81 ;  /* 0x0000ac5102007985 */ /* 0x0001e2000c101908 */
[----:B------:R-:W-:-:S03]  /*34f80*/  FMUL.FTZ R77, R7, R77 ;  /* 0x0000004d074d7220 */ /* 0x000fc60000410000 */
[----:B------:R-:W-:Y:S04]  /*34f90*/  ST.E desc[UR10][R2.64+0xb8], R87 ;  /* 0x0000b85702007985 */ /* 0x000fe8000c10190a */
[----:B------:R1:W-:Y:S01]  /*34fa0*/  ST.E desc[UR12][R2.64+0xbc], R83 ;  /* 0x0000bc5302007985 */ /* 0x0003e2000c10190c */
[----:B0-----:R-:W-:-:S03]  /*34fb0*/  FMUL.FTZ R81, R7, R78 ;  /* 0x0000004e07517220 */ /* 0x001fc60000410000 */
[----:B------:R-:W-:Y:S01]  /*34fc0*/  ST.E desc[UR14][R2.64+0xc8], R89 ;  /* 0x0000c85902007985 */ /* 0x000fe2000c10190e */
[----:B------:R-:W-:-:S03]  /*34fd0*/  FMUL.FTZ R85, R7, R72 ;  /* 0x0000004807557220 */ /* 0x000fc60000410000 */
[----:B------:R-:W-:Y:S01]  /*34fe0*/  ST.E desc[UR4][R2.64+0xcc], R91 ;  /* 0x0000cc5b02007985 */ /* 0x000fe2000c101904 */
[----:B-1----:R-:W-:-:S03]  /*34ff0*/  FMUL.FTZ R83, R7, R76 ;  /* 0x0000004c07537220 */ /* 0x002fc60000410000 */
[----:B------:R0:W-:Y:S01]  /*35000*/  ST.E desc[UR16][R2.64+0xd8], R79 ;  /* 0x0000d84f02007985 */ /* 0x0001e2000c101910 */
[----:B------:R-:W-:-:S03]  /*35010*/  FMUL.FTZ R73, R7, R73 ;  /* 0x0000004907497220 */ /* 0x000fc60000410000 */
[----:B------:R-:W-:Y:S01]  /*35020*/  ST.E desc[UR6][R2.64+0xdc], R81 ;  /* 0x0000dc5102007985 */ /* 0x000fe2000c101906 */
[----:B------:R-:W-:-:S03]  /*35030*/  FMUL.FTZ R71, R7, R71 ;  /* 0x0000004707477220 */ /* 0x000fc60000410000 */
[----:B------:R1:W-:Y:S01]  /*35040*/  ST.E desc[UR8][R2.64+0xe8], R75 ;  /* 0x0000e84b02007985 */ /* 0x0003e2000c101908 */
[----:B0-----:R-:W-:-:S03]  /*35050*/  FMUL.FTZ R79, R7, R74 ;  /* 0x0000004a074f7220 */ /* 0x001fc60000410000 */
[----:B------:R0:W-:Y:S01]  /*35060*/  ST.E desc[UR10][R2.64+0xec], R77 ;  /* 0x0000ec4d02007985 */ /* 0x0001e2000c10190a */
[----:B------:R-:W-:-:S03]  /*35070*/  FMUL.FTZ R69, R7, R69 ;  /* 0x0000004507457220 */ /* 0x000fc60000410000 */
[----:B------:R-:W-:Y:S04]  /*35080*/  ST.E desc[UR12][R2.64+0xf8], R83 ;  /* 0x0000f85302007985 */ /* 0x000fe8000c10190c */
[----:B------:R-:W-:Y:S01]  /*35090*/  ST.E desc[UR4][R2.64+0xfc], R79 ;  /* 0x0000fc4f02007985 */ /* 0x000fe2000c101904 */
[----:B-1----:R-:W-:-:S03]  /*350a0*/  FMUL.FTZ R75, R7, R70 ;  /* 0x00000046074b7220 */ /* 0x002fc60000410000 */
[----:B------:R-:W-:Y:S01]  /*350b0*/  ST.E desc[UR14][R2.64+0x108], R85 ;  /* 0x0001085502007985 */ /* 0x000fe2000c10190e */
[----:B------:R-:W-:-:S03]  /*350c0*/  FMUL.FTZ R65, R7, R65 ;  /* 0x0000004107417220 */ /* 0x000fc60000410000 */
[----:B------:R1:W-:Y:S01]  /*350d0*/  ST.E desc[UR16][R2.64+0x10c], R73 ;  /* 0x00010c4902007985 */ /* 0x0003e2000c101910 */
[C---:B------:R-:W-:Y:S01]  /*350e0*/  FMUL.FTZ R67, R7.reuse, R67 ;  /* 0x0000004307437220 */ /* 0x040fe20000410000 */
[C---:B0-----:R-:W-:Y:S02]  /*350f0*/  FMUL.FTZ R77, R7.reuse, R66 ;  /* 0x00000042074d7220 */ /* 0x041fe40000410000 */
[----:B------:R-:W-:Y:S01]  /*35100*/  ST.E desc[UR6][R2.64+0x118], R71 ;  /* 0x0001184702007985 */ /* 0x000fe2000c101906 */
[----:B------:R-:W-:-:S03]  /*35110*/  FMUL.FTZ R63, R7, R63 ;  /* 0x0000003f073f7220 */ /* 0x000fc60000410000 */
[----:B------:R0:W-:Y:S01]  /*35120*/  ST.E desc[UR8][R2.64+0x11c], R69 ;  /* 0x00011c4502007985 */ /* 0x0001e2000c101908 */
[----:B-1----:R-:W-:-:S03]  /*35130*/  FMUL.FTZ R73, R7, R68 ;  /* 0x0000004407497220 */ /* 0x002fc60000410000 */
[----:B------:R-:W-:Y:S04]  /*35140*/  ST.E desc[UR10][R2.64+0x128], R75 ;  /* 0x0001284b02007985 */ /* 0x000fe8000c10190a */
[----:B------:R-:W-:Y:S01]  /*35150*/  ST.E desc[UR4][R2.64+0x12c], R73 ;  /* 0x00012c4902007985 */ /* 0x000fe2000c101904 */
[----:B0-----:R-:W-:-:S03]  /*35160*/  FMUL.FTZ R69, R7, R64 ;  /* 0x0000004007457220 */ /* 0x001fc60000410000 */
[----:B------:R0:W-:Y:S01]  /*35170*/  ST.E desc[UR12][R2.64+0x138], R65 ;  /* 0x0001384102007985 */ /* 0x0001e2000c10190c */
[----:B------:R-:W-:-:S03]  /*35180*/  FMUL.FTZ R61, R7, R61 ;  /* 0x0000003d073d7220 */ /* 0x000fc60000410000 */
[----:B------:R1:W-:Y:S01]  /*35190*/  ST.E desc[UR14][R2.64+0x13c], R67 ;  /* 0x00013c4302007985 */ /* 0x0003e2000c10190e */
[C---:B------:R-:W-:Y:S01]  /*351a0*/  FMUL.FTZ R71, R7.reuse, R60 ;  /* 0x0000003c07477220 */ /* 0x040fe20000410000 */
[C---:B------:R-:W-:Y:S02]  /*351b0*/  FMUL.FTZ R59, R7.reuse, R59 ;  /* 0x0000003b073b7220 */ /* 0x040fe40000410000 */
[----:B------:R-:W-:Y:S01]  /*351c0*/  ST.E desc[UR16][R2.64+0x148], R77 ;  /* 0x0001484d02007985 */ /* 0x000fe2000c101910 */
[----:B0-----:R-:W-:-:S03]  /*351d0*/  FMUL.FTZ R65, R7, R62 ;  /* 0x0000003e07417220 */ /* 0x001fc60000410000 */
[----:B------:R-:W-:Y:S01]  /*351e0*/  ST.E desc[UR6][R2.64+0x14c], R69 ;  /* 0x00014c4502007985 */ /* 0x000fe2000c101906 */
[----:B-1----:R-:W-:-:S03]  /*351f0*/  FMUL.FTZ R67, R7, R58 ;  /* 0x0000003a07437220 */ /* 0x002fc60000410000 */
        /* <DEDUP_REMOVED lines=17> */
[C---:B-1----:R-:W-:Y:S01]  /*35310*/  FMUL.FTZ R57, R7.reuse, R50 ;  /* 0x0000003207397220 */ /* 0x042fe20000410000 */
[C---:B------:R-:W-:Y:S02]  /*35320*/  FMUL.FTZ R47, R7.reuse, R47 ;  /* 0x0000002f072f7220 */ /* 0x040fe40000410000 */
[----:B------:R0:W-:Y:S04]  /*35330*/  ST.E desc[UR10][R2.64+0x19c], R55 ;  /* 0x00019c3702007985 */ /* 0x0001e8000c10190a */
[----:B------:R-:W-:Y:S04]  /*35340*/  ST.E desc[UR12][R2.64+0x1a8], R63 ;  /* 0x0001a83f02007985 */ /* 0x000fe8000c10190c */
[----:B------:R1:W-:Y:S01]  /*35350*/  ST.E desc[UR14][R2.64+0x1ac], R53 ;  /* 0x0001ac3502007985 */ /* 0x0003e2000c10190e */
[----:B------:R-:W-:-:S03]  /*35360*/  FMUL.FTZ R45, R7, R45 ;  /* 0x0000002d072d7220 */ /* 0x000fc60000410000 */
[----:B------:R2:W-:Y:S01]  /*35370*/  ST.E desc[UR6][R2.64+0x1b8], R51 ;  /* 0x0001b83302007985 */ /* 0x0005e2000c101906 */
[----:B0-----:R-:W-:-:S03]  /*35380*/  FMUL.FTZ R55, R7, R9 ;  /* 0x0000000907377220 */ /* 0x001fc60000410000 */
[----:B------:R0:W-:Y:S01]  /*35390*/  ST.E desc[UR16][R2.64+0x1bc], R57 ;  /* 0x0001bc3902007985 */ /* 0x0001e2000c101910 */
[----:B-1----:R-:W-:-:S03]  /*353a0*/  FMUL.FTZ R53, R7, R48 ;  /* 0x0000003007357220 */ /* 0x002fc60000410000 */
[----:B------:R-:W-:Y:S01]  /*353b0*/  ST.E desc[UR4][R2.64+0x1c8], R49 ;  /* 0x0001c83102007985 */ /* 0x000fe2000c101904 */
[----:B--2---:R-:W-:-:S03]  /*353c0*/  FMUL.FTZ R51, R7, R46 ;  /* 0x0000002e07337220 */ /* 0x004fc60000410000 */
[----:B------:R-:W-:Y:S01]  /*353d0*/  ST.E desc[UR8][R2.64+0x1cc], R47 ;  /* 0x0001cc2f02007985 */ /* 0x000fe2000c101908 */
[C---:B------:R-:W-:Y:S01]  /*353e0*/  FMUL.FTZ R43, R7.reuse, R43 ;  /* 0x0000002b072b7220 */ /* 0x040fe20000410000 */
[----:B0-----:R-:W-:Y:S02]  /*353f0*/  FMUL.FTZ R57, R7, R44 ;  /* 0x0000002c07397220 */ /* 0x001fe40000410000 */
[----:B------:R-:W-:Y:S04]  /*35400*/  ST.E desc[UR10][R2.64+0x1d8], R53 ;  /* 0x0001d83502007985 */ /* 0x000fe8000c10190a */
[----:B------:R-:W-:Y:S04]  /*35410*/  ST.E desc[UR6][R2.64+0x1dc], R51 ;  /* 0x0001dc3302007985 */ /* 0x000fe8000c101906 */
[----:B------:R-:W-:Y:S04]  /*35420*/  ST.E desc[UR12][R2.64+0x1e8], R55 ;  /* 0x0001e83702007985 */ /* 0x000fe8000c10190c */
[----:B------:R-:W-:Y:S04]  /*35430*/  ST.E desc[UR14][R2.64+0x1ec], R45 ;  /* 0x0001ec2d02007985 */ /* 0x000fe8000c10190e */
[----:B------:R-:W-:Y:S04]  /*35440*/  ST.E desc[UR16][R2.64+0x1f8], R57 ;  /* 0x0001f83902007985 */ /* 0x000fe8000c101910 */
[----:B------:R0:W-:Y:S01]  /*35450*/  ST.E desc[UR18][R2.64+0x1fc], R43 ;  /* 0x0001fc2b02007985 */ /* 0x0001e2000c101912 */
[----:B------:R-:W-:-:S03]  /*35460*/  LEA.HI R44, R6, 0x8, RZ, 0x19 ;  /* 0x00000008062c7811 */ /* 0x000fc600078fc8ff */
[----:B------:R-:W2:Y:S02]  /*35470*/  LDL.64 R8, [R0] ;  /* 0x0000000000087983 */ /* 0x000ea40000100a00 */
[----:B------:R1:W-:Y:S06]  /*35480*/  BAR.SYNC.DEFER_BLOCKING R44, 0x100 ;  /* 0x0004002c0000751d */ /* 0x0003ec0000010000 */
[----:B0-----:R-:W3:Y:S01]  /*35490*/  LDL.64 R2, [R0+0x80] ;  /* 0x0000800000027983 */ /* 0x001ee20000100a00 */
[C---:B------:R-:W-:Y:S02]  /*354a0*/  R2UR UR28, R4.reuse ;  /* 0x00000000041c72ca */ /* 0x040fe400000e0000 */
[----:B------:R-:W-:Y:S01]  /*354b0*/  R2UR UR29, R5 ;  /* 0x00000000051d72ca */ /* 0x000fe200000e0000 */
[----:B------:R-:W4:Y:S04]  /*354c0*/  LDL.64 R6, [R0+0x98] ;  /* 0x0000980000067983 */ /* 0x000f280000100a00 */
[----:B--2---:R-:W2:Y:S04]  /*354d0*/  LD.E R43, desc[UR6][R8.64] ;  /* 0x00000006082b7980 */ /* 0x004ea8000c101900 */
[----:B------:R-:W2:Y:S04]  /*354e0*/  LDL.64 R8, [R0+0x88] ;  /* 0x0000880000087983 */ /* 0x000ea80000100a00 */
[----:B---3--:R-:W3:Y:S04]  /*354f0*/  LD.E R47, desc[UR4][R2.64] ;  /* 0x00000004022f7980 */ /* 0x008ee8000c101900 */
        /* <DEDUP_REMOVED lines=64> */
[----:B----4-:R-:W4:Y:S04]  /*35900*/  LD.E.64 R6, desc[UR4][R6.64] ;  /* 0x0000000406067980 */ /* 0x010f28000c101b00 */
[----:B---3--:R-:W-:Y:S04]  /*35910*/  ST.E desc[UR8][R2.64], R47 ;  /* 0x0000002f02007985 */ /* 0x008fe8000c101908 */
[----:B--2---:R0:W-:Y:S04]  /*35920*/  ST.E desc[UR4][R2.64+0x4], R45 ;  /* 0x0000042d02007985 */ /* 0x0041e8000c101904 */
        /* <DEDUP_REMOVED lines=63> */
[----:B0-----:R-:W3:Y:S04]  /*35d20*/  LD.E R45, desc[UR28][R2.64+0x104] ;  /* 0x0001041c022d7980 */ /* 0x001ee8000c101900 */
[----:B---3--:R0:W-:Y:S04]  /*35d30*/  ST.E desc[UR4][R2.64+0x104], R45 ;  /* 0x0001042d02007985 */ /* 0x0081e8000c101904 */
[----:B------:R-:W3:Y:S04]  /*35d40*/  LD.E R47, desc[UR6][R2.64+0x108] ;  /* 0x00010806022f7980 */ /* 0x000ee8000c101900 */
[----:B-1----:R-:W4:Y:S04]  /*35d50*/  LD.E R49, desc[UR8][R2.64+0x10c] ;  /* 0x00010c0802317980 */ /* 0x002f28000c101900 */
        /* <DEDUP_REMOVED lines=8> */
[----:B0-----:R-:W2:Y:S04]  /*35de0*/  LD.E R45, desc[UR26][R2.64+0x130] ;  /* 0x0001301a022d7980 */ /* 0x001ea8000c101900 */
        /* <DEDUP_REMOVED lines=113> */
[----:B0-----:R-:W4:Y:S01]  /*36500*/  LD.E R45, desc[UR28][R8.64] ;  /* 0x0000001c082d7980 */ /* 0x001f22000c101900 */
        /* <DEDUP_REMOVED lines=20> */
[----:B------:R-:W-:Y:S02]  /*36650*/  R2UR UR48, R4 ;  /* 0x00000000043072ca */ /* 0x000fe400000e0000 */
[----:B------:R-:W-:Y:S01]  /*36660*/  R2UR UR49, R5 ;  /* 0x00000000053172ca */ /* 0x000fe200000e0000 */
[----:B------:R-:W-:Y:S01]  /*36670*/  IMAD R6, R43, 0xc00, R6 ;  /* 0x00000c002b067824 */ /* 0x000fe200078e0206 */
[----:B------:R-:W-:Y:S01]  /*36680*/  F2FP.F16.F32.PACK_AB R172, R42, R172 ;  /* 0x000000ac2aac723e */ /* 0x000fe200000000ff */
[----:B------:R-:W4:Y:S01]  /*36690*/  LD.E R43, desc[UR34][R2.64+0x4c] ;  /* 0x00004c22022b7980 */ /* 0x000f22000c101900 */
[----:B------:R-:W-:Y:S02]  /*366a0*/  F2FP.F16.F32.PACK_AB R174, R174, R41 ;  /* 0x00000029aeae723e */ /* 0x000fe400000000ff */
[----:B------:R-:W-:Y:S01]  /*366b0*/  F2FP.F16.F32.PACK_AB R152, R152, R40 ;  /* 0x000000289898723e */ /* 0x000fe200000000ff */
        /* <DEDUP_REMOVED lines=199> */
[----:B------:R-:W-:Y:S02]  /*37330*/  R2UR UR4, R4 ;  /* 0x00000000040472ca */ /* 0x000fe400000e0000 */
[----:B------:R-:W-:-:S13]  /*37340*/  R2UR UR5, R5 ;  /* 0x00000000050572ca */ /* 0x000fda00000e0000 */
        /* <DEDUP_REMOVED lines=720> */
[----:B------:R-:W-:Y:S01]  /*3a050*/  F2FP.F16.F32.PACK_AB R167, R167, R15 ;  /* 0x0000000fa7a7723e */ /* 0x000fe200000000ff */
[----:B------:R-:W-:Y:S01]  /*3a060*/  IMAD.MOV.U32 R15, RZ, RZ, R7 ;  /* 0x000000ffff0f7224 */ /* 0x000fe200078e0007 */
[----:B------:R-:W-:Y:S01]  /*3a070*/  F2FP.F16.F32.PACK_AB R169, R169, R14 ;  /* 0x0000000ea9a9723e */ /* 0x000fe200000000ff */
[----:B------:R-:W-:-:S03]  /*3a080*/  VIADD R14, R6, 0x80 ;  /* 0x00000080060e7836 */ /* 0x000fc60000000000 */
[----:B------:R-:W-:Y:S02]  /*3a090*/  R2UR UR7, R15 ;  /* 0x000000000f0772ca */ /* 0x000fe400000e0000 */
[----:B------:R-:W-:Y:S02]  /*3a0a0*/  R2UR UR6, R14 ;  /* 0x000000000e0672ca */ /* 0x000fe400000e0000 */
        /* <DEDUP_REMOVED lines=3549> */
[----:B---3--:R-:W3:Y:S01]  /*47e80*/  LD.E R31, desc[UR22][R2.64+0x1c] ;  /* 0x00001c16021f7980 */ /* 0x008ee2000c101900 */
[C---:B------:R-:W-:Y:S02]  /*47e90*/  R2UR UR20, R4.reuse ;  /* 0x00000000041472ca */ /* 0x040fe400000e0000 */
[C---:B------:R-:W-:Y:S01]  /*47ea0*/  R2UR UR21, R5.reuse ;  /* 0x00000000051572ca */ /* 0x040fe200000e0000 */
[----:B----4-:R-:W4:Y:S01]  /*47eb0*/  LD.E R33, desc[UR24][R2.64+0x20] ;  /* 0x0000201802217980 */ /* 0x010f22000c101900 */
        /* <DEDUP_REMOVED lines=375> */
[----:B--2---:R-:W-:Y:S01]  /*49630*/  ST.E desc[UR16][R2.64+0x18], R29 ;  /* 0x0000181d02007985 */ /* 0x004fe2000c101910 */
[C---:B------:R-:W-:Y:S02]  /*49640*/  R2UR UR16, R4.reuse ;  /* 0x00000000041072ca */ /* 0x040fe400000e0000 */
[----:B------:R-:W-:Y:S01]  /*49650*/  R2UR UR17, R5 ;  /* 0x00000000051172ca */ /* 0x000fe200000e0000 */
[----:B---3--:R-:W-:Y:S01]  /*49660*/  ST.E desc[UR18][R2.64+0x1c], R31 ;  /* 0x00001c1f02007985 */ /* 0x008fe2000c101912 */
[----:B------:R-:W-:-:S02]  /*49670*/  R2UR UR18, R4 ;  /* 0x00000000041272ca */ /* 0x000fc400000e0000 */
[C---:B------:R-:W-:Y:S01]  /*49680*/  R2UR UR19, R5.reuse ;  /* 0x00000000051372ca */ /* 0x040fe200000e0000 */
[----:B----4-:R-:W-:Y:S01]  /*49690*/  ST.E desc[UR20][R2.64+0x20], R33 ;  /* 0x0000202102007985 */ /* 0x010fe2000c101914 */
[C---:B------:R-:W-:Y:S02]  /*496a0*/  R2UR UR20, R4.reuse ;  /* 0x00000000041472ca */ /* 0x040fe400000e0000 */
[C---:B------:R-:W-:Y:S01]  /*496b0*/  R2UR UR21, R5.reuse ;  /* 0x00000000051572ca */ /* 0x040fe200000e0000 */
[----:B------:R-:W-:Y:S01]  /*496c0*/  ST.E desc[UR22][R2.64+0x24], R35 ;  /* 0x0000242302007985 */ /* 0x000fe2000c101916 */
[C---:B------:R-:W-:Y:S02]  /*496d0*/  R2UR UR22, R4.reuse ;  /* 0x00000000041672ca */ /* 0x040fe400000e0000 */
[----:B------:R-:W-:Y:S01]  /*496e0*/  R2UR UR23, R5 ;  /* 0x00000000051772ca */ /* 0x000fe200000e0000 */
[----:B------:R-:W-:Y:S01]  /*496f0*/  ST.E desc[UR24][R2.64+0x28], R9 ;  /* 0x0000280902007985 */ /* 0x000fe2000c101918 */
        /* <DEDUP_REMOVED lines=331> */
[----:B0-----:R-:W1:Y:S01]  /*4abb0*/  LDL.64 R8, [R0+0x40] ;  /* 0x0000400000087983 */ /* 0x001e620000100a00 */
[----:B------:R-:W-:-:S02]  /*4abc0*/  R2UR UR4, R4 ;  /* 0x00000000040472ca */ /* 0x000fc400000e0000 */
[----:B------:R-:W-:Y:S01]  /*4abd0*/  R2UR UR5, R5 ;  /* 0x00000000050572ca */ /* 0x000fe200000e0000 */
[----:B------:R-:W3:-:S12]  /*4abe0*/  LDL.64 R6, [R0] ;  /* 0x0000000000067983 */ /* 0x000ed80000100a00 */
[----:B-1----:R-:W4:Y:S01]  /*4abf0*/  LD.E R12, desc[UR4][R8.64] ;  /* 0x00000004080c7980 */ /* 0x002f22000c101900 */
[----:B------:R-:W-:Y:S02]  /*4ac00*/  R2UR UR4, R4 ;  /* 0x00000000040472ca */ /* 0x000fe400000e0000 */
[----:B------:R-:W-:Y:S01]  /*4ac10*/  R2UR UR5, R5 ;  /* 0x00000000050572ca */ /* 0x000fe200000e0000 */
[----:B------:R-:W-:-:S12]  /*4ac20*/  BSSY B2, `(.L_x_3829) ;  /* 0x0000006000027945 */ /* 0x000fd80003800000 */
[----:B---3--:R2:W5:Y:S01]  /*4ac30*/  LD.E R6, desc[UR4][R6.64] ;  /* 0x0000000406067980 */ /* 0x008562000c101900 */
[----:B----4-:R-:W-:-:S04]  /*4ac40*/  LOP3.LUT R12, R12, 0x1, RZ, 0xfc, !PT ;  /* 0x000000010c0c7812 */ /* 0x010fc800078efcff */
[----:B------:R-:W-:-:S13]  /*4ac50*/  ISETP.NE.AND P0, PT, R12, 0x3, PT ;  /* 0x000000030c00780c */ /* 0x000fda0003f05270 */
[----:B--2---:R-:W-:Y:S05]  /*4ac60*/  @!P0 BRA `(.L_x_3830) ;  /* 0x0000000000048947 */ /* 0x004fea0003800000 */
[----:B------:R-:W-:Y:S01]  /*4ac70*/  BPT.TRAP 0x1 ;  /* 0x000000040000795c */ /* 0x000fe20000300000 */
.L_x_3830:
[----:B------:R-:W-:Y:S05]  /*4ac80*/  BSYNC B2 ;  /* 0x0000000000027941 */ /* 0x000fea0003800000 */
.L_x_3829:
        /* <DEDUP_REMOVED lines=11> */
[----:B0-----:R-:W-:Y:S05]  /*4ad40*/  RET.REL.NODEC R220 `(_ZN7cutlass13device_kernelIN5flash11enable_sm90INS1_16FlashAttnFwdSm90INS1_25CollectiveMainloopFwdSm90ILi2EN4cute5tupleIJNS5_1CILi1EEES8_S8_EEENS6_IJNS7_ILi128EEENS7_ILi96EEENS7_ILi64EEEEEELi256ENS_6half_tEfNS_4arch4Sm90ELb0ELb1ELb0ELb1ELb1ELb0ELb1ELb1ELb0ELb1ELb1ELb0EEENS1_21CollectiveEpilogueFwdINS6_IJSA_NS7_ILi256EEESB_EEES9_SE_SG_Li256ELb1ELb1ELb1ELb0EEENS1_36VarlenDynamicPersistentTileSchedulerILi128ELi96ELi256ELi128ELb1ELb1ELb1ELb1ELb0ELb1EEEEEEEEEvNT_6ParamsE) ;  /* 0xfffffb50dcac7950 */ /* 0x001fea0003c3ffff */
.L_x_3805:
[----:B0-----:R0:W1:Y:S02]  /*4ad50*/  SYNCS.PHASECHK.TRANS64.TRYWAIT P0, [R6+URZ], R7 ;  /* 0x00000007060075a7 */ /* 0x001064000800017f */
[----:B-1----:R-:W-:Y:S05]  /*4ad60*/  @!P0 NANOSLEEP.SYNCS 0x989680 ;  /* 0x009896800000895d */ /* 0x002fea0003900000 */
[----:B------:R-:W1:Y:S02]  /*4ad70*/  @!P0 SYNCS.PHASECHK.TRANS64 P0, [R6+URZ], R7 ;  /* 0x00000007060085a7 */ /* 0x000e64000800007f */
[----:B-1----:R-:W-:Y:S05]  /*4ad80*/  @!P0 BRA `(.L_x_3805) ;  /* 0xfffffffc00f08947 */ /* 0x002fea000383ffff */
[----:B------:R-:W-:Y:S05]  /*4ad90*/  BRA `(.L_x_3804) ;  /* 0xfffffe4c00847947 */ /* 0x000fea000383ffff */
.L_x_3812:
[----:B0-----:R0:W1:Y:S02]  /*4ada0*/  SYNCS.PHASECHK.TRANS64.TRYWAIT P0, [R20+URZ], R21 ;  /* 0x00000015140075a7 */ /* 0x001064000800017f */
[----:B-1----:R-:W-:Y:S05]  /*4adb0*/  @!P0 NANOSLEEP.SYNCS 0x989680 ;  /* 0x009896800000895d */ /* 0x002fea0003900000 */
[----:B------:R-:W1:Y:S02]  /*4adc0*/  @!P0 SYNCS.PHASECHK.TRANS64 P0, [R20+URZ], R21 ;  /* 0x00000015140085a7 */ /* 0x000e64000800007f */
[----:B-1----:R-:W-:Y:S05]  /*4add0*/  @!P0 BRA `(.L_x_3812) ;  /* 0xfffffffc00f08947 */ /* 0x002fea000383ffff */
[----:B------:R-:W-:Y:S05]  /*4ade0*/  BRA `(.L_x_3811) ;  /* 0xfffffe5400587947 */ /* 0x000fea000383ffff */
.L_x_3831:
        /* <DEDUP_REMOVED lines=9> */
.L_x_6567:


//--------------------- .text._ZN7cutlass13device_kernelIN5flash11enable_sm90INS1_16FlashAttnFwdSm90INS1_25CollectiveMainloopFwdSm90ILi2EN4cute5tupleIJNS5_1CILi1EEES8_S8_EEENS6_IJNS7_ILi128EEENS7_ILi96EEENS7_ILi64EEEEEELi256ENS_6half_tEfNS_4arch4Sm90ELb0ELb1ELb0ELb1ELb1ELb1ELb1ELb1ELb0ELb1ELb1ELb0EEENS1_21CollectiveEpilogueFwdINS6_IJSA_NS7_ILi256EEESB_EEES9_SE_SG_Li256ELb1ELb1ELb1ELb0EEENS1_36VarlenDynamicPersistentTileSchedulerILi128ELi96ELi256ELi128ELb1ELb1ELb1ELb1ELb0ELb1EEEEEEEEEvNT_6ParamsE --------------------------
	.section	.text._ZN7cutlass13device_kernelIN5flash11enable_sm90INS1_16FlashAttnFwdSm90INS1_25CollectiveMainloopFwdSm90ILi2EN4cute5tupleIJNS5_1CILi1EEES8_S8_EEENS6_IJNS7_ILi128EEENS7_ILi96EEENS7_ILi64EEEEEELi256ENS_6half_tEfNS_4arch4Sm90ELb0ELb1ELb0ELb1ELb1ELb1ELb1ELb1ELb0ELb1ELb1ELb0EEENS1_21CollectiveEpilogueFwdINS6_IJSA_NS7_ILi256EEESB_EEES9_SE_SG_Li256ELb1ELb1ELb1ELb0EEENS1_36VarlenDynamicPersistentTileSchedulerILi128ELi96ELi256ELi128ELb1ELb1ELb1ELb1ELb0ELb1EEEEEEEEEvNT_6ParamsE,"ax",@progbits
	.align	128
.text._ZN7cutlass13device_kernelIN5flash11enable_sm90INS1_16FlashAttnFwdSm90INS1_25CollectiveMainloopFwdSm90ILi2EN4cute5tupleIJNS5_1CILi1EEES8_S8_EEENS6_IJNS7_ILi128EEENS7_ILi96EEENS7_ILi64EEEEEELi256ENS_6half_tEfNS_4arch4Sm90ELb0ELb1ELb0ELb1ELb1ELb1ELb1ELb1ELb0ELb1ELb1ELb0EEENS1_21CollectiveEpilogueFwdINS6_IJSA_NS7_ILi256EEESB_EEES9_SE_SG_Li256ELb1ELb1ELb1ELb0EEENS1_36VarlenDynamicPersistentTileSchedulerILi128ELi96ELi256ELi128ELb1ELb1ELb1ELb1ELb0ELb1EEEEEEEEEvNT_6ParamsE:
        .type           _ZN7cutlass13device_kernelIN5flash11enable_sm90INS1_16FlashAttnFwdSm90INS1_25CollectiveMainloopFwdSm90ILi2EN4cute5tupleIJNS5_1CILi1EEES8_S8_EEENS6_IJNS7_ILi128EEENS7_ILi96EEENS7_ILi64EEEEEELi256ENS_6half_tEfNS_4arch4Sm90ELb0ELb1ELb0ELb1ELb1ELb1ELb1ELb1ELb0ELb1ELb1ELb0EEENS1_21CollectiveEpilogueFwdINS6_IJSA_NS7_ILi256EEESB_EEES9_SE_SG_Li256ELb1ELb1ELb1ELb0EEENS1_36VarlenDynamicPersistentTileSchedulerILi128ELi96ELi256ELi128ELb1ELb1ELb1ELb1ELb0ELb1EEEEEEEEEvNT_6ParamsE,@function
        .size           _ZN7cutlass13device_kernelIN5flash11enable_sm90INS1_16FlashAttnFwdSm90INS1_25CollectiveMainloopFwdSm90ILi2EN4cute5tupleIJNS5_1CILi1EEES8_S8_EEENS6_IJNS7_ILi128EEENS7_ILi96EEENS7_ILi64EEEEEELi256ENS_6half_tEfNS_4arch4Sm90ELb0ELb1ELb0ELb1ELb1ELb1ELb1ELb1ELb0ELb1ELb1ELb0EEENS1_21CollectiveEpilogueFwdINS6_IJSA_NS7_ILi256EEESB_EEES9_SE_SG_Li256ELb1ELb1ELb1ELb0EEENS1_36VarlenDynamicPersistentTileSchedulerILi128ELi96ELi256ELi128ELb1ELb1ELb1ELb1ELb0ELb1EEEEEEEEEvNT_6ParamsE,(.L_x_6569 - _ZN7cutlass13device_kernelIN5flash11enable_sm90INS1_16FlashAttnFwdSm90INS1_25CollectiveMainloopFwdSm90ILi2EN4cute5tupleIJNS5_1CILi1EEES8_S8_EEENS6_IJNS7_ILi128EEENS7_ILi96EEENS7_ILi64EEEEEELi256ENS_6half_tEfNS_4arch4Sm90ELb0ELb1ELb0ELb1ELb1ELb1ELb1ELb1ELb0ELb1ELb1ELb0EEENS1_21CollectiveEpilogueFwdINS6_IJSA_NS7_ILi256EEESB_EEES9_SE_SG_Li256ELb1ELb1ELb1ELb0EEENS1_36VarlenDynamicPersistentTileSchedulerILi128ELi96ELi256ELi128ELb1ELb1ELb1ELb1ELb0ELb1EEEEEEEEEvNT_6ParamsE)
        .other          _ZN7cutlass13device_kernelIN5flash11enable_sm90INS1_16FlashAttnFwdSm90INS1_25CollectiveMainloopFwdSm90ILi2EN4cute5tupleIJNS5_1CILi1EEES8_S8_EEENS6_IJNS7_ILi128EEENS7_ILi96EEENS7_ILi64EEEEEELi256ENS_6half_tEfNS_4arch4Sm90ELb0ELb1ELb0ELb1ELb1ELb1ELb1ELb1ELb0ELb1ELb1ELb0EEENS1_21CollectiveEpilogueFwdINS6_IJSA_NS7_ILi256EEESB_EEES9_SE_SG_Li256ELb1ELb1ELb1ELb0EEENS1_36VarlenDynamicPersistentTileSchedulerILi128ELi96ELi256ELi128ELb1ELb1ELb1ELb1ELb0ELb1EEEEEEEEEvNT_6ParamsE,@"STO_CUDA_ENTRY STV_DEFAULT"
_ZN7cutlass13device_kernelIN5flash11enable_sm90INS1_16FlashAttnFwdSm90INS1_25CollectiveMainloopFwdSm90ILi2EN4cute5tupleIJNS5_1CILi1EEES8_S8_EEENS6_IJNS7_ILi128EEENS7_ILi96EEENS7_ILi64EEEEEELi256ENS_6half_tEfNS_4arch4Sm90ELb0ELb1ELb0ELb1ELb1ELb1ELb1ELb1ELb0ELb1ELb1ELb0EEENS1_21CollectiveEpilogueFwdINS6_IJSA_NS7_ILi256EEESB_EEES9_SE_SG_Li256ELb1ELb1ELb1ELb0EEENS1_36VarlenDynamicPersistentTileSchedulerILi128ELi96ELi256ELi128ELb1ELb1ELb1ELb1ELb0ELb1EEEEEEEEEvNT_6ParamsE:
[----:B------:R-:W0:Y:S02]  /*0000*/  LDC R1, c[0x0][0x28] ;  /* 0x00000a00ff017b82 */ /* 0x000e240000000800 */
[----:B0-----:R-:W-:-:S05]  /*0010*/  VIADD R1, R1, 0xfffffad0 ;  /* 0xfffffad001017836 */ /* 0x001fca0000000000 */
[----:B------:R-:W-:Y:S01]  /*0020*/  R2UR UR4, R1 ;  /* 0x00000000010472ca */ /* 0x000fe200000e0000 */
[----:B------:R-:W0:Y:S01]  /*0030*/  S2R R3, SR_TID.X ;  /* 0x0000000000037919 */ /* 0x000e220000002100 */
[----:B------:R-:W-:Y:S01]  /*0040*/  ELECT P0, URZ, PT ;  /* 0x00000000003f782f */ /* 0x000fe20003800000 */
[----:B------:R-:W-:Y:S01]  /*0050*/  BSSY B0, `(.L_x_3832) ;  /* 0x0000012000007945 */ /* 0x000fe20003800000 */
[----:B------:R-:W-:Y:S01]  /*0060*/  ULDC UR37, c[0x0][0x20] ;  /* 0x0000080000257ab9 */ /* 0x000fe20000000800 */
[----:B------:R-:W-:-:S08]  /*0070*/  ULDC UR36, c[0x0][0x24] ;  /* 0x0000090000247ab9 */ /* 0x000fd00000000800 */
[----:B------:R-:W-:-:S04]  /*0080*/  UIADD3 UR37, UP0, UR4, UR37, URZ ;  /* 0x0000002504257290 */ /* 0x000fc8000ff1e03f */
[----:B------:R-:W-:Y:S01]  /*0090*/  UIADD3.X UR36, URZ, UR36, URZ, UP0, !UPT ;  /* 0x000000243f247290 */ /* 0x000fe200087fe43f */
        /* <DEDUP_REMOVED lines=13> */
.L_x_3833:
[----:B------:R-:W-:Y:S05]  /*0170*/  BSYNC B0 ;  /* 0x0000000000007941 */ /* 0x000fea0003800000 */
.L_x_3832:
        /* <DEDUP_REMOVED lines=21> */
[----:B0-----:R0:W1:Y:S01]  /*02d0*/  @UP1 SYNCS.EXCH.64 URZ, [UR8+0x32400], UR4 ;  /* 0x03240004083f15b2 */ /* 0x0010620008000100 */
[----:B------:R0:W2:Y:S04]  /*02e0*/  @UP2 SYNCS.EXCH.64 URZ, [UR8+0x32410], UR4 ;  /* 0x03241004083f25b2 */ /* 0x0000a80008000100 */
[----:B------:R0:W3:Y:S01]  /*02f0*/  @UP3 SYNCS.EXCH.64 URZ, [UR8+0x32420], UR6 ;  /* 0x03242006083f35b2 */ /* 0x0000e20008000100 */
        /* <DEDUP_REMOVED lines=18> */
[----:B----4-:R-:W-:Y:S01]  /*0420*/  NOP ;  /* 0x0000000000007918 */ /* 0x010fe20000000000 */
.L_x_3834:
[----:B------:R-:W4:Y:S01]  /*0430*/  SHFL.IDX PT, R2, R0, RZ, 0x1f ;  /* 0x00001fff00027589 */ /* 0x000f2200000e0000 */
[----:B------:R-:W-:Y:S01]  /*0440*/  NOP ;  /* 0x0000000000007918 */ /* 0x000fe20000000000 */
[----:B----4-:R-:W-:-:S13]  /*0450*/  ISETP.NE.AND P0, PT, R2, RZ, PT ;  /* 0x000000ff0200720c */ /* 0x010fda0003f05270 */
        /* <DEDUP_REMOVED lines=19> */
.L_x_3835:
[----:B------:R-:W4:Y:S01]  /*0590*/  SHFL.IDX PT, R2, R0, RZ, 0x1f ;  /* 0x00001fff00027589 */ /* 0x000f2200000e0000 */
[----:B------:R-:W-:Y:S01]  /*05a0*/  NOP ;  /* 0x0000000000007918 */ /* 0x000fe20000000000 */
[----:B----4-:R-:W-:-:S13]  /*05b0*/  ISETP.NE.AND P0, PT, R2, RZ, PT ;  /* 0x000000ff0200720c */ /* 0x010fda0003f05270 */
        /* <DEDUP_REMOVED lines=14> */
[----:B----4-:R-:W-:Y:S01]  /*06a0*/  NOP ;  /* 0x0000000000007918 */ /* 0x010fe20000000000 */
.L_x_3836:
        /* <DEDUP_REMOVED lines=22> */
.L_x_3837:
        /* <DEDUP_REMOVED lines=22> */
.L_x_3838:
[----:B------:R-:W-:Y:S01]  /*0970*/  PLOP3.LUT P0, PT, PT, PT, UP0, 0x80, 0x0 ;  /* 0x000000000000781c */ /* 0x000fe20003f0f008 */
[----:B------:R-:W-:Y:S01]  /*0980*/  UMOV UR38, 0x1 ;  /* 0x0000000100267882 */ /* 0x000fe20000000000 */
[----:B------:R-:W-:Y:S01]  /*0990*/  NOP ;  /* 0x0000000000007918 */ /* 0x000fe20000000000 */
[----:B------:R-:W-:Y:S01]  /*09a0*/  USEL UR38, UR38, 0x2, !UP0 ;  /* 0x0000000226267887 */ /* 0x000fe2000c000000 */
[----:B------:R-:W-:Y:S01]  /*09b0*/  BSSY B9, `(.L_x_3839) ;  /* 0x00038cf000097945 */ /* 0x000fe20003800000 */
[----:B------:R-:W-:Y:S01]  /*09c0*/  ULDC.64 UR44, c[0x0][0x208] ;  /* 0x00008200002c7ab9 */ /* 0x000fe20000000a00 */
[----:B------:R-:W-:Y:S02]  /*09d0*/  IMAD.U32 R18, RZ, RZ, UR37 ;  /* 0x00000025ff127e24 */ /* 0x000fe4000f8e00ff */
[----:B------:R-:W-:Y:S01]  /*09e0*/  IMAD.U32 R19, RZ, RZ, UR36 ;  /* 0x00000024ff137e24 */ /* 0x000fe2000f8e00ff */
[----:B0123--:R-:W-:Y:S06]  /*09f0*/  BAR.SYNC.DEFER_BLOCKING 0x0 ;  /* 0x0000000000007b1d */ /* 0x00ffec0000010000 */
[----:B------:R-:W-:Y:S05]  /*0a00*/  @!P0 BRA `(.L_x_3840) ;  /* 0x0000030000708947 */ /* 0x000fea0003800000 */
.L_x_3841:
[----:B------:R-:W-:-:S08]  /*0a10*/  NOP ;  /* 0x0000000000007918 */ /* 0x000fd00000000000 */
[----:B------:R-:W0:Y:S02]  /*0a20*/  USETMAXREG.TRY_ALLOC.CTAPOOL UP0, 0xe8 ;  /* 0x000000e8000079c8 */ /* 0x000e240008000600 */
[----:B0-----:R-:W-:-:S13]  /*0a30*/  PLOP3.LUT P0, PT, PT, PT, UP0, 0x80, 0x0 ;  /* 0x000000000000781c */ /* 0x001fda0003f0f008 */
[----:B------:R-:W-:Y:S05]  /*0a40*/  @!P0 BRA `(.L_x_3841) ;  /* 0xfffffffc00f08947 */ /* 0x000fea000383ffff */
[----:B------:R-:W0:Y:S01]  /*0a50*/  S2R R0, SR_TID.X ;  /* 0x0000000000007919 */ /* 0x000e220000002100 */
[----:B------:R-:W1:Y:S01]  /*0a60*/  S2UR UR4, SR_CgaCtaId ;  /* 0x00000000000479c3 */ /* 0x000e620000008800 */
[----:B------:R-:W-:Y:S01]  /*0a70*/  MOV R2, 0x400 ;  /* 0x0000040000027802 */ /* 0x000fe20000000f00 */
[----:B------:R-:W-:-:S06]  /*0a80*/  UIADD3 URZ, UP0, UR37, 0x1f0, URZ ;  /* 0x000001f0253f7890 */ /* 0x000fcc000ff1e03f */
[----:B------:R-:W-:Y:S06]  /*0a90*/  BAR.ARV 0x8, 0x180 ;  /* 0x0206000000007b1d */ /* 0x000fec0000002000 */
[----:B------:R-:W-:Y:S01]  /*0aa0*/  UIADD3 URZ, UP1, UR37, 0x1fc, URZ ;  /* 0x000001fc253f7890 */ /* 0x000fe2000ff3e03f */
[----:B------:R-:W-:Y:S01]  /*0ab0*/  STL.64 [R1+0x1f0], RZ ;  /* 0x0001f0ff01007387 */ /* 0x000fe20000100a00 */
[----:B------:R-:W-:Y:S02]  /*0ac0*/  UIADD3.X UR39, URZ, UR36, URZ, UP0, !UPT ;  /* 0x000000243f277290 */ /* 0x000fe400087fe43f */
[----:B------:R-:W-:Y:S01]  /*0ad0*/  UIADD3.X UR40, URZ, UR36, URZ, UP1, !UPT ;  /* 0x000000243f287290 */ /* 0x000fe20008ffe43f */
[----:B------:R-:W-:Y:S04]  /*0ae0*/  STL [R1+0x1f8], RZ ;  /* 0x0001f8ff01007387 */ /* 0x000fe80000100800 */
[----:B------:R-:W-:Y:S01]  /*0af0*/  STL [R1+0x1fc], RZ ;  /* 0x0001fcff01007387 */ /* 0x000fe20000100800 */
[----:B-1----:R-:W-:Y:S01]  /*0b00*/  IMAD.U32 R27, RZ, RZ, UR4 ;  /* 0x00000004ff1b7e24 */ /* 0x002fe2000f8e00ff */
[----:B------:R-:W-:-:S04]  /*0b10*/  ULDC UR4, c[0x0][0xd3c] ;  /* 0x00034f0000047ab9 */ /* 0x000fc80000000800 */
[----:B------:R-:W-:Y:S02]  /*0b20*/  LEA R2, R27, R2, 0x18 ;  /* 0x000000021b027211 */ /* 0x000fe400078ec0ff */
[----:B0-----:R-:W-:-:S04]  /*0b30*/  SHF.R.U32.HI R0, RZ, 0x7, R0 ;  /* 0x00000007ff007819 */ /* 0x001fc80000011600 */
[----:B------:R-:W-:-:S13]  /*0b40*/  ISETP.NE.AND P0, PT, R0, 0x1, PT ;  /* 0x000000010000780c */ /* 0x000fda0003f05270 */
[----:B------:R-:W-:Y:S08]  /*0b50*/  @!P0 BAR.ARV 0x9, 0x100 ;  /* 0x0244000000008b1d */ /* 0x000ff00000002000 */
[----:B------:R-:W-:Y:S06]  /*0b60*/  BAR.SYNC.DEFER_BLOCKING 0x5, 0x180 ;  /* 0x0146000000007b1d */ /* 0x000fec0000010000 */
[----:B------:R-:W0:Y:S02]  /*0b70*/  LDS.128 R96, [R2+0x324d0] ;  /* 0x0324d00002607984 */ /* 0x000e240000000c00 */
[----:B------:R-:W-:Y:S06]  /*0b80*/  BAR.ARV 0x4, 0x180 ;  /* 0x0106000000007b1d */ /* 0x000fec0000002000 */
[----:B0-----:R-:W-:-:S13]  /*0b90*/  ISETP.GE.AND P0, PT, R99, UR4, PT ;  /* 0x0000000463007c0c */ /* 0x001fda000bf06270 */
[----:B------:R-:W-:Y:S05]  /*0ba0*/  @P0 BRA `(.L_x_3842) ;  /* 0x0000038800bc0947 */ /* 0x000fea0003800000 */
[----:B------:R-:W0:Y:S01]  /*0bb0*/  S2R R0, SR_TID.X ;  /* 0x0000000000007919 */ /* 0x000e220000002100 */
[----:B------:R-:W-:Y:S02]  /*0bc0*/  IMAD.MOV.U32 R153, RZ, RZ, RZ ;  /* 0x000000ffff997224 */ /* 0x000fe400078e00ff */
[----:B------:R-:W-:Y:S02]  /*0bd0*/  IMAD.MOV.U32 R159, RZ, RZ, RZ ;  /* 0x000000ffff9f7224 */ /* 0x000fe400078e00ff */
[----:B0-----:R-:W-:-:S05]  /*0be0*/  VIADD R11, R0, 0xffffff80 ;  /* 0xffffff80000b7836 */ /* 0x001fca0000000000 */
[----:B------:R-:W-:Y:S01]  /*0bf0*/  SHF.R.S32.HI R0, RZ, 0x1f, R11 ;  /* 0x0000001fff007819 */ /* 0x000fe2000001140b */
[----:B------:R-:W-:Y:S03]  /*0c00*/  STL [R1+0x49c], R11 ;  /* 0x00049c0b01007387 */ /* 0x000fe60000100800 */
[CC--:B------:R-:W-:Y:S02]  /*0c10*/  LEA.HI R3, R0.reuse, R11.reuse, RZ, 0x7 ;  /* 0x0000000b00037211 */ /* 0x0c0fe400078f38ff */
[----:B------:R-:W-:Y:S02]  /*0c20*/  LEA.HI R8, R0, R11, RZ, 0x4 ;  /* 0x0000000b00087211 */ /* 0x000fe400078f20ff */
[----:B------:R-:W-:Y:S02]  /*0c30*/  LOP3.LUT R4, R3, 0xffffff80, RZ, 0xc0, !PT ;  /* 0xffffff8003047812 */ /* 0x000fe400078ec0ff */
[----:B------:R-:W-:-:S02]  /*0c40*/  SHF.R.S32.HI R12, RZ, 0x7, R3 ;  /* 0x00000007ff0c7819 */ /* 0x000fc40000011403 */
[----:B------:R-:W-:Y:S01]  /*0c50*/  SHF.R.S32.HI R9, RZ, 0x4, R8 ;  /* 0x00000004ff097819 */ /* 0x000fe20000011408 */
[----:B------:R-:W-:Y:S01]  /*0c60*/  IMAD.IADD R10, R11, 0x1, -R4 ;  /* 0x000000010b0a7824 */ /* 0x000fe200078e0a04 */
[----:B------:R-:W-:Y:S01]  /*0c70*/  LEA.HI R3, R3, R12, RZ, 0x1 ;  /* 0x0000000c03037211 */ /* 0x000fe200078f08ff */
[----:B------:R-:W-:Y:S01]  /*0c80*/  STL [R1+0x518], R12 ;  /* 0x0005180c01007387 */ /* 0x000fe20000100800 */
[----:B------:R-:W-:Y:S02]  /*0c90*/  LEA.HI R203, R0, R11, RZ, 0x5 ;  /* 0x0000000b00cb7211 */ /* 0x000fe400078f28ff */
[----:B------:R-:W-:Y:S01]  /*0ca0*/  SHF.R.S32.HI R4, RZ, 0x1f, R10 ;  /* 0x0000001fff047819 */ /* 0x000fe2000001140a */
[----:B------:R-:W-:Y:S01]  /*0cb0*/  STL [R1+0x514], R10 ;  /* 0x0005140a01007387 */ /* 0x000fe20000100800 */
[----:B------:R-:W-:Y:S02]  /*0cc0*/  LOP3.LUT R3, R3, 0x3fffffe, RZ, 0xc0, !PT ;  /* 0x03fffffe03037812 */ /* 0x000fe400078ec0ff */
[----:B------:R-:W-:-:S02]  /*0cd0*/  LEA.HI R5, R4, R10, RZ, 0x2 ;  /* 0x0000000a04057211 */ /* 0x000fc400078f10ff */
[----:B------:R-:W-:Y:S01]  /*0ce0*/  LEA.HI R4, R4, R10, RZ, 0x5 ;  /* 0x0000000a04047211 */ /* 0x000fe200078f28ff */
[----:B------:R-:W-:Y:S01]  /*0cf0*/  IMAD.IADD R3, R12, 0x1, -R3 ;  /* 0x000000010c037824 */ /* 0x000fe200078e0a03 */
[--C-:B------:R-:W-:Y:S02]  /*0d00*/  SHF.R.S32.HI R6, RZ, 0x2, R5.reuse ;  /* 0x00000002ff067819 */ /* 0x100fe40000011405 */
[----:B------:R-:W-:Y:S02]  /*0d10*/  SHF.R.S32.HI R7, RZ, 0x1f, R5 ;  /* 0x0000001fff077819 */ /* 0x000fe40000011405 */
[----:B------:R-:W-:Y:S02]  /*0d20*/  SHF.R.S32.HI R4, RZ, 0x5, R4 ;  /* 0x00000005ff047819 */ /* 0x000fe40000011404 */
[----:B------:R-:W-:Y:S02]  /*0d30*/  LEA.HI R7, R7, R6, RZ, 0x3 ;  /* 0x0000000607077211 */ /* 0x000fe400078f18ff */
[----:B------:R-:W-:-:S02]  /*0d40*/  SHF.R.S32.HI R203, RZ, 0x5, R203 ;  /* 0x00000005ffcb7819 */ /* 0x000fc400000114cb */
[----:B------:R-:W-:Y:S02]  /*0d50*/  LOP3.LUT R7, R7, 0xfffffff8, RZ, 0xc0, !PT ;  /* 0xfffffff807077812 */ /* 0x000fe400078ec0ff */
[----:B------:R-:W-:-:S03]  /*0d60*/  LOP3.LUT R5, R5, 0x7ffffffc, RZ, 0xc0, !PT ;  /* 0x7ffffffc05057812 */ /* 0x000fc600078ec0ff */
[----:B------:R-:W-:Y:S01]  /*0d70*/  IMAD.IADD R7, R6, 0x1, -R7 ;  /* 0x0000000106077824 */ /* 0x000fe200078e0a07 */
[----:B------:R-:W-:Y:S01]  /*0d80*/  LOP3.LUT R6, R8, 0x3fffff0, RZ, 0xc0, !PT ;  /* 0x03fffff008067812 */ /* 0x000fe200078ec0ff */
[----:B------:R-:W-:Y:S01]  /*0d90*/  IMAD.IADD R5, R10, 0x1, -R5 ;  /* 0x000000010a057824 */ /* 0x000fe200078e0a05 */
[----:B------:R-:W-:Y:S01]  /*0da0*/  LEA.HI R8, R8, R9, RZ, 0x1 ;  /* 0x0000000908087211 */ /* 0x000fe200078f08ff */
[----:B------:R-:W-:Y:S02]  /*0db0*/  IMAD R4, R4, 0x10, R7 ;  /* 0x0000001004047824 */ /* 0x000fe400078e0207 */
[----:B------:R-:W-:Y:S01]  /*0dc0*/  IMAD.IADD R6, R11, 0x1, -R6 ;  /* 0x000000010b067824 */ /* 0x000fe200078e0a06 */
[----:B------:R-:W-:Y:S01]  /*0dd0*/  LOP3.LUT R8, R8, 0x1ffffffe, RZ, 0xc0, !PT ;  /* 0x1ffffffe08087812 */ /* 0x000fe200078ec0ff */
[----:B------:R-:W-:Y:S01]  /*0de0*/  IMAD R204, R3, 0x40, R4 ;  /* 0x0000004003cc7824 */ /* 0x000fe200078e0204 */
[CC--:B------:R-:W-:Y:S01]  /*0df0*/  LEA.HI R3, R0.reuse, R11.reuse, RZ, 0x2 ;  /* 0x0000000b00037211 */ /* 0x0c0fe200078f10ff */
[----:B------:R-:W-:Y:S01]  /*0e00*/  IMAD.SHL.U32 R205, R5, 0x2, RZ ;  /* 0x0000000205cd7824 */ /* 0x000fe200078e00ff */
[----:B------:R-:W-:Y:S01]  /*0e10*/  LEA.HI R0, R0, R11, RZ, 0x3 ;  /* 0x0000000b00007211 */ /* 0x000fe200078f18ff */
[----:B------:R-:W-:Y:S01]  /*0e20*/  IMAD.IADD R8, R9, 0x1, -R8 ;  /* 0x0000000109087824 */ /* 0x000fe200078e0a08 */
[--C-:B------:R-:W-:Y:S01]  /*0e30*/  SHF.R.S32.HI R158, RZ, 0x2, R3.reuse ;  /* 0x00000002ff9e7819 */ /* 0x100fe20000011403 */
[----:B------:R-:W-:Y:S01]  /*0e40*/  IMAD R9, R203, 0x10, R6 ;  /* 0x00000010cb097824 */ /* 0x000fe200078e0206 */
[----:B------:R-:W-:Y:S01]  /*0e50*/  SHF.R.S32.HI R7, RZ, 0x1f, R3 ;  /* 0x0000001fff077819 */ /* 0x000fe20000011403 */
[----:B------:R-:W-:Y:S01]  /*0e60*/  VIADD R26, R205, 0x40 ;  /* 0x00000040cd1a7836 */ /* 0x000fe20000000000 */
[----:B------:R-:W-:Y:S01]  /*0e70*/  LOP3.LUT R3, R3, 0xfffffffc, RZ, 0xc0, !PT ;  /* 0xfffffffc03037812 */ /* 0x000fe200078ec0ff */
[----:B------:R-:W-:Y:S01]  /*0e80*/  VIADD R175, R158, 0x40 ;  /* 0x000000409eaf7836 */ /* 0x000fe20000000000 */
[----:B------:R-:W-:Y:S01]  /*0e90*/  SHF.R.S32.HI R4, RZ, 0x3, R0 ;  /* 0x00000003ff047819 */ /* 0x000fe20000011400 */
[----:B------:R-:W-:Y:S01]  /*0ea0*/  VIADD R24, R205, 0x50 ;  /* 0x00000050cd187836 */ /* 0x000fe20000000000 */
[----:B------:R-:W-:Y:S01]  /*0eb0*/  LOP3.LUT R0, R0, 0xfffffff8, RZ, 0xc0, !PT ;  /* 0xfffffff800007812 */ /* 0x000fe200078ec0ff */
[----:B------:R-:W-:Y:S01]  /*0ec0*/  IMAD.IADD R3, R11, 0x1, -R3 ;  /* 0x000000010b037824 */ /* 0x000fe200078e0a03 */
[----:B------:R-:W-:Y:S01]  /*0ed0*/  LEA.HI R7, R7, R158, RZ, 0x3 ;  /* 0x0000009e07077211 */ /* 0x000fe200078f18ff */
[----:B------:R0:W-:Y:S01]  /*0ee0*/  STL [R1+0x498], R4 ;  /* 0x0004980401007387 */ /* 0x0001e20000100800 */
[----:B------:R-:W-:-:S02]  /*0ef0*/  IMAD.SHL.U32 R206, R175, 0x40, RZ ;  /* 0x00000040afce7824 */ /* 0x000fc400078e00ff */
[----:B------:R-:W-:Y:S01]  /*0f00*/  IMAD.IADD R6, R11, 0x1, -R0 ;  /* 0x000000010b067824 */ /* 0x000fe200078e0a00 */
[C---:B------:R-:W-:Y:S01]  /*0f10*/  LEA.HI R0, R3.reuse, R3, RZ, 0x1 ;  /* 0x0000000303007211 */ /* 0x040fe200078f08ff */
[C---:B------:R-:W-:Y:S01]  /*0f20*/  IMAD.SHL.U32 R22, R3.reuse, 0x8, RZ ;  /* 0x0000000803167824 */ /* 0x040fe200078e00ff */
[----:B------:R-:W-:Y:S01]  /*0f30*/  LOP3.LUT R206, R206, 0x1c0, RZ, 0xc0, !PT ;  /* 0x000001c0cece7812 */ /* 0x000fe200078ec0ff */
[----:B------:R1:W-:Y:S01]  /*0f40*/  STL [R1+0x4a0], R3 ;  /* 0x0004a00301007387 */ /* 0x0003e20000100800 */
[----:B------:R-:W-:Y:S01]  /*0f50*/  LOP3.LUT R0, R0, 0x1ffffffe, RZ, 0xc0, !PT ;  /* 0x1ffffffe00007812 */ /* 0x000fe200078ec0ff */
[----:B------:R-:W-:Y:S01]  /*0f60*/  IMAD.SHL.U32 R154, R3, 0x4, RZ ;  /* 0x00000004039a7824 */ /* 0x000fe200078e00ff */
[----:B0-----:R-:W-:Y:S01]  /*0f70*/  SHF.R.S32.HI R4, RZ, 0x1f, R175 ;  /* 0x0000001fff047819 */ /* 0x001fe200000114af */
[----:B------:R0:W-:Y:S01]  /*0f80*/  STL [R1+0x4a8], R6 ;  /* 0x0004a80601007387 */ /* 0x0001e20000100800 */
[----:B------:R-:W-:Y:S01]  /*0f90*/  LOP3.LUT R7, R7, 0xfffffff8, RZ, 0xc0, !PT ;  /* 0xfffffff807077812 */ /* 0x000fe200078ec0ff */
[----:B------:R-:W-:Y:S01]  /*0fa0*/  IMAD.SHL.U32 R198, R6, 0x8, RZ ;  /* 0x0000000806c67824 */ /* 0x000fe200078e00ff */
[----:B------:R-:W-:Y:S01]  /*0fb0*/  LEA.HI R4, R4, R175, RZ, 0x3 ;  /* 0x000000af04047211 */ /* 0x000fe200078f18ff */
[----:B------:R-:W-:Y:S01]  /*0fc0*/  VIADD R17, R205, 0x68 ;  /* 0x00000068cd117836 */ /* 0x000fe20000000000 */
[----:B------:R-:W-:Y:S01]  /*0fd0*/  SHF.R.U32.HI R207, RZ, 0x3, R206 ;  /* 0x00000003ffcf7819 */ /* 0x000fe200000116ce */
[----:B-1----:R-:W-:Y:S01]  /*0fe0*/  IMAD.IADD R3, R3, 0x1, -R0 ;  /* 0x0000000103037824 */ /* 0x002fe200078e0a00 */
[--C-:B------:R-:W-:Y:S01]  /*0ff0*/  LOP3.LUT R0, R206, 0x38, R22.reuse, 0xf8, !PT ;  /* 0x00000038ce007812 */ /* 0x100fe200078ef816 */
[----:B------:R-:W-:Y:S01]  /*1000*/  IMAD.SHL.U32 R4, R4, 0x40, RZ ;  /* 0x0000004004047824 */ /* 0x000fe200078e00ff */
[----:B------:R-:W-:Y:S01]  /*1010*/  STL [R1+0x484], R26 ;  /* 0x0004841a01007387 */ /* 0x000fe20000100800 */
[----:B0-----:R-:W-:Y:S01]  /*1020*/  IMAD.IADD R6, R158, 0x1, -R7 ;  /* 0x000000019e067824 */ /* 0x001fe200078e0a07 */
[----:B------:R-:W-:Y:S01]  /*1030*/  SHF.R.S32.HI R23, RZ, 0x1f, R22 ;  /* 0x0000001fff177819 */ /* 0x000fe20000011416 */
[----:B------:R-:W-:Y:S01]  /*1040*/  VIADD R164, R154, 0x10 ;  /* 0x000000109aa47836 */ /* 0x000fe20000000000 */
[----:B------:R-:W-:Y:S01]  /*1050*/  LOP3.LUT R208, R4, 0xfffffe00, RZ, 0xc0, !PT ;  /* 0xfffffe0004d07812 */ /* 0x000fe200078ec0ff */
[C---:B------:R-:W-:Y:S01]  /*1060*/  VIADD R14, R205.reuse, 0x80 ;  /* 0x00000080cd0e7836 */ /* 0x040fe20000000000 */
[----:B------:R0:W-:Y:S01]  /*1070*/  STL [R1+0x494], R6 ;  /* 0x0004940601007387 */ /* 0x0001e20000100800 */
[----:B------:R-:W-:Y:S01]  /*1080*/  VIADD R11, R205, 0x98 ;  /* 0x00000098cd0b7836 */ /* 0x000fe20000000000 */
[----:B------:R-:W-:Y:S01]  /*1090*/  LOP3.LUT R7, R208, R0, R207, 0xf6, !PT ;  /* 0x00000000d0077212 */ /* 0x000fe200078ef6cf */
[----:B------:R-:W-:Y:S01]  /*10a0*/  IMAD R8, R9, 0x8, R8 ;  /* 0x0000000809087824 */ /* 0x000fe200078e0208 */
[----:B------:R-:W-:Y:S01]  /*10b0*/  STL [R1+0x47c], R24 ;  /* 0x00047c1801007387 */ /* 0x000fe20000100800 */
[----:B------:R-:W-:Y:S01]  /*10c0*/  VIADD R5, R205, 0xc0 ;  /* 0x000000c0cd057836 */ /* 0x000fe20000000000 */
[----:B------:R-:W-:Y:S01]  /*10d0*/  SHF.R.S32.HI R222, RZ, 0x1f, R198 ;  /* 0x0000001fffde7819 */ /* 0x000fe200000114c6 */
[----:B------:R-:W-:Y:S01]  /*10e0*/  IMAD R0, R7, 0x2, R2 ;  /* 0x0000000207007824 */ /* 0x000fe200078e0202 */
[----:B------:R-:W-:Y:S01]  /*10f0*/  SHF.R.S32.HI R7, RZ, 0x1f, R26 ;  /* 0x0000001fff077819 */ /* 0x000fe2000001141a */
[----:B------:R-:W-:Y:S01]  /*1100*/  IMAD.SHL.U32 R4, R8, 0x8, RZ ;  /* 0x0000000808047824 */ /* 0x000fe200078e00ff */
[----:B0-----:R-:W-:Y:S01]  /*1110*/  SHF.R.S32.HI R6, RZ, 0x1f, R164 ;  /* 0x0000001fff067819 */ /* 0x001fe200000114a4 */
[C---:B------:R-:W-:Y:S01]  /*1120*/  VIADD R8, R205.reuse, 0xb0 ;  /* 0x000000b0cd087836 */ /* 0x040fe20000000000 */
[----:B------:R0:W-:Y:S01]  /*1130*/  STL [R1+0x444], R5 ;  /* 0x0004440501007387 */ /* 0x0001e20000100800 */
[----:B------:R-:W-:-:S02]  /*1140*/  VIADD R227, R205, 0xd8 ;  /* 0x000000d8cde37836 */ /* 0x000fc40000000000 */
[C---:B------:R-:W-:Y:S01]  /*1150*/  VIADD R229, R205.reuse, 0xc8 ;  /* 0x000000c8cde57836 */ /* 0x040fe20000000000 */
[----:B------:R1:W-:Y:S01]  /*1160*/  STL [R1+0x508], R7 ;  /* 0x0005080701007387 */ /* 0x0003e20000100800 */
[C---:B------:R-:W-:Y:S02]  /*1170*/  VIADD R228, R205.reuse, 0xd0 ;  /* 0x000000d0cde47836 */ /* 0x040fe40000000000 */
[C---:B------:R-:W-:Y:S01]  /*1180*/  VIADD R28, R205.reuse, 0x38 ;  /* 0x00000038cd1c7836 */ /* 0x040fe20000000000 */
[----:B------:R2:W-:Y:S01]  /*1190*/  STL [R1+0x4a4], R6 ;  /* 0x0004a40601007387 */ /* 0x0005e20000100800 */
[C---:B------:R-:W-:Y:S01]  /*11a0*/  VIADD R25, R205.reuse, 0x48 ;  /* 0x00000048cd197836 */ /* 0x040fe20000000000 */
[----:B0-----:R-:W-:Y:S01]  /*11b0*/  SHF.R.S32.HI R5, RZ, 0x1f, R5 ;  /* 0x0000001fff057819 */ /* 0x001fe20000011405 */
[C---:B------:R-:W-:Y:S01]  /*11c0*/  VIADD R21, R205.reuse, 0x58 ;  /* 0x00000058cd157836 */ /* 0x040fe20000000000 */
[----:B------:R0:W-:Y:S01]  /*11d0*/  STL [R1+0x520], R4 ;  /* 0x0005200401007387 */ /* 0x0001e20000100800 */
[C---:B------:R-:W-:Y:S01]  /*11e0*/  VIADD R20, R205.reuse, 0x60 ;  /* 0x00000060cd147836 */ /* 0x040fe20000000000 */
[----:B-1----:R-:W-:Y:S01]  /*11f0*/  SHF.R.S32.HI R7, RZ, 0x1f, R24 ;  /* 0x0000001fff077819 */ /* 0x002fe20000011418 */
[C---:B------:R-:W-:Y:S01]  /*1200*/  VIADD R16, R205.reuse, 0x70 ;  /* 0x00000070cd107836 */ /* 0x040fe20000000000 */
[----:B------:R1:W-:Y:S01]  /*1210*/  STL [R1+0x4c8], R5 ;  /* 0x0004c80501007387 */ /* 0x0003e20000100800 */
[----:B------:R-:W-:-:S02]  /*1220*/  VIADD R15, R205, 0x78 ;  /* 0x00000078cd0f7836 */ /* 0x000fc40000000000 */
[C---:B--2---:R-:W-:Y:S01]  /*1230*/  VIADD R6, R205.reuse, 0xb8 ;  /* 0x000000b8cd067836 */ /* 0x044fe20000000000 */
[----:B------:R2:W-:Y:S01]  /*1240*/  STL [R1+0x500], R7 ;  /* 0x0005000701007387 */ /* 0x0005e20000100800 */
[C---:B------:R-:W-:Y:S02]  /*1250*/  VIADD R13, R205.reuse, 0x88 ;  /* 0x00000088cd0d7836 */ /* 0x040fe40000000000 */
[C---:B0-----:R-:W-:Y:S01]  /*1260*/  VIADD R4, R205.reuse, 0xf0 ;  /* 0x000000f0cd047836 */ /* 0x041fe20000000000 */
[----:B------:R0:W-:Y:S01]  /*1270*/  STL [R1+0x448], R6 ;  /* 0x0004480601007387 */ /* 0x0001e20000100800 */
        /* <DEDUP_REMOVED lines=8> */
[----:B------:R-:W-:Y:S01]  /*1300*/  VIADD R225, R205, 0xe8 ;  /* 0x000000e8cde17836 */ /* 0x000fe20000000000 */
[----:B0-----:R-:W-:Y:S01]  /*1310*/  SHF.R.S32.HI R6, RZ, 0x1f, R6 ;  /* 0x0000001fff067819 */ /* 0x001fe20000011406 */
[C---:B------:R-:W-:Y:S01]  /*1320*/  VIADD R152, R22.reuse, 0x20 ;  /* 0x0000002016987836 */ /* 0x040fe20000000000 */
[----:B------:R0:W-:Y:S01]  /*1330*/  STL [R1+0x4f4], R7 ;  /* 0x0004f40701007387 */ /* 0x0001e20000100800 */
[----:B------:R-:W-:-:S02]  /*1340*/  VIADD R172, R22, 0x40 ;  /* 0x0000004016ac7836 */ /* 0x000fc40000000000 */
[C---:B-1----:R-:W-:Y:S01]  /*1350*/  VIADD R0, R205.reuse, 0xf8 ;  /* 0x000000f8cd007836 */ /* 0x042fe20000000000 */
[----:B------:R1:W-:Y:S01]  /*1360*/  STL [R1+0x4cc], R6 ;  /* 0x0004cc0601007387 */ /* 0x0003e20000100800 */
[C---:B------:R-:W-:Y:S01]  /*1370*/  VIADD R167, R22.reuse, 0x60 ;  /* 0x0000006016a77836 */ /* 0x040fe20000000000 */
[----:B--2---:R-:W-:Y:S01]  /*1380*/  SHF.R.S32.HI R5, RZ, 0x1f, R4 ;  /* 0x0000001fff057819 */ /* 0x004fe20000011404 */
[C---:B------:R-:W-:Y:S01]  /*1390*/  VIADD R166, R22.reuse, 0x80 ;  /* 0x0000008016a67836 */ /* 0x040fe20000000000 */
[----:B------:R2:W-:Y:S01]  /*13a0*/  STL [R1+0x490], R4 ;  /* 0x0004900401007387 */ /* 0x0005e20000100800 */
[C---:B------:R-:W-:Y:S01]  /*13b0*/  VIADD R165, R22.reuse, 0xa0 ;  /* 0x000000a016a57836 */ /* 0x040fe20000000000 */
[----:B0-----:R-:W-:Y:S01]  /*13c0*/  SHF.R.S32.HI R7, RZ, 0x1f, R14 ;  /* 0x0000001fff077819 */ /* 0x001fe2000001140e */
[C---:B------:R-:W-:Y:S01]  /*13d0*/  VIADD R174, R22.reuse, 0xc0 ;  /* 0x000000c016ae7836 */ /* 0x040fe20000000000 */
[----:B------:R0:W-:Y:S01]  /*13e0*/  STL [R1+0x488], R28 ;  /* 0x0004881c01007387 */ /* 0x0001e20000100800 */
[----:B------:R-:W-:Y:S01]  /*13f0*/  VIADD R173, R22, 0xe0 ;  /* 0x000000e016ad7836 */ /* 0x000fe20000000000 */
[----:B-1----:R-:W-:Y:S01]  /*1400*/  SHF.R.S32.HI R6, RZ, 0x1f, R228 ;  /* 0x0000001fff067819 */ /* 0x002fe200000114e4 */
[C---:B------:R-:W-:Y:S01]  /*1410*/  VIADD R200, R198.reuse, 0x40 ;  /* 0x00000040c6c87836 */ /* 0x040fe20000000000 */
[----:B------:R1:W-:Y:S01]  /*1420*/  STL [R1+0x4e8], R7 ;  /* 0x0004e80701007387 */ /* 0x0003e20000100800 */
[C---:B------:R-:W-:Y:S01]  /*1430*/  VIADD R199, R198.reuse, 0x80 ;  /* 0x00000080c6c77836 */ /* 0x040fe20000000000 */
[----:B--2---:R-:W-:Y:S01]  /*1440*/  SHF.R.S32.HI R4, RZ, 0x1f, R0 ;  /* 0x0000001fff047819 */ /* 0x004fe20000011400 */
[----:B------:R-:W-:Y:S01]  /*1450*/  VIADD R201, R198, 0xc0 ;  /* 0x000000c0c6c97836 */ /* 0x000fe20000000000 */
[----:B------:R2:W-:Y:S01]  /*1460*/  STL [R1+0x480], R25 ;  /* 0x0004801901007387 */ /* 0x0005e20000100800 */
[----:B------:R-:W-:Y:S01]  /*1470*/  SHF.R.S32.HI R157, RZ, 0x1f, R152 ;  /* 0x0000001fff9d7819 */ /* 0x000fe20000011498 */
[----:B------:R-:W-:Y:S01]  /*1480*/  VIADD R223, R205, 0x30 ;  /* 0x00000030cddf7836 */ /* 0x000fe20000000000 */
[----:B0-----:R-:W-:Y:S01]  /*1490*/  SHF.R.S32.HI R28, RZ, 0x1f, R28 ;  /* 0x0000001fff1c7819 */ /* 0x001fe2000001141c */
[----:B------:R0:W-:Y:S01]  /*14a0*/  STL [R1+0x478], R21 ;  /* 0x0004781501007387 */ /* 0x0001e20000100800 */
[----:B------:R-:W-:-:S02]  /*14b0*/  SHF.R.S32.HI R197, RZ, 0x1f, R172 ;  /* 0x0000001fffc57819 */ /* 0x000fc400000114ac */
[----:B-1----:R-:W-:Y:S01]  /*14c0*/  SHF.R.S32.HI R7, RZ, 0x1f, R11 ;  /* 0x0000001fff077819 */ /* 0x002fe2000001140b */
[----:B------:R1:W-:Y:S01]  /*14d0*/  STL [R1+0x474], R20 ;  /* 0x0004741401007387 */ /* 0x0003e20000100800 */
[----:B------:R-:W-:Y:S02]  /*14e0*/  SHF.R.S32.HI R196, RZ, 0x1f, R167 ;  /* 0x0000001fffc47819 */ /* 0x000fe400000114a7 */
[----:B--2---:R-:W-:Y:S01]  /*14f0*/  SHF.R.S32.HI R25, RZ, 0x1f, R25 ;  /* 0x0000001fff197819 */ /* 0x004fe20000011419 */
[----:B------:R2:W-:Y:S01]  /*1500*/  STL [R1+0x4dc], R7 ;  /* 0x0004dc0701007387 */ /* 0x0005e20000100800 */
[----:B------:R-:W-:Y:S02]  /*1510*/  SHF.R.S32.HI R195, RZ, 0x1f, R166 ;  /* 0x0000001fffc37819 */ /* 0x000fe400000114a6 */
        /* <DEDUP_REMOVED lines=20> */
[----:B-1----:R-:W-:-:S03]  /*1660*/  SHF.R.S32.HI R12, RZ, 0x1f, R12 ;  /* 0x0000001fff0c7819 */ /* 0x002fc6000001140c */
[----:B------:R1:W-:Y:S01]  /*1670*/  STL [R1+0x48c], R0 ;  /* 0x00048c0001007387 */ /* 0x0003e20000100800 */
[----:B--2---:R-:W-:-:S03]  /*1680*/  SHF.R.S32.HI R10, RZ, 0x1f, R10 ;  /* 0x0000001fff0a7819 */ /* 0x004fc6000001140a */
[----:B------:R2:W-:Y:S01]  /*1690*/  STL [R1+0x4c4], R7 ;  /* 0x0004c40701007387 */ /* 0x0005e20000100800 */
[----:B0-----:R-:W-:-:S03]  /*16a0*/  SHF.R.S32.HI R9, RZ, 0x1f, R9 ;  /* 0x0000001fff097819 */ /* 0x001fc60000011409 */
[----:B------:R0:W-:Y:S01]  /*16b0*/  STL [R1+0x4c0], R6 ;  /* 0x0004c00601007387 */ /* 0x0001e20000100800 */
[----:B-1----:R-:W-:-:S03]  /*16c0*/  IMAD R0, R3, 0x8, R204 ;  /* 0x0000000803007824 */ /* 0x002fc600078e02cc */
[----:B------:R1:W-:Y:S01]  /*16d0*/  STL [R1+0x470], R17 ;  /* 0x0004701101007387 */ /* 0x0003e20000100800 */
[----:B--2---:R-:W-:-:S03]  /*16e0*/  SHF.R.S32.HI R7, RZ, 0x1f, R226 ;  /* 0x0000001fff077819 */ /* 0x004fc600000114e2 */
[----:B------:R1:W-:Y:S01]  /*16f0*/  STL [R1+0x464], R14 ;  /* 0x0004640e01007387 */ /* 0x0003e20000100800 */
[----:B0-----:R-:W-:-:S03]  /*1700*/  SHF.R.S32.HI R6, RZ, 0x1f, R225 ;  /* 0x0000001fff067819 */ /* 0x001fc600000114e1 */
        /* <DEDUP_REMOVED lines=16> */
[----:B------:R1:W-:Y:S02]  /*1810*/  STL [R1+0x4ac], R4 ;  /* 0x0004ac0401007387 */ /* 0x0003e40000100800 */
.L_x_4085:
[----:B------:R-:W-:Y:S05]  /*1820*/  YIELD ;  /* 0x0000000000007946 */ /* 0x000fea0003800000 */
[----:B------:R-:W-:Y:S01]  /*1830*/  ULDC.64 UR4, c[0x0][0xb20] ;  /* 0x0002c80000047ab9 */ /* 0x000fe20000000a00 */
[----:B012---:R-:W0:Y:S01]  /*1840*/  LDC.64 R4, c[0x0][0xb00] ;  /* 0x0002c000ff047b82 */ /* 0x007e220000000a00 */
[----:B------:R-:W-:Y:S01]  /*1850*/  ISETP.NE.U32.AND P1, PT, RZ, UR4, PT ;  /* 0x00000004ff007c0c */ /* 0x000fe2000bf25070 */
[----:B----4-:R-:W-:Y:S02]  /*1860*/  IMAD.MOV.U32 R10, RZ, RZ, RZ ;  /* 0x000000ffff0a7224 */ /* 0x010fe400078e00ff */
        /* <DEDUP_REMOVED lines=38> */
.L_x_3843:
[----:B------:R-:W-:Y:S01]  /*1ad0*/  ULDC.64 UR4, c[0x0][0xb18] ;  /* 0x0002c60000047ab9 */ /* 0x000fe20000000a00 */
[C---:B------:R-:W-:Y:S01]  /*1ae0*/  LOP3.LUT R3, R98.reuse, 0xff000000, RZ, 0xc0, !PT ;  /* 0xff00000062037812 */ /* 0x040fe200078ec0ff */
[----:B------:R-:W-:Y:S01]  /*1af0*/  IMAD.MOV.U32 R218, RZ, RZ, R99 ;  /* 0x000000ffffda7224 */ /* 0x000fe200078e0063 */
[----:B------:R-:W-:Y:S02]  /*1b00*/  ISETP.NE.U32.AND P1, PT, RZ, UR4, PT ;  /* 0x00000004ff007c0c */ /* 0x000fe4000bf25070 */
[C---:B------:R-:W-:Y:S02]  /*1b10*/  LOP3.LUT R0, R98.reuse, 0xff0000, RZ, 0xc0, !PT ;  /* 0x00ff000062007812 */ /* 0x040fe400078ec0ff */
[----:B------:R-:W-:Y:S02]  /*1b20*/  ISETP.NE.AND.EX P1, PT, RZ, UR5, PT, P1 ;  /* 0x00000005ff007c0c */ /* 0x000fe4000bf25310 */
[----:B------:R-:W-:Y:S02]  /*1b30*/  SHF.R.U32.HI R3, RZ, 0x8, R3 ;  /* 0x00000008ff037819 */ /* 0x000fe40000011603 */
[----:B------:R-:W-:-:S02]  /*1b40*/  LOP3.LUT R156, R98, 0xffff, RZ, 0xc0, !PT ;  /* 0x0000ffff629c7812 */ /* 0x000fc400078ec0ff */
[----:B------:R-:W-:-:S07]  /*1b50*/  LEA.HI R217, R0, R3, RZ, 0x10 ;  /* 0x0000000300d97211 */ /* 0x000fce00078f80ff */
[----:B------:R-:W-:Y:S05]  /*1b60*/  @!P1 BRA `(.L_x_3844) ;  /* 0x0000000000109947 */ /* 0x000fea0003800000 */
[----:B------:R-:W0:Y:S02]  /*1b70*/  LDC.64 R4, c[0x0][0xb18] ;  /* 0x0002c600ff047b82 */ /* 0x000e240000000a00 */
[----:B0-----:R-:W-:-:S05]  /*1b80*/  IMAD.WIDE R4, R99, 0x4, R4 ;  /* 0x0000000463047825 */ /* 0x001fca00078e0204 */
[----:B------:R0:W5:Y:S01]  /*1b90*/  LDG.E R31, desc[UR44][R4.64] ;  /* 0x0000002c041f7981 */ /* 0x000162000c1e1900 */
[----:B------:R-:W-:Y:S05]  /*1ba0*/  BRA `(.L_x_3845) ;  /* 0x0000000000107947 */ /* 0x000fea0003800000 */
.L_x_3844:
[----:B------:R-:W-:Y:S05]  /*1bb0*/  @!P0 BRA `(.L_x_3845) ;  /* 0x00000000000c8947 */ /* 0x000fea0003800000 */
[----:B------:R-:W2:Y:S04]  /*1bc0*/  LDG.E R0, desc[UR44][R4.64] ;  /* 0x0000002c04007981 */ /* 0x000ea8000c1e1900 */
[----:B------:R-:W2:Y:S02]  /*1bd0*/  LDG.E R31, desc[UR44][R4.64+0x4] ;  /* 0x0000042c041f7981 */ /* 0x000ea4000c1e1900 */
[----:B--2---:R-:W-:-:S07]  /*1be0*/  IMAD.IADD R31, R31, 0x1, -R0 ;  /* 0x000000011f1f7824 */ /* 0x004fce00078e0a00 */
.L_x_3845:
[----:B------:R-:W-:Y:S02]  /*1bf0*/  ULDC.64 UR4, c[0x0][0xb08] ;  /* 0x0002c20000047ab9 */ /* 0x000fe40000000a00 */
[----:B------:R-:W-:-:S04]  /*1c00*/  ISETP.NE.U32.AND P0, PT, RZ, UR4, PT ;  /* 0x00000004ff007c0c */ /* 0x000fc8000bf05070 */
[----:B------:R-:W-:Y:S01]  /*1c10*/  ISETP.NE.AND.EX P0, PT, RZ, UR5, PT, P0 ;  /* 0x00000005ff007c0c */ /* 0x000fe2000bf05300 */
[----:B------:R-:W-:Y:S02]  /*1c20*/  ULDC.64 UR4, c[0x0][0xb28] ;  /* 0x0002ca0000047ab9 */ /* 0x000fe40000000a00 */
[----:B------:R-:W-:-:S04]  /*1c30*/  ISETP.NE.U32.AND P1, PT, RZ, UR4, PT ;  /* 0x00000004ff007c0c */ /* 0x000fc8000bf25070 */
[----:B------:R-:W-:-:S06]  /*1c40*/  ISETP.NE.AND.EX P1, PT, RZ, UR5, PT, P1 ;  /* 0x00000005ff007c0c */ /* 0x000fcc000bf25310 */
[----:B------:R-:W1:Y:S08]  /*1c50*/  @P0 LDC.64 R8, c[0x0][0xb08] ;  /* 0x0002c200ff080b82 */ /* 0x000e700000000a00 */
[----:B0-----:R-:W0:Y:S01]  /*1c60*/  @P1 LDC.64 R4, c[0x0][0xb28] ;  /* 0x0002ca00ff041b82 */ /* 0x001e220000000a00 */
[----:B-1----:R-:W-:-:S05]  /*1c70*/  @P0 IMAD.WIDE R8, R99, 0x4, R8 ;  /* 0x0000000463080825 */ /* 0x002fca00078e0208 */
[----:B------:R-:W2:Y:S04]  /*1c80*/  @P0 LDG.E R0, desc[UR44][R8.64] ;  /* 0x0000002c08000981 */ /* 0x000ea8000c1e1900 */
[----:B------:R-:W2:Y:S01]  /*1c90*/  @P0 LDG.E R3, desc[UR44][R8.64+0x4] ;  /* 0x0000042c08030981 */ /* 0x000ea2000c1e1900 */
[----:B0-----:R-:W-:Y:S02]  /*1ca0*/  @P1 IMAD.WIDE R6, R99, 0x4, R4 ;  /* 0x0000000463061825 */ /* 0x001fe400078e0204 */
[----:B------:R-:W0:Y:S02]  /*1cb0*/  LDC R4, c[0x0][0x448] ;  /* 0x00011200ff047b82 */ /* 0x000e240000000800 */
[----:B-----5:R-:W-:-:S06]  /*1cc0*/  IMAD.MOV.U32 R44, RZ, RZ, R31 ;  /* 0x000000ffff2c7224 */ /* 0x020fcc00078e001f */
[----:B------:R1:W5:Y:S01]  /*1cd0*/  @P1 LDG.E R44, desc[UR44][R6.64] ;  /* 0x0000002c062c1981 */ /* 0x000362000c1e1900 */
[----:B------:R-:W-:Y:S02]  /*1ce0*/  IMAD.SHL.U32 R216, R97, 0x80, RZ ;  /* 0x0000008061d87824 */ /* 0x000fe400078e00ff */
[----:B------:R-:W-:Y:S01]  /*1cf0*/  IMAD.IADD R13, R31, 0x1, -R10 ;  /* 0x000000011f0d7824 */ /* 0x000fe200078e0a0a */
[----:B0-----:R-:W-:Y:S02]  /*1d00*/  ISETP.NE.AND P1, PT, R4, 0x1, PT ;  /* 0x000000010400780c */ /* 0x001fe40003f25270 */
[----:B------:R-:W0:Y:S11]  /*1d10*/  LDC.64 R4, c[0x0][0xad8] ;  /* 0x0002b600ff047b82 */ /* 0x000e360000000a00 */
[----:B------:R-:W1:Y:S08]  /*1d20*/  @P1 LDC R12, c[0x0][0x44c] ;  /* 0x00011300ff0c1b82 */ /* 0x000e700000000800 */
[----:B------:R-:W3:Y:S01]  /*1d30*/  @P1 LDC R11, c[0x0][0x450] ;  /* 0x00011400ff0b1b82 */ /* 0x000ee20000000800 */
[----:B0-----:R-:W-:Y:S01]  /*1d40*/  ISETP.GE.AND P2, PT, R5, 0x1, PT ;  /* 0x000000010500780c */ /* 0x001fe20003f46270 */
[----:B--2---:R-:W-:-:S02]  /*1d50*/  @P0 IMAD.IADD R26, R3, 0x1, -R0 ;  /* 0x00000001031a0824 */ /* 0x004fc400078e0a00 */
[----:B------:R-:W-:Y:S02]  /*1d60*/  VIADD R3, R216, 0x7f ;  /* 0x0000007fd8037836 */ /* 0x000fe40000000000 */
[----:B------:R-:W-:Y:S02]  /*1d70*/  IMAD.IADD R29, R13, 0x1, R26 ;  /* 0x000000010d1d7824 */ /* 0x000fe400078e021a */
[----:B-1----:R-:W-:-:S03]  /*1d80*/  @P1 IMAD.HI.U32 R6, R3, R12, RZ ;  /* 0x0000000c03061227 */ /* 0x002fc600078e00ff */
[C---:B------:R-:W-:Y:S01]  /*1d90*/  IADD3 R215, R29.reuse, 0x1, -R28 ;  /* 0x000000011dd77810 */ /* 0x040fe20007ffe81c */
[----:B------:R-:W-:Y:S01]  /*1da0*/  VIADD R0, R29, 0x5f ;  /* 0x0000005f1d007836 */ /* 0x000fe20000000000 */
[----:B---3--:R-:W-:-:S03]  /*1db0*/  @P1 SHF.R.U32.HI R3, RZ, R11, R6 ;  /* 0x0000000bff031219 */ /* 0x008fc60000011606 */
        /* <DEDUP_REMOVED lines=17> */
.L_x_3848:
[----:B------:R-:W-:-:S13]  /*1ed0*/  ISETP.NE.AND P0, PT, R5, 0x1, PT ;  /* 0x000000010500780c */ /* 0x000fda0003f05270 */
[----:B------:R-:W0:Y:S02]  /*1ee0*/  @P0 LDC.64 R6, c[0x0][0xae0] ;  /* 0x0002b800ff060b82 */ /* 0x000e240000000a00 */
[----:B0-----:R-:W-:-:S05]  /*1ef0*/  @P0 IMAD.HI.U32 R6, R0, R6, RZ ;  /* 0x0000000600060227 */ /* 0x001fca00078e00ff */
[----:B------:R-:W-:-:S07]  /*1f00*/  @P0 SHF.R.U32.HI R0, RZ, R7, R6 ;  /* 0x00000007ff000219 */ /* 0x000fce0000011606 */
.L_x_3849:
[----:B------:R-:W-:Y:S05]  /*1f10*/  BSYNC B0 ;  /* 0x0000000000007941 */ /* 0x000fea0003800000 */
.L_x_3847:
[----:B------:R-:W-:-:S05]  /*1f20*/  IMAD R3, R0, R5, R5 ;  /* 0x0000000500037224 */ /* 0x000fca00078e0205 */
[----:B------:R-:W-:-:S07]  /*1f30*/  VIMNMX R4, R4, R3, PT ;  /* 0x0000000304047248 */ /* 0x000fce0003fe0100 */
.L_x_3846:
        /* <DEDUP_REMOVED lines=25> */
.L_x_3852:
[----:B------:R-:W-:-:S13]  /*20d0*/  ISETP.NE.AND P0, PT, R5, 0x1, PT ;  /* 0x000000010500780c */ /* 0x000fda0003f05270 */
[----:B------:R-:W0:Y:S02]  /*20e0*/  @P0 LDC.64 R6, c[0x0][0xae0] ;  /* 0x0002b800ff060b82 */ /* 0x000e240000000a00 */
[----:B0-----:R-:W-:-:S05]  /*20f0*/  @P0 IMAD.HI.U32 R6, R0, R6, RZ ;  /* 0x0000000600060227 */ /* 0x001fca00078e00ff */
[----:B------:R-:W-:-:S07]  /*2100*/  @P0 SHF.R.U32.HI R0, RZ, R7, R6 ;  /* 0x00000007ff000219 */ /* 0x000fce0000011606 */
.L_x_3853:
[----:B------:R-:W-:Y:S05]  /*2110*/  BSYNC B0 ;  /* 0x0000000000007941 */ /* 0x000fea0003800000 */
.L_x_3851:
[----:B------:R-:W-:-:S05]  /*2120*/  IMAD R0, R0, R5, RZ ;  /* 0x0000000500007224 */ /* 0x000fca00078e02ff */
[----:B------:R-:W-:-:S07]  /*2130*/  VIMNMX R3, R3, R0, !PT ;  /* 0x0000000003037248 */ /* 0x000fce0007fe0100 */
.L_x_3850:
[----:B------:R-:W-:Y:S01]  /*2140*/  IMAD.HI R3, R3, 0x2aaaaaab, RZ ;  /* 0x2aaaaaab03037827 */ /* 0x000fe200078e02ff */
[----:B------:R-:W-:Y:S01]  /*2150*/  BSSY B0, `(.L_x_3854) ;  /* 0x0000028000007945 */ /* 0x000fe20003800000 */
[----:B------:R-:W-:Y:S02]  /*2160*/  LOP3.LUT R224, R217, 0xff, RZ, 0xc0, !PT ;  /* 0x000000ffd9e07812 */ /* 0x000fe400078ec0ff */
[----:B------:R-:W-:Y:S02]  /*2170*/  SHF.R.U32.HI R217, RZ, 0x10, R217 ;  /* 0x00000010ffd97819 */ /* 0x000fe400000116d9 */
[----:B------:R-:W-:-:S04]  /*2180*/  SHF.R.U32.HI R0, RZ, 0x1f, R3 ;  /* 0x0000001fff007819 */ /* 0x000fc80000011603 */
[----:B------:R-:W-:Y:S01]  /*2190*/  LEA.HI.SX32 R0, R3, R0, 0x1c ;  /* 0x0000000003007211 */ /* 0x000fe200078fe2ff */
[----:B------:R-:W-:-:S03]  /*21a0*/  IMAD.MOV.U32 R3, RZ, RZ, RZ ;  /* 0x000000ffff037224 */ /* 0x000fc600078e00ff */
[----:B------:R-:W-:-:S04]  /*21b0*/  VIMNMX R9, RZ, R0, !PT ;  /* 0x00000000ff097248 */ /* 0x000fc80007fe0100 */
[----:B------:R-:W-:-:S13]  /*21c0*/  ISETP.GT.AND P0, PT, R8, R9, PT ;  /* 0x000000090800720c */ /* 0x000fda0003f04270 */
[----:B------:R-:W-:Y:S05]  /*21d0*/  @!P0 BRA `(.L_x_3855) ;  /* 0x00000000007c8947 */ /* 0x000fea0003800000 */
        /* <DEDUP_REMOVED lines=31> */
.L_x_3855:
[----:B------:R-:W-:Y:S05]  /*23d0*/  BSYNC B0 ;  /* 0x0000000000007941 */ /* 0x000fea0003800000 */
.L_x_3854:
        /* <DEDUP_REMOVED lines=37> */
.L_x_3858:
[----:B------:R-:W-:Y:S05]  /*2630*/  BSYNC B6 ;  /* 0x0000000000067941 */ /* 0x000fea0003800000 */
.L_x_3857:
        /* <DEDUP_REMOVED lines=20> */
.L_x_3860:
[----:B------:R-:W-:Y:S05]  /*2780*/  BSYNC B6 ;  /* 0x0000000000067941 */ /* 0x000fea0003800000 */
.L_x_3859:
[----:B------:R-:W-:Y:S01]  /*2790*/  ULDC.64 UR4, c[0x0][0xaf0] ;  /* 0x0002bc0000047ab9 */ /* 0x000fe20000000a00 */
[----:B------:R-:W2:Y:S01]  /*27a0*/  LDL R34, [R1+0x494] ;  /* 0x0004940001227983 */ /* 0x000ea20000100800 */
[----:B------:R-:W-:Y:S01]  /*27b0*/  ISETP.NE.U32.AND P0, PT, RZ, UR4, PT ;  /* 0x00000004ff007c0c */ /* 0x000fe2000bf05070 */
[----:B------:R-:W-:Y:S02]  /*27c0*/  IMAD.MOV.U32 R0, RZ, RZ, R99 ;  /* 0x000000ffff007224 */ /* 0x000fe400078e0063 */
[----:B------:R-:W3:Y:S01]  /*27d0*/  LDL R32, [R1+0x4a0] ;  /* 0x0004a00001207983 */ /* 0x000ee20000100800 */
[----:B------:R-:W-:Y:S01]  /*27e0*/  ISETP.NE.AND.EX P0, PT, RZ, UR5, PT, P0 ;  /* 0x00000005ff007c0c */ /* 0x000fe2000bf05300 */
[----:B------:R-:W-:Y:S01]  /*27f0*/  ULDC UR8, c[0x0][0x320] ;  /* 0x0000c80000087ab9 */ /* 0x000fe20000000800 */
[----:B------:R-:W-:Y:S01]  /*2800*/  SHF.R.S32.HI R3, RZ, 0x1f, R158 ;  /* 0x0000001fff037819 */ /* 0x000fe2000001149e */
[----:B------:R-:W0:Y:S01]  /*2810*/  S2R R33, SR_TID.X ;  /* 0x0000000000217919 */ /* 0x000e220000002100 */
[----:B------:R-:W-:Y:S01]  /*2820*/  ULDC.64 UR4, c[0x0][0x3f8] ;  /* 0x0000fe0000047ab9 */ /* 0x000fe20000000a00 */
[----:B------:R-:W1:Y:S01]  /*2830*/  LDC R11, c[0x0][0x3f4] ;  /* 0x0000fd00ff0b7b82 */ /* 0x000e620000000800 */
[----:B------:R-:W-:Y:S01]  /*2840*/  SHF.R.S32.HI R155, RZ, 0x1f, R154 ;  /* 0x0000001fff9b7819 */ /* 0x000fe2000001149a */
[----:B------:R-:W-:-:S06]  /*2850*/  ULDC.64 UR6, c[0x0][0x408] ;  /* 0x0001020000067ab9 */ /* 0x000fcc0000000a00 */
[----:B------:R-:W4:Y:S02]  /*2860*/  @P0 LDC.64 R4, c[0x0][0xaf0] ;  /* 0x0002bc00ff040b82 */ /* 0x000f240000000a00 */
[----:B----4-:R-:W-:-:S05]  /*2870*/  @P0 IMAD.WIDE R4, R99, 0x4, R4 ;  /* 0x0000000463040825 */ /* 0x010fca00078e0204 */
[----:B------:R4:W3:Y:S01]  /*2880*/  @P0 LDG.E R0, desc[UR44][R4.64] ;  /* 0x0000002c04000981 */ /* 0x0008e2000c1e1900 */
[----:B------:R-:W-:Y:S01]  /*2890*/  ISETP.GE.AND P1, PT, R152, UR8, PT ;  /* 0x0000000898007c0c */ /* 0x000fe2000bf26270 */
[C---:B------:R-:W-:Y:S01]  /*28a0*/  IMAD R7, R3.reuse, UR4, RZ ;  /* 0x0000000403077c24 */ /* 0x040fe2000f8e02ff */
[----:B0-----:R-:W-:Y:S01]  /*28b0*/  SHF.R.U32.HI R33, RZ, 0x7, R33 ;  /* 0x00000007ff217819 */ /* 0x001fe20000011621 */
[----:B------:R-:W-:Y:S01]  /*28c0*/  IMAD R9, R3, UR6, RZ ;  /* 0x0000000603097c24 */ /* 0x000fe2000f8e02ff */
[----:B------:R-:W-:Y:S01]  /*28d0*/  SEL R3, RZ, 0xffffffff, P1 ;  /* 0xffffffffff037807 */ /* 0x000fe20000800000 */
[----:B------:R-:W-:Y:S01]  /*28e0*/  IMAD R7, R158, UR5, R7 ;  /* 0x000000059e077c24 */ /* 0x000fe2000f8e0207 */
[----:B------:R-:W-:Y:S01]  /*28f0*/  ISETP.GE.AND P0, PT, R22, UR8, PT ;  /* 0x0000000816007c0c */ /* 0x000fe2000bf06270 */
[C---:B------:R-:W-:Y:S01]  /*2900*/  IMAD.WIDE.U32 R20, R158.reuse, UR4, R22 ;  /* 0x000000049e147c25 */ /* 0x040fe2000f8e0016 */
[----:B------:R-:W-:Y:S02]  /*2910*/  ISETP.NE.AND P6, PT, R33, 0x1, PT ;  /* 0x000000012100780c */ /* 0x000fe40003fc5270 */
[----:B----4-:R-:W-:Y:S01]  /*2920*/  SEL R4, RZ, 0x1, P0 ;  /* 0x00000001ff047807 */ /* 0x010fe20000000000 */
[----:B------:R-:W-:Y:S01]  /*2930*/  IMAD.WIDE.U32 R16, R158, UR4, R154 ;  /* 0x000000049e107c25 */ /* 0x000fe2000f8e009a */
[----:B------:R-:W-:-:S02]  /*2940*/  IADD3 R21, R7, R21, RZ ;  /* 0x0000001507157210 */ /* 0x000fc40007ffe0ff */
[----:B------:R-:W-:Y:S01]  /*2950*/  ISETP.GE.AND P0, PT, R172, UR8, PT ;  /* 0x00000008ac007c0c */ /* 0x000fe2000bf06270 */
[----:B------:R-:W-:Y:S01]  /*2960*/  IMAD.SHL.U32 R5, R3, 0x2, RZ ;  /* 0x0000000203057824 */ /* 0x000fe200078e00ff */
[----:B------:R-:W-:Y:S01]  /*2970*/  ISETP.GE.AND P1, PT, R167, UR8, PT ;  /* 0x00000008a7007c0c */ /* 0x000fe2000bf26270 */
[----:B------:R-:W-:Y:S01]  /*2980*/  IMAD.IADD R3, R30, 0x1, R31 ;  /* 0x000000011e037824 */ /* 0x000fe200078e021f */
[----:B------:R-:W-:Y:S01]  /*2990*/  ISETP.GE.AND P2, PT, R173, UR8, PT ;  /* 0x00000008ad007c0c */ /* 0x000fe2000bf46270 */
[----:B------:R-:W-:Y:S01]  /*29a0*/  IMAD.IADD R17, R17, 0x1, R7 ;  /* 0x0000000111117824 */ /* 0x000fe200078e0207 */
[----:B-----5:R-:W-:Y:S01]  /*29b0*/  SHF.R.S32.HI R7, RZ, 0x1f, R44 ;  /* 0x0000001fff077819 */ /* 0x020fe2000001142c */
[C---:B------:R-:W-:Y:S01]  /*29c0*/  IMAD.WIDE.U32 R24, R158.reuse, UR6, R154 ;  /* 0x000000069e187c25 */ /* 0x040fe2000f8e009a */
[----:B------:R-:W-:Y:S02]  /*29d0*/  LOP3.LUT R4, R5, 0x2, R4, 0xe2, !PT ;  /* 0x0000000205047812 */ /* 0x000fe400078ee204 */
[----:B------:R-:W-:Y:S01]  /*29e0*/  SEL R5, RZ, 0x4, P0 ;  /* 0x00000004ff057807 */ /* 0x000fe20000000000 */
[C---:B------:R-:W-:Y:S01]  /*29f0*/  IMAD R9, R158.reuse, UR7, R9 ;  /* 0x000000079e097c24 */ /* 0x040fe2000f8e0209 */
[----:B------:R-:W-:Y:S01]  /*2a00*/  SEL R6, RZ, 0x8, P1 ;  /* 0x00000008ff067807 */ /* 0x000fe20000800000 */
[----:B------:R-:W-:Y:S01]  /*2a10*/  IMAD.WIDE.U32 R30, R158, UR6, R22 ;  /* 0x000000069e1e7c25 */ /* 0x000fe2000f8e0016 */
[----:B------:R-:W-:-:S02]  /*2a20*/  ISETP.GE.AND P0, PT, R166, UR8, PT ;  /* 0x00000008a6007c0c */ /* 0x000fc4000bf06270 */
[----:B------:R-:W-:Y:S01]  /*2a30*/  ISETP.GE.AND P1, PT, R165, UR8, PT ;  /* 0x00000008a5007c0c */ /* 0x000fe2000bf26270 */
[----:B------:R-:W-:Y:S01]  /*2a40*/  IMAD.IADD R25, R25, 0x1, R9 ;  /* 0x0000000119197824 */ /* 0x000fe200078e0209 */
[----:B------:R-:W-:Y:S01]  /*2a50*/  LOP3.LUT R4, R6, R4, R5, 0xfe, !PT ;  /* 0x0000000406047212 */ /* 0x000fe200078efe05 */
[----:B------:R-:W-:Y:S01]  /*2a60*/  IMAD.IADD R31, R9, 0x1, R31 ;  /* 0x00000001091f7824 */ /* 0x000fe200078e021f */
[----:B------:R-:W-:Y:S01]  /*2a70*/  SEL R5, RZ, 0x10, P0 ;  /* 0x00000010ff057807 */ /* 0x000fe20000000000 */
[C---:B------:R-:W-:Y:S01]  /*2a80*/  IMAD R9, R7.reuse, UR4, RZ ;  /* 0x0000000407097c24 */ /* 0x040fe2000f8e02ff */
[----:B------:R-:W-:Y:S01]  /*2a90*/  ISETP.GE.AND P0, PT, R174, UR8, PT ;  /* 0x00000008ae007c0c */ /* 0x000fe2000bf06270 */
[----:B------:R-:W-:Y:S01]  /*2aa0*/  IMAD R7, R7, UR6, RZ ;  /* 0x0000000607077c24 */ /* 0x000fe2000f8e02ff */
[----:B------:R-:W-:Y:S01]  /*2ab0*/  SEL R6, RZ, 0x20, P1 ;  /* 0x00000020ff067807 */ /* 0x000fe20000800000 */
[----:B------:R-:W-:Y:S01]  /*2ac0*/  IMAD R9, R44, UR5, R9 ;  /* 0x000000052c097c24 */ /* 0x000fe2000f8e0209 */
[----:B-1----:R-:W-:Y:S01]  /*2ad0*/  ISETP.GE.AND P1, PT, R22, R11, PT ;  /* 0x0000000b1600720c */ /* 0x002fe20003f26270 */
[----:B------:R-:W-:Y:S01]  /*2ae0*/  IMAD.WIDE.U32 R16, R44, UR4, R16 ;  /* 0x000000042c107c25 */ /* 0x000fe2000f8e0010 */
[----:B------:R-:W-:-:S02]  /*2af0*/  LOP3.LUT R4, R6, R4, R5, 0xfe, !PT ;  /* 0x0000000406047212 */ /* 0x000fc400078efe05 */
[----:B------:R-:W-:Y:S01]  /*2b00*/  SEL R51, RZ, 0x40, P0 ;  /* 0x00000040ff337807 */ /* 0x000fe20000000000 */
[----:B------:R-:W-:Y:S01]  /*2b10*/  IMAD.WIDE.U32 R20, R44, UR4, R20 ;  /* 0x000000042c147c25 */ /* 0x000fe2000f8e0014 */
[----:B------:R-:W-:-:S03]  /*2b20*/  SEL R5, RZ, 0x7fff80, P2 ;  /* 0x007fff80ff057807 */ /* 0x000fc60001000000 */
[C---:B------:R-:W-:Y:S01]  /*2b30*/  IMAD R63, R44.reuse, UR7, R7 ;  /* 0x000000072c3f7c24 */ /* 0x040fe2000f8e0207 */
[----:B------:R-:W-:Y:S01]  /*2b40*/  SEL R7, R11, RZ, P1 ;  /* 0x000000ff0b077207 */ /* 0x000fe20000800000 */
[----:B------:R-:W-:Y:S01]  /*2b50*/  IMAD.WIDE.U32 R24, R44, UR6, R24 ;  /* 0x000000062c187c25 */ /* 0x000fe2000f8e0018 */
[----:B------:R-:W-:-:S03]  /*2b60*/  LOP3.LUT R51, R5, R4, R51, 0xfe, !PT ;  /* 0x0000000405337212 */ /* 0x000fc600078efe33 */
[----:B------:R-:W-:Y:S01]  /*2b70*/  IMAD.WIDE.U32 R30, R44, UR6, R30 ;  /* 0x000000062c1e7c25 */ /* 0x000fe2000f8e001e */
[----:B------:R-:W-:Y:S05]  /*2b80*/  @!P6 WARPSYNC.ALL ;  /* 0x000000000000e948 */ /* 0x000fea0003800000 */
[----:B------:R-:W-:Y:S01]  /*2b90*/  ULDC UR4, c[0x0][0x2f4] ;  /* 0x0000bd0000047ab9 */ /* 0x000fe20000000800 */
[----:B------:R-:W-:Y:S01]  /*2ba0*/  IMAD.IADD R7, R22, 0x1, R7 ;  /* 0x0000000116077824 */ /* 0x000fe200078e0207 */
[----:B------:R-:W-:Y:S01]  /*2bb0*/  ISETP.GE.AND P3, PT, R152, UR4, PT ;  /* 0x0000000498007c0c */ /* 0x000fe2000bf66270 */
[----:B------:R-:W-:Y:S01]  /*2bc0*/  IMAD.MOV.U32 R55, RZ, RZ, 0x20 ;  /* 0x00000020ff377424 */ /* 0x000fe200078e00ff */
[----:B------:R-:W-:Y:S01]  /*2bd0*/  ISETP.GE.AND P0, PT, R22, UR4, PT ;  /* 0x0000000416007c0c */ /* 0x000fe2000bf06270 */
[----:B------:R-:W-:Y:S01]  /*2be0*/  IMAD.U32 R58, RZ, RZ, UR38 ;  /* 0x00000026ff3a7e24 */ /* 0x000fe2000f8e00ff */
[----:B------:R-:W-:Y:S01]  /*2bf0*/  SEL R6, RZ, 0xffffffff, P3 ;  /* 0xffffffffff067807 */ /* 0x000fe20001800000 */
[----:B------:R-:W-:Y:S01]  /*2c00*/  IMAD.IADD R62, R25, 0x1, R63 ;  /* 0x00000001193e7824 */ /* 0x000fe200078e023f */
[----:B------:R-:W-:Y:S01]  /*2c10*/  SHF.R.S32.HI R4, RZ, 0x1f, R7 ;  /* 0x0000001fff047819 */ /* 0x000fe20000011407 */
[----:B------:R-:W-:Y:S01]  /*2c20*/  VIADD R54, R33, 0x8 ;  /* 0x0000000821367836 */ /* 0x000fe20000000000 */
[----:B------:R-:W-:Y:S01]  /*2c30*/  SEL R52, RZ, 0x1, P0 ;  /* 0x00000001ff347807 */ /* 0x000fe20000000000 */
[----:B------:R-:W-:Y:S01]  /*2c40*/  IMAD.SHL.U32 R11, R6, 0x2, RZ ;  /* 0x00000002060b7824 */ /* 0x000fe200078e00ff */
[----:B------:R-:W-:Y:S01]  /*2c50*/  LEA.HI R7, R4, R7, RZ, 0x3 ;  /* 0x0000000704077211 */ /* 0x000fe200078f18ff */
[----:B------:R-:W-:Y:S01]  /*2c60*/  IMAD.IADD R60, R17, 0x1, R9 ;  /* 0x00000001113c7824 */ /* 0x000fe200078e0209 */
[----:B------:R-:W-:Y:S01]  /*2c70*/  PRMT R68, R51, 0x8880, RZ ;  /* 0x0000888033447816 */ /* 0x000fe200000000ff */
[----:B------:R-:W-:Y:S01]  /*2c80*/  IMAD.IADD R61, R9, 0x1, R21 ;  /* 0x00000001093d7824 */ /* 0x000fe200078e0215 */
[----:B------:R-:W-:Y:S01]  /*2c90*/  LOP3.LUT R52, R11, 0x2, R52, 0xe2, !PT ;  /* 0x000000020b347812 */ /* 0x000fe200078ee234 */
[----:B------:R-:W-:Y:S01]  /*2ca0*/  IMAD.IADD R63, R63, 0x1, R31 ;  /* 0x000000013f3f7824 */ /* 0x000fe200078e021f */
[----:B------:R-:W-:-:S02]  /*2cb0*/  LOP3.LUT R58, R58, 0x1, RZ, 0xfc, !PT ;  /* 0x000000013a3a7812 */ /* 0x000fc400078efcff */
[----:B------:R-:W-:Y:S02]  /*2cc0*/  SHF.R.S32.HI R65, RZ, 0x3, R7 ;  /* 0x00000003ff417819 */ /* 0x000fe40000011407 */
[----:B------:R-:W-:Y:S01]  /*2cd0*/  PRMT R68, R68, 0x7710, RZ ;  /* 0x0000771044447816 */ /* 0x000fe200000000ff */
[C---:B--2---:R-:W-:Y:S01]  /*2ce0*/  IMAD.SHL.U32 R50, R34.reuse, 0x40, RZ ;  /* 0x0000004022327824 */ /* 0x044fe200078e00ff */
[----:B------:R-:W-:Y:S01]  /*2cf0*/  @!P6 BAR.SYNC.DEFER_BLOCKING 0x9, 0x100 ;  /* 0x024400000000eb1d */ /* 0x000fe20000010000 */
[----:B------:R-:W-:Y:S01]  /*2d00*/  LOP3.LUT P0, RZ, R34, 0x4, RZ, 0xc0, !PT ;  /* 0x0000000422ff7812 */ /* 0x000fe2000780c0ff */
[----:B---3--:R-:W-:Y:S02]  /*2d10*/  IMAD R57, R32, 0x40, R158 ;  /* 0x0000004020397824 */ /* 0x008fe400078e029e */
[----:B------:R-:W-:Y:S02]  /*2d20*/  LOP3.LUT R50, R50, 0x1c0, RZ, 0xc0, !PT ;  /* 0x000001c032327812 */ /* 0x000fe400078ec0ff */
[----:B------:R-:W-:-:S02]  /*2d30*/  SEL R55, R55, 0xffffffe0, !P0 ;  /* 0xffffffe037377807 */ /* 0x000fc40004000000 */
[----:B------:R-:W-:Y:S02]  /*2d40*/  SHF.R.U32.HI R53, RZ, 0x3, R50 ;  /* 0x00000003ff357819 */ /* 0x000fe40000011632 */
[C---:B------:R-:W-:Y:S02]  /*2d50*/  LOP3.LUT R6, R50.reuse, 0x18, R22, 0xf8, !PT ;  /* 0x0000001832067812 */ /* 0x040fe400078ef816 */
[----:B------:R-:W-:Y:S02]  /*2d60*/  LOP3.LUT R4, R50, 0x38, R7, 0xf8, !PT ;  /* 0x0000003832047812 */ /* 0x000fe400078ef807 */
[-C--:B------:R-:W-:Y:S02]  /*2d70*/  LOP3.LUT R6, R6, R53.reuse, RZ, 0x3c, !PT ;  /* 0x0000003506067212 */ /* 0x080fe400078e3cff */
[----:B------:R-:W-:-:S03]  /*2d80*/  LOP3.LUT R4, R4, R53, RZ, 0x3c, !PT ;  /* 0x0000003504047212 */ /* 0x000fc600078e3cff */
[C---:B------:R-:W-:Y:S01]  /*2d90*/  IMAD R56, R203.reuse, 0x200, R6 ;  /* 0x00000200cb387824 */ /* 0x040fe200078e0206 */
[----:B------:R-:W-:Y:S01]  /*2da0*/  LOP3.LUT R6, R206, 0x38, R7, 0xf8, !PT ;  /* 0x00000038ce067812 */ /* 0x000fe200078ef807 */
[----:B------:R-:W-:Y:S02]  /*2db0*/  IMAD R66, R203, 0x200, R4 ;  /* 0x00000200cb427824 */ /* 0x000fe400078e0204 */
[----:B------:R-:W-:Y:S01]  /*2dc0*/  IMAD.IADD R59, R55, 0x1, R56 ;  /* 0x00000001373b7824 */ /* 0x000fe200078e0238 */
[----:B------:R-:W-:-:S05]  /*2dd0*/  LOP3.LUT R67, R6, R207, RZ, 0x3c, !PT ;  /* 0x000000cf06437212 */ /* 0x000fca00078e3cff */
[----:B------:R-:W-:Y:S01]  /*2de0*/  IMAD.IADD R67, R208, 0x1, R67 ;  /* 0x00000001d0437824 */ /* 0x000fe200078e0243 */
[----:B------:R-:W-:-:S07]  /*2df0*/  SHF.R.S32.HI R64, RZ, 0x1f, R0 ;  /* 0x0000001fff407819 */ /* 0x000fce0000011400 */
.L_x_3916:
[----:B------:R-:W0:Y:S01]  /*2e00*/  LDC R75, c[0x0][0x430] ;  /* 0x00010c00ff4b7b82 */ /* 0x000e220000000800 */
[----:B------:R-:W-:Y:S02]  /*2e10*/  VIADD R48, R48, 0xffffffff ;  /* 0xffffffff30307836 */ /* 0x000fe40000000000 */
[----:B------:R-:W-:Y:S02]  /*2e20*/  IMAD.MOV.U32 R74, RZ, RZ, RZ ;  /* 0x000000ffff4a7224 */ /* 0x000fe400078e00ff */
[----:B------:R-:W-:-:S03]  /*2e30*/  IMAD R4, R48, 0x60, R57 ;  /* 0x0000006030047824 */ /* 0x000fc600078e0239 */
[----:B-1----:R-:W1:Y:S01]  /*2e40*/  LDC R81, c[0x0][0x3f4] ;  /* 0x0000fd00ff517b82 */ /* 0x002e620000000800 */
[----:B------:R-:W-:Y:S01]  /*2e50*/  IMAD.IADD R12, R3, 0x1, R4 ;  /* 0x00000001030c7824 */ /* 0x000fe200078e0204 */
[----:B------:R-:W-:-:S03]  /*2e60*/  ISETP.GE.AND P0, PT, R4, R26, PT ;  /* 0x0000001a0400720c */ /* 0x000fc60003f06270 */
[----:B------:R-:W-:Y:S01]  /*2e70*/  IMAD.MOV.U32 R8, RZ, RZ, R12 ;  /* 0x000000ffff087224 */ /* 0x000fe200078e000c */
[----:B------:R-:W-:Y:S02]  /*2e80*/  ISETP.GT.OR P0, PT, R57, 0x5f, P0 ;  /* 0x0000005f3900780c */ /* 0x000fe40000704670 */
[----:B0-----:R-:W-:-:S11]  /*2e90*/  ISETP.NE.AND P2, PT, R75, 0x1, PT ;  /* 0x000000014b00780c */ /* 0x001fd60003f45270 */
[----:B------:R-:W0:Y:S08]  /*2ea0*/  @!P0 LDC.64 R6, c[0x0][0x428] ;  /* 0x00010a00ff068b82 */ /* 0x000e300000000a00 */
[----:B------:R-:W2:Y:S08]  /*2eb0*/  @!P0 LDC.64 R4, c[0x0][0x418] ;  /* 0x00010600ff048b82 */ /* 0x000eb00000000a00 */
[----:B------:R-:W3:Y:S08]  /*2ec0*/  @P2 LDC R9, c[0x0][0x434] ;  /* 0x00010d00ff092b82 */ /* 0x000ef00000000800 */
[----:B----4-:R-:W4:Y:S01]  /*2ed0*/  @P2 LDC R10, c[0x0][0x438] ;  /* 0x00010e00ff0a2b82 */ /* 0x010f220000000800 */
[----:B---3--:R-:W-:-:S05]  /*2ee0*/  @P2 IMAD.HI.U32 R9, R12, R9, RZ ;  /* 0x000000090c092227 */ /* 0x008fca00078e00ff */
[----:B----4-:R-:W-:Y:S01]  /*2ef0*/  @P2 SHF.R.U32.HI R8, RZ, R10, R9 ;  /* 0x0000000aff082219 */ /* 0x010fe20000011609 */
[----:B0-----:R-:W-:-:S03]  /*2f00*/  @!P0 IMAD R10, R64, R6, RZ ;  /* 0x00000006400a8224 */ /* 0x001fc600078e02ff */
[----:B------:R-:W-:Y:S01]  /*2f10*/  @!P0 SHF.R.S32.HI R9, RZ, 0x1f, R8 ;  /* 0x0000001fff098819 */ /* 0x000fe20000011408 */
[C---:B------:R-:W-:Y:S02]  /*2f20*/  @!P0 IMAD R11, R0.reuse, R7, R10 ;  /* 0x00000007000b8224 */ /* 0x040fe400078e020a */
[----:B------:R-:W-:-:S04]  /*2f30*/  @!P0 IMAD.WIDE.U32 R6, R0, R6, R8 ;  /* 0x0000000600068225 */ /* 0x000fc800078e0008 */
[----:B------:R-:W-:Y:S01]  /*2f40*/  @!P0 IMAD.IADD R7, R7, 0x1, R11 ;  /* 0x0000000107078824 */ /* 0x000fe200078e020b */
[----:B--2---:R-:W-:-:S04]  /*2f50*/  @!P0 LEA R4, P2, R6, R4, 0x2 ;  /* 0x0000000406048211 */ /* 0x004fc800078410ff */
[----:B------:R-:W-:-:S05]  /*2f60*/  @!P0 LEA.HI.X R5, R6, R5, R7, 0x2, P2 ;  /* 0x0000000506058211 */ /* 0x000fca00010f1407 */
[----:B------:R0:W5:Y:S01]  /*2f70*/  @!P0 LDG.E R74, desc[UR44][R4.64] ;  /* 0x0000002c044a8981 */ /* 0x000162000c1e1900 */
[----:B-1----:R-:W-:Y:S01]  /*2f80*/  ISETP.GE.AND P0, PT, R81, 0x1, PT ;  /* 0x000000015100780c */ /* 0x002fe20003f06270 */
[----:B------:R-:W-:Y:S01]  /*2f90*/  IMAD.MOV R6, RZ, RZ, -R8 ;  /* 0x000000ffff067224 */ /* 0x000fe200078e0a08 */
[----:B------:R-:W-:Y:S05]  /*2fa0*/  YIELD ;  /* 0x0000000000007946 */ /* 0x000fea0003800000 */
[----:B------:R-:W-:Y:S01]  /*2fb0*/  IMAD R75, R75, R6, R12 ;  /* 0x000000064b4b7224 */ /* 0x000fe200078e020c */
[----:B------:R-:W-:Y:S01]  /*2fc0*/  BSSY B0, `(.L_x_3861) ;  /* 0x00002ff000007945 */ /* 0x000fe20003800000 */
[C---:B------:R-:W-:Y:S01]  /*2fd0*/  IMAD R84, R153.reuse, 0x1800, R56 ;  /* 0x0000180099547824 */ /* 0x040fe200078e0238 */
[----:B------:R-:W-:Y:S01]  /*2fe0*/  ISETP.GT.AND P2, PT, R48, R49, PT ;  /* 0x000000313000720c */ /* 0x000fe20003f44270 */
[----:B------:R-:W-:-:S02]  /*2ff0*/  IMAD R6, R153, 0x1800, R59 ;  /* 0x0000180099067824 */ /* 0x000fc400078e023b */
[--C-:B------:R-:W-:Y:S02]  /*3000*/  IMAD R84, R84, 0x2, R47.reuse ;  /* 0x0000000254547824 */ /* 0x100fe400078e022f */
[----:B------:R-:W-:Y:S01]  /*3010*/  IMAD R83, R6, 0x2, R47 ;  /* 0x0000000206537824 */ /* 0x000fe200078e022f */
[----:B0-----:R-:W-:Y:S07]  /*3020*/  @!P0 BRA `(.L_x_3862) ;  /* 0x0000002800d88947 */ /* 0x001fee0003800000 */
[----:B------:R-:W-:Y:S01]  /*3030*/  SHF.R.S32.HI R76, RZ, 0x1f, R75 ;  /* 0x0000001fff4c7819 */ /* 0x000fe2000001144b */
[----:B------:R-:W-:Y:S01]  /*3040*/  ULDC.64 UR4, c[0x0][0x300] ;  /* 0x0000c00000047ab9 */ /* 0x000fe20000000a00 */
[----:B------:R-:W0:Y:S01]  /*3050*/  LDC.64 R10, c[0x0][0x3f8] ;  /* 0x0000fe00ff0a7b82 */ /* 0x000e220000000a00 */
[C---:B------:R-:W-:Y:S01]  /*3060*/  IMAD.WIDE.U32 R4, R75.reuse, UR4, RZ ;  /* 0x000000044b047c25 */ /* 0x040fe2000f8e00ff */
[----:B-----5:R-:W-:Y:S01]  /*3070*/  SHF.R.S32.HI R77, RZ, 0x1f, R74 ;  /* 0x0000001fff4d7819 */ /* 0x020fe2000001144a */
[----:B------:R-:W-:Y:S02]  /*3080*/  ULDC.U8 UR6, c[0x0][0x410] ;  /* 0x0001040000067ab9 */ /* 0x000fe40000000000 */
[----:B------:R-:W-:Y:S01]  /*3090*/  IMAD R6, R76, UR4, RZ ;  /* 0x000000044c067c24 */ /* 0x000fe2000f8e02ff */
[----:B------:R-:W-:Y:S02]  /*30a0*/  ISETP.NE.AND P0, PT, RZ, UR6, PT ;  /* 0x00000006ff007c0c */ /* 0x000fe4000bf05270 */
[----:B------:R-:W1:Y:S01]  /*30b0*/  LDC.64 R12, c[0x0][0x408] ;  /* 0x00010200ff0c7b82 */ /* 0x000e620000000a00 */
[----:B------:R-:W-:Y:S01]  /*30c0*/  IMAD R7, R75, UR5, R6 ;  /* 0x000000054b077c24 */ /* 0x000fe2000f8e0206 */
[----:B------:R-:W-:-:S03]  /*30d0*/  ULDC.64 UR4, c[0x0][0x310] ;  /* 0x0000c40000047ab9 */ /* 0x000fc60000000a00 */
[----:B------:R-:W-:Y:S02]  /*30e0*/  IMAD.IADD R5, R5, 0x1, R7 ;  /* 0x0000000105057824 */ /* 0x000fe400078e0207 */
[----:B------:R-:W-:Y:S02]  /*30f0*/  IMAD R7, R77, UR4, RZ ;  /* 0x000000044d077c24 */ /* 0x000fe4000f8e02ff */
[----:B------:R-:W-:-:S04]  /*3100*/  IMAD.WIDE.U32 R4, R74, UR4, R4 ;  /* 0x000000044a047c25 */ /* 0x000fc8000f8e0004 */
[----:B------:R-:W-:Y:S01]  /*3110*/  IMAD R7, R74, UR5, R7 ;  /* 0x000000054a077c24 */ /* 0x000fe2000f8e0207 */
[----:B------:R-:W-:Y:S01]  /*3120*/  ULDC.64 UR4, c[0x0][0x308] ;  /* 0x0000c20000047ab9 */ /* 0x000fe20000000a00 */
[----:B0-----:R-:W-:-:S04]  /*3130*/  IMAD.WIDE.U32 R14, R48, R10, RZ ;  /* 0x0000000a300e7225 */ /* 0x001fc800078e00ff */
[----:B------:R-:W-:Y:S01]  /*3140*/  IMAD.IADD R5, R5, 0x1, R7 ;  /* 0x0000000105057824 */ /* 0x000fe200078e0207 */
[----:B------:R-:W-:Y:S01]  /*3150*/  SHF.R.S32.HI R7, RZ, 0x1f, R48 ;  /* 0x0000001fff077819 */ /* 0x000fe20000011430 */
[----:B------:R-:W-:-:S04]  /*3160*/  IMAD.WIDE.U32 R4, R156, UR4, R4 ;  /* 0x000000049c047c25 */ /* 0x000fc8000f8e0004 */
[----:B------:R-:W-:Y:S01]  /*3170*/  IMAD R5, R156, UR5, R5 ;  /* 0x000000059c057c24 */ /* 0x000fe2000f8e0205 */
[----:B------:R-:W-:Y:S01]  /*3180*/  ULDC.64 UR4, c[0x0][0x2e8] ;  /* 0x0000ba0000047ab9 */ /* 0x000fe20000000a00 */
[C---:B------:R-:W-:Y:S01]  /*3190*/  IMAD R6, R7.reuse, R10, RZ ;  /* 0x0000000a07067224 */ /* 0x040fe200078e02ff */
[----:B------:R-:W-:Y:S01]  /*31a0*/  LEA R79, P3, R4, UR4, 0x1 ;  /* 0x00000004044f7c11 */ /* 0x000fe2000f8608ff */
[-C--:B-1----:R-:W-:Y:S02]  /*31b0*/  IMAD R7, R7, R12.reuse, RZ ;  /* 0x0000000c07077224 */ /* 0x082fe400078e02ff */
[----:B------:R-:W-:Y:S01]  /*31c0*/  IMAD.WIDE.U32 R70, R48, R12, RZ ;  /* 0x0000000c30467225 */ /* 0x000fe200078e00ff */
[----:B------:R-:W-:-:S03]  /*31d0*/  LEA.HI.X R80, R4, UR5, R5, 0x1, P3 ;  /* 0x0000000504507c11 */ /* 0x000fc600098f0c05 */
[C---:B------:R-:W-:Y:S02]  /*31e0*/  IMAD R69, R48.reuse, R11, R6 ;  /* 0x0000000b30457224 */ /* 0x040fe400078e0206 */
[----:B------:R-:W-:Y:S02]  /*31f0*/  IMAD R7, R48, R13, R7 ;  /* 0x0000000d30077224 */ /* 0x000fe400078e0207 */
[----:B------:R-:W-:Y:S02]  /*3200*/  IMAD.IADD R69, R15, 0x1, R69 ;  /* 0x000000010f457824 */ /* 0x000fe400078e0245 */
[----:B------:R-:W-:Y:S01]  /*3210*/  IMAD.IADD R82, R71, 0x1, R7 ;  /* 0x0000000147527824 */ /* 0x000fe200078e0207 */
[----:B------:R-:W-:Y:S06]  /*3220*/  @!P0 BRA `(.L_x_3863) ;  /* 0x0000001400208947 */ /* 0x000fec0003800000 */
[----:B------:R-:W-:Y:S01]  /*3230*/  IMAD R78, R48, -0x60, R26 ;  /* 0xffffffa0304e7824 */ /* 0x000fe200078e021a */
[----:B------:R-:W-:Y:S01]  /*3240*/  BSSY B1, `(.L_x_3864) ;  /* 0x0000023000017945 */ /* 0x000fe20003800000 */
[----:B------:R-:W-:Y:S02]  /*3250*/  CS2R R8, SRZ ;  /* 0x0000000000087805 */ /* 0x000fe4000001ff00 */
[----:B------:R-:W-:Y:S02]  /*3260*/  CS2R R38, SRZ ;  /* 0x0000000000267805 */ /* 0x000fe4000001ff00 */
[----:B------:R-:W-:Y:S02]  /*3270*/  CS2R R42, SRZ ;  /* 0x00000000002a7805 */ /* 0x000fe4000001ff00 */
[----:B------:R-:W-:Y:S02]  /*3280*/  VIMNMX R78, R78, 0x60, PT ;  /* 0x000000604e4e7848 */ /* 0x000fe40003fe0100 */
[----:B------:R-:W-:-:S02]  /*3290*/  CS2R R40, SRZ ;  /* 0x0000000000287805 */ /* 0x000fc4000001ff00 */
[----:B------:R-:W-:Y:S02]  /*32a0*/  CS2R R72, SRZ ;  /* 0x0000000000487805 */ /* 0x000fe4000001ff00 */
[----:B------:R-:W-:-:S13]  /*32b0*/  ISETP.GE.AND P0, PT, R158, R78, PT ;  /* 0x0000004e9e00720c */ /* 0x000fda0003f06270 */
[----:B------:R-:W-:Y:S05]  /*32c0*/  @P0 BRA `(.L_x_3865) ;  /* 0x0000000000680947 */ /* 0x000fea0003800000 */
[----:B------:R-:W-:Y:S01]  /*32d0*/  IMAD.MOV.U32 R4, RZ, RZ, R16 ;  /* 0x000000ffff047224 */ /* 0x000fe200078e0010 */
[----:B------:R-:W-:Y:S01]  /*32e0*/  ULDC.64 UR4, c[0x0][0x3e8] ;  /* 0x0000fa0000047ab9 */ /* 0x000fe20000000a00 */
[----:B------:R-:W-:Y:S01]  /*32f0*/  IMAD.MOV.U32 R5, RZ, RZ, R60 ;  /* 0x000000ffff057224 */ /* 0x000fe200078e003c */
[----:B------:R-:W-:Y:S01]  /*3300*/  ISETP.GE.AND P4, PT, R164, R81, PT ;  /* 0x00000051a400720c */ /* 0x000fe20003f86270 */
[----:B------:R-:W-:Y:S01]  /*3310*/  IMAD R33, R69, 0x60, RZ ;  /* 0x0000006045217824 */ /* 0x000fe200078e02ff */
[----:B------:R-:W-:Y:S01]  /*3320*/  CS2R R42, SRZ ;  /* 0x00000000002a7805 */ /* 0x000fe2000001ff00 */
[----:B------:R-:W-:Y:S01]  /*3330*/  IMAD.WIDE.U32 R6, R14, 0x60, R4 ;  /* 0x000000600e067825 */ /* 0x000fe200078e0004 */
[----:B------:R-:W-:Y:S02]  /*3340*/  CS2R R38, SRZ ;  /* 0x0000000000267805 */ /* 0x000fe4000001ff00 */
[----:B------:R-:W-:Y:S02]  /*3350*/  CS2R R72, SRZ ;  /* 0x0000000000487805 */ /* 0x000fe4000001ff00 */
[----:B------:R-:W-:Y:S01]  /*3360*/  CS2R R40, SRZ ;  /* 0x0000000000287805 */ /* 0x000fe2000001ff00 */
[----:B------:R-:W-:Y:S01]  /*3370*/  IMAD.IADD R5, R7, 0x1, R33 ;  /* 0x0000000107057824 */ /* 0x000fe200078e0221 */
[----:B------:R-:W-:Y:S01]  /*3380*/  LEA R4, P3, R6, UR4, 0x1 ;  /* 0x0000000406047c11 */ /* 0x000fe2000f8608ff */
[----:B------:R-:W-:-:S02]  /*3390*/  IMAD.MOV.U32 R32, RZ, RZ, R24 ;  /* 0x000000ffff207224 */ /* 0x000fc400078e0018 */
[----:B------:R-:W-:Y:S01]  /*33a0*/  IMAD.MOV.U32 R33, RZ, RZ, R62 ;  /* 0x000000ffff217224 */ /* 0x000fe200078e003e */
[----:B------:R-:W-:Y:S01]  /*33b0*/  LEA.HI.X R5, R6, UR5, R5, 0x1, P3 ;  /* 0x0000000506057c11 */ /* 0x000fe200098f0c05 */
[----:B------:R-:W-:Y:S01]  /*33c0*/  IMAD R7, R82, 0x60, RZ ;  /* 0x0000006052077824 */ /* 0x000fe200078e02ff */
[----:B------:R-:W-:Y:S01]  /*33d0*/  ISETP.GE.AND P3, PT, R154, R81, PT ;  /* 0x000000519a00720c */ /* 0x000fe20003f66270 */
[----:B------:R-:W-:Y:S01]  /*33e0*/  IMAD.WIDE.U32 R32, R70, 0x60, R32 ;  /* 0x0000006046207825 */ /* 0x000fe200078e0020 */
[----:B------:R-:W-:Y:S01]  /*33f0*/  ULDC.64 UR4, c[0x0][0x400] ;  /* 0x0001000000047ab9 */ /* 0x000fe20000000a00 */
[----:B------:R0:W5:Y:S02]  /*3400*/  @!P4 LDG.E.64 R38, desc[UR44][R4.64+0x20] ;  /* 0x0000202c0426c981 */ /* 0x000164000c1e1b00 */
[----:B------:R-:W-:Y:S01]  /*3410*/  IMAD.IADD R7, R33, 0x1, R7 ;  /* 0x0000000121077824 */ /* 0x000fe200078e0207 */
[----:B------:R-:W-:-:S04]  /*3420*/  LEA R6, P5, R32, UR4, 0x1 ;  /* 0x0000000420067c11 */ /* 0x000fc8000f8a08ff */
[----:B------:R-:W-:-:S03]  /*3430*/  LEA.HI.X R7, R32, UR5, R7, 0x1, P5 ;  /* 0x0000000520077c11 */ /* 0x000fc6000a8f0c07 */
[----:B------:R0:W5:Y:S04]  /*3440*/  @!P3 LDG.E.64 R42, desc[UR44][R4.64] ;  /* 0x0000002c042ab981 */ /* 0x000168000c1e1b00 */
[----:B------:R0:W5:Y:S04]  /*3450*/  @!P3 LDG.E.64 R72, desc[UR44][R6.64] ;  /* 0x0000002c0648b981 */ /* 0x000168000c1e1b00 */
[----:B------:R0:W5:Y:S02]  /*3460*/  @!P4 LDG.E.64 R40, desc[UR44][R6.64+0x20] ;  /* 0x0000202c0628c981 */ /* 0x000164000c1e1b00 */
.L_x_3865:
[----:B------:R-:W-:Y:S05]  /*3470*/  BSYNC B1 ;  /* 0x0000000000017941 */ /* 0x000fea0003800000 */
.L_x_3864:
[----:B------:R-:W-:Y:S01]  /*3480*/  ISETP.GE.AND P4, PT, R175, R78, PT ;  /* 0x0000004eaf00720c */ /* 0x000fe20003f86270 */
[----:B------:R-:W-:Y:S01]  /*3490*/  BSSY B1, `(.L_x_3866) ;  /* 0x0000023000017945 */ /* 0x000fe20003800000 */
[----:B------:R-:W-:Y:S02]  /*34a0*/  CS2R R34, SRZ ;  /* 0x0000000000227805 */ /* 0x000fe4000001ff00 */
[----:B------:R-:W-:Y:S01]  /*34b0*/  CS2R R32, SRZ ;  /* 0x0000000000207805 */ /* 0x000fe2000001ff00 */
[----:B-----5:R-:W-:Y:S01]  /*34c0*/  IMAD.MOV.U32 R85, RZ, RZ, R38 ;  /* 0x000000ffff557224 */ /* 0x020fe200078e0026 */
[----:B------:R-:W-:Y:S01]  /*34d0*/  CS2R R36, SRZ ;  /* 0x0000000000247805 */ /* 0x000fe2000001ff00 */
[----:B------:R-:W-:-:S06]  /*34e0*/  IMAD.MOV.U32 R86, RZ, RZ, R39 ;  /* 0x000000ffff567224 */ /* 0x000fcc00078e0027 */
[----:B------:R-:W-:Y:S05]  /*34f0*/  @P4 BRA `(.L_x_3867) ;  /* 0x0000000000704947 */ /* 0x000fea0003800000 */
[C---:B0-----:R-:W-:Y:S01]  /*3500*/  SHF.L.U64.HI R5, R10.reuse, 0x6, R11 ;  /* 0x000000060a057819 */ /* 0x041fe2000001020b */
[----:B------:R-:W-:Y:S01]  /*3510*/  IMAD.SHL.U32 R4, R10, 0x40, RZ ;  /* 0x000000400a047824 */ /* 0x000fe200078e00ff */
[C---:B------:R-:W-:Y:S01]  /*3520*/  SHF.L.U64.HI R7, R12.reuse, 0x6, R13 ;  /* 0x000000060c077819 */ /* 0x040fe2000001020d */
[----:B------:R-:W-:Y:S01]  /*3530*/  IMAD.SHL.U32 R6, R12, 0x40, RZ ;  /* 0x000000400c067824 */ /* 0x000fe200078e00ff */
[----:B------:R-:W-:Y:S01]  /*3540*/  ULDC.64 UR4, c[0x0][0x3e8] ;  /* 0x0000fa0000047ab9 */ /* 0x000fe20000000a00 */
[----:B------:R-:W-:Y:S01]  /*3550*/  IMAD.WIDE.U32 R4, R14, 0x60, R4 ;  /* 0x000000600e047825 */ /* 0x000fe200078e0004 */
[----:B------:R-:W-:Y:S01]  /*3560*/  ULDC.64 UR6, c[0x0][0x400] ;  /* 0x0001000000067ab9 */ /* 0x000fe20000000a00 */
[----:B------:R-:W-:Y:S02]  /*3570*/  CS2R R34, SRZ ;  /* 0x0000000000227805 */ /* 0x000fe4000001ff00 */
[----:B------:R-:W-:Y:S01]  /*3580*/  CS2R R36, SRZ ;  /* 0x0000000000247805 */ /* 0x000fe2000001ff00 */
[----:B------:R-:W-:Y:S01]  /*3590*/  IMAD.WIDE.U32 R6, R70, 0x60, R6 ;  /* 0x0000006046067825 */ /* 0x000fe200078e0006 */
[----:B------:R-:W-:-:S02]  /*35a0*/  IADD3 R9, P3, R16, R4, RZ ;  /* 0x0000000410097210 */ /* 0x000fc40007f7e0ff */
[----:B------:R-:W-:Y:S01]  /*35b0*/  CS2R R32, SRZ ;  /* 0x0000000000207805 */ /* 0x000fe2000001ff00 */
[----:B------:R-:W-:Y:S01]  /*35c0*/  IMAD R69, R69, 0x60, RZ ;  /* 0x0000006045457824 */ /* 0x000fe200078e02ff */
[----:B------:R-:W-:Y:S01]  /*35d0*/  IADD3 R8, P5, R24, R6, RZ ;  /* 0x0000000618087210 */ /* 0x000fe20007fbe0ff */
[----:B------:R-:W-:-:S03]  /*35e0*/  IMAD R11, R82, 0x60, RZ ;  /* 0x00000060520b7824 */ /* 0x000fc600078e02ff */
[----:B------:R-:W-:Y:S02]  /*35f0*/  IADD3.X R10, R60, R69, R5, P3, !PT ;  /* 0x000000453c0a7210 */ /* 0x000fe40001ffe405 */
[----:B------:R-:W-:Y:S02]  /*3600*/  IADD3.X R7, R62, R11, R7, P5, !PT ;  /* 0x0000000b3e077210 */ /* 0x000fe40002ffe407 */
[C---:B------:R-:W-:Y:S02]  /*3610*/  LEA R4, P3, R9.reuse, UR4, 0x1 ;  /* 0x0000000409047c11 */ /* 0x040fe4000f8608ff */
[C---:B------:R-:W-:Y:S02]  /*3620*/  LEA R6, P5, R8.reuse, UR6, 0x1 ;  /* 0x0000000608067c11 */ /* 0x040fe4000f8a08ff */
[----:B------:R-:W-:Y:S02]  /*3630*/  LEA.HI.X R5, R9, UR5, R10, 0x1, P3 ;  /* 0x0000000509057c11 */ /* 0x000fe400098f0c0a */
[----:B------:R-:W-:-:S02]  /*3640*/  LEA.HI.X R7, R8, UR7, R7, 0x1, P5 ;  /* 0x0000000708077c11 */ /* 0x000fc4000a8f0c07 */
[----:B------:R-:W-:Y:S02]  /*3650*/  CS2R R8, SRZ ;  /* 0x0000000000087805 */ /* 0x000fe4000001ff00 */
[-C--:B------:R-:W-:Y:S02]  /*3660*/  ISETP.GE.AND P3, PT, R154, R81.reuse, PT ;  /* 0x000000519a00720c */ /* 0x080fe40003f66270 */
[----:B------:R-:W-:-:S11]  /*3670*/  ISETP.GE.AND P5, PT, R164, R81, PT ;  /* 0x00000051a400720c */ /* 0x000fd60003fa6270 */
[----:B------:R1:W5:Y:S04]  /*3680*/  @!P3 LDG.E.64 R34, desc[UR44][R4.64] ;  /* 0x0000002c0422b981 */ /* 0x000368000c1e1b00 */
[----:B------:R1:W5:Y:S04]  /*3690*/  @!P5 LDG.E.64 R8, desc[UR44][R4.64+0x20] ;  /* 0x0000202c0408d981 */ /* 0x000368000c1e1b00 */
[----:B------:R1:W5:Y:S04]  /*36a0*/  @!P3 LDG.E.64 R36, desc[UR44][R6.64] ;  /* 0x0000002c0624b981 */ /* 0x000368000c1e1b00 */
[----:B------:R1:W5:Y:S02]  /*36b0*/  @!P5 LDG.E.64 R32, desc[UR44][R6.64+0x20] ;  /* 0x0000202c0620d981 */ /* 0x000364000c1e1b00 */
.L_x_3867:
[----:B------:R-:W-:Y:S05]  /*36c0*/  BSYNC B1 ;  /* 0x0000000000017941 */ /* 0x000fea0003800000 */
.L_x_3866:
[----:B01----:R-:W-:Y:S01]  /*36d0*/  IMAD.MOV.U32 R4, RZ, RZ, R42 ;  /* 0x000000ffff047224 */ /* 0x003fe200078e002a */
[----:B------:R-:W-:Y:S01]  /*36e0*/  ISETP.NE.AND P3, PT, R58, 0x3, PT ;  /* 0x000000033a00780c */ /* 0x000fe20003f65270 */
[----:B------:R-:W-:Y:S01]  /*36f0*/  IMAD.MOV.U32 R5, RZ, RZ, R43 ;  /* 0x000000ffff057224 */ /* 0x000fe200078e002b */
[----:B------:R-:W-:Y:S01]  /*3700*/  PRMT R88, R86, 0x5410, R85 ;  /* 0x0000541056587816 */ /* 0x000fe20000000055 */
[----:B------:R-:W-:Y:S02]  /*3710*/  IMAD.MOV.U32 R6, RZ, RZ, R72 ;  /* 0x000000ffff067224 */ /* 0x000fe400078e0048 */
[----:B------:R-:W-:Y:S01]  /*3720*/  IMAD.MOV.U32 R7, RZ, RZ, R73 ;  /* 0x000000ffff077224 */ /* 0x000fe200078e0049 */
[----:B------:R-:W-:Y:S01]  /*3730*/  PRMT R94, R4, 0x5410, R5 ;  /* 0x00005410045e7816 */ /* 0x000fe20000000005 */
[----:B------:R-:W-:Y:S02]  /*3740*/  IMAD.MOV.U32 R4, RZ, RZ, R40 ;  /* 0x000000ffff047224 */ /* 0x000fe400078e0028 */
[----:B------:R-:W-:Y:S01]  /*3750*/  IMAD.MOV.U32 R5, RZ, RZ, R41 ;  /* 0x000000ffff057224 */ /* 0x000fe200078e0029 */
[----:B------:R-:W-:Y:S01]  /*3760*/  PRMT R95, R6, 0x5410, R7 ;  /* 0x00005410065f7816 */ /* 0x000fe20000000007 */
[----:B-----5:R-:W-:-:S02]  /*3770*/  IMAD.MOV.U32 R6, RZ, RZ, R34 ;  /* 0x000000ffff067224 */ /* 0x020fc400078e0022 */
        /* <DEDUP_REMOVED lines=8> */
[----:B------:R-:W-:-:S02]  /*3800*/  IMAD.MOV.U32 R4, RZ, RZ, R32 ;  /* 0x000000ffff047224 */ /* 0x000fc400078e0020 */
[----:B------:R-:W-:Y:S01]  /*3810*/  IMAD.MOV.U32 R5, RZ, RZ, R33 ;  /* 0x000000ffff057224 */ /* 0x000fe200078e0021 */
[----:B------:R-:W-:-:S04]  /*3820*/  PRMT R87, R6, 0x5410, R7 ;  /* 0x0000541006577816 */ /* 0x000fc80000000007 */
[----:B------:R-:W-:Y:S01]  /*3830*/  PRMT R85, R4, 0x5410, R5 ;  /* 0x0000541004557816 */ /* 0x000fe20000000005 */
[----:B------:R-:W-:Y:S06]  /*3840*/  @!P3 BRA `(.L_x_3868) ;  /* 0x000000000004b947 */ /* 0x000fec0003800000 */
[----:B------:R-:W-:Y:S01]  /*3850*/  BPT.TRAP 0x1 ;  /* 0x000000040000795c */ /* 0x000fe20000300000 */
.L_x_3868:
[----:B------:R-:W-:Y:S01]  /*3860*/  IMAD R69, R153, 0x8, R2 ;  /* 0x0000000899457824 */ /* 0x000fe200078e0202 */
[----:B------:R-:W-:Y:S01]  /*3870*/  SHF.L.U32 R82, R159, 0x1f, RZ ;  /* 0x0000001f9f527819 */ /* 0x000fe200000006ff */
[----:B------:R-:W-:Y:S03]  /*3880*/  BSSY B1, `(.L_x_3869) ;  /* 0x0000003000017945 */ /* 0x000fe60003800000 */
[----:B------:R-:W0:Y:S02]  /*3890*/  SYNCS.PHASECHK.TRANS64.TRYWAIT P5, [R69+URZ+0x32490], R82 ;  /* 0x03249052450075a7 */ /* 0x000e2400080a017f */
[----:B0-----:R-:W-:Y:S05]  /*38a0*/  @!P5 BRA `(.L_x_3870) ;  /* 0x0000035c0084d947 */ /* 0x001fea0003800000 */
.L_x_4232:
[----:B------:R-:W-:Y:S05]  /*38b0*/  BSYNC B1 ;  /* 0x0000000000017941 */ /* 0x000fea0003800000 */
.L_x_3869:
[----:B------:R-:W-:-:S03]  /*38c0*/  UMOV UR4, 0xffffffff ;  /* 0xffffffff00047882 */ /* 0x000fc60000000000 */
[----:B------:R-:W-:Y:S05]  /*38d0*/  BRA.DIV UR4, `(.L_x_3871) ;  /* 0x0000035e048c7947 */ /* 0x000fea000b800000 */
[----:B------:R1:W2:Y:S04]  /*38e0*/  SHFL.IDX PT, R71, R80, RZ, 0x1c1f ;  /* 0x001c1fff50477589 */ /* 0x0002a800000e0000 */
[----:B------:R1:W3:Y:S02]  /*38f0*/  SHFL.IDX PT, R14, R79, RZ, 0x1c1f ;  /* 0x001c1fff4f0e7589 */ /* 0x0002e400000e0000 */
.L_x_4236:
[----:B------:R-:W-:Y:S04]  /*3900*/  BSSY B1, `(.L_x_3872) ;  /* 0x000006b000017945 */ /* 0x000fe80003800000 */
[----:B------:R-:W-:Y:S05]  /*3910*/  @P0 BRA `(.L_x_3873) ;  /* 0x0000000400a40947 */ /* 0x000fea0003800000 */
[----:B------:R-:W-:Y:S01]  /*3920*/  LOP3.LUT R4, R52, 0x1, RZ, 0xc0, !PT ;  /* 0x0000000134047812 */ /* 0x000fe200078ec0ff */
[----:B------:R-:W-:Y:S03]  /*3930*/  BSSY B2, `(.L_x_3874) ;  /* 0x0000034000027945 */ /* 0x000fe60003800000 */
[----:B------:R-:W-:-:S13]  /*3940*/  ISETP.NE.U32.AND P0, PT, R4, 0x1, PT ;  /* 0x000000010400780c */ /* 0x000fda0003f05070 */
[----:B------:R-:W-:Y:S05]  /*3950*/  @P0 BRA `(.L_x_3875) ;  /* 0x0000000000c40947 */ /* 0x000fea0003800000 */
[----:B------:R4:W0:Y:S01]  /*3960*/  LDS.128 R4, [R84] ;  /* 0x0000000054047984 */ /* 0x0008220000000c00 */
[----:B------:R-:W-:Y:S01]  /*3970*/  ISETP.GE.AND P5, PT, R154, R81, PT ;  /* 0x000000519a00720c */ /* 0x000fe20003fa6270 */
[----:B------:R-:W-:Y:S01]  /*3980*/  BSSY B3, `(.L_x_3876) ;  /* 0x000002d000037945 */ /* 0x000fe20003800000 */
[----:B---3--:R-:W-:-:S04]  /*3990*/  LEA R10, P0, R22, R14, 0x1 ;  /* 0x0000000e160a7211 */ /* 0x008fc800078008ff */
[----:B--2---:R-:W-:-:S07]  /*39a0*/  LEA.HI.X R11, R22, R71, R23, 0x1, P0 ;  /* 0x00000047160b7211 */ /* 0x004fce00000f0c17 */
[----:B----4-:R-:W-:Y:S05]  /*39b0*/  @P5 BRA `(.L_x_3877) ;  /* 0x0000000000a45947 */ /* 0x010fea0003800000 */
[--C-:B------:R-:W-:Y:S01]  /*39c0*/  SHF.R.U64 R15, R42, 0x10, R43.reuse ;  /* 0x000000102a0f7819 */ /* 0x100fe2000000122b */
[----:B0-----:R-:W-:Y:S01]  /*39d0*/  IMAD.MOV.U32 R12, RZ, RZ, R6 ;  /* 0x000000ffff0c7224 */ /* 0x001fe200078e0006 */
[----:B------:R-:W-:Y:S01]  /*39e0*/  SHF.R.U32.HI R42, RZ, 0x10, R43 ;  /* 0x00000010ff2a7819 */ /* 0x000fe2000001162b */
[--C-:B------:R-:W-:Y:S01]  /*39f0*/  HADD2.F32 R6, -RZ, R5.reuse.H1_H1 ;  /* 0x30000005ff067230 */ /* 0x100fe20000004100 */
[--C-:B------:R-:W-:Y:S01]  /*3a00*/  SHF.R.U64 R43, R72, 0x10, R73.reuse ;  /* 0x00000010482b7819 */ /* 0x100fe20000001249 */
[----:B------:R-:W-:Y:S01]  /*3a10*/  HADD2.F32 R5, -RZ, R5.H0_H0 ;  /* 0x20000005ff057230 */ /* 0x000fe20000004100 */
[----:B------:R-:W-:Y:S01]  /*3a20*/  SHF.R.U32.HI R72, RZ, 0x10, R73 ;  /* 0x00000010ff487819 */ /* 0x000fe20000011649 */
[----:B------:R-:W-:Y:S02]  /*3a30*/  HADD2.F32 R15, -RZ, R15.H0_H0 ;  /* 0x2000000fff0f7230 */ /* 0x000fe40000004100 */
[----:B------:R-:W-:Y:S02]  /*3a40*/  HADD2.F32 R43, -RZ, R43.H0_H0 ;  /* 0x2000002bff2b7230 */ /* 0x000fe40000004100 */
[----:B------:R-:W-:-:S02]  /*3a50*/  HADD2.F32 R72, -RZ, R72.H0_H0 ;  /* 0x20000048ff487230 */ /* 0x000fc40000004100 */
[--C-:B------:R-:W-:Y:S02]  /*3a60*/  HADD2.F32 R13, -RZ, R7.reuse.H1_H1 ;  /* 0x30000007ff0d7230 */ /* 0x100fe40000004100 */
[CC--:B------:R-:W-:Y:S01]  /*3a70*/  FMUL.FTZ R90, R6.reuse, R43.reuse ;  /* 0x0000002b065a7220 */ /* 0x0c0fe20000410000 */
[----:B------:R-:W-:Y:S02]  /*3a80*/  HADD2.F32 R7, -RZ, R7.H0_H0 ;  /* 0x20000007ff077230 */ /* 0x000fe40000004100 */
[C---:B------:R-:W-:Y:S01]  /*3a90*/  FMUL.FTZ R43, R5.reuse, R43 ;  /* 0x0000002b052b7220 */ /* 0x040fe20000410000 */
[----:B------:R-:W-:Y:S02]  /*3aa0*/  HADD2.F32 R42, -RZ, R42.H0_H0 ;  /* 0x2000002aff2a7230 */ /* 0x000fe40000004100 */
[-C--:B------:R-:W-:Y:S01]  /*3ab0*/  FFMA.FTZ R90, R5, R15.reuse, -R90 ;  /* 0x0000000f055a7223 */ /* 0x080fe2000001085a */
[----:B------:R-:W-:Y:S01]  /*3ac0*/  FMUL.FTZ R92, R13, R72 ;  /* 0x000000480d5c7220 */ /* 0x000fe20000410000 */
[----:B------:R-:W-:Y:S01]  /*3ad0*/  FFMA.FTZ R91, R6, R15, R43 ;  /* 0x0000000f065b7223 */ /* 0x000fe2000001002b */
[----:B------:R-:W-:-:S02]  /*3ae0*/  HADD2.F32 R5, -RZ, R4.H1_H1 ;  /* 0x30000004ff057230 */ /* 0x000fc40000004100 */
[C---:B------:R-:W-:Y:S01]  /*3af0*/  FMUL.FTZ R72, R7.reuse, R72 ;  /* 0x0000004807487220 */ /* 0x040fe20000410000 */
[--C-:B------:R-:W-:Y:S02]  /*3b00*/  HADD2.F32 R15, -RZ, R95.reuse.H0_H0 ;  /* 0x2000005fff0f7230 */ /* 0x100fe40000004100 */
[-C--:B------:R-:W-:Y:S01]  /*3b10*/  FFMA.FTZ R92, R7, R42.reuse, -R92 ;  /* 0x0000002a075c7223 */ /* 0x080fe2000001085c */
[----:B------:R-:W-:Y:S02]  /*3b20*/  HADD2.F32 R4, -RZ, R4.H0_H0 ;  /* 0x20000004ff047230 */ /* 0x000fe40000004100 */
[----:B------:R-:W-:Y:S01]  /*3b30*/  FFMA.FTZ R93, R13, R42, R72 ;  /* 0x0000002a0d5d7223 */ /* 0x000fe20000010048 */
[----:B------:R-:W-:Y:S02]  /*3b40*/  HADD2.F32 R43, -RZ, R95.H1_H1 ;  /* 0x3000005fff2b7230 */ /* 0x000fe40000004100 */
[----:B------:R-:W-:Y:S01]  /*3b50*/  FMUL.FTZ R73, R5, R15 ;  /* 0x0000000f05497220 */ /* 0x000fe20000410000 */
[----:B------:R-:W-:-:S02]  /*3b60*/  HADD2.F32 R6, -RZ, R12.H1_H1 ;  /* 0x3000000cff067230 */ /* 0x000fc40000004100 */
[----:B------:R-:W-:Y:S01]  /*3b70*/  FMUL.FTZ R42, R4, R15 ;  /* 0x0000000f042a7220 */ /* 0x000fe20000410000 */
[----:B------:R-:W-:Y:S02]  /*3b80*/  HADD2.F32 R12, -RZ, R12.H0_H0 ;  /* 0x2000000cff0c7230 */ /* 0x000fe40000004100 */
[--C-:B------:R-:W-:Y:S02]  /*3b90*/  HADD2.F32 R7, -RZ, R94.reuse.H0_H0 ;  /* 0x2000005eff077230 */ /* 0x100fe40000004100 */
[-C--:B------:R-:W-:Y:S01]  /*3ba0*/  FMUL.FTZ R15, R6, R43.reuse ;  /* 0x0000002b060f7220 */ /* 0x080fe20000410000 */
        /* <DEDUP_REMOVED lines=10> */
.L_x_3877:
[----:B------:R-:W-:Y:S05]  /*3c50*/  BSYNC B3 ;  /* 0x0000000000037941 */ /* 0x000fea0003800000 */
.L_x_3876:
[----:B0-----:R4:W-:Y:S02]  /*3c60*/  ST.E.128 desc[UR44][R10.64], R4 ;  /* 0x000000040a007985 */ /* 0x0019e4000c101d2c */
.L_x_3875:
[----:B------:R-:W-:Y:S05]  /*3c70*/  BSYNC B2 ;  /* 0x0000000000027941 */ /* 0x000fea0003800000 */
.L_x_3874:
[----:B------:R-:W-:-:S13]  /*3c80*/  LOP3.LUT P0, RZ, R52, 0x2, RZ, 0xc0, !PT ;  /* 0x0000000234ff7812 */ /* 0x000fda000780c0ff */
[----:B------:R-:W-:Y:S05]  /*3c90*/  @!P0 BRA `(.L_x_3873) ;  /* 0x0000000000c48947 */ /* 0x000fea0003800000 */
[----:B----4-:R4:W0:Y:S01]  /*3ca0*/  LDS.128 R4, [R83] ;  /* 0x0000000053047984 */ /* 0x0108220000000c00 */
[----:B------:R-:W-:Y:S01]  /*3cb0*/  ISETP.GE.AND P5, PT, R164, R81, PT ;  /* 0x00000051a400720c */ /* 0x000fe20003fa6270 */
[----:B------:R-:W-:Y:S01]  /*3cc0*/  BSSY B2, `(.L_x_3878) ;  /* 0x000002d000027945 */ /* 0x000fe20003800000 */
[----:B---3--:R-:W-:-:S04]  /*3cd0*/  LEA R10, P0, R152, R14, 0x1 ;  /* 0x0000000e980a7211 */ /* 0x008fc800078008ff */
[----:B--2---:R-:W-:-:S07]  /*3ce0*/  LEA.HI.X R11, R152, R71, R157, 0x1, P0 ;  /* 0x00000047980b7211 */ /* 0x004fce00000f0c9d */
[----:B----4-:R-:W-:Y:S05]  /*3cf0*/  @P5 BRA `(.L_x_3879) ;  /* 0x0000000000a45947 */ /* 0x010fea0003800000 */
[----:B------:R-:W-:Y:S01]  /*3d00*/  SHF.R.U64 R15, R40, 0x10, R41 ;  /* 0x00000010280f7819 */ /* 0x000fe20000001229 */
[----:B0-----:R-:W-:Y:S01]  /*3d10*/  IMAD.MOV.U32 R12, RZ, RZ, R6 ;  /* 0x000000ffff0c7224 */ /* 0x001fe200078e0006 */
[----:B------:R-:W-:Y:S01]  /*3d20*/  SHF.R.U64 R14, R38, 0x10, R39 ;  /* 0x00000010260e7819 */ /* 0x000fe20000001227 */
[----:B------:R-:W-:Y:S01]  /*3d30*/  HADD2.F32 R6, -RZ, R5.H1_H1 ;  /* 0x30000005ff067230 */ /* 0x000fe20000004100 */
[----:B------:R-:W-:Y:S01]  /*3d40*/  SHF.R.U32.HI R40, RZ, 0x10, R41 ;  /* 0x00000010ff287819 */ /* 0x000fe20000011629 */
[----:B------:R-:W-:Y:S01]  /*3d50*/  HADD2.F32 R15, -RZ, R15.H0_H0 ;  /* 0x2000000fff0f7230 */ /* 0x000fe20000004100 */
[----:B------:R-:W-:Y:S01]  /*3d60*/  SHF.R.U32.HI R38, RZ, 0x10, R39 ;  /* 0x00000010ff267819 */ /* 0x000fe20000011627 */
[----:B------:R-:W-:Y:S02]  /*3d70*/  HADD2.F32 R5, -RZ, R5.H0_H0 ;  /* 0x20000005ff057230 */ /* 0x000fe40000004100 */
[----:B------:R-:W-:Y:S02]  /*3d80*/  HADD2.F32 R14, -RZ, R14.H0_H0 ;  /* 0x2000000eff0e7230 */ /* 0x000fe40000004100 */
[----:B------:R-:W-:Y:S01]  /*3d90*/  FMUL.FTZ R42, R6, R15 ;  /* 0x0000000f062a7220 */ /* 0x000fe20000410000 */
[----:B------:R-:W-:-:S02]  /*3da0*/  HADD2.F32 R40, -RZ, R40.H0_H0 ;  /* 0x20000028ff287230 */ /* 0x000fc40000004100 */
[C---:B------:R-:W-:Y:S01]  /*3db0*/  FMUL.FTZ R15, R5.reuse, R15 ;  /* 0x0000000f050f7220 */ /* 0x040fe20000410000 */
[--C-:B------:R-:W-:Y:S02]  /*3dc0*/  HADD2.F32 R13, -RZ, R7.reuse.H1_H1 ;  /* 0x30000007ff0d7230 */ /* 0x100fe40000004100 */
[-C--:B------:R-:W-:Y:S01]  /*3dd0*/  FFMA.FTZ R42, R5, R14.reuse, -R42 ;  /* 0x0000000e052a7223 */ /* 0x080fe2000001082a */
[----:B------:R-:W-:Y:S02]  /*3de0*/  HADD2.F32 R7, -RZ, R7.H0_H0 ;  /* 0x20000007ff077230 */ /* 0x000fe40000004100 */
[----:B------:R-:W-:Y:S01]  /*3df0*/  FFMA.FTZ R39, R6, R14, R15 ;  /* 0x0000000e06277223 */ /* 0x000fe2000001000f */
[----:B------:R-:W-:Y:S02]  /*3e00*/  HADD2.F32 R38, -RZ, R38.H0_H0 ;  /* 0x20000026ff267230 */ /* 0x000fe40000004100 */
[----:B------:R-:W-:Y:S01]  /*3e10*/  FMUL.FTZ R72, R13, R40 ;  /* 0x000000280d487220 */ /* 0x000fe20000410000 */
[----:B------:R-:W-:-:S02]  /*3e20*/  HADD2.F32 R14, -RZ, R89.H0_H0 ;  /* 0x20000059ff0e7230 */ /* 0x000fc40000004100 */
[C---:B------:R-:W-:Y:S01]  /*3e30*/  FMUL.FTZ R40, R7.reuse, R40 ;  /* 0x0000002807287220 */ /* 0x040fe20000410000 */
[----:B------:R-:W-:Y:S02]  /*3e40*/  HADD2.F32 R89, -RZ, R89.H1_H1 ;  /* 0x30000059ff597230 */ /* 0x000fe40000004100 */
[-C--:B------:R-:W-:Y:S01]  /*3e50*/  FFMA.FTZ R72, R7, R38.reuse, -R72 ;  /* 0x0000002607487223 */ /* 0x080fe20000010848 */
[----:B------:R-:W-:Y:S02]  /*3e60*/  HADD2.F32 R5, -RZ, R4.H1_H1 ;  /* 0x30000004ff057230 */ /* 0x000fe40000004100 */
[----:B------:R-:W-:Y:S01]  /*3e70*/  FFMA.FTZ R43, R13, R38, R40 ;  /* 0x000000260d2b7223 */ /* 0x000fe20000010028 */
[----:B------:R-:W-:Y:S02]  /*3e80*/  HADD2.F32 R6, -RZ, R12.H1_H1 ;  /* 0x3000000cff067230 */ /* 0x000fe40000004100 */
[----:B------:R-:W-:Y:S02]  /*3e90*/  HADD2.F32 R4, -RZ, R4.H0_H0 ;  /* 0x20000004ff047230 */ /* 0x000fe40000004100 */
[----:B------:R-:W-:Y:S01]  /*3ea0*/  FMUL.FTZ R15, R5, R14 ;  /* 0x0000000e050f7220 */ /* 0x000fe20000410000 */
[----:B------:R-:W-:-:S02]  /*3eb0*/  HADD2.F32 R12, -RZ, R12.H0_H0 ;  /* 0x2000000cff0c7230 */ /* 0x000fc40000004100 */
[-C--:B------:R-:W-:Y:S01]  /*3ec0*/  FMUL.FTZ R41, R6, R89.reuse ;  /* 0x0000005906297220 */ /* 0x080fe20000410000 */
[--C-:B------:R-:W-:Y:S02]  /*3ed0*/  HADD2.F32 R7, -RZ, R88.reuse.H1_H1 ;  /* 0x30000058ff077230 */ /* 0x100fe40000004100 */
[----:B------:R-:W-:Y:S01]  /*3ee0*/  FMUL.FTZ R14, R4, R14 ;  /* 0x0000000e040e7220 */ /* 0x000fe20000410000 */
[----:B------:R-:W-:Y:S02]  /*3ef0*/  HADD2.F32 R13, -RZ, R88.H0_H0 ;  /* 0x20000058ff0d7230 */ /* 0x000fe40000004100 */
        /* <DEDUP_REMOVED lines=9> */
.L_x_3879:
[----:B------:R-:W-:Y:S05]  /*3f90*/  BSYNC B2 ;  /* 0x0000000000027941 */ /* 0x000fea0003800000 */
.L_x_3878:
[----:B0-----:R0:W-:Y:S02]  /*3fa0*/  ST.E.128 desc[UR44][R10.64], R4 ;  /* 0x000000040a007985 */ /* 0x0011e4000c101d2c */
.L_x_3873:
[----:B------:R-:W-:Y:S05]  /*3fb0*/  BSYNC B1 ;  /* 0x0000000000017941 */ /* 0x000fea0003800000 */
.L_x_3872:
[----:B------:R-:W-:-:S03]  /*3fc0*/  UMOV UR4, 0xffffffff ;  /* 0xffffffff00047882 */ /* 0x000fc60000000000 */
[----:B------:R-:W-:Y:S05]  /*3fd0*/  BRA.DIV UR4, `(.L_x_3880) ;  /* 0x0000035a04147947 */ /* 0x000fea000b800000 */
[----:B------:R0:W0:Y:S04]  /*3fe0*/  SHFL.IDX PT, R39, R80, 0x1, 0x1c1f ;  /* 0x003c1f0050277f89 */ /* 0x00002800000e0000 */
[----:B---3--:R3:W0:Y:S02]  /*3ff0*/  SHFL.IDX PT, R14, R79, 0x1, 0x1c1f ;  /* 0x003c1f004f0e7f89 */ /* 0x00862400000e0000 */
.L_x_4240:
[----:B------:R-:W-:Y:S05]  /*4000*/  @P4 BRA `(.L_x_3881) ;  /* 0x0000001c00e84947 */ /* 0x000fea0003800000 */
[----:B0---4-:R-:W-:Y:S01]  /*4010*/  LOP3.LUT R4, R52, 0x1, RZ, 0xc0, !PT ;  /* 0x0000000134047812 */ /* 0x011fe200078ec0ff */
[----:B------:R-:W-:Y:S03]  /*4020*/  BSSY B1, `(.L_x_3882) ;  /* 0x0000034000017945 */ /* 0x000fe60003800000 */
[----:B------:R-:W-:-:S13]  /*4030*/  ISETP.NE.U32.AND P0, PT, R4, 0x1, PT ;  /* 0x000000010400780c */ /* 0x000fda0003f05070 */
[----:B------:R-:W-:Y:S05]  /*4040*/  @P0 BRA `(.L_x_3883) ;  /* 0x0000000000c40947 */ /* 0x000fea0003800000 */
[----:B------:R0:W4:Y:S01]  /*4050*/  LDS.128 R4, [R84+0x2000] ;  /* 0x0020000054047984 */ /* 0x0001220000000c00 */
[----:B------:R-:W-:Y:S01]  /*4060*/  ISETP.GE.AND P4, PT, R154, R81, PT ;  /* 0x000000519a00720c */ /* 0x000fe20003f86270 */
[----:B------:R-:W-:Y:S01]  /*4070*/  BSSY B2, `(.L_x_3884) ;  /* 0x000002d000027945 */ /* 0x000fe20003800000 */
[----:B------:R-:W-:-:S04]  /*4080*/  LEA R10, P0, R22, R14, 0x1 ;  /* 0x0000000e160a7211 */ /* 0x000fc800078008ff */
[----:B------:R-:W-:-:S07]  /*4090*/  LEA.HI.X R11, R22, R39, R23, 0x1, P0 ;  /* 0x00000027160b7211 */ /* 0x000fce00000f0c17 */
[----:B0-----:R-:W-:Y:S05]  /*40a0*/  @P4 BRA `(.L_x_3885) ;  /* 0x0000000000a44947 */ /* 0x001fea0003800000 */
[--C-:B------:R-:W-:Y:S01]  /*40b0*/  SHF.R.U64 R15, R34, 0x10, R35.reuse ;  /* 0x00000010220f7819 */ /* 0x100fe20000001223 */
[----:B----4-:R-:W-:Y:S01]  /*40c0*/  IMAD.MOV.U32 R12, RZ, RZ, R6 ;  /* 0x000000ffff0c7224 */ /* 0x010fe200078e0006 */
        /* <DEDUP_REMOVED lines=39> */
.L_x_3885:
[----:B------:R-:W-:Y:S05]  /*4340*/  BSYNC B2 ;  /* 0x0000000000027941 */ /* 0x000fea0003800000 */
.L_x_3884:
[----:B----4-:R0:W-:Y:S02]  /*4350*/  ST.E.128 desc[UR44][R10.64], R4 ;  /* 0x000000040a007985 */ /* 0x0101e4000c101d2c */
.L_x_3883:
[----:B------:R-:W-:Y:S05]  /*4360*/  BSYNC B1 ;  /* 0x0000000000017941 */ /* 0x000fea0003800000 */
.L_x_3882:
[----:B------:R-:W-:-:S13]  /*4370*/  LOP3.LUT P0, RZ, R52, 0x2, RZ, 0xc0, !PT ;  /* 0x0000000234ff7812 */ /* 0x000fda000780c0ff */
[----:B------:R-:W-:Y:S05]  /*4380*/  @!P0 BRA `(.L_x_3881) ;  /* 0x0000001c00088947 */ /* 0x000fea0003800000 */
[----:B0-----:R0:W4:Y:S01]  /*4390*/  LDS.128 R4, [R83+0x2000] ;  /* 0x0020000053047984 */ /* 0x0011220000000c00 */
[----:B------:R-:W-:Y:S01]  /*43a0*/  ISETP.GE.AND P4, PT, R164, R81, PT ;  /* 0x00000051a400720c */ /* 0x000fe20003f86270 */
[----:B------:R-:W-:Y:S01]  /*43b0*/  BSSY B1, `(.L_x_3886) ;  /* 0x000002d000017945 */ /* 0x000fe20003800000 */
[----:B------:R-:W-:-:S04]  /*43c0*/  LEA R10, P0, R152, R14, 0x1 ;  /* 0x0000000e980a7211 */ /* 0x000fc800078008ff */
[----:B------:R-:W-:-:S07]  /*43d0*/  LEA.HI.X R11, R152, R39, R157, 0x1, P0 ;  /* 0x00000027980b7211 */ /* 0x000fce00000f0c9d */
[----:B0-----:R-:W-:Y:S05]  /*43e0*/  @P4 BRA `(.L_x_3887) ;  /* 0x0000000000a44947 */ /* 0x001fea0003800000 */
[----:B------:R-:W-:Y:S02]  /*43f0*/  SHF.R.U64 R13, R32, 0x10, R33 ;  /* 0x00000010200d7819 */ /* 0x000fe40000001221 */
[----:B------:R-:W-:Y:S01]  /*4400*/  SHF.R.U64 R12, R8, 0x10, R9 ;  /* 0x00000010080c7819 */ /* 0x000fe20000001209 */
[----:B----4-:R-:W-:Y:S01]  /*4410*/  IMAD.MOV.U32 R8, RZ, RZ, R6 ;  /* 0x000000ffff087224 */ /* 0x010fe200078e0006 */
[----:B------:R-:W-:Y:S01]  /*4420*/  SHF.R.U32.HI R32, RZ, 0x10, R33 ;  /* 0x00000010ff207819 */ /* 0x000fe20000011621 */
[----:B------:R-:W-:Y:S01]  /*4430*/  HADD2.F32 R13, -RZ, R13.H0_H0 ;  /* 0x2000000dff0d7230 */ /* 0x000fe20000004100 */
[----:B------:R-:W-:Y:S01]  /*4440*/  SHF.R.U32.HI R14, RZ, 0x10, R9 ;  /* 0x00000010ff0e7819 */ /* 0x000fe20000011609 */
[--C-:B------:R-:W-:Y:S02]  /*4450*/  HADD2.F32 R6, -RZ, R5.reuse.H1_H1 ;  /* 0x30000005ff067230 */ /* 0x100fe40000004100 */
[----:B------:R-:W-:Y:S02]  /*4460*/  HADD2.F32 R5, -RZ, R5.H0_H0 ;  /* 0x20000005ff057230 */ /* 0x000fe40000004100 */
[----:B------:R-:W-:-:S02]  /*4470*/  HADD2.F32 R12, -RZ, R12.H0_H0 ;  /* 0x2000000cff0c7230 */ /* 0x000fc40000004100 */
[CC--:B------:R-:W-:Y:S01]  /*4480*/  FMUL.FTZ R34, R6.reuse, R13.reuse ;  /* 0x0000000d06227220 */ /* 0x0c0fe20000410000 */
[----:B------:R-:W-:Y:S02]  /*4490*/  HADD2.F32 R32, -RZ, R32.H0_H0 ;  /* 0x20000020ff207230 */ /* 0x000fe40000004100 */
[C---:B------:R-:W-:Y:S01]  /*44a0*/  FMUL.FTZ R13, R5.reuse, R13 ;  /* 0x0000000d050d7220 */ /* 0x040fe20000410000 */
[--C-:B------:R-:W-:Y:S02]  /*44b0*/  HADD2.F32 R9, -RZ, R7.reuse.H1_H1 ;  /* 0x30000007ff097230 */ /* 0x100fe40000004100 */
[-C--:B------:R-:W-:Y:S01]  /*44c0*/  FFMA.FTZ R34, R5, R12.reuse, -R34 ;  /* 0x0000000c05227223 */ /* 0x080fe20000010822 */
[----:B------:R-:W-:Y:S02]  /*44d0*/  HADD2.F32 R7, -RZ, R7.H0_H0 ;  /* 0x20000007ff077230 */ /* 0x000fe40000004100 */
[----:B------:R-:W-:Y:S01]  /*44e0*/  FFMA.FTZ R15, R6, R12, R13 ;  /* 0x0000000c060f7223 */ /* 0x000fe2000001000d */
[----:B------:R-:W-:-:S02]  /*44f0*/  HADD2.F32 R14, -RZ, R14.H0_H0 ;  /* 0x2000000eff0e7230 */ /* 0x000fc40000004100 */
[-C--:B------:R-:W-:Y:S01]  /*4500*/  FMUL.FTZ R36, R9, R32.reuse ;  /* 0x0000002009247220 */ /* 0x080fe20000410000 */
[--C-:B------:R-:W-:Y:S02]  /*4510*/  HADD2.F32 R12, -RZ, R85.reuse.H0_H0 ;  /* 0x20000055ff0c7230 */ /* 0x100fe40000004100 */
[C---:B------:R-:W-:Y:S01]  /*4520*/  FMUL.FTZ R32, R7.reuse, R32 ;  /* 0x0000002007207220 */ /* 0x040fe20000410000 */
[----:B------:R-:W-:Y:S02]  /*4530*/  HADD2.F32 R85, -RZ, R85.H1_H1 ;  /* 0x30000055ff557230 */ /* 0x000fe40000004100 */
[-C--:B------:R-:W-:Y:S01]  /*4540*/  FFMA.FTZ R36, R7, R14.reuse, -R36 ;  /* 0x0000000e07247223 */ /* 0x080fe20000010824 */
[----:B------:R-:W-:Y:S02]  /*4550*/  HADD2.F32 R5, -RZ, R4.H1_H1 ;  /* 0x30000004ff057230 */ /* 0x000fe40000004100 */
[----:B------:R-:W-:Y:S01]  /*4560*/  FFMA.FTZ R35, R9, R14, R32 ;  /* 0x0000000e09237223 */ /* 0x000fe20000010020 */
[----:B------:R-:W-:-:S02]  /*4570*/  HADD2.F32 R6, -RZ, R8.H1_H1 ;  /* 0x30000008ff067230 */ /* 0x000fc40000004100 */
[----:B------:R-:W-:Y:S02]  /*4580*/  HADD2.F32 R4, -RZ, R4.H0_H0 ;  /* 0x20000004ff047230 */ /* 0x000fe40000004100 */
[CC--:B------:R-:W-:Y:S01]  /*4590*/  FMUL.FTZ R13, R5.reuse, R12.reuse ;  /* 0x0000000c050d7220 */ /* 0x0c0fe20000410000 */
[----:B------:R-:W-:Y:S02]  /*45a0*/  HADD2.F32 R8, -RZ, R8.H0_H0 ;  /* 0x20000008ff087230 */ /* 0x000fe40000004100 */
[-C--:B------:R-:W-:Y:S01]  /*45b0*/  FMUL.FTZ R33, R6, R85.reuse ;  /* 0x0000005506217220 */ /* 0x080fe20000410000 */
[--C-:B------:R-:W-:Y:S02]  /*45c0*/  HADD2.F32 R7, -RZ, R70.reuse.H0_H0 ;  /* 0x20000046ff077230 */ /* 0x100fe40000004100 */
[----:B------:R-:W-:Y:S01]  /*45d0*/  FMUL.FTZ R12, R4, R12 ;  /* 0x0000000c040c7220 */ /* 0x000fe20000410000 */
        /* <DEDUP_REMOVED lines=10> */
.L_x_3887:
[----:B------:R-:W-:Y:S05]  /*4680*/  BSYNC B1 ;  /* 0x0000000000017941 */ /* 0x000fea0003800000 */
.L_x_3886:
[----:B----4-:R0:W-:Y:S01]  /*4690*/  ST.E.128 desc[UR44][R10.64], R4 ;  /* 0x000000040a007985 */ /* 0x0101e2000c101d2c */
[----:B------:R-:W-:Y:S05]  /*46a0*/  BRA `(.L_x_3881) ;  /* 0x0000001800407947 */ /* 0x000fea0003800000 */
.L_x_3863:
[----:B------:R-:W-:-:S05]  /*46b0*/  IMAD R78, R48, -0x60, R26 ;  /* 0xffffffa0304e7824 */ /* 0x000fca00078e021a */
[----:B------:R-:W-:-:S04]  /*46c0*/  VIMNMX R78, R78, 0x60, PT ;  /* 0x000000604e4e7848 */ /* 0x000fc80003fe0100 */
[----:B------:R-:W-:-:S04]  /*46d0*/  ISETP.GE.AND P0, PT, R158, R78, PT ;  /* 0x0000004e9e00720c */ /* 0x000fc80003f06270 */
[----:B------:R-:W-:-:S13]  /*46e0*/  ISETP.GE.OR P0, PT, R22, R81, P0 ;  /* 0x000000511600720c */ /* 0x000fda0000706670 */
[----:B------:R-:W0:Y:S01]  /*46f0*/  @!P0 LDC.64 R36, c[0x0][0x3e8] ;  /* 0x0000fa00ff248b82 */ /* 0x000e220000000a00 */
[----:B------:R-:W-:Y:S02]  /*4700*/  @!P0 IMAD.MOV.U32 R4, RZ, RZ, R20 ;  /* 0x000000ffff048224 */ /* 0x000fe400078e0014 */
[----:B------:R-:W-:Y:S02]  /*4710*/  @!P0 IMAD.MOV.U32 R5, RZ, RZ, R61 ;  /* 0x000000ffff058224 */ /* 0x000fe400078e003d */
[----:B------:R-:W-:Y:S02]  /*4720*/  @!P0 IMAD R33, R69, 0x60, RZ ;  /* 0x0000006045218824 */ /* 0x000fe400078e02ff */
[----:B------:R-:W-:Y:S01]  /*4730*/  @!P0 IMAD.WIDE.U32 R6, R14, 0x60, R4 ;  /* 0x000000600e068825 */ /* 0x000fe200078e0004 */
[----:B------:R-:W1:Y:S03]  /*4740*/  @!P0 LDC.64 R8, c[0x0][0x400] ;  /* 0x00010000ff088b82 */ /* 0x000e660000000a00 */
[----:B------:R-:W-:-:S02]  /*4750*/  @!P0 IMAD.MOV.U32 R4, RZ, RZ, R30 ;  /* 0x000000ffff048224 */ /* 0x000fc400078e001e */
[----:B------:R-:W-:Y:S02]  /*4760*/  @!P0 IMAD.MOV.U32 R5, RZ, RZ, R63 ;  /* 0x000000ffff058224 */ /* 0x000fe400078e003f */
[----:B------:R-:W-:Y:S02]  /*4770*/  @!P0 IMAD R35, R82, 0x60, RZ ;  /* 0x0000006052238824 */ /* 0x000fe400078e02ff */
[----:B------:R-:W-:-:S04]  /*4780*/  @!P0 IMAD.WIDE.U32 R4, R70, 0x60, R4 ;  /* 0x0000006046048825 */ /* 0x000fc800078e0004 */
[----:B------:R-:W-:Y:S01]  /*4790*/  @!P0 IMAD.IADD R7, R33, 0x1, R7 ;  /* 0x0000000121078824 */ /* 0x000fe200078e0207 */
[----:B------:R-:W-:Y:S01]  /*47a0*/  CS2R R32, SRZ ;  /* 0x0000000000207805 */ /* 0x000fe2000001ff00 */
[----:B------:R-:W-:Y:S01]  /*47b0*/  @!P0 IMAD.IADD R5, R35, 0x1, R5 ;  /* 0x0000000123058824 */ /* 0x000fe200078e0205 */
[C---:B0-----:R-:W-:Y:S02]  /*47c0*/  @!P0 LEA R36, P3, R6.reuse, R36, 0x1 ;  /* 0x0000002406248211 */ /* 0x041fe400078608ff */
[----:B------:R-:W-:Y:S02]  /*47d0*/  CS2R R34, SRZ ;  /* 0x0000000000227805 */ /* 0x000fe4000001ff00 */
[----:B------:R-:W-:Y:S02]  /*47e0*/  @!P0 LEA.HI.X R37, R6, R37, R7, 0x1, P3 ;  /* 0x0000002506258211 */ /* 0x000fe400018f0c07 */
[----:B------:R-:W-:Y:S02]  /*47f0*/  CS2R R6, SRZ ;  /* 0x0000000000067805 */ /* 0x000fe4000001ff00 */
[----:B-1----:R-:W-:-:S04]  /*4800*/  @!P0 LEA R8, P4, R4, R8, 0x1 ;  /* 0x0000000804088211 */ /* 0x002fc800078808ff */
[----:B------:R-:W-:Y:S02]  /*4810*/  @!P0 LEA.HI.X R9, R4, R9, R5, 0x1, P4 ;  /* 0x0000000904098211 */ /* 0x000fe400020f0c05 */
[----:B------:R-:W-:-:S03]  /*4820*/  CS2R R4, SRZ ;  /* 0x0000000000047805 */ /* 0x000fc6000001ff00 */
[----:B------:R-:W5:Y:S04]  /*4830*/  @!P0 LDG.E.128 R32, desc[UR44][R8.64] ;  /* 0x0000002c08208981 */ /* 0x000f68000c1e1d00 */
[----:B------:R0:W5:Y:S01]  /*4840*/  @!P0 LDG.E.128 R4, desc[UR44][R36.64] ;  /* 0x0000002c24048981 */ /* 0x000162000c1e1d00 */
[----:B------:R-:W-:-:S04]  /*4850*/  ISETP.GE.AND P0, PT, R175, R78, PT ;  /* 0x0000004eaf00720c */ /* 0x000fc80003f06270 */
[----:B------:R-:W-:Y:S01]  /*4860*/  ISETP.GE.OR P0, PT, R22, R81, P0 ;  /* 0x000000511600720c */ /* 0x000fe20000706670 */
[----:B------:R-:W-:Y:S01]  /*4870*/  BSSY B1, `(.L_x_3888) ;  /* 0x000001a000017945 */ /* 0x000fe20003800000 */
[----:B------:R-:W-:Y:S02]  /*4880*/  CS2R R38, SRZ ;  /* 0x0000000000267805 */ /* 0x000fe4000001ff00 */
[----:B------:R-:W-:Y:S02]  /*4890*/  CS2R R42, SRZ ;  /* 0x00000000002a7805 */ /* 0x000fe4000001ff00 */
[----:B------:R-:W-:Y:S02]  /*48a0*/  CS2R R40, SRZ ;  /* 0x0000000000287805 */ /* 0x000fe4000001ff00 */
[----:B0-----:R-:W-:-:S05]  /*48b0*/  CS2R R36, SRZ ;  /* 0x0000000000247805 */ /* 0x001fca000001ff00 */
[----:B------:R-:W-:Y:S05]  /*48c0*/  @P0 BRA `(.L_x_3889) ;  /* 0x0000000000500947 */ /* 0x000fea0003800000 */
[C---:B------:R-:W-:Y:S01]  /*48d0*/  SHF.L.U64.HI R9, R10.reuse, 0x6, R11 ;  /* 0x000000060a097819 */ /* 0x040fe2000001020b */
[----:B------:R-:W-:Y:S01]  /*48e0*/  IMAD.SHL.U32 R8, R10, 0x40, RZ ;  /* 0x000000400a087824 */ /* 0x000fe200078e00ff */
[C---:B------:R-:W-:Y:S01]  /*48f0*/  SHF.L.U64.HI R11, R12.reuse, 0x6, R13 ;  /* 0x000000060c0b7819 */ /* 0x040fe2000001020d */
[----:B------:R-:W-:Y:S01]  /*4900*/  IMAD.SHL.U32 R10, R12, 0x40, RZ ;  /* 0x000000400c0a7824 */ /* 0x000fe200078e00ff */
[----:B------:R-:W-:Y:S01]  /*4910*/  ULDC.64 UR4, c[0x0][0x3e8] ;  /* 0x0000fa0000047ab9 */ /* 0x000fe20000000a00 */
[----:B------:R-:W-:Y:S01]  /*4920*/  IMAD.WIDE.U32 R8, R14, 0x60, R8 ;  /* 0x000000600e087825 */ /* 0x000fe200078e0008 */
[----:B------:R-:W-:-:S03]  /*4930*/  ULDC.64 UR6, c[0x0][0x400] ;  /* 0x0001000000067ab9 */ /* 0x000fc60000000a00 */
[----:B------:R-:W-:Y:S01]  /*4940*/  IMAD.WIDE.U32 R10, R70, 0x60, R10 ;  /* 0x00000060460a7825 */ /* 0x000fe200078e000a */
[----:B------:R-:W-:-:S03]  /*4950*/  IADD3 R12, P0, R20, R8, RZ ;  /* 0x00000008140c7210 */ /* 0x000fc60007f1e0ff */
[----:B------:R-:W-:Y:S01]  /*4960*/  IMAD R69, R69, 0x60, RZ ;  /* 0x0000006045457824 */ /* 0x000fe200078e02ff */
[----:B------:R-:W-:Y:S01]  /*4970*/  IADD3 R8, P3, R30, R10, RZ ;  /* 0x0000000a1e087210 */ /* 0x000fe20007f7e0ff */
[----:B------:R-:W-:-:S03]  /*4980*/  IMAD R82, R82, 0x60, RZ ;  /* 0x0000006052527824 */ /* 0x000fc600078e02ff */
[----:B------:R-:W-:Y:S02]  /*4990*/  IADD3.X R9, R61, R69, R9, P0, !PT ;  /* 0x000000453d097210 */ /* 0x000fe400007fe409 */
[----:B------:R-:W-:Y:S02]  /*49a0*/  IADD3.X R11, R63, R82, R11, P3, !PT ;  /* 0x000000523f0b7210 */ /* 0x000fe40001ffe40b */
[----:B------:R-:W-:Y:S02]  /*49b0*/  LEA R36, P0, R12, UR4, 0x1 ;  /* 0x000000040c247c11 */ /* 0x000fe4000f8008ff */
[----:B------:R-:W-:Y:S02]  /*49c0*/  LEA R40, P3, R8, UR6, 0x1 ;  /* 0x0000000608287c11 */ /* 0x000fe4000f8608ff */
[----:B------:R-:W-:Y:S02]  /*49d0*/  LEA.HI.X R37, R12, UR5, R9, 0x1, P0 ;  /* 0x000000050c257c11 */ /* 0x000fe400080f0c09 */
[----:B------:R-:W-:-:S04]  /*49e0*/  LEA.HI.X R41, R8, UR7, R11, 0x1, P3 ;  /* 0x0000000708297c11 */ /* 0x000fc800098f0c0b */
[----:B------:R-:W5:Y:S04]  /*49f0*/  LDG.E.128 R36, desc[UR44][R36.64] ;  /* 0x0000002c24247981 */ /* 0x000f68000c1e1d00 */
[----:B------:R-:W5:Y:S02]  /*4a00*/  LDG.E.128 R40, desc[UR44][R40.64] ;  /* 0x0000002c28287981 */ /* 0x000f64000c1e1d00 */
.L_x_3889:
[----:B------:R-:W-:Y:S05]  /*4a10*/  BSYNC B1 ;  /* 0x0000000000017941 */ /* 0x000fea0003800000 */
.L_x_3888:
[----:B-----5:R-:W-:Y:S01]  /*4a20*/  IMAD.MOV.U32 R8, RZ, RZ, R38 ;  /* 0x000000ffff087224 */ /* 0x020fe200078e0026 */
[----:B------:R-:W-:Y:S01]  /*4a30*/  ISETP.NE.AND P3, PT, R58, 0x3, PT ;  /* 0x000000033a00780c */ /* 0x000fe20003f65270 */
[----:B------:R-:W-:Y:S01]  /*4a40*/  IMAD.MOV.U32 R9, RZ, RZ, R39 ;  /* 0x000000ffff097224 */ /* 0x000fe200078e0027 */
[----:B------:R-:W-:Y:S01]  /*4a50*/  ISETP.GE.AND P4, PT, R22, R81, PT ;  /* 0x000000511600720c */ /* 0x000fe20003f86270 */
        /* <DEDUP_REMOVED lines=29> */
.L_x_3890:
[----:B------:R-:W-:Y:S01]  /*4c30*/  IMAD R69, R153, 0x8, R2 ;  /* 0x0000000899457824 */ /* 0x000fe200078e0202 */
[----:B------:R-:W-:Y:S01]  /*4c40*/  SHF.L.U32 R82, R159, 0x1f, RZ ;  /* 0x0000001f9f527819 */ /* 0x000fe200000006ff */
[----:B------:R-:W-:Y:S01]  /*4c50*/  BSSY B1, `(.L_x_3891) ;  /* 0x0000005000017945 */ /* 0x000fe20003800000 */
[----:B------:R-:W-:Y:S02]  /*4c60*/  LOP3.LUT R8, R52, 0x1, RZ, 0xc0, !PT ;  /* 0x0000000134087812 */ /* 0x000fe400078ec0ff */
[----:B------:R-:W0:Y:S02]  /*4c70*/  SYNCS.PHASECHK.TRANS64.TRYWAIT P5, [R69+URZ+0x32490], R82 ;  /* 0x03249052450075a7 */ /* 0x000e2400080a017f */
[----:B------:R-:W-:Y:S01]  /*4c80*/  ISETP.NE.U32.AND P0, PT, R8, 0x1, PT ;  /* 0x000000010800780c */ /* 0x000fe20003f05070 */
[----:B0-----:R-:W-:-:S12]  /*4c90*/  @!P5 BRA `(.L_x_3892) ;  /* 0x0000034c002cd947 */ /* 0x001fd80003800000 */
.L_x_4241:
[----:B------:R-:W-:Y:S05]  /*4ca0*/  BSYNC B1 ;  /* 0x0000000000017941 */ /* 0x000fea0003800000 */
.L_x_3891:
[----:B------:R-:W-:-:S03]  /*4cb0*/  UMOV UR4, 0xffffffff ;  /* 0xffffffff00047882 */ /* 0x000fc60000000000 */
[----:B------:R-:W-:Y:S05]  /*4cc0*/  BRA.DIV UR4, `(.L_x_3893) ;  /* 0x0000034e04347947 */ /* 0x000fea000b800000 */
[----:B------:R1:W2:Y:S04]  /*4cd0*/  SHFL.IDX PT, R73, R80, RZ, 0x1c1f ;  /* 0x001c1fff50497589 */ /* 0x0002a800000e0000 */
[----:B------:R1:W3:Y:S02]  /*4ce0*/  SHFL.IDX PT, R72, R79, RZ, 0x1c1f ;  /* 0x001c1fff4f487589 */ /* 0x0002e400000e0000 */
.L_x_4245:
[----:B------:R-:W-:Y:S01]  /*4cf0*/  ISETP.GE.OR P5, PT, R158, R78, P0 ;  /* 0x0000004e9e00720c */ /* 0x000fe200007a6670 */
[----:B------:R-:W-:Y:S01]  /*4d00*/  BSSY B1, `(.L_x_3894) ;  /* 0x000006f000017945 */ /* 0x000fe20003800000 */
[----:B------:R-:W-:-:S11]  /*4d10*/  IMAD.SHL.U32 R81, R81, 0x2, RZ ;  /* 0x0000000251517824 */ /* 0x000fd600078e00ff */
[----:B------:R-:W-:Y:S05]  /*4d20*/  @P5 BRA `(.L_x_3895) ;  /* 0x0000000400b05947 */ /* 0x000fea0003800000 */
[----:B------:R-:W4:Y:S01]  /*4d30*/  LDC R10, c[0x0][0x2f4] ;  /* 0x0000bd00ff0a7b82 */ /* 0x000f220000000800 */
[----:B------:R-:W-:Y:S01]  /*4d40*/  IMAD.SHL.U32 R71, R65, 0x8, RZ ;  /* 0x0000000841477824 */ /* 0x000fe200078e00ff */
[----:B------:R-:W-:Y:S03]  /*4d50*/  BSSY B2, `(.L_x_3896) ;  /* 0x0000067000027945 */ /* 0x000fe60003800000 */
[----:B--23--:R-:W-:-:S04]  /*4d60*/  IMAD.WIDE R70, R71, 0x2, R72 ;  /* 0x0000000247467825 */ /* 0x00cfc800078e0248 */
[----:B----4-:R-:W-:-:S05]  /*4d70*/  IMAD.IADD R8, R10, 0x1, -R81 ;  /* 0x000000010a087824 */ /* 0x010fca00078e0a51 */
[----:B------:R-:W-:-:S04]  /*4d80*/  SEL R8, R81, R8, !P1 ;  /* 0x0000000851087207 */ /* 0x000fc80004800000 */
[----:B------:R-:W-:-:S04]  /*4d90*/  SHF.R.S32.HI R9, RZ, 0x1f, R8 ;  /* 0x0000001fff097819 */ /* 0x000fc80000011408 */
[----:B------:R-:W-:Y:S01]  /*4da0*/  LEA.HI R8, R9, R8, RZ, 0x4 ;  /* 0x0000000809087211 */ /* 0x000fe200078f20ff */
[----:B------:R-:W-:-:S03]  /*4db0*/  IMAD R9, R153, 0x1800, R66 ;  /* 0x0000180099097824 */ /* 0x000fc600078e0242 */
[----:B------:R-:W-:Y:S01]  /*4dc0*/  LEA.HI.SX32 R8, R8, R65, 0x1c ;  /* 0x0000004108087211 */ /* 0x000fe200078fe2ff */
[----:B------:R-:W-:-:S04]  /*4dd0*/  IMAD R9, R9, 0x2, R2 ;  /* 0x0000000209097824 */ /* 0x000fc800078e0202 */
[----:B------:R-:W-:-:S05]  /*4de0*/  IMAD.SHL.U32 R89, R8, 0x8, RZ ;  /* 0x0000000808597824 */ /* 0x000fca00078e00ff */
[----:B------:R-:W-:Y:S02]  /*4df0*/  LOP3.LUT R8, R50, 0x38, R89, 0xf8, !PT ;  /* 0x0000003832087812 */ /* 0x000fe400078ef859 */
[----:B------:R-:W-:Y:S02]  /*4e00*/  ISETP.GE.AND P5, PT, R89, R10, PT ;  /* 0x0000000a5900720c */ /* 0x000fe40003fa6270 */
[----:B------:R-:W-:-:S05]  /*4e10*/  LOP3.LUT R8, R8, R53, RZ, 0x3c, !PT ;  /* 0x0000003508087212 */ /* 0x000fca00078e3cff */
[----:B------:R-:W-:-:S04]  /*4e20*/  IMAD R8, R203, 0x200, R8 ;  /* 0x00000200cb087824 */ /* 0x000fc800078e0208 */
[----:B------:R-:W-:Y:S02]  /*4e30*/  IMAD R11, R153, 0x1800, R8 ;  /* 0x00001800990b7824 */ /* 0x000fe400078e0208 */
[----:B------:R-:W-:-:S04]  /*4e40*/  @!P5 IMAD.WIDE R72, R89, 0x2, R72 ;  /* 0x000000025948d825 */ /* 0x000fc800078e0248 */
[----:B------:R-:W-:Y:S02]  /*4e50*/  IMAD R12, R11, 0x2, R2 ;  /* 0x000000020b0c7824 */ /* 0x000fe400078e0202 */
[----:B------:R-:W2:Y:S04]  /*4e60*/  LDS.128 R8, [R9+0x1c400] ;  /* 0x01c4000009087984 */ /* 0x000ea80000000c00 */
[----:B------:R-:W3:Y:S01]  /*4e70*/  LDS.128 R12, [R12+0x1c400] ;  /* 0x01c400000c0c7984 */ /* 0x000ee20000000c00 */
[----:B------:R-:W-:Y:S05]  /*4e80*/  @P4 BRA `(.L_x_3897) ;  /* 0x00000004004c4947 */ /* 0x000fea0003800000 */
[----:B------:R-:W-:Y:S01]  /*4e90*/  SHF.R.U32.HI R91, RZ, 0x10, R33 ;  /* 0x00000010ff5b7819 */ /* 0x000fe20000011621 */
[----:B---3--:R-:W-:Y:S01]  /*4ea0*/  IMAD.MOV.U32 R89, RZ, RZ, R15 ;  /* 0x000000ffff597224 */ /* 0x008fe200078e000f */
[--C-:B------:R-:W-:Y:S01]  /*4eb0*/  SHF.R.U64 R4, R4, 0x10, R5.reuse ;  /* 0x0000001004047819 */ /* 0x100fe20000001205 */
[----:B------:R-:W-:Y:S01]  /*4ec0*/  HADD2.F32 R92, -RZ, R92.H0_H0 ;  /* 0x2000005cff5c7230 */ /* 0x000fe20000004100 */
[----:B------:R-:W-:Y:S01]  /*4ed0*/  SHF.R.U32.HI R90, RZ, 0x10, R5 ;  /* 0x00000010ff5a7819 */ /* 0x000fe20000011605 */
[----:B------:R-:W-:Y:S01]  /*4ee0*/  HADD2.F32 R15, -RZ, R13.H0_H0 ;  /* 0x2000000dff0f7230 */ /* 0x000fe20000004100 */
[----:B------:R-:W-:Y:S01]  /*4ef0*/  SHF.R.U64 R32, R32, 0x10, R33 ;  /* 0x0000001020207819 */ /* 0x000fe20000001221 */
[----:B------:R-:W-:Y:S01]  /*4f00*/  HADD2.F32 R91, -RZ, R91.H0_H0 ;  /* 0x2000005bff5b7230 */ /* 0x000fe20000004100 */
[--C-:B------:R-:W-:Y:S01]  /*4f10*/  SHF.R.U64 R5, R6, 0x10, R7.reuse ;  /* 0x0000001006057819 */ /* 0x100fe20000001207 */
[----:B------:R-:W-:Y:S01]  /*4f20*/  HADD2.F32 R13, -RZ, R13.H1_H1 ;  /* 0x3000000dff0d7230 */ /* 0x000fe20000004100 */
[----:B------:R-:W-:Y:S01]  /*4f30*/  SHF.R.U32.HI R33, RZ, 0x10, R7 ;  /* 0x00000010ff217819 */ /* 0x000fe20000011607 */
[--C-:B--2---:R-:W-:Y:S01]  /*4f40*/  HADD2.F32 R7, -RZ, R9.reuse.H0_H0 ;  /* 0x20000009ff077230 */ /* 0x104fe20000004100 */
[----:B------:R-:W-:Y:S01]  /*4f50*/  SHF.R.U64 R6, R34, 0x10, R35 ;  /* 0x0000001022067819 */ /* 0x000fe20000001223 */
[----:B------:R-:W-:-:S02]  /*4f60*/  HADD2.F32 R34, -RZ, R9.H1_H1 ;  /* 0x30000009ff227230 */ /* 0x000fc40000004100 */
[-C--:B------:R-:W-:Y:S01]  /*4f70*/  FMUL.FTZ R94, R15, R92.reuse ;  /* 0x0000005c0f5e7220 */ /* 0x080fe20000410000 */
[----:B------:R-:W-:Y:S02]  /*4f80*/  HADD2.F32 R88, -RZ, R88.H0_H0 ;  /* 0x20000058ff587230 */ /* 0x000fe40000004100 */
[----:B------:R-:W-:Y:S01]  /*4f90*/  FMUL.FTZ R92, R7, R92 ;  /* 0x0000005c075c7220 */ /* 0x000fe20000410000 */
[----:B------:R-:W-:Y:S01]  /*4fa0*/  HADD2.F32 R90, -RZ, R90.H0_H0 ;  /* 0x2000005aff5a7230 */ /* 0x000fe20000004100 */
[----:B------:R-:W-:Y:S01]  /*4fb0*/  SHF.R.U32.HI R35, RZ, 0x10, R35 ;  /* 0x00000010ff237819 */ /* 0x000fe20000011623 */
[-C--:B------:R-:W-:Y:S01]  /*4fc0*/  FMUL.FTZ R96, R34, R91.reuse ;  /* 0x0000005b22607220 */ /* 0x080fe20000410000 */
[----:B------:R-:W-:Y:S01]  /*4fd0*/  FMUL.FTZ R93, R13, R91 ;  /* 0x0000005b0d5d7220 */ /* 0x000fe20000410000 */
[-C--:B------:R-:W-:Y:S01]  /*4fe0*/  FFMA.FTZ R7, R7, R88.reuse, -R94 ;  /* 0x0000005807077223 */ /* 0x080fe2000001085e */
[----:B------:R-:W-:Y:S01]  /*4ff0*/  FFMA.FTZ R9, R15, R88, R92 ;  /* 0x000000580f097223 */ /* 0x000fe2000001005c */
[----:B------:R-:W-:Y:S01]  /*5000*/  FFMA.FTZ R88, R13, R90, R96 ;  /* 0x0000005a0d587223 */ /* 0x000fe20000010060 */
[----:B------:R-:W-:-:S02]  /*5010*/  HADD2.F32 R94, -RZ, R98.H0_H0 ;  /* 0x20000062ff5e7230 */ /* 0x000fc40000004100 */
[----:B------:R-:W-:Y:S01]  /*5020*/  FFMA.FTZ R34, R34, R90, -R93 ;  /* 0x0000005a22227223 */ /* 0x000fe2000001085d */
[--C-:B------:R-:W-:Y:S02]  /*5030*/  HADD2.F32 R15, -RZ, R89.reuse.H0_H0 ;  /* 0x20000059ff0f7230 */ /* 0x100fe40000004100 */
[----:B------:R-:W-:Y:S01]  /*5040*/  HADD2.F32 R89, -RZ, R89.H1_H1 ;  /* 0x30000059ff597230 */ /* 0x000fe20000004100 */
[----:B------:R-:W-:Y:S01]  /*5050*/  F2FP.F16.F32.PACK_AB R88, R88, R9 ;  /* 0x000000095858723e */ /* 0x000fe200000000ff */
[----:B------:R-:W-:Y:S02]  /*5060*/  HADD2.F32 R13, -RZ, R11.H0_H0 ;  /* 0x2000000bff0d7230 */ /* 0x000fe40000004100 */
[----:B------:R-:W-:Y:S01]  /*5070*/  FMUL.FTZ R96, R15, R94 ;  /* 0x0000005e0f607220 */ /* 0x000fe20000410000 */
[----:B------:R-:W-:Y:S01]  /*5080*/  HADD2.F32 R35, -RZ, R35.H0_H0 ;  /* 0x20000023ff237230 */ /* 0x000fe20000004100 */
[----:B------:R-:W-:Y:S01]  /*5090*/  F2FP.F16.F32.PACK_AB R7, R34, R7 ;  /* 0x000000072207723e */ /* 0x000fe200000000ff */
[----:B------:R-:W-:-:S02]  /*50a0*/  HADD2.F32 R90, -RZ, R11.H1_H1 ;  /* 0x3000000bff5a7230 */ /* 0x000fc40000004100 */
[----:B------:R-:W-:Y:S01]  /*50b0*/  FMUL.FTZ R94, R13, R94 ;  /* 0x0000005e0d5e7220 */ /* 0x000fe20000410000 */
[----:B------:R-:W-:Y:S02]  /*50c0*/  HADD2.F32 R92, -RZ, R95.H0_H0 ;  /* 0x2000005fff5c7230 */ /* 0x000fe40000004100 */
[-C--:B------:R-:W-:Y:S01]  /*50d0*/  FMUL.FTZ R91, R89, R35.reuse ;  /* 0x00000023595b7220 */ /* 0x080fe20000410000 */
[----:B------:R-:W-:Y:S02]  /*50e0*/  HADD2.F32 R33, -RZ, R33.H0_H0 ;  /* 0x20000021ff217230 */ /* 0x000fe40000004100 */
[C---:B------:R-:W-:Y:S01]  /*50f0*/  FMUL.FTZ R98, R90.reuse, R35 ;  /* 0x000000235a627220 */ /* 0x040fe20000410000 */
[----:B------:R-:W-:Y:S02]  /*5100*/  HADD2.F32 R35, -RZ, R4.H0_H0 ;  /* 0x20000004ff237230 */ /* 0x000fe40000004100 */
[-C--:B------:R-:W-:Y:S01]  /*5110*/  FFMA.FTZ R11, R13, R92.reuse, -R96 ;  /* 0x0000005c0d0b7223 */ /* 0x080fe20000010860 */
[----:B------:R-:W-:Y:S01]  /*5120*/  FFMA.FTZ R13, R15, R92, R94 ;  /* 0x0000005c0f0d7223 */ /* 0x000fe2000001005e */
[-C--:B------:R-:W-:Y:S01]  /*5130*/  FFMA.FTZ R90, R90, R33.reuse, -R91 ;  /* 0x000000215a5a7223 */ /* 0x080fe2000001085b */
[----:B------:R-:W-:Y:S01]  /*5140*/  FFMA.FTZ R92, R89, R33, R98 ;  /* 0x00000021595c7223 */ /* 0x000fe20000010062 */
[----:B------:R-:W-:-:S02]  /*5150*/  HADD2.F32 R91, -RZ, R32.H0_H0 ;  /* 0x20000020ff5b7230 */ /* 0x000fc40000004100 */
[----:B------:R-:W-:Y:S01]  /*5160*/  HADD2.F32 R89, -RZ, R99.H0_H0 ;  /* 0x20000063ff597230 */ /* 0x000fe20000004100 */
[----:B------:R-:W-:Y:S01]  /*5170*/  F2FP.F16.F32.PACK_AB R11, R90, R11 ;  /* 0x0000000b5a0b723e */ /* 0x000fe200000000ff */
[----:B------:R-:W-:Y:S02]  /*5180*/  HADD2.F32 R32, -RZ, R12.H0_H0 ;  /* 0x2000000cff207230 */ /* 0x000fe40000004100 */
[----:B------:R-:W-:Y:S02]  /*5190*/  HADD2.F32 R15, -RZ, R8.H0_H0 ;  /* 0x20000008ff0f7230 */ /* 0x000fe40000004100 */
[----:B------:R-:W-:Y:S02]  /*51a0*/  HADD2.F32 R33, -RZ, R95.H1_H1 ;  /* 0x3000005fff217230 */ /* 0x000fe40000004100 */
[-C--:B------:R-:W-:Y:S01]  /*51b0*/  FMUL.FTZ R4, R32, R89.reuse ;  /* 0x0000005920047220 */ /* 0x080fe20000410000 */
[----:B------:R-:W-:Y:S02]  /*51c0*/  HADD2.F32 R12, -RZ, R12.H1_H1 ;  /* 0x3000000cff0c7230 */ /* 0x000fe40000004100 */
[----:B------:R-:W-:Y:S01]  /*51d0*/  FMUL.FTZ R93, R15, R89 ;  /* 0x000000590f5d7220 */ /* 0x000fe20000410000 */
[----:B------:R-:W-:-:S02]  /*51e0*/  HADD2.F32 R8, -RZ, R8.H1_H1 ;  /* 0x30000008ff087230 */ /* 0x000fc40000004100 */
[-C--:B------:R-:W-:Y:S01]  /*51f0*/  FFMA.FTZ R89, R15, R33.reuse, -R4 ;  /* 0x000000210f597223 */ /* 0x080fe20000010804 */
[--C-:B------:R-:W-:Y:S02]  /*5200*/  HADD2.F32 R15, -RZ, R87.reuse.H1_H1 ;  /* 0x30000057ff0f7230 */ /* 0x100fe40000004100 */
[----:B------:R-:W-:Y:S01]  /*5210*/  FFMA.FTZ R93, R32, R33, R93 ;  /* 0x00000021205d7223 */ /* 0x000fe2000001005d */
[----:B------:R-:W-:Y:S02]  /*5220*/  HADD2.F32 R33, -RZ, R6.H0_H0 ;  /* 0x20000006ff217230 */ /* 0x000fe40000004100 */
[-C--:B------:R-:W-:Y:S01]  /*5230*/  FMUL.FTZ R95, R12, R91.reuse ;  /* 0x0000005b0c5f7220 */ /* 0x080fe20000410000 */
[----:B------:R-:W-:Y:S02]  /*5240*/  HADD2.F32 R6, -RZ, R14.H0_H0 ;  /* 0x2000000eff067230 */ /* 0x000fe40000004100 */
[----:B------:R-:W-:Y:S01]  /*5250*/  FMUL.FTZ R91, R8, R91 ;  /* 0x0000005b085b7220 */ /* 0x000fe20000410000 */
[----:B------:R-:W-:-:S02]  /*5260*/  HADD2.F32 R87, -RZ, R87.H0_H0 ;  /* 0x20000057ff577230 */ /* 0x000fc40000004100 */
[-C--:B------:R-:W-:Y:S01]  /*5270*/  FFMA.FTZ R8, R8, R35.reuse, -R95 ;  /* 0x0000002308087223 */ /* 0x080fe2000001085f */
[----:B------:R-:W-:Y:S02]  /*5280*/  HADD2.F32 R4, -RZ, R10.H0_H0 ;  /* 0x2000000aff047230 */ /* 0x000fe40000004100 */
[----:B------:R-:W-:Y:S01]  /*5290*/  FFMA.FTZ R12, R12, R35, R91 ;  /* 0x000000230c0c7223 */ /* 0x000fe2000001005b */
        /* <DEDUP_REMOVED lines=9> */
[----:B------:R-:W-:Y:S01]  /*5330*/  FFMA.FTZ R10, R10, R5, -R91 ;  /* 0x000000050a0a7223 */ /* 0x000fe2000001085b */
[----:B------:R-:W-:Y:S01]  /*5340*/  F2FP.F16.F32.PACK_AB R15, R92, R13 ;  /* 0x0000000d5c0f723e */ /* 0x000fe200000000ff */
[----:B------:R-:W-:Y:S01]  /*5350*/  FFMA.FTZ R14, R14, R5, R33 ;  /* 0x000000050e0e7223 */ /* 0x000fe20000010021 */
[----:B------:R-:W-:Y:S01]  /*5360*/  F2FP.F16.F32.PACK_AB R8, R8, R89 ;  /* 0x000000590808723e */ /* 0x000fe200000000ff */
[----:B------:R-:W-:Y:S01]  /*5370*/  IMAD.MOV.U32 R9, RZ, RZ, R7 ;  /* 0x000000ffff097224 */ /* 0x000fe200078e0007 */
[----:B------:R-:W-:Y:S01]  /*5380*/  F2FP.F16.F32.PACK_AB R12, R12, R93 ;  /* 0x0000005d0c0c723e */ /* 0x000fe200000000ff */
[----:B------:R-:W-:Y:S01]  /*5390*/  IMAD.MOV.U32 R13, RZ, RZ, R88 ;  /* 0x000000ffff0d7224 */ /* 0x000fe200078e0058 */
[----:B------:R-:W-:-:S02]  /*53a0*/  F2FP.F16.F32.PACK_AB R10, R10, R35 ;  /* 0x000000230a0a723e */ /* 0x000fc400000000ff */
[----:B------:R-:W-:-:S07]  /*53b0*/  F2FP.F16.F32.PACK_AB R14, R14, R87 ;  /* 0x000000570e0e723e */ /* 0x000fce00000000ff */
.L_x_3897:
[----:B------:R-:W-:Y:S05]  /*53c0*/  BSYNC B2 ;  /* 0x0000000000027941 */ /* 0x000fea0003800000 */
.L_x_3896:
[----:B--2---:R4:W-:Y:S04]  /*53d0*/  ST.E.128 desc[UR44][R70.64], R8 ;  /* 0x0000000846007985 */ /* 0x0049e8000c101d2c */
[----:B---3--:R4:W-:Y:S02]  /*53e0*/  @!P5 ST.E.128 desc[UR44][R72.64], R12 ;  /* 0x0000000c4800d985 */ /* 0x0089e4000c101d2c */
.L_x_3895:
[----:B------:R-:W-:Y:S05]  /*53f0*/  BSYNC B1 ;  /* 0x0000000000017941 */ /* 0x000fea0003800000 */
.L_x_3894:
[----:B------:R-:W-:-:S03]  /*5400*/  UMOV UR4, 0xffffffff ;  /* 0xffffffff00047882 */ /* 0x000fc60000000000 */
[----:B------:R-:W-:Y:S05]  /*5410*/  BRA.DIV UR4, `(.L_x_3898) ;  /* 0x0000034604ac7947 */ /* 0x000fea000b800000 */
[----:B-1----:R-:W1:Y:S04]  /*5420*/  SHFL.IDX PT, R80, R80, 0x1, 0x1c1f ;  /* 0x003c1f0050507f89 */ /* 0x002e6800000e0000 */
[----:B----4-:R4:W0:Y:S02]  /*5430*/  SHFL.IDX PT, R14, R79, 0x1, 0x1c1f ;  /* 0x003c1f004f0e7f89 */ /* 0x01082400000e0000 */
.L_x_4249:
[----:B------:R-:W-:Y:S01]  /*5440*/  ISETP.GE.OR P0, PT, R175, R78, P0 ;  /* 0x0000004eaf00720c */ /* 0x000fe20000706670 */
[----:B0-----:R-:W-:Y:S02]  /*5450*/  IMAD.MOV.U32 R12, RZ, RZ, R14 ;  /* 0x000000ffff0c7224 */ /* 0x001fe400078e000e */
[----:B-1----:R-:W-:-:S10]  /*5460*/  IMAD.MOV.U32 R13, RZ, RZ, R80 ;  /* 0x000000ffff0d7224 */ /* 0x002fd400078e0050 */
[----:B------:R-:W-:Y:S05]  /*5470*/  @P0 BRA `(.L_x_3881) ;  /* 0x0000000800cc0947 */ /* 0x000fea0003800000 */
[----:B------:R-:W0:Y:S01]  /*5480*/  LDC R32, c[0x0][0x2f4] ;  /* 0x0000bd00ff207b82 */ /* 0x000e220000000800 */
[----:B------:R-:W-:Y:S01]  /*5490*/  IMAD.SHL.U32 R15, R65, 0x8, RZ ;  /* 0x00000008410f7824 */ /* 0x000fe200078e00ff */
[----:B------:R-:W-:Y:S03]  /*54a0*/  BSSY B1, `(.L_x_3899) ;  /* 0x0000068000017945 */ /* 0x000fe60003800000 */
[----:B------:R-:W-:-:S04]  /*54b0*/  IMAD.WIDE R14, R15, 0x2, R12 ;  /* 0x000000020f0e7825 */ /* 0x000fc800078e020c */
[----:B0-----:R-:W-:-:S05]  /*54c0*/  @P1 IMAD.IADD R81, R32, 0x1, -R81 ;  /* 0x0000000120511824 */ /* 0x001fca00078e0a51 */
[----:B------:R-:W-:-:S04]  /*54d0*/  SHF.R.S32.HI R4, RZ, 0x1f, R81 ;  /* 0x0000001fff047819 */ /* 0x000fc80000011451 */
[----:B------:R-:W-:-:S04]  /*54e0*/  LEA.HI R4, R4, R81, RZ, 0x4 ;  /* 0x0000005104047211 */ /* 0x000fc800078f20ff */
[----:B------:R-:W-:-:S05]  /*54f0*/  LEA.HI.SX32 R4, R4, R65, 0x1c ;  /* 0x0000004104047211 */ /* 0x000fca00078fe2ff */
[----:B------:R-:W-:-:S05]  /*5500*/  IMAD.SHL.U32 R33, R4, 0x8, RZ ;  /* 0x0000000804217824 */ /* 0x000fca00078e00ff */
[----:B------:R-:W-:-:S04]  /*5510*/  LOP3.LUT R4, R206, 0x38, R33, 0xf8, !PT ;  /* 0x00000038ce047812 */ /* 0x000fc800078ef821 */
[----:B------:R-:W-:-:S05]  /*5520*/  LOP3.LUT R5, R4, R207, RZ, 0x3c, !PT ;  /* 0x000000cf04057212 */ /* 0x000fca00078e3cff */
[----:B------:R-:W-:Y:S02]  /*5530*/  IMAD.IADD R4, R208, 0x1, R5 ;  /* 0x00000001d0047824 */ /* 0x000fe400078e0205 */
[C---:B------:R-:W-:Y:S02]  /*5540*/  IMAD R5, R153.reuse, 0x1800, R67 ;  /* 0x0000180099057824 */ /* 0x040fe400078e0243 */
[----:B------:R-:W-:Y:S02]  /*5550*/  IMAD R7, R153, 0x1800, R4 ;  /* 0x0000180099077824 */ /* 0x000fe400078e0204 */
[--C-:B------:R-:W-:Y:S02]  /*5560*/  IMAD R5, R5, 0x2, R2.reuse ;  /* 0x0000000205057824 */ /* 0x100fe400078e0202 */
[----:B------:R-:W-:-:S04]  /*5570*/  IMAD R8, R7, 0x2, R2 ;  /* 0x0000000207087824 */ /* 0x000fc800078e0202 */
[----:B------:R-:W0:Y:S04]  /*5580*/  LDS.128 R4, [R5+0x1c400] ;  /* 0x01c4000005047984 */ /* 0x000e280000000c00 */
[----:B------:R-:W1:Y:S01]  /*5590*/  LDS.128 R8, [R8+0x1c400] ;  /* 0x01c4000008087984 */ /* 0x000e620000000c00 */
[----:B------:R-:W-:Y:S05]  /*55a0*/  @P4 BRA `(.L_x_3900) ;  /* 0x00000004005c4947 */ /* 0x000fea0003800000 */
[----:B------:R-:W-:Y:S01]  /*55b0*/  SHF.R.U64 R34, R38, 0x10, R39 ;  /* 0x0000001026227819 */ /* 0x000fe20000001227 */
[----:B0-----:R-:W-:Y:S01]  /*55c0*/  IMAD.MOV.U32 R38, RZ, RZ, R4 ;  /* 0x000000ffff267224 */ /* 0x001fe200078e0004 */
[----:B------:R-:W-:Y:S01]  /*55d0*/  SHF.R.U32.HI R70, RZ, 0x10, R41 ;  /* 0x00000010ff467819 */ /* 0x000fe20000011629 */
[----:B-1----:R-:W-:Y:S01]  /*55e0*/  IMAD.MOV.U32 R4, RZ, RZ, R9 ;  /* 0x000000ffff047224 */ /* 0x002fe200078e0009 */
[----:B------:R-:W-:Y:S01]  /*55f0*/  SHF.R.U64 R36, R36, 0x10, R37 ;  /* 0x0000001024247819 */ /* 0x000fe20000001225 */
[----:B------:R-:W-:Y:S01]  /*5600*/  IMAD.MOV.U32 R9, RZ, RZ, R7 ;  /* 0x000000ffff097224 */ /* 0x000fe200078e0007 */
[----:B---3--:R-:W-:Y:S01]  /*5610*/  SHF.R.U32.HI R72, RZ, 0x10, R37 ;  /* 0x00000010ff487819 */ /* 0x008fe20000011625 */
[----:B------:R-:W-:Y:S01]  /*5620*/  HADD2.F32 R70, -RZ, R70.H0_H0 ;  /* 0x20000046ff467230 */ /* 0x000fe20000004100 */
[----:B------:R-:W-:Y:S01]  /*5630*/  SHF.R.U64 R37, R40, 0x10, R41 ;  /* 0x0000001028257819 */ /* 0x000fe20000001229 */
[----:B------:R-:W-:Y:S01]  /*5640*/  IMAD.MOV.U32 R40, RZ, RZ, R11 ;  /* 0x000000ffff287224 */ /* 0x000fe200078e000b */
[----:B--2---:R-:W-:Y:S01]  /*5650*/  SHF.R.U32.HI R73, RZ, 0x10, R39 ;  /* 0x00000010ff497819 */ /* 0x004fe20000011627 */
[----:B------:R-:W-:Y:S01]  /*5660*/  IMAD.MOV.U32 R39, RZ, RZ, R8 ;  /* 0x000000ffff277224 */ /* 0x000fe200078e0008 */
[--C-:B------:R-:W-:Y:S01]  /*5670*/  SHF.R.U64 R35, R42, 0x10, R43.reuse ;  /* 0x000000102a237819 */ /* 0x100fe2000000122b */
[----:B------:R-:W-:Y:S01]  /*5680*/  HADD2.F32 R8, -RZ, R4.H0_H0 ;  /* 0x20000004ff087230 */ /* 0x000fe20000004100 */
[----:B------:R-:W-:Y:S01]  /*5690*/  SHF.R.U32.HI R71, RZ, 0x10, R43 ;  /* 0x00000010ff477819 */ /* 0x000fe2000001162b */
[----:B------:R-:W-:-:S02]  /*56a0*/  HADD2.F32 R43, -RZ, R86.H1_H1 ;  /* 0x30000056ff2b7230 */ /* 0x000fc40000004100 */
[----:B------:R-:W-:Y:S02]  /*56b0*/  HADD2.F32 R11, -RZ, R4.H1_H1 ;  /* 0x30000004ff0b7230 */ /* 0x000fe40000004100 */
[--C-:B------:R-:W-:Y:S02]  /*56c0*/  HADD2.F32 R4, -RZ, R5.reuse.H0_H0 ;  /* 0x20000005ff047230 */ /* 0x100fe40000004100 */
[----:B------:R-:W-:Y:S02]  /*56d0*/  HADD2.F32 R7, -RZ, R5.H1_H1 ;  /* 0x30000005ff077230 */ /* 0x000fe40000004100 */
[-C--:B------:R-:W-:Y:S01]  /*56e0*/  FMUL.FTZ R5, R8, R43.reuse ;  /* 0x0000002b08057220 */ /* 0x080fe20000410000 */
[----:B------:R-:W-:Y:S02]  /*56f0*/  HADD2.F32 R41, -RZ, R86.H0_H0 ;  /* 0x20000056ff297230 */ /* 0x000fe40000004100 */
[----:B------:R-:W-:Y:S01]  /*5700*/  FMUL.FTZ R43, R4, R43 ;  /* 0x0000002b042b7220 */ /* 0x000fe20000410000 */
[----:B------:R-:W-:-:S02]  /*5710*/  HADD2.F32 R42, -RZ, R72.H0_H0 ;  /* 0x20000048ff2a7230 */ /* 0x000fc40000004100 */
[-C--:B------:R-:W-:Y:S01]  /*5720*/  FMUL.FTZ R72, R11, R70.reuse ;  /* 0x000000460b487220 */ /* 0x080fe20000410000 */
[----:B------:R-:W-:Y:S01]  /*5730*/  FMUL.FTZ R70, R7, R70 ;  /* 0x0000004607467220 */ /* 0x000fe20000410000 */
[-C--:B------:R-:W-:Y:S01]  /*5740*/  FFMA.FTZ R4, R4, R41.reuse, -R5 ;  /* 0x0000002904047223 */ /* 0x080fe20000010805 */
[----:B------:R-:W-:Y:S01]  /*5750*/  FFMA.FTZ R5, R8, R41, R43 ;  /* 0x0000002908057223 */ /* 0x000fe2000001002b */
[----:B------:R-:W-:Y:S02]  /*5760*/  HADD2.F32 R41, -RZ, R40.H0_H0 ;  /* 0x20000028ff297230 */ /* 0x000fe40000004100 */
[-C--:B------:R-:W-:Y:S01]  /*5770*/  FFMA.FTZ R8, R11, R42.reuse, R70 ;  /* 0x0000002a0b087223 */ /* 0x080fe20000010046 */
[----:B------:R-:W-:Y:S02]  /*5780*/  HADD2.F32 R70, -RZ, R85.H0_H0 ;  /* 0x20000055ff467230 */ /* 0x000fe40000004100 */
[----:B------:R-:W-:Y:S01]  /*5790*/  FFMA.FTZ R7, R7, R42, -R72 ;  /* 0x0000002a07077223 */ /* 0x000fe20000010848 */
[----:B------:R-:W-:-:S02]  /*57a0*/  HADD2.F32 R11, -RZ, R9.H0_H0 ;  /* 0x20000009ff0b7230 */ /* 0x000fc40000004100 */
[----:B------:R-:W-:Y:S02]  /*57b0*/  HADD2.F32 R40, -RZ, R40.H1_H1 ;  /* 0x30000028ff287230 */ /* 0x000fe40000004100 */
[-C--:B------:R-:W-:Y:S01]  /*57c0*/  FMUL.FTZ R72, R41, R70.reuse ;  /* 0x0000004629487220 */ /* 0x080fe20000410000 */
[----:B------:R-:W-:Y:S02]  /*57d0*/  HADD2.F32 R71, -RZ, R71.H0_H0 ;  /* 0x20000047ff477230 */ /* 0x000fe40000004100 */
[----:B------:R-:W-:Y:S01]  /*57e0*/  FMUL.FTZ R70, R11, R70 ;  /* 0x000000460b467220 */ /* 0x000fe20000410000 */
[----:B------:R-:W-:Y:S01]  /*57f0*/  HADD2.F32 R9, -RZ, R9.H1_H1 ;  /* 0x30000009ff097230 */ /* 0x000fe20000004100 */
[----:B------:R-:W-:Y:S01]  /*5800*/  F2FP.F16.F32.PACK_AB R7, R7, R4 ;  /* 0x000000040707723e */ /* 0x000fe200000000ff */
[----:B------:R-:W-:Y:S02]  /*5810*/  HADD2.F32 R42, -RZ, R83.H1_H1 ;  /* 0x30000053ff2a7230 */ /* 0x000fe40000004100 */
[----:B------:R-:W-:Y:S01]  /*5820*/  FMUL.FTZ R80, R40, R71 ;  /* 0x0000004728507220 */ /* 0x000fe20000410000 */
[----:B------:R-:W-:-:S02]  /*5830*/  HADD2.F32 R43, -RZ, R73.H0_H0 ;  /* 0x20000049ff2b7230 */ /* 0x000fc40000004100 */
[----:B----4-:R-:W-:Y:S01]  /*5840*/  FMUL.FTZ R79, R9, R71 ;  /* 0x00000047094f7220 */ /* 0x010fe20000410000 */
[----:B------:R-:W-:Y:S02]  /*5850*/  HADD2.F32 R37, -RZ, R37.H0_H0 ;  /* 0x20000025ff257230 */ /* 0x000fe40000004100 */
[-C--:B------:R-:W-:Y:S01]  /*5860*/  FFMA.FTZ R71, R11, R42.reuse, -R72 ;  /* 0x0000002a0b477223 */ /* 0x080fe20000010848 */
[----:B------:R-:W-:Y:S01]  /*5870*/  FFMA.FTZ R73, R41, R42, R70 ;  /* 0x0000002a29497223 */ /* 0x000fe20000010046 */
[-C--:B------:R-:W-:Y:S01]  /*5880*/  FFMA.FTZ R80, R9, R43.reuse, -R80 ;  /* 0x0000002b09507223 */ /* 0x080fe20000010850 */
[----:B------:R-:W-:Y:S02]  /*5890*/  HADD2.F32 R42, -RZ, R85.H1_H1 ;  /* 0x30000055ff2a7230 */ /* 0x000fe40000004100 */
[----:B------:R-:W-:Y:S01]  /*58a0*/  FFMA.FTZ R86, R40, R43, R79 ;  /* 0x0000002b28567223 */ /* 0x000fe2000001004f */
[----:B------:R-:W-:Y:S02]  /*58b0*/  HADD2.F32 R11, -RZ, R39.H0_H0 ;  /* 0x20000027ff0b7230 */ /* 0x000fe40000004100 */
[----:B------:R-:W-:Y:S01]  /*58c0*/  HADD2.F32 R9, -RZ, R38.H0_H0 ;  /* 0x20000026ff097230 */ /* 0x000fe20000004100 */
[----:B------:R-:W-:Y:S01]  /*58d0*/  F2FP.F16.F32.PACK_AB R71, R80, R71 ;  /* 0x000000475047723e */ /* 0x000fe200000000ff */
[----:B------:R-:W-:-:S02]  /*58e0*/  HADD2.F32 R40, -RZ, R84.H0_H0 ;  /* 0x20000054ff287230 */ /* 0x000fc40000004100 */
[-C--:B------:R-:W-:Y:S01]  /*58f0*/  FMUL.FTZ R70, R11, R42.reuse ;  /* 0x0000002a0b467220 */ /* 0x080fe20000410000 */
[----:B------:R-:W-:Y:S02]  /*5900*/  HADD2.F32 R39, -RZ, R39.H1_H1 ;  /* 0x30000027ff277230 */ /* 0x000fe40000004100 */
[C---:B------:R-:W-:Y:S01]  /*5910*/  FMUL.FTZ R42, R9.reuse, R42 ;  /* 0x0000002a092a7220 */ /* 0x040fe20000410000 */
[----:B------:R-:W-:Y:S02]  /*5920*/  HADD2.F32 R38, -RZ, R38.H1_H1 ;  /* 0x30000026ff267230 */ /* 0x000fe40000004100 */
[-C--:B------:R-:W-:Y:S01]  /*5930*/  FFMA.FTZ R70, R9, R40.reuse, -R70 ;  /* 0x0000002809467223 */ /* 0x080fe20000010846 */
[----:B------:R-:W-:Y:S02]  /*5940*/  HADD2.F32 R36, -RZ, R36.H0_H0 ;  /* 0x20000024ff247230 */ /* 0x000fe40000004100 */
[----:B------:R-:W-:Y:S01]  /*5950*/  FFMA.FTZ R42, R11, R40, R42 ;  /* 0x000000280b2a7223 */ /* 0x000fe2000001002a */
[-C--:B------:R-:W-:Y:S01]  /*5960*/  FMUL.FTZ R41, R39, R37.reuse ;  /* 0x0000002527297220 */ /* 0x080fe20000410000 */
[----:B------:R-:W-:Y:S01]  /*5970*/  FMUL.FTZ R72, R38, R37 ;  /* 0x0000002526487220 */ /* 0x000fe20000410000 */
[----:B------:R-:W-:-:S02]  /*5980*/  HADD2.F32 R11, -RZ, R10.H0_H0 ;  /* 0x2000000aff0b7230 */ /* 0x000fc40000004100 */
[----:B------:R-:W-:Y:S02]  /*5990*/  HADD2.F32 R84, -RZ, R84.H1_H1 ;  /* 0x30000054ff547230 */ /* 0x000fe40000004100 */
[-C--:B------:R-:W-:Y:S01]  /*59a0*/  FFMA.FTZ R41, R38, R36.reuse, -R41 ;  /* 0x0000002426297223 */ /* 0x080fe20000010829 */
[----:B------:R-:W-:Y:S02]  /*59b0*/  HADD2.F32 R37, -RZ, R35.H0_H0 ;  /* 0x20000023ff257230 */ /* 0x000fe40000004100 */
[----:B------:R-:W-:Y:S01]  /*59c0*/  FFMA.FTZ R39, R39, R36, R72 ;  /* 0x0000002427277223 */ /* 0x000fe20000010048 */
[----:B------:R-:W-:Y:S02]  /*59d0*/  HADD2.F32 R9, -RZ, R6.H0_H0 ;  /* 0x20000006ff097230 */ /* 0x000fe40000004100 */
[----:B------:R-:W-:Y:S01]  /*59e0*/  HADD2.F32 R10, -RZ, R10.H1_H1 ;  /* 0x3000000aff0a7230 */ /* 0x000fe20000004100 */
[----:B------:R-:W-:Y:S01]  /*59f0*/  F2FP.F16.F32.PACK_AB R4, R41, R70 ;  /* 0x000000462904723e */ /* 0x000fe200000000ff */
[----:B------:R-:W-:-:S02]  /*5a00*/  HADD2.F32 R6, -RZ, R6.H1_H1 ;  /* 0x30000006ff067230 */ /* 0x000fc40000004100 */
[----:B------:R-:W-:Y:S02]  /*5a10*/  HADD2.F32 R35, -RZ, R34.H0_H0 ;  /* 0x20000022ff237230 */ /* 0x000fe40000004100 */
[-C--:B------:R-:W-:Y:S01]  /*5a20*/  FMUL.FTZ R34, R11, R84.reuse ;  /* 0x000000540b227220 */ /* 0x080fe20000410000 */
[----:B------:R-:W-:Y:S02]  /*5a30*/  HADD2.F32 R36, -RZ, R83.H0_H0 ;  /* 0x20000053ff247230 */ /* 0x000fe40000004100 */
[-C--:B------:R-:W-:Y:S01]  /*5a40*/  FMUL.FTZ R43, R10, R37.reuse ;  /* 0x000000250a2b7220 */ /* 0x080fe20000410000 */
[C---:B------:R-:W-:Y:S01]  /*5a50*/  FMUL.FTZ R84, R9.reuse, R84 ;  /* 0x0000005409547220 */ /* 0x040fe20000410000 */
[C---:B------:R-:W-:Y:S01]  /*5a60*/  FMUL.FTZ R37, R6.reuse, R37 ;  /* 0x0000002506257220 */ /* 0x040fe20000410000 */
[-C--:B------:R-:W-:Y:S02]  /*5a70*/  FFMA.FTZ R34, R9, R36.reuse, -R34 ;  /* 0x0000002409227223 */ /* 0x080fe40000010822 */
[----:B------:R-:W-:Y:S01]  /*5a80*/  FFMA.FTZ R84, R11, R36, R84 ;  /* 0x000000240b547223 */ /* 0x000fe20000010054 */
[-C--:B------:R-:W-:Y:S01]  /*5a90*/  FFMA.FTZ R43, R6, R35.reuse, -R43 ;  /* 0x00000023062b7223 */ /* 0x080fe2000001082b */
[----:B------:R-:W-:Y:S01]  /*5aa0*/  FFMA.FTZ R37, R10, R35, R37 ;  /* 0x000000230a257223 */ /* 0x000fe20000010025 */
[----:B------:R-:W-:Y:S01]  /*5ab0*/  F2FP.F16.F32.PACK_AB R9, R8, R5 ;  /* 0x000000050809723e */ /* 0x000fe200000000ff */
[----:B------:R-:W-:Y:S01]  /*5ac0*/  IMAD.MOV.U32 R5, RZ, RZ, R7 ;  /* 0x000000ffff057224 */ /* 0x000fe200078e0007 */
[----:B------:R-:W-:Y:S01]  /*5ad0*/  F2FP.F16.F32.PACK_AB R11, R86, R73 ;  /* 0x00000049560b723e */ /* 0x000fe200000000ff */
[----:B------:R-:W-:Y:S01]  /*5ae0*/  IMAD.MOV.U32 R7, RZ, RZ, R71 ;  /* 0x000000ffff077224 */ /* 0x000fe200078e0047 */
[----:B------:R-:W-:-:S02]  /*5af0*/  F2FP.F16.F32.PACK_AB R8, R39, R42 ;  /* 0x0000002a2708723e */ /* 0x000fc400000000ff */
[----:B------:R-:W-:Y:S02]  /*5b00*/  F2FP.F16.F32.PACK_AB R6, R43, R34 ;  /* 0x000000222b06723e */ /* 0x000fe400000000ff */
[----:B------:R-:W-:-:S07]  /*5b10*/  F2FP.F16.F32.PACK_AB R10, R37, R84 ;  /* 0x00000054250a723e */ /* 0x000fce00000000ff */
.L_x_3900:
[----:B------:R-:W-:Y:S05]  /*5b20*/  BSYNC B1 ;  /* 0x0000000000017941 */ /* 0x000fea0003800000 */
.L_x_3899:
[----:B0-----:R0:W-:Y:S01]  /*5b30*/  ST.E.128 desc[UR44][R14.64], R4 ;  /* 0x000000040e007985 */ /* 0x0011e2000c101d2c */
[----:B------:R-:W-:-:S13]  /*5b40*/  ISETP.GE.AND P0, PT, R33, R32, PT ;  /* 0x000000202100720c */ /* 0x000fda0003f06270 */
[----:B------:R-:W-:Y:S05]  /*5b50*/  @P0 BRA `(.L_x_3881) ;  /* 0x0000000400140947 */ /* 0x000fea0003800000 */
[----:B------:R-:W-:-:S05]  /*5b60*/  IMAD.WIDE R12, R33, 0x2, R12 ;  /* 0x00000002210c7825 */ /* 0x000fca00078e020c */
[----:B-1----:R1:W-:Y:S01]  /*5b70*/  ST.E.128 desc[UR44][R12.64], R8 ;  /* 0x000000080c007985 */ /* 0x0023e2000c101d2c */
[----:B------:R-:W-:Y:S05]  /*5b80*/  BRA `(.L_x_3881) ;  /* 0x0000000400087947 */ /* 0x000fea0003800000 */
.L_x_3862:
[----:B------:R-:W-:-:S13]  /*5b90*/  ISETP.NE.AND P3, PT, R58, 0x3, PT ;  /* 0x000000033a00780c */ /* 0x000fda0003f65270 */
[----:B------:R-:W-:Y:S05]  /*5ba0*/  @!P3 BRA `(.L_x_3901) ;  /* 0x000000000004b947 */ /* 0x000fea0003800000 */
[----:B------:R-:W-:Y:S01]  /*5bb0*/  BPT.TRAP 0x1 ;  /* 0x000000040000795c */ /* 0x000fe20000300000 */
.L_x_3901:
[----:B------:R-:W-:Y:S01]  /*5bc0*/  IMAD R69, R153, 0x8, R2 ;  /* 0x0000000899457824 */ /* 0x000fe200078e0202 */
[----:B------:R-:W-:Y:S01]  /*5bd0*/  SHF.L.U32 R82, R159, 0x1f, RZ ;  /* 0x0000001f9f527819 */ /* 0x000fe200000006ff */
[----:B------:R-:W-:Y:S01]  /*5be0*/  BSSY B1, `(.L_x_3902) ;  /* 0x0000004000017945 */ /* 0x000fe20003800000 */
[----:B------:R-:W-:Y:S02]  /*5bf0*/  SHF.R.S32.HI R76, RZ, 0x1f, R75 ;  /* 0x0000001fff4c7819 */ /* 0x000fe4000001144b */
[----:B------:R-:W0:Y:S02]  /*5c00*/  SYNCS.PHASECHK.TRANS64.TRYWAIT P0, [R69+URZ+0x32490], R82 ;  /* 0x03249052450075a7 */ /* 0x000e24000800017f */
[----:B0-----:R-:W-:Y:S05]  /*5c10*/  @!P0 BRA `(.L_x_3903) ;  /* 0x0000033c00f48947 */ /* 0x001fea0003800000 */
.L_x_4250:
[----:B------:R-:W-:Y:S05]  /*5c20*/  BSYNC B1 ;  /* 0x0000000000017941 */ /* 0x000fea0003800000 */
.L_x_3902:
        /* <DEDUP_REMOVED lines=17> */
[----:B------:R-:W-:Y:S02]  /*5d40*/  UMOV UR4, 0xffffffff ;  /* 0xffffffff00047882 */ /* 0x000fe40000000000 */
[----:B------:R-:W-:Y:S01]  /*5d50*/  ISETP.GE.AND P0, PT, R34, 0x1, PT ;  /* 0x000000012200780c */ /* 0x000fe20003f06270 */
[----:B------:R-:W-:Y:S01]  /*5d60*/  IMAD R5, R156, UR5, R5 ;  /* 0x000000059c057c24 */ /* 0x000fe2000f8e0205 */
[----:B------:R-:W-:-:S04]  /*5d70*/  LEA R10, P4, R4, UR6, 0x1 ;  /* 0x00000006040a7c11 */ /* 0x000fc8000f8808ff */
[----:B------:R-:W-:Y:S01]  /*5d80*/  LEA.HI.X R32, R4, UR7, R5, 0x1, P4 ;  /* 0x0000000704207c11 */ /* 0x000fe2000a0f0c05 */
[----:B------:R-:W-:Y:S08]  /*5d90*/  BRA.DIV UR4, `(.L_x_3904) ;  /* 0x0000033e04a87947 */ /* 0x000ff0000b800000 */
[----:B------:R1:W2:Y:S04]  /*5da0*/  SHFL.IDX PT, R33, R32, RZ, 0x1c1f ;  /* 0x001c1fff20217589 */ /* 0x0002a800000e0000 */
[----:B------:R1:W3:Y:S02]  /*5db0*/  SHFL.IDX PT, R14, R10, RZ, 0x1c1f ;  /* 0x001c1fff0a0e7589 */ /* 0x0002e400000e0000 */
.L_x_4254:
[----:B------:R-:W-:Y:S04]  /*5dc0*/  BSSY B1, `(.L_x_3905) ;  /* 0x000000d000017945 */ /* 0x000fe80003800000 */
[----:B------:R-:W-:Y:S05]  /*5dd0*/  @!P0 BRA `(.L_x_3906) ;  /* 0x00000000002c8947 */ /* 0x000fea0003800000 */
[----:B------:R-:W-:Y:S02]  /*5de0*/  ULDC UR4, c[0x0][0x2f4] ;  /* 0x0000bd0000047ab9 */ /* 0x000fe40000000800 */
[----:B------:R-:W-:Y:S02]  /*5df0*/  ISETP.GE.AND P4, PT, R22, UR4, PT ;  /* 0x0000000416007c0c */ /* 0x000fe4000bf86270 */
[----:B------:R-:W-:-:S11]  /*5e00*/  ISETP.GE.AND P0, PT, R152, UR4, PT ;  /* 0x0000000498007c0c */ /* 0x000fd6000bf06270 */
[----:B------:R-:W4:Y:S01]  /*5e10*/  @!P4 LDS.128 R4, [R84] ;  /* 0x000000005404c984 */ /* 0x000f220000000c00 */
[----:B---3--:R-:W-:-:S04]  /*5e20*/  @!P4 LEA R8, P5, R22, R14, 0x1 ;  /* 0x0000000e1608c211 */ /* 0x008fc800078a08ff */
[----:B--2---:R-:W-:-:S05]  /*5e30*/  @!P4 LEA.HI.X R9, R22, R33, R23, 0x1, P5 ;  /* 0x000000211609c211 */ /* 0x004fca00028f0c17 */
[----:B----4-:R2:W-:Y:S04]  /*5e40*/  @!P4 ST.E.128 desc[UR44][R8.64], R4 ;  /* 0x000000040800c985 */ /* 0x0105e8000c101d2c */
[----:B------:R-:W3:Y:S01]  /*5e50*/  @!P0 LDS.128 R4, [R83] ;  /* 0x0000000053048984 */ /* 0x000ee20000000c00 */
[----:B--2---:R-:W-:-:S04]  /*5e60*/  @!P0 LEA R8, P4, R152, R14, 0x1 ;  /* 0x0000000e98088211 */ /* 0x004fc800078808ff */
[----:B------:R-:W-:-:S05]  /*5e70*/  @!P0 LEA.HI.X R9, R152, R33, R157, 0x1, P4 ;  /* 0x0000002198098211 */ /* 0x000fca00020f0c9d */
[----:B---3--:R4:W-:Y:S04]  /*5e80*/  @!P0 ST.E.128 desc[UR44][R8.64], R4 ;  /* 0x0000000408008985 */ /* 0x0089e8000c101d2c */
.L_x_3906:
[----:B------:R-:W-:Y:S05]  /*5e90*/  BSYNC B1 ;  /* 0x0000000000017941 */ /* 0x000fea0003800000 */
.L_x_3905:
[----:B------:R-:W-:-:S03]  /*5ea0*/  UMOV UR4, 0xffffffff ;  /* 0xffffffff00047882 */ /* 0x000fc60000000000 */
[----:B------:R-:W-:Y:S05]  /*5eb0*/  BRA.DIV UR4, `(.L_x_3907) ;  /* 0x0000033e04a87947 */ /* 0x000fea000b800000 */
[----:B--2---:R2:W0:Y:S04]  /*5ec0*/  SHFL.IDX PT, R33, R32, 0x1, 0x1c1f ;  /* 0x003c1f0020217f89 */ /* 0x00442800000e0000 */
[----:B---3--:R2:W3:Y:S02]  /*5ed0*/  SHFL.IDX PT, R14, R10, 0x1, 0x1c1f ;  /* 0x003c1f000a0e7f89 */ /* 0x0084e400000e0000 */
.L_x_4258:
[----:B------:R-:W-:-:S13]  /*5ee0*/  ISETP.GE.AND P0, PT, R34, 0x41, PT ;  /* 0x000000412200780c */ /* 0x000fda0003f06270 */
[----:B------:R-:W-:Y:S05]  /*5ef0*/  @!P0 BRA `(.L_x_3881) ;  /* 0x00000000002c8947 */ /* 0x000fea0003800000 */
[----:B------:R-:W-:Y:S02]  /*5f00*/  ULDC UR4, c[0x0][0x2f4] ;  /* 0x0000bd0000047ab9 */ /* 0x000fe40000000800 */
[----:B------:R-:W-:Y:S02]  /*5f10*/  ISETP.GE.AND P5, PT, R22, UR4, PT ;  /* 0x0000000416007c0c */ /* 0x000fe4000bfa6270 */
[----:B------:R-:W-:-:S11]  /*5f20*/  ISETP.GE.AND P0, PT, R152, UR4, PT ;  /* 0x0000000498007c0c */ /* 0x000fd6000bf06270 */
[----:B----4-:R-:W4:Y:S01]  /*5f30*/  @!P5 LDS.128 R4, [R84+0x2000] ;  /* 0x002000005404d984 */ /* 0x010f220000000c00 */
[----:B---3--:R-:W-:-:S04]  /*5f40*/  @!P5 LEA R8, P4, R22, R14, 0x1 ;  /* 0x0000000e1608d211 */ /* 0x008fc800078808ff */
[----:B0-----:R-:W-:-:S05]  /*5f50*/  @!P5 LEA.HI.X R9, R22, R33, R23, 0x1, P4 ;  /* 0x000000211609d211 */ /* 0x001fca00020f0c17 */
[----:B----4-:R0:W-:Y:S04]  /*5f60*/  @!P5 ST.E.128 desc[UR44][R8.64], R4 ;  /* 0x000000040800d985 */ /* 0x0101e8000c101d2c */
[----:B------:R-:W3:Y:S01]  /*5f70*/  @!P0 LDS.128 R4, [R83+0x2000] ;  /* 0x0020000053048984 */ /* 0x000ee20000000c00 */
[----:B0-----:R-:W-:-:S04]  /*5f80*/  @!P0 LEA R8, P4, R152, R14, 0x1 ;  /* 0x0000000e98088211 */ /* 0x001fc800078808ff */
[----:B------:R-:W-:-:S05]  /*5f90*/  @!P0 LEA.HI.X R9, R152, R33, R157, 0x1, P4 ;  /* 0x0000002198098211 */ /* 0x000fca00020f0c9d */
[----:B---3--:R0:W-:Y:S04]  /*5fa0*/  @!P0 ST.E.128 desc[UR44][R8.64], R4 ;  /* 0x0000000408008985 */ /* 0x0081e8000c101d2c */
.L_x_3881:
[----:B------:R-:W-:Y:S05]  /*5fb0*/  BSYNC B0 ;  /* 0x0000000000007941 */ /* 0x000fea0003800000 */
.L_x_3861:
[----:B0---4-:R-:W0:Y:S01]  /*5fc0*/  S2R R4, SR_TID.X ;  /* 0x0000000000047919 */ /* 0x011e220000002100 */
[----:B------:R-:W-:Y:S01]  /*5fd0*/  @!PT LDS RZ, [RZ] ;  /* 0x00000000fffff984 */ /* 0x000fe20000000800 */
[----:B------:R-:W-:Y:S01]  /*5fe0*/  @!PT LDS RZ, [RZ] ;  /* 0x00000000fffff984 */ /* 0x000fe20000000800 */
[----:B------:R-:W-:Y:S01]  /*5ff0*/  @!PT LDS RZ, [RZ] ;  /* 0x00000000fffff984 */ /* 0x000fe20000000800 */
[----:B------:R-:W-:Y:S01]  /*6000*/  @!PT LDS RZ, [RZ] ;  /* 0x00000000fffff984 */ /* 0x000fe20000000800 */
[----:B------:R4:W-:Y:S06]  /*6010*/  MEMBAR.ALL.CTA ;  /* 0x0000000000007992 */ /* 0x0009ec0000008000 */
[----:B----4-:R-:W4:Y:S01]  /*6020*/  FENCE.VIEW.ASYNC.S ;  /* 0x00000000000073c6 */ /* 0x010f220000000000 */
[----:B------:R-:W-:Y:S05]  /*6030*/  WARPSYNC.ALL ;  /* 0x0000000000007948 */ /* 0x000fea0003800000 */
[----:B------:R-:W-:Y:S01]  /*6040*/  BSSY B0, `(.L_x_3908) ;  /* 0x0000008000007945 */ /* 0x000fe20003800000 */
[----:B----4-:R4:W-:Y:S01]  /*6050*/  BAR.SYNC.DEFER_BLOCKING R54, 0x80 ;  /* 0x000200360000751d */ /* 0x0109e20000010000 */
[----:B0-----:R-:W-:-:S13]  /*6060*/  LOP3.LUT P0, RZ, R4, 0x7f, RZ, 0xc0, !PT ;  /* 0x0000007f04ff7812 */ /* 0x001fda000780c0ff */
[----:B------:R-:W-:-:S05]  /*6070*/  @!P0 VIADD R4, R69, 0x324a0 ;  /* 0x000324a045048836 */ /* 0x000fca0000000000 */
[----:B------:R-:W-:-:S04]  /*6080*/  @!P0 PRMT R4, RZ, 0x654, R4 ;  /* 0x00000654ff048816 */ /* 0x000fc80000000004 */
[----:B------:R4:W-:Y:S01]  /*6090*/  @!P0 SYNCS.ARRIVE.TRANS64.RED.A1T0 RZ, [R4+URZ], RZ ;  /* 0x000000ff04ff89a7 */ /* 0x0009e2000810043f */
[----:B------:R-:W-:Y:S05]  /*60a0*/  @!P3 BRA `(.L_x_3909) ;  /* 0x000000000004b947 */ /* 0x000fea0003800000 */
[----:B------:R-:W-:Y:S01]  /*60b0*/  BPT.TRAP 0x1 ;  /* 0x000000040000795c */ /* 0x000fe20000300000 */
.L_x_3909:
[----:B------:R-:W-:Y:S05]  /*60c0*/  BSYNC B0 ;  /* 0x0000000000007941 */ /* 0x000fea0003800000 */
.L_x_3908:
[----:B------:R-:W0:Y:S01]  /*60d0*/  SYNCS.PHASECHK.TRANS64.TRYWAIT P3, [R69+URZ+0x324b0], R82 ;  /* 0x0324b052450075a7 */ /* 0x000e22000806017f */
[----:B------:R-:W-:Y:S04]  /*60e0*/  BSSY B0, `(.L_x_3910) ;  /* 0x0000002000007945 */ /* 0x000fe80003800000 */
[----:B0-----:R-:W-:Y:S05]  /*60f0*/  @!P3 BRA `(.L_x_3911) ;  /* 0x0000033c0060b947 */ /* 0x001fea0003800000 */
.L_x_4259:
[----:B------:R-:W-:Y:S05]  /*6100*/  BSYNC B0 ;  /* 0x0000000000007941 */ /* 0x000fea0003800000 */
.L_x_3910:
[----:B------:R-:W-:Y:S01]  /*6110*/  ULDC.64 UR4, c[0x0][0x328] ;  /* 0x0000ca0000047ab9 */ /* 0x000fe20000000a00 */
[----:B------:R-:W-:Y:S01]  /*6120*/  IMAD.IADD R78, R78, 0x1, -R158 ;  /* 0x000000014e4e7824 */ /* 0x000fe200078e0a9e */
[----:B------:R-:W-:Y:S01]  /*6130*/  ULDC.64 UR6, c[0x0][0x318] ;  /* 0x0000c60000067ab9 */ /* 0x000fe20000000a00 */
[----:B------:R-:W-:Y:S01]  /*6140*/  IMAD R76, R76, UR4, RZ ;  /* 0x000000044c4c7c24 */ /* 0x000fe2000f8e02ff */
[----:B------:R-:W-:Y:S01]  /*6150*/  BSSY B0, `(.L_x_3912) ;  /* 0x0000040000007945 */ /* 0x000fe20003800000 */
[----:B----4-:R-:W-:Y:S01]  /*6160*/  IMAD.WIDE.U32 R4, R75, UR4, RZ ;  /* 0x000000044b047c25 */ /* 0x010fe2000f8e00ff */
[----:B------:R-:W-:-:S03]  /*6170*/  ISETP.GE.AND P3, PT, R78, 0x1, PT ;  /* 0x000000014e00780c */ /* 0x000fc60003f66270 */
[----:B------:R-:W-:Y:S01]  /*6180*/  IMAD R75, R75, UR5, R76 ;  /* 0x000000054b4b7c24 */ /* 0x000fe2000f8e024c */
[----:B------:R-:W-:Y:S01]  /*6190*/  ULDC.64 UR4, c[0x0][0x338] ;  /* 0x0000ce0000047ab9 */ /* 0x000fe20000000a00 */
[----:B-1----:R-:W-:Y:S02]  /*61a0*/  IMAD R11, R153, 0x6000, R56 ;  /* 0x00006000990b7824 */ /* 0x002fe400078e0238 */
[----:B------:R-:W-:Y:S02]  /*61b0*/  IMAD R77, R77, UR4, RZ ;  /* 0x000000044d4d7c24 */ /* 0x000fe4000f8e02ff */
[----:B------:R-:W-:Y:S02]  /*61c0*/  IMAD.IADD R5, R5, 0x1, R75 ;  /* 0x0000000105057824 */ /* 0x000fe400078e024b */
[C---:B------:R-:W-:Y:S02]  /*61d0*/  IMAD R77, R74.reuse, UR5, R77 ;  /* 0x000000054a4d7c24 */ /* 0x040fe4000f8e024d */
[----:B------:R-:W-:Y:S01]  /*61e0*/  IMAD.WIDE.U32 R4, R74, UR4, R4 ;  /* 0x000000044a047c25 */ /* 0x000fe2000f8e0004 */
[----:B------:R-:W-:-:S03]  /*61f0*/  ULDC.64 UR4, c[0x0][0x330] ;  /* 0x0000cc0000047ab9 */ /* 0x000fc60000000a00 */
[----:B------:R-:W-:Y:S02]  /*6200*/  IMAD.IADD R5, R5, 0x1, R77 ;  /* 0x0000000105057824 */ /* 0x000fe400078e024d */
[----:B------:R-:W-:-:S04]  /*6210*/  IMAD.WIDE.U32 R4, R156, UR4, R4 ;  /* 0x000000049c047c25 */ /* 0x000fc8000f8e0004 */
[----:B------:R-:W-:Y:S01]  /*6220*/  IMAD R7, R156, UR5, R5 ;  /* 0x000000059c077c24 */ /* 0x000fe2000f8e0205 */
[C---:B------:R-:W-:Y:S01]  /*6230*/  LEA R13, P4, R4.reuse, UR6, 0x1 ;  /* 0x00000006040d7c11 */ /* 0x040fe2000f8808ff */
[----:B------:R-:W-:Y:S02]  /*6240*/  IMAD.IADD R5, R55, 0x1, R11 ;  /* 0x0000000137057824 */ /* 0x000fe400078e020b */
[--C-:B------:R-:W-:Y:S01]  /*6250*/  IMAD R11, R11, 0x2, R46.reuse ;  /* 0x000000020b0b7824 */ /* 0x100fe200078e022e */
[----:B---3--:R-:W-:Y:S01]  /*6260*/  LEA.HI.X R14, R4, UR7, R7, 0x1, P4 ;  /* 0x00000007040e7c11 */ /* 0x008fe2000a0f0c07 */
[----:B------:R0:W1:Y:S01]  /*6270*/  SHFL.IDX PT, R33, R13, RZ, 0x1c1f ;  /* 0x001c1fff0d217589 */ /* 0x00006200000e0000 */
[----:B--2---:R-:W-:-:S03]  /*6280*/  IMAD R10, R5, 0x2, R46 ;  /* 0x00000002050a7824 */ /* 0x004fc600078e022e */
[----:B------:R0:W2:Y:S01]  /*6290*/  SHFL.IDX PT, R15, R14, RZ, 0x1c1f ;  /* 0x001c1fff0e0f7589 */ /* 0x0000a200000e0000 */
[----:B------:R-:W-:Y:S05]  /*62a0*/  @!P3 BRA `(.L_x_3913) ;  /* 0x0000000000a8b947 */ /* 0x000fea0003800000 */
[C---:B------:R-:W-:Y:S02]  /*62b0*/  LOP3.LUT R4, R68.reuse, 0x1, RZ, 0xc0, !PT ;  /* 0x0000000144047812 */ /* 0x040fe400078ec0ff */
[----:B------:R-:W-:Y:S02]  /*62c0*/  LOP3.LUT P3, RZ, R68, 0x2, RZ, 0xc0, !PT ;  /* 0x0000000244ff7812 */ /* 0x000fe4000786c0ff */
[----:B------:R-:W-:Y:S02]  /*62d0*/  ISETP.NE.U32.AND P4, PT, R4, 0x1, PT ;  /* 0x000000010400780c */ /* 0x000fe40003f85070 */
[----:B------:R-:W-:-:S11]  /*62e0*/  PRMT R12, R51, 0x8880, RZ ;  /* 0x00008880330c7816 */ /* 0x000fd600000000ff */
[----:B------:R-:W3:Y:S01]  /*62f0*/  @!P4 LDS.128 R4, [R11] ;  /* 0x000000000b04c984 */ /* 0x000ee20000000c00 */
[----:B-1----:R-:W-:-:S04]  /*6300*/  @!P4 LEA R8, P5, R22, R33, 0x1 ;  /* 0x000000211608c211 */ /* 0x002fc800078a08ff */
[----:B--2---:R-:W-:-:S05]  /*6310*/  @!P4 LEA.HI.X R9, R22, R15, R23, 0x1, P5 ;  /* 0x0000000f1609c211 */ /* 0x004fca00028f0c17 */
[----:B---3--:R1:W-:Y:S01]  /*6320*/  @!P4 ST.E.128 desc[UR44][R8.64], R4 ;  /* 0x000000040800c985 */ /* 0x0083e2000c101d2c */
[----:B------:R-:W-:-:S03]  /*6330*/  LOP3.LUT P4, RZ, R68, 0x4, RZ, 0xc0, !PT ;  /* 0x0000000444ff7812 */ /* 0x000fc6000788c0ff */
[----:B------:R-:W2:Y:S01]  /*6340*/  @P3 LDS.128 R4, [R10] ;  /* 0x000000000a043984 */ /* 0x000ea20000000c00 */
[----:B-1----:R-:W-:-:S04]  /*6350*/  @P3 LEA R8, P5, R152, R33, 0x1 ;  /* 0x0000002198083211 */ /* 0x002fc800078a08ff */
[----:B------:R-:W-:-:S05]  /*6360*/  @P3 LEA.HI.X R9, R152, R15, R157, 0x1, P5 ;  /* 0x0000000f98093211 */ /* 0x000fca00028f0c9d */
[----:B--2---:R1:W-:Y:S01]  /*6370*/  @P3 ST.E.128 desc[UR44][R8.64], R4 ;  /* 0x0000000408003985 */ /* 0x0043e2000c101d2c */
[----:B------:R-:W-:-:S03]  /*6380*/  LOP3.LUT P3, RZ, R68, 0x8, RZ, 0xc0, !PT ;  /* 0x0000000844ff7812 */ /* 0x000fc6000786c0ff */
[----:B------:R-:W2:Y:S01]  /*6390*/  @P4 LDS.128 R4, [R11+0x3000] ;  /* 0x003000000b044984 */ /* 0x000ea20000000c00 */
        /* <DEDUP_REMOVED lines=18> */
[----:B------:R-:W-:-:S03]  /*64c0*/  ISETP.GT.AND P3, PT, R12, -0x1, PT ;  /* 0xffffffff0c00780c */ /* 0x000fc60003f64270 */
[----:B------:R-:W2:Y:S01]  /*64d0*/  @P4 LDS.128 R4, [R11+0x9000] ;  /* 0x009000000b044984 */ /* 0x000ea20000000c00 */
[----:B-1----:R-:W-:-:S04]  /*64e0*/  @P4 LEA R8, P5, R174, R33, 0x1 ;  /* 0x00000021ae084211 */ /* 0x002fc800078a08ff */
[----:B------:R-:W-:-:S05]  /*64f0*/  @P4 LEA.HI.X R9, R174, R15, R193, 0x1, P5 ;  /* 0x0000000fae094211 */ /* 0x000fca00028f0cc1 */
[----:B--2---:R1:W-:Y:S04]  /*6500*/  @P4 ST.E.128 desc[UR44][R8.64], R4 ;  /* 0x0000000408004985 */ /* 0x0043e8000c101d2c */
[----:B------:R-:W2:Y:S01]  /*6510*/  @!P3 LDS.128 R4, [R10+0x9000] ;  /* 0x009000000a04b984 */ /* 0x000ea20000000c00 */
[----:B-1----:R-:W-:-:S04]  /*6520*/  @!P3 LEA R8, P4, R173, R33, 0x1 ;  /* 0x00000021ad08b211 */ /* 0x002fc800078808ff */
[----:B------:R-:W-:-:S05]  /*6530*/  @!P3 LEA.HI.X R9, R173, R15, R192, 0x1, P4 ;  /* 0x0000000fad09b211 */ /* 0x000fca00020f0cc0 */
[----:B--2---:R3:W-:Y:S04]  /*6540*/  @!P3 ST.E.128 desc[UR44][R8.64], R4 ;  /* 0x000000040800b985 */ /* 0x0047e8000c101d2c */
.L_x_3913:
[----:B------:R-:W-:Y:S05]  /*6550*/  BSYNC B0 ;  /* 0x0000000000007941 */ /* 0x000fea0003800000 */
.L_x_3912:
[----:B------:R-:W-:Y:S01]  /*6560*/  ISETP.GE.AND P3, PT, R78, 0x41, PT ;  /* 0x000000414e00780c */ /* 0x000fe20003f66270 */
[----:B--2---:R2:W4:Y:S01]  /*6570*/  SHFL.IDX PT, R15, R14, 0x1, 0x1c1f ;  /* 0x003c1f000e0f7f89 */ /* 0x00452200000e0000 */
[----:B------:R-:W-:Y:S03]  /*6580*/  BSSY B0, `(.L_x_3914) ;  /* 0x000002d000007945 */ /* 0x000fe60003800000 */
[----:B0-----:R-:W0:Y:S08]  /*6590*/  SHFL.IDX PT, R13, R13, 0x1, 0x1c1f ;  /* 0x003c1f000d0d7f89 */ /* 0x001e3000000e0000 */
[----:B--2---:R-:W-:Y:S05]  /*65a0*/  @!P3 BRA `(.L_x_3915) ;  /* 0x0000000000a8b947 */ /* 0x004fea0003800000 */
[C---:B---3--:R-:W-:Y:S02]  /*65b0*/  LOP3.LUT R4, R68.reuse, 0x1, RZ, 0xc0, !PT ;  /* 0x0000000144047812 */ /* 0x048fe400078ec0ff */
[----:B------:R-:W-:Y:S02]  /*65c0*/  LOP3.LUT P4, RZ, R68, 0x2, RZ, 0xc0, !PT ;  /* 0x0000000244ff7812 */ /* 0x000fe4000788c0ff */
[----:B------:R-:W-:Y:S02]  /*65d0*/  ISETP.NE.U32.AND P5, PT, R4, 0x1, PT ;  /* 0x000000010400780c */ /* 0x000fe40003fa5070 */
[----:B------:R-:W-:-:S11]  /*65e0*/  PRMT R12, R51, 0x8880, RZ ;  /* 0x00008880330c7816 */ /* 0x000fd600000000ff */
[----:B------:R-:W2:Y:S01]  /*65f0*/  @!P5 LDS.128 R4, [R11+0x2000] ;  /* 0x002000000b04d984 */ /* 0x000ea20000000c00 */
[----:B0-----:R-:W-:-:S04]  /*6600*/  @!P5 LEA R8, P3, R22, R13, 0x1 ;  /* 0x0000000d1608d211 */ /* 0x001fc800078608ff */
[----:B----4-:R-:W-:Y:S02]  /*6610*/  @!P5 LEA.HI.X R9, R22, R15, R23, 0x1, P3 ;  /* 0x0000000f1609d211 */ /* 0x010fe400018f0c17 */
[----:B------:R-:W-:-:S03]  /*6620*/  LOP3.LUT P3, RZ, R68, 0x4, RZ, 0xc0, !PT ;  /* 0x0000000444ff7812 */ /* 0x000fc6000786c0ff */
[----:B--2---:R0:W-:Y:S04]  /*6630*/  @!P5 ST.E.128 desc[UR44][R8.64], R4 ;  /* 0x000000040800d985 */ /* 0x0041e8000c101d2c */
[----:B------:R-:W2:Y:S01]  /*6640*/  @P4 LDS.128 R4, [R10+0x2000] ;  /* 0x002000000a044984 */ /* 0x000ea20000000c00 */
[----:B0-----:R-:W-:-:S04]  /*6650*/  @P4 LEA R8, P5, R152, R13, 0x1 ;  /* 0x0000000d98084211 */ /* 0x001fc800078a08ff */
[----:B------:R-:W-:-:S05]  /*6660*/  @P4 LEA.HI.X R9, R152, R15, R157, 0x1, P5 ;  /* 0x0000000f98094211 */ /* 0x000fca00028f0c9d */
[----:B--2---:R0:W-:Y:S01]  /*6670*/  @P4 ST.E.128 desc[UR44][R8.64], R4 ;  /* 0x0000000408004985 */ /* 0x0041e2000c101d2c */
[----:B------:R-:W-:-:S03]  /*6680*/  LOP3.LUT P4, RZ, R68, 0x8, RZ, 0xc0, !PT ;  /* 0x0000000844ff7812 */ /* 0x000fc6000788c0ff */
        /* <DEDUP_REMOVED lines=19> */
[----:B------:R-:W-:-:S03]  /*67c0*/  ISETP.GT.AND P4, PT, R12, -0x1, PT ;  /* 0xffffffff0c00780c */ /* 0x000fc60003f84270 */
[----:B------:R-:W2:Y:S01]  /*67d0*/  @P3 LDS.128 R4, [R11+0xb000] ;  /* 0x00b000000b043984 */ /* 0x000ea20000000c00 */
[----:B0-----:R-:W-:-:S04]  /*67e0*/  @P3 LEA R8, P5, R174, R13, 0x1 ;  /* 0x0000000dae083211 */ /* 0x001fc800078a08ff */
[----:B------:R-:W-:-:S05]  /*67f0*/  @P3 LEA.HI.X R9, R174, R15, R193, 0x1, P5 ;  /* 0x0000000fae093211 */ /* 0x000fca00028f0cc1 */
[----:B--2---:R0:W-:Y:S04]  /*6800*/  @P3 ST.E.128 desc[UR44][R8.64], R4 ;  /* 0x0000000408003985 */ /* 0x0041e8000c101d2c */
[----:B------:R-:W2:Y:S01]  /*6810*/  @!P4 LDS.128 R4, [R10+0xb000] ;  /* 0x00b000000a04c984 */ /* 0x000ea20000000c00 */
[----:B0-----:R-:W-:-:S04]  /*6820*/  @!P4 LEA R8, P3, R173, R13, 0x1 ;  /* 0x0000000dad08c211 */ /* 0x001fc800078608ff */
[----:B------:R-:W-:-:S05]  /*6830*/  @!P4 LEA.HI.X R9, R173, R15, R192, 0x1, P3 ;  /* 0x0000000fad09c211 */ /* 0x000fca00018f0cc0 */
[----:B--2---:R2:W-:Y:S04]  /*6840*/  @!P4 ST.E.128 desc[UR44][R8.64], R4 ;  /* 0x000000040800c985 */ /* 0x0045e8000c101d2c */
.L_x_3915:
[----:B------:R-:W-:Y:S05]  /*6850*/  BSYNC B0 ;  /* 0x0000000000007941 */ /* 0x000fea0003800000 */
.L_x_3914:
[----:B------:R-:W-:Y:S01]  /*6860*/  @!PT LDS RZ, [RZ] ;  /* 0x00000000fffff984 */ /* 0x000fe20000000800 */
[----:B------:R-:W-:Y:S01]  /*6870*/  @!PT LDS RZ, [RZ] ;  /* 0x00000000fffff984 */ /* 0x000fe20000000800 */
[----:B------:R-:W-:Y:S01]  /*6880*/  @!PT LDS RZ, [RZ] ;  /* 0x00000000fffff984 */ /* 0x000fe20000000800 */
[----:B------:R-:W-:Y:S01]  /*6890*/  @!PT LDS RZ, [RZ] ;  /* 0x00000000fffff984 */ /* 0x000fe20000000800 */
[----:B------:R5:W-:Y:S06]  /*68a0*/  MEMBAR.ALL.CTA ;  /* 0x0000000000007992 */ /* 0x000bec0000008000 */
[----:B-----5:R-:W5:Y:S01]  /*68b0*/  FENCE.VIEW.ASYNC.S ;  /* 0x00000000000073c6 */ /* 0x020f620000000000 */
[----:B------:R-:W-:Y:S02]  /*68c0*/  @!P0 VIADD R69, R69, 0x324c0 ;  /* 0x000324c045458836 */ /* 0x000fe40000000000 */
[----:B------:R-:W-:-:S03]  /*68d0*/  VIADD R153, R153, 0x1 ;  /* 0x0000000199997836 */ /* 0x000fc60000000000 */
[----:B------:R-:W-:Y:S01]  /*68e0*/  @!P0 PRMT R69, RZ, 0x654, R69 ;  /* 0x00000654ff458816 */ /* 0x000fe20000000045 */
[----:B-----5:R0:W-:Y:S06]  /*68f0*/  BAR.SYNC.DEFER_BLOCKING R54, 0x80 ;  /* 0x000200360000751d */ /* 0x0201ec0000010000 */
[----:B------:R0:W-:Y:S01]  /*6900*/  @!P0 SYNCS.ARRIVE.TRANS64.RED.A1T0 RZ, [R69+URZ], RZ ;  /* 0x000000ff45ff89a7 */ /* 0x0001e2000810043f */
[----:B------:R-:W-:-:S04]  /*6910*/  ISETP.NE.AND P0, PT, R153, 0x2, PT ;  /* 0x000000029900780c */ /* 0x000fc80003f05270 */
[----:B--23--:R-:W-:Y:S02]  /*6920*/  SEL R4, RZ, 0x1, P0 ;  /* 0x00000001ff047807 */ /* 0x00cfe40000000000 */
[----:B------:R-:W-:Y:S02]  /*6930*/  SEL R153, R153, RZ, P0 ;  /* 0x000000ff99997207 */ /* 0x000fe40000000000 */
[----:B------:R-:W-:Y:S01]  /*6940*/  LOP3.LUT R159, R159, R4, RZ, 0x3c, !PT ;  /* 0x000000049f9f7212 */ /* 0x000fe200078e3cff */
[----:B0-----:R-:W-:Y:S06]  /*6950*/  @P2 BRA `(.L_x_3916) ;  /* 0xffffffc400282947 */ /* 0x001fec000383ffff */
[----:B------:R-:W0:Y:S01]  /*6960*/  S2R R5, SR_TID.X ;  /* 0x0000000000057919 */ /* 0x000e220000002100 */
[----:B------:R-:W-:Y:S02]  /*6970*/  PLOP3.LUT P0, PT, PT, PT, PT, 0x8, 0x0 ;  /* 0x000000000000781c */ /* 0x000fe40003f0e170 */
[----:B0-----:R-:W-:-:S04]  /*6980*/  SHF.R.U32.HI R5, RZ, 0x7, R5 ;  /* 0x00000007ff057819 */ /* 0x001fc80000011605 */
[----:B------:R-:W-:-:S13]  /*6990*/  ISETP.NE.AND P3, PT, R5, 0x1, PT ;  /* 0x000000010500780c */ /* 0x000fda0003f65270 */
[----:B------:R-:W-:Y:S05]  /*69a0*/  @!P3 WARPSYNC.ALL ;  /* 0x000000000000b948 */ /* 0x000fea0003800000 */
[----:B------:R-:W-:Y:S06]  /*69b0*/  @!P3 BAR.ARV 0x9, 0x100 ;  /* 0x024400000000bb1d */ /* 0x000fec0000002000 */
.L_x_3856:
[----:B------:R-:W0:Y:S01]  /*69c0*/  S2R R3, SR_SWINHI ;  /* 0x0000000000037919 */ /* 0x000e220000002f00 */
[----:B------:R-:W2:Y:S01]  /*69d0*/  LDC R13, c[0x0][0x448] ;  /* 0x00011200ff0d7b82 */ /* 0x000ea20000000800 */
[----:B------:R-:W-:Y:S01]  /*69e0*/  IMAD.U32 R6, RZ, RZ, UR38 ;  /* 0x00000026ff067e24 */ /* 0x000fe2000f8e00ff */
[----:B------:R-:W-:Y:S01]  /*69f0*/  MOV R24, UR38 ;  /* 0x0000002600187c02 */ /* 0x000fe20008000f00 */
[----:B------:R-:W-:Y:S01]  /*6a00*/  IMAD.MOV.U32 R7, RZ, RZ, 0x80 ;  /* 0x00000080ff077424 */ /* 0x000fe200078e00ff */
[----:B------:R-:W-:Y:S01]  /*6a10*/  STL [R1+0x50], R97 ;  /* 0x0000506101007387 */ /* 0x000fe20000100800 */
[----:B------:R-:W-:Y:S02]  /*6a20*/  IMAD.MOV.U32 R26, RZ, RZ, 0x100 ;  /* 0x00000100ff1a7424 */ /* 0x000fe400078e00ff */
[----:B------:R-:W-:Y:S01]  /*6a30*/  IMAD.MOV.U32 R25, RZ, RZ, 0x80 ;  /* 0x00000080ff197424 */ /* 0x000fe200078e00ff */
[----:B------:R-:W3:Y:S01]  /*6a40*/  LDC R14, c[0x0][0xa80] ;  /* 0x0002a000ff0e7b82 */ /* 0x000ee20000000800 */
[----:B------:R4:W-:Y:S01]  /*6a50*/  STL.64 [R1+0x28], R6 ;  /* 0x0000280601007387 */ /* 0x0009e20000100a00 */
[----:B-1----:R-:W-:-:S02]  /*6a60*/  IMAD.U32 R33, RZ, RZ, UR37 ;  /* 0x00000025ff217e24 */ /* 0x002fc4000f8e00ff */
[----:B------:R-:W-:Y:S01]  /*6a70*/  IMAD.U32 R72, RZ, RZ, UR37 ;  /* 0x00000025ff487e24 */ /* 0x000fe2000f8e00ff */
[----:B------:R-:W-:Y:S04]  /*6a80*/  STL.64 [R1+0x30], R26 ;  /* 0x0000301a01007387 */ /* 0x000fe80000100a00 */
[----:B------:R-:W-:Y:S04]  /*6a90*/  STL.128 [R1], R24 ;  /* 0x0000001801007387 */ /* 0x000fe80000100c00 */
[----:B------:R-:W-:Y:S04]  /*6aa0*/  STL.128 [R1+0x210], RZ ;  /* 0x000210ff01007387 */ /* 0x000fe80000100c00 */
[----:B------:R-:W-:Y:S04]  /*6ab0*/  STL.128 [R1+0x220], RZ ;  /* 0x000220ff01007387 */ /* 0x000fe80000100c00 */
[----:B------:R-:W-:Y:S01]  /*6ac0*/  STL.128 [R1+0x240], RZ ;  /* 0x000240ff01007387 */ /* 0x000fe20000100c00 */
[----:B------:R-:W-:-:S02]  /*6ad0*/  MOV R4, R2 ;  /* 0x0000000200047202 */ /* 0x000fc40000000f00 */
[----:B0-----:R-:W-:Y:S01]  /*6ae0*/  MOV R5, R3 ;  /* 0x0000000300057202 */ /* 0x001fe20000000f00 */
[----:B---3--:R-:W-:Y:S01]  /*6af0*/  STL [R1+0x230], R14 ;  /* 0x0002300e01007387 */ /* 0x008fe20000100800 */
[C---:B------:R-:W-:Y:S02]  /*6b00*/  IADD3 R8, P1, R4.reuse, 0x32430, RZ ;  /* 0x0003243004087810 */ /* 0x040fe40007f3e0ff */
[C---:B------:R-:W-:Y:S01]  /*6b10*/  IADD3 R3, P3, R4.reuse, 0x32450, RZ ;  /* 0x0003245004037810 */ /* 0x040fe20007f7e0ff */
[----:B------:R-:W-:Y:S01]  /*6b20*/  STL.128 [R1+0x250], RZ ;  /* 0x000250ff01007387 */ /* 0x000fe20000100c00 */
[C---:B------:R-:W-:Y:S01]  /*6b30*/  IADD3 R0, P4, R4.reuse, 0x32460, RZ ;  /* 0x0003246004007810 */ /* 0x040fe20007f9e0ff */
[--C-:B------:R-:W-:Y:S01]  /*6b40*/  IMAD.X R9, RZ, RZ, R5.reuse, P1 ;  /* 0x000000ffff097224 */ /* 0x100fe200008e0605 */
[----:B--2---:R-:W-:Y:S01]  /*6b50*/  ISETP.NE.AND P1, PT, R13, 0x1, PT ;  /* 0x000000010d00780c */ /* 0x004fe20003f25270 */
[--C-:B------:R-:W-:Y:S01]  /*6b60*/  IMAD.X R12, RZ, RZ, R5.reuse, P3 ;  /* 0x000000ffff0c7224 */ /* 0x100fe200018e0605 */
[----:B------:R-:W-:Y:S01]  /*6b70*/  IADD3 R10, P2, R4, 0x32440, RZ ;  /* 0x00032440040a7810 */ /* 0x000fe20007f5e0ff */
[----:B----4-:R-:W-:Y:S01]  /*6b80*/  IMAD.X R7, RZ, RZ, R5, P4 ;  /* 0x000000ffff077224 */ /* 0x010fe200020e0605 */
[----:B------:R-:W-:Y:S01]  /*6b90*/  STL.64 [R1+0x18], R8 ;  /* 0x0000180801007387 */ /* 0x000fe20000100a00 */
[----:B------:R-:W-:Y:S01]  /*6ba0*/  IMAD.MOV.U32 R4, RZ, RZ, R3 ;  /* 0x000000ffff047224 */ /* 0x000fe200078e0003 */
[----:B------:R-:W-:Y:S01]  /*6bb0*/  IADD3 R33, P3, R33, 0x210, RZ ;  /* 0x0000021021217810 */ /* 0x000fe20007f7e0ff */
[----:B------:R-:W-:Y:S01]  /*6bc0*/  IMAD.X R11, RZ, RZ, R5, P2 ;  /* 0x000000ffff0b7224 */ /* 0x000fe200010e0605 */
[----:B------:R-:W-:Y:S01]  /*6bd0*/  STL.128 [R1+0x260], RZ ;  /* 0x000260ff01007387 */ /* 0x000fe20000100c00 */
[----:B------:R-:W-:Y:S01]  /*6be0*/  IMAD.MOV.U32 R5, RZ, RZ, R12 ;  /* 0x000000ffff057224 */ /* 0x000fe200078e000c */
[----:B------:R-:W-:Y:S01]  /*6bf0*/  IADD3 R72, P4, R72, 0x50, RZ ;  /* 0x0000005048487810 */ /* 0x000fe20007f9e0ff */
[----:B------:R-:W-:Y:S01]  /*6c00*/  IMAD.MOV.U32 R6, RZ, RZ, R0 ;  /* 0x000000ffff067224 */ /* 0x000fe200078e0000 */
[----:B------:R-:W-:Y:S01]  /*6c10*/  STL.64 [R1+0x20], R10 ;  /* 0x0000200a01007387 */ /* 0x000fe20000100a00 */
[----:B------:R-:W0:Y:S01]  /*6c20*/  @P1 LDC R3, c[0x0][0x44c] ;  /* 0x00011300ff031b82 */ /* 0x000e220000000800 */
[----:B------:R-:W-:-:S02]  /*6c30*/  VIADD R0, R216, 0x7f ;  /* 0x0000007fd8007836 */ /* 0x000fc40000000000 */
[----:B------:R1:W-:Y:S04]  /*6c40*/  STL.128 [R1+0x40], R4 ;  /* 0x0000400401007387 */ /* 0x0003e80000100c00 */
[----:B------:R2:W-:Y:S04]  /*6c50*/  STL.128 [R1+0x270], RZ ;  /* 0x000270ff01007387 */ /* 0x0005e80000100c00 */
[----:B------:R2:W-:Y:S04]  /*6c60*/  STL.128 [R1+0x280], RZ ;  /* 0x000280ff01007387 */ /* 0x0005e80000100c00 */
[----:B------:R2:W-:Y:S01]  /*6c70*/  STL.128 [R1+0x290], RZ ;  /* 0x000290ff01007387 */ /* 0x0005e20000100c00 */
[----:B-1----:R-:W1:Y:S03]  /*6c80*/  @P1 LDC R6, c[0x0][0x450] ;  /* 0x00011400ff061b82 */ /* 0x002e660000000800 */
[----:B------:R2:W-:Y:S04]  /*6c90*/  STL.128 [R1+0x2a0], RZ ;  /* 0x0002a0ff01007387 */ /* 0x0005e80000100c00 */
[----:B------:R2:W-:Y:S01]  /*6ca0*/  STL.128 [R1+0x2b0], RZ ;  /* 0x0002b0ff01007387 */ /* 0x0005e20000100c00 */
[----:B0-----:R-:W-:Y:S01]  /*6cb0*/  @P1 IMAD.HI.U32 R3, R0, R3, RZ ;  /* 0x0000000300031227 */ /* 0x001fe200078e00ff */
[----:B------:R-:W0:Y:S02]  /*6cc0*/  LDC.64 R4, c[0x0][0xad8] ;  /* 0x0002b600ff047b82 */ /* 0x000e240000000a00 */
[----:B------:R2:W-:Y:S04]  /*6cd0*/  STL.128 [R1+0x2c0], RZ ;  /* 0x0002c0ff01007387 */ /* 0x0005e80000100c00 */
[----:B------:R2:W-:Y:S04]  /*6ce0*/  STL.128 [R1+0x2d0], RZ ;  /* 0x0002d0ff01007387 */ /* 0x0005e80000100c00 */
[----:B------:R2:W-:Y:S04]  /*6cf0*/  STL.128 [R1+0x2e0], RZ ;  /* 0x0002e0ff01007387 */ /* 0x0005e80000100c00 */
[----:B------:R2:W-:Y:S01]  /*6d00*/  STL.128 [R1+0x2f0], RZ ;  /* 0x0002f0ff01007387 */ /* 0x0005e20000100c00 */
[----:B-1----:R-:W-:-:S03]  /*6d10*/  @P1 SHF.R.U32.HI R0, RZ, R6, R3 ;  /* 0x00000006ff001219 */ /* 0x002fc60000011603 */
[----:B------:R2:W-:Y:S04]  /*6d20*/  STL.128 [R1+0x300], RZ ;  /* 0x000300ff01007387 */ /* 0x0005e80000100c00 */
[----:B------:R2:W-:Y:S01]  /*6d30*/  STL.128 [R1+0x310], RZ ;  /* 0x000310ff01007387 */ /* 0x0005e20000100c00 */
[----:B------:R-:W-:Y:S01]  /*6d40*/  IMAD.IADD R3, R215, 0x1, R0 ;  /* 0x00000001d7037824 */ /* 0x000fe200078e0200 */
[----:B0-----:R-:W-:Y:S02]  /*6d50*/  ISETP.GE.AND P2, PT, R5, 0x1, PT ;  /* 0x000000010500780c */ /* 0x001fe40003f46270 */
        /* <DEDUP_REMOVED lines=21> */
[----:B------:R-:W0:Y:S01]  /*6eb0*/  FENCE.VIEW.ASYNC.G ;  /* 0x00000000000073c6 */ /* 0x000e220000000100 */
[----:B------:R-:W-:Y:S05]  /*6ec0*/  WARPSYNC.ALL ;  /* 0x0000000000007948 */ /* 0x000fea0003800000 */
[----:B0-----:R-:W-:Y:S06]  /*6ed0*/  BAR.ARV 0xc, 0x180 ;  /* 0x0306000000007b1d */ /* 0x001fec0000002000 */
.L_x_3917:
[----:B------:R-:W-:Y:S02]  /*6ee0*/  IMAD.X R46, RZ, RZ, UR36, P3 ;  /* 0x00000024ff2e7e24 */ /* 0x000fe400098e06ff */
[----:B------:R-:W-:Y:S02]  /*6ef0*/  IMAD.X R73, RZ, RZ, UR36, P4 ;  /* 0x00000024ff497e24 */ /* 0x000fe4000a0e06ff */
        /* <DEDUP_REMOVED lines=13> */
.L_x_3920:
[----:B------:R-:W-:-:S13]  /*6fd0*/  ISETP.NE.AND P0, PT, R5, 0x1, PT ;  /* 0x000000010500780c */ /* 0x000fda0003f05270 */
[----:B------:R-:W0:Y:S02]  /*6fe0*/  @P0 LDC.64 R6, c[0x0][0xae0] ;  /* 0x0002b800ff060b82 */ /* 0x000e240000000a00 */
[----:B0-----:R-:W-:-:S05]  /*6ff0*/  @P0 IMAD.HI.U32 R6, R0, R6, RZ ;  /* 0x0000000600060227 */ /* 0x001fca00078e00ff */
[----:B------:R-:W-:-:S07]  /*7000*/  @P0 SHF.R.U32.HI R0, RZ, R7, R6 ;  /* 0x00000007ff000219 */ /* 0x000fce0000011606 */
.L_x_3921:
[----:B------:R-:W-:Y:S05]  /*7010*/  BSYNC B0 ;  /* 0x0000000000007941 */ /* 0x000fea0003800000 */
.L_x_3919:
[----:B------:R-:W-:-:S05]  /*7020*/  IMAD R3, R0, R5, R5 ;  /* 0x0000000500037224 */ /* 0x000fca00078e0205 */
[----:B------:R-:W-:-:S07]  /*7030*/  VIMNMX R4, R4, R3, PT ;  /* 0x0000000304047248 */ /* 0x000fce0003fe0100 */
.L_x_3918:
[----:B------:R-:W0:Y:S01]  /*7040*/  @P1 LDC R3, c[0x0][0x44c] ;  /* 0x00011300ff031b82 */ /* 0x000e220000000800 */
[----:B------:R-:W-:Y:S01]  /*7050*/  VIADD R4, R4, 0x5f ;  /* 0x0000005f04047836 */ /* 0x000fe20000000000 */
[----:B------:R-:W-:Y:S01]  /*7060*/  ULDC UR4, c[0x0][0xad4] ;  /* 0x0002b50000047ab9 */ /* 0x000fe20000000800 */
[----:B------:R-:W-:Y:S02]  /*7070*/  IMAD.MOV.U32 R7, RZ, RZ, R216 ;  /* 0x000000ffff077224 */ /* 0x000fe400078e00d8 */
[----:B------:R-:W-:-:S03]  /*7080*/  IMAD.HI R4, R4, 0x2aaaaaab, RZ ;  /* 0x2aaaaaab04047827 */ /* 0x000fc600078e02ff */
[----:B------:R-:W1:Y:S01]  /*7090*/  @P1 LDC R9, c[0x0][0x450] ;  /* 0x00011400ff091b82 */ /* 0x000e620000000800 */
        /* <DEDUP_REMOVED lines=18> */
.L_x_3924:
[----:B------:R-:W-:-:S13]  /*71c0*/  ISETP.NE.AND P0, PT, R5, 0x1, PT ;  /* 0x000000010500780c */ /* 0x000fda0003f05270 */
[----:B------:R-:W0:Y:S02]  /*71d0*/  @P0 LDC.64 R6, c[0x0][0xae0] ;  /* 0x0002b800ff060b82 */ /* 0x000e240000000a00 */
[----:B0-----:R-:W-:-:S05]  /*71e0*/  @P0 IMAD.HI.U32 R6, R0, R6, RZ ;  /* 0x0000000600060227 */ /* 0x001fca00078e00ff */
[----:B------:R-:W-:-:S07]  /*71f0*/  @P0 SHF.R.U32.HI R0, RZ, R7, R6 ;  /* 0x00000007ff000219 */ /* 0x000fce0000011606 */
.L_x_3925:
[----:B------:R-:W-:Y:S05]  /*7200*/  BSYNC B0 ;  /* 0x0000000000007941 */ /* 0x000fea0003800000 */
.L_x_3923:
[----:B------:R-:W-:-:S05]  /*7210*/  IMAD R0, R0, R5, RZ ;  /* 0x0000000500007224 */ /* 0x000fca00078e02ff */
[----:B------:R-:W-:-:S07]  /*7220*/  VIMNMX R3, R3, R0, !PT ;  /* 0x0000000003037248 */ /* 0x000fce0007fe0100 */
.L_x_3922:
        /* <DEDUP_REMOVED lines=39> */
.L_x_3927:
[----:B------:R-:W-:Y:S05]  /*74a0*/  BSYNC B0 ;  /* 0x0000000000007941 */ /* 0x000fea0003800000 */
.L_x_3926:
[----:B------:R-:W-:Y:S01]  /*74b0*/  IMAD R202, R224, R209, R202 ;  /* 0x000000d1e0ca7224 */ /* 0x000fe200078e02ca */
[----:B------:R-:W-:-:S04]  /*74c0*/  PLOP3.LUT P0, PT, PT, PT, PT, 0x80, 0x0 ;  /* 0x000000000000781c */ /* 0x000fc80003f0f070 */
[----:B------:R-:W-:-:S04]  /*74d0*/  VIADDMNMX R209, R202, R209, R45, PT ;  /* 0x000000d1cad17246 */ /* 0x000fc8000380012d */
[----:B------:R-:W-:-:S13]  /*74e0*/  ISETP.GT.AND P1, PT, R209, R202, PT ;  /* 0x000000cad100720c */ /* 0x000fda0003f24270 */
[----:B------:R-:W-:Y:S05]  /*74f0*/  @!P1 BRA `(.L_x_3928) ;  /* 0x0000024400549947 */ /* 0x000fea0003800000 */
[----:B------:R0:W-:Y:S01]  /*7500*/  STL.64 [R1+0x58], RZ ;  /* 0x000058ff01007387 */ /* 0x0001e20000100a00 */
[----:B------:R-:W-:Y:S01]  /*7510*/  IMAD.U32 R17, RZ, RZ, UR37 ;  /* 0x00000025ff117e24 */ /* 0x000fe2000f8e00ff */
[----:B------:R-:W-:Y:S01]  /*7520*/  UMOV UR4, 0xffffffff ;  /* 0xffffffff00047882 */ /* 0x000fe20000000000 */
[----:B------:R-:W-:Y:S02]  /*7530*/  IMAD.U32 R37, RZ, RZ, UR37 ;  /* 0x00000025ff257e24 */ /* 0x000fe4000f8e00ff */
[----:B------:R-:W-:Y:S01]  /*7540*/  IMAD.U32 R24, RZ, RZ, UR37 ;  /* 0x00000025ff187e24 */ /* 0x000fe2000f8e00ff */
[----:B------:R-:W-:Y:S01]  /*7550*/  IADD3 R17, P0, R17, 0x88, RZ ;  /* 0x0000008811117810 */ /* 0x000fe20007f1e0ff */
[----:B------:R-:W-:Y:S01]  /*7560*/  IMAD.U32 R32, RZ, RZ, UR37 ;  /* 0x00000025ff207e24 */ /* 0x000fe2000f8e00ff */
[----:B------:R-:W-:Y:S02]  /*7570*/  IADD3 R37, P1, R37, 0x78, RZ ;  /* 0x0000007825257810 */ /* 0x000fe40007f3e0ff */
[----:B------:R-:W-:Y:S01]  /*7580*/  IADD3 R24, P2, R24, 0x58, RZ ;  /* 0x0000005818187810 */ /* 0x000fe20007f5e0ff */
[----:B------:R-:W-:Y:S01]  /*7590*/  IMAD.X R16, RZ, RZ, UR36, P0 ;  /* 0x00000024ff107e24 */ /* 0x000fe200080e06ff */
[----:B------:R-:W-:Y:S01]  /*75a0*/  IADD3 R32, P3, R32, 0x60, RZ ;  /* 0x0000006020207810 */ /* 0x000fe20007f7e0ff */
[----:B------:R-:W-:-:S02]  /*75b0*/  IMAD.X R35, RZ, RZ, UR36, P1 ;  /* 0x00000024ff237e24 */ /* 0x000fc400088e06ff */
[----:B------:R-:W-:Y:S02]  /*75c0*/  IMAD.X R25, RZ, RZ, UR36, P2 ;  /* 0x00000024ff197e24 */ /* 0x000fe400090e06ff */
[----:B------:R-:W-:Y:S01]  /*75d0*/  IMAD.X R36, RZ, RZ, UR36, P3 ;  /* 0x00000024ff247e24 */ /* 0x000fe200098e06ff */
[----:B0-----:R-:W-:Y:S07]  /*75e0*/  BRA.DIV UR4, `(.L_x_3929) ;  /* 0x0000032a04387947 */ /* 0x001fee000b800000 */
[----:B------:R-:W3:Y:S04]  /*75f0*/  LDL R0, [R1+0x518] ;  /* 0x0005180001007983 */ /* 0x000ee80000100800 */
[----:B---3--:R0:W1:Y:S02]  /*7600*/  SHFL.IDX PT, R14, R0, RZ, 0x1f ;  /* 0x00001fff000e7589 */ /* 0x00806400000e0000 */
.L_x_4262:
[----:B01----:R-:W-:Y:S01]  /*7610*/  LEA.HI R0, R14, R14, RZ, 0x1 ;  /* 0x0000000e0e007211 */ /* 0x003fe200078f08ff */
[C---:B------:R-:W-:Y:S01]  /*7620*/  VIADD R26, R2.reuse, 0x18400 ;  /* 0x00018400021a7836 */ /* 0x040fe20000000000 */
[----:B------:R-:W-:Y:S01]  /*7630*/  STL.128 [R1+0x90], RZ ;  /* 0x000090ff01007387 */ /* 0x000fe20000100c00 */
[----:B------:R-:W-:Y:S01]  /*7640*/  VIADD R10, R2, 0x400 ;  /* 0x00000400020a7836 */ /* 0x000fe20000000000 */
[----:B------:R-:W-:Y:S01]  /*7650*/  LOP3.LUT R3, R0, 0x7fffe, RZ, 0xc0, !PT ;  /* 0x0007fffe00037812 */ /* 0x000fe200078ec0ff */
[----:B------:R-:W-:Y:S01]  /*7660*/  IMAD.MOV.U32 R4, RZ, RZ, 0x1 ;  /* 0x00000001ff047424 */ /* 0x000fe200078e00ff */
[----:B------:R-:W-:Y:S01]  /*7670*/  STL.128 [R1+0xa0], RZ ;  /* 0x0000a0ff01007387 */ /* 0x000fe20000100c00 */
[----:B------:R-:W-:Y:S01]  /*7680*/  IMAD.MOV.U32 R5, RZ, RZ, RZ ;  /* 0x000000ffff057224 */ /* 0x000fe200078e00ff */
[----:B------:R-:W-:Y:S01]  /*7690*/  SHF.R.U32.HI R10, RZ, 0x4, R10 ;  /* 0x00000004ff0a7819 */ /* 0x000fe2000001160a */
[----:B------:R-:W-:Y:S01]  /*76a0*/  IMAD.IADD R11, R14, 0x1, -R3 ;  /* 0x000000010e0b7824 */ /* 0x000fe200078e0a03 */
[----:B------:R-:W-:Y:S01]  /*76b0*/  STL.128 [R1+0xb0], RZ ;  /* 0x0000b0ff01007387 */ /* 0x000fe20000100c00 */
[----:B------:R-:W-:Y:S01]  /*76c0*/  VIADD R3, R2, 0x1c400 ;  /* 0x0001c40002037836 */ /* 0x000fe20000000000 */
[----:B------:R-:W-:Y:S01]  /*76d0*/  LOP3.LUT R10, R10, 0x3fff, RZ, 0xc0, !PT ;  /* 0x00003fff0a0a7812 */ /* 0x000fe200078ec0ff */
[----:B------:R-:W-:Y:S01]  /*76e0*/  IMAD R0, R11, 0x2000, R26 ;  /* 0x000020000b007824 */ /* 0x000fe200078e021a */
[----:B------:R-:W-:Y:S01]  /*76f0*/  STL.128 [R1+0xc0], RZ ;  /* 0x0000c0ff01007387 */ /* 0x000fe20000100c00 */
[----:B------:R-:W-:Y:S01]  /*7700*/  IMAD.MOV.U32 R6, RZ, RZ, 0x1 ;  /* 0x00000001ff067424 */ /* 0x000fe200078e00ff */
[----:B------:R-:W-:Y:S01]  /*7710*/  SHF.R.U32.HI R3, RZ, 0x4, R3 ;  /* 0x00000004ff037819 */ /* 0x000fe20000011603 */
[----:B------:R-:W-:Y:S01]  /*7720*/  VIADD R11, R0, 0xa000 ;  /* 0x0000a000000b7836 */ /* 0x000fe20000000000 */
[----:B------:R-:W-:Y:S01]  /*7730*/  SHF.R.U32.HI R0, RZ, 0x4, R0 ;  /* 0x00000004ff007819 */ /* 0x000fe20000011600 */
[----:B------:R-:W-:Y:S01]  /*7740*/  IMAD.MOV.U32 R7, RZ, RZ, RZ ;  /* 0x000000ffff077224 */ /* 0x000fe200078e00ff */
[----:B------:R-:W-:Y:S01]  /*7750*/  LOP3.LUT R3, R3, 0x3fff, RZ, 0xc0, !PT ;  /* 0x00003fff03037812 */ /* 0x000fe200078ec0ff */
[----:B------:R-:W-:Y:S01]  /*7760*/  IMAD.MOV.U32 R8, RZ, RZ, 0x1 ;  /* 0x00000001ff087424 */ /* 0x000fe200078e00ff */
[----:B------:R-:W-:Y:S01]  /*7770*/  SHF.R.U32.HI R11, RZ, 0x4, R11 ;  /* 0x00000004ff0b7819 */ /* 0x000fe2000001160b */
[----:B------:R-:W-:Y:S01]  /*7780*/  IMAD.MOV.U32 R9, RZ, RZ, RZ ;  /* 0x000000ffff097224 */ /* 0x000fe200078e00ff */
[----:B------:R-:W-:Y:S01]  /*7790*/  LOP3.LUT R3, R3, 0x10000, RZ, 0xfc, !PT ;  /* 0x0001000003037812 */ /* 0x000fe200078efcff */
[----:B------:R0:W-:Y:S01]  /*77a0*/  STL.128 [R1+0x60], R4 ;  /* 0x0000600401007387 */ /* 0x0001e20000100c00 */
[----:B------:R-:W-:Y:S01]  /*77b0*/  LOP3.LUT R11, R11, 0x3fff, RZ, 0xc0, !PT ;  /* 0x00003fff0b0b7812 */ /* 0x000fe200078ec0ff */
[----:B------:R-:W-:Y:S01]  /*77c0*/  IMAD.U32 R34, RZ, RZ, UR37 ;  /* 0x00000025ff227e24 */ /* 0x000fe2000f8e00ff */
[----:B------:R-:W-:Y:S01]  /*77d0*/  LOP3.LUT R0, R0, 0x3fff, RZ, 0xc0, !PT ;  /* 0x00003fff00007812 */ /* 0x000fe200078ec0ff */
[----:B------:R1:W-:Y:S01]  /*77e0*/  STL.64 [R1+0x70], R8 ;  /* 0x0000700801007387 */ /* 0x0003e20000100a00 */
[----:B------:R-:W-:Y:S01]  /*77f0*/  LOP3.LUT R11, R11, 0x10000, RZ, 0xfc, !PT ;  /* 0x000100000b0b7812 */ /* 0x000fe200078efcff */
[----:B------:R-:W-:Y:S01]  /*7800*/  IMAD.U32 R38, RZ, RZ, UR37 ;  /* 0x00000025ff267e24 */ /* 0x000fe2000f8e00ff */
[----:B------:R-:W-:Y:S01]  /*7810*/  LOP3.LUT P0, RZ, R26, 0x1bf, RZ, 0xc0, !PT ;  /* 0x000001bf1aff7812 */ /* 0x000fe2000780c0ff */
[----:B------:R-:W-:Y:S01]  /*7820*/  STL.128 [R1+0xd0], RZ ;  /* 0x0000d0ff01007387 */ /* 0x000fe20000100c00 */
[----:B------:R-:W-:Y:S01]  /*7830*/  IADD3 R34, P5, R34, 0x68, RZ ;  /* 0x0000006822227810 */ /* 0x000fe20007fbe0ff */
[----:B------:R-:W-:Y:S01]  /*7840*/  IMAD.U32 R40, RZ, RZ, UR37 ;  /* 0x00000025ff287e24 */ /* 0x000fe2000f8e00ff */
[----:B------:R-:W-:Y:S01]  /*7850*/  IADD3 R38, P4, R38, 0x70, RZ ;  /* 0x0000007026267810 */ /* 0x000fe20007f9e0ff */
[----:B------:R-:W-:Y:S01]  /*7860*/  STL.128 [R1+0xe0], RZ ;  /* 0x0000e0ff01007387 */ /* 0x000fe20000100c00 */
[----:B------:R-:W-:Y:S01]  /*7870*/  IMAD.U32 R45, RZ, RZ, UR37 ;  /* 0x00000025ff2d7e24 */ /* 0x000fe2000f8e00ff */
[----:B------:R-:W-:Y:S01]  /*7880*/  BSSY B6, `(.L_x_3930) ;  /* 0x000002a000067945 */ /* 0x000fe20003800000 */
[----:B------:R-:W-:Y:S01]  /*7890*/  IMAD.U32 R52, RZ, RZ, UR37 ;  /* 0x00000025ff347e24 */ /* 0x000fe2000f8e00ff */
[C---:B0-----:R-:W-:Y:S01]  /*78a0*/  LOP3.LUT R6, R10.reuse, 0x3000000, RZ, 0xfc, !PT ;  /* 0x030000000a067812 */ /* 0x041fe200078efcff */
[----:B------:R-:W-:Y:S01]  /*78b0*/  IMAD.MOV.U32 R4, RZ, RZ, R3 ;  /* 0x000000ffff047224 */ /* 0x000fe200078e0003 */
[----:B------:R-:W-:Y:S01]  /*78c0*/  LOP3.LUT R10, R10, 0x10000, RZ, 0xfc, !PT ;  /* 0x000100000a0a7812 */ /* 0x000fe200078efcff */
[----:B------:R-:W-:Y:S01]  /*78d0*/  IMAD.MOV.U32 R5, RZ, RZ, 0x40000040 ;  /* 0x40000040ff057424 */ /* 0x000fe200078e00ff */
[----:B-1----:R-:W-:Y:S01]  /*78e0*/  LOP3.LUT R8, R0, 0x10000, RZ, 0xfc, !PT ;  /* 0x0001000000087812 */ /* 0x002fe200078efcff */
[----:B------:R-:W-:Y:S01]  /*78f0*/  IMAD.MOV.U32 R7, RZ, RZ, 0x40000040 ;  /* 0x40000040ff077424 */ /* 0x000fe200078e00ff */
[----:B------:R-:W-:Y:S01]  /*7900*/  IADD3 R40, P3, R40, 0x80, RZ ;  /* 0x0000008028287810 */ /* 0x000fe20007f7e0ff */
[----:B------:R-:W-:Y:S01]  /*7910*/  IMAD.MOV.U32 R9, RZ, RZ, 0x40000040 ;  /* 0x40000040ff097424 */ /* 0x000fe200078e00ff */
[----:B------:R-:W-:Y:S01]  /*7920*/  IADD3 R45, P2, R45, 0x90, RZ ;  /* 0x000000902d2d7810 */ /* 0x000fe20007f5e0ff */
[----:B------:R-:W-:Y:S01]  /*7930*/  IMAD.U32 R49, RZ, RZ, UR37 ;  /* 0x00000025ff317e24 */ /* 0x000fe2000f8e00ff */
[----:B------:R0:W-:Y:S01]  /*7940*/  STL.128 [R1+0x80], R4 ;  /* 0x0000800401007387 */ /* 0x0001e20000100c00 */
[----:B------:R-:W-:Y:S01]  /*7950*/  IMAD.X R47, RZ, RZ, UR36, P5 ;  /* 0x00000024ff2f7e24 */ /* 0x000fe2000a8e06ff */
[----:B------:R-:W-:Y:S01]  /*7960*/  IADD3 R52, P1, R52, 0xf0, RZ ;  /* 0x000000f034347810 */ /* 0x000fe20007f3e0ff */
[----:B------:R-:W-:Y:S01]  /*7970*/  IMAD.X R53, RZ, RZ, UR36, P4 ;  /* 0x00000024ff357e24 */ /* 0x000fe2000a0e06ff */
[----:B------:R1:W-:Y:S01]  /*7980*/  STL.64 [R1+0x78], R8 ;  /* 0x0000780801007387 */ /* 0x0003e20000100a00 */
[----:B------:R-:W-:Y:S01]  /*7990*/  IADD3 R49, P5, R49, 0xf8, RZ ;  /* 0x000000f831317810 */ /* 0x000fe20007fbe0ff */
[----:B------:R-:W-:-:S02]  /*79a0*/  IMAD.X R57, RZ, RZ, UR36, P3 ;  /* 0x00000024ff397e24 */ /* 0x000fc400098e06ff */
[----:B------:R-:W-:Y:S02]  /*79b0*/  IMAD.X R43, RZ, RZ, UR36, P2 ;  /* 0x00000024ff2b7e24 */ /* 0x000fe400090e06ff */
[----:B------:R-:W-:Y:S02]  /*79c0*/  IMAD.X R51, RZ, RZ, UR36, P1 ;  /* 0x00000024ff337e24 */ /* 0x000fe400088e06ff */
[----:B------:R-:W-:Y:S02]  /*79d0*/  IMAD.X R50, RZ, RZ, UR36, P5 ;  /* 0x00000024ff327e24 */ /* 0x000fe4000a8e06ff */
[----:B0-----:R-:W-:Y:S02]  /*79e0*/  IMAD.MOV.U32 R6, RZ, RZ, R10 ;  /* 0x000000ffff067224 */ /* 0x001fe400078e000a */
[----:B------:R-:W-:-:S05]  /*79f0*/  IMAD.MOV.U32 R4, RZ, RZ, R11 ;  /* 0x000000ffff047224 */ /* 0x000fca00078e000b */
[----:B------:R1:W-:Y:S01]  /*7a00*/  STL.128 [R1+0xf0], R4 ;  /* 0x0000f00401007387 */ /* 0x0003e20000100c00 */
[----:B------:R-:W-:Y:S05]  /*7a10*/  @!P0 BRA `(.L_x_3931) ;  /* 0x0000000000408947 */ /* 0x000fea0003800000 */
[----:B------:R-:W-:Y:S01]  /*7a20*/  MOV R14, 0x0 ;  /* 0x00000000000e7802 */ /* 0x000fe20000000f00 */
[----:B------:R-:W-:Y:S01]  /*7a30*/  ULDC.64 UR4, c[0x4][0x98] ;  /* 0x0100260000047ab9 */ /* 0x000fe20000000a00 */
[----:B------:R-:W-:Y:S01]  /*7a40*/  ULDC.64 UR6, c[0x4][0xa0] ;  /* 0x0100280000067ab9 */ /* 0x000fe20000000a00 */
[----:B-1----:R-:W-:Y:S02]  /*7a50*/  IMAD.U32 R4, RZ, RZ, UR4 ;  /* 0x00000004ff047e24 */ /* 0x002fe4000f8e00ff */
        /* <DEDUP_REMOVED lines=11> */
[----:B0-2--5:R-:W-:Y:S05]  /*7b10*/  CALL.ABS.NOINC R14 ;  /* 0x000000000e007343 */ /* 0x025fea0003c00000 */
.L_x_3931:
[----:B------:R-:W-:Y:S05]  /*7b20*/  BSYNC B6 ;  /* 0x0000000000067941 */ /* 0x000fea0003800000 */
.L_x_3930:
[----:B-1----:R-:W0:Y:S01]  /*7b30*/  LDC.64 R6, c[0x0][0xad8] ;  /* 0x0002b600ff067b82 */ /* 0x002e220000000a00 */
[----:B------:R-:W1:Y:S01]  /*7b40*/  S2R R20, SR_TID.X ;  /* 0x0000000000147919 */ /* 0x000e620000002100 */
[----:B------:R-:W-:Y:S01]  /*7b50*/  UIADD3 UR4, UP0, UR37, 0x100, URZ ;  /* 0x0000010025047890 */ /* 0x000fe2000ff1e03f */
[----:B------:R-:W-:Y:S01]  /*7b60*/  IMAD.MOV.U32 R4, RZ, RZ, RZ ;  /* 0x000000ffff047224 */ /* 0x000fe200078e00ff */
[----:B------:R-:W-:Y:S02]  /*7b70*/  STL.64 [R1+0x110], R24 ;  /* 0x0001101801007387 */ /* 0x000fe40000100a00 */
[----:B------:R-:W-:Y:S01]  /*7b80*/  UIADD3.X UR5, URZ, UR36, URZ, UP0, !UPT ;  /* 0x000000243f057290 */ /* 0x000fe200087fe43f */
[----:B------:R-:W-:Y:S01]  /*7b90*/  IMAD.U32 R39, RZ, RZ, UR37 ;  /* 0x00000025ff277e24 */ /* 0x000fe2000f8e00ff */
[----:B------:R-:W3:Y:S01]  /*7ba0*/  LDC.64 R12, c[0x0][0xae0] ;  /* 0x0002b800ff0c7b82 */ /* 0x000ee20000000a00 */
[----:B------:R-:W-:Y:S01]  /*7bb0*/  IMAD.U32 R10, RZ, RZ, UR4 ;  /* 0x00000004ff0a7e24 */ /* 0x000fe2000f8e00ff */
[----:B------:R-:W-:Y:S01]  /*7bc0*/  STL.64 [R1+0x100], R204 ;  /* 0x000100cc01007387 */ /* 0x000fe20000100a00 */
[----:B------:R-:W-:Y:S01]  /*7bd0*/  ULDC UR4, c[0x0][0x3f4] ;  /* 0x0000fd0000047ab9 */ /* 0x000fe20000000800 */
[----:B------:R-:W-:Y:S01]  /*7be0*/  IMAD.U32 R11, RZ, RZ, UR5 ;  /* 0x00000005ff0b7e24 */ /* 0x000fe2000f8e00ff */
[----:B------:R-:W-:Y:S01]  /*7bf0*/  ISETP.LT.AND P0, PT, RZ, UR4, PT ;  /* 0x00000004ff007c0c */ /* 0x000fe2000bf01270 */
[----:B------:R-:W-:Y:S01]  /*7c00*/  STL.U8 [R1+0x118], RZ ;  /* 0x000118ff01007387 */ /* 0x000fe20000100000 */
[----:B------:R-:W-:Y:S01]  /*7c10*/  IADD3 R39, P4, R39, 0x108, RZ ;  /* 0x0000010827277810 */ /* 0x000fe20007f9e0ff */
[----:B------:R-:W4:Y:S02]  /*7c20*/  LDC.64 R8, c[0x0][0x448] ;  /* 0x00011200ff087b82 */ /* 0x000f240000000a00 */
[----:B------:R-:W-:Y:S02]  /*7c30*/  STL.64 [R1+0x108], R10 ;  /* 0x0001080a01007387 */ /* 0x000fe40000100a00 */
[----:B------:R-:W-:-:S02]  /*7c40*/  IMAD.X R56, RZ, RZ, UR36, P4 ;  /* 0x00000024ff387e24 */ /* 0x000fc4000a0e06ff */
[----:B------:R-:W-:Y:S02]  /*7c50*/  STL.U8 [R1+0x14c], RZ ;  /* 0x00014cff01007387 */ /* 0x000fe40000100000 */
[----:B------:R-:W2:Y:S01]  /*7c60*/  LDC R0, c[0x0][0x450] ;  /* 0x00011400ff007b82 */ /* 0x000ea20000000800 */
[----:B0-----:R-:W-:Y:S02]  /*7c70*/  IMAD.MOV.U32 R31, RZ, RZ, R6 ;  /* 0x000000ffff1f7224 */ /* 0x001fe400078e0006 */
[----:B------:R-:W-:-:S05]  /*7c80*/  IMAD.MOV.U32 R5, RZ, RZ, R7 ;  /* 0x000000ffff057224 */ /* 0x000fca00078e0007 */
[----:B------:R-:W0:Y:S01]  /*7c90*/  LDC R30, c[0x0][0xad4] ;  /* 0x0002b500ff1e7b82 */ /* 0x000e220000000800 */
[----:B---3--:R-:W-:Y:S02]  /*7ca0*/  IMAD.MOV.U32 R6, RZ, RZ, R12 ;  /* 0x000000ffff067224 */ /* 0x008fe400078e000c */
[----:B------:R-:W-:Y:S02]  /*7cb0*/  IMAD.MOV.U32 R7, RZ, RZ, R13 ;  /* 0x000000ffff077224 */ /* 0x000fe400078e000d */
[----:B-1----:R-:W-:-:S03]  /*7cc0*/  VIADD R3, R20, 0xffffff80 ;  /* 0xffffff8014037836 */ /* 0x002fc60000000000 */
[----:B------:R-:W-:Y:S04]  /*7cd0*/  STL.128 [R1+0x130], R4 ;  /* 0x0001300401007387 */ /* 0x000fe80000100c00 */
[----:B----4-:R-:W-:Y:S04]  /*7ce0*/  STL.64 [R1+0x140], R8 ;  /* 0x0001400801007387 */ /* 0x010fe80000100a00 */
[----:B--2---:R-:W-:Y:S04]  /*7cf0*/  STL [R1+0x148], R0 ;  /* 0x0001480001007387 */ /* 0x004fe80000100800 */
[----:B------:R-:W-:Y:S04]  /*7d00*/  STL [R1+0x49c], R3 ;  /* 0x00049c0301007387 */ /* 0x000fe80000100800 */
[----:B0-----:R-:W-:Y:S04]  /*7d10*/  STL.128 [R1+0x120], R28 ;  /* 0x0001201c01007387 */ /* 0x001fe80000100c00 */
[----:B------:R0:W-:Y:S02]  /*7d20*/  STL [R1+0x11c], R3 ;  /* 0x00011c0301007387 */ /* 0x0001e40000100800 */
[----:B0-----:R-:W-:-:S02]  /*7d30*/  IMAD.U32 R3, RZ, RZ, UR37 ;  /* 0x00000025ff037e24 */ /* 0x001fc4000f8e00ff */
[----:B------:R-:W-:Y:S02]  /*7d40*/  IMAD.U32 R29, RZ, RZ, UR37 ;  /* 0x00000025ff1d7e24 */ /* 0x000fe4000f8e00ff */
[----:B------:R-:W-:Y:S01]  /*7d50*/  IMAD.U32 R31, RZ, RZ, UR37 ;  /* 0x00000025ff1f7e24 */ /* 0x000fe2000f8e00ff */
[----:B------:R-:W-:Y:S02]  /*7d60*/  IADD3 R30, P1, R3, 0x14c, RZ ;  /* 0x0000014c031e7810 */ /* 0x000fe40007f3e0ff */
[----:B------:R-:W-:Y:S02]  /*7d70*/  IADD3 R29, P2, R29, 0x11c, RZ ;  /* 0x0000011c1d1d7810 */ /* 0x000fe40007f5e0ff */
[----:B------:R-:W-:Y:S01]  /*7d80*/  IADD3 R31, P3, R31, 0x118, RZ ;  /* 0x000001181f1f7810 */ /* 0x000fe20007f7e0ff */
[----:B------:R-:W-:Y:S02]  /*7d90*/  IMAD.X R42, RZ, RZ, UR36, P1 ;  /* 0x00000024ff2a7e24 */ /* 0x000fe400088e06ff */
[----:B------:R-:W-:-:S02]  /*7da0*/  IMAD.X R41, RZ, RZ, UR36, P2 ;  /* 0x00000024ff297e24 */ /* 0x000fc400090e06ff */
[----:B------:R-:W-:Y:S01]  /*7db0*/  IMAD.X R48, RZ, RZ, UR36, P3 ;  /* 0x00000024ff307e24 */ /* 0x000fe200098e06ff */
[----:B------:R-:W-:Y:S07]  /*7dc0*/  @P0 BRA `(.L_x_3932) ;  /* 0x0000000000400947 */ /* 0x000fee0003800000 */
[----:B------:R-:W2:Y:S02]  /*7dd0*/  LDL R3, [R1+0x1fc] ;  /* 0x0001fc0001037983 */ /* 0x000ea40000100800 */
[----:B--2---:R-:W-:-:S04]  /*7de0*/  LEA.HI R0, R3, R3, RZ, 0x1 ;  /* 0x0000000303007211 */ /* 0x004fc800078f08ff */
[----:B------:R-:W-:-:S05]  /*7df0*/  LOP3.LUT R0, R0, 0xfffffffe, RZ, 0xc0, !PT ;  /* 0xfffffffe00007812 */ /* 0x000fca00078ec0ff */
[----:B------:R-:W-:-:S05]  /*7e00*/  IMAD.IADD R0, R3, 0x1, -R0 ;  /* 0x0000000103007824 */ /* 0x000fca00078e0a00 */
[----:B------:R-:W-:-:S04]  /*7e10*/  SHF.L.U32 R3, R0, 0x1f, RZ ;  /* 0x0000001f00037819 */ /* 0x000fc800000006ff */
[----:B------:R0:W1:Y:S03]  /*7e20*/  SYNCS.PHASECHK.TRANS64.TRYWAIT P0, [R2+URZ+0x32400], R3 ;  /* 0x03240003020075a7 */ /* 0x000066000800017f */
[----:B-1----:R-:W-:Y:S05]  /*7e30*/  @!P0 NANOSLEEP.SYNCS 0x989680 ;  /* 0x009896800000895d */ /* 0x002fea0003900000 */
[----:B------:R-:W1:Y:S01]  /*7e40*/  @!P0 SYNCS.PHASECHK.TRANS64 P0, [R2+URZ+0x32400], R3 ;  /* 0x03240003020085a7 */ /* 0x000e62000800007f */
[----:B------:R-:W-:Y:S04]  /*7e50*/  BSSY B0, `(.L_x_3933) ;  /* 0x0000006000007945 */ /* 0x000fe80003800000 */
[----:B-1----:R-:W-:Y:S05]  /*7e60*/  @P0 BRA `(.L_x_3934) ;  /* 0x0000000000100947 */ /* 0x002fea0003800000 */
.L_x_3935:
[----:B-1----:R1:W2:Y:S02]  /*7e70*/  SYNCS.PHASECHK.TRANS64.TRYWAIT P0, [R2+URZ+0x32400], R3 ;  /* 0x03240003020075a7 */ /* 0x0022a4000800017f */
[----:B--2---:R-:W-:Y:S05]  /*7e80*/  @!P0 NANOSLEEP.SYNCS 0x989680 ;  /* 0x009896800000895d */ /* 0x004fea0003900000 */
[----:B------:R-:W2:Y:S02]  /*7e90*/  @!P0 SYNCS.PHASECHK.TRANS64 P0, [R2+URZ+0x32400], R3 ;  /* 0x03240003020085a7 */ /* 0x000ea4000800007f */
[----:B--2---:R-:W-:Y:S05]  /*7ea0*/  @!P0 BRA `(.L_x_3935) ;  /* 0xfffffffc00f08947 */ /* 0x004fea000383ffff */
.L_x_3934:
[----:B------:R-:W-:Y:S05]  /*7eb0*/  BSYNC B0 ;  /* 0x0000000000007941 */ /* 0x000fea0003800000 */
.L_x_3933:
[----:B------:R-:W-:Y:S05]  /*7ec0*/  BRA `(.L_x_3936) ;  /* 0x0000002c00087947 */ /* 0x000fea0003800000 */
.L_x_3932:
[----:B------:R-:W-:Y:S01]  /*7ed0*/  LOP3.LUT P0, RZ, R26, 0x3ff, RZ, 0xc0, !PT ;  /* 0x000003ff1aff7812 */ /* 0x000fe2000780c0ff */
[----:B------:R-:W-:Y:S01]  /*7ee0*/  ULDC.64 UR4, c[0x0][0x3f8] ;  /* 0x0000fe0000047ab9 */ /* 0x000fe20000000a00 */
[----:B-----5:R-:W-:Y:S01]  /*7ef0*/  SHF.R.S32.HI R0, RZ, 0x1f, R44 ;  /* 0x0000001fff007819 */ /* 0x020fe2000001142c */
        /* <DEDUP_REMOVED lines=27> */
.L_x_3938:
[----:B------:R-:W-:Y:S05]  /*80b0*/  BSYNC B6 ;  /* 0x0000000000067941 */ /* 0x000fea0003800000 */
.L_x_3937:
[----:B------:R-:W2:Y:S01]  /*80c0*/  LDL R3, [R1+0x50] ;  /* 0x0000500001037983 */ /* 0x000ea20000100800 */
[----:B------:R-:W-:Y:S01]  /*80d0*/  ULDC.U8 UR4, c[0x0][0x410] ;  /* 0x0001040000047ab9 */ /* 0x000fe20000000000 */
[----:B------:R-:W-:Y:S01]  /*80e0*/  BSSY B0, `(.L_x_3939) ;  /* 0x0000298000007945 */ /* 0x000fe20003800000 */
[----:B------:R-:W-:Y:S01]  /*80f0*/  ISETP.NE.AND P0, PT, RZ, UR4, PT ;  /* 0x00000004ff007c0c */ /* 0x000fe2000bf05270 */
[----:B--2---:R-:W-:-:S12]  /*8100*/  IMAD R0, R3, 0x80, R158 ;  /* 0x0000008003007824 */ /* 0x004fd800078e029e */
[----:B------:R-:W-:Y:S05]  /*8110*/  @!P0 BRA `(.L_x_3940) ;  /* 0x00000014006c8947 */ /* 0x000fea0003800000 */
[----:B------:R-:W2:Y:S01]  /*8120*/  LDL R20, [R1+0x4a0] ;  /* 0x0004a00001147983 */ /* 0x000ea20000100800 */
[----:B------:R-:W0:Y:S01]  /*8130*/  LDC R63, c[0x0][0x448] ;  /* 0x00011200ff3f7b82 */ /* 0x000e220000000800 */
[----:B------:R-:W-:Y:S01]  /*8140*/  ULDC.64 UR4, c[0x0][0x3f8] ;  /* 0x0000fe0000047ab9 */ /* 0x000fe20000000a00 */
[----:B------:R-:W-:Y:S01]  /*8150*/  ULDC.64 UR6, c[0x0][0x408] ;  /* 0x0001020000067ab9 */ /* 0x000fe20000000a00 */
[----:B------:R-:W-:Y:S02]  /*8160*/  IMAD.MOV.U32 R25, RZ, RZ, R55 ;  /* 0x000000ffff197224 */ /* 0x000fe400078e0037 */
[----:B------:R-:W-:Y:S01]  /*8170*/  IMAD.MOV.U32 R27, RZ, RZ, R59 ;  /* 0x000000ffff1b7224 */ /* 0x000fe200078e003b */
[----:B0-----:R-:W-:-:S13]  /*8180*/  ISETP.NE.AND P0, PT, R63, 0x1, PT ;  /* 0x000000013f00780c */ /* 0x001fda0003f05270 */
[----:B------:R-:W0:Y:S08]  /*8190*/  @P0 LDC R4, c[0x0][0x44c] ;  /* 0x00011300ff040b82 */ /* 0x000e300000000800 */
[----:B------:R-:W1:Y:S01]  /*81a0*/  @P0 LDC R5, c[0x0][0x450] ;  /* 0x00011400ff050b82 */ /* 0x000e620000000800 */
[----:B--2---:R-:W-:-:S04]  /*81b0*/  IMAD R3, R20, 0x40, R0 ;  /* 0x0000004014037824 */ /* 0x004fc800078e0200 */
[----:B0-----:R-:W-:-:S05]  /*81c0*/  @P0 IMAD.HI.U32 R4, R3, R4, RZ ;  /* 0x0000000403040227 */ /* 0x001fca00078e00ff */
[----:B-1----:R-:W-:-:S04]  /*81d0*/  @P0 SHF.R.U32.HI R3, RZ, R5, R4 ;  /* 0x00000005ff030219 */ /* 0x002fc80000011604 */
        /* <DEDUP_REMOVED lines=17> */
[----:B------:R0:W1:Y:S04]  /*82f0*/  SHFL.IDX PT, R3, R44, RZ, 0x1c1f ;  /* 0x001c1fff2c037589 */ /* 0x00006800000e0000 */
[----:B------:R0:W2:Y:S04]  /*8300*/  SHFL.IDX PT, R6, R10, RZ, 0x1c1f ;  /* 0x001c1fff0a067589 */ /* 0x0000a800000e0000 */
[----:B------:R0:W3:Y:S04]  /*8310*/  SHFL.IDX PT, R7, R61, RZ, 0x1c1f ;  /* 0x001c1fff3d077589 */ /* 0x0000e800000e0000 */
[----:B------:R0:W4:Y:S02]  /*8320*/  SHFL.IDX PT, R8, R60, RZ, 0x1c1f ;  /* 0x001c1fff3c087589 */ /* 0x00012400000e0000 */
.L_x_4268:
        /* <DEDUP_REMOVED lines=8> */
[----:B------:R-:W3:Y:S01]  /*83b0*/  LDL R11, [R1+0x4a4] ;  /* 0x0004a400010b7983 */ /* 0x000ee20000100800 */
[----:B------:R-:W-:Y:S01]  /*83c0*/  ULDC UR4, c[0x0][0x3f4] ;  /* 0x0000fd0000047ab9 */ /* 0x000fe20000000800 */
[----:B--2---:R-:W-:Y:S01]  /*83d0*/  IMAD.MOV.U32 R4, RZ, RZ, R6 ;  /* 0x000000ffff047224 */ /* 0x004fe200078e0006 */
[----:B------:R-:W-:Y:S01]  /*83e0*/  ISETP.GE.AND P2, PT, R154, UR4, PT ;  /* 0x000000049a007c0c */ /* 0x000fe2000bf46270 */
[----:B-1----:R-:W-:Y:S01]  /*83f0*/  IMAD.MOV.U32 R5, RZ, RZ, R3 ;  /* 0x000000ffff057224 */ /* 0x002fe200078e0003 */
[----:B------:R-:W-:Y:S02]  /*8400*/  ISETP.GE.AND P3, PT, R164, UR4, PT ;  /* 0x00000004a4007c0c */ /* 0x000fe4000bf66270 */
[----:B------:R-:W-:-:S09]  /*8410*/  CS2R R54, SRZ ;  /* 0x0000000000367805 */ /* 0x000fd2000001ff00 */
[----:B------:R-:W-:-:S04]  /*8420*/  @!P2 IMAD.WIDE R4, R154, 0x2, R4 ;  /* 0x000000029a04a825 */ /* 0x000fc800078e0204 */
[----:B------:R-:W-:Y:S01]  /*8430*/  @!P3 IMAD.SHL.U32 R9, R164, 0x2, RZ ;  /* 0x00000002a409b824 */ /* 0x000fe200078e00ff */
[----:B------:R1:W5:Y:S01]  /*8440*/  @!P2 LD.E.64 R54, desc[UR44][R4.64] ;  /* 0x0000002c0436a980 */ /* 0x000362000c101b00 */
[----:B------:R-:W-:Y:S02]  /*8450*/  CS2R R58, SRZ ;  /* 0x00000000003a7805 */ /* 0x000fe4000001ff00 */
[----:B------:R-:W-:Y:S02]  /*8460*/  CS2R R26, SRZ ;  /* 0x00000000001a7805 */ /* 0x000fe4000001ff00 */
[----:B------:R-:W-:Y:S02]  /*8470*/  CS2R R24, SRZ ;  /* 0x0000000000187805 */ /* 0x000fe4000001ff00 */
[-C--:B-1----:R-:W-:Y:S02]  /*8480*/  @!P3 IADD3 R4, P0, R6, R9.reuse, RZ ;  /* 0x000000090604b210 */ /* 0x082fe40007f1e0ff */
[----:B----4-:R-:W-:Y:S01]  /*8490*/  @!P3 IADD3 R6, P1, R8, R9, RZ ;  /* 0x000000090806b210 */ /* 0x010fe20007f3e0ff */
[----:B---3--:R-:W-:-:S02]  /*84a0*/  IMAD.MOV.U32 R9, RZ, RZ, R7 ;  /* 0x000000ffff097224 */ /* 0x008fc400078e0007 */
[----:B------:R-:W-:-:S05]  /*84b0*/  @!P2 IMAD.WIDE R8, R154, 0x2, R8 ;  /* 0x000000029a08a825 */ /* 0x000fca00078e0208 */
[----:B------:R1:W5:Y:S01]  /*84c0*/  @!P2 LD.E.64 R58, desc[UR44][R8.64] ;  /* 0x0000002c083aa980 */ /* 0x000362000c101b00 */
[----:B------:R-:W-:-:S05]  /*84d0*/  @!P3 SHF.L.U64.HI R12, R164, 0x1, R11 ;  /* 0x00000001a40cb819 */ /* 0x000fca000001020b */
[--C-:B------:R-:W-:Y:S02]  /*84e0*/  @!P3 IMAD.X R5, R3, 0x1, R12.reuse, P0 ;  /* 0x000000010305b824 */ /* 0x100fe400000e060c */
[----:B------:R-:W-:-:S03]  /*84f0*/  @!P3 IMAD.X R7, R7, 0x1, R12, P1 ;  /* 0x000000010707b824 */ /* 0x000fc600008e060c */
[----:B------:R1:W5:Y:S04]  /*8500*/  @!P3 LD.E.64 R26, desc[UR44][R4.64] ;  /* 0x0000002c041ab980 */ /* 0x000368000c101b00 */
[----:B------:R1:W5:Y:S02]  /*8510*/  @!P3 LD.E.64 R24, desc[UR44][R6.64] ;  /* 0x0000002c0618b980 */ /* 0x000364000c101b00 */
.L_x_3943:
[----:B------:R-:W-:Y:S05]  /*8520*/  BSYNC B1 ;  /* 0x0000000000017941 */ /* 0x000fea0003800000 */
.L_x_3942:
[----:B-1---5:R-:W-:Y:S01]  /*8530*/  IMAD.MOV.U32 R3, RZ, RZ, R26 ;  /* 0x000000ffff037224 */ /* 0x022fe200078e001a */
[----:B------:R-:W-:Y:S01]  /*8540*/  MOV R5, R54 ;  /* 0x0000003600057202 */ /* 0x000fe20000000f00 */
[----:B------:R-:W-:Y:S01]  /*8550*/  IMAD.MOV.U32 R4, RZ, RZ, R27 ;  /* 0x000000ffff047224 */ /* 0x000fe200078e001b */
[----:B------:R-:W-:Y:S01]  /*8560*/  UMOV UR4, 0xffffffff ;  /* 0xffffffff00047882 */ /* 0x000fe20000000000 */
[----:B--2---:R-:W-:Y:S01]  /*8570*/  IMAD.MOV.U32 R6, RZ, RZ, R55 ;  /* 0x000000ffff067224 */ /* 0x004fe200078e0037 */
[----:B------:R-:W-:Y:S01]  /*8580*/  PRMT R64, R3, 0x5410, R5 ;  /* 0x0000541003407816 */ /* 0x000fe20000000005 */
[----:B------:R-:W-:Y:S01]  /*8590*/  IMAD.MOV.U32 R3, RZ, RZ, R24 ;  /* 0x000000ffff037224 */ /* 0x000fe200078e0018 */
[----:B------:R-:W-:Y:S01]  /*85a0*/  PRMT R62, R4, 0x7610, R62 ;  /* 0x00007610043e7816 */ /* 0x000fe2000000003e */
[----:B------:R-:W-:Y:S01]  /*85b0*/  IMAD.MOV.U32 R4, RZ, RZ, R25 ;  /* 0x000000ffff047224 */ /* 0x000fe200078e0019 */
[----:B------:R-:W-:Y:S01]  /*85c0*/  PRMT R74, R6, 0x7610, R74 ;  /* 0x00007610064a7816 */ /* 0x000fe2000000004a */
[----:B------:R-:W-:Y:S01]  /*85d0*/  IMAD.MOV.U32 R5, RZ, RZ, R58 ;  /* 0x000000ffff057224 */ /* 0x000fe200078e003a */
[----:B------:R-:W-:Y:S01]  /*85e0*/  CS2R R20, SRZ ;  /* 0x0000000000147805 */ /* 0x000fe2000001ff00 */
[----:B------:R-:W-:Y:S01]  /*85f0*/  IMAD.MOV.U32 R6, RZ, RZ, R59 ;  /* 0x000000ffff067224 */ /* 0x000fe200078e003b */
[----:B------:R-:W-:-:S02]  /*8600*/  PRMT R74, R74, 0x5410, R3 ;  /* 0x000054104a4a7816 */ /* 0x000fc40000000003 */
[----:B------:R-:W-:Y:S02]  /*8610*/  PRMT R62, R62, 0x5410, R4 ;  /* 0x000054103e3e7816 */ /* 0x000fe40000000004 */
[----:B------:R-:W-:Y:S02]  /*8620*/  PRMT R66, R5, 0x7610, R66 ;  /* 0x0000761005427816 */ /* 0x000fe40000000042 */
[----:B------:R-:W-:Y:S01]  /*8630*/  PRMT R75, R6, 0x7610, R75 ;  /* 0x00007610064b7816 */ /* 0x000fe2000000004b */
[----:B------:R-:W-:Y:S06]  /*8640*/  BRA.DIV UR4, `(.L_x_3944) ;  /* 0x0000031a04bc7947 */ /* 0x000fec000b800000 */
[----:B------:R1:W2:Y:S04]  /*8650*/  SHFL.IDX PT, R3, R44, 0x1, 0x1c1f ;  /* 0x003c1f002c037f89 */ /* 0x0002a800000e0000 */
[----:B------:R1:W0:Y:S04]  /*8660*/  SHFL.IDX PT, R6, R10, 0x1, 0x1c1f ;  /* 0x003c1f000a067f89 */ /* 0x00022800000e0000 */
[----:B---3--:R1:W3:Y:S04]  /*8670*/  SHFL.IDX PT, R7, R61, 0x1, 0x1c1f ;  /* 0x003c1f003d077f89 */ /* 0x0082e800000e0000 */
[----:B------:R1:W0:Y:S02]  /*8680*/  SHFL.IDX PT, R14, R60, 0x1, 0x1c1f ;  /* 0x003c1f003c0e7f89 */ /* 0x00022400000e0000 */
.L_x_4274:
[----:B------:R-:W5:Y:S01]  /*8690*/  LDL R5, [R1+0x1fc] ;  /* 0x0001fc0001057983 */ /* 0x000f620000100800 */
[----:B------:R-:W-:Y:S01]  /*86a0*/  VIADD R0, R0, 0x40 ;  /* 0x0000004000007836 */ /* 0x000fe20000000000 */
[----:B------:R-:W-:Y:S01]  /*86b0*/  BSSY B1, `(.L_x_3945) ;  /* 0x0000022000017945 */ /* 0x000fe20003800000 */
[----:B01----:R-:W-:Y:S02]  /*86c0*/  CS2R R10, SRZ ;  /* 0x00000000000a7805 */ /* 0x003fe4000001ff00 */
[----:B----4-:R-:W-:Y:S02]  /*86d0*/  CS2R R8, SRZ ;  /* 0x0000000000087805 */ /* 0x010fe4000001ff00 */
[----:B------:R-:W-:Y:S02]  /*86e0*/  CS2R R12, SRZ ;  /* 0x00000000000c7805 */ /* 0x000fe4000001ff00 */
[----:B------:R-:W-:Y:S02]  /*86f0*/  ISETP.GE.AND P0, PT, R0, R63, PT ;  /* 0x0000003f0000720c */ /* 0x000fe40003f06270 */
[----:B-----5:R-:W-:-:S04]  /*8700*/  LEA.HI R4, R5, R5, RZ, 0x1 ;  /* 0x0000000505047211 */ /* 0x020fc800078f08ff */
[----:B------:R-:W-:-:S05]  /*8710*/  LOP3.LUT R4, R4, 0xfffffffe, RZ, 0xc0, !PT ;  /* 0xfffffffe04047812 */ /* 0x000fca00078ec0ff */
[----:B------:R-:W-:-:S05]  /*8720*/  IMAD.IADD R4, R5, 0x1, -R4 ;  /* 0x0000000105047824 */ /* 0x000fca00078e0a04 */
[----:B------:R-:W-:Y:S01]  /*8730*/  SHF.L.U32 R61, R4, 0x1f, RZ ;  /* 0x0000001f043d7819 */ /* 0x000fe200000006ff */
[----:B------:R-:W-:Y:S06]  /*8740*/  @P0 BRA `(.L_x_3946) ;  /* 0x0000000000600947 */ /* 0x000fec0003800000 */
[----:B------:R-:W4:Y:S01]  /*8750*/  LDL R15, [R1+0x4a4] ;  /* 0x0004a400010f7983 */ /* 0x000f220000100800 */
[----:B------:R-:W-:Y:S01]  /*8760*/  ULDC UR4, c[0x0][0x3f4] ;  /* 0x0000fd0000047ab9 */ /* 0x000fe20000000800 */
[----:B------:R-:W-:Y:S01]  /*8770*/  IMAD.MOV.U32 R4, RZ, RZ, R6 ;  /* 0x000000ffff047224 */ /* 0x000fe200078e0006 */
[----:B------:R-:W-:Y:S01]  /*8780*/  ISETP.GE.AND P2, PT, R154, UR4, PT ;  /* 0x000000049a007c0c */ /* 0x000fe2000bf46270 */
[----:B--2---:R-:W-:Y:S01]  /*8790*/  IMAD.MOV.U32 R5, RZ, RZ, R3 ;  /* 0x000000ffff057224 */ /* 0x004fe200078e0003 */
[----:B------:R-:W-:Y:S02]  /*87a0*/  ISETP.GE.AND P3, PT, R164, UR4, PT ;  /* 0x00000004a4007c0c */ /* 0x000fe4000bf66270 */
[----:B------:R-:W-:Y:S01]  /*87b0*/  CS2R R10, SRZ ;  /* 0x00000000000a7805 */ /* 0x000fe2000001ff00 */
[----:B------:R-:W-:-:S08]  /*87c0*/  IMAD.MOV.U32 R8, RZ, RZ, R14 ;  /* 0x000000ffff087224 */ /* 0x000fd000078e000e */
[----:B------:R-:W-:-:S04]  /*87d0*/  @!P2 IMAD.WIDE R4, R154, 0x2, R4 ;  /* 0x000000029a04a825 */ /* 0x000fc800078e0204 */
[----:B------:R-:W-:Y:S01]  /*87e0*/  @!P3 IMAD.SHL.U32 R9, R164, 0x2, RZ ;  /* 0x00000002a409b824 */ /* 0x000fe200078e00ff */
[----:B------:R0:W5:Y:S01]  /*87f0*/  @!P2 LD.E.64 R10, desc[UR44][R4.64] ;  /* 0x0000002c040aa980 */ /* 0x000162000c101b00 */
[----:B------:R-:W-:Y:S02]  /*8800*/  CS2R R12, SRZ ;  /* 0x00000000000c7805 */ /* 0x000fe4000001ff00 */
[----:B------:R-:W-:Y:S02]  /*8810*/  CS2R R20, SRZ ;  /* 0x0000000000147805 */ /* 0x000fe4000001ff00 */
[-C--:B0-----:R-:W-:Y:S02]  /*8820*/  @!P3 IADD3 R4, P0, R6, R9.reuse, RZ ;  /* 0x000000090604b210 */ /* 0x081fe40007f1e0ff */
[----:B------:R-:W-:Y:S01]  /*8830*/  @!P3 IADD3 R6, P1, R14, R9, RZ ;  /* 0x000000090e06b210 */ /* 0x000fe20007f3e0ff */
[----:B---3--:R-:W-:Y:S01]  /*8840*/  IMAD.MOV.U32 R9, RZ, RZ, R7 ;  /* 0x000000ffff097224 */ /* 0x008fe200078e0007 */
[----:B----4-:R-:W-:Y:S01]  /*8850*/  @!P3 SHF.L.U64.HI R0, R164, 0x1, R15 ;  /* 0x00000001a400b819 */ /* 0x010fe2000001020f */
[----:B------:R-:W-:Y:S01]  /*8860*/  @!P2 IMAD.WIDE R14, R154, 0x2, R8 ;  /* 0x000000029a0ea825 */ /* 0x000fe200078e0208 */
[----:B------:R-:W-:-:S03]  /*8870*/  CS2R R8, SRZ ;  /* 0x0000000000087805 */ /* 0x000fc6000001ff00 */
[--C-:B------:R-:W-:Y:S01]  /*8880*/  @!P3 IMAD.X R5, R3, 0x1, R0.reuse, P0 ;  /* 0x000000010305b824 */ /* 0x100fe200000e0600 */
[----:B------:R0:W5:Y:S01]  /*8890*/  @!P2 LD.E.64 R12, desc[UR44][R14.64] ;  /* 0x0000002c0e0ca980 */ /* 0x000162000c101b00 */
[----:B------:R-:W-:-:S03]  /*88a0*/  @!P3 IMAD.X R7, R7, 0x1, R0, P1 ;  /* 0x000000010707b824 */ /* 0x000fc600008e0600 */
[----:B------:R0:W5:Y:S04]  /*88b0*/  @!P3 LD.E.64 R20, desc[UR44][R4.64] ;  /* 0x0000002c0414b980 */ /* 0x000168000c101b00 */
[----:B------:R0:W5:Y:S02]  /*88c0*/  @!P3 LD.E.64 R8, desc[UR44][R6.64] ;  /* 0x0000002c0608b980 */ /* 0x000164000c101b00 */
.L_x_3946:
[----:B------:R-:W-:Y:S05]  /*88d0*/  BSYNC B1 ;  /* 0x0000000000017941 */ /* 0x000fea0003800000 */
.L_x_3945:
[----:B------:R-:W1:Y:S01]  /*88e0*/  SYNCS.PHASECHK.TRANS64.TRYWAIT P0, [R2+URZ+0x32400], R61 ;  /* 0x0324003d020075a7 */ /* 0x000e62000800017f */
[----:B------:R-:W-:Y:S04]  /*88f0*/  BSSY B1, `(.L_x_3947) ;  /* 0x0000002000017945 */ /* 0x000fe80003800000 */
[----:B-1----:R-:W-:Y:S05]  /*8900*/  @!P0 BRA `(.L_x_3948) ;  /* 0x00000318007c8947 */ /* 0x002fea0003800000 */
.L_x_4275:
[----:B------:R-:W-:Y:S05]  /*8910*/  BSYNC B1 ;  /* 0x0000000000017941 */ /* 0x000fea0003800000 */
.L_x_3947:
[----:B0--3--:R-:W3:Y:S04]  /*8920*/  LDL R7, [R1+0x494] ;  /* 0x0004940001077983 */ /* 0x009ee80000100800 */
[----:B------:R-:W4:Y:S01]  /*8930*/  LDL R14, [R1+0x50] ;  /* 0x00005000010e7983 */ /* 0x000f220000100800 */
[----:B-----5:R-:W-:Y:S01]  /*8940*/  IMAD.MOV.U32 R4, RZ, RZ, R20 ;  /* 0x000000ffff047224 */ /* 0x020fe200078e0014 */
[----:B------:R-:W-:Y:S01]  /*8950*/  BSSY B1, `(.L_x_3949) ;  /* 0x0000079000017945 */ /* 0x000fe20003800000 */
[----:B------:R-:W-:Y:S02]  /*8960*/  IMAD.MOV.U32 R5, RZ, RZ, R21 ;  /* 0x000000ffff057224 */ /* 0x000fe400078e0015 */
[----:B------:R-:W-:-:S05]  /*8970*/  IMAD.MOV.U32 R6, RZ, RZ, R10 ;  /* 0x000000ffff067224 */ /* 0x000fca00078e000a */
[----:B------:R-:W-:Y:S01]  /*8980*/  PRMT R75, R75, 0x5410, R6 ;  /* 0x000054104b4b7816 */ /* 0x000fe20000000006 */
[----:B------:R-:W-:-:S05]  /*8990*/  IMAD.MOV.U32 R6, RZ, RZ, R8 ;  /* 0x000000ffff067224 */ /* 0x000fca00078e0008 */
[----:B------:R-:W-:Y:S01]  /*89a0*/  PRMT R28, R6, 0x7610, R28 ;  /* 0x00007610061c7816 */ /* 0x000fe2000000001c */
[----:B------:R-:W-:Y:S02]  /*89b0*/  IMAD.MOV.U32 R6, RZ, RZ, R13 ;  /* 0x000000ffff067224 */ /* 0x000fe400078e000d */
[C---:B---3--:R-:W-:Y:S01]  /*89c0*/  IMAD.SHL.U32 R0, R7.reuse, 0x40, RZ ;  /* 0x0000004007007824 */ /* 0x048fe200078e00ff */
[----:B------:R-:W-:Y:S01]  /*89d0*/  LOP3.LUT P1, RZ, R7, 0x4, RZ, 0xc0, !PT ;  /* 0x0000000407ff7812 */ /* 0x000fe2000782c0ff */
[----:B----4-:R-:W-:-:S03]  /*89e0*/  IMAD R15, R14, -0x80, R63 ;  /* 0xffffff800e0f7824 */ /* 0x010fc600078e023f */
[----:B--2---:R-:W-:-:S04]  /*89f0*/  LOP3.LUT R3, R0, 0x1c0, RZ, 0xc0, !PT ;  /* 0x000001c000037812 */ /* 0x004fc800078ec0ff */
[----:B------:R-:W-:Y:S02]  /*8a00*/  LOP3.LUT R0, R3, 0x18, R22, 0xf8, !PT ;  /* 0x0000001803007812 */ /* 0x000fe400078ef816 */
[----:B------:R-:W-:Y:S02]  /*8a10*/  SHF.R.U32.HI R3, RZ, 0x3, R3 ;  /* 0x00000003ff037819 */ /* 0x000fe40000011603 */
[----:B------:R-:W-:Y:S02]  /*8a20*/  VIMNMX R15, R15, 0x80, PT ;  /* 0x000000800f0f7848 */ /* 0x000fe40003fe0100 */
[----:B------:R-:W-:Y:S02]  /*8a30*/  LOP3.LUT R0, R0, R3, RZ, 0x3c, !PT ;  /* 0x0000000300007212 */ /* 0x000fe400078e3cff */
[----:B------:R-:W-:Y:S02]  /*8a40*/  ISETP.GE.AND P0, PT, R158, R15, PT ;  /* 0x0000000f9e00720c */ /* 0x000fe40003f06270 */
[----:B------:R-:W-:Y:S01]  /*8a50*/  PRMT R3, R4, 0x5410, R5 ;  /* 0x0000541004037816 */ /* 0x000fe20000000005 */
[----:B------:R-:W-:-:S02]  /*8a60*/  IMAD R5, R203, 0x200, R0 ;  /* 0x00000200cb057824 */ /* 0x000fc400078e0200 */
[----:B------:R-:W-:Y:S02]  /*8a70*/  IMAD.MOV.U32 R4, RZ, RZ, R11 ;  /* 0x000000ffff047224 */ /* 0x000fe400078e000b */
[----:B------:R-:W-:Y:S02]  /*8a80*/  IMAD R14, R5, 0x2, R2 ;  /* 0x00000002050e7824 */ /* 0x000fe400078e0202 */
[----:B------:R-:W-:Y:S01]  /*8a90*/  IMAD.MOV.U32 R5, RZ, RZ, R12 ;  /* 0x000000ffff057224 */ /* 0x000fe200078e000c */
[----:B------:R-:W-:Y:S01]  /*8aa0*/  PRMT R44, R4, 0x7610, R44 ;  /* 0x00007610042c7816 */ /* 0x000fe2000000002c */
[----:B------:R-:W-:Y:S02]  /*8ab0*/  IMAD.MOV.U32 R4, RZ, RZ, R9 ;  /* 0x000000ffff047224 */ /* 0x000fe400078e0009 */
[C---:B------:R-:W-:Y:S01]  /*8ac0*/  VIADD R7, R14.reuse, 0x18400 ;  /* 0x000184000e077836 */ /* 0x040fe20000000000 */
[----:B------:R-:W-:Y:S01]  /*8ad0*/  PRMT R76, R5, 0x7610, R76 ;  /* 0x00007610054c7816 */ /* 0x000fe2000000004c */
[----:B------:R-:W-:Y:S01]  /*8ae0*/  VIADD R0, R14, 0x18440 ;  /* 0x000184400e007836 */ /* 0x000fe20000000000 */
[----:B------:R-:W-:Y:S01]  /*8af0*/  PRMT R28, R28, 0x5410, R4 ;  /* 0x000054101c1c7816 */ /* 0x000fe20000000004 */
[----:B------:R-:W-:Y:S01]  /*8b00*/  @P1 VIADD R0, R7, 0xffffffc0 ;  /* 0xffffffc007001836 */ /* 0x000fe20000000000 */
[----:B------:R-:W-:Y:S01]  /*8b10*/  PRMT R44, R44, 0x5410, R6 ;  /* 0x000054102c2c7816 */ /* 0x000fe20000000006 */
[----:B------:R-:W-:Y:S06]  /*8b20*/  @P0 BRA `(.L_x_3950) ;  /* 0x00000004006c0947 */ /* 0x000fec0003800000 */
[----:B------:R-:W0:Y:S01]  /*8b30*/  LDC R5, c[0x0][0x3f4] ;  /* 0x0000fd00ff057b82 */ /* 0x000e220000000800 */
[----:B------:R-:W-:Y:S01]  /*8b40*/  BSSY B2, `(.L_x_3951) ;  /* 0x000002e000027945 */ /* 0x000fe20003800000 */
[-C--:B0-----:R-:W-:Y:S02]  /*8b50*/  ISETP.GE.AND P0, PT, R154, R5.reuse, PT ;  /* 0x000000059a00720c */ /* 0x081fe40003f06270 */
[----:B------:R-:W-:-:S11]  /*8b60*/  ISETP.GE.AND P1, PT, R164, R5, PT ;  /* 0x00000005a400720c */ /* 0x000fd60003f26270 */
[----:B------:R-:W-:Y:S05]  /*8b70*/  @P0 BRA `(.L_x_3952) ;  /* 0x0000000000a80947 */ /* 0x000fea0003800000 */
[----:B------:R-:W0:Y:S01]  /*8b80*/  LDS.128 R4, [R14+0x18400] ;  /* 0x018400000e047984 */ /* 0x000e220000000c00 */
[----:B-1----:R-:W-:Y:S01]  /*8b90*/  SHF.R.U32.HI R61, RZ, 0x10, R55 ;  /* 0x00000010ff3d7819 */ /* 0x002fe20000011637 */
[----:B------:R-:W-:Y:S01]  /*8ba0*/  HADD2.F32 R63, -RZ, R66.H0_H0 ;  /* 0x20000042ff3f7230 */ /* 0x000fe20000004100 */
[--C-:B------:R-:W-:Y:S01]  /*8bb0*/  SHF.R.U32.HI R65, RZ, 0x10, R59.reuse ;  /* 0x00000010ff417819 */ /* 0x100fe2000001163b */
[----:B------:R-:W-:Y:S01]  /*8bc0*/  HADD2.F32 R60, -RZ, R64.H1_H1 ;  /* 0x30000040ff3c7230 */ /* 0x000fe20000004100 */
[----:B------:R-:W-:Y:S01]  /*8bd0*/  SHF.R.U64 R69, R58, 0x10, R59 ;  /* 0x000000103a457819 */ /* 0x000fe2000000123b */
[----:B------:R-:W-:Y:S01]  /*8be0*/  HADD2.F32 R61, -RZ, R61.H0_H0 ;  /* 0x2000003dff3d7230 */ /* 0x000fe20000004100 */
[----:B------:R-:W-:Y:S01]  /*8bf0*/  SHF.R.U64 R71, R54, 0x10, R55 ;  /* 0x0000001036477819 */ /* 0x000fe20000001237 */
[----:B------:R-:W-:Y:S02]  /*8c00*/  HADD2.F32 R65, -RZ, R65.H0_H0 ;  /* 0x20000041ff417230 */ /* 0x000fe40000004100 */
[----:B0-----:R-:W-:-:S02]  /*8c10*/  HADD2.F32 R58, -RZ, R7.H0_H0 ;  /* 0x20000007ff3a7230 */ /* 0x001fc40000004100 */
[----:B------:R-:W-:Y:S02]  /*8c20*/  HADD2.F32 R59, -RZ, R7.H1_H1 ;  /* 0x30000007ff3b7230 */ /* 0x000fe40000004100 */
[--C-:B------:R-:W-:Y:S02]  /*8c30*/  HADD2.F32 R7, -RZ, R4.reuse.H0_H0 ;  /* 0x20000004ff077230 */ /* 0x100fe40000004100 */
[----:B------:R-:W-:Y:S02]  /*8c40*/  HADD2.F32 R4, -RZ, R4.H1_H1 ;  /* 0x30000004ff047230 */ /* 0x000fe40000004100 */
[C---:B------:R-:W-:Y:S01]  /*8c50*/  FMUL.FTZ R68, R59.reuse, R61 ;  /* 0x0000003d3b447220 */ /* 0x040fe20000410000 */
[----:B------:R-:W-:Y:S01]  /*8c60*/  FMUL.FTZ R67, R59, R65 ;  /* 0x000000413b437220 */ /* 0x000fe20000410000 */
[--C-:B------:R-:W-:Y:S02]  /*8c70*/  HADD2.F32 R54, -RZ, R6.reuse.H0_H0 ;  /* 0x20000006ff367230 */ /* 0x100fe40000004100 */
[----:B------:R-:W-:Y:S01]  /*8c80*/  FMUL.FTZ R66, R4, R63 ;  /* 0x0000003f04427220 */ /* 0x000fe20000410000 */
        /* <DEDUP_REMOVED lines=9> */
[----:B------:R-:W-:-:S02]  /*8d20*/  HADD2.F32 R58, -RZ, R74.H0_H0 ;  /* 0x2000004aff3a7230 */ /* 0x000fc40000004100 */
        /* <DEDUP_REMOVED lines=15> */
.L_x_3952:
[----:B------:R-:W-:Y:S05]  /*8e20*/  BSYNC B2 ;  /* 0x0000000000027941 */ /* 0x000fea0003800000 */
.L_x_3951:
[----:B------:R-:W-:Y:S05]  /*8e30*/  @P1 BRA `(.L_x_3950) ;  /* 0x0000000000a81947 */ /* 0x000fea0003800000 */
[----:B0-----:R-:W0:Y:S01]  /*8e40*/  LDS.128 R4, [R0] ;  /* 0x0000000000047984 */ /* 0x001e220000000c00 */
[----:B------:R-:W-:Y:S01]  /*8e50*/  SHF.R.U32.HI R58, RZ, 0x10, R25 ;  /* 0x00000010ff3a7819 */ /* 0x000fe20000011619 */
[----:B------:R-:W-:Y:S01]  /*8e60*/  HADD2.F32 R64, -RZ, R64.H0_H0 ;  /* 0x20000040ff407230 */ /* 0x000fe20000004100 */
[--C-:B------:R-:W-:Y:S01]  /*8e70*/  SHF.R.U32.HI R54, RZ, 0x10, R27.reuse ;  /* 0x00000010ff367819 */ /* 0x100fe2000001161b */
[----:B------:R-:W-:Y:S01]  /*8e80*/  HADD2.F32 R55, -RZ, R74.H1_H1 ;  /* 0x3000004aff377230 */ /* 0x000fe20000004100 */
[----:B------:R-:W-:Y:S01]  /*8e90*/  SHF.R.U64 R65, R26, 0x10, R27 ;  /* 0x000000101a417819 */ /* 0x000fe2000000121b */
[----:B------:R-:W-:Y:S01]  /*8ea0*/  HADD2.F32 R58, -RZ, R58.H0_H0 ;  /* 0x2000003aff3a7230 */ /* 0x000fe20000004100 */
[----:B------:R-:W-:Y:S01]  /*8eb0*/  SHF.R.U64 R63, R24, 0x10, R25 ;  /* 0x00000010183f7819 */ /* 0x000fe20000001219 */
[----:B------:R-:W-:Y:S02]  /*8ec0*/  HADD2.F32 R54, -RZ, R54.H0_H0 ;  /* 0x20000036ff367230 */ /* 0x000fe40000004100 */
[----:B0-----:R-:W-:-:S02]  /*8ed0*/  HADD2.F32 R27, -RZ, R7.H1_H1 ;  /* 0x30000007ff1b7230 */ /* 0x001fc40000004100 */
[----:B------:R-:W-:Y:S02]  /*8ee0*/  HADD2.F32 R26, -RZ, R7.H0_H0 ;  /* 0x20000007ff1a7230 */ /* 0x000fe40000004100 */
[--C-:B------:R-:W-:Y:S02]  /*8ef0*/  HADD2.F32 R7, -RZ, R4.reuse.H0_H0 ;  /* 0x20000004ff077230 */ /* 0x100fe40000004100 */
[C---:B------:R-:W-:Y:S01]  /*8f00*/  FMUL.FTZ R59, R27.reuse, R58 ;  /* 0x0000003a1b3b7220 */ /* 0x040fe20000410000 */
[----:B------:R-:W-:Y:S01]  /*8f10*/  FMUL.FTZ R27, R27, R54 ;  /* 0x000000361b1b7220 */ /* 0x000fe20000410000 */
[----:B------:R-:W-:Y:S02]  /*8f20*/  HADD2.F32 R4, -RZ, R4.H1_H1 ;  /* 0x30000004ff047230 */ /* 0x000fe40000004100 */
[--C-:B------:R-:W-:Y:S02]  /*8f30*/  HADD2.F32 R24, -RZ, R6.reuse.H0_H0 ;  /* 0x20000006ff187230 */ /* 0x100fe40000004100 */
[----:B------:R-:W-:Y:S01]  /*8f40*/  FFMA.FTZ R58, R26, R58, R27 ;  /* 0x0000003a1a3a7223 */ /* 0x000fe2000001001b */
[----:B------:R-:W-:-:S02]  /*8f50*/  HADD2.F32 R25, -RZ, R6.H1_H1 ;  /* 0x30000006ff197230 */ /* 0x000fc40000004100 */
[----:B-1----:R-:W-:Y:S01]  /*8f60*/  FFMA.FTZ R61, R26, R54, -R59 ;  /* 0x000000361a3d7223 */ /* 0x002fe2000001083b */
[--C-:B------:R-:W-:Y:S02]  /*8f70*/  HADD2.F32 R27, -RZ, R62.reuse.H1_H1 ;  /* 0x3000003eff1b7230 */ /* 0x100fe40000004100 */
[C---:B------:R-:W-:Y:S01]  /*8f80*/  FMUL.FTZ R60, R4.reuse, R55 ;  /* 0x00000037043c7220 */ /* 0x040fe20000410000 */
[--C-:B------:R-:W-:Y:S02]  /*8f90*/  HADD2.F32 R6, -RZ, R5.reuse.H0_H0 ;  /* 0x20000005ff067230 */ /* 0x100fe40000004100 */
[-C--:B------:R-:W-:Y:S01]  /*8fa0*/  FMUL.FTZ R54, R4, R64.reuse ;  /* 0x0000004004367220 */ /* 0x080fe20000410000 */
[----:B------:R-:W-:Y:S02]  /*8fb0*/  HADD2.F32 R62, -RZ, R62.H0_H0 ;  /* 0x2000003eff3e7230 */ /* 0x000fe40000004100 */
[----:B------:R-:W-:Y:S01]  /*8fc0*/  FFMA.FTZ R60, R7, R64, -R60 ;  /* 0x00000040073c7223 */ /* 0x000fe2000001083c */
[----:B------:R-:W-:-:S02]  /*8fd0*/  HADD2.F32 R5, -RZ, R5.H1_H1 ;  /* 0x30000005ff057230 */ /* 0x000fc40000004100 */
[----:B------:R-:W-:Y:S01]  /*8fe0*/  FFMA.FTZ R55, R7, R55, R54 ;  /* 0x0000003707377223 */ /* 0x000fe20000010036 */
[----:B------:R-:W-:Y:S02]  /*8ff0*/  HADD2.F32 R26, -RZ, R63.H0_H0 ;  /* 0x2000003fff1a7230 */ /* 0x000fe40000004100 */
[CC--:B------:R-:W-:Y:S01]  /*9000*/  FMUL.FTZ R59, R25.reuse, R27.reuse ;  /* 0x0000001b193b7220 */ /* 0x0c0fe20000410000 */
[----:B------:R-:W-:Y:S02]  /*9010*/  HADD2.F32 R4, -RZ, R65.H0_H0 ;  /* 0x20000041ff047230 */ /* 0x000fe40000004100 */
[----:B------:R-:W-:Y:S01]  /*9020*/  FMUL.FTZ R54, R25, R62 ;  /* 0x0000003e19367220 */ /* 0x000fe20000410000 */
[C---:B------:R-:W-:Y:S01]  /*9030*/  FMUL.FTZ R7, R5.reuse, R26 ;  /* 0x0000001a05077220 */ /* 0x040fe20000410000 */
[C---:B------:R-:W-:Y:S01]  /*9040*/  FFMA.FTZ R59, R24.reuse, R62, -R59 ;  /* 0x0000003e183b7223 */ /* 0x040fe2000001083b */
[-C--:B------:R-:W-:Y:S01]  /*9050*/  FMUL.FTZ R25, R5, R4.reuse ;  /* 0x0000000405197220 */ /* 0x080fe20000410000 */
[----:B------:R-:W-:Y:S01]  /*9060*/  FFMA.FTZ R54, R24, R27, R54 ;  /* 0x0000001b18367223 */ /* 0x000fe20000010036 */
[----:B------:R-:W-:Y:S01]  /*9070*/  FFMA.FTZ R5, R6, R4, -R7 ;  /* 0x0000000406057223 */ /* 0x000fe20000010807 */
[----:B------:R-:W-:Y:S01]  /*9080*/  F2FP.F16.F32.PACK_AB R7, R58, R61 ;  /* 0x0000003d3a07723e */ /* 0x000fe200000000ff */
[----:B------:R-:W-:Y:S01]  /*9090*/  FFMA.FTZ R26, R6, R26, R25 ;  /* 0x0000001a061a7223 */ /* 0x000fe20000010019 */
[----:B------:R-:W-:-:S02]  /*90a0*/  F2FP.F16.F32.PACK_AB R4, R55, R60 ;  /* 0x0000003c3704723e */ /* 0x000fc400000000ff */
[----:B------:R-:W-:Y:S02]  /*90b0*/  F2FP.F16.F32.PACK_AB R6, R54, R59 ;  /* 0x0000003b3606723e */ /* 0x000fe400000000ff */
[----:B------:R-:W-:-:S05]  /*90c0*/  F2FP.F16.F32.PACK_AB R5, R26, R5 ;  /* 0x000000051a05723e */ /* 0x000fca00000000ff */
[----:B------:R2:W-:Y:S02]  /*90d0*/  STS.128 [R0], R4 ;  /* 0x0000000400007388 */ /* 0x0005e40000000c00 */
.L_x_3950:
[----:B------:R-:W-:Y:S05]  /*90e0*/  BSYNC B1 ;  /* 0x0000000000017941 */ /* 0x000fea0003800000 */
.L_x_3949:
[----:B------:R-:W-:-:S13]  /*90f0*/  ISETP.GE.AND P0, PT, R175, R15, PT ;  /* 0x0000000faf00720c */ /* 0x000fda0003f06270 */
[----:B------:R-:W-:Y:S05]  /*9100*/  @P0 BRA `(.L_x_3953) ;  /* 0x0000001800540947 */ /* 0x000fea0003800000 */
[----:B0-2---:R-:W0:Y:S01]  /*9110*/  LDC R5, c[0x0][0x3f4] ;  /* 0x0000fd00ff057b82 */ /* 0x005e220000000800 */
[----:B------:R-:W-:Y:S01]  /*9120*/  BSSY B1, `(.L_x_3954) ;  /* 0x000002e000017945 */ /* 0x000fe20003800000 */
[-C--:B0-----:R-:W-:Y:S02]  /*9130*/  ISETP.GE.AND P0, PT, R154, R5.reuse, PT ;  /* 0x000000059a00720c */ /* 0x081fe40003f06270 */
[----:B------:R-:W-:-:S11]  /*9140*/  ISETP.GE.AND P1, PT, R164, R5, PT ;  /* 0x00000005a400720c */ /* 0x000fd60003f26270 */
[----:B------:R-:W-:Y:S05]  /*9150*/  @P0 BRA `(.L_x_3955) ;  /* 0x0000000000a80947 */ /* 0x000fea0003800000 */
[----:B------:R-:W0:Y:S01]  /*9160*/  LDS.128 R4, [R14+0x1a400] ;  /* 0x01a400000e047984 */ /* 0x000e220000000c00 */
[----:B------:R-:W-:Y:S01]  /*9170*/  SHF.R.U32.HI R26, RZ, 0x10, R13 ;  /* 0x00000010ff1a7819 */ /* 0x000fe2000001160d */
[----:B------:R-:W-:Y:S01]  /*9180*/  HADD2.F32 R15, -RZ, R75.H1_H1 ;  /* 0x3000004bff0f7230 */ /* 0x000fe20000004100 */
[----:B------:R-:W-:Y:S01]  /*9190*/  SHF.R.U32.HI R24, RZ, 0x10, R11 ;  /* 0x00000010ff187819 */ /* 0x000fe2000001160b */
[----:B------:R-:W-:Y:S01]  /*91a0*/  HADD2.F32 R25, -RZ, R76.H0_H0 ;  /* 0x2000004cff197230 */ /* 0x000fe20000004100 */
        /* <DEDUP_REMOVED lines=13> */
[----:B------:R-:W-:Y:S01]  /*9280*/  FFMA.FTZ R27, R12, R24, -R27 ;  /* 0x000000180c1b7223 */ /* 0x000fe2000001081b */
        /* <DEDUP_REMOVED lines=22> */
[----:B------:R0:W-:Y:S02]  /*93f0*/  STS.128 [R14+0x1a400], R4 ;  /* 0x01a400040e007388 */ /* 0x0001e40000000c00 */
.L_x_3955:
[----:B------:R-:W-:Y:S05]  /*9400*/  BSYNC B1 ;  /* 0x0000000000017941 */ /* 0x000fea0003800000 */
.L_x_3954:
[----:B------:R-:W-:Y:S05]  /*9410*/  @P1 BRA `(.L_x_3953) ;  /* 0x0000001400901947 */ /* 0x000fea0003800000 */
[----:B0-----:R-:W0:Y:S01]  /*9420*/  LDS.128 R4, [R0+0x2000] ;  /* 0x0020000000047984 */ /* 0x001e220000000c00 */
[----:B------:R-:W-:Y:S01]  /*9430*/  SHF.R.U32.HI R13, RZ, 0x10, R21 ;  /* 0x00000010ff0d7819 */ /* 0x000fe20000011615 */
[----:B------:R-:W-:Y:S01]  /*9440*/  HADD2.F32 R12, -RZ, R3.H0_H0 ;  /* 0x20000003ff0c7230 */ /* 0x000fe20000004100 */
[----:B------:R-:W-:Y:S01]  /*9450*/  SHF.R.U32.HI R15, RZ, 0x10, R9 ;  /* 0x00000010ff0f7819 */ /* 0x000fe20000011609 */
[--C-:B------:R-:W-:Y:S01]  /*9460*/  HADD2.F32 R14, -RZ, R28.reuse.H0_H0 ;  /* 0x2000001cff0e7230 */ /* 0x100fe20000004100 */
[----:B------:R-:W-:Y:S01]  /*9470*/  SHF.R.U64 R27, R20, 0x10, R21 ;  /* 0x00000010141b7819 */ /* 0x000fe20000001215 */
[----:B------:R-:W-:Y:S01]  /*9480*/  HADD2.F32 R13, -RZ, R13.H0_H0 ;  /* 0x2000000dff0d7230 */ /* 0x000fe20000004100 */
[----:B------:R-:W-:Y:S01]  /*9490*/  SHF.R.U64 R25, R8, 0x10, R9 ;  /* 0x0000001008197819 */ /* 0x000fe20000001209 */
[----:B------:R-:W-:Y:S02]  /*94a0*/  HADD2.F32 R15, -RZ, R15.H0_H0 ;  /* 0x2000000fff0f7230 */ /* 0x000fe40000004100 */
[----:B------:R-:W-:-:S02]  /*94b0*/  HADD2.F32 R28, -RZ, R28.H1_H1 ;  /* 0x3000001cff1c7230 */ /* 0x000fc40000004100 */
[--C-:B0-----:R-:W-:Y:S02]  /*94c0*/  HADD2.F32 R11, -RZ, R7.reuse.H1_H1 ;  /* 0x30000007ff0b7230 */ /* 0x101fe40000004100 */
[----:B------:R-:W-:Y:S02]  /*94d0*/  HADD2.F32 R10, -RZ, R7.H0_H0 ;  /* 0x20000007ff0a7230 */ /* 0x000fe40000004100 */
[--C-:B------:R-:W-:Y:S02]  /*94e0*/  HADD2.F32 R7, -RZ, R4.reuse.H0_H0 ;  /* 0x20000004ff077230 */ /* 0x100fe40000004100 */
[C---:B------:R-:W-:Y:S01]  /*94f0*/  FMUL.FTZ R24, R11.reuse, R13 ;  /* 0x0000000d0b187220 */ /* 0x040fe20000410000 */
[----:B------:R-:W-:Y:S02]  /*9500*/  HADD2.F32 R4, -RZ, R4.H1_H1 ;  /* 0x30000004ff047230 */ /* 0x000fe40000004100 */
[----:B------:R-:W-:Y:S01]  /*9510*/  FMUL.FTZ R21, R11, R15 ;  /* 0x0000000f0b157220 */ /* 0x000fe20000410000 */
[----:B------:R-:W-:-:S02]  /*9520*/  HADD2.F32 R8, -RZ, R6.H0_H0 ;  /* 0x20000006ff087230 */ /* 0x000fc40000004100 */
[----:B------:R-:W-:Y:S01]  /*9530*/  FFMA.FTZ R26, R10, R15, R24 ;  /* 0x0000000f0a1a7223 */ /* 0x000fe20000010018 */
[----:B------:R-:W-:Y:S02]  /*9540*/  HADD2.F32 R9, -RZ, R6.H1_H1 ;  /* 0x30000006ff097230 */ /* 0x000fe40000004100 */
[C---:B------:R-:W-:Y:S01]  /*9550*/  FMUL.FTZ R20, R4.reuse, R14 ;  /* 0x0000000e04147220 */ /* 0x040fe20000410000 */
[-C--:B------:R-:W-:Y:S01]  /*9560*/  FMUL.FTZ R24, R4, R12.reuse ;  /* 0x0000000c04187220 */ /* 0x080fe20000410000 */
[----:B------:R-:W-:Y:S02]  /*9570*/  HADD2.F32 R6, -RZ, R5.H0_H0 ;  /* 0x20000005ff067230 */ /* 0x000fe40000004100 */
[----:B------:R-:W-:Y:S01]  /*9580*/  FFMA.FTZ R21, R10, R13, -R21 ;  /* 0x0000000d0a157223 */ /* 0x000fe20000010815 */
[----:B------:R-:W-:Y:S02]  /*9590*/  HADD2.F32 R4, -RZ, R3.H1_H1 ;  /* 0x30000003ff047230 */ /* 0x000fe40000004100 */
[----:B------:R-:W-:Y:S01]  /*95a0*/  FFMA.FTZ R20, R7, R12, -R20 ;  /* 0x0000000c07147223 */ /* 0x000fe20000010814 */
[----:B------:R-:W-:-:S02]  /*95b0*/  HADD2.F32 R5, -RZ, R5.H1_H1 ;  /* 0x30000005ff057230 */ /* 0x000fc40000004100 */
[----:B------:R-:W-:Y:S01]  /*95c0*/  FFMA.FTZ R11, R7, R14, R24 ;  /* 0x0000000e070b7223 */ /* 0x000fe20000010018 */
[----:B------:R-:W-:Y:S02]  /*95d0*/  HADD2.F32 R10, -RZ, R25.H0_H0 ;  /* 0x20000019ff0a7230 */ /* 0x000fe40000004100 */
[C---:B------:R-:W-:Y:S01]  /*95e0*/  FMUL.FTZ R13, R9.reuse, R28 ;  /* 0x0000001c090d7220 */ /* 0x040fe20000410000 */
        /* <DEDUP_REMOVED lines=12> */
[----:B------:R3:W-:Y:S01]  /*96b0*/  STS.128 [R0+0x2000], R4 ;  /* 0x0020000400007388 */ /* 0x0007e20000000c00 */
[----:B------:R-:W-:Y:S05]  /*96c0*/  BRA `(.L_x_3953) ;  /* 0x0000001000e47947 */ /* 0x000fea0003800000 */
.L_x_3940:
        /* <DEDUP_REMOVED lines=29> */
[----:B------:R-:W0:Y:S01]  /*98a0*/  LDC R27, c[0x0][0x3f4] ;  /* 0x0000fd00ff1b7b82 */ /* 0x000e220000000800 */
[----:B------:R-:W1:Y:S01]  /*98b0*/  SHFL.IDX PT, R5, R44, RZ, 0x1c1f ;  /* 0x001c1fff2c057589 */ /* 0x000e6200000e0000 */
[----:B------:R-:W-:-:S03]  /*98c0*/  IMAD R3, R28, R7, RZ ;  /* 0x000000071c037224 */ /* 0x000fc600078e02ff */
[----:B------:R-:W2:Y:S04]  /*98d0*/  SHFL.IDX PT, R4, R24, RZ, 0x1c1f ;  /* 0x001c1fff18047589 */ /* 0x000ea800000e0000 */
[----:B------:R-:W3:Y:S04]  /*98e0*/  SHFL.IDX PT, R14, R62, RZ, 0x1c1f ;  /* 0x001c1fff3e0e7589 */ /* 0x000ee800000e0000 */
[----:B------:R-:W4:Y:S01]  /*98f0*/  SHFL.IDX PT, R6, R26, RZ, 0x1c1f ;  /* 0x001c1fff1a067589 */ /* 0x000f2200000e0000 */
[----:B0-----:R-:W-:-:S04]  /*9900*/  ISETP.GE.AND P0, PT, R22, R27, PT ;  /* 0x0000001b1600720c */ /* 0x001fc80003f06270 */
[----:B------:R-:W-:-:S13]  /*9910*/  ISETP.GE.OR P1, PT, R0, R3, P0 ;  /* 0x000000030000720c */ /* 0x000fda0000726670 */
[C---:B------:R-:W-:Y:S01]  /*9920*/  @!P1 IMAD.SHL.U32 R7, R22.reuse, 0x2, RZ ;  /* 0x0000000216079824 */ /* 0x040fe200078e00ff */
[----:B------:R-:W-:-:S04]  /*9930*/  @!P1 SHF.L.U64.HI R21, R22, 0x1, R23 ;  /* 0x0000000116159819 */ /* 0x000fc80000010217 */
[----:B-1----:R-:W-:-:S05]  /*9940*/  @!P1 IADD3 R8, P2, R5, R7, RZ ;  /* 0x0000000705089210 */ /* 0x002fca0007f5e0ff */
[----:B--2---:R-:W-:Y:S01]  /*9950*/  @!P1 IMAD.X R9, R4, 0x1, R21, P2 ;  /* 0x0000000104099824 */ /* 0x004fe200010e0615 */
[----:B---3--:R-:W-:-:S05]  /*9960*/  @!P1 IADD3 R4, P2, R14, R7, RZ ;  /* 0x000000070e049210 */ /* 0x008fca0007f5e0ff */
[----:B----4-:R-:W-:Y:S01]  /*9970*/  @!P1 IMAD.X R5, R6, 0x1, R21, P2 ;  /* 0x0000000106059824 */ /* 0x010fe200010e0615 */
[----:B------:R-:W2:Y:S05]  /*9980*/  @!P1 LD.E.128 R8, desc[UR44][R8.64] ;  /* 0x0000002c08089980 */ /* 0x000eaa000c101d00 */
[----:B------:R-:W3:Y:S01]  /*9990*/  @!P1 LD.E.128 R4, desc[UR44][R4.64] ;  /* 0x0000002c04049980 */ /* 0x000ee2000c101d00 */
[----:B------:R-:W-:Y:S02]  /*99a0*/  CS2R R20, SRZ ;  /* 0x0000000000147805 */ /* 0x000fe4000001ff00 */
[----:B------:R-:W-:Y:S02]  /*99b0*/  CS2R R54, SRZ ;  /* 0x0000000000367805 */ /* 0x000fe4000001ff00 */
[----:B------:R-:W-:Y:S01]  /*99c0*/  CS2R R58, SRZ ;  /* 0x00000000003a7805 */ /* 0x000fe2000001ff00 */
[----:B------:R0:W1:Y:S01]  /*99d0*/  SHFL.IDX PT, R25, R44, 0x1, 0x1c1f ;  /* 0x003c1f002c197f89 */ /* 0x00006200000e0000 */
[----:B------:R-:W-:-:S03]  /*99e0*/  CS2R R60, SRZ ;  /* 0x00000000003c7805 */ /* 0x000fc6000001ff00 */
[----:B------:R-:W4:Y:S04]  /*99f0*/  SHFL.IDX PT, R24, R24, 0x1, 0x1c1f ;  /* 0x003c1f0018187f89 */ /* 0x000f2800000e0000 */
[----:B------:R0:W0:Y:S04]  /*9a00*/  SHFL.IDX PT, R14, R62, 0x1, 0x1c1f ;  /* 0x003c1f003e0e7f89 */ /* 0x00002800000e0000 */
[----:B------:R-:W0:Y:S01]  /*9a10*/  SHFL.IDX PT, R26, R26, 0x1, 0x1c1f ;  /* 0x003c1f001a1a7f89 */ /* 0x000e2200000e0000 */
[----:B--2---:R-:W-:Y:S02]  /*9a20*/  @!P1 IMAD.MOV.U32 R20, RZ, RZ, R8 ;  /* 0x000000ffff149224 */ /* 0x004fe400078e0008 */
[----:B------:R-:W-:-:S02]  /*9a30*/  @!P1 IMAD.MOV.U32 R54, RZ, RZ, R10 ;  /* 0x000000ffff369224 */ /* 0x000fc400078e000a */
[----:B------:R-:W-:Y:S02]  /*9a40*/  @!P1 IMAD.MOV.U32 R55, RZ, RZ, R11 ;  /* 0x000000ffff379224 */ /* 0x000fe400078e000b */
[----:B------:R-:W-:Y:S02]  /*9a50*/  @!P1 IMAD.MOV.U32 R21, RZ, RZ, R9 ;  /* 0x000000ffff159224 */ /* 0x000fe400078e0009 */
[----:B------:R-:W-:Y:S02]  /*9a60*/  IMAD.MOV.U32 R12, RZ, RZ, R20 ;  /* 0x000000ffff0c7224 */ /* 0x000fe400078e0014 */
[----:B---3--:R-:W-:Y:S02]  /*9a70*/  @!P1 IMAD.MOV.U32 R58, RZ, RZ, R4 ;  /* 0x000000ffff3a9224 */ /* 0x008fe400078e0004 */
[----:B------:R-:W-:Y:S01]  /*9a80*/  @!P1 IMAD.MOV.U32 R59, RZ, RZ, R5 ;  /* 0x000000ffff3b9224 */ /* 0x000fe200078e0005 */
[----:B------:R-:W-:Y:S01]  /*9a90*/  PRMT R67, R12, 0x7610, R67 ;  /* 0x000076100c437816 */ /* 0x000fe20000000043 */
[----:B------:R-:W-:-:S02]  /*9aa0*/  @!P1 IMAD.MOV.U32 R60, RZ, RZ, R6 ;  /* 0x000000ffff3c9224 */ /* 0x000fc400078e0006 */
[----:B------:R-:W-:Y:S02]  /*9ab0*/  @!P1 IMAD.MOV.U32 R61, RZ, RZ, R7 ;  /* 0x000000ffff3d9224 */ /* 0x000fe400078e0007 */
[----:B------:R-:W-:Y:S02]  /*9ac0*/  IMAD.MOV.U32 R8, RZ, RZ, R54 ;  /* 0x000000ffff087224 */ /* 0x000fe400078e0036 */
[----:B------:R-:W-:Y:S02]  /*9ad0*/  IMAD.MOV.U32 R9, RZ, RZ, R55 ;  /* 0x000000ffff097224 */ /* 0x000fe400078e0037 */
        /* <DEDUP_REMOVED lines=9> */
[----:B------:R-:W-:Y:S02]  /*9b70*/  CS2R R8, SRZ ;  /* 0x0000000000087805 */ /* 0x000fe4000001ff00 */
[----:B------:R-:W-:Y:S02]  /*9b80*/  PRMT R85, R6, 0x7610, R85 ;  /* 0x0000761006557816 */ /* 0x000fe40000000055 */
[----:B01--4-:R-:W-:-:S07]  /*9b90*/  PRMT R79, R7, 0x7610, R79 ;  /* 0x00007610074f7816 */ /* 0x013fce000000004f */
.L_x_4285:
        /* <DEDUP_REMOVED lines=18> */
[-C--:B------:R-:W-:Y:S02]  /*9cc0*/  IADD3 R4, P1, R25, R8.reuse, RZ ;  /* 0x0000000819047210 */ /* 0x080fe40007f3e0ff */
[----:B------:R-:W-:-:S03]  /*9cd0*/  IADD3 R8, P2, R14, R8, RZ ;  /* 0x000000080e087210 */ /* 0x000fc60007f5e0ff */
[--C-:B------:R-:W-:Y:S02]  /*9ce0*/  IMAD.X R5, R24, 0x1, R7.reuse, P1 ;  /* 0x0000000118057824 */ /* 0x100fe400008e0607 */
[----:B------:R-:W-:-:S04]  /*9cf0*/  IMAD.X R9, R26, 0x1, R7, P2 ;  /* 0x000000011a097824 */ /* 0x000fc800010e0607 */
[----:B------:R-:W5:Y:S04]  /*9d00*/  LD.E.128 R4, desc[UR44][R4.64] ;  /* 0x0000002c04047980 */ /* 0x000f68000c101d00 */
[----:B------:R-:W5:Y:S02]  /*9d10*/  LD.E.128 R8, desc[UR44][R8.64] ;  /* 0x0000002c08087980 */ /* 0x000f64000c101d00 */
.L_x_3958:
[----:B------:R-:W-:Y:S05]  /*9d20*/  BSYNC B1 ;  /* 0x0000000000017941 */ /* 0x000fea0003800000 */
.L_x_3957:
[----:B------:R-:W0:Y:S01]  /*9d30*/  SYNCS.PHASECHK.TRANS64.TRYWAIT P1, [R2+URZ+0x32400], R13 ;  /* 0x0324000d020075a7 */ /* 0x000e22000802017f */
[----:B------:R-:W-:Y:S04]  /*9d40*/  BSSY B1, `(.L_x_3959) ;  /* 0x0000002000017945 */ /* 0x000fe80003800000 */
[----:B0-----:R-:W-:Y:S05]  /*9d50*/  @!P1 BRA `(.L_x_3960) ;  /* 0x0000030800e09947 */ /* 0x001fea0003800000 */
.L_x_4286:
[----:B------:R-:W-:Y:S05]  /*9d60*/  BSYNC B1 ;  /* 0x0000000000017941 */ /* 0x000fea0003800000 */
.L_x_3959:
[----:B------:R-:W2:Y:S01]  /*9d70*/  LDL R14, [R1+0x50] ;  /* 0x00005000010e7983 */ /* 0x000ea20000100800 */
[----:B0----5:R-:W-:Y:S01]  /*9d80*/  IMAD.MOV.U32 R13, RZ, RZ, R10 ;  /* 0x000000ffff0d7224 */ /* 0x021fe200078e000a */
[----:B------:R-:W-:Y:S01]  /*9d90*/  BSSY B1, `(.L_x_3961) ;  /* 0x0000072000017945 */ /* 0x000fe20003800000 */
[----:B------:R-:W-:Y:S02]  /*9da0*/  IMAD.MOV.U32 R0, RZ, RZ, R8 ;  /* 0x000000ffff007224 */ /* 0x000fe400078e0008 */
[----:B------:R-:W-:Y:S01]  /*9db0*/  IMAD.MOV.U32 R12, RZ, RZ, R9 ;  /* 0x000000ffff0c7224 */ /* 0x000fe200078e0009 */
[----:B------:R-:W-:Y:S01]  /*9dc0*/  PRMT R44, R13, 0x7610, R44 ;  /* 0x000076100d2c7816 */ /* 0x000fe2000000002c */
[----:B------:R-:W-:Y:S02]  /*9dd0*/  IMAD.MOV.U32 R13, RZ, RZ, R4 ;  /* 0x000000ffff0d7224 */ /* 0x000fe400078e0004 */
[----:B------:R-:W-:Y:S01]  /*9de0*/  IMAD.IADD R63, R22, 0x1, R27 ;  /* 0x00000001163f7824 */ /* 0x000fe200078e021b */
[----:B------:R-:W-:Y:S01]  /*9df0*/  PRMT R0, R0, 0x5410, R12 ;  /* 0x0000541000007816 */ /* 0x000fe2000000000c */
[----:B------:R-:W-:-:S02]  /*9e00*/  IMAD.MOV.U32 R12, RZ, RZ, R11 ;  /* 0x000000ffff0c7224 */ /* 0x000fc400078e000b */
[----:B------:R-:W-:Y:S01]  /*9e10*/  IMAD.MOV.U32 R62, RZ, RZ, R7 ;  /* 0x000000ffff3e7224 */ /* 0x000fe200078e0007 */
[----:B------:R-:W-:Y:S02]  /*9e20*/  LOP3.LUT R63, R63, 0x38, RZ, 0xc0, !PT ;  /* 0x000000383f3f7812 */ /* 0x000fe400078ec0ff */
[----:B------:R-:W-:Y:S01]  /*9e30*/  PRMT R44, R44, 0x5410, R12 ;  /* 0x000054102c2c7816 */ /* 0x000fe2000000000c */
[----:B--2---:R-:W-:-:S05]  /*9e40*/  IMAD R3, R14, -0x80, R3 ;  /* 0xffffff800e037824 */ /* 0x004fca00078e0203 */
[----:B------:R-:W-:-:S04]  /*9e50*/  VIMNMX R3, R3, 0x80, PT ;  /* 0x0000008003037848 */ /* 0x000fc80003fe0100 */
[-C--:B------:R-:W-:Y:S02]  /*9e60*/  ISETP.GE.OR P1, PT, R158, R3.reuse, P0 ;  /* 0x000000039e00720c */ /* 0x080fe40000726670 */
[----:B------:R-:W-:Y:S01]  /*9e70*/  ISETP.GE.OR P0, PT, R175, R3, P0 ;  /* 0x00000003af00720c */ /* 0x000fe20000706670 */
[----:B------:R-:W-:-:S05]  /*9e80*/  IMAD.MOV.U32 R3, RZ, RZ, R5 ;  /* 0x000000ffff037224 */ /* 0x000fca00078e0005 */
[----:B------:R-:W-:Y:S01]  /*9e90*/  PRMT R66, R13, 0x5410, R3 ;  /* 0x000054100d427816 */ /* 0x000fe20000000003 */
[----:B------:R-:W-:-:S04]  /*9ea0*/  IMAD.MOV.U32 R3, RZ, RZ, R6 ;  /* 0x000000ffff037224 */ /* 0x000fc800078e0006 */
[----:B------:R-:W-:Y:S05]  /*9eb0*/  @P1 BRA `(.L_x_3962) ;  /* 0x00000004007c1947 */ /* 0x000fea0003800000 */
[----:B------:R-:W2:Y:S01]  /*9ec0*/  LDL R15, [R1+0x494] ;  /* 0x00049400010f7983 */ /* 0x000ea20000100800 */
[--C-:B------:R-:W-:Y:S01]  /*9ed0*/  SHF.R.U64 R20, R20, 0x10, R21.reuse ;  /* 0x0000001014147819 */ /* 0x100fe20000001215 */
[----:B------:R-:W-:Y:S01]  /*9ee0*/  HADD2.F32 R78, -RZ, R78.H0_H0 ;  /* 0x2000004eff4e7230 */ /* 0x000fe20000004100 */
[----:B------:R-:W-:Y:S01]  /*9ef0*/  SHF.R.U32.HI R75, RZ, 0x10, R21 ;  /* 0x00000010ff4b7819 */ /* 0x000fe20000011615 */
[----:B------:R-:W-:Y:S01]  /*9f00*/  HADD2.F32 R76, -RZ, R76.H0_H0 ;  /* 0x2000004cff4c7230 */ /* 0x000fe20000004100 */
[----:B------:R-:W-:Y:S02]  /*9f10*/  SHF.R.U64 R21, R54, 0x10, R55 ;  /* 0x0000001036157819 */ /* 0x000fe40000001237 */
[--C-:B------:R-:W-:Y:S01]  /*9f20*/  SHF.R.U64 R58, R58, 0x10, R59.reuse ;  /* 0x000000103a3a7819 */ /* 0x100fe2000000123b */
[----:B------:R-:W-:Y:S01]  /*9f30*/  HADD2.F32 R75, -RZ, R75.H0_H0 ;  /* 0x2000004bff4b7230 */ /* 0x000fe20000004100 */
[----:B------:R-:W-:Y:S01]  /*9f40*/  SHF.R.U32.HI R77, RZ, 0x10, R59 ;  /* 0x00000010ff4d7819 */ /* 0x000fe2000001163b */
[----:B------:R-:W-:Y:S01]  /*9f50*/  HADD2.F32 R21, -RZ, R21.H0_H0 ;  /* 0x20000015ff157230 */ /* 0x000fe20000004100 */
[----:B------:R-:W-:-:S02]  /*9f60*/  SHF.R.U64 R54, R60, 0x10, R61 ;  /* 0x000000103c367819 */ /* 0x000fc4000000123d */
[----:B------:R-:W-:Y:S01]  /*9f70*/  SHF.R.U32.HI R81, RZ, 0x10, R61 ;  /* 0x00000010ff517819 */ /* 0x000fe2000001163d */
[----:B------:R-:W-:Y:S01]  /*9f80*/  HADD2.F32 R77, -RZ, R77.H0_H0 ;  /* 0x2000004dff4d7230 */ /* 0x000fe20000004100 */
[----:B------:R-:W-:Y:S01]  /*9f90*/  SHF.R.U32.HI R83, RZ, 0x10, R55 ;  /* 0x00000010ff537819 */ /* 0x000fe20000011637 */
[----:B--2---:R-:W-:-:S05]  /*9fa0*/  IMAD.SHL.U32 R12, R15, 0x40, RZ ;  /* 0x000000400f0c7824 */ /* 0x004fca00078e00ff */
[----:B------:R-:W-:-:S04]  /*9fb0*/  LOP3.LUT R24, R12, 0x1c0, RZ, 0xc0, !PT ;  /* 0x000001c00c187812 */ /* 0x000fc800078ec0ff */
[----:B------:R-:W-:Y:S02]  /*9fc0*/  LOP3.LUT R12, R24, 0x38, R22, 0xf8, !PT ;  /* 0x00000038180c7812 */ /* 0x000fe400078ef816 */
[----:B------:R-:W-:-:S04]  /*9fd0*/  SHF.R.U32.HI R15, RZ, 0x3, R24 ;  /* 0x00000003ff0f7819 */ /* 0x000fc80000011618 */
[----:B------:R-:W-:Y:S02]  /*9fe0*/  LOP3.LUT R12, R12, R15, RZ, 0x3c, !PT ;  /* 0x0000000f0c0c7212 */ /* 0x000fe400078e3cff */
[----:B------:R-:W-:-:S03]  /*9ff0*/  LOP3.LUT R24, R15, R63, R24, 0x1e, !PT ;  /* 0x0000003f0f187212 */ /* 0x000fc600078e1e18 */
[C---:B------:R-:W-:Y:S02]  /*a000*/  IMAD R13, R203.reuse, 0x200, R12 ;  /* 0x00000200cb0d7824 */ /* 0x040fe400078e020c */
[----:B------:R-:W-:Y:S02]  /*a010*/  IMAD R65, R203, 0x200, R24 ;  /* 0x00000200cb417824 */ /* 0x000fe400078e0218 */
[--C-:B------:R-:W-:Y:S02]  /*a020*/  IMAD R64, R13, 0x2, R2.reuse ;  /* 0x000000020d407824 */ /* 0x100fe400078e0202 */
[----:B------:R-:W-:-:S03]  /*a030*/  IMAD R65, R65, 0x2, R2 ;  /* 0x0000000241417824 */ /* 0x000fc600078e0202 */
[----:B------:R-:W0:Y:S04]  /*a040*/  LDS.128 R12, [R64+0x18400] ;  /* 0x01840000400c7984 */ /* 0x000e280000000c00 */
[----:B------:R-:W1:Y:S01]  /*a050*/  LDS.128 R24, [R65+0x18400] ;  /* 0x0184000041187984 */ /* 0x000e620000000c00 */
[--C-:B0-----:R-:W-:Y:S02]  /*a060*/  HADD2.F32 R59, -RZ, R13.reuse.H0_H0 ;  /* 0x2000000dff3b7230 */ /* 0x101fe40000004100 */
[----:B------:R-:W-:Y:S02]  /*a070*/  HADD2.F32 R60, -RZ, R13.H1_H1 ;  /* 0x3000000dff3c7230 */ /* 0x000fe40000004100 */
[--C-:B-1----:R-:W-:Y:S02]  /*a080*/  HADD2.F32 R13, -RZ, R25.reuse.H0_H0 ;  /* 0x20000019ff0d7230 */ /* 0x102fe40000004100 */
[----:B------:R-:W-:-:S02]  /*a090*/  HADD2.F32 R69, -RZ, R25.H1_H1 ;  /* 0x30000019ff457230 */ /* 0x000fc40000004100 */
[----:B------:R-:W-:Y:S02]  /*a0a0*/  HADD2.F32 R71, -RZ, R27.H0_H0 ;  /* 0x2000001bff477230 */ /* 0x000fe40000004100 */
[C---:B------:R-:W-:Y:S01]  /*a0b0*/  FMUL.FTZ R80, R13.reuse, R78 ;  /* 0x0000004e0d507220 */ /* 0x040fe20000410000 */
[-C--:B------:R-:W-:Y:S01]  /*a0c0*/  FMUL.FTZ R82, R13, R76.reuse ;  /* 0x0000004c0d527220 */ /* 0x080fe20000410000 */
[----:B------:R-:W-:Y:S02]  /*a0d0*/  HADD2.F32 R61, -RZ, R15.H0_H0 ;  /* 0x2000000fff3d7230 */ /* 0x000fe40000004100 */
[C---:B------:R-:W-:Y:S01]  /*a0e0*/  FFMA.FTZ R13, R59.reuse, R76, -R80 ;  /* 0x0000004c3b0d7223 */ /* 0x040fe20000010850 */
[----:B------:R-:W-:Y:S02]  /*a0f0*/  HADD2.F32 R80, -RZ, R79.H0_H0 ;  /* 0x2000004fff507230 */ /* 0x000fe40000004100 */
[----:B------:R-:W-:Y:S01]  /*a100*/  FFMA.FTZ R25, R59, R78, R82 ;  /* 0x0000004e3b197223 */ /* 0x000fe20000010052 */
[----:B------:R-:W-:-:S02]  /*a110*/  HADD2.F32 R76, -RZ, R28.H1_H1 ;  /* 0x3000001cff4c7230 */ /* 0x000fc40000004100 */
[C---:B------:R-:W-:Y:S01]  /*a120*/  FMUL.FTZ R79, R69.reuse, R77 ;  /* 0x0000004d454f7220 */ /* 0x040fe20000410000 */
[----:B------:R-:W-:Y:S01]  /*a130*/  FMUL.FTZ R59, R69, R75 ;  /* 0x0000004b453b7220 */ /* 0x000fe20000410000 */
[C---:B------:R-:W-:Y:S01]  /*a140*/  FMUL.FTZ R84, R71.reuse, R80 ;  /* 0x0000005047547220 */ /* 0x040fe20000410000 */
[----:B------:R-:W-:Y:S02]  /*a150*/  HADD2.F32 R74, -RZ, R27.H1_H1 ;  /* 0x3000001bff4a7230 */ /* 0x000fe40000004100 */
[-C--:B------:R-:W-:Y:S01]  /*a160*/  FMUL.FTZ R71, R71, R76.reuse ;  /* 0x0000004c47477220 */ /* 0x080fe20000410000 */
[----:B------:R-:W-:Y:S02]  /*a170*/  HADD2.F32 R69, -RZ, R81.H0_H0 ;  /* 0x20000051ff457230 */ /* 0x000fe40000004100 */
[----:B------:R-:W-:Y:S01]  /*a180*/  FFMA.FTZ R82, R60, R77, R59 ;  /* 0x0000004d3c527223 */ /* 0x000fe2000001003b */
[----:B------:R-:W-:Y:S02]  /*a190*/  HADD2.F32 R68, -RZ, R15.H1_H1 ;  /* 0x3000000fff447230 */ /* 0x000fe40000004100 */
[----:B------:R-:W-:Y:S01]  /*a1a0*/  FFMA.FTZ R84, R61, R76, -R84 ;  /* 0x0000004c3d547223 */ /* 0x000fe20000010854 */
[----:B------:R-:W-:-:S02]  /*a1b0*/  HADD2.F32 R59, -RZ, R83.H0_H0 ;  /* 0x20000053ff3b7230 */ /* 0x000fc40000004100 */
[----:B------:R-:W-:Y:S01]  /*a1c0*/  FFMA.FTZ R71, R61, R80, R71 ;  /* 0x000000503d477223 */ /* 0x000fe20000010047 */
[----:B------:R-:W-:Y:S02]  /*a1d0*/  HADD2.F32 R27, -RZ, R24.H0_H0 ;  /* 0x20000018ff1b7230 */ /* 0x000fe40000004100 */
[----:B------:R-:W-:Y:S01]  /*a1e0*/  FFMA.FTZ R78, R60, R75, -R79 ;  /* 0x0000004b3c4e7223 */ /* 0x000fe2000001084f */
[----:B------:R-:W-:Y:S01]  /*a1f0*/  FMUL.FTZ R61, R74, R69 ;  /* 0x000000454a3d7220 */ /* 0x000fe20000410000 */
[--C-:B------:R-:W-:Y:S01]  /*a200*/  HADD2.F32 R76, -RZ, R67.reuse.H1_H1 ;  /* 0x30000043ff4c7230 */ /* 0x100fe20000004100 */
[----:B------:R-:W-:Y:S01]  /*a210*/  F2FP.F16.F32.PACK_AB R25, R82, R25 ;  /* 0x000000195219723e */ /* 0x000fe200000000ff */
[----:B------:R-:W-:Y:S02]  /*a220*/  HADD2.F32 R60, -RZ, R67.H0_H0 ;  /* 0x20000043ff3c7230 */ /* 0x000fe40000004100 */
[-C--:B------:R-:W-:Y:S01]  /*a230*/  FMUL.FTZ R67, R74, R59.reuse ;  /* 0x0000003b4a437220 */ /* 0x080fe20000410000 */
[----:B------:R-:W-:Y:S01]  /*a240*/  FFMA.FTZ R75, R68, R59, -R61 ;  /* 0x0000003b444b7223 */ /* 0x000fe2000001083d */
[----:B------:R-:W-:-:S02]  /*a250*/  HADD2.F32 R55, -RZ, R12.H0_H0 ;  /* 0x2000000cff377230 */ /* 0x000fc40000004100 */
[C---:B------:R-:W-:Y:S01]  /*a260*/  FMUL.FTZ R74, R27.reuse, R76 ;  /* 0x0000004c1b4a7220 */ /* 0x040fe20000410000 */
[----:B------:R-:W-:Y:S02]  /*a270*/  HADD2.F32 R70, -RZ, R26.H0_H0 ;  /* 0x2000001aff467230 */ /* 0x000fe40000004100 */
[-C--:B------:R-:W-:Y:S01]  /*a280*/  FMUL.FTZ R27, R27, R60.reuse ;  /* 0x0000003c1b1b7220 */ /* 0x080fe20000410000 */
[----:B------:R-:W-:Y:S02]  /*a290*/  HADD2.F32 R59, -RZ, R85.H0_H0 ;  /* 0x20000055ff3b7230 */ /* 0x000fe40000004100 */
[----:B------:R-:W-:Y:S01]  /*a2a0*/  FFMA.FTZ R80, R68, R69, R67 ;  /* 0x0000004544507223 */ /* 0x000fe20000010043 */
[----:B------:R-:W-:Y:S02]  /*a2b0*/  HADD2.F32 R28, -RZ, R28.H0_H0 ;  /* 0x2000001cff1c7230 */ /* 0x000fe40000004100 */
[----:B------:R-:W-:Y:S01]  /*a2c0*/  FFMA.FTZ R74, R55, R60, -R74 ;  /* 0x0000003c374a7223 */ /* 0x000fe2000001084a */
[----:B------:R-:W-:-:S02]  /*a2d0*/  HADD2.F32 R15, -RZ, R14.H0_H0 ;  /* 0x2000000eff0f7230 */ /* 0x000fc40000004100 */
[CC--:B------:R-:W-:Y:S01]  /*a2e0*/  FMUL.FTZ R68, R70.reuse, R59.reuse ;  /* 0x0000003b46447220 */ /* 0x0c0fe20000410000 */
[----:B------:R-:W-:Y:S01]  /*a2f0*/  FFMA.FTZ R76, R55, R76, R27 ;  /* 0x0000004c374c7223 */ /* 0x000fe2000001001b */
[----:B------:R-:W-:Y:S02]  /*a300*/  HADD2.F32 R24, -RZ, R24.H1_H1 ;  /* 0x30000018ff187230 */ /* 0x000fe40000004100 */
[-C--:B------:R-:W-:Y:S01]  /*a310*/  FMUL.FTZ R70, R70, R28.reuse ;  /* 0x0000001c46467220 */ /* 0x080fe20000410000 */
[----:B------:R-:W-:Y:S02]  /*a320*/  HADD2.F32 R26, -RZ, R26.H1_H1 ;  /* 0x3000001aff1a7230 */ /* 0x000fe40000004100 */
[C---:B------:R-:W-:Y:S01]  /*a330*/  FFMA.FTZ R68, R15.reuse, R28, -R68 ;  /* 0x0000001c0f447223 */ /* 0x040fe20000010844 */
[----:B------:R-:W-:Y:S02]  /*a340*/  HADD2.F32 R55, -RZ, R58.H0_H0 ;  /* 0x2000003aff377230 */ /* 0x000fe40000004100 */
[----:B------:R-:W-:Y:S01]  /*a350*/  FFMA.FTZ R70, R15, R59, R70 ;  /* 0x0000003b0f467223 */ /* 0x000fe20000010046 */
[----:B------:R-:W-:Y:S01]  /*a360*/  HADD2.F32 R61, -RZ, R54.H0_H0 ;  /* 0x20000036ff3d7230 */ /* 0x000fe20000004100 */
[----:B------:R-:W-:Y:S01]  /*a370*/  F2FP.F16.F32.PACK_AB R13, R78, R13 ;  /* 0x0000000d4e0d723e */ /* 0x000fe200000000ff */
[----:B------:R-:W-:-:S02]  /*a380*/  HADD2.F32 R27, -RZ, R20.H0_H0 ;  /* 0x20000014ff1b7230 */ /* 0x000fc40000004100 */
[----:B------:R-:W-:Y:S01]  /*a390*/  FMUL.FTZ R15, R24, R55 ;  /* 0x00000037180f7220 */ /* 0x000fe20000410000 */
[----:B------:R-:W-:Y:S02]  /*a3a0*/  HADD2.F32 R12, -RZ, R12.H1_H1 ;  /* 0x3000000cff0c7230 */ /* 0x000fe40000004100 */
[----:B------:R-:W-:Y:S01]  /*a3b0*/  FMUL.FTZ R67, R26, R61 ;  /* 0x0000003d1a437220 */ /* 0x000fe20000410000 */
[----:B------:R-:W-:Y:S02]  /*a3c0*/  HADD2.F32 R14, -RZ, R14.H1_H1 ;  /* 0x3000000eff0e7230 */ /* 0x000fe40000004100 */
[----:B------:R-:W-:Y:S01]  /*a3d0*/  FMUL.FTZ R24, R24, R27 ;  /* 0x0000001b18187220 */ /* 0x000fe20000410000 */
[----:B------:R-:W-:Y:S01]  /*a3e0*/  FMUL.FTZ R26, R26, R21 ;  /* 0x000000151a1a7220 */ /* 0x000fe20000410000 */
[----:B------:R-:W-:Y:S01]  /*a3f0*/  FFMA.FTZ R59, R12, R27, -R15 ;  /* 0x0000001b0c3b7223 */ /* 0x000fe2000001080f */
[----:B------:R-:W-:Y:S01]  /*a400*/  F2FP.F16.F32.PACK_AB R15, R75, R84 ;  /* 0x000000544b0f723e */ /* 0x000fe200000000ff */
[----:B------:R-:W-:Y:S01]  /*a410*/  FFMA.FTZ R67, R14, R21, -R67 ;  /* 0x000000150e437223 */ /* 0x000fe20000010843 */
[----:B------:R-:W-:Y:S01]  /*a420*/  FFMA.FTZ R55, R12, R55, R24 ;  /* 0x000000370c377223 */ /* 0x000fe20000010018 */
[----:B------:R-:W-:Y:S01]  /*a430*/  FFMA.FTZ R61, R14, R61, R26 ;  /* 0x0000003d0e3d7223 */ /* 0x000fe2000001001a */
[----:B------:R-:W-:-:S02]  /*a440*/  F2FP.F16.F32.PACK_AB R12, R59, R74 ;  /* 0x0000004a3b0c723e */ /* 0x000fc400000000ff */
[----:B------:R-:W-:Y:S02]  /*a450*/  F2FP.F16.F32.PACK_AB R14, R67, R68 ;  /* 0x00000044430e723e */ /* 0x000fe400000000ff */
[----:B------:R-:W-:Y:S02]  /*a460*/  F2FP.F16.F32.PACK_AB R27, R80, R71 ;  /* 0x00000047501b723e */ /* 0x000fe400000000ff */
[----:B------:R-:W-:Y:S01]  /*a470*/  F2FP.F16.F32.PACK_AB R24, R55, R76 ;  /* 0x0000004c3718723e */ /* 0x000fe200000000ff */
[----:B------:R0:W-:Y:S01]  /*a480*/  STS.128 [R64+0x18400], R12 ;  /* 0x0184000c40007388 */ /* 0x0001e20000000c00 */
[----:B------:R-:W-:-:S05]  /*a490*/  F2FP.F16.F32.PACK_AB R26, R61, R70 ;  /* 0x000000463d1a723e */ /* 0x000fca00000000ff */
[----:B------:R0:W-:Y:S02]  /*a4a0*/  STS.128 [R65+0x18400], R24 ;  /* 0x0184001841007388 */ /* 0x0001e40000000c00 */
.L_x_3962:
[----:B------:R-:W-:Y:S05]  /*a4b0*/  BSYNC B1 ;  /* 0x0000000000017941 */ /* 0x000fea0003800000 */
.L_x_3961:
[----:B------:R-:W-:Y:S01]  /*a4c0*/  PRMT R61, R3, 0x5410, R62 ;  /* 0x00005410033d7816 */ /* 0x000fe2000000003e */
[----:B------:R-:W-:Y:S06]  /*a4d0*/  @P0 BRA `(.L_x_3953) ;  /* 0x0000000400600947 */ /* 0x000fec0003800000 */
[----:B------:R-:W2:Y:S01]  /*a4e0*/  LDL R69, [R1+0x510] ;  /* 0x0005100001457983 */ /* 0x000ea20000100800 */
[----:B------:R-:W-:Y:S01]  /*a4f0*/  LOP3.LUT R63, R207, R63, R206, 0x1e, !PT ;  /* 0x0000003fcf3f7212 */ /* 0x000fe200078e1ece */
[----:B------:R-:W-:Y:S01]  /*a500*/  HADD2.F32 R28, -RZ, R0.H1_H1 ;  /* 0x30000000ff1c7230 */ /* 0x000fe20000004100 */
[--C-:B0-----:R-:W-:Y:S01]  /*a510*/  SHF.R.U64 R64, R8, 0x10, R9.reuse ;  /* 0x0000001008407819 */ /* 0x101fe20000001209 */
[----:B------:R-:W-:Y:S01]  /*a520*/  HADD2.F32 R20, -RZ, R66.H1_H1 ;  /* 0x30000042ff147230 */ /* 0x000fe20000004100 */
[----:B------:R-:W-:Y:S01]  /*a530*/  SHF.R.U32.HI R54, RZ, 0x10, R9 ;  /* 0x00000010ff367819 */ /* 0x000fe20000011609 */
[----:B------:R-:W-:Y:S01]  /*a540*/  IMAD.IADD R3, R208, 0x1, R63 ;  /* 0x00000001d0037824 */ /* 0x000fe200078e023f */
[--C-:B------:R-:W-:Y:S02]  /*a550*/  SHF.R.U64 R68, R4, 0x10, R5.reuse ;  /* 0x0000001004447819 */ /* 0x100fe40000001205 */
[----:B------:R-:W-:Y:S01]  /*a560*/  SHF.R.U32.HI R21, RZ, 0x10, R5 ;  /* 0x00000010ff157819 */ /* 0x000fe20000011605 */
[----:B------:R-:W-:Y:S01]  /*a570*/  IMAD R3, R3, 0x2, R2 ;  /* 0x0000000203037824 */ /* 0x000fe200078e0202 */
[--C-:B------:R-:W-:Y:S01]  /*a580*/  SHF.R.U64 R63, R10, 0x10, R11.reuse ;  /* 0x000000100a3f7819 */ /* 0x100fe2000000120b */
[----:B------:R-:W-:Y:S01]  /*a590*/  HADD2.F32 R54, -RZ, R54.H0_H0 ;  /* 0x20000036ff367230 */ /* 0x000fe20000004100 */
[----:B------:R-:W-:-:S02]  /*a5a0*/  SHF.R.U32.HI R62, RZ, 0x10, R11 ;  /* 0x00000010ff3e7819 */ /* 0x000fc4000001160b */
[----:B------:R-:W0:Y:S01]  /*a5b0*/  LDS.128 R24, [R3+0x18400] ;  /* 0x0184000003187984 */ /* 0x000e220000000c00 */
[--C-:B------:R-:W-:Y:S02]  /*a5c0*/  SHF.R.U32.HI R65, RZ, 0x10, R7.reuse ;  /* 0x00000010ff417819 */ /* 0x100fe40000011607 */
[----:B------:R-:W-:Y:S01]  /*a5d0*/  SHF.R.U64 R67, R6, 0x10, R7 ;  /* 0x0000001006437819 */ /* 0x000fe20000001207 */
[--C-:B0-----:R-:W-:Y:S02]  /*a5e0*/  HADD2.F32 R9, -RZ, R25.reuse.H0_H0 ;  /* 0x20000019ff097230 */ /* 0x101fe40000004100 */
[----:B------:R-:W-:Y:S02]  /*a5f0*/  HADD2.F32 R25, -RZ, R25.H1_H1 ;  /* 0x30000019ff197230 */ /* 0x000fe40000004100 */
[----:B------:R-:W-:Y:S02]  /*a600*/  HADD2.F32 R8, -RZ, R24.H0_H0 ;  /* 0x20000018ff087230 */ /* 0x000fe40000004100 */
[C---:B------:R-:W-:Y:S01]  /*a610*/  FMUL.FTZ R58, R9.reuse, R28 ;  /* 0x0000001c093a7220 */ /* 0x040fe20000410000 */
[----:B------:R-:W-:Y:S01]  /*a620*/  FMUL.FTZ R60, R9, R20 ;  /* 0x00000014093c7220 */ /* 0x000fe20000410000 */
[----:B------:R-:W-:-:S02]  /*a630*/  HADD2.F32 R9, -RZ, R0.H0_H0 ;  /* 0x20000000ff097230 */ /* 0x000fc40000004100 */
[----:B------:R-:W-:Y:S01]  /*a640*/  FMUL.FTZ R0, R25, R54 ;  /* 0x0000003619007220 */ /* 0x000fe20000410000 */
[--C-:B------:R-:W-:Y:S02]  /*a650*/  HADD2.F32 R11, -RZ, R27.reuse.H0_H0 ;  /* 0x2000001bff0b7230 */ /* 0x100fe40000004100 */
[----:B------:R-:W-:Y:S02]  /*a660*/  HADD2.F32 R10, -RZ, R26.H0_H0 ;  /* 0x2000001aff0a7230 */ /* 0x000fe40000004100 */
[----:B------:R-:W-:Y:S02]  /*a670*/  HADD2.F32 R27, -RZ, R27.H1_H1 ;  /* 0x3000001bff1b7230 */ /* 0x000fe40000004100 */
[----:B------:R-:W-:Y:S02]  /*a680*/  HADD2.F32 R24, -RZ, R24.H1_H1 ;  /* 0x30000018ff187230 */ /* 0x000fe40000004100 */
[----:B------:R-:W-:Y:S01]  /*a690*/  HADD2.F32 R26, -RZ, R26.H1_H1 ;  /* 0x3000001aff1a7230 */ /* 0x000fe20000004100 */
[----:B--2---:R-:W0:Y:S02]  /*a6a0*/  LDS.128 R12, [R69+0x18400] ;  /* 0x01840000450c7984 */ /* 0x004e240000000c00 */
[----:B0-----:R-:W-:-:S02]  /*a6b0*/  HADD2.F32 R5, -RZ, R13.H0_H0 ;  /* 0x2000000dff057230 */ /* 0x001fc40000004100 */
[----:B------:R-:W-:Y:S02]  /*a6c0*/  HADD2.F32 R13, -RZ, R13.H1_H1 ;  /* 0x3000000dff0d7230 */ /* 0x000fe40000004100 */
[----:B------:R-:W-:Y:S02]  /*a6d0*/  HADD2.F32 R4, -RZ, R12.H0_H0 ;  /* 0x2000000cff047230 */ /* 0x000fe40000004100 */
[C---:B------:R-:W-:Y:S01]  /*a6e0*/  FFMA.FTZ R58, R5.reuse, R20, -R58 ;  /* 0x00000014053a7223 */ /* 0x040fe2000001083a */
[----:B------:R-:W-:Y:S02]  /*a6f0*/  HADD2.F32 R20, -RZ, R21.H0_H0 ;  /* 0x20000015ff147230 */ /* 0x000fe40000004100 */
[----:B------:R-:W-:Y:S01]  /*a700*/  FFMA.FTZ R60, R5, R28, R60 ;  /* 0x0000001c053c7223 */ /* 0x000fe2000001003c */
[----:B------:R-:W-:Y:S02]  /*a710*/  HADD2.F32 R5, -RZ, R66.H0_H0 ;  /* 0x20000042ff057230 */ /* 0x000fe40000004100 */
[----:B------:R-:W-:-:S02]  /*a720*/  HADD2.F32 R21, -RZ, R44.H0_H0 ;  /* 0x2000002cff157230 */ /* 0x000fc40000004100 */
[-C--:B------:R-:W-:Y:S01]  /*a730*/  FMUL.FTZ R28, R25, R20.reuse ;  /* 0x00000014191c7220 */ /* 0x080fe20000410000 */
[C---:B------:R-:W-:Y:S01]  /*a740*/  FMUL.FTZ R25, R8.reuse, R9 ;  /* 0x0000000908197220 */ /* 0x040fe20000410000 */
[C---:B------:R-:W-:Y:S01]  /*a750*/  FFMA.FTZ R55, R13.reuse, R20, -R0 ;  /* 0x000000140d377223 */ /* 0x040fe20000010800 */
[-C--:B------:R-:W-:Y:S01]  /*a760*/  FMUL.FTZ R8, R8, R5.reuse ;  /* 0x0000000508087220 */ /* 0x080fe20000410000 */
[----:B------:R-:W-:Y:S02]  /*a770*/  HADD2.F32 R44, -RZ, R44.H1_H1 ;  /* 0x3000002cff2c7230 */ /* 0x000fe40000004100 */
[----:B------:R-:W-:Y:S01]  /*a780*/  FFMA.FTZ R25, R4, R5, -R25 ;  /* 0x0000000504197223 */ /* 0x000fe20000010819 */
[--C-:B------:R-:W-:Y:S02]  /*a790*/  HADD2.F32 R5, -RZ, R61.reuse.H0_H0 ;  /* 0x2000003dff057230 */ /* 0x100fe40000004100 */
[----:B------:R-:W-:Y:S01]  /*a7a0*/  FFMA.FTZ R59, R13, R54, R28 ;  /* 0x000000360d3b7223 */ /* 0x000fe2000001001c */
[----:B------:R-:W-:-:S02]  /*a7b0*/  HADD2.F32 R0, -RZ, R61.H1_H1 ;  /* 0x3000003dff007230 */ /* 0x000fc40000004100 */
[----:B------:R-:W-:Y:S01]  /*a7c0*/  FFMA.FTZ R13, R4, R9, R8 ;  /* 0x00000009040d7223 */ /* 0x000fe20000010008 */
[----:B------:R-:W-:Y:S02]  /*a7d0*/  HADD2.F32 R6, -RZ, R14.H0_H0 ;  /* 0x2000000eff067230 */ /* 0x000fe40000004100 */
[C---:B------:R-:W-:Y:S01]  /*a7e0*/  FMUL.FTZ R20, R11.reuse, R44 ;  /* 0x0000002c0b147220 */ /* 0x040fe20000410000 */
[----:B------:R-:W-:Y:S02]  /*a7f0*/  HADD2.F32 R7, -RZ, R15.H0_H0 ;  /* 0x2000000fff077230 */ /* 0x000fe40000004100 */
[C---:B------:R-:W-:Y:S01]  /*a800*/  FMUL.FTZ R9, R10.reuse, R21 ;  /* 0x000000150a097220 */ /* 0x040fe20000410000 */
[----:B------:R-:W-:Y:S01]  /*a810*/  FMUL.FTZ R61, R10, R5 ;  /* 0x000000050a3d7220 */ /* 0x000fe20000410000 */
[----:B------:R-:W-:Y:S02]  /*a820*/  HADD2.F32 R8, -RZ, R62.H0_H0 ;  /* 0x2000003eff087230 */ /* 0x000fe40000004100 */
[----:B------:R-:W-:Y:S01]  /*a830*/  FMUL.FTZ R11, R11, R0 ;  /* 0x000000000b0b7220 */ /* 0x000fe20000410000 */
[----:B------:R-:W-:-:S02]  /*a840*/  HADD2.F32 R4, -RZ, R65.H0_H0 ;  /* 0x20000041ff047230 */ /* 0x000fc40000004100 */
[C---:B------:R-:W-:Y:S01]  /*a850*/  FFMA.FTZ R10, R6.reuse, R5, -R9 ;  /* 0x00000005060a7223 */ /* 0x040fe20000010809 */
[----:B------:R-:W-:Y:S02]  /*a860*/  HADD2.F32 R15, -RZ, R15.H1_H1 ;  /* 0x3000000fff0f7230 */ /* 0x000fe40000004100 */
[----:B------:R-:W-:Y:S01]  /*a870*/  FFMA.FTZ R61, R6, R21, R61 ;  /* 0x00000015063d7223 */ /* 0x000fe2000001003d */
[C---:B------:R-:W-:Y:S01]  /*a880*/  FFMA.FTZ R20, R7.reuse, R0, -R20 ;  /* 0x0000000007147223 */ /* 0x040fe20000010814 */
[----:B------:R-:W-:Y:S01]  /*a890*/  FFMA.FTZ R44, R7, R44, R11 ;  /* 0x0000002c072c7223 */ /* 0x000fe2000001000b */
[C---:B------:R-:W-:Y:S01]  /*a8a0*/  FMUL.FTZ R6, R27.reuse, R8 ;  /* 0x000000081b067220 */ /* 0x040fe20000410000 */
[----:B------:R-:W-:Y:S01]  /*a8b0*/  FMUL.FTZ R0, R27, R4 ;  /* 0x000000041b007220 */ /* 0x000fe20000410000 */
[----:B------:R-:W-:Y:S02]  /*a8c0*/  HADD2.F32 R9, -RZ, R64.H0_H0 ;  /* 0x20000040ff097230 */ /* 0x000fe40000004100 */
[----:B------:R-:W-:-:S02]  /*a8d0*/  HADD2.F32 R11, -RZ, R63.H0_H0 ;  /* 0x2000003fff0b7230 */ /* 0x000fc40000004100 */
[C---:B------:R-:W-:Y:S01]  /*a8e0*/  FFMA.FTZ R27, R15.reuse, R4, -R6 ;  /* 0x000000040f1b7223 */ /* 0x040fe20000010806 */
[----:B------:R-:W-:Y:S02]  /*a8f0*/  HADD2.F32 R5, -RZ, R68.H0_H0 ;  /* 0x20000044ff057230 */ /* 0x000fe40000004100 */
[----:B------:R-:W-:Y:S01]  /*a900*/  FFMA.FTZ R63, R15, R8, R0 ;  /* 0x000000080f3f7223 */ /* 0x000fe20000010000 */
[----:B------:R-:W-:Y:S02]  /*a910*/  HADD2.F32 R7, -RZ, R67.H0_H0 ;  /* 0x20000043ff077230 */ /* 0x000fe40000004100 */
[----:B------:R-:W-:Y:S01]  /*a920*/  FMUL.FTZ R15, R24, R9 ;  /* 0x00000009180f7220 */ /* 0x000fe20000410000 */
[----:B------:R-:W-:Y:S02]  /*a930*/  HADD2.F32 R12, -RZ, R12.H1_H1 ;  /* 0x3000000cff0c7230 */ /* 0x000fe40000004100 */
[----:B------:R-:W-:Y:S01]  /*a940*/  FMUL.FTZ R21, R26, R11 ;  /* 0x0000000b1a157220 */ /* 0x000fe20000410000 */
[----:B------:R-:W-:-:S02]  /*a950*/  HADD2.F32 R14, -RZ, R14.H1_H1 ;  /* 0x3000000eff0e7230 */ /* 0x000fc40000004100 */
[----:B------:R-:W-:Y:S01]  /*a960*/  FMUL.FTZ R24, R24, R5 ;  /* 0x0000000518187220 */ /* 0x000fe20000410000 */
[----:B------:R-:W-:Y:S01]  /*a970*/  FMUL.FTZ R26, R26, R7 ;  /* 0x000000071a1a7220 */ /* 0x000fe20000410000 */
[----:B------:R-:W-:Y:S01]  /*a980*/  FFMA.FTZ R4, R12, R5, -R15 ;  /* 0x000000050c047223 */ /* 0x000fe2000001080f */
[----:B------:R-:W-:Y:S01]  /*a990*/  F2FP.F16.F32.PACK_AB R5, R55, R58 ;  /* 0x0000003a3705723e */ /* 0x000fe200000000ff */
[----:B------:R-:W-:Y:S01]  /*a9a0*/  FFMA.FTZ R21, R14, R7, -R21 ;  /* 0x000000070e157223 */ /* 0x000fe20000010815 */
[----:B------:R-:W-:Y:S01]  /*a9b0*/  FFMA.FTZ R8, R12, R9, R24 ;  /* 0x000000090c087223 */ /* 0x000fe20000010018 */
[----:B------:R-:W-:Y:S01]  /*a9c0*/  FFMA.FTZ R26, R14, R11, R26 ;  /* 0x0000000b0e1a7223 */ /* 0x000fe2000001001a */
        /* <DEDUP_REMOVED lines=9> */
.L_x_3953:
[----:B------:R-:W-:Y:S05]  /*aa60*/  BSYNC B0 ;  /* 0x0000000000007941 */ /* 0x000fea0003800000 */
.L_x_3939:
        /* <DEDUP_REMOVED lines=8> */
.L_x_3936:
[----:B--23--:R-:W2:Y:S01]  /*aaf0*/  S2R R0, SR_TID.X ;  /* 0x0000000000007919 */ /* 0x00cea20000002100 */
[----:B0-----:R-:W-:Y:S01]  /*ab00*/  IMAD.U32 R12, RZ, RZ, UR37 ;  /* 0x00000025ff0c7e24 */ /* 0x001fe2000f8e00ff */
[----:B------:R-:W-:Y:S05]  /*ab10*/  WARPSYNC.ALL ;  /* 0x0000000000007948 */ /* 0x000fea0003800000 */
[----:B-1--4-:R-:W0:Y:S01]  /*ab20*/  S2R R3, SR_SWINHI ;  /* 0x0000000000037919 */ /* 0x012e220000002f00 */
[----:B------:R-:W-:Y:S01]  /*ab30*/  IADD3 R12, P1, R12, 0x28, RZ ;  /* 0x000000280c0c7810 */ /* 0x000fe20007f3e0ff */
[----:B------:R-:W-:-:S04]  /*ab40*/  IMAD.U32 R21, RZ, RZ, UR37 ;  /* 0x00000025ff157e24 */ /* 0x000fc8000f8e00ff */
[----:B------:R-:W-:Y:S02]  /*ab50*/  VIADD R21, R21, 0x1f0 ;  /* 0x000001f015157836 */ /* 0x000fe40000000000 */
[----:B------:R-:W-:Y:S01]  /*ab60*/  IMAD.X R13, RZ, RZ, UR36, P1 ;  /* 0x00000024ff0d7e24 */ /* 0x000fe200088e06ff */
[----:B--2---:R-:W-:Y:S01]  /*ab70*/  SHF.R.U32.HI R4, RZ, 0x7, R0 ;  /* 0x00000007ff047819 */ /* 0x004fe20000011600 */
[----:B------:R-:W-:-:S04]  /*ab80*/  IMAD.U32 R0, RZ, RZ, UR37 ;  /* 0x00000025ff007e24 */ /* 0x000fc8000f8e00ff */
[----:B------:R-:W-:Y:S01]  /*ab90*/  VIADD R6, R4, 0x8 ;  /* 0x0000000804067836 */ /* 0x000fe20000000000 */
[----:B------:R-:W-:Y:S02]  /*aba0*/  IADD3 R0, P0, R0, 0x240, RZ ;  /* 0x0000024000007810 */ /* 0x000fe40007f1e0ff */
[----:B------:R-:W-:Y:S02]  /*abb0*/  MOV R4, R2 ;  /* 0x0000000200047202 */ /* 0x000fe40000000f00 */
[----:B0-----:R-:W-:Y:S01]  /*abc0*/  MOV R5, R3 ;  /* 0x0000000300057202 */ /* 0x001fe20000000f00 */
[----:B------:R-:W-:Y:S02]  /*abd0*/  IMAD.X R3, RZ, RZ, UR36, P0 ;  /* 0x00000024ff037e24 */ /* 0x000fe400080e06ff */
[----:B------:R-:W-:Y:S01]  /*abe0*/  IMAD.MOV.U32 R8, RZ, RZ, R37 ;  /* 0x000000ffff087224 */ /* 0x000fe200078e0025 */
[----:B------:R-:W-:Y:S01]  /*abf0*/  UIADD3 UR4, UP0, UR37, 0x200, URZ ;  /* 0x0000020025047890 */ /* 0x000fe2000ff1e03f */
[----:B------:R-:W-:Y:S01]  /*ac00*/  IMAD.MOV.U32 R9, RZ, RZ, R35 ;  /* 0x000000ffff097224 */ /* 0x000fe200078e0023 */
[----:B------:R-:W-:Y:S01]  /*ac10*/  UIADD3 UR6, UR37, 0x1fc, URZ ;  /* 0x000001fc25067890 */ /* 0x000fe2000fffe03f */
[----:B------:R-:W-:Y:S01]  /*ac20*/  IMAD.MOV.U32 R10, RZ, RZ, R40 ;  /* 0x000000ffff0a7224 */ /* 0x000fe200078e0028 */
[----:B------:R-:W-:Y:S01]  /*ac30*/  UIADD3.X UR5, URZ, UR36, URZ, UP0, !UPT ;  /* 0x000000243f057290 */ /* 0x000fe200087fe43f */
[----:B------:R-:W-:Y:S01]  /*ac40*/  IMAD.MOV.U32 R11, RZ, RZ, R57 ;  /* 0x000000ffff0b7224 */ /* 0x000fe200078e0039 */
[----:B------:R0:W-:Y:S01]  /*ac50*/  BAR.SYNC.DEFER_BLOCKING R6, 0x100 ;  /* 0x000400060000751d */ /* 0x0001e20000010000 */
[----:B------:R-:W-:Y:S01]  /*ac60*/  IMAD.U32 R7, RZ, RZ, UR40 ;  /* 0x00000028ff077e24 */ /* 0x000fe2000f8e00ff */
[----:B------:R-:W-:Y:S01]  /*ac70*/  MOV R212, 0xaf50 ;  /* 0x0000af5000d47802 */ /* 0x000fe20000000f00 */
[----:B------:R-:W-:-:S02]  /*ac80*/  IMAD.U32 R2, RZ, RZ, UR4 ;  /* 0x00000004ff027e24 */ /* 0x000fc4000f8e00ff */
[----:B------:R-:W-:Y:S02]  /*ac90*/  IMAD.MOV.U32 R14, RZ, RZ, R38 ;  /* 0x000000ffff0e7224 */ /* 0x000fe400078e0026 */
[----:B------:R-:W-:Y:S01]  /*aca0*/  IMAD.MOV.U32 R15, RZ, RZ, R53 ;  /* 0x000000ffff0f7224 */ /* 0x000fe200078e0035 */
[----:B------:R1:W-:Y:S01]  /*acb0*/  STL.128 [R1+0x170], R8 ;  /* 0x0001700801007387 */ /* 0x0003e20000100c00 */
[----:B0-----:R-:W-:-:S03]  /*acc0*/  IMAD.U32 R6, RZ, RZ, UR6 ;  /* 0x00000006ff067e24 */ /* 0x001fc6000f8e00ff */
[----:B------:R-:W-:Y:S04]  /*acd0*/  STL.128 [R1+0x190], R12 ;  /* 0x0001900c01007387 */ /* 0x000fe80000100c00 */
[----:B------:R0:W-:Y:S01]  /*ace0*/  STL.128 [R1+0x180], R4 ;  /* 0x0001800401007387 */ /* 0x0001e20000100c00 */
[----:B-1----:R-:W-:Y:S02]  /*acf0*/  IMAD.MOV.U32 R8, RZ, RZ, R52 ;  /* 0x000000ffff087224 */ /* 0x002fe400078e0034 */
[----:B------:R-:W-:Y:S02]  /*ad00*/  IMAD.MOV.U32 R9, RZ, RZ, R51 ;  /* 0x000000ffff097224 */ /* 0x000fe400078e0033 */
[----:B------:R-:W-:Y:S02]  /*ad10*/  IMAD.MOV.U32 R10, RZ, RZ, R49 ;  /* 0x000000ffff0a7224 */ /* 0x000fe400078e0031 */
[----:B------:R-:W-:-:S02]  /*ad20*/  IMAD.MOV.U32 R11, RZ, RZ, R50 ;  /* 0x000000ffff0b7224 */ /* 0x000fc400078e0032 */
[----:B0-----:R-:W-:Y:S02]  /*ad30*/  IMAD.MOV.U32 R6, RZ, RZ, R30 ;  /* 0x000000ffff067224 */ /* 0x001fe400078e001e */
[----:B------:R-:W-:Y:S01]  /*ad40*/  IMAD.MOV.U32 R7, RZ, RZ, R42 ;  /* 0x000000ffff077224 */ /* 0x000fe200078e002a */
[----:B------:R0:W-:Y:S01]  /*ad50*/  STL.128 [R1+0x1a0], R8 ;  /* 0x0001a00801007387 */ /* 0x0001e20000100c00 */
[----:B------:R-:W-:Y:S02]  /*ad60*/  IMAD.MOV.U32 R4, RZ, RZ, R2 ;  /* 0x000000ffff047224 */ /* 0x000fe400078e0002 */
[----:B0-----:R-:W-:Y:S02]  /*ad70*/  IMAD.MOV.U32 R8, RZ, RZ, R33 ;  /* 0x000000ffff087224 */ /* 0x001fe400078e0021 */
[----:B------:R-:W-:Y:S02]  /*ad80*/  IMAD.MOV.U32 R9, RZ, RZ, R46 ;  /* 0x000000ffff097224 */ /* 0x000fe400078e002e */
[----:B------:R-:W-:-:S02]  /*ad90*/  IMAD.MOV.U32 R10, RZ, RZ, R39 ;  /* 0x000000ffff0a7224 */ /* 0x000fc400078e0027 */
[----:B------:R-:W-:-:S05]  /*ada0*/  IMAD.MOV.U32 R11, RZ, RZ, R56 ;  /* 0x000000ffff0b7224 */ /* 0x000fca00078e0038 */
[----:B------:R0:W-:Y:S02]  /*adb0*/  STL.128 [R1+0x1c0], R8 ;  /* 0x0001c00801007387 */ /* 0x0001e40000100c00 */
[----:B0-----:R-:W-:Y:S02]  /*adc0*/  IMAD.MOV.U32 R8, RZ, RZ, R0 ;  /* 0x000000ffff087224 */ /* 0x001fe400078e0000 */
[----:B------:R-:W-:Y:S02]  /*add0*/  IMAD.MOV.U32 R9, RZ, RZ, R3 ;  /* 0x000000ffff097224 */ /* 0x000fe400078e0003 */
[----:B------:R-:W-:Y:S02]  /*ade0*/  IMAD.MOV.U32 R10, RZ, RZ, R34 ;  /* 0x000000ffff0a7224 */ /* 0x000fe400078e0022 */
[----:B------:R-:W-:Y:S02]  /*adf0*/  IMAD.MOV.U32 R11, RZ, RZ, R47 ;  /* 0x000000ffff0b7224 */ /* 0x000fe400078e002f */
[----:B------:R-:W-:-:S02]  /*ae00*/  IMAD.U32 R0, RZ, RZ, UR39 ;  /* 0x00000027ff007e24 */ /* 0x000fc4000f8e00ff */
[----:B------:R-:W-:Y:S01]  /*ae10*/  IMAD.U32 R3, RZ, RZ, UR5 ;  /* 0x00000005ff037e24 */ /* 0x000fe2000f8e00ff */
[----:B------:R0:W-:Y:S01]  /*ae20*/  STL.128 [R1+0x1d0], R8 ;  /* 0x0001d00801007387 */ /* 0x0001e20000100c00 */
[----:B------:R-:W-:Y:S02]  /*ae30*/  UIADD3 UR5, UR37, 0x150, URZ ;  /* 0x0000015025057890 */ /* 0x000fe4000fffe03f */
[----:B------:R-:W-:-:S05]  /*ae40*/  IMAD.MOV.U32 R5, RZ, RZ, R3 ;  /* 0x000000ffff057224 */ /* 0x000fca00078e0003 */
[----:B------:R-:W-:Y:S01]  /*ae50*/  STL.128 [R1+0x1b0], R4 ;  /* 0x0001b00401007387 */ /* 0x000fe20000100c00 */
[----:B0-----:R-:W-:Y:S02]  /*ae60*/  IMAD.MOV.U32 R8, RZ, RZ, R45 ;  /* 0x000000ffff087224 */ /* 0x001fe400078e002d */
[----:B------:R-:W-:Y:S02]  /*ae70*/  IMAD.MOV.U32 R9, RZ, RZ, R43 ;  /* 0x000000ffff097224 */ /* 0x000fe400078e002b */
[----:B------:R-:W-:Y:S02]  /*ae80*/  IMAD.MOV.U32 R10, RZ, RZ, R17 ;  /* 0x000000ffff0a7224 */ /* 0x000fe400078e0011 */
[----:B------:R-:W-:Y:S02]  /*ae90*/  IMAD.MOV.U32 R11, RZ, RZ, R16 ;  /* 0x000000ffff0b7224 */ /* 0x000fe400078e0010 */
[----:B------:R-:W-:Y:S02]  /*aea0*/  IMAD.MOV.U32 R16, RZ, RZ, R31 ;  /* 0x000000ffff107224 */ /* 0x000fe400078e001f */
[----:B------:R-:W-:Y:S01]  /*aeb0*/  IMAD.MOV.U32 R17, RZ, RZ, R48 ;  /* 0x000000ffff117224 */ /* 0x000fe200078e0030 */
[----:B------:R0:W-:Y:S04]  /*aec0*/  STL.128 [R1+0x1e0], R8 ;  /* 0x0001e00801007387 */ /* 0x0001e80000100c00 */
[----:B------:R1:W-:Y:S01]  /*aed0*/  STL.128 [R1+0x160], R16 ;  /* 0x0001601001007387 */ /* 0x0003e20000100c00 */
[----:B0-----:R-:W-:-:S02]  /*aee0*/  IMAD.MOV.U32 R10, RZ, RZ, R32 ;  /* 0x000000ffff0a7224 */ /* 0x001fc400078e0020 */
[----:B------:R-:W-:Y:S02]  /*aef0*/  IMAD.MOV.U32 R11, RZ, RZ, R36 ;  /* 0x000000ffff0b7224 */ /* 0x000fe400078e0024 */
[----:B------:R-:W-:Y:S02]  /*af00*/  IMAD.MOV.U32 R8, RZ, RZ, R21 ;  /* 0x000000ffff087224 */ /* 0x000fe400078e0015 */
[----:B------:R-:W-:Y:S02]  /*af10*/  IMAD.MOV.U32 R9, RZ, RZ, R0 ;  /* 0x000000ffff097224 */ /* 0x000fe400078e0000 */
[----:B------:R-:W-:-:S03]  /*af20*/  VIADD R0, R209, 0xffffffff ;  /* 0xffffffffd1007836 */ /* 0x000fc60000000000 */
[----:B------:R1:W-:Y:S04]  /*af30*/  STL.128 [R1+0x150], R8 ;  /* 0x0001500801007387 */ /* 0x0003e80000100c00 */
[----:B-1---5:R-:W-:Y:S05]  /*af40*/  CALL.REL.NOINC `($_ZN7cutlass13device_kernelIN5flash11enable_sm90INS1_16FlashAttnFwdSm90INS1_25CollectiveMainloopFwdSm90ILi2EN4cute5tupleIJNS5_1CILi1EEES8_S8_EEENS6_IJNS7_ILi128EEENS7_ILi96EEENS7_ILi64EEEEEELi256ENS_6half_tEfNS_4arch4Sm90ELb0ELb1ELb0ELb1ELb1ELb1ELb1ELb1ELb0ELb1ELb1ELb0EEENS1_21CollectiveEpilogueFwdINS6_IJSA_NS7_ILi256EEESB_EEES9_SE_SG_Li256ELb1ELb1ELb1ELb0EEENS1_36VarlenDynamicPersistentTileSchedulerILi128ELi96ELi256ELi128ELb1ELb1ELb1ELb1ELb0ELb1EEEEEEEEEvNT_6ParamsE$_ZZN5flash25CollectiveMainloopFwdSm90ILi2EN4cute5tupleIJNS1_1CILi1EEES4_S4_EEENS2_IJNS3_ILi128EEENS3_ILi96EEENS3_ILi64EEEEEELi256EN7cutlass6half_tEfNSA_4arch4Sm90ELb0ELb1ELb0ELb1ELb1ELb1ELb1ELb1ELb0ELb1ELb1ELb0EE3mmaINS_16FlashAttnFwdSm90ISE_NS_21CollectiveEpilogueFwdINS2_IJS6_NS3_ILi256EEES7_EEES5_SB_SD_Li256ELb1ELb1ELb1ELb0EEENS_36VarlenDynamicPersistentTileSchedulerILi128ELi96ELi256ELi128ELb1ELb1ELb1ELb1ELb0ELb1EEEE13SharedStorageENS1_6TensorINS1_11ArrayEngineIfLm128EEENS1_6LayoutINS2_IJNS2_IJNS3_ILi2EEEST_NS3_ILi32EEEEEES4_S4_EEENS2_IJNS2_IJS4_ST_NS3_ILi4EEEEEENS3_ILi0EEESZ_EEEEEEENS_7SoftmaxILi2ELi0EEEEEbRKNSE_6ParamsENSA_13PipelineAsyncILi2EEES19_RNSA_13PipelineStateILj2EEERT0_RT1_iRiRKNS_16SeqlenInfoQKNewKILb1ELb1EEENS2_IJiiiiEEERT_ENKUliT_T0_T1_E_clIZSF_ISO_S12_S14_EbS17_S19_S19_S1C_S1E_S1G_iS1H_S1L_S1M_S1O_EUlRS1P_iE0_NS3_ILb1EEES1W_EEDaiS1P_S1Q_S1R_) ;  /* 0x0000034c00b07944 */ /* 0x022fea0003c00000 */
[----:B------:R-:W2:Y:S01]  /*af50*/  LDL R4, [R1+0x50] ;  /* 0x0000500001047983 */ /* 0x000ea20000100800 */
[----:B------:R-:W0:Y:S08]  /*af60*/  LDC R0, c[0x0][0x448] ;  /* 0x00011200ff007b82 */ /* 0x000e300000000800 */
[----:B------:R-:W1:Y:S01]  /*af70*/  LDC.64 R2, c[0x0][0xad8] ;  /* 0x0002b600ff027b82 */ /* 0x000e620000000a00 */
[----:B0-----:R-:W-:-:S13]  /*af80*/  ISETP.NE.AND P0, PT, R0, 0x1, PT ;  /* 0x000000010000780c */ /* 0x001fda0003f05270 */
[----:B------:R-:W0:Y:S08]  /*af90*/  @P0 LDC R5, c[0x0][0x44c] ;  /* 0x00011300ff050b82 */ /* 0x000e300000000800 */
[----:B------:R-:W3:Y:S01]  /*afa0*/  @P0 LDC R7, c[0x0][0x450] ;  /* 0x00011400ff070b82 */ /* 0x000ee20000000800 */
[----:B--2---:R-:W-:-:S04]  /*afb0*/  IMAD.SHL.U32 R4, R4, 0x80, RZ ;  /* 0x0000008004047824 */ /* 0x004fc800078e00ff */
[----:B0-----:R-:W-:-:S04]  /*afc0*/  @P0 IMAD.HI.U32 R0, R4, R5, RZ ;  /* 0x0000000504000227 */ /* 0x001fc800078e00ff */
[----:B------:R-:W-:Y:S01]  /*afd0*/  IMAD.MOV.U32 R5, RZ, RZ, R4 ;  /* 0x000000ffff057224 */ /* 0x000fe200078e0004 */
[----:B---3--:R-:W-:Y:S01]  /*afe0*/  @P0 SHF.R.U32.HI R5, RZ, R7, R0 ;  /* 0x00000007ff050219 */ /* 0x008fe20000011600 */
[----:B------:R-:W-:Y:S01]  /*aff0*/  VIADD R0, R209, 0xfffffffe ;  /* 0xfffffffed1007836 */ /* 0x000fe20000000000 */
[----:B-1----:R-:W-:-:S03]  /*b000*/  ISETP.GE.AND P0, PT, R3, 0x1, PT ;  /* 0x000000010300780c */ /* 0x002fc60003f06270 */
[----:B------:R-:W-:-:S05]  /*b010*/  IMAD.IADD R7, R210, 0x1, R5 ;  /* 0x00000001d2077824 */ /* 0x000fca00078e0205 */
[----:B------:R-:W-:-:S05]  /*b020*/  IADD3 R2, R7, R2, RZ ;  /* 0x0000000207027210 */ /* 0x000fca0007ffe0ff */
[----:B------:R-:W-:Y:S05]  /*b030*/  @!P0 BRA `(.L_x_3963) ;  /* 0x0000000000488947 */ /* 0x000fea0003800000 */
        /* <DEDUP_REMOVED lines=11> */
.L_x_3965:
[----:B------:R-:W-:-:S13]  /*b0f0*/  ISETP.NE.AND P0, PT, R3, 0x1, PT ;  /* 0x000000010300780c */ /* 0x000fda0003f05270 */
[----:B------:R-:W0:Y:S02]  /*b100*/  @P0 LDC.64 R6, c[0x0][0xae0] ;  /* 0x0002b800ff060b82 */ /* 0x000e240000000a00 */
[----:B0-----:R-:W-:-:S05]  /*b110*/  @P0 IMAD.HI.U32 R6, R5, R6, RZ ;  /* 0x0000000605060227 */ /* 0x001fca00078e00ff */
[----:B------:R-:W-:-:S07]  /*b120*/  @P0 SHF.R.U32.HI R5, RZ, R7, R6 ;  /* 0x00000007ff050219 */ /* 0x000fce0000011606 */
.L_x_3966:
[----:B------:R-:W-:Y:S05]  /*b130*/  BSYNC B0 ;  /* 0x0000000000007941 */ /* 0x000fea0003800000 */
.L_x_3964:
[----:B------:R-:W-:-:S05]  /*b140*/  IMAD R3, R5, R3, R3 ;  /* 0x0000000305037224 */ /* 0x000fca00078e0203 */
[----:B------:R-:W-:-:S07]  /*b150*/  VIMNMX R2, R2, R3, PT ;  /* 0x0000000302027248 */ /* 0x000fce0003fe0100 */
.L_x_3963:
[----:B------:R-:W-:-:S05]  /*b160*/  IMAD.HI R2, R2, 0x2aaaaaab, RZ ;  /* 0x2aaaaaab02027827 */ /* 0x000fca00078e02ff */
[----:B------:R-:W-:-:S04]  /*b170*/  SHF.R.U32.HI R3, RZ, 0x1f, R2 ;  /* 0x0000001fff037819 */ /* 0x000fc80000011602 */
[----:B------:R-:W-:-:S04]  /*b180*/  LEA.HI.SX32 R3, R2, R3, 0x1c ;  /* 0x0000000302037211 */ /* 0x000fc800078fe2ff */
[----:B------:R-:W-:-:S04]  /*b190*/  VIMNMX R3, R202, R3, !PT ;  /* 0x00000003ca037248 */ /* 0x000fc80007fe0100 */
[----:B------:R-:W-:-:S13]  /*b1a0*/  ISETP.GE.AND P0, PT, R0, R3, PT ;  /* 0x000000030000720c */ /* 0x000fda0003f06270 */
[----:B------:R-:W-:Y:S05]  /*b1b0*/  @!P0 BRA `(.L_x_3967) ;  /* 0x000000ac000c8947 */ /* 0x000fea0003800000 */
.L_x_3996:
[----:B------:R-:W2:Y:S04]  /*b1c0*/  LDL R4, [R1+0x1f0] ;  /* 0x0001f00001047983 */ /* 0x000ea80000100800 */
[----:B0-----:R-:W3:Y:S01]  /*b1d0*/  LDL R2, [R1+0x1f8] ;  /* 0x0001f80001027983 */ /* 0x001ee20000100800 */
[----:B--2---:R-:W-:-:S05]  /*b1e0*/  VIADD R4, R4, 0x1 ;  /* 0x0000000104047836 */ /* 0x004fca0000000000 */
[----:B------:R-:W-:-:S13]  /*b1f0*/  ISETP.NE.AND P0, PT, R4, 0x2, PT ;  /* 0x000000020400780c */ /* 0x000fda0003f05270 */
[----:B------:R0:W5:Y:S04]  /*b200*/  @P0 LDL R6, [R1+0x1f4] ;  /* 0x0001f40001060983 */ /* 0x0001680000100800 */
[----:B------:R-:W2:Y:S01]  /*b210*/  @!P0 LDL R5, [R1+0x1f4] ;  /* 0x0001f40001058983 */ /* 0x000ea20000100800 */
[----:B---3--:R-:W-:-:S03]  /*b220*/  VIADD R2, R2, 0x1 ;  /* 0x0000000102027836 */ /* 0x008fc60000000000 */
[----:B------:R1:W-:Y:S04]  /*b230*/  STL [R1+0x1f0], R4 ;  /* 0x0001f00401007387 */ /* 0x0003e80000100800 */
[----:B------:R0:W-:Y:S04]  /*b240*/  STL [R1+0x1f8], R2 ;  /* 0x0001f80201007387 */ /* 0x0001e80000100800 */
[----:B------:R0:W-:Y:S01]  /*b250*/  @!P0 STL [R1+0x1f0], RZ ;  /* 0x0001f0ff01008387 */ /* 0x0001e20000100800 */
[----:B--2---:R-:W-:-:S05]  /*b260*/  @!P0 LOP3.LUT R6, R5, 0x1, RZ, 0x3c, !PT ;  /* 0x0000000105068812 */ /* 0x004fca00078e3cff */
[----:B------:R0:W-:Y:S04]  /*b270*/  @!P0 STL [R1+0x1f4], R6 ;  /* 0x0001f40601008387 */ /* 0x0001e80000100800 */
[----:B------:R-:W2:Y:S01]  /*b280*/  LD.E R5, desc[UR44][R18.64] ;  /* 0x0000002c12057980 */ /* 0x000ea2000c101900 */
[----:B------:R-:W-:Y:S05]  /*b290*/  YIELD ;  /* 0x0000000000007946 */ /* 0x000fea0003800000 */
[----:B------:R-:W-:Y:S01]  /*b2a0*/  BSSY B0, `(.L_x_3968) ;  /* 0x0000006000007945 */ /* 0x000fe20003800000 */
[----:B-1----:R-:W-:Y:S01]  /*b2b0*/  @!P0 IMAD.MOV.U32 R4, RZ, RZ, RZ ;  /* 0x000000ffff048224 */ /* 0x002fe200078e00ff */
[----:B--2---:R-:W-:-:S04]  /*b2c0*/  LOP3.LUT R5, R5, 0x1, RZ, 0xfc, !PT ;  /* 0x0000000105057812 */ /* 0x004fc800078efcff */
[----:B------:R-:W-:-:S13]  /*b2d0*/  ISETP.NE.AND P1, PT, R5, 0x3, PT ;  /* 0x000000030500780c */ /* 0x000fda0003f25270 */
[----:B0-----:R-:W-:Y:S05]  /*b2e0*/  @!P1 BRA `(.L_x_3969) ;  /* 0x0000000000049947 */ /* 0x001fea0003800000 */
[----:B------:R-:W-:Y:S01]  /*b2f0*/  BPT.TRAP 0x1 ;  /* 0x000000040000795c */ /* 0x000fe20000300000 */
.L_x_3969:
[----:B------:R-:W-:Y:S05]  /*b300*/  BSYNC B0 ;  /* 0x0000000000007941 */ /* 0x000fea0003800000 */
.L_x_3968:
[----:B------:R-:W2:Y:S01]  /*b310*/  LD.E.64 R8, desc[UR44][R18.64+0x18] ;  /* 0x0000182c12087980 */ /* 0x000ea2000c101b00 */
[----:B-----5:R-:W-:Y:S02]  /*b320*/  SHF.L.U32 R5, R6, 0x1f, RZ ;  /* 0x0000001f06057819 */ /* 0x020fe400000006ff */
[----:B--2---:R-:W-:-:S05]  /*b330*/  MOV R9, R8 ;  /* 0x0000000800097202 */ /* 0x004fca0000000f00 */
[----:B------:R-:W-:-:S04]  /*b340*/  IMAD R4, R4, 0x8, R9 ;  /* 0x0000000804047824 */ /* 0x000fc800078e0209 */
[----:B------:R0:W1:Y:S01]  /*b350*/  SYNCS.PHASECHK.TRANS64.TRYWAIT P0, [R4+URZ], R5 ;  /* 0x00000005040075a7 */ /* 0x000062000800017f */
[----:B------:R-:W2:Y:S04]  /*b360*/  LD.E R2, desc[UR44][R18.64] ;  /* 0x0000002c12027980 */ /* 0x000ea8000c101900 */
[----:B------:R0:W5:Y:S01]  /*b370*/  LDL.64 R6, [R1+0x1f0] ;  /* 0x0001f00001067983 */ /* 0x0001620000100a00 */
[----:B------:R-:W-:Y:S01]  /*b380*/  BSSY B0, `(.L_x_3970) ;  /* 0x0000005000007945 */ /* 0x000fe20003800000 */
[----:B--2---:R-:W-:-:S04]  /*b390*/  LOP3.LUT R2, R2, 0x1, RZ, 0xfc, !PT ;  /* 0x0000000102027812 */ /* 0x004fc800078efcff */
[----:B------:R-:W-:-:S13]  /*b3a0*/  ISETP.NE.AND P1, PT, R2, 0x3, PT ;  /* 0x000000030200780c */ /* 0x000fda0003f25270 */
[----:B01----:R-:W-:Y:S05]  /*b3b0*/  @!P1 BRA `(.L_x_3971) ;  /* 0x0000000000049947 */ /* 0x003fea0003800000 */
[----:B------:R-:W-:Y:S01]  /*b3c0*/  BPT.TRAP 0x1 ;  /* 0x000000040000795c */ /* 0x000fe20000300000 */
.L_x_3971:
[----:B------:R-:W-:Y:S05]  /*b3d0*/  BSYNC B0 ;  /* 0x0000000000007941 */ /* 0x000fea0003800000 */
.L_x_3970:
[----:B------:R-:W-:Y:S04]  /*b3e0*/  BSSY B0, `(.L_x_3972) ;  /* 0x0000008000007945 */ /* 0x000fe80003800000 */
[----:B------:R-:W-:Y:S05]  /*b3f0*/  @P0 BRA `(.L_x_3973) ;  /* 0x0000000000180947 */ /* 0x000fea0003800000 */
[----:B------:R-:W2:Y:S01]  /*b400*/  LD.E.64 R4, desc[UR44][R18.64+0x18] ;  /* 0x0000182c12047980 */ /* 0x000ea2000c101b00 */
[----:B-----5:R-:W-:Y:S02]  /*b410*/  SHF.L.U32 R7, R7, 0x1f, RZ ;  /* 0x0000001f07077819 */ /* 0x020fe400000006ff */
[----:B--2---:R-:W-:-:S05]  /*b420*/  MOV R5, R4 ;  /* 0x0000000400057202 */ /* 0x004fca0000000f00 */
[----:B------:R-:W-:-:S04]  /*b430*/  IMAD R2, R6, 0x8, R5 ;  /* 0x0000000806027824 */ /* 0x000fc800078e0205 */
[----:B------:R-:W0:Y:S02]  /*b440*/  SYNCS.PHASECHK.TRANS64.TRYWAIT P0, [R2+URZ], R7 ;  /* 0x00000007020075a7 */ /* 0x000e24000800017f */
[----:B0-----:R-:W-:Y:S05]  /*b450*/  @!P0 BRA `(.L_x_3974) ;  /* 0x000002f400348947 */ /* 0x001fea0003800000 */
.L_x_3973:
[----:B------:R-:W-:Y:S05]  /*b460*/  BSYNC B0 ;  /* 0x0000000000007941 */ /* 0x000fea0003800000 */
.L_x_3972:
[----:B------:R-:W2:Y:S04]  /*b470*/  LDL R15, [R1+0x1f0] ;  /* 0x0001f000010f7983 */ /* 0x000ea80000100800 */
[----:B------:R-:W2:Y:S01]  /*b480*/  LDL.64 R4, [R1+0x80] ;  /* 0x0000800001047983 */ /* 0x000ea20000100a00 */
[----:B------:R-:W-:Y:S05]  /*b490*/  WARPSYNC.ALL ;  /* 0x0000000000007948 */ /* 0x000fea0003800000 */
[----:B------:R1:W-:Y:S04]  /*b4a0*/  STL [R1+0x60], RZ ;  /* 0x000060ff01007387 */ /* 0x0003e80000100800 */
[----:B0----5:R-:W3:Y:S01]  /*b4b0*/  LD.E.64 R6, desc[UR44][R18.64+0x78] ;  /* 0x0000782c12067980 */ /* 0x021ee2000c101b00 */
[----:B------:R-:W-:-:S05]  /*b4c0*/  IMAD.MOV.U32 R2, RZ, RZ, 0x1 ;  /* 0x00000001ff027424 */ /* 0x000fca00078e00ff */
[----:B------:R1:W-:Y:S04]  /*b4d0*/  STL [R1+0x60], R2 ;  /* 0x0000600201007387 */ /* 0x0003e80000100800 */
[----:B------:R-:W4:Y:S04]  /*b4e0*/  LD.E.64 R8, desc[UR44][R18.64+0x78] ;  /* 0x0000782c12087980 */ /* 0x000f28000c101b00 */
[----:B------:R1:W-:Y:S04]  /*b4f0*/  STL [R1+0x60], R2 ;  /* 0x0000600201007387 */ /* 0x0003e80000100800 */
[----:B------:R-:W4:Y:S01]  /*b500*/  LD.E.64 R10, desc[UR44][R18.64+0x78] ;  /* 0x0000782c120a7980 */ /* 0x000f22000c101b00 */
[----:B--2---:R-:W-:Y:S01]  /*b510*/  IMAD R4, R15, 0x300, R4 ;  /* 0x000003000f047824 */ /* 0x004fe200078e0204 */
[----:B------:R-:W-:-:S02]  /*b520*/  R2UR UR7, R5 ;  /* 0x00000000050772ca */ /* 0x000fc400000e0000 */
[----:B------:R1:W-:Y:S02]  /*b530*/  STL [R1+0x60], R2 ;  /* 0x0000600201007387 */ /* 0x0003e40000100800 */
[----:B------:R-:W-:Y:S02]  /*b540*/  R2UR UR6, R4 ;  /* 0x00000000040672ca */ /* 0x000fe400000e0000 */
[----:B------:R-:W2:Y:S01]  /*b550*/  LD.E.64 R12, desc[UR44][R18.64+0x78] ;  /* 0x0000782c120c7980 */ /* 0x000ea2000c101b00 */
[----:B------:R-:W-:-:S03]  /*b560*/  WARPGROUP.ARRIVE ;  /* 0x00000000000079c5 */ /* 0x000fc60000000000 */
[----:B------:R1:W-:Y:S01]  /*b570*/  STL [R1+0x60], R2 ;  /* 0x0000600201007387 */ /* 0x0003e20000100800 */
[----:B------:R-:W-:Y:S02]  /*b580*/  VIADD R14, R4, 0x2 ;  /* 0x00000002040e7836 */ /* 0x000fe40000000000 */
[----:B------:R-:W-:Y:S01]  /*b590*/  IMAD.MOV.U32 R15, RZ, RZ, R5 ;  /* 0x000000ffff0f7224 */ /* 0x000fe200078e0005 */
[----:B---3--:R-:W-:Y:S02]  /*b5a0*/  R2UR UR4, R6 ;  /* 0x00000000060472ca */ /* 0x008fe400000e0000 */
[----:B------:R-:W-:Y:S02]  /*b5b0*/  R2UR UR5, R7 ;  /* 0x00000000070572ca */ /* 0x000fe400000e0000 */
[----:B------:R1:W5:Y:S11]  /*b5c0*/  LDL.64 R6, [R1+0x1f0] ;  /* 0x0001f00001067983 */ /* 0x0003760000100a00 */
[----:B------:R-:W-:Y:S01]  /*b5d0*/  HGMMA.64x96x16.F32 R24, gdesc[UR4], RZ, !UPT, gsb0 ;  /* 0x01600000041879f0 */ /* 0x000fe2000c0008ff */
[----:B----4-:R-:W-:Y:S01]  /*b5e0*/  VIADD R8, R8, 0x2 ;  /* 0x0000000208087836 */ /* 0x010fe20000000000 */
        /* <DEDUP_REMOVED lines=31> */
[----:B-1----:R-:W-:Y:S05]  /*b7e0*/  @!P0 BRA `(.L_x_3976) ;  /* 0x0000000000048947 */ /* 0x002fea0003800000 */
[----:B------:R-:W-:Y:S01]  /*b7f0*/  BPT.TRAP 0x1 ;  /* 0x000000040000795c */ /* 0x000fe20000300000 */
.L_x_3976:
[----:B------:R-:W-:Y:S05]  /*b800*/  BSYNC B0 ;  /* 0x0000000000007941 */ /* 0x000fea0003800000 */
.L_x_3975:
        /* <DEDUP_REMOVED lines=11> */
.L_x_3978:
[----:B------:R-:W-:Y:S05]  /*b8c0*/  BSYNC B0 ;  /* 0x0000000000007941 */ /* 0x000fea0003800000 */
.L_x_3977:
[----:B------:R-:W-:Y:S04]  /*b8d0*/  BSSY B0, `(.L_x_3979) ;  /* 0x0000007000007945 */ /* 0x000fe80003800000 */
[----:B------:R-:W-:Y:S05]  /*b8e0*/  @P0 BRA `(.L_x_3980) ;  /* 0x0000000000140947 */ /* 0x000fea0003800000 */
[----:B------:R-:W2:Y:S02]  /*b8f0*/  LD.E.64 R4, desc[UR44][R18.64+0x40] ;  /* 0x0000402c12047980 */ /* 0x000ea4000c101b00 */
[----:B--2---:R-:W-:-:S05]  /*b900*/  MOV R5, R4 ;  /* 0x0000000400057202 */ /* 0x004fca0000000f00 */
[----:B------:R-:W-:-:S04]  /*b910*/  IMAD R6, R6, 0x8, R5 ;  /* 0x0000000806067824 */ /* 0x000fc800078e0205 */
[----:B------:R-:W0:Y:S02]  /*b920*/  SYNCS.PHASECHK.TRANS64.TRYWAIT P0, [R6+URZ], R7 ;  /* 0x00000007060075a7 */ /* 0x000e24000800017f */
[----:B0-----:R-:W-:Y:S05]  /*b930*/  @!P0 BRA `(.L_x_3981) ;  /* 0x000002f000108947 */ /* 0x001fea0003800000 */
.L_x_3980:
[----:B------:R-:W-:Y:S05]  /*b940*/  BSYNC B0 ;  /* 0x0000000000007941 */ /* 0x000fea0003800000 */
.L_x_3979:
        /* <DEDUP_REMOVED lines=163> */
[----:B------:R-:W-:Y:S01]  /*c380*/  R2UR UR4, R10 ;  /* 0x000000000a0472ca */ /* 0x000fe200000e0000 */
[----:B------:R-:W-:Y:S01]  /*c390*/  VIADD R8, R8, 0xc06 ;  /* 0x00000c0608087836 */ /* 0x000fe20000000000 */
[----:B------:R-:W-:Y:S01]  /*c3a0*/  R2UR UR7, R7 ;  /* 0x00000000070772ca */ /* 0x000fe200000e0000 */
[----:B------:R-:W-:Y:S01]  /*c3b0*/  VIADD R4, R4, 0x906 ;  /* 0x0000090604047836 */ /* 0x000fe20000000000 */
[----:B------:R-:W-:Y:S01]  /*c3c0*/  R2UR UR5, R11 ;  /* 0x000000000b0572ca */ /* 0x000fe200000e0000 */
[----:B------:R-:W0:Y:S01]  /*c3d0*/  S2R R16, SR_TID.X ;  /* 0x0000000000107919 */ /* 0x000e220000002100 */
[----:B------:R1:W-:Y:S01]  /*c3e0*/  STL [R1+0x70], R2 ;  /* 0x0000700201007387 */ /* 0x0003e20000100800 */
[----:B------:R-:W-:-:S02]  /*c3f0*/  WARPGROUP.DEPBAR.LE gsb0, 0x0 ;  /* 0x00008000000079c5 */ /* 0x000fc40000010000 */
[----:B------:R-:W-:Y:S01]  /*c400*/  WARPGROUP.ARRIVE ;  /* 0x00000000000079c5 */ /* 0x000fe20000000000 */
[----:B------:R1:W5:Y:S07]  /*c410*/  LDL R6, [R1+0x1f0] ;  /* 0x0001f00001067983 */ /* 0x00036e0000100800 */
[----:B------:R-:W-:Y:S01]  /*c420*/  HGMMA.64x96x16.F32 R24, gdesc[UR4], R24, gsb0 ;  /* 0x01600000041879f0 */ /* 0x000fe20008000818 */
[----:B------:R-:W-:Y:S02]  /*c430*/  R2UR UR4, R8 ;  /* 0x00000000080472ca */ /* 0x000fe400000e0000 */
[----:B------:R-:W-:-:S02]  /*c440*/  R2UR UR5, R9 ;  /* 0x00000000090572ca */ /* 0x000fc400000e0000 */
[----:B------:R-:W-:Y:S02]  /*c450*/  R2UR UR6, R4 ;  /* 0x00000000040672ca */ /* 0x000fe400000e0000 */
[----:B------:R-:W-:Y:S01]  /*c460*/  R2UR UR7, R5 ;  /* 0x00000000050772ca */ /* 0x000fe200000e0000 */
[----:B------:R1:W-:Y:S04]  /*c470*/  STL [R1+0x70], R2 ;  /* 0x0000700201007387 */ /* 0x0003e80000100800 */
[----:B------:R1:W-:Y:S01]  /*c480*/  STL [R1+0x70], R2 ;  /* 0x0000700201007387 */ /* 0x0003e20000100800 */
[----:B------:R-:W-:Y:S02]  /*c490*/  WARPGROUP.DEPBAR.LE gsb0, 0x0 ;  /* 0x00008000000079c5 */ /* 0x000fe40000010000 */
[----:B------:R-:W-:-:S06]  /*c4a0*/  WARPGROUP.ARRIVE ;  /* 0x00000000000079c5 */ /* 0x000fcc0000000000 */
[----:B------:R-:W-:Y:S01]  /*c4b0*/  HGMMA.64x96x16.F32 R24, gdesc[UR4], R24, gsb0 ;  /* 0x01600000041879f0 */ /* 0x000fe20008000818 */
[----:B------:R1:W-:Y:S01]  /*c4c0*/  STL [R1+0x70], R2 ;  /* 0x0000700201007387 */ /* 0x0003e20000100800 */
[----:B0-----:R-:W-:-:S03]  /*c4d0*/  SHF.R.U32.HI R103, RZ, 0x7, R16 ;  /* 0x00000007ff677819 */ /* 0x001fc60000011610 */
[----:B------:R1:W-:Y:S04]  /*c4e0*/  STL [R1+0x70], R2 ;  /* 0x0000700201007387 */ /* 0x0003e80000100800 */
[----:B------:R1:W-:Y:S04]  /*c4f0*/  STL [R1+0x70], R2 ;  /* 0x0000700201007387 */ /* 0x0003e80000100800 */
[----:B------:R1:W-:Y:S01]  /*c500*/  STL [R1+0x70], R2 ;  /* 0x0000700201007387 */ /* 0x0003e20000100800 */
[----:B------:R-:W-:-:S03]  /*c510*/  IADD3 R5, -R103, 0xb, RZ ;  /* 0x0000000b67057810 */ /* 0x000fc60007ffe1ff */
        /* <DEDUP_REMOVED lines=11> */
[----:B------:R-:W2:Y:S01]  /*c5d0*/  LD.E R4, desc[UR44][R18.64] ;  /* 0x0000002c12047980 */ /* 0x000ea2000c101900 */
[----:B------:R-:W-:Y:S01]  /*c5e0*/  BSSY B0, `(.L_x_3982) ;  /* 0x0000005000007945 */ /* 0x000fe20003800000 */
[----:B--2---:R-:W-:-:S04]  /*c5f0*/  LOP3.LUT R4, R4, 0x1, RZ, 0xfc, !PT ;  /* 0x0000000104047812 */ /* 0x004fc800078efcff */
[----:B------:R-:W-:-:S13]  /*c600*/  ISETP.NE.AND P0, PT, R4, 0x3, PT ;  /* 0x000000030400780c */ /* 0x000fda0003f05270 */
[----:B-1----:R-:W-:Y:S05]  /*c610*/  @!P0 BRA `(.L_x_3983) ;  /* 0x0000000000048947 */ /* 0x002fea0003800000 */
[----:B------:R-:W-:Y:S01]  /*c620*/  BPT.TRAP 0x1 ;  /* 0x000000040000795c */ /* 0x000fe20000300000 */
.L_x_3983:
[----:B------:R-:W-:Y:S05]  /*c630*/  BSYNC B0 ;  /* 0x0000000000007941 */ /* 0x000fea0003800000 */
.L_x_3982:
[----:B------:R-:W2:Y:S04]  /*c640*/  LD.E.64 R4, desc[UR44][R18.64+0x20] ;  /* 0x0000202c12047980 */ /* 0x000ea8000c101b00 */
[----:B------:R-:W3:Y:S01]  /*c650*/  LD.E R7, desc[UR44][R18.64+0xc] ;  /* 0x00000c2c12077980 */ /* 0x000ee2000c101900 */
[----:B--2---:R-:W-:-:S05]  /*c660*/  MOV R5, R4 ;  /* 0x0000000400057202 */ /* 0x004fca0000000f00 */
[----:B-----5:R-:W-:-:S05]  /*c670*/  IMAD R6, R6, 0x8, R5 ;  /* 0x0000000806067824 */ /* 0x020fca00078e0205 */
[----:B---3--:R-:W-:-:S04]  /*c680*/  PRMT R6, R7, 0x654, R6 ;  /* 0x0000065407067816 */ /* 0x008fc80000000006 */
[----:B------:R0:W-:Y:S01]  /*c690*/  SYNCS.ARRIVE.TRANS64.RED.A1T0 RZ, [R6+URZ], RZ ;  /* 0x000000ff06ff79a7 */ /* 0x0001e2000810043f */
[----:B------:R-:W2:Y:S04]  /*c6a0*/  LDL R75, [R1+0x11c] ;  /* 0x00011c00014b7983 */ /* 0x000ea80000100800 */
[----:B------:R-:W3:Y:S04]  /*c6b0*/  LDL R73, [R1+0x50] ;  /* 0x0000500001497983 */ /* 0x000ee80000100800 */
[----:B------:R-:W4:Y:S04]  /*c6c0*/  LDL.64 R12, [R1+0x140] ;  /* 0x00014000010c7983 */ /* 0x000f280000100a00 */
[----:B------:R-:W4:Y:S04]  /*c6d0*/  LDL R74, [R1+0x148] ;  /* 0x00014800014a7983 */ /* 0x000f280000100800 */
[----:B------:R-:W4:Y:S04]  /*c6e0*/  LDL.128 R8, [R1+0x130] ;  /* 0x0001300001087983 */ /* 0x000f280000100c00 */
[----:B0-----:R-:W4:Y:S01]  /*c6f0*/  LDL.128 R4, [R1+0x120] ;  /* 0x0001200001047983 */ /* 0x001f220000100c00 */
[----:B------:R-:W-:Y:S01]  /*c700*/  BSSY B0, `(.L_x_3984) ;  /* 0x0000040000007945 */ /* 0x000fe20003800000 */
[----:B--2---:R-:W-:-:S04]  /*c710*/  SHF.R.S32.HI R14, RZ, 0x1f, R75 ;  /* 0x0000001fff0e7819 */ /* 0x004fc8000001144b */
[----:B------:R-:W-:-:S04]  /*c720*/  LEA.HI R15, R14, R75, RZ, 0x7 ;  /* 0x0000004b0e0f7211 */ /* 0x000fc800078f38ff */
[----:B------:R-:W-:-:S05]  /*c730*/  LOP3.LUT R16, R15, 0xffffff80, RZ, 0xc0, !PT ;  /* 0xffffff800f107812 */ /* 0x000fca00078ec0ff */
[----:B------:R-:W-:-:S05]  /*c740*/  IMAD.IADD R16, R75, 0x1, -R16 ;  /* 0x000000014b107824 */ /* 0x000fca00078e0a10 */
[----:B------:R-:W-:Y:S02]  /*c750*/  SHF.R.S32.HI R17, RZ, 0x1f, R16 ;  /* 0x0000001fff117819 */ /* 0x000fe40000011410 */
[----:B------:R-:W-:Y:S02]  /*c760*/  LEA.HI R14, R14, R75, RZ, 0x2 ;  /* 0x0000004b0e0e7211 */ /* 0x000fe400078f10ff */
[CC--:B------:R-:W-:Y:S02]  /*c770*/  LEA.HI R20, R17.reuse, R16.reuse, RZ, 0x2 ;  /* 0x0000001011147211 */ /* 0x0c0fe400078f10ff */
[----:B------:R-:W-:Y:S02]  /*c780*/  LEA.HI R17, R17, R16, RZ, 0x5 ;  /* 0x0000001011117211 */ /* 0x000fe400078f28ff */
[--C-:B------:R-:W-:Y:S02]  /*c790*/  SHF.R.S32.HI R21, RZ, 0x2, R20.reuse ;  /* 0x00000002ff157819 */ /* 0x100fe40000011414 */
[----:B------:R-:W-:-:S02]  /*c7a0*/  SHF.R.S32.HI R72, RZ, 0x1f, R20 ;  /* 0x0000001fff487819 */ /* 0x000fc40000011414 */
[----:B------:R-:W-:Y:S02]  /*c7b0*/  LOP3.LUT R78, R14, 0xfffffffc, RZ, 0xc0, !PT ;  /* 0xfffffffc0e4e7812 */ /* 0x000fe400078ec0ff */
[----:B------:R-:W-:Y:S02]  /*c7c0*/  LEA.HI R72, R72, R21, RZ, 0x3 ;  /* 0x0000001548487211 */ /* 0x000fe400078f18ff */
[----:B------:R-:W-:Y:S01]  /*c7d0*/  SHF.R.S32.HI R76, RZ, 0x7, R15 ;  /* 0x00000007ff4c7819 */ /* 0x000fe2000001140f */
[----:B------:R-:W-:Y:S01]  /*c7e0*/  IMAD.IADD R78, R75, 0x1, -R78 ;  /* 0x000000014b4e7824 */ /* 0x000fe200078e0a4e */
[----:B------:R-:W-:Y:S02]  /*c7f0*/  SHF.R.S32.HI R14, RZ, 0x5, R17 ;  /* 0x00000005ff0e7819 */ /* 0x000fe40000011411 */
[----:B------:R-:W-:Y:S02]  /*c800*/  LOP3.LUT R72, R72, 0xfffffff8, RZ, 0xc0, !PT ;  /* 0xfffffff848487812 */ /* 0x000fe400078ec0ff */
[----:B------:R-:W-:Y:S01]  /*c810*/  LEA.HI R15, R15, R76, RZ, 0x1 ;  /* 0x0000004c0f0f7211 */ /* 0x000fe200078f08ff */
[----:B---3--:R-:W-:Y:S01]  /*c820*/  IMAD R73, R73, 0x8, R14 ;  /* 0x0000000849497824 */ /* 0x008fe200078e020e */
[----:B------:R-:W-:Y:S01]  /*c830*/  LEA.HI R14, R78, R78, RZ, 0x1 ;  /* 0x0000004e4e0e7211 */ /* 0x000fe200078f08ff */
[----:B------:R-:W-:Y:S01]  /*c840*/  IMAD.IADD R72, R21, 0x1, -R72 ;  /* 0x0000000115487824 */ /* 0x000fe200078e0a48 */
[----:B------:R-:W-:-:S02]  /*c850*/  LOP3.LUT R15, R15, 0x3fffffe, RZ, 0xc0, !PT ;  /* 0x03fffffe0f0f7812 */ /* 0x000fc400078ec0ff */
[----:B------:R-:W-:Y:S01]  /*c860*/  LOP3.LUT R17, R14, 0x1ffffffe, RZ, 0xc0, !PT ;  /* 0x1ffffffe0e117812 */ /* 0x000fe200078ec0ff */
[----:B------:R-:W-:Y:S01]  /*c870*/  IMAD.U32 R72, R73, 0x10, R72 ;  /* 0x0000001049487824 */ /* 0x000fe200078e0048 */
[----:B----4-:R-:W-:Y:S01]  /*c880*/  ISETP.NE.AND P0, PT, R12, 0x1, PT ;  /* 0x000000010c00780c */ /* 0x010fe20003f05270 */
[----:B------:R-:W-:Y:S02]  /*c890*/  IMAD.IADD R15, R76, 0x1, -R15 ;  /* 0x000000014c0f7824 */ /* 0x000fe400078e0a0f */
        /* <DEDUP_REMOVED lines=14> */
[----:B------:R-:W-:-:S04]  /*c980*/  IMAD R21, R0, -0x60, R8 ;  /* 0xffffffa000157824 */ /* 0x000fc800078e0208 */
[C---:B------:R-:W-:Y:S02]  /*c990*/  IMAD.IADD R15, R16.reuse, 0x1, R7 ;  /* 0x00000001100f7824 */ /* 0x040fe400078e0207 */
[----:B------:R-:W-:Y:S02]  /*c9a0*/  IMAD.IADD R17, R16, 0x1, R13 ;  /* 0x0000000110117824 */ /* 0x000fe400078e020d */
[----:B------:R-:W-:Y:S02]  /*c9b0*/  VIADD R73, R12, 0xffffffff ;  /* 0xffffffff0c497836 */ /* 0x000fe40000000000 */
        /* <DEDUP_REMOVED lines=13> */
.L_x_3987:
[----:B------:R-:W-:-:S13]  /*ca90*/  ISETP.NE.AND P0, PT, R9, 0x1, PT ;  /* 0x000000010900780c */ /* 0x000fda0003f05270 */
[----:B------:R-:W-:-:S05]  /*caa0*/  @P0 IMAD.HI.U32 R12, R8, R10, RZ ;  /* 0x0000000a080c0227 */ /* 0x000fca00078e00ff */
[----:B------:R-:W-:-:S07]  /*cab0*/  @P0 SHF.R.U32.HI R8, RZ, R11, R12 ;  /* 0x0000000bff080219 */ /* 0x000fce000001160c */
.L_x_3988:
[----:B------:R-:W-:Y:S05]  /*cac0*/  BSYNC B1 ;  /* 0x0000000000017941 */ /* 0x000fea0003800000 */
.L_x_3986:
[----:B------:R-:W-:-:S05]  /*cad0*/  IMAD R8, R8, R9, R73 ;  /* 0x0000000908087224 */ /* 0x000fca00078e0249 */
[----:B------:R-:W-:Y:S02]  /*cae0*/  VIMNMX R7, R7, R8, !PT ;  /* 0x0000000807077248 */ /* 0x000fe40007fe0100 */
[----:B------:R-:W-:-:S07]  /*caf0*/  VIADDMNMX R6, R8, R9, R6, PT ;  /* 0x0000000908067246 */ /* 0x000fce0003800106 */
.L_x_3985:
[----:B------:R-:W-:Y:S05]  /*cb00*/  BSYNC B0 ;  /* 0x0000000000007941 */ /* 0x000fea0003800000 */
.L_x_3984:
[C---:B------:R-:W-:Y:S01]  /*cb10*/  ISETP.GE.AND P0, PT, R21.reuse, 0x2, PT ;  /* 0x000000021500780c */ /* 0x040fe20003f06270 */
[----:B------:R-:W0:Y:S01]  /*cb20*/  SHFL.IDX PT, R14, R14, 0x1, 0x1c1f ;  /* 0x003c1f000e0e7f89 */ /* 0x000e2200000e0000 */
[----:B------:R-:W-:Y:S01]  /*cb30*/  ISETP.GE.AND P2, PT, R21, 0xa, PT ;  /* 0x0000000a1500780c */ /* 0x000fe20003f46270 */
[----:B------:R-:W-:Y:S01]  /*cb40*/  BSSY B0, `(.L_x_3989) ;  /* 0x0000086000007945 */ /* 0x000fe20003800000 */
[----:B------:R-:W-:Y:S02]  /*cb50*/  P2R R8, PR, RZ, 0x1 ;  /* 0x00000001ff087803 */ /* 0x000fe40000000000 */
[----:B------:R-:W-:Y:S02]  /*cb60*/  ISETP.GT.AND P0, PT, R7, 0x1, !P0 ;  /* 0x000000010700780c */ /* 0x000fe40004704270 */
[----:B------:R-:W-:Y:S02]  /*cb70*/  ISETP.GE.AND P1, PT, R21, 0x9, PT ;  /* 0x000000091500780c */ /* 0x000fe40003f26270 */
[----:B------:R-:W-:-:S02]  /*cb80*/  ISETP.LT.OR P0, PT, R6, 0x2, P0 ;  /* 0x000000020600780c */ /* 0x000fc40000701670 */
[----:B------:R-:W-:Y:S02]  /*cb90*/  P2R R75, PR, RZ, 0x2 ;  /* 0x00000002ff4b7803 */ /* 0x000fe40000000000 */
[----:B------:R-:W-:Y:S02]  /*cba0*/  FSEL R88, R25, -INF , !P0 ;  /* 0xff80000019587808 */ /* 0x000fe40004000000 */
[C---:B------:R-:W-:Y:S02]  /*cbb0*/  ISETP.GT.AND P0, PT, R7.reuse, 0x9, !P2 ;  /* 0x000000090700780c */ /* 0x040fe40005704270 */
[----:B------:R-:W-:Y:S02]  /*cbc0*/  P2R R25, PR, RZ, 0x4 ;  /* 0x00000004ff197803 */ /* 0x000fe40000000000 */
[----:B------:R-:W-:Y:S02]  /*cbd0*/  ISETP.LT.OR P0, PT, R6, 0xa, P0 ;  /* 0x0000000a0600780c */ /* 0x000fe40000701670 */
[----:B------:R-:W-:-:S02]  /*cbe0*/  ISETP.GT.AND P1, PT, R7, 0x8, !P1 ;  /* 0x000000080700780c */ /* 0x000fc40004f24270 */
[----:B------:R-:W-:Y:S01]  /*cbf0*/  ISETP.GE.AND P2, PT, R21, 0x11, PT ;  /* 0x000000111500780c */ /* 0x000fe20003f46270 */
[--C-:B0-----:R-:W-:Y:S01]  /*cc00*/  IMAD.IADD R12, R15, 0x1, R14.reuse ;  /* 0x000000010f0c7824 */ /* 0x101fe200078e020e */
[----:B------:R-:W-:Y:S01]  /*cc10*/  FSEL R86, R29, -INF , !P0 ;  /* 0xff8000001d567808 */ /* 0x000fe20004000000 */
[----:B------:R-:W-:Y:S01]  /*cc20*/  IMAD.IADD R13, R17, 0x1, R14 ;  /* 0x00000001110d7824 */ /* 0x000fe200078e020e */
[----:B------:R-:W-:Y:S02]  /*cc30*/  ISETP.LT.OR P1, PT, R6, 0x9, P1 ;  /* 0x000000090600780c */ /* 0x000fe40000f21670 */
[----:B------:R-:W-:Y:S02]  /*cc40*/  ISETP.GT.AND P0, PT, R7, 0x10, !P2 ;  /* 0x000000100700780c */ /* 0x000fe40005704270 */
[----:B------:R-:W-:Y:S02]  /*cc50*/  FSEL R162, R28, -INF , !P1 ;  /* 0xff8000001ca27808 */ /* 0x000fe40004800000 */
        /* <DEDUP_REMOVED lines=25> */
[C---:B------:R-:W-:Y:S02]  /*cdf0*/  ISETP.LT.OR P0, PT, R6.reuse, 0x22, P0 ;  /* 0x000000220600780c */ /* 0x040fe40000701670 */
        /* <DEDUP_REMOVED lines=40> */
[----:B------:R-:W-:-:S02]  /*d080*/  P2R R29, PR, RZ, 0x4 ;  /* 0x00000004ff1d7803 */ /* 0x000fc40000000000 */
        /* <DEDUP_REMOVED lines=42> */
.L_x_3992:
[----:B------:R-:W-:-:S13]  /*d330*/  ISETP.NE.AND P6, PT, R9, 0x1, PT ;  /* 0x000000010900780c */ /* 0x000fda0003fc5270 */
[----:B------:R-:W-:-:S05]  /*d340*/  @P6 IMAD.HI.U32 R10, R4, R10, RZ ;  /* 0x0000000a040a6227 */ /* 0x000fca00078e00ff */
[----:B------:R-:W-:-:S07]  /*d350*/  @P6 SHF.R.U32.HI R4, RZ, R11, R10 ;  /* 0x0000000bff046219 */ /* 0x000fce000001160a */
.L_x_3993:
[----:B------:R-:W-:Y:S05]  /*d360*/  BSYNC B1 ;  /* 0x0000000000017941 */ /* 0x000fea0003800000 */
.L_x_3991:
[----:B------:R-:W-:-:S05]  /*d370*/  IMAD R4, R4, R9, R73 ;  /* 0x0000000904047224 */ /* 0x000fca00078e0249 */
[----:B------:R-:W-:Y:S02]  /*d380*/  VIADDMNMX R12, R4, R9, R12, PT ;  /* 0x00000009040c7246 */ /* 0x000fe4000380010c */
[----:B------:R-:W-:-:S07]  /*d390*/  VIMNMX R13, R13, R4, !PT ;  /* 0x000000040d0d7248 */ /* 0x000fce0007fe0100 */
.L_x_3990:
[----:B------:R-:W-:Y:S05]  /*d3a0*/  BSYNC B0 ;  /* 0x0000000000007941 */ /* 0x000fea0003800000 */
.L_x_3989:
        /* <DEDUP_REMOVED lines=41> */
[----:B------:R-:W-:Y:S02]  /*d640*/  ISETP.NE.AND P5, PT, R41, RZ, PT ;  /* 0x000000ff2900720c */ /* 0x000fe40003fa5270 */
[C---:B------:R-:W-:Y:S01]  /*d650*/  ISETP.GT.AND P0, PT, R13.reuse, 0x48, !P0 ;  /* 0x000000480d00780c */ /* 0x040fe20004704270 */
[----:B------:R-:W3:Y:S01]  /*d660*/  LDL R41, [R1+0x230] ;  /* 0x0002300001297983 */ /* 0x000ee20000100800 */
        /* <DEDUP_REMOVED lines=28> */
[----:B--2---:R-:W-:Y:S02]  /*d830*/  FMNMX.FTZ R4, R160, R6, !PT ;  /* 0x00000006a0047209 */ /* 0x004fe40007810000 */
[----:B------:R-:W-:Y:S02]  /*d840*/  ISETP.LT.OR P5, PT, R12, 0x42, P5 ;  /* 0x000000420c00780c */ /* 0x000fe40002fa1670 */
[----:B------:R-:W-:Y:S02]  /*d850*/  FMNMX.FTZ R4, R88, R4, !PT ;  /* 0x0000000458047209 */ /* 0x000fe40007810000 */
[----:B------:R-:W-:-:S02]  /*d860*/  FSEL R59, R59, -INF , !P5 ;  /* 0xff8000003b3b7808 */ /* 0x000fc40006800000 */
[----:B------:R-:W-:Y:S02]  /*d870*/  FMNMX.FTZ R4, R162, R4, !PT ;  /* 0x00000004a2047209 */ /* 0x000fe40007810000 */
[C---:B------:R-:W-:Y:S02]  /*d880*/  ISETP.GT.AND P1, PT, R13.reuse, 0x49, !P1 ;  /* 0x000000490d00780c */ /* 0x040fe40004f24270 */
[----:B------:R-:W-:Y:S02]  /*d890*/  FMNMX.FTZ R4, R86, R4, !PT ;  /* 0x0000000456047209 */ /* 0x000fe40007810000 */
[----:B------:R-:W-:Y:S02]  /*d8a0*/  ISETP.LT.OR P0, PT, R12, 0x49, P0 ;  /* 0x000000490c00780c */ /* 0x000fe40000701670 */
[----:B------:R-:W-:Y:S02]  /*d8b0*/  FMNMX.FTZ R4, R76, R4, !PT ;  /* 0x000000044c047209 */ /* 0x000fe40007810000 */
[----:B------:R-:W-:-:S02]  /*d8c0*/  ISETP.GT.AND P2, PT, R13, 0x50, !P2 ;  /* 0x000000500d00780c */ /* 0x000fc40005744270 */
[----:B------:R-:W-:Y:S02]  /*d8d0*/  FMNMX.FTZ R4, R20, R4, !PT ;  /* 0x0000000414047209 */ /* 0x000fe40007810000 */
[----:B------:R-:W-:Y:S02]  /*d8e0*/  ISETP.GT.AND P3, PT, R13, 0x51, !P3 ;  /* 0x000000510d00780c */ /* 0x000fe40005f64270 */
[----:B------:R-:W-:Y:S02]  /*d8f0*/  FMNMX.FTZ R4, R78, R4, !PT ;  /* 0x000000044e047209 */ /* 0x000fe40007810000 */
[----:B------:R-:W-:Y:S02]  /*d900*/  ISETP.NE.AND P6, PT, R21, RZ, PT ;  /* 0x000000ff1500720c */ /* 0x000fe40003fc5270 */
[----:B------:R-:W-:-:S04]  /*d910*/  FMNMX.FTZ R4, R84, R4, !PT ;  /* 0x0000000454047209 */ /* 0x000fc80007810000 */
[----:B------:R-:W-:-:S04]  /*d920*/  FMNMX.FTZ R4, R72, R4, !PT ;  /* 0x0000000448047209 */ /* 0x000fc80007810000 */
[----:B------:R-:W-:-:S04]  /*d930*/  FMNMX.FTZ R4, R82, R4, !PT ;  /* 0x0000000452047209 */ /* 0x000fc80007810000 */
[----:B------:R-:W-:-:S04]  /*d940*/  FMNMX.FTZ R5, R74, R4, !PT ;  /* 0x000000044a057209 */ /* 0x000fc80007810000 */
[----:B------:R-:W-:-:S04]  /*d950*/  FMNMX.FTZ R5, R80, R5, !PT ;  /* 0x0000000550057209 */ /* 0x000fc80007810000 */
[----:B------:R-:W-:Y:S02]  /*d960*/  FMNMX.FTZ R5, R48, R5, !PT ;  /* 0x0000000530057209 */ /* 0x000fe40007810000 */
[----:B------:R-:W-:Y:S02]  /*d970*/  FMNMX.FTZ R4, R26, R7, !PT ;  /* 0x000000071a047209 */ /* 0x000fe40007810000 */
[----:B------:R-:W-:-:S04]  /*d980*/  FMNMX.FTZ R5, R40, R5, !PT ;  /* 0x0000000528057209 */ /* 0x000fc80007810000 */
[----:B------:R-:W-:Y:S02]  /*d990*/  FMNMX.FTZ R9, R52, R5, !PT ;  /* 0x0000000534097209 */ /* 0x000fe40007810000 */
        /* <DEDUP_REMOVED lines=23> */
[----:B------:R-:W-:-:S04]  /*db10*/  FMNMX.FTZ R5, R55, R4, !PT ;  /* 0x0000000437057209 */ /* 0x000fc80007810000 */
[----:B------:R-:W-:Y:S01]  /*db20*/  FMNMX.FTZ R4, R58, R5, !PT ;  /* 0x000000053a047209 */ /* 0x000fe20007810000 */
[----:B------:R-:W0:Y:S01]  /*db30*/  SHFL.BFLY PT, R9, R8, 0x2, 0x1f ;  /* 0x0c401f0008097f89 */ /* 0x000e2200000e0000 */
[----:B------:R-:W-:Y:S02]  /*db40*/  ISETP.LT.OR P1, PT, R12, 0x4a, P1 ;  /* 0x0000004a0c00780c */ /* 0x000fe40000f21670 */
[----:B------:R-:W-:Y:S02]  /*db50*/  FSEL R62, R62, -INF , !P0 ;  /* 0xff8000003e3e7808 */ /* 0x000fe40004000000 */
[----:B------:R-:W-:Y:S02]  /*db60*/  FMNMX.FTZ R5, R59, R4, !PT ;  /* 0x000000043b057209 */ /* 0x000fe40007810000 */
[----:B------:R-:W-:Y:S02]  /*db70*/  ISETP.LT.OR P2, PT, R12, 0x51, P2 ;  /* 0x000000510c00780c */ /* 0x000fe40001741670 */
[----:B------:R-:W-:-:S02]  /*db80*/  FSEL R63, R63, -INF , !P1 ;  /* 0xff8000003f3f7808 */ /* 0x000fc40004800000 */
[----:B------:R-:W-:Y:S02]  /*db90*/  FMNMX.FTZ R4, R62, R5, !PT ;  /* 0x000000053e047209 */ /* 0x000fe40007810000 */
[----:B------:R-:W-:Y:S02]  /*dba0*/  ISETP.GT.AND P4, PT, R13, 0x58, !P4 ;  /* 0x000000580d00780c */ /* 0x000fe40006784270 */
[----:B------:R-:W-:Y:S02]  /*dbb0*/  ISETP.LT.OR P3, PT, R12, 0x52, P3 ;  /* 0x000000520c00780c */ /* 0x000fe40001f61670 */
[----:B------:R-:W-:Y:S02]  /*dbc0*/  FSEL R66, R66, -INF , !P2 ;  /* 0xff80000042427808 */ /* 0x000fe40005000000 */
[----:B------:R-:W-:Y:S02]  /*dbd0*/  FMNMX.FTZ R5, R63, R4, !PT ;  /* 0x000000043f057209 */ /* 0x000fe40007810000 */
        /* <DEDUP_REMOVED lines=8> */
[----:B------:R-:W-:Y:S02]  /*dc60*/  FMNMX.FTZ R4, R70, R5, !PT ;  /* 0x0000000546047209 */ /* 0x000fe40007810000 */
[----:B0-----:R-:W-:Y:S02]  /*dc70*/  FMNMX.FTZ R10, R8, R9, !PT ;  /* 0x00000009080a7209 */ /* 0x001fe40007810000 */
[----:B------:R-:W-:Y:S02]  /*dc80*/  FMNMX.FTZ R9, R71, R4, !PT ;  /* 0x0000000447097209 */ /* 0x000fe40007810000 */
[----:B------:R-:W2:Y:S04]  /*dc90*/  LDL.64 R4, [R1+0x220] ;  /* 0x0002200001047983 */ /* 0x000ea80000100a00 */
[----:B------:R-:W-:Y:S04]  /*dca0*/  STL.64 [R1+0x210], R8 ;  /* 0x0002100801007387 */ /* 0x000fe80000100a00 */
[----:B------:R-:W4:Y:S04]  /*dcb0*/  LDL R12, [R1+0x214] ;  /* 0x00021400010c7983 */ /* 0x000f280000100800 */
[----:B------:R-:W0:Y:S02]  /*dcc0*/  SHFL.BFLY PT, R11, R10, 0x1, 0x1f ;  /* 0x0c201f000a0b7f89 */ /* 0x000e2400000e0000 */
[----:B0-----:R-:W-:-:S05]  /*dcd0*/  FMNMX.FTZ R10, R10, R11, !PT ;  /* 0x0000000b0a0a7209 */ /* 0x001fca0007810000 */
[----:B------:R-:W-:Y:S04]  /*dce0*/  STL [R1+0x210], R10 ;  /* 0x0002100a01007387 */ /* 0x000fe80000100800 */
[----:B------:R-:W3:Y:S04]  /*dcf0*/  LDL R14, [R1+0x210] ;  /* 0x00021000010e7983 */ /* 0x000ee80000100800 */
[----:B----4-:R-:W0:Y:S02]  /*dd00*/  SHFL.BFLY PT, R9, R12, 0x2, 0x1f ;  /* 0x0c401f000c097f89 */ /* 0x010e2400000e0000 */
[----:B0-----:R-:W-:-:S05]  /*dd10*/  FMNMX.FTZ R9, R9, R12, !PT ;  /* 0x0000000c09097209 */ /* 0x001fca0007810000 */
[----:B------:R-:W0:Y:S01]  /*dd20*/  SHFL.BFLY PT, R8, R9, 0x1, 0x1f ;  /* 0x0c201f0009087f89 */ /* 0x000e2200000e0000 */
[----:B---3--:R-:W-:Y:S01]  /*dd30*/  FMUL.FTZ R11, R41, R14 ;  /* 0x0000000e290b7220 */ /* 0x008fe20000410000 */
[----:B------:R-:W-:-:S04]  /*dd40*/  FSETP.NEU.FTZ.AND P0, PT, R14, -INF , PT ;  /* 0xff8000000e00780b */ /* 0x000fc80003f1d000 */
[----:B------:R-:W-:Y:S02]  /*dd50*/  FSEL R29, R14, RZ, P0 ;  /* 0x000000ff0e1d7208 */ /* 0x000fe40000000000 */
[----:B------:R-:W-:Y:S02]  /*dd60*/  FSEL R11, R11, RZ, P0 ;  /* 0x000000ff0b0b7208 */ /* 0x000fe40000000000 */
[----:B0-----:R-:W-:Y:S01]  /*dd70*/  FMNMX.FTZ R8, R9, R8, !PT ;  /* 0x0000000809087209 */ /* 0x001fe20007810000 */
[----:B------:R-:W-:-:S03]  /*dd80*/  FADD.FTZ R6, R6, -R29 ;  /* 0x8000001d06067221 */ /* 0x000fc60000010000 */
[C---:B------:R-:W-:Y:S01]  /*dd90*/  FSETP.NEU.FTZ.AND P0, PT, R8.reuse, -INF , PT ;  /* 0xff8000000800780b */ /* 0x040fe20003f1d000 */
[-C--:B------:R-:W-:Y:S01]  /*dda0*/  FMUL.FTZ R9, R8, R41.reuse ;  /* 0x0000002908097220 */ /* 0x080fe20000410000 */
[-CC-:B------:R-:W-:Y:S02]  /*ddb0*/  FFMA.FTZ R168, R20, R41.reuse, -R11.reuse ;  /* 0x0000002914a87223 */ /* 0x180fe4000001080b */
        /* <DEDUP_REMOVED lines=24> */
[----:B------:R-:W-:Y:S01]  /*df40*/  FMUL.FTZ R11, R6, R41 ;  /* 0x00000029060b7220 */ /* 0x000fe20000410000 */
[----:B------:R-:W-:Y:S01]  /*df50*/  FSEL R6, R9, RZ, P0 ;  /* 0x000000ff09067208 */ /* 0x000fe20000000000 */
[----:B------:R-:W-:-:S04]  /*df60*/  FADD.FTZ R10, R7, -R10 ;  /* 0x8000000a070a7221 */ /* 0x000fc80000010000 */
[-CC-:B------:R-:W-:Y:S01]  /*df70*/  FFMA.FTZ R32, R26, R41.reuse, -R6.reuse ;  /* 0x000000291a207223 */ /* 0x180fe20000010806 */
[----:B------:R-:W-:Y:S01]  /*df80*/  FMUL.FTZ R10, R41, R10 ;  /* 0x0000000a290a7220 */ /* 0x000fe20000410000 */
[-CC-:B------:R-:W-:Y:S01]  /*df90*/  FFMA.FTZ R161, R27, R41.reuse, -R6.reuse ;  /* 0x000000291ba17223 */ /* 0x180fe20000010806 */
[----:B------:R-:W-:Y:S01]  /*dfa0*/  MUFU.EX2 R160, R160 ;  /* 0x000000a000a07308 */ /* 0x000fe20000000800 */
[----:B------:R-:W-:-:S07]  /*dfb0*/  FFMA.FTZ R31, R30, R41, -R6 ;  /* 0x000000291e1f7223 */ /* 0x000fce0000010806 */
[----:B------:R-:W2:Y:S01]  /*dfc0*/  MUFU.EX2 R11, R11 ;  /* 0x0000000b000b7308 */ /* 0x000ea20000000800 */
[----:B------:R-:W-:-:S07]  /*dfd0*/  FFMA.FTZ R163, R25, R41, -R6 ;  /* 0x0000002919a37223 */ /* 0x000fce0000010806 */
[----:B------:R-:W-:Y:S08]  /*dfe0*/  MUFU.EX2 R32, R32 ;  /* 0x0000002000207308 */ /* 0x000ff00000000800 */
[----:B------:R-:W0:Y:S01]  /*dff0*/  MUFU.EX2 R10, R10 ;  /* 0x0000000a000a7308 */ /* 0x000e220000000800 */
[----:B------:R-:W-:-:S07]  /*e000*/  FFMA.FTZ R30, R15, R41, -R6 ;  /* 0x000000290f1e7223 */ /* 0x000fce0000010806 */
[----:B------:R-:W1:Y:S08]  /*e010*/  MUFU.EX2 R13, R13 ;  /* 0x0000000d000d7308 */ /* 0x000e700000000800 */
[----:B------:R-:W3:Y:S01]  /*e020*/  MUFU.EX2 R161, R161 ;  /* 0x000000a100a17308 */ /* 0x000ee20000000800 */
[----:B------:R-:W-:-:S07]  /*e030*/  FFMA.FTZ R169, R17, R41, -R6 ;  /* 0x0000002911a97223 */ /* 0x000fce0000010806 */
[----:B------:R-:W4:Y:S08]  /*e040*/  MUFU.EX2 R162, R162 ;  /* 0x000000a200a27308 */ /* 0x000f300000000800 */
[----:B------:R-:W4:Y:S01]  /*e050*/  MUFU.EX2 R31, R31 ;  /* 0x0000001f001f7308 */ /* 0x000f220000000800 */
[----:B--2---:R-:W-:Y:S01]  /*e060*/  FFMA.FTZ R4, R11, R4, R160 ;  /* 0x000000040b047223 */ /* 0x004fe200000100a0 */
[----:B0-----:R-:W-:-:S06]  /*e070*/  FFMA.FTZ R14, R5, R10, R32 ;  /* 0x0000000a050e7223 */ /* 0x001fcc0000010020 */
        /* <DEDUP_REMOVED lines=105> */
[----:B------:R-:W-:Y:S01]  /*e710*/  STL [R1+0x214], R8 ;  /* 0x0002140801007387 */ /* 0x000fe20000100800 */
[----:B------:R-:W-:-:S05]  /*e720*/  FADD.FTZ R5, R15, R6 ;  /* 0x000000060f057221 */ /* 0x000fca0000010000 */
[----:B------:R0:W-:Y:S04]  /*e730*/  STL.64 [R1+0x220], R4 ;  /* 0x0002200401007387 */ /* 0x0001e80000100a00 */
[----:B------:R-:W2:Y:S01]  /*e740*/  LD.E R6, desc[UR44][R18.64+0x240] ;  /* 0x0002402c12067980 */ /* 0x000ea2000c101900 */
[----:B------:R-:W-:-:S04]  /*e750*/  UIADD3 UR4, UP0, UR37, 0x240, URZ ;  /* 0x0000024025047890 */ /* 0x000fc8000ff1e03f */
[----:B------:R-:W-:Y:S02]  /*e760*/  ULOP3.LUT UR5, UR4, 0x4, URZ, 0xfc, !UPT ;  /* 0x0000000404057892 */ /* 0x000fe4000f8efc3f */
[----:B------:R-:W-:-:S04]  /*e770*/  UIADD3.X UR6, URZ, UR36, URZ, UP0, !UPT ;  /* 0x000000243f067290 */ /* 0x000fc800087fe43f */
[----:B0-----:R-:W-:Y:S02]  /*e780*/  IMAD.U32 R4, RZ, RZ, UR5 ;  /* 0x00000005ff047e24 */ /* 0x001fe4000f8e00ff */
[----:B------:R-:W-:Y:S02]  /*e790*/  IMAD.U32 R5, RZ, RZ, UR6 ;  /* 0x00000006ff057e24 */ /* 0x000fe4000f8e00ff */
[----:B--2---:R-:W-:-:S05]  /*e7a0*/  FMUL.FTZ R7, R11, R6 ;  /* 0x000000060b077220 */ /* 0x004fca0000410000 */
[----:B------:R-:W-:Y:S04]  /*e7b0*/  ST.E desc[UR44][R18.64+0x240], R7 ;  /* 0x0002400712007985 */ /* 0x000fe8000c10192c */
[----:B------:R-:W2:Y:S02]  /*e7c0*/  LD.E R6, desc[UR44][R4.64] ;  /* 0x0000002c04067980 */ /* 0x000ea4000c101900 */
[----:B--2---:R-:W-:-:S05]  /*e7d0*/  FMUL.FTZ R9, R11, R6 ;  /* 0x000000060b097220 */ /* 0x004fca0000410000 */
[----:B------:R0:W-:Y:S04]  /*e7e0*/  ST.E desc[UR44][R4.64], R9 ;  /* 0x0000000904007985 */ /* 0x0001e8000c10192c */
[----:B------:R-:W0:Y:S04]  /*e7f0*/  LD.E R150, desc[UR44][R18.64+0x254] ;  /* 0x0002542c12967980 */ /* 0x000e28000c101900 */
[----:B------:R-:W2:Y:S04]  /*e800*/  LD.E R25, desc[UR44][R18.64+0x434] ;  /* 0x0004342c12197980 */ /* 0x000ea8000c101900 */
        /* <DEDUP_REMOVED lines=60> */
[----:B------:R-:W-:Y:S01]  /*ebd0*/  ULOP3.LUT UR5, UR4, 0x8, URZ, 0xfc, !UPT ;  /* 0x0000000804057892 */ /* 0x000fe2000f8efc3f */
[C---:B0-----:R-:W-:Y:S01]  /*ebe0*/  FMUL.FTZ R9, R11.reuse, R150 ;  /* 0x000000960b097220 */ /* 0x041fe20000410000 */
[----:B--2---:R-:W-:-:S04]  /*ebf0*/  FMUL.FTZ R45, R11, R25 ;  /* 0x000000190b2d7220 */ /* 0x004fc80000410000 */
[----:B------:R0:W-:Y:S01]  /*ec00*/  ST.E desc[UR44][R18.64+0x254], R9 ;  /* 0x0002540912007985 */ /* 0x0001e2000c10192c */
[C---:B---3--:R-:W-:Y:S01]  /*ec10*/  FMUL.FTZ R7, R11.reuse, R148 ;  /* 0x000000940b077220 */ /* 0x048fe20000410000 */
[C---:B----4-:R-:W-:Y:S01]  /*ec20*/  FMUL.FTZ R25, R11.reuse, R146 ;  /* 0x000000920b197220 */ /* 0x050fe20000410000 */
[C---:B------:R-:W-:Y:S01]  /*ec30*/  FMUL.FTZ R27, R11.reuse, R144 ;  /* 0x000000900b1b7220 */ /* 0x040fe20000410000 */
[C---:B------:R-:W-:Y:S01]  /*ec40*/  FMUL.FTZ R39, R11.reuse, R142 ;  /* 0x0000008e0b277220 */ /* 0x040fe20000410000 */
[----:B------:R-:W-:Y:S01]  /*ec50*/  ST.E desc[UR44][R18.64+0x434], R45 ;  /* 0x0004342d12007985 */ /* 0x000fe2000c10192c */
[----:B0-----:R-:W-:-:S03]  /*ec60*/  FMUL.FTZ R9, R11, R134 ;  /* 0x000000860b097220 */ /* 0x001fc60000410000 */
[----:B------:R0:W-:Y:S01]  /*ec70*/  ST.E desc[UR44][R18.64+0x250], R7 ;  /* 0x0002500712007985 */ /* 0x0001e2000c10192c */
[----:B------:R-:W-:-:S03]  /*ec80*/  FMUL.FTZ R41, R11, R138 ;  /* 0x0000008a0b297220 */ /* 0x000fc60000410000 */
[----:B------:R1:W-:Y:S01]  /*ec90*/  ST.E desc[UR44][R18.64+0x260], R25 ;  /* 0x0002601912007985 */ /* 0x0003e2000c10192c */
[----:B------:R-:W-:-:S03]  /*eca0*/  FMUL.FTZ R43, R11, R140 ;  /* 0x0000008c0b2b7220 */ /* 0x000fc60000410000 */
[----:B------:R2:W-:Y:S04]  /*ecb0*/  ST.E desc[UR44][R18.64+0x264], R27 ;  /* 0x0002641b12007985 */ /* 0x0005e8000c10192c */
[----:B------:R3:W-:Y:S01]  /*ecc0*/  ST.E desc[UR44][R18.64+0x270], R39 ;  /* 0x0002702712007985 */ /* 0x0007e2000c10192c */
[C---:B0-----:R-:W-:Y:S01]  /*ecd0*/  FMUL.FTZ R7, R11.reuse, R136 ;  /* 0x000000880b077220 */ /* 0x041fe20000410000 */
[C---:B------:R-:W-:Y:S02]  /*ece0*/  FMUL.FTZ R45, R11.reuse, R120 ;  /* 0x000000780b2d7220 */ /* 0x040fe40000410000 */
[----:B------:R0:W-:Y:S01]  /*ecf0*/  ST.E desc[UR44][R18.64+0x290], R9 ;  /* 0x0002900912007985 */ /* 0x0001e2000c10192c */
[C---:B------:R-:W-:Y:S01]  /*ed00*/  FMUL.FTZ R47, R11.reuse, R130 ;  /* 0x000000820b2f7220 */ /* 0x040fe20000410000 */
[C---:B-1----:R-:W-:Y:S01]  /*ed10*/  FMUL.FTZ R25, R11.reuse, R132 ;  /* 0x000000840b197220 */ /* 0x042fe20000410000 */
[C---:B--2---:R-:W-:Y:S01]  /*ed20*/  FMUL.FTZ R27, R11.reuse, R128 ;  /* 0x000000800b1b7220 */ /* 0x044fe20000410000 */
[C---:B---3--:R-:W-:Y:S01]  /*ed30*/  FMUL.FTZ R39, R11.reuse, R126 ;  /* 0x0000007e0b277220 */ /* 0x048fe20000410000 */
        /* <DEDUP_REMOVED lines=77> */
[----:B------:R1:W-:Y:S01]  /*f210*/  ST.E desc[UR44][R18.64+0x3b4], R43 ;  /* 0x0003b42b12007985 */ /* 0x0003e2000c10192c */
[----:B------:R-:W-:-:S03]  /*f220*/  FMUL.FTZ R49, R11, R8 ;  /* 0x000000080b317220 */ /* 0x000fc60000410000 */
        /* <DEDUP_REMOVED lines=8> */
[----:B------:R-:W-:Y:S02]  /*f2b0*/  IMAD.U32 R8, RZ, RZ, UR5 ;  /* 0x00000005ff087e24 */ /* 0x000fe4000f8e00ff */
[C---:B0-----:R-:W-:Y:S01]  /*f2c0*/  FMUL.FTZ R39, R11.reuse, R44 ;  /* 0x0000002c0b277220 */ /* 0x041fe20000410000 */
[----:B------:R0:W-:Y:S01]  /*f2d0*/  ST.E desc[UR44][R18.64+0x3e4], R9 ;  /* 0x0003e40912007985 */ /* 0x0001e2000c10192c */
[C---:B--2---:R-:W-:Y:S01]  /*f2e0*/  FMUL.FTZ R45, R11.reuse, R26 ;  /* 0x0000001a0b2d7220 */ /* 0x044fe20000410000 */
[C---:B-1----:R-:W-:Y:S01]  /*f2f0*/  FMUL.FTZ R47, R11.reuse, R6 ;  /* 0x000000060b2f7220 */ /* 0x042fe20000410000 */
[----:B------:R-:W-:Y:S01]  /*f300*/  FMUL.FTZ R11, R11, R24 ;  /* 0x000000180b0b7220 */ /* 0x000fe20000410000 */
[----:B0-----:R-:W-:Y:S01]  /*f310*/  IMAD.U32 R9, RZ, RZ, UR6 ;  /* 0x00000006ff097e24 */ /* 0x001fe2000f8e00ff */
[----:B------:R-:W-:Y:S04]  /*f320*/  ST.E desc[UR44][R18.64+0x3d0], R7 ;  /* 0x0003d00712007985 */ /* 0x000fe8000c10192c */
[----:B------:R0:W-:Y:S04]  /*f330*/  ST.E desc[UR44][R18.64+0x3f0], R25 ;  /* 0x0003f01912007985 */ /* 0x0001e8000c10192c */
[----:B------:R1:W-:Y:S04]  /*f340*/  ST.E desc[UR44][R18.64+0x3f4], R27 ;  /* 0x0003f41b12007985 */ /* 0x0003e8000c10192c */
[----:B------:R-:W-:Y:S04]  /*f350*/  ST.E desc[UR44][R18.64+0x400], R41 ;  /* 0x0004002912007985 */ /* 0x000fe8000c10192c */
[----:B------:R-:W-:Y:S04]  /*f360*/  ST.E desc[UR44][R18.64+0x404], R43 ;  /* 0x0004042b12007985 */ /* 0x000fe8000c10192c */
[----:B------:R-:W-:Y:S04]  /*f370*/  ST.E desc[UR44][R18.64+0x410], R39 ;  /* 0x0004102712007985 */ /* 0x000fe8000c10192c */
[----:B------:R-:W-:Y:S04]  /*f380*/  ST.E desc[UR44][R18.64+0x414], R45 ;  /* 0x0004142d12007985 */ /* 0x000fe8000c10192c */
[----:B------:R2:W-:Y:S04]  /*f390*/  ST.E desc[UR44][R18.64+0x420], R47 ;  /* 0x0004202f12007985 */ /* 0x0005e8000c10192c */
[----:B------:R3:W-:Y:S04]  /*f3a0*/  ST.E desc[UR44][R18.64+0x424], R49 ;  /* 0x0004243112007985 */ /* 0x0007e8000c10192c */
[----:B------:R-:W-:Y:S04]  /*f3b0*/  ST.E desc[UR44][R18.64+0x430], R11 ;  /* 0x0004300b12007985 */ /* 0x000fe8000c10192c */
[----:B0-----:R-:W4:Y:S01]  /*f3c0*/  LD.E R25, desc[UR44][R8.64] ;  /* 0x0000002c08197980 */ /* 0x001f22000c101900 */
[----:B------:R-:W-:Y:S01]  /*f3d0*/  ULOP3.LUT UR4, UR4, 0xc, URZ, 0xfc, !UPT ;  /* 0x0000000c04047892 */ /* 0x000fe2000f8efc3f */
[----:B------:R-:W-:-:S05]  /*f3e0*/  IMAD.U32 R7, RZ, RZ, UR6 ;  /* 0x00000006ff077e24 */ /* 0x000fca000f8e00ff */
[----:B------:R-:W-:Y:S02]  /*f3f0*/  IMAD.U32 R6, RZ, RZ, UR4 ;  /* 0x00000004ff067e24 */ /* 0x000fe4000f8e00ff */
[----:B----4-:R-:W-:-:S05]  /*f400*/  FMUL.FTZ R25, R10, R25 ;  /* 0x000000190a197220 */ /* 0x010fca0000410000 */
[----:B------:R-:W-:Y:S04]  /*f410*/  ST.E desc[UR44][R8.64], R25 ;  /* 0x0000001908007985 */ /* 0x000fe8000c10192c */
[----:B-1----:R-:W4:Y:S02]  /*f420*/  LD.E R27, desc[UR44][R6.64] ;  /* 0x0000002c061b7980 */ /* 0x002f24000c101900 */
[----:B----4-:R-:W-:-:S05]  /*f430*/  FMUL.FTZ R27, R10, R27 ;  /* 0x0000001b0a1b7220 */ /* 0x010fca0000410000 */
[----:B------:R0:W-:Y:S04]  /*f440*/  ST.E desc[UR44][R6.64], R27 ;  /* 0x0000001b06007985 */ /* 0x0001e8000c10192c */
        /* <DEDUP_REMOVED lines=22> */
[----:B--2---:R-:W2:Y:S04]  /*f5b0*/  LD.E R47, desc[UR44][R18.64+0x3ac] ;  /* 0x0003ac2c122f7980 */ /* 0x004ea8000c101900 */
        /* <DEDUP_REMOVED lines=63> */
[C---:B---3--:R-:W-:Y:S01]  /*f9b0*/  FMUL.FTZ R49, R10.reuse, R49 ;  /* 0x000000310a317220 */ /* 0x048fe20000410000 */
[C---:B0-----:R-:W-:Y:S01]  /*f9c0*/  FMUL.FTZ R53, R10.reuse, R46 ;  /* 0x0000002e0a357220 */ /* 0x041fe20000410000 */
[C---:B------:R-:W-:Y:S01]  /*f9d0*/  FMUL.FTZ R45, R10.reuse, R45 ;  /* 0x0000002d0a2d7220 */ /* 0x040fe20000410000 */
[C---:B------:R-:W-:Y:S01]  /*f9e0*/  FMUL.FTZ R43, R10.reuse, R43 ;  /* 0x0000002b0a2b7220 */ /* 0x040fe20000410000 */
        /* <DEDUP_REMOVED lines=9> */
[----:B0-----:R-:W-:-:S03]  /*fa80*/  FMUL.FTZ R93, R10, R86 ;  /* 0x000000560a5d7220 */ /* 0x001fc60000410000 */
[----:B------:R0:W-:Y:S01]  /*fa90*/  ST.E desc[UR44][R18.64+0x2ac], R83 ;  /* 0x0002ac5312007985 */ /* 0x0001e2000c10192c */
[----:B------:R-:W-:-:S03]  /*faa0*/  FMUL.FTZ R99, R10, R82 ;  /* 0x000000520a637220 */ /* 0x000fc60000410000 */
[----:B------:R-:W-:Y:S01]  /*fab0*/  ST.E desc[UR44][R18.64+0x2b8], R81 ;  /* 0x0002b85112007985 */ /* 0x000fe2000c10192c */
[----:B------:R-:W-:-:S03]  /*fac0*/  FMUL.FTZ R101, R10, R84 ;  /* 0x000000540a657220 */ /* 0x000fc60000410000 */
[----:B------:R3:W-:Y:S01]  /*fad0*/  ST.E desc[UR44][R18.64+0x2bc], R77 ;  /* 0x0002bc4d12007985 */ /* 0x0007e2000c10192c */
[----:B-1----:R-:W-:-:S03]  /*fae0*/  FMUL.FTZ R87, R10, R80 ;  /* 0x000000500a577220 */ /* 0x002fc60000410000 */
[----:B------:R1:W-:Y:S01]  /*faf0*/  ST.E desc[UR44][R18.64+0x2cc], R79 ;  /* 0x0002cc4f12007985 */ /* 0x0003e2000c10192c */
[----:B--2---:R-:W-:-:S03]  /*fb00*/  FMUL.FTZ R89, R10, R78 ;  /* 0x0000004e0a597220 */ /* 0x004fc60000410000 */
[----:B------:R-:W-:Y:S01]  /*fb10*/  ST.E desc[UR44][R18.64+0x2ec], R75 ;  /* 0x0002ec4b12007985 */ /* 0x000fe2000c10192c */
[----:B0-----:R-:W-:-:S03]  /*fb20*/  FMUL.FTZ R83, R10, R76 ;  /* 0x0000004c0a537220 */ /* 0x001fc60000410000 */
[----:B------:R0:W-:Y:S01]  /*fb30*/  ST.E desc[UR44][R18.64+0x2fc], R73 ;  /* 0x0002fc4912007985 */ /* 0x0001e2000c10192c */
[----:B------:R-:W-:-:S03]  /*fb40*/  FMUL.FTZ R85, R10, R72 ;  /* 0x000000480a557220 */ /* 0x000fc60000410000 */
[----:B------:R-:W-:Y:S01]  /*fb50*/  ST.E desc[UR44][R18.64+0x308], R71 ;  /* 0x0003084712007985 */ /* 0x000fe2000c10192c */
[----:B------:R-:W-:-:S03]  /*fb60*/  FMUL.FTZ R91, R10, R74 ;  /* 0x0000004a0a5b7220 */ /* 0x000fc60000410000 */
[----:B------:R2:W-:Y:S01]  /*fb70*/  ST.E desc[UR44][R18.64+0x30c], R67 ;  /* 0x00030c4312007985 */ /* 0x0005e2000c10192c */
[----:B---3--:R-:W-:-:S03]  /*fb80*/  FMUL.FTZ R77, R10, R70 ;  /* 0x000000460a4d7220 */ /* 0x008fc60000410000 */
[----:B------:R3:W-:Y:S01]  /*fb90*/  ST.E desc[UR44][R18.64+0x31c], R69 ;  /* 0x00031c4512007985 */ /* 0x0007e2000c10192c */
[----:B-1----:R-:W-:-:S03]  /*fba0*/  FMUL.FTZ R79, R10, R68 ;  /* 0x000000440a4f7220 */ /* 0x002fc60000410000 */
[----:B------:R-:W-:Y:S01]  /*fbb0*/  ST.E desc[UR44][R18.64+0x33c], R65 ;  /* 0x00033c4112007985 */ /* 0x000fe2000c10192c */
[----:B0-----:R-:W-:-:S03]  /*fbc0*/  FMUL.FTZ R73, R10, R66 ;  /* 0x000000420a497220 */ /* 0x001fc60000410000 */
[----:B------:R0:W-:Y:S01]  /*fbd0*/  ST.E desc[UR44][R18.64+0x34c], R63 ;  /* 0x00034c3f12007985 */ /* 0x0001e2000c10192c */
[----:B------:R-:W-:-:S03]  /*fbe0*/  FMUL.FTZ R75, R10, R62 ;  /* 0x0000003e0a4b7220 */ /* 0x000fc60000410000 */
[----:B------:R-:W-:Y:S01]  /*fbf0*/  ST.E desc[UR44][R18.64+0x358], R61 ;  /* 0x0003583d12007985 */ /* 0x000fe2000c10192c */
[----:B------:R-:W-:-:S03]  /*fc00*/  FMUL.FTZ R81, R10, R64 ;  /* 0x000000400a517220 */ /* 0x000fc60000410000 */
[----:B------:R1:W-:Y:S01]  /*fc10*/  ST.E desc[UR44][R18.64+0x35c], R57 ;  /* 0x00035c3912007985 */ /* 0x0003e2000c10192c */
[----:B--2---:R-:W-:-:S03]  /*fc20*/  FMUL.FTZ R67, R10, R60 ;  /* 0x0000003c0a437220 */ /* 0x004fc60000410000 */
[----:B------:R2:W-:Y:S01]  /*fc30*/  ST.E desc[UR44][R18.64+0x36c], R59 ;  /* 0x00036c3b12007985 */ /* 0x0005e2000c10192c */
[----:B---3--:R-:W-:-:S03]  /*fc40*/  FMUL.FTZ R69, R10, R58 ;  /* 0x0000003a0a457220 */ /* 0x008fc60000410000 */
[----:B------:R3:W-:Y:S01]  /*fc50*/  ST.E desc[UR44][R18.64+0x38c], R55 ;  /* 0x00038c3712007985 */ /* 0x0007e2000c10192c */
[----:B0-----:R-:W-:-:S03]  /*fc60*/  FMUL.FTZ R63, R10, R56 ;  /* 0x000000380a3f7220 */ /* 0x001fc60000410000 */
[----:B------:R-:W-:Y:S01]  /*fc70*/  ST.E desc[UR44][R18.64+0x3a8], R51 ;  /* 0x0003a83312007985 */ /* 0x000fe2000c10192c */
[----:B------:R-:W-:-:S03]  /*fc80*/  FMUL.FTZ R65, R10, R52 ;  /* 0x000000340a417220 */ /* 0x000fc60000410000 */
[----:B------:R0:W-:Y:S01]  /*fc90*/  ST.E desc[UR44][R18.64+0x3ac], R47 ;  /* 0x0003ac2f12007985 */ /* 0x0001e2000c10192c */
[----:B------:R-:W-:-:S03]  /*fca0*/  FMUL.FTZ R71, R10, R54 ;  /* 0x000000360a477220 */ /* 0x000fc60000410000 */
[----:B------:R4:W-:Y:S01]  /*fcb0*/  ST.E desc[UR44][R18.64+0x3bc], R49 ;  /* 0x0003bc3112007985 */ /* 0x0009e2000c10192c */
[----:B-1----:R-:W-:-:S03]  /*fcc0*/  FMUL.FTZ R57, R10, R50 ;  /* 0x000000320a397220 */ /* 0x002fc60000410000 */
[----:B------:R-:W-:Y:S01]  /*fcd0*/  ST.E desc[UR44][R18.64+0x3cc], R53 ;  /* 0x0003cc3512007985 */ /* 0x000fe2000c10192c */
[----:B--2---:R-:W-:-:S03]  /*fce0*/  FMUL.FTZ R59, R10, R48 ;  /* 0x000000300a3b7220 */ /* 0x004fc60000410000 */
[----:B------:R-:W-:Y:S01]  /*fcf0*/  ST.E desc[UR44][R18.64+0x3dc], R45 ;  /* 0x0003dc2d12007985 */ /* 0x000fe2000c10192c */
[----:B---3--:R-:W-:-:S03]  /*fd00*/  FMUL.FTZ R55, R10, R42 ;  /* 0x0000002a0a377220 */ /* 0x008fc60000410000 */
[----:B------:R1:W-:Y:S01]  /*fd10*/  ST.E desc[UR44][R18.64+0x3ec], R43 ;  /* 0x0003ec2b12007985 */ /* 0x0003e2000c10192c */
[C---:B------:R-:W-:Y:S01]  /*fd20*/  FMUL.FTZ R61, R10.reuse, R44 ;  /* 0x0000002c0a3d7220 */ /* 0x040fe20000410000 */
[C---:B------:R-:W-:Y:S01]  /*fd30*/  FMUL.FTZ R41, R10.reuse, R41 ;  /* 0x000000290a297220 */ /* 0x040fe20000410000 */
[C---:B------:R-:W-:Y:S01]  /*fd40*/  FMUL.FTZ R27, R10.reuse, R27 ;  /* 0x0000001b0a1b7220 */ /* 0x040fe20000410000 */
[C---:B0-----:R-:W-:Y:S01]  /*fd50*/  FMUL.FTZ R47, R10.reuse, R40 ;  /* 0x000000280a2f7220 */ /* 0x041fe20000410000 */
[C---:B------:R-:W-:Y:S01]  /*fd60*/  FMUL.FTZ R39, R10.reuse, R39 ;  /* 0x000000270a277220 */ /* 0x040fe20000410000 */
[C---:B----4-:R-:W-:Y:S01]  /*fd70*/  FMUL.FTZ R49, R10.reuse, R38 ;  /* 0x000000260a317220 */ /* 0x050fe20000410000 */
[C---:B-1----:R-:W-:Y:S01]  /*fd80*/  FMUL.FTZ R43, R10.reuse, R26 ;  /* 0x0000001a0a2b7220 */ /* 0x042fe20000410000 */
[----:B------:R-:W-:Y:S02]  /*fd90*/  VIADD R26, R103, 0x8 ;  /* 0x00000008671a7836 */ /* 0x000fe40000000000 */
[C---:B------:R-:W-:Y:S01]  /*fda0*/  FMUL.FTZ R45, R10.reuse, R11 ;  /* 0x0000000b0a2d7220 */ /* 0x040fe20000410000 */
[C---:B------:R-:W-:Y:S01]  /*fdb0*/  FMUL.FTZ R51, R10.reuse, R24 ;  /* 0x000000180a337220 */ /* 0x040fe20000410000 */
[----:B------:R-:W-:Y:S01]  /*fdc0*/  FMUL.FTZ R53, R10, R25 ;  /* 0x000000190a357220 */ /* 0x000fe20000410000 */
        /* <DEDUP_REMOVED lines=30> */
[----:B------:R-:W-:Y:S04]  /*ffb0*/  ST.E desc[UR44][R18.64+0x418], R49 ;  /* 0x0004183112007985 */ /* 0x000fe8000c10192c */
[----:B------:R2:W-:Y:S04]  /*ffc0*/  ST.E desc[UR44][R18.64+0x41c], R43 ;  /* 0x00041c2b12007985 */ /* 0x0005e8000c10192c */
[----:B------:R3:W-:Y:S04]  /*ffd0*/  ST.E desc[UR44][R18.64+0x428], R45 ;  /* 0x0004282d12007985 */ /* 0x0007e8000c10192c */
[----:B------:R-:W-:Y:S04]  /*ffe0*/  ST.E desc[UR44][R18.64+0x42c], R51 ;  /* 0x00042c3312007985 */ /* 0x000fe8000c10192c */
[----:B------:R-:W-:Y:S01]  /*fff0*/  ST.E desc[UR44][R18.64+0x438], R53 ;  /* 0x0004383512007985 */ /* 0x000fe2000c10192c */
[----:B------:R4:W-:Y:S06]  /*10000*/  BAR.SYNC.DEFER_BLOCKING R26, 0x100 ;  /* 0x0004001a0000751d */ /* 0x0009ec0000010000 */
[----:B------:R-:W4:Y:S04]  /*10010*/  LDL R24, [R1+0x1f0] ;  /* 0x0001f00001187983 */ /* 0x000f280000100800 */
[----:B0-----:R-:W2:Y:S04]  /*10020*/  LD.E R47, desc[UR44][R18.64+0x240] ;  /* 0x0002402c122f7980 */ /* 0x001ea8000c101900 */
[----:B------:R-:W4:Y:S04]  /*10030*/  LD.E.64 R10, desc[UR44][R18.64+0x88] ;  /* 0x0000882c120a7980 */ /* 0x000f28000c101b00 */
[----:B--2---:R0:W-:Y:S04]  /*10040*/  ST.E desc[UR44][R18.64+0x240], R47 ;  /* 0x0002402f12007985 */ /* 0x0041e8000c10192c */
[----:B------:R-:W2:Y:S04]  /*10050*/  LD.E R25, desc[UR44][R4.64] ;  /* 0x0000002c04197980 */ /* 0x000ea8000c101900 */
[----:B--2---:R2:W-:Y:S04]  /*10060*/  ST.E desc[UR44][R4.64], R25 ;  /* 0x0000001904007985 */ /* 0x0045e8000c10192c */
[----:B------:R-:W3:Y:S04]  /*10070*/  LD.E R27, desc[UR44][R8.64] ;  /* 0x0000002c081b7980 */ /* 0x000ee8000c101900 */
[----:B---3--:R3:W-:Y:S04]  /*10080*/  ST.E desc[UR44][R8.64], R27 ;  /* 0x0000001b08007985 */ /* 0x0087e8000c10192c */
[----:B-1----:R-:W4:Y:S04]  /*10090*/  LD.E R39, desc[UR44][R6.64] ;  /* 0x0000002c06277980 */ /* 0x002f28000c101900 */
[----:B----4-:R1:W-:Y:S04]  /*100a0*/  ST.E desc[UR44][R6.64], R39 ;  /* 0x0000002706007985 */ /* 0x0103e8000c10192c */
        /* <DEDUP_REMOVED lines=91> */
[----:B0-----:R-:W3:Y:S04]  /*10660*/  LD.E R41, desc[UR44][R18.64+0x2a8] ;  /* 0x0002a82c12297980 */ /* 0x001ee8000c101900 */
[----:B-1----:R-:W3:Y:S04]  /*10670*/  LD.E R43, desc[UR44][R18.64+0x2b0] ;  /* 0x0002b02c122b7980 */ /* 0x002ee8000c101900 */
[----:B----4-:R-:W4:Y:S04]  /*10680*/  LD.E R45, desc[UR44][R18.64+0x2b8] ;  /* 0x0002b82c122d7980 */ /* 0x010f28000c101900 */
        /* <DEDUP_REMOVED lines=46> */
[----:B------:R0:W-:Y:S04]  /*10970*/  ST.E desc[UR44][R18.64+0x290], R25 ;  /* 0x0002901912007985 */ /* 0x0001e8000c10192c */
[----:B------:R-:W-:Y:S04]  /*10980*/  ST.E desc[UR44][R18.64+0x294], R26 ;  /* 0x0002941a12007985 */ /* 0x000fe8000c10192c */
[----:B---3--:R1:W-:Y:S04]  /*10990*/  ST.E desc[UR44][R18.64+0x298], R27 ;  /* 0x0002981b12007985 */ /* 0x0083e8000c10192c */
        /* <DEDUP_REMOVED lines=105> */
[----:B0-----:R-:W2:Y:S01]  /*11030*/  LDL R25, [R1+0x68] ;  /* 0x0000680001197983 */ /* 0x001ea20000100800 */
[----:B------:R-:W-:-:S02]  /*11040*/  IMAD R10, R24, 0xc00, R10 ;  /* 0x00000c00180a7824 */ /* 0x000fc400078e020a */
[----:B-1----:R-:W-:Y:S01]  /*11050*/  IMAD.MOV.U32 R27, RZ, RZ, R11 ;  /* 0x000000ffff1b7224 */ /* 0x002fe200078e000b */
[----:B------:R-:W-:Y:S01]  /*11060*/  F2FP.F16.F32.PACK_AB R162, R37, R162 ;  /* 0x000000a225a2723e */ /* 0x000fe200000000ff */
[----:B------:R-:W-:Y:S01]  /*11070*/  VIADD R24, R10, 0x80 ;  /* 0x000000800a187836 */ /* 0x000fe20000000000 */
[----:B------:R-:W-:Y:S01]  /*11080*/  F2FP.F16.F32.PACK_AB R168, R168, R36 ;  /* 0x00000024a8a8723e */ /* 0x000fe200000000ff */
[----:B------:R-:W-:Y:S01]  /*11090*/  VIADD R26, R10, 0x100 ;  /* 0x000001000a1a7836 */ /* 0x000fe20000000000 */
[----:B------:R-:W-:Y:S01]  /*110a0*/  R2UR UR15, R27 ;  /* 0x000000001b0f72ca */ /* 0x000fe200000e0000 */
[----:B------:R-:W2:Y:S01]  /*110b0*/  LD.E R36, desc[UR44][R18.64+0x270] ;  /* 0x0002702c12247980 */ /* 0x000ea2000c101900 */
[----:B------:R-:W-:Y:S02]  /*110c0*/  R2UR UR10, R24 ;  /* 0x00000000180a72ca */ /* 0x000fe400000e0000 */
[----:B------:R-:W-:Y:S01]  /*110d0*/  R2UR UR14, R26 ;  /* 0x000000001a0e72ca */ /* 0x000fe200000e0000 */
[----:B------:R-:W2:Y:S01]  /*110e0*/  LD.E R24, desc[UR44][R18.64+0x240] ;  /* 0x0002402c12187980 */ /* 0x000ea2000c101900 */
[----:B------:R-:W-:-:S02]  /*110f0*/  F2FP.F16.F32.PACK_AB R170, R170, R35 ;  /* 0x00000023aaaa723e */ /* 0x000fc400000000ff */
        /* <DEDUP_REMOVED lines=10> */
[----:B------:R-:W2:Y:S04]  /*111a0*/  LD.E R29, desc[UR44][R18.64+0x254] ;  /* 0x0002542c121d7980 */ /* 0x000ea8000c101900 */
[----:B------:R-:W2:Y:S04]  /*111b0*/  LD.E R28, desc[UR44][R18.64+0x250] ;  /* 0x0002502c121c7980 */ /* 0x000ea8000c101900 */
[----:B------:R-:W2:Y:S04]  /*111c0*/  LD.E R30, desc[UR44][R18.64+0x258] ;  /* 0x0002582c121e7980 */ /* 0x000ea8000c101900 */
[----:B------:R-:W2:Y:S04]  /*111d0*/  LD.E R32, desc[UR44][R18.64+0x260] ;  /* 0x0002602c12207980 */ /* 0x000ea8000c101900 */
[----:B------:R-:W2:Y:S04]  /*111e0*/  LD.E R34, desc[UR44][R18.64+0x268] ;  /* 0x0002682c12227980 */ /* 0x000ea8000c101900 */
        /* <DEDUP_REMOVED lines=8> */
[----:B----4-:R-:W3:Y:S04]  /*11270*/  LD.E R45, desc[UR44][R18.64+0x294] ;  /* 0x0002942c122d7980 */ /* 0x010ee8000c101900 */
        /* <DEDUP_REMOVED lines=11> */
[----:B--2---:R-:W3:Y:S04]  /*11330*/  LD.E R57, desc[UR44][R18.64+0x2c4] ;  /* 0x0002c42c12397980 */ /* 0x004ee8000c101900 */
        /* <DEDUP_REMOVED lines=42> */
[----:B------:R-:W-:Y:S01]  /*115e0*/  ISETP.NE.U32.AND P0, PT, R25, RZ, PT ;  /* 0x000000ff1900720c */ /* 0x000fe20003f05070 */
[----:B------:R-:W-:-:S02]  /*115f0*/  IMAD.MOV.U32 R25, RZ, RZ, R11 ;  /* 0x000000ffff197224 */ /* 0x000fc400078e000b */
[----:B------:R-:W3:Y:S03]  /*11600*/  LD.E R100, desc[UR44][R18.64+0x370] ;  /* 0x0003702c12647980 */ /* 0x000ee6000c101900 */
[----:B------:R-:W-:Y:S01]  /*11610*/  R2UR UR11, R25 ;  /* 0x00000000190b72ca */ /* 0x000fe200000e0000 */
        /* <DEDUP_REMOVED lines=54> */
[----:B------:R-:W-:-:S02]  /*11980*/  R2UR UR6, R10 ;  /* 0x000000000a0672ca */ /* 0x000fc400000e0000 */
[----:B------:R-:W-:Y:S02]  /*11990*/  R2UR UR7, R11 ;  /* 0x000000000b0772ca */ /* 0x000fe400000e0000 */
[----:B------:R-:W-:Y:S01]  /*119a0*/  F2FP.F16.F32.PACK_AB R160, R13, R160 ;  /* 0x000000a00da0723e */ /* 0x000fe200000000ff */
[----:B------:R-:W-:-:S03]  /*119b0*/  VOTEU.ANY UP0, P0 ;  /* 0x00000000003f7886 */ /* 0x000fc60000000100 */
[----:B---3--:R-:W-:-:S07]  /*119c0*/  WARPGROUP.ARRIVE ;  /* 0x00000000000079c5 */ /* 0x008fce0000000000 */
        /* <DEDUP_REMOVED lines=816> */
[----:B--2---:R-:W-:Y:S04]  /*14cd0*/  ST.E desc[UR44][R18.64+0x240], R11 ;  /* 0x0002400b12007985 */ /* 0x004fe8000c10192c */
[----:B------:R-:W2:Y:S04]  /*14ce0*/  LD.E R13, desc[UR44][R4.64] ;  /* 0x0000002c040d7980 */ /* 0x000ea8000c101900 */
[----:B--2---:R1:W-:Y:S04]  /*14cf0*/  ST.E desc[UR44][R4.64], R13 ;  /* 0x0000000d04007985 */ /* 0x0043e8000c10192c */
[----:B------:R-:W2:Y:S04]  /*14d00*/  LD.E R15, desc[UR44][R8.64] ;  /* 0x0000002c080f7980 */ /* 0x000ea8000c101900 */
[----:B--2---:R-:W-:Y:S04]  /*14d10*/  ST.E desc[UR44][R8.64], R15 ;  /* 0x0000000f08007985 */ /* 0x004fe8000c10192c */
[----:B------:R-:W2:Y:S04]  /*14d20*/  LD.E R17, desc[UR44][R6.64] ;  /* 0x0000002c06117980 */ /* 0x000ea8000c101900 */
[----:B--2---:R2:W-:Y:S04]  /*14d30*/  ST.E desc[UR44][R6.64], R17 ;  /* 0x0000001106007985 */ /* 0x0045e8000c10192c */
[----:B0-----:R-:W3:Y:S04]  /*14d40*/  LD.E R2, desc[UR44][R18.64+0x250] ;  /* 0x0002502c12027980 */ /* 0x001ee8000c101900 */
        /* <DEDUP_REMOVED lines=124> */
[----:B0-----:R-:W3:Y:S04]  /*15510*/  LD.E R2, desc[UR44][R18.64+0x28] ;  /* 0x0000282c12027980 */ /* 0x001ee8000c101900 */
[----:B----4-:R-:W-:Y:S04]  /*15520*/  ST.E desc[UR44][R18.64+0x254], R4 ;  /* 0x0002540412007985 */ /* 0x010fe8000c10192c */
[----:B------:R-:W-:Y:S04]  /*15530*/  ST.E desc[UR44][R18.64+0x258], R5 ;  /* 0x0002580512007985 */ /* 0x000fe8000c10192c */
        /* <DEDUP_REMOVED lines=122> */
[----:B---3--:R-:W-:-:S04]  /*15ce0*/  LOP3.LUT R2, R2, 0x1, RZ, 0xfc, !PT ;  /* 0x0000000102027812 */ /* 0x008fc800078efcff */
[----:B------:R-:W-:Y:S01]  /*15cf0*/  ISETP.NE.AND P0, PT, R2, 0x3, PT ;  /* 0x000000030200780c */ /* 0x000fe20003f05270 */
[----:B------:R-:W-:-:S12]  /*15d00*/  BSSY B0, `(.L_x_3994) ;  /* 0x0000003000007945 */ /* 0x000fd80003800000 */
[----:B-1----:R-:W-:Y:S05]  /*15d10*/  @!P0 BRA `(.L_x_3995) ;  /* 0x0000000000048947 */ /* 0x002fea0003800000 */
[----:B------:R-:W-:Y:S01]  /*15d20*/  BPT.TRAP 0x1 ;  /* 0x000000040000795c */ /* 0x000fe20000300000 */
.L_x_3995:
[----:B------:R-:W-:Y:S05]  /*15d30*/  BSYNC B0 ;  /* 0x0000000000007941 */ /* 0x000fea0003800000 */
.L_x_3994:
        /* <DEDUP_REMOVED lines=9> */
[----:B------:R-:W2:Y:S02]  /*15dd0*/  LDL R4, [R1+0x50] ;  /* 0x0000500001047983 */ /* 0x000ea40000100800 */
[----:B--2---:R-:W-:-:S07]  /*15de0*/  IMAD.SHL.U32 R4, R4, 0x80, RZ ;  /* 0x0000008004047824 */ /* 0x004fce00078e00ff */
.L_x_3967:
[----:B0-----:R-:W0:Y:S01]  /*15df0*/  LDC R2, c[0x0][0x448] ;  /* 0x00011200ff027b82 */ /* 0x001e220000000800 */
[----:B------:R-:W-:Y:S01]  /*15e00*/  VIADD R4, R4, 0x7f ;  /* 0x0000007f04047836 */ /* 0x000fe20000000000 */
[----:B------:R-:W-:-:S06]  /*15e10*/  ULDC UR4, c[0x0][0xad4] ;  /* 0x0002b50000047ab9 */ /* 0x000fcc0000000800 */
[----:B------:R-:W1:Y:S01]  /*15e20*/  LDC R7, c[0x0][0xadc] ;  /* 0x0002b700ff077b82 */ /* 0x000e620000000800 */
[----:B0-----:R-:W-:-:S13]  /*15e30*/  ISETP.NE.AND P0, PT, R2, 0x1, PT ;  /* 0x000000010200780c */ /* 0x001fda0003f05270 */
[----:B------:R-:W0:Y:S08]  /*15e40*/  @P0 LDC R3, c[0x0][0x44c] ;  /* 0x00011300ff030b82 */ /* 0x000e300000000800 */
[----:B------:R-:W2:Y:S01]  /*15e50*/  @P0 LDC R5, c[0x0][0x450] ;  /* 0x00011400ff050b82 */ /* 0x000ea20000000800 */
[----:B0-----:R-:W-:-:S05]  /*15e60*/  @P0 IMAD.HI.U32 R2, R4, R3, RZ ;  /* 0x0000000304020227 */ /* 0x001fca00078e00ff */
[----:B--2---:R-:W-:Y:S02]  /*15e70*/  @P0 SHF.R.U32.HI R4, RZ, R5, R2 ;  /* 0x00000005ff040219 */ /* 0x004fe40000011602 */
[----:B-1----:R-:W-:-:S03]  /*15e80*/  ISETP.GE.AND P0, PT, R7, 0x1, PT ;  /* 0x000000010700780c */ /* 0x002fc60003f06270 */
[----:B------:R-:W-:-:S04]  /*15e90*/  IMAD.IADD R4, R215, 0x1, R4 ;  /* 0x00000001d7047824 */ /* 0x000fc800078e0204 */
[----:B------:R-:W-:-:S06]  /*15ea0*/  VIADD R2, R4, -UR4 ;  /* 0x8000000404027c36 */ /* 0x000fcc0008000000 */
[----:B------:R-:W-:Y:S05]  /*15eb0*/  @!P0 BRA `(.L_x_3997) ;  /* 0x0000000000448947 */ /* 0x000fea0003800000 */
        /* <DEDUP_REMOVED lines=10> */
.L_x_3999:
[----:B------:R-:W-:-:S13]  /*15f60*/  ISETP.NE.AND P0, PT, R7, 0x1, PT ;  /* 0x000000010700780c */ /* 0x000fda0003f05270 */
[----:B------:R-:W0:Y:S02]  /*15f70*/  @P0 LDC.64 R8, c[0x0][0xae0] ;  /* 0x0002b800ff080b82 */ /* 0x000e240000000a00 */
[----:B0-----:R-:W-:-:S05]  /*15f80*/  @P0 IMAD.HI.U32 R6, R4, R8, RZ ;  /* 0x0000000804060227 */ /* 0x001fca00078e00ff */
[----:B------:R-:W-:-:S07]  /*15f90*/  @P0 SHF.R.U32.HI R4, RZ, R9, R6 ;  /* 0x00000009ff040219 */ /* 0x000fce0000011606 */
.L_x_4000:
[----:B------:R-:W-:Y:S05]  /*15fa0*/  BSYNC B0 ;  /* 0x0000000000007941 */ /* 0x000fea0003800000 */
.L_x_3998:
[----:B------:R-:W-:-:S05]  /*15fb0*/  IMAD R3, R4, R7, RZ ;  /* 0x0000000704037224 */ /* 0x000fca00078e02ff */
[----:B------:R-:W-:-:S07]  /*15fc0*/  VIMNMX R2, R2, R3, !PT ;  /* 0x0000000302027248 */ /* 0x000fce0007fe0100 */
.L_x_3997:
[----:B------:R-:W-:Y:S01]  /*15fd0*/  VIADD R2, R2, 0x5f ;  /* 0x0000005f02027836 */ /* 0x000fe20000000000 */
[----:B------:R-:W-:-:S03]  /*15fe0*/  UIADD3 UR4, UP0, UR37, 0x28, URZ ;  /* 0x0000002825047890 */ /* 0x000fc6000ff1e03f */
[----:B------:R-:W-:Y:S01]  /*15ff0*/  IMAD.HI R2, R2, 0x2aaaaaab, RZ ;  /* 0x2aaaaaab02027827 */ /* 0x000fe200078e02ff */
[----:B------:R-:W-:-:S03]  /*16000*/  UIADD3.X UR5, URZ, UR36, URZ, UP0, !UPT ;  /* 0x000000243f057290 */ /* 0x000fc600087fe43f */
[----:B------:R-:W-:Y:S01]  /*16010*/  IMAD.U32 R6, RZ, RZ, UR4 ;  /* 0x00000004ff067e24 */ /* 0x000fe2000f8e00ff */
[----:B------:R-:W-:Y:S02]  /*16020*/  SHF.R.U32.HI R3, RZ, 0x1f, R2 ;  /* 0x0000001fff037819 */ /* 0x000fe40000011602 */
[----:B------:R-:W-:Y:S02]  /*16030*/  IMAD.U32 R7, RZ, RZ, UR5 ;  /* 0x00000005ff077e24 */ /* 0x000fe4000f8e00ff */
[----:B------:R-:W-:-:S04]  /*16040*/  LEA.HI.SX32 R3, R2, R3, 0x1c ;  /* 0x0000000302037211 */ /* 0x000fc800078fe2ff */
[----:B------:R-:W-:-:S04]  /*16050*/  VIMNMX R4, R202, R3, !PT ;  /* 0x00000003ca047248 */ /* 0x000fc80007fe0100 */
[----:B------:R-:W-:-:S13]  /*16060*/  ISETP.GE.AND P0, PT, R0, R4, PT ;  /* 0x000000040000720c */ /* 0x000fda0003f06270 */
[----:B------:R-:W-:Y:S05]  /*16070*/  @!P0 BRA `(.L_x_4001) ;  /* 0x0000009800648947 */ /* 0x000fea0003800000 */
[----:B------:R0:W5:Y:S02]  /*16080*/  LDL.64 R2, [R1+0x150] ;  /* 0x0001500001027983 */ /* 0x0001640000100a00 */
.L_x_4020:
[----:B-1---5:R-:W2:Y:S04]  /*16090*/  LD.E R5, desc[UR44][R2.64] ;  /* 0x0000002c02057980 */ /* 0x022ea8000c101900 */
[----:B------:R-:W3:Y:S01]  /*160a0*/  LD.E R8, desc[UR44][R2.64+0x8] ;  /* 0x0000082c02087980 */ /* 0x000ee2000c101900 */
[----:B--2---:R-:W-:-:S05]  /*160b0*/  VIADD R5, R5, 0x1 ;  /* 0x0000000105057836 */ /* 0x004fca0000000000 */
[----:B------:R-:W-:-:S13]  /*160c0*/  ISETP.NE.AND P0, PT, R5, 0x2, PT ;  /* 0x000000020500780c */ /* 0x000fda0003f05270 */
[----:B------:R1:W5:Y:S04]  /*160d0*/  @P0 LD.E R11, desc[UR44][R2.64+0x4] ;  /* 0x0000042c020b0980 */ /* 0x000368000c101900 */
[----:B------:R-:W2:Y:S01]  /*160e0*/  @!P0 LD.E R10, desc[UR44][R2.64+0x4] ;  /* 0x0000042c020a8980 */ /* 0x000ea2000c101900 */
[----:B---3--:R-:W-:-:S03]  /*160f0*/  VIADD R9, R8, 0x1 ;  /* 0x0000000108097836 */ /* 0x008fc60000000000 */
[----:B------:R3:W-:Y:S04]  /*16100*/  ST.E desc[UR44][R2.64], R5 ;  /* 0x0000000502007985 */ /* 0x0007e8000c10192c */
[----:B------:R1:W-:Y:S04]  /*16110*/  ST.E desc[UR44][R2.64+0x8], R9 ;  /* 0x0000080902007985 */ /* 0x0003e8000c10192c */
[----:B------:R1:W-:Y:S01]  /*16120*/  @!P0 ST.E desc[UR44][R2.64], RZ ;  /* 0x000000ff02008985 */ /* 0x0003e2000c10192c */
[----:B--2---:R-:W-:-:S05]  /*16130*/  @!P0 LOP3.LUT R11, R10, 0x1, RZ, 0x3c, !PT ;  /* 0x000000010a0b8812 */ /* 0x004fca00078e3cff */
[----:B------:R1:W-:Y:S04]  /*16140*/  @!P0 ST.E desc[UR44][R2.64+0x4], R11 ;  /* 0x0000040b02008985 */ /* 0x0003e8000c10192c */
[----:B------:R-:W2:Y:S04]  /*16150*/  LDL.64 R16, [R1+0x168] ;  /* 0x0001680001107983 */ /* 0x000ea80000100a00 */
[----:B--2---:R-:W2:Y:S01]  /*16160*/  LD.E R8, desc[UR44][R16.64] ;  /* 0x0000002c10087980 */ /* 0x004ea2000c101900 */
[----:B------:R-:W-:Y:S05]  /*16170*/  YIELD ;  /* 0x0000000000007946 */ /* 0x000fea0003800000 */
[----:B------:R-:W-:Y:S01]  /*16180*/  BSSY B0, `(.L_x_4002) ;  /* 0x0000006000007945 */ /* 0x000fe20003800000 */
[----:B---3--:R-:W-:Y:S01]  /*16190*/  @!P0 IMAD.MOV.U32 R5, RZ, RZ, RZ ;  /* 0x000000ffff058224 */ /* 0x008fe200078e00ff */
[----:B--2---:R-:W-:-:S04]  /*161a0*/  LOP3.LUT R8, R8, 0x1, RZ, 0xfc, !PT ;  /* 0x0000000108087812 */ /* 0x004fc800078efcff */
[----:B------:R-:W-:-:S13]  /*161b0*/  ISETP.NE.AND P1, PT, R8, 0x3, PT ;  /* 0x000000030800780c */ /* 0x000fda0003f25270 */
[----:B-1----:R-:W-:Y:S05]  /*161c0*/  @!P1 BRA `(.L_x_4003) ;  /* 0x0000000000049947 */ /* 0x002fea0003800000 */
[----:B------:R-:W-:Y:S01]  /*161d0*/  BPT.TRAP 0x1 ;  /* 0x000000040000795c */ /* 0x000fe20000300000 */
.L_x_4003:
[----:B------:R-:W-:Y:S05]  /*161e0*/  BSYNC B0 ;  /* 0x0000000000007941 */ /* 0x000fea0003800000 */
.L_x_4002:
        /* <DEDUP_REMOVED lines=13> */
.L_x_4005:
[----:B------:R-:W-:Y:S05]  /*162c0*/  BSYNC B0 ;  /* 0x0000000000007941 */ /* 0x000fea0003800000 */
.L_x_4004:
        /* <DEDUP_REMOVED lines=8> */
.L_x_4007:
[----:B------:R-:W-:Y:S05]  /*16350*/  BSYNC B0 ;  /* 0x0000000000007941 */ /* 0x000fea0003800000 */
.L_x_4006:
[----:B------:R-:W2:Y:S04]  /*16360*/  LD.E R25, desc[UR44][R2.64] ;  /* 0x0000002c02197980 */ /* 0x000ea8000c101900 */
[----:B------:R-:W2:Y:S01]  /*16370*/  LDL.64 R14, [R1+0x80] ;  /* 0x00008000010e7983 */ /* 0x000ea20000100a00 */
[----:B------:R-:W-:Y:S05]  /*16380*/  WARPSYNC.ALL ;  /* 0x0000000000007948 */ /* 0x000fea0003800000 */
[----:B------:R3:W-:Y:S04]  /*16390*/  STL [R1+0x60], RZ ;  /* 0x000060ff01007387 */ /* 0x0007e80000100800 */
[----:B------:R-:W4:Y:S01]  /*163a0*/  LD.E.64 R20, desc[UR44][R18.64+0x78] ;  /* 0x0000782c12147980 */ /* 0x000f22000c101b00 */
[----:B------:R-:W-:-:S05]  /*163b0*/  IMAD.MOV.U32 R5, RZ, RZ, 0x1 ;  /* 0x00000001ff057424 */ /* 0x000fca00078e00ff */
[----:B------:R3:W-:Y:S04]  /*163c0*/  STL [R1+0x60], R5 ;  /* 0x0000600501007387 */ /* 0x0007e80000100800 */
[----:B------:R-:W3:Y:S04]  /*163d0*/  LD.E.64 R8, desc[UR44][R18.64+0x78] ;  /* 0x0000782c12087980 */ /* 0x000ee8000c101b00 */
[----:B------:R0:W-:Y:S04]  /*163e0*/  STL [R1+0x60], R5 ;  /* 0x0000600501007387 */ /* 0x0001e80000100800 */
[----:B-1---5:R-:W3:Y:S01]  /*163f0*/  LD.E.64 R10, desc[UR44][R18.64+0x78] ;  /* 0x0000782c120a7980 */ /* 0x022ee2000c101b00 */
[----:B--2---:R-:W-:Y:S01]  /*16400*/  IMAD R14, R25, 0x300, R14 ;  /* 0x00000300190e7824 */ /* 0x004fe200078e020e */
[----:B------:R-:W-:-:S02]  /*16410*/  R2UR UR7, R15 ;  /* 0x000000000f0772ca */ /* 0x000fc400000e0000 */
[----:B------:R0:W-:Y:S02]  /*16420*/  STL [R1+0x60], R5 ;  /* 0x0000600501007387 */ /* 0x0001e40000100800 */
[----:B------:R-:W-:Y:S02]  /*16430*/  R2UR UR6, R14 ;  /* 0x000000000e0672ca */ /* 0x000fe400000e0000 */
[----:B------:R-:W2:Y:S01]  /*16440*/  LD.E.64 R12, desc[UR44][R18.64+0x78] ;  /* 0x0000782c120c7980 */ /* 0x000ea2000c101b00 */
[----:B------:R-:W-:-:S03]  /*16450*/  WARPGROUP.ARRIVE ;  /* 0x00000000000079c5 */ /* 0x000fc60000000000 */
[----:B------:R0:W-:Y:S01]  /*16460*/  STL [R1+0x60], R5 ;  /* 0x0000600501007387 */ /* 0x0001e20000100800 */
[----:B----4-:R-:W-:Y:S02]  /*16470*/  R2UR UR4, R20 ;  /* 0x00000000140472ca */ /* 0x010fe400000e0000 */
[----:B------:R-:W-:-:S13]  /*16480*/  R2UR UR5, R21 ;  /* 0x00000000150572ca */ /* 0x000fda00000e0000 */
[----:B------:R-:W-:Y:S01]  /*16490*/  HGMMA.64x96x16.F32 R24, gdesc[UR4], RZ, !UPT, gsb0 ;  /* 0x01600000041879f0 */ /* 0x000fe2000c0008ff */
[----:B---3--:R-:W-:Y:S02]  /*164a0*/  VIADD R8, R8, 0x2 ;  /* 0x0000000208087836 */ /* 0x008fe40000000000 */
        /* <DEDUP_REMOVED lines=36> */
[----:B0-----:R-:W-:Y:S05]  /*166f0*/  @!P0 BRA `(.L_x_4010) ;  /* 0x0000000000048947 */ /* 0x001fea0003800000 */
[----:B------:R-:W-:Y:S01]  /*16700*/  BPT.TRAP 0x1 ;  /* 0x000000040000795c */ /* 0x000fe20000300000 */
.L_x_4010:
[----:B------:R-:W-:Y:S05]  /*16710*/  BSYNC B0 ;  /* 0x0000000000007941 */ /* 0x000fea0003800000 */
.L_x_4009:
[----:B------:R-:W2:Y:S01]  /*16720*/  LD.E.64 R8, desc[UR44][R6.64+0x18] ;  /* 0x0000182c06087980 */ /* 0x000ea2000c101b00 */
[----:B-----5:R-:W-:Y:S02]  /*16730*/  SHF.L.U32 R73, R73, 0x1f, RZ ;  /* 0x0000001f49497819 */ /* 0x020fe400000006ff */
[----:B--2---:R-:W-:-:S05]  /*16740*/  MOV R9, R8 ;  /* 0x0000000800097202 */ /* 0x004fca0000000f00 */
[----:B------:R-:W-:-:S04]  /*16750*/  IMAD R72, R72, 0x8, R9 ;  /* 0x0000000848487824 */ /* 0x000fc800078e0209 */
[----:B------:R0:W1:Y:S01]  /*16760*/  SYNCS.PHASECHK.TRANS64.TRYWAIT P0, [R72+URZ], R73 ;  /* 0x00000049480075a7 */ /* 0x000062000800017f */
[----:B------:R-:W2:Y:S04]  /*16770*/  LD.E R10, desc[UR44][R6.64] ;  /* 0x0000002c060a7980 */ /* 0x000ea8000c101900 */
[----:B------:R0:W5:Y:S04]  /*16780*/  LD.E R8, desc[UR44][R2.64] ;  /* 0x0000002c02087980 */ /* 0x000168000c101900 */
[----:B------:R0:W5:Y:S01]  /*16790*/  LD.E R9, desc[UR44][R2.64+0x4] ;  /* 0x0000042c02097980 */ /* 0x000162000c101900 */
[----:B------:R-:W-:Y:S01]  /*167a0*/  BSSY B0, `(.L_x_4011) ;  /* 0x0000005000007945 */ /* 0x000fe20003800000 */
[----:B--2---:R-:W-:-:S04]  /*167b0*/  LOP3.LUT R10, R10, 0x1, RZ, 0xfc, !PT ;  /* 0x000000010a0a7812 */ /* 0x004fc800078efcff */
[----:B------:R-:W-:-:S13]  /*167c0*/  ISETP.NE.AND P1, PT, R10, 0x3, PT ;  /* 0x000000030a00780c */ /* 0x000fda0003f25270 */
[----:B01----:R-:W-:Y:S05]  /*167d0*/  @!P1 BRA `(.L_x_4012) ;  /* 0x0000000000049947 */ /* 0x003fea0003800000 */
[----:B------:R-:W-:Y:S01]  /*167e0*/  BPT.TRAP 0x1 ;  /* 0x000000040000795c */ /* 0x000fe20000300000 */
.L_x_4012:
[----:B------:R-:W-:Y:S05]  /*167f0*/  BSYNC B0 ;  /* 0x0000000000007941 */ /* 0x000fea0003800000 */
.L_x_4011:
[----:B------:R-:W-:Y:S04]  /*16800*/  BSSY B0, `(.L_x_4013) ;  /* 0x0000008000007945 */ /* 0x000fe80003800000 */
[----:B------:R-:W-:Y:S05]  /*16810*/  @P0 BRA `(.L_x_4014) ;  /* 0x0000000000180947 */ /* 0x000fea0003800000 */
[----:B------:R-:W2:Y:S01]  /*16820*/  LD.E.64 R6, desc[UR44][R6.64+0x18] ;  /* 0x0000182c06067980 */ /* 0x000ea2000c101b00 */
[----:B-----5:R-:W-:Y:S02]  /*16830*/  SHF.L.U32 R9, R9, 0x1f, RZ ;  /* 0x0000001f09097819 */ /* 0x020fe400000006ff */
[----:B--2---:R-:W-:-:S04]  /*16840*/  MOV R11, R6 ;  /* 0x00000006000b7202 */ /* 0x004fc80000000f00 */
[----:B------:R-:W-:-:S04]  /*16850*/  LEA R8, R8, R11, 0x3 ;  /* 0x0000000b08087211 */ /* 0x000fc800078e18ff */
[----:B------:R-:W0:Y:S02]  /*16860*/  SYNCS.PHASECHK.TRANS64.TRYWAIT P0, [R8+URZ], R9 ;  /* 0x00000009080075a7 */ /* 0x000e24000800017f */
[----:B0-----:R-:W-:Y:S05]  /*16870*/  @!P0 BRA `(.L_x_4015) ;  /* 0x0000024000688947 */ /* 0x001fea0003800000 */
.L_x_4014:
[----:B------:R-:W-:Y:S05]  /*16880*/  BSYNC B0 ;  /* 0x0000000000007941 */ /* 0x000fea0003800000 */
.L_x_4013:
[----:B------:R-:W2:Y:S04]  /*16890*/  LD.E R21, desc[UR44][R2.64] ;  /* 0x0000002c02157980 */ /* 0x000ea8000c101900 */
[----:B------:R-:W2:Y:S04]  /*168a0*/  LDL.64 R6, [R1+0xf8] ;  /* 0x0000f80001067983 */ /* 0x000ea80000100a00 */
[----:B------:R-:W3:Y:S04]  /*168b0*/  LDL R20, [R1+0x70] ;  /* 0x0000700001147983 */ /* 0x000ee80000100800 */
[----:B0----5:R-:W4:Y:S04]  /*168c0*/  LDL.64 R8, [R1+0xf0] ;  /* 0x0000f00001087983 */ /* 0x021f280000100a00 */
        /* <DEDUP_REMOVED lines=171> */
[----:B------:R-:W0:Y:S01]  /*17380*/  S2R R72, SR_TID.X ;  /* 0x0000000000487919 */ /* 0x000e220000002100 */
[----:B------:R1:W-:Y:S04]  /*17390*/  STL [R1+0x70], R5 ;  /* 0x0000700501007387 */ /* 0x0003e80000100800 */
[----:B------:R1:W-:Y:S01]  /*173a0*/  STL [R1+0x70], R5 ;  /* 0x0000700501007387 */ /* 0x0003e20000100800 */
[----:B------:R-:W-:-:S02]  /*173b0*/  WARPGROUP.DEPBAR.LE gsb0, 0x0 ;  /* 0x00008000000079c5 */ /* 0x000fc40000010000 */
[----:B------:R-:W-:-:S06]  /*173c0*/  WARPGROUP.ARRIVE ;  /* 0x00000000000079c5 */ /* 0x000fcc0000000000 */
[----:B------:R-:W-:Y:S01]  /*173d0*/  HGMMA.64x96x16.F32 R24, gdesc[UR4], R24, gsb0 ;  /* 0x01600000041879f0 */ /* 0x000fe20008000818 */
[----:B------:R1:W-:Y:S01]  /*173e0*/  STL [R1+0x70], R5 ;  /* 0x0000700501007387 */ /* 0x0003e20000100800 */
[----:B0-----:R-:W-:-:S03]  /*173f0*/  SHF.R.U32.HI R103, RZ, 0x7, R72 ;  /* 0x00000007ff677819 */ /* 0x001fc60000011648 */
[----:B------:R1:W-:Y:S04]  /*17400*/  STL [R1+0x70], R5 ;  /* 0x0000700501007387 */ /* 0x0003e80000100800 */
        /* <DEDUP_REMOVED lines=22> */
.L_x_4017:
[----:B------:R-:W-:Y:S05]  /*17570*/  BSYNC B0 ;  /* 0x0000000000007941 */ /* 0x000fea0003800000 */
.L_x_4016:
[----:B------:R-:W2:Y:S04]  /*17580*/  LD.E.64 R6, desc[UR44][R16.64+0x20] ;  /* 0x0000202c10067980 */ /* 0x000ea8000c101b00 */
[----:B------:R-:W3:Y:S01]  /*17590*/  LD.E R9, desc[UR44][R16.64+0xc] ;  /* 0x00000c2c10097980 */ /* 0x000ee2000c101900 */
[----:B--2---:R-:W-:-:S05]  /*175a0*/  MOV R7, R6 ;  /* 0x0000000600077202 */ /* 0x004fca0000000f00 */
[----:B-----5:R-:W-:-:S05]  /*175b0*/  IMAD R8, R8, 0x8, R7 ;  /* 0x0000000808087824 */ /* 0x020fca00078e0207 */
[----:B---3--:R-:W-:-:S04]  /*175c0*/  PRMT R8, R9, 0x654, R8 ;  /* 0x0000065409087816 */ /* 0x008fc80000000008 */
[----:B------:R0:W-:Y:S01]  /*175d0*/  SYNCS.ARRIVE.TRANS64.RED.A1T0 RZ, [R8+URZ], RZ ;  /* 0x000000ff08ff79a7 */ /* 0x0001e2000810043f */
[----:B------:R-:W2:Y:S04]  /*175e0*/  LDL R16, [R1+0x230] ;  /* 0x0002300001107983 */ /* 0x000ea80000100800 */
[----:B0-----:R-:W3:Y:S02]  /*175f0*/  LDL.64 R8, [R1+0x210] ;  /* 0x0002100001087983 */ /* 0x001ee40000100a00 */
[----:B---3--:R-:W-:-:S04]  /*17600*/  FMNMX.FTZ R6, R24, R8, !PT ;  /* 0x0000000818067209 */ /* 0x008fc80007810000 */
        /* <DEDUP_REMOVED lines=50> */
[----:B0-----:R-:W-:-:S03]  /*17930*/  FMNMX.FTZ R10, R11, R12, !PT ;  /* 0x0000000c0b0a7209 */ /* 0x001fc60007810000 */
[----:B------:R0:W-:Y:S04]  /*17940*/  STL.64 [R1+0x210], R6 ;  /* 0x0002100601007387 */ /* 0x0001e80000100a00 */
[----:B------:R-:W-:Y:S04]  /*17950*/  STL [R1+0x210], R10 ;  /* 0x0002100a01007387 */ /* 0x000fe80000100800 */
[----:B------:R-:W3:Y:S04]  /*17960*/  LDL R21, [R1+0x210] ;  /* 0x0002100001157983 */ /* 0x000ee80000100800 */
[----:B------:R-:W4:Y:S04]  /*17970*/  LDL R13, [R1+0x214] ;  /* 0x00021400010d7983 */ /* 0x000f280000100800 */
[----:B0-----:R-:W2:Y:S01]  /*17980*/  LDL.64 R6, [R1+0x220] ;  /* 0x0002200001067983 */ /* 0x001ea20000100a00 */
[----:B---3--:R-:W-:-:S03]  /*17990*/  FADD.FTZ R11, R8, -R21 ;  /* 0x80000015080b7221 */ /* 0x008fc60000010000 */
[----:B----4-:R-:W0:Y:S01]  /*179a0*/  SHFL.BFLY PT, R8, R13, 0x2, 0x1f ;  /* 0x0c401f000d087f89 */ /* 0x010e2200000e0000 */
[----:B--2---:R-:W-:-:S04]  /*179b0*/  FMUL.FTZ R11, R11, R16 ;  /* 0x000000100b0b7220 */ /* 0x004fc80000410000 */
[----:B------:R1:W-:Y:S01]  /*179c0*/  MUFU.EX2 R17, R11 ;  /* 0x0000000b00117308 */ /* 0x0003e20000000800 */
[----:B0-----:R-:W-:-:S05]  /*179d0*/  FMNMX.FTZ R8, R8, R13, !PT ;  /* 0x0000000d08087209 */ /* 0x001fca0007810000 */
[----:B-1----:R-:W0:Y:S01]  /*179e0*/  SHFL.BFLY PT, R11, R8, 0x1, 0x1f ;  /* 0x0c201f00080b7f89 */ /* 0x002e2200000e0000 */
[----:B------:R-:W-:-:S04]  /*179f0*/  FMUL.FTZ R21, R16, R21 ;  /* 0x0000001510157220 */ /* 0x000fc80000410000 */
[-CC-:B------:R-:W-:Y:S01]  /*17a00*/  FFMA.FTZ R160, R24, R16.reuse, -R21.reuse ;  /* 0x0000001018a07223 */ /* 0x180fe20000010815 */
[-CC-:B------:R-:W-:Y:S01]  /*17a10*/  FFMA.FTZ R168, R32, R16.reuse, -R21.reuse ;  /* 0x0000001020a87223 */ /* 0x180fe20000010815 */
[----:B------:R-:W-:Y:S01]  /*17a20*/  FFMA.FTZ R32, R33, R16, -R21 ;  /* 0x0000001021207223 */ /* 0x000fe20000010815 */
[----:B0-----:R-:W-:-:S05]  /*17a30*/  FMNMX.FTZ R20, R8, R11, !PT ;  /* 0x0000000b08147209 */ /* 0x001fca0007810000 */
[----:B------:R-:W-:-:S04]  /*17a40*/  FADD.FTZ R9, R9, -R20 ;  /* 0x8000001409097221 */ /* 0x000fc80000010000 */
[----:B------:R-:W-:Y:S01]  /*17a50*/  FMUL.FTZ R8, R16, R9 ;  /* 0x0000000910087220 */ /* 0x000fe20000410000 */
[-C--:B------:R-:W-:Y:S01]  /*17a60*/  FMUL.FTZ R9, R20, R16.reuse ;  /* 0x0000001014097220 */ /* 0x080fe20000410000 */
[----:B------:R-:W-:-:S03]  /*17a70*/  FFMA.FTZ R33, R37, R16, -R21 ;  /* 0x0000001025217223 */ /* 0x000fc60000010815 */
[-CC-:B------:R-:W-:Y:S01]  /*17a80*/  FFMA.FTZ R161, R26, R16.reuse, -R9.reuse ;  /* 0x000000101aa17223 */ /* 0x180fe20000010809 */
[-C--:B------:R-:W-:Y:S01]  /*17a90*/  FFMA.FTZ R37, R27, R16.reuse, -R9 ;  /* 0x000000101b257223 */ /* 0x080fe20000010809 */
[-C--:B------:R-:W-:Y:S01]  /*17aa0*/  FFMA.FTZ R24, R25, R16.reuse, -R21 ;  /* 0x0000001019187223 */ /* 0x080fe20000010815 */
[----:B------:R-:W-:Y:S01]  /*17ab0*/  MUFU.EX2 R8, R8 ;  /* 0x0000000800087308 */ /* 0x000fe20000000800 */
[-C--:B------:R-:W-:Y:S01]  /*17ac0*/  FFMA.FTZ R163, R30, R16.reuse, -R9 ;  /* 0x000000101ea37223 */ /* 0x080fe20000010809 */
[-CC-:B------:R-:W-:Y:S01]  /*17ad0*/  FFMA.FTZ R162, R28, R16.reuse, -R21.reuse ;  /* 0x000000101ca27223 */ /* 0x180fe20000010815 */
[----:B------:R-:W-:-:S05]  /*17ae0*/  FFMA.FTZ R176, R40, R16, -R21 ;  /* 0x0000001028b07223 */ /* 0x000fca0000010815 */
[----:B------:R-:W0:Y:S01]  /*17af0*/  MUFU.EX2 R161, R161 ;  /* 0x000000a100a17308 */ /* 0x000e220000000800 */
[-C--:B------:R-:W-:Y:S01]  /*17b00*/  FFMA.FTZ R40, R31, R16.reuse, -R9 ;  /* 0x000000101f287223 */ /* 0x080fe20000010809 */
[----:B------:R-:W-:-:S06]  /*17b10*/  FFMA.FTZ R72, R29, R16, -R21 ;  /* 0x000000101d487223 */ /* 0x000fcc0000010815 */
[----:B------:R-:W1:Y:S01]  /*17b20*/  MUFU.EX2 R160, R160 ;  /* 0x000000a000a07308 */ /* 0x000e620000000800 */
[----:B------:R-:W-:-:S07]  /*17b30*/  FFMA.FTZ R169, R34, R16, -R9 ;  /* 0x0000001022a97223 */ /* 0x000fce0000010809 */
[----:B------:R-:W2:Y:S08]  /*17b40*/  MUFU.EX2 R37, R37 ;  /* 0x0000002500257308 */ /* 0x000eb00000000800 */
[----:B------:R-:W3:Y:S01]  /*17b50*/  MUFU.EX2 R24, R24 ;  /* 0x0000001800187308 */ /* 0x000ee20000000800 */
[----:B------:R-:W-:-:S07]  /*17b60*/  FFMA.FTZ R31, R35, R16, -R9 ;  /* 0x00000010231f7223 */ /* 0x000fce0000010809 */
[----:B------:R-:W4:Y:S08]  /*17b70*/  MUFU.EX2 R163, R163 ;  /* 0x000000a300a37308 */ /* 0x000f300000000800 */
[----:B------:R-:W4:Y:S01]  /*17b80*/  MUFU.EX2 R162, R162 ;  /* 0x000000a200a27308 */ /* 0x000f220000000800 */
[----:B0-----:R-:W-:Y:S01]  /*17b90*/  FFMA.FTZ R26, R7, R8, R161 ;  /* 0x00000008071a7223 */ /* 0x001fe200000100a1 */
[----:B------:R-:W-:-:S06]  /*17ba0*/  FFMA.FTZ R171, R38, R16, -R9 ;  /* 0x0000001026ab7223 */ /* 0x000fcc0000010809 */
[----:B------:R-:W0:Y:S01]  /*17bb0*/  MUFU.EX2 R40, R40 ;  /* 0x0000002800287308 */ /* 0x000e220000000800 */
[----:B-1----:R-:W-:Y:S01]  /*17bc0*/  FFMA.FTZ R7, R17, R6, R160 ;  /* 0x0000000611077223 */ /* 0x002fe200000100a0 */
[----:B------:R-:W-:-:S06]  /*17bd0*/  FFMA.FTZ R170, R36, R16, -R21 ;  /* 0x0000001024aa7223 */ /* 0x000fcc0000010815 */
[----:B------:R-:W1:Y:S01]  /*17be0*/  MUFU.EX2 R72, R72 ;  /* 0x0000004800487308 */ /* 0x000e620000000800 */
[----:B--2---:R-:W-:Y:S01]  /*17bf0*/  FADD.FTZ R26, R37, R26 ;  /* 0x0000001a251a7221 */ /* 0x004fe20000010000 */
[----:B------:R-:W-:-:S06]  /*17c00*/  FFMA.FTZ R34, R39, R16, -R9 ;  /* 0x0000001027227223 */ /* 0x000fcc0000010809 */
[----:B------:R-:W2:Y:S01]  /*17c10*/  MUFU.EX2 R169, R169 ;  /* 0x000000a900a97308 */ /* 0x000ea20000000800 */
[----:B---3--:R-:W-:-:S07]  /*17c20*/  FADD.FTZ R7, R24, R7 ;  /* 0x0000000718077221 */ /* 0x008fce0000010000 */
[----:B------:R-:W3:Y:S01]  /*17c30*/  MUFU.EX2 R168, R168 ;  /* 0x000000a800a87308 */ /* 0x000ee20000000800 */
[-CC-:B------:R-:W-:Y:S01]  /*17c40*/  FFMA.FTZ R36, R41, R16.reuse, -R21.reuse ;  /* 0x0000001029247223 */ /* 0x180fe20000010815 */
[-CC-:B------:R-:W-:Y:S01]  /*17c50*/  FFMA.FTZ R178, R44, R16.reuse, -R21.reuse ;  /* 0x000000102cb27223 */ /* 0x180fe20000010815 */
[-CC-:B------:R-:W-:Y:S01]  /*17c60*/  FFMA.FTZ R25, R45, R16.reuse, -R21.reuse ;  /* 0x000000102d197223 */ /* 0x180fe20000010815 */
[----:B------:R-:W-:-:S04]  /*17c70*/  FFMA.FTZ R14, R48, R16, -R21 ;  /* 0x00000010300e7223 */ /* 0x000fc80000010815 */
[----:B------:R-:W3:Y:S01]  /*17c80*/  MUFU.EX2 R31, R31 ;  /* 0x0000001f001f7308 */ /* 0x000ee20000000800 */
[-CC-:B------:R-:W-:Y:S01]  /*17c90*/  FFMA.FTZ R180, R49, R16.reuse, -R21.reuse ;  /* 0x0000001031b47223 */ /* 0x180fe20000010815 */
[-CC-:B------:R-:W-:Y:S01]  /*17ca0*/  FFMA.FTZ R15, R52, R16.reuse, -R21.reuse ;  /* 0x00000010340f7223 */ /* 0x180fe20000010815 */
[-CC-:B------:R-:W-:Y:S01]  /*17cb0*/  FFMA.FTZ R181, R53, R16.reuse, -R21.reuse ;  /* 0x0000001035b57223 */ /* 0x180fe20000010815 */
[-CC-:B------:R-:W-:Y:S01]  /*17cc0*/  FFMA.FTZ R12, R56, R16.reuse, -R21.reuse ;  /* 0x00000010380c7223 */ /* 0x180fe20000010815 */
[----:B------:R-:W-:-:S03]  /*17cd0*/  FFMA.FTZ R182, R57, R16, -R21 ;  /* 0x0000001039b67223 */ /* 0x000fc60000010815 */
[----:B------:R-:W3:Y:S01]  /*17ce0*/  MUFU.EX2 R32, R32 ;  /* 0x0000002000207308 */ /* 0x000ee20000000800 */
[-CC-:B------:R-:W-:Y:S01]  /*17cf0*/  FFMA.FTZ R13, R60, R16.reuse, -R21.reuse ;  /* 0x000000103c0d7223 */ /* 0x180fe20000010815 */
[-CC-:B------:R-:W-:Y:S01]  /*17d00*/  FFMA.FTZ R183, R61, R16.reuse, -R21.reuse ;  /* 0x000000103db77223 */ /* 0x180fe20000010815 */
[-CC-:B------:R-:W-:Y:S01]  /*17d10*/  FFMA.FTZ R10, R64, R16.reuse, -R21.reuse ;  /* 0x00000010400a7223 */ /* 0x180fe20000010815 */
[-CC-:B------:R-:W-:Y:S01]  /*17d20*/  FFMA.FTZ R184, R65, R16.reuse, -R21.reuse ;  /* 0x0000001041b87223 */ /* 0x180fe20000010815 */
[-CC-:B------:R-:W-:Y:S01]  /*17d30*/  FFMA.FTZ R68, R68, R16.reuse, -R21.reuse ;  /* 0x0000001044447223 */ /* 0x180fe20000010815 */
[-C--:B------:R-:W-:Y:S01]  /*17d40*/  FFMA.FTZ R185, R69, R16.reuse, -R21 ;  /* 0x0000001045b97223 */ /* 0x080fe20000010815 */
[----:B----4-:R-:W-:Y:S01]  /*17d50*/  FADD.FTZ R21, R163, R26 ;  /* 0x0000001aa3157221 */ /* 0x010fe20000010000 */
[----:B------:R-:W4:Y:S01]  /*17d60*/  MUFU.EX2 R171, R171 ;  /* 0x000000ab00ab7308 */ /* 0x000f220000000800 */
[----:B------:R-:W-:Y:S01]  /*17d70*/  FFMA.FTZ R177, R42, R16, -R9 ;  /* 0x000000102ab17223 */ /* 0x000fe20000010809 */
[----:B------:R-:W-:Y:S01]  /*17d80*/  FADD.FTZ R7, R162, R7 ;  /* 0x00000007a2077221 */ /* 0x000fe20000010000 */
[----:B0-----:R-:W-:-:S05]  /*17d90*/  FADD.FTZ R6, R40, R21 ;  /* 0x0000001528067221 */ /* 0x001fca0000010000 */
[----:B------:R-:W0:Y:S01]  /*17da0*/  MUFU.EX2 R170, R170 ;  /* 0x000000aa00aa7308 */ /* 0x000e220000000800 */
[----:B------:R-:W-:Y:S01]  /*17db0*/  FFMA.FTZ R30, R43, R16, -R9 ;  /* 0x000000102b1e7223 */ /* 0x000fe20000010809 */
[----:B-1----:R-:W-:Y:S01]  /*17dc0*/  FADD.FTZ R7, R72, R7 ;  /* 0x0000000748077221 */ /* 0x002fe20000010000 */
[----:B--2---:R-:W-:-:S05]  /*17dd0*/  FADD.FTZ R6, R169, R6 ;  /* 0x00000006a9067221 */ /* 0x004fca0000010000 */
[----:B------:R-:W1:Y:S01]  /*17de0*/  MUFU.EX2 R34, R34 ;  /* 0x0000002200227308 */ /* 0x000e620000000800 */
[----:B------:R-:W-:Y:S01]  /*17df0*/  FFMA.FTZ R179, R46, R16, -R9 ;  /* 0x000000102eb37223 */ /* 0x000fe20000010809 */
[----:B---3--:R-:W-:-:S06]  /*17e00*/  FADD.FTZ R7, R168, R7 ;  /* 0x00000007a8077221 */ /* 0x008fcc0000010000 */
[----:B------:R-:W2:Y:S01]  /*17e10*/  MUFU.EX2 R33, R33 ;  /* 0x0000002100217308 */ /* 0x000ea20000000800 */
[----:B------:R-:W-:Y:S01]  /*17e20*/  FADD.FTZ R6, R31, R6 ;  /* 0x000000061f067221 */ /* 0x000fe20000010000 */
[----:B------:R-:W-:-:S06]  /*17e30*/  FFMA.FTZ R215, R47, R16, -R9 ;  /* 0x000000102fd77223 */ /* 0x000fcc0000010809 */
[----:B------:R-:W3:Y:S01]  /*17e40*/  MUFU.EX2 R177, R177 ;  /* 0x000000b100b17308 */ /* 0x000ee20000000800 */
[----:B------:R-:W-:-:S07]  /*17e50*/  FADD.FTZ R7, R32, R7 ;  /* 0x0000000720077221 */ /* 0x000fce0000010000 */
[----:B------:R-:W3:Y:S01]  /*17e60*/  MUFU.EX2 R176, R176 ;  /* 0x000000b000b07308 */ /* 0x000ee20000000800 */
[----:B----4-:R-:W-:Y:S01]  /*17e70*/  FADD.FTZ R21, R171, R6 ;  /* 0x00000006ab157221 */ /* 0x010fe20000010000 */
[----:B------:R-:W-:-:S06]  /*17e80*/  FFMA.FTZ R212, R50, R16, -R9 ;  /* 0x0000001032d47223 */ /* 0x000fcc0000010809 */
[----:B------:R-:W4:Y:S01]  /*17e90*/  MUFU.EX2 R30, R30 ;  /* 0x0000001e001e7308 */ /* 0x000f220000000800 */
[----:B0-----:R-:W-:-:S07]  /*17ea0*/  FADD.FTZ R6, R170, R7 ;  /* 0x00000007aa067221 */ /* 0x001fce0000010000 */
[----:B------:R-:W0:Y:S01]  /*17eb0*/  MUFU.EX2 R36, R36 ;  /* 0x0000002400247308 */ /* 0x000e220000000800 */
[----:B-1----:R-:W-:Y:S01]  /*17ec0*/  FADD.FTZ R26, R34, R21 ;  /* 0x00000015221a7221 */ /* 0x002fe20000010000 */
[----:B------:R-:W-:-:S06]  /*17ed0*/  FFMA.FTZ R213, R51, R16, -R9 ;  /* 0x0000001033d57223 */ /* 0x000fcc0000010809 */
[----:B------:R-:W1:Y:S01]  /*17ee0*/  MUFU.EX2 R179, R179 ;  /* 0x000000b300b37308 */ /* 0x000e620000000800 */
[----:B--2---:R-:W-:-:S07]  /*17ef0*/  FADD.FTZ R7, R33, R6 ;  /* 0x0000000621077221 */ /* 0x004fce0000010000 */
[----:B------:R-:W2:Y:S01]  /*17f00*/  MUFU.EX2 R178, R178 ;  /* 0x000000b200b27308 */ /* 0x000ea20000000800 */
[----:B---3--:R-:W-:Y:S01]  /*17f10*/  FADD.FTZ R21, R177, R26 ;  /* 0x0000001ab1157221 */ /* 0x008fe20000010000 */
        /* <DEDUP_REMOVED lines=30> */
[----:B------:R-:W-:-:S06]  /*18100*/  FADD.FTZ R6, R15, R6 ;  /* 0x000000060f067221 */ /* 0x000fcc0000010000 */
[----:B------:R-:W3:Y:S01]  /*18110*/  MUFU.EX2 R209, R209 ;  /* 0x000000d100d17308 */ /* 0x000ee20000000800 */
[----:B------:R-:W-:-:S07]  /*18120*/  FFMA.FTZ R186, R66, R16, -R9 ;  /* 0x0000001042ba7223 */ /* 0x000fce0000010809 */
        /* <DEDUP_REMOVED lines=13> */
[----:B------:R-:W-:Y:S01]  /*18200*/  MUFU.EX2 R10, R10 ;  /* 0x0000000a000a7308 */ /* 0x000fe20000000800 */
[----:B------:R-:W-:-:S07]  /*18210*/  FFMA.FTZ R189, R71, R16, -R9 ;  /* 0x0000001047bd7223 */ /* 0x000fce0000010809 */
[----:B------:R-:W3:Y:S01]  /*18220*/  MUFU.EX2 R186, R186 ;  /* 0x000000ba00ba7308 */ /* 0x000ee20000000800 */
[----:B0-----:R-:W-:Y:S01]  /*18230*/  FADD.FTZ R7, R191, R26 ;  /* 0x0000001abf077221 */ /* 0x001fe20000010000 */
[----:B----4-:R-:W-:-:S06]  /*18240*/  FADD.FTZ R6, R13, R6 ;  /* 0x000000060d067221 */ /* 0x010fcc0000010000 */
[----:B------:R-:W-:Y:S08]  /*18250*/  MUFU.EX2 R184, R184 ;  /* 0x000000b800b87308 */ /* 0x000ff00000000800 */
[----:B------:R-:W0:Y:S01]  /*18260*/  MUFU.EX2 R188, R188 ;  /* 0x000000bc00bc7308 */ /* 0x000e220000000800 */
[----:B-1----:R-:W-:Y:S01]  /*18270*/  FADD.FTZ R9, R210, R7 ;  /* 0x00000007d2097221 */ /* 0x002fe20000010000 */
[----:B--2---:R-:W-:-:S06]  /*18280*/  FADD.FTZ R7, R183, R6 ;  /* 0x00000006b7077221 */ /* 0x004fcc0000010000 */
[----:B------:R-:W-:Y:S08]  /*18290*/  MUFU.EX2 R11, R68 ;  /* 0x00000044000b7308 */ /* 0x000ff00000000800 */
[----:B------:R-:W1:Y:S01]  /*182a0*/  MUFU.EX2 R187, R187 ;  /* 0x000000bb00bb7308 */ /* 0x000e620000000800 */
[----:B---3--:R-:W-:Y:S01]  /*182b0*/  FADD.FTZ R9, R186, R9 ;  /* 0x00000009ba097221 */ /* 0x008fe20000010000 */
[----:B------:R-:W-:-:S06]  /*182c0*/  FADD.FTZ R7, R10, R7 ;  /* 0x000000070a077221 */ /* 0x000fcc0000010000 */
[----:B------:R-:W2:Y:S08]  /*182d0*/  MUFU.EX2 R185, R185 ;  /* 0x000000b900b97308 */ /* 0x000eb00000000800 */
[----:B------:R-:W3:Y:S01]  /*182e0*/  MUFU.EX2 R189, R189 ;  /* 0x000000bd00bd7308 */ /* 0x000ee20000000800 */
[----:B0-----:R-:W-:Y:S01]  /*182f0*/  FADD.FTZ R16, R188, R9 ;  /* 0x00000009bc107221 */ /* 0x001fe20000010000 */
[----:B------:R-:W-:-:S03]  /*18300*/  FADD.FTZ R6, R184, R7 ;  /* 0x00000007b8067221 */ /* 0x000fc60000010000 */
[----:B-1----:R-:W-:Y:S01]  /*18310*/  FADD.FTZ R16, R187, R16 ;  /* 0x00000010bb107221 */ /* 0x002fe20000010000 */
[----:B------:R-:W-:-:S04]  /*18320*/  FADD.FTZ R6, R11, R6 ;  /* 0x000000060b067221 */ /* 0x000fc80000010000 */
[----:B--2---:R-:W-:Y:S01]  /*18330*/  FADD.FTZ R6, R185, R6 ;  /* 0x00000006b9067221 */ /* 0x004fe20000010000 */
[----:B------:R-:W-:Y:S01]  /*18340*/  STL [R1+0x214], R20 ;  /* 0x0002141401007387 */ /* 0x000fe20000100800 */
[----:B---3--:R-:W-:-:S05]  /*18350*/  FADD.FTZ R7, R189, R16 ;  /* 0x00000010bd077221 */ /* 0x008fca0000010000 */
        /* <DEDUP_REMOVED lines=8> */
[----:B------:R0:W-:Y:S04]  /*183e0*/  ST.E desc[UR44][R18.64+0x240], R9 ;  /* 0x0002400912007985 */ /* 0x0001e8000c10192c */
[----:B------:R-:W2:Y:S02]  /*183f0*/  LD.E R16, desc[UR44][R6.64] ;  /* 0x0000002c06107980 */ /* 0x000ea4000c101900 */
[----:B--2---:R-:W-:-:S05]  /*18400*/  FMUL.FTZ R21, R17, R16 ;  /* 0x0000001011157220 */ /* 0x004fca0000410000 */
[----:B------:R1:W-:Y:S04]  /*18410*/  ST.E desc[UR44][R6.64], R21 ;  /* 0x0000001506007985 */ /* 0x0003e8000c10192c */
[----:B------:R-:W0:Y:S04]  /*18420*/  LD.E R35, desc[UR44][R18.64+0x434] ;  /* 0x0004342c12237980 */ /* 0x000e28000c101900 */
[----:B------:R-:W2:Y:S04]  /*18430*/  LD.E R27, desc[UR44][R18.64+0x254] ;  /* 0x0002542c121b7980 */ /* 0x000ea8000c101900 */
[----:B------:R-:W3:Y:S04]  /*18440*/  LD.E R29, desc[UR44][R18.64+0x250] ;  /* 0x0002502c121d7980 */ /* 0x000ee8000c101900 */
[----:B------:R-:W1:Y:S04]  /*18450*/  LD.E R150, desc[UR44][R18.64+0x260] ;  /* 0x0002602c12967980 */ /* 0x000e68000c101900 */
        /* <DEDUP_REMOVED lines=62> */
[----:B---3--:R-:W-:-:S03]  /*18840*/  FMUL.FTZ R29, R17, R29 ;  /* 0x0000001d111d7220 */ /* 0x008fc60000410000 */
[----:B------:R2:W-:Y:S01]  /*18850*/  ST.E desc[UR44][R18.64+0x254], R27 ;  /* 0x0002541b12007985 */ /* 0x0005e2000c10192c */
[C---:B-1----:R-:W-:Y:S01]  /*18860*/  FMUL.FTZ R21, R17.reuse, R150 ;  /* 0x0000009611157220 */ /* 0x042fe20000410000 */
[C---:B----4-:R-:W-:Y:S01]  /*18870*/  FMUL.FTZ R35, R17.reuse, R148 ;  /* 0x0000009411237220 */ /* 0x050fe20000410000 */
[C---:B------:R-:W-:Y:S01]  /*18880*/  FMUL.FTZ R39, R17.reuse, R134 ;  /* 0x0000008611277220 */ /* 0x040fe20000410000 */
[C---:B0-----:R-:W-:Y:S01]  /*18890*/  FMUL.FTZ R9, R17.reuse, R142 ;  /* 0x0000008e11097220 */ /* 0x041fe20000410000 */
[C---:B--2---:R-:W-:Y:S01]  /*188a0*/  FMUL.FTZ R27, R17.reuse, R140 ;  /* 0x0000008c111b7220 */ /* 0x044fe20000410000 */
        /* <DEDUP_REMOVED lines=25> */
[----:B---3--:R-:W-:-:S03]  /*18a40*/  FMUL.FTZ R45, R17, R116 ;  /* 0x00000074112d7220 */ /* 0x008fc60000410000 */
[----:B------:R3:W-:Y:S01]  /*18a50*/  ST.E desc[UR44][R18.64+0x2d0], R9 ;  /* 0x0002d00912007985 */ /* 0x0007e2000c10192c */
[----:B0-----:R-:W-:-:S03]  /*18a60*/  FMUL.FTZ R21, R17, R120 ;  /* 0x0000007811157220 */ /* 0x001fc60000410000 */
[----:B------:R0:W-:Y:S01]  /*18a70*/  ST.E desc[UR44][R18.64+0x2d4], R27 ;  /* 0x0002d41b12007985 */ /* 0x0001e2000c10192c */
[C---:B-1----:R-:W-:Y:S01]  /*18a80*/  FMUL.FTZ R35, R17.reuse, R118 ;  /* 0x0000007611237220 */ /* 0x042fe20000410000 */
[C---:B--2---:R-:W-:Y:S01]  /*18a90*/  FMUL.FTZ R39, R17.reuse, R112 ;  /* 0x0000007011277220 */ /* 0x044fe20000410000 */
[C---:B---3--:R-:W-:Y:S01]  /*18aa0*/  FMUL.FTZ R9, R17.reuse, R110 ;  /* 0x0000006e11097220 */ /* 0x048fe20000410000 */
[C---:B0-----:R-:W-:Y:S01]  /*18ab0*/  FMUL.FTZ R27, R17.reuse, R108 ;  /* 0x0000006c111b7220 */ /* 0x041fe20000410000 */
        /* <DEDUP_REMOVED lines=71> */
[----:B0-----:R-:W-:Y:S01]  /*18f30*/  FMUL.FTZ R27, R17, R16 ;  /* 0x00000010111b7220 */ /* 0x001fe20000410000 */
[----:B------:R-:W-:Y:S02]  /*18f40*/  IMAD.U32 R16, RZ, RZ, UR6 ;  /* 0x00000006ff107e24 */ /* 0x000fe4000f8e00ff */
[----:B------:R-:W-:Y:S01]  /*18f50*/  IMAD.U32 R17, RZ, RZ, UR5 ;  /* 0x00000005ff117e24 */ /* 0x000fe2000f8e00ff */
[----:B------:R-:W-:Y:S04]  /*18f60*/  ST.E desc[UR44][R18.64+0x3f0], R21 ;  /* 0x0003f01512007985 */ /* 0x000fe8000c10192c */
[----:B------:R0:W-:Y:S04]  /*18f70*/  ST.E desc[UR44][R18.64+0x3f4], R29 ;  /* 0x0003f41d12007985 */ /* 0x0001e8000c10192c */
[----:B------:R-:W-:Y:S04]  /*18f80*/  ST.E desc[UR44][R18.64+0x400], R41 ;  /* 0x0004002912007985 */ /* 0x000fe8000c10192c */
[----:B------:R-:W-:Y:S04]  /*18f90*/  ST.E desc[UR44][R18.64+0x404], R43 ;  /* 0x0004042b12007985 */ /* 0x000fe8000c10192c */
[----:B------:R1:W-:Y:S04]  /*18fa0*/  ST.E desc[UR44][R18.64+0x410], R35 ;  /* 0x0004102312007985 */ /* 0x0003e8000c10192c */
[----:B------:R-:W-:Y:S04]  /*18fb0*/  ST.E desc[UR44][R18.64+0x414], R9 ;  /* 0x0004140912007985 */ /* 0x000fe8000c10192c */
[----:B------:R-:W-:Y:S04]  /*18fc0*/  ST.E desc[UR44][R18.64+0x420], R27 ;  /* 0x0004201b12007985 */ /* 0x000fe8000c10192c */
[----:B------:R-:W-:Y:S04]  /*18fd0*/  ST.E desc[UR44][R18.64+0x424], R39 ;  /* 0x0004242712007985 */ /* 0x000fe8000c10192c */
[----:B------:R2:W-:Y:S04]  /*18fe0*/  ST.E desc[UR44][R18.64+0x430], R45 ;  /* 0x0004302d12007985 */ /* 0x0005e8000c10192c */
[----:B0-----:R-:W3:Y:S01]  /*18ff0*/  LD.E R29, desc[UR44][R16.64] ;  /* 0x0000002c101d7980 */ /* 0x001ee2000c101900 */
[----:B------:R-:W-:Y:S01]  /*19000*/  ULOP3.LUT UR4, UR4, 0xc, URZ, 0xfc, !UPT ;  /* 0x0000000c04047892 */ /* 0x000fe2000f8efc3f */
[----:B------:R-:W-:-:S05]  /*19010*/  IMAD.U32 R21, RZ, RZ, UR5 ;  /* 0x00000005ff157e24 */ /* 0x000fca000f8e00ff */
[----:B------:R-:W-:Y:S02]  /*19020*/  IMAD.U32 R20, RZ, RZ, UR4 ;  /* 0x00000004ff147e24 */ /* 0x000fe4000f8e00ff */
[----:B---3--:R-:W-:-:S05]  /*19030*/  FMUL.FTZ R29, R8, R29 ;  /* 0x0000001d081d7220 */ /* 0x008fca0000410000 */
[----:B------:R0:W-:Y:S04]  /*19040*/  ST.E desc[UR44][R16.64], R29 ;  /* 0x0000001d10007985 */ /* 0x0001e8000c10192c */
[----:B-1----:R-:W3:Y:S02]  /*19050*/  LD.E R35, desc[UR44][R20.64] ;  /* 0x0000002c14237980 */ /* 0x002ee4000c101900 */
[----:B---3--:R-:W-:-:S05]  /*19060*/  FMUL.FTZ R35, R8, R35 ;  /* 0x0000002308237220 */ /* 0x008fca0000410000 */
[----:B------:R1:W-:Y:S04]  /*19070*/  ST.E desc[UR44][R20.64], R35 ;  /* 0x0000002314007985 */ /* 0x0003e8000c10192c */
        /* <DEDUP_REMOVED lines=57> */
[----:B-1----:R-:W2:Y:S04]  /*19410*/  LD.E R35, desc[UR44][R18.64+0x418] ;  /* 0x0004182c12237980 */ /* 0x002ea8000c101900 */
[----:B------:R-:W2:Y:S04]  /*19420*/  LD.E R28, desc[UR44][R18.64+0x41c] ;  /* 0x00041c2c121c7980 */ /* 0x000ea8000c101900 */
[----:B------:R-:W2:Y:S04]  /*19430*/  LD.E R9, desc[UR44][R18.64+0x428] ;  /* 0x0004282c12097980 */ /* 0x000ea8000c101900 */
[----:B------:R-:W2:Y:S04]  /*19440*/  LD.E R26, desc[UR44][R18.64+0x42c] ;  /* 0x00042c2c121a7980 */ /* 0x000ea8000c101900 */
[----:B------:R-:W2:Y:S01]  /*19450*/  LD.E R27, desc[UR44][R18.64+0x438] ;  /* 0x0004382c121b7980 */ /* 0x000ea2000c101900 */
[C---:B---3--:R-:W-:Y:S01]  /*19460*/  FMUL.FTZ R93, R8.reuse, R93 ;  /* 0x0000005d085d7220 */ /* 0x048fe20000410000 */
[C---:B----4-:R-:W-:Y:S01]  /*19470*/  FMUL.FTZ R95, R8.reuse, R95 ;  /* 0x0000005f085f7220 */ /* 0x050fe20000410000 */
        /* <DEDUP_REMOVED lines=33> */
[----:B0-----:R-:W-:-:S03]  /*19690*/  FMUL.FTZ R93, R8, R86 ;  /* 0x00000056085d7220 */ /* 0x001fc60000410000 */
[----:B------:R0:W-:Y:S01]  /*196a0*/  ST.E desc[UR44][R18.64+0x298], R83 ;  /* 0x0002985312007985 */ /* 0x0001e2000c10192c */
[----:B-1----:R-:W-:-:S03]  /*196b0*/  FMUL.FTZ R95, R8, R84 ;  /* 0x00000054085f7220 */ /* 0x002fc60000410000 */
[----:B------:R1:W-:Y:S04]  /*196c0*/  ST.E desc[UR44][R18.64+0x2a8], R85 ;  /* 0x0002a85512007985 */ /* 0x0003e8000c10192c */
[----:B------:R-:W-:Y:S01]  /*196d0*/  ST.E desc[UR44][R18.64+0x2c8], R81 ;  /* 0x0002c85112007985 */ /* 0x000fe2000c10192c */
[C---:B--2---:R-:W-:Y:S01]  /*196e0*/  FMUL.FTZ R89, R8.reuse, R82 ;  /* 0x0000005208597220 */ /* 0x044fe20000410000 */
[C---:B------:R-:W-:Y:S02]  /*196f0*/  FMUL.FTZ R91, R8.reuse, R78 ;  /* 0x0000004e085b7220 */ /* 0x040fe40000410000 */
[----:B------:R2:W-:Y:S01]  /*19700*/  ST.E desc[UR44][R18.64+0x2d8], R79 ;  /* 0x0002d84f12007985 */ /* 0x0005e2000c10192c */
[----:B------:R-:W-:-:S03]  /*19710*/  FMUL.FTZ R97, R8, R80 ;  /* 0x0000005008617220 */ /* 0x000fc60000410000 */
[----:B------:R-:W-:Y:S01]  /*19720*/  ST.E desc[UR44][R18.64+0x2dc], R77 ;  /* 0x0002dc4d12007985 */ /* 0x000fe2000c10192c */
[----:B0-----:R-:W-:-:S03]  /*19730*/  FMUL.FTZ R83, R8, R76 ;  /* 0x0000004c08537220 */ /* 0x001fc60000410000 */
[----:B------:R0:W-:Y:S01]  /*19740*/  ST.E desc[UR44][R18.64+0x2e8], R73 ;  /* 0x0002e84912007985 */ /* 0x0001e2000c10192c */
[----:B-1----:R-:W-:-:S03]  /*19750*/  FMUL.FTZ R85, R8, R74 ;  /* 0x0000004a08557220 */ /* 0x002fc60000410000 */
[----:B------:R1:W-:Y:S01]  /*19760*/  ST.E desc[UR44][R18.64+0x2f8], R75 ;  /* 0x0002f84b12007985 */ /* 0x0003e2000c10192c */
[----:B--2---:R-:W-:-:S03]  /*19770*/  FMUL.FTZ R79, R8, R70 ;  /* 0x00000046084f7220 */ /* 0x004fc60000410000 */
[----:B------:R-:W-:Y:S01]  /*19780*/  ST.E desc[UR44][R18.64+0x308], R71 ;  /* 0x0003084712007985 */ /* 0x000fe2000c10192c */
[----:B------:R-:W-:-:S03]  /*19790*/  FMUL.FTZ R81, R8, R68 ;  /* 0x0000004408517220 */ /* 0x000fc60000410000 */
[----:B------:R2:W-:Y:S01]  /*197a0*/  ST.E desc[UR44][R18.64+0x30c], R67 ;  /* 0x00030c4312007985 */ /* 0x0005e2000c10192c */
[----:B0-----:R-:W-:-:S03]  /*197b0*/  FMUL.FTZ R73, R8, R66 ;  /* 0x0000004208497220 */ /* 0x001fc60000410000 */
[----:B------:R0:W-:Y:S01]  /*197c0*/  ST.E desc[UR44][R18.64+0x31c], R69 ;  /* 0x00031c4512007985 */ /* 0x0001e2000c10192c */
[----:B-1----:R-:W-:-:S03]  /*197d0*/  FMUL.FTZ R75, R8, R62 ;  /* 0x0000003e084b7220 */ /* 0x002fc60000410000 */
[----:B------:R-:W-:Y:S01]  /*197e0*/  ST.E desc[UR44][R18.64+0x33c], R65 ;  /* 0x00033c4112007985 */ /* 0x000fe2000c10192c */
[----:B------:R-:W-:-:S03]  /*197f0*/  FMUL.FTZ R77, R8, R64 ;  /* 0x00000040084d7220 */ /* 0x000fc60000410000 */
[----:B------:R1:W-:Y:S01]  /*19800*/  ST.E desc[UR44][R18.64+0x34c], R63 ;  /* 0x00034c3f12007985 */ /* 0x0003e2000c10192c */
[----:B--2---:R-:W-:-:S03]  /*19810*/  FMUL.FTZ R67, R8, R60 ;  /* 0x0000003c08437220 */ /* 0x004fc60000410000 */
[----:B------:R-:W-:Y:S01]  /*19820*/  ST.E desc[UR44][R18.64+0x358], R61 ;  /* 0x0003583d12007985 */ /* 0x000fe2000c10192c */
[----:B0-----:R-:W-:-:S03]  /*19830*/  FMUL.FTZ R69, R8, R58 ;  /* 0x0000003a08457220 */ /* 0x001fc60000410000 */
[----:B------:R0:W-:Y:S04]  /*19840*/  ST.E desc[UR44][R18.64+0x35c], R57 ;  /* 0x00035c3912007985 */ /* 0x0001e8000c10192c */
[----:B------:R2:W-:Y:S01]  /*19850*/  ST.E desc[UR44][R18.64+0x36c], R59 ;  /* 0x00036c3b12007985 */ /* 0x0005e2000c10192c */
[C---:B-1----:R-:W-:Y:S01]  /*19860*/  FMUL.FTZ R63, R8.reuse, R56 ;  /* 0x00000038083f7220 */ /* 0x042fe20000410000 */
[C---:B------:R-:W-:Y:S02]  /*19870*/  FMUL.FTZ R65, R8.reuse, R52 ;  /* 0x0000003408417220 */ /* 0x040fe40000410000 */
[----:B------:R-:W-:Y:S01]  /*19880*/  ST.E desc[UR44][R18.64+0x38c], R55 ;  /* 0x00038c3712007985 */ /* 0x000fe2000c10192c */
[----:B------:R-:W-:-:S03]  /*19890*/  FMUL.FTZ R71, R8, R54 ;  /* 0x0000003608477220 */ /* 0x000fc60000410000 */
[----:B------:R1:W-:Y:S01]  /*198a0*/  ST.E desc[UR44][R18.64+0x39c], R53 ;  /* 0x00039c3512007985 */ /* 0x0003e2000c10192c */
[----:B------:R-:W-:-:S03]  /*198b0*/  FMUL.FTZ R51, R8, R51 ;  /* 0x0000003308337220 */ /* 0x000fc60000410000 */
[----:B------:R3:W-:Y:S01]  /*198c0*/  ST.E desc[UR44][R18.64+0x3ac], R47 ;  /* 0x0003ac2f12007985 */ /* 0x0007e2000c10192c */
[----:B0-----:R-:W-:-:S03]  /*198d0*/  FMUL.FTZ R57, R8, R50 ;  /* 0x0000003208397220 */ /* 0x001fc60000410000 */
[----:B------:R-:W-:Y:S01]  /*198e0*/  ST.E desc[UR44][R18.64+0x3bc], R49 ;  /* 0x0003bc3112007985 */ /* 0x000fe2000c10192c */
[----:B--2---:R-:W-:-:S03]  /*198f0*/  FMUL.FTZ R59, R8, R48 ;  /* 0x00000030083b7220 */ /* 0x004fc60000410000 */
[----:B------:R-:W-:Y:S01]  /*19900*/  ST.E desc[UR44][R18.64+0x3dc], R45 ;  /* 0x0003dc2d12007985 */ /* 0x000fe2000c10192c */
[----:B-1----:R-:W-:-:S03]  /*19910*/  FMUL.FTZ R53, R8, R46 ;  /* 0x0000002e08357220 */ /* 0x002fc60000410000 */
[----:B------:R0:W-:Y:S01]  /*19920*/  ST.E desc[UR44][R18.64+0x3ec], R43 ;  /* 0x0003ec2b12007985 */ /* 0x0001e2000c10192c */
[C---:B------:R-:W-:Y:S01]  /*19930*/  FMUL.FTZ R55, R8.reuse, R42 ;  /* 0x0000002a08377220 */ /* 0x040fe20000410000 */
[C---:B------:R-:W-:Y:S01]  /*19940*/  FMUL.FTZ R61, R8.reuse, R44 ;  /* 0x0000002c083d7220 */ /* 0x040fe20000410000 */
[C---:B------:R-:W-:Y:S01]  /*19950*/  FMUL.FTZ R41, R8.reuse, R41 ;  /* 0x0000002908297220 */ /* 0x040fe20000410000 */
[C---:B------:R-:W-:Y:S01]  /*19960*/  FMUL.FTZ R29, R8.reuse, R29 ;  /* 0x0000001d081d7220 */ /* 0x040fe20000410000 */
[C---:B------:R-:W-:Y:S01]  /*19970*/  FMUL.FTZ R39, R8.reuse, R39 ;  /* 0x0000002708277220 */ /* 0x040fe20000410000 */
[C---:B---3--:R-:W-:Y:S01]  /*19980*/  FMUL.FTZ R47, R8.reuse, R38 ;  /* 0x00000026082f7220 */ /* 0x048fe20000410000 */
[C---:B------:R-:W-:Y:S01]  /*19990*/  FMUL.FTZ R35, R8.reuse, R35 ;  /* 0x0000002308237220 */ /* 0x040fe20000410000 */
[C---:B0-----:R-:W-:Y:S01]  /*199a0*/  FMUL.FTZ R43, R8.reuse, R28 ;  /* 0x0000001c082b7220 */ /* 0x041fe20000410000 */
        /* <DEDUP_REMOVED lines=39> */
[----:B------:R2:W-:Y:S01]  /*19c20*/  ST.E desc[UR44][R18.64+0x438], R27 ;  /* 0x0004381b12007985 */ /* 0x0005e2000c10192c */
[----:B------:R3:W-:Y:S06]  /*19c30*/  BAR.SYNC.DEFER_BLOCKING R28, 0x100 ;  /* 0x0004001c0000751d */ /* 0x0007ec0000010000 */
[----:B0-----:R-:W4:Y:S04]  /*19c40*/  LD.E R29, desc[UR44][R18.64+0x240] ;  /* 0x0002402c121d7980 */ /* 0x001f28000c101900 */
[----:B------:R-:W3:Y:S04]  /*19c50*/  LD.E R26, desc[UR44][R2.64] ;  /* 0x0000002c021a7980 */ /* 0x000ee8000c101900 */
[----:B------:R-:W3:Y:S04]  /*19c60*/  LD.E.64 R8, desc[UR44][R18.64+0x88] ;  /* 0x0000882c12087980 */ /* 0x000ee8000c101b00 */
[----:B----4-:R0:W-:Y:S04]  /*19c70*/  ST.E desc[UR44][R18.64+0x240], R29 ;  /* 0x0002401d12007985 */ /* 0x0101e8000c10192c */
[----:B-1----:R-:W4:Y:S04]  /*19c80*/  LD.E R35, desc[UR44][R6.64] ;  /* 0x0000002c06237980 */ /* 0x002f28000c101900 */
[----:B----4-:R1:W-:Y:S04]  /*19c90*/  ST.E desc[UR44][R6.64], R35 ;  /* 0x0000002306007985 */ /* 0x0103e8000c10192c */
[----:B------:R-:W4:Y:S04]  /*19ca0*/  LD.E R39, desc[UR44][R16.64] ;  /* 0x0000002c10277980 */ /* 0x000f28000c101900 */
[----:B----4-:R4:W-:Y:S04]  /*19cb0*/  ST.E desc[UR44][R16.64], R39 ;  /* 0x0000002710007985 */ /* 0x0109e8000c10192c */
[----:B------:R-:W2:Y:S04]  /*19cc0*/  LD.E R41, desc[UR44][R20.64] ;  /* 0x0000002c14297980 */ /* 0x000ea8000c101900 */
[----:B--2---:R2:W-:Y:S04]  /*19cd0*/  ST.E desc[UR44][R20.64], R41 ;  /* 0x0000002914007985 */ /* 0x0045e8000c10192c */
[----:B------:R-:W3:Y:S04]  /*19ce0*/  LD.E R27, desc[UR44][R18.64+0x250] ;  /* 0x0002502c121b7980 */ /* 0x000ee8000c101900 */
[----:B------:R-:W3:Y:S04]  /*19cf0*/  LD.E R43, desc[UR44][R18.64+0x254] ;  /* 0x0002542c122b7980 */ /* 0x000ee8000c101900 */
[----:B------:R-:W3:Y:S04]  /*19d00*/  LD.E R45, desc[UR44][R18.64+0x258] ;  /* 0x0002582c122d7980 */ /* 0x000ee8000c101900 */
[----:B0-----:R-:W3:Y:S04]  /*19d10*/  LD.E R29, desc[UR44][R18.64+0x25c] ;  /* 0x00025c2c121d7980 */ /* 0x001ee8000c101900 */
[----:B------:R-:W3:Y:S04]  /*19d20*/  LD.E R47, desc[UR44][R18.64+0x260] ;  /* 0x0002602c122f7980 */ /* 0x000ee8000c101900 */
[----:B------:R-:W3:Y:S04]  /*19d30*/  LD.E R49, desc[UR44][R18.64+0x264] ;  /* 0x0002642c12317980 */ /* 0x000ee8000c101900 */
[----:B-1----:R-:W3:Y:S04]  /*19d40*/  LD.E R35, desc[UR44][R18.64+0x268] ;  /* 0x0002682c12237980 */ /* 0x002ee8000c101900 */
[----:B------:R-:W3:Y:S04]  /*19d50*/  LD.E R51, desc[UR44][R18.64+0x26c] ;  /* 0x00026c2c12337980 */ /* 0x000ee8000c101900 */
[----:B----4-:R-:W4:Y:S04]  /*19d60*/  LD.E R39, desc[UR44][R18.64+0x270] ;  /* 0x0002702c12277980 */ /* 0x010f28000c101900 */
[----:B------:R-:W4:Y:S04]  /*19d70*/  LD.E R53, desc[UR44][R18.64+0x274] ;  /* 0x0002742c12357980 */ /* 0x000f28000c101900 */
[----:B--2---:R-:W2:Y:S04]  /*19d80*/  LD.E R41, desc[UR44][R18.64+0x278] ;  /* 0x0002782c12297980 */ /* 0x004ea8000c101900 */
        /* <DEDUP_REMOVED lines=64> */
[----:B------:R0:W-:Y:S04]  /*1a190*/  ST.E desc[UR44][R18.64+0x250], R27 ;  /* 0x0002501b12007985 */ /* 0x0001e8000c10192c */
[----:B------:R-:W-:Y:S04]  /*1a1a0*/  ST.E desc[UR44][R18.64+0x254], R43 ;  /* 0x0002542b12007985 */ /* 0x000fe8000c10192c */
[----:B------:R-:W-:Y:S04]  /*1a1b0*/  ST.E desc[UR44][R18.64+0x258], R45 ;  /* 0x0002582d12007985 */ /* 0x000fe8000c10192c */
[----:B------:R1:W-:Y:S04]  /*1a1c0*/  ST.E desc[UR44][R18.64+0x25c], R29 ;  /* 0x00025c1d12007985 */ /* 0x0003e8000c10192c */
[----:B------:R-:W-:Y:S04]  /*1a1d0*/  ST.E desc[UR44][R18.64+0x260], R47 ;  /* 0x0002602f12007985 */ /* 0x000fe8000c10192c */
[----:B------:R-:W-:Y:S04]  /*1a1e0*/  ST.E desc[UR44][R18.64+0x264], R49 ;  /* 0x0002643112007985 */ /* 0x000fe8000c10192c */
[----:B------:R1:W-:Y:S04]  /*1a1f0*/  ST.E desc[UR44][R18.64+0x268], R35 ;  /* 0x0002682312007985 */ /* 0x0003e8000c10192c */
[----:B------:R-:W-:Y:S04]  /*1a200*/  ST.E desc[UR44][R18.64+0x26c], R51 ;  /* 0x00026c3312007985 */ /* 0x000fe8000c10192c */
[----:B----4-:R4:W-:Y:S04]  /*1a210*/  ST.E desc[UR44][R18.64+0x270], R39 ;  /* 0x0002702712007985 */ /* 0x0109e8000c10192c */
[----:B------:R-:W-:Y:S04]  /*1a220*/  ST.E desc[UR44][R18.64+0x274], R53 ;  /* 0x0002743512007985 */ /* 0x000fe8000c10192c */
[----:B--2---:R2:W-:Y:S04]  /*1a230*/  ST.E desc[UR44][R18.64+0x278], R41 ;  /* 0x0002782912007985 */ /* 0x0045e8000c10192c */
[----:B------:R2:W-:Y:S04]  /*1a240*/  ST.E desc[UR44][R18.64+0x27c], R55 ;  /* 0x00027c3712007985 */ /* 0x0005e8000c10192c */
[----:B------:R2:W-:Y:S04]  /*1a250*/  ST.E desc[UR44][R18.64+0x280], R57 ;  /* 0x0002803912007985 */ /* 0x0005e8000c10192c */
[----:B------:R2:W-:Y:S04]  /*1a260*/  ST.E desc[UR44][R18.64+0x284], R59 ;  /* 0x0002843b12007985 */ /* 0x0005e8000c10192c */
[----:B------:R2:W-:Y:S04]  /*1a270*/  ST.E desc[UR44][R18.64+0x288], R61 ;  /* 0x0002883d12007985 */ /* 0x0005e8000c10192c */
[----:B------:R2:W-:Y:S04]  /*1a280*/  ST.E desc[UR44][R18.64+0x28c], R63 ;  /* 0x00028c3f12007985 */ /* 0x0005e8000c10192c */
[----:B0-----:R-:W3:Y:S04]  /*1a290*/  LD.E R27, desc[UR44][R18.64+0x290] ;  /* 0x0002902c121b7980 */ /* 0x001ee8000c101900 */
[----:B-1----:R-:W3:Y:S04]  /*1a2a0*/  LD.E R29, desc[UR44][R18.64+0x298] ;  /* 0x0002982c121d7980 */ /* 0x002ee8000c101900 */
[----:B------:R-:W3:Y:S04]  /*1a2b0*/  LD.E R35, desc[UR44][R18.64+0x29c] ;  /* 0x00029c2c12237980 */ /* 0x000ee8000c101900 */
[----:B----4-:R-:W4:Y:S04]  /*1a2c0*/  LD.E R39, desc[UR44][R18.64+0x2a4] ;  /* 0x0002a42c12277980 */ /* 0x010f28000c101900 */
        /* <DEDUP_REMOVED lines=74> */
[----:B----4-:R4:W-:Y:S04]  /*1a770*/  ST.E desc[UR44][R18.64+0x2a4], R39 ;  /* 0x0002a42712007985 */ /* 0x0109e8000c10192c */
        /* <DEDUP_REMOVED lines=82> */
[C---:B------:R-:W-:Y:S01]  /*1aca0*/  VIADD R26, R8.reuse, 0x80 ;  /* 0x00000080081a7836 */ /* 0x040fe20000000000 */
        /* <DEDUP_REMOVED lines=22> */
[----:B---3--:R-:W3:Y:S04]  /*1ae10*/  LD.E R35, desc[UR44][R18.64+0x26c] ;  /* 0x00026c2c12237980 */ /* 0x008ee8000c101900 */
[----:B------:R-:W3:Y:S04]  /*1ae20*/  LD.E R36, desc[UR44][R18.64+0x270] ;  /* 0x0002702c12247980 */ /* 0x000ee8000c101900 */
[----:B------:R-:W3:Y:S04]  /*1ae30*/  LD.E R37, desc[UR44][R18.64+0x274] ;  /* 0x0002742c12257980 */ /* 0x000ee8000c101900 */
[----:B------:R-:W3:Y:S04]  /*1ae40*/  LD.E R38, desc[UR44][R18.64+0x278] ;  /* 0x0002782c12267980 */ /* 0x000ee8000c101900 */
[----:B----4-:R-:W3:Y:S04]  /*1ae50*/  LD.E R39, desc[UR44][R18.64+0x27c] ;  /* 0x00027c2c12277980 */ /* 0x010ee8000c101900 */
        /* <DEDUP_REMOVED lines=119> */
[----:B------:R-:W-:Y:S01]  /*1b5d0*/  R2UR UR7, R9 ;  /* 0x00000000090772ca */ /* 0x000fe200000e0000 */
[----:B------:R-:W-:Y:S01]  /*1b5e0*/  VOTEU.ANY UP0, P0 ;  /* 0x00000000003f7886 */ /* 0x000fe20000000100 */
[----:B---3--:R-:W-:-:S11]  /*1b5f0*/  WARPGROUP.ARRIVE ;  /* 0x00000000000079c5 */ /* 0x008fd60000000000 */
        /* <DEDUP_REMOVED lines=820> */
[----:B--2---:R2:W-:Y:S04]  /*1e940*/  ST.E desc[UR44][R16.64], R13 ;  /* 0x0000000d10007985 */ /* 0x0045e8000c10192c */
[----:B------:R-:W3:Y:S04]  /*1e950*/  LD.E R15, desc[UR44][R20.64] ;  /* 0x0000002c140f7980 */ /* 0x000ee8000c101900 */
[----:B---3--:R3:W-:Y:S04]  /*1e960*/  ST.E desc[UR44][R20.64], R15 ;  /* 0x0000000f14007985 */ /* 0x0087e8000c10192c */
[----:B0-----:R-:W4:Y:S04]  /*1e970*/  LD.E R5, desc[UR44][R18.64+0x250] ;  /* 0x0002502c12057980 */ /* 0x001f28000c101900 */
[----:B-1----:R-:W4:Y:S04]  /*1e980*/  LD.E R6, desc[UR44][R18.64+0x254] ;  /* 0x0002542c12067980 */ /* 0x002f28000c101900 */
        /* <DEDUP_REMOVED lines=124> */
[----:B------:R0:W-:Y:S04]  /*1f150*/  ST.E desc[UR44][R18.64+0x258], R7 ;  /* 0x0002580712007985 */ /* 0x0001e8000c10192c */
[----:B------:R1:W-:Y:S04]  /*1f160*/  ST.E desc[UR44][R18.64+0x25c], R8 ;  /* 0x00025c0812007985 */ /* 0x0003e8000c10192c */
[----:B------:R4:W-:Y:S04]  /*1f170*/  ST.E desc[UR44][R18.64+0x260], R9 ;  /* 0x0002600912007985 */ /* 0x0009e8000c10192c */
[----:B------:R4:W-:Y:S04]  /*1f180*/  ST.E desc[UR44][R18.64+0x264], R10 ;  /* 0x0002640a12007985 */ /* 0x0009e8000c10192c */
[----:B------:R4:W-:Y:S04]  /*1f190*/  ST.E desc[UR44][R18.64+0x268], R11 ;  /* 0x0002680b12007985 */ /* 0x0009e8000c10192c */
[----:B------:R4:W-:Y:S04]  /*1f1a0*/  ST.E desc[UR44][R18.64+0x26c], R12 ;  /* 0x00026c0c12007985 */ /* 0x0009e8000c10192c */
        /* <DEDUP_REMOVED lines=116> */
[----:B0-----:R-:W1:Y:S04]  /*1f8f0*/  LDL.64 R6, [R1+0x190] ;  /* 0x0001900001067983 */ /* 0x001e680000100a00 */
[----:B------:R4:W5:Y:S04]  /*1f900*/  LD.E R5, desc[UR44][R2.64] ;  /* 0x0000002c02057980 */ /* 0x000968000c101900 */
[----:B-1----:R-:W2:Y:S01]  /*1f910*/  LD.E R8, desc[UR44][R6.64] ;  /* 0x0000002c06087980 */ /* 0x002ea2000c101900 */
[----:B------:R-:W-:Y:S01]  /*1f920*/  BSSY B0, `(.L_x_4018) ;  /* 0x0000005000007945 */ /* 0x000fe20003800000 */
[----:B--2---:R-:W-:-:S04]  /*1f930*/  LOP3.LUT R8, R8, 0x1, RZ, 0xfc, !PT ;  /* 0x0000000108087812 */ /* 0x004fc800078efcff */
[----:B------:R-:W-:-:S13]  /*1f940*/  ISETP.NE.AND P0, PT, R8, 0x3, PT ;  /* 0x000000030800780c */ /* 0x000fda0003f05270 */
[----:B----4-:R-:W-:Y:S05]  /*1f950*/  @!P0 BRA `(.L_x_4019) ;  /* 0x0000000000048947 */ /* 0x010fea0003800000 */
[----:B------:R-:W-:Y:S01]  /*1f960*/  BPT.TRAP 0x1 ;  /* 0x000000040000795c */ /* 0x000fe20000300000 */
.L_x_4019:
[----:B------:R-:W-:Y:S05]  /*1f970*/  BSYNC B0 ;  /* 0x0000000000007941 */ /* 0x000fea0003800000 */
.L_x_4018:
        /* <DEDUP_REMOVED lines=9> */
.L_x_4001:
[----:B------:R-:W-:-:S13]  /*1fa10*/  ISETP.GE.AND P0, PT, R0, R202, PT ;  /* 0x000000ca0000720c */ /* 0x000fda0003f06270 */
[----:B------:R-:W-:Y:S05]  /*1fa20*/  @!P0 BRA `(.L_x_4021) ;  /* 0x000000ac00288947 */ /* 0x000fea0003800000 */
[----:B------:R0:W5:Y:S02]  /*1fa30*/  LDL.64 R2, [R1+0x150] ;  /* 0x0001500001027983 */ /* 0x0001640000100a00 */
.L_x_4050:
[----:B-12--5:R-:W2:Y:S04]  /*1fa40*/  LD.E R5, desc[UR44][R2.64] ;  /* 0x0000002c02057980 */ /* 0x026ea8000c101900 */
        /* <DEDUP_REMOVED lines=20> */
.L_x_4023:
[----:B------:R-:W-:Y:S05]  /*1fb90*/  BSYNC B0 ;  /* 0x0000000000007941 */ /* 0x000fea0003800000 */
.L_x_4022:
        /* <DEDUP_REMOVED lines=13> */
.L_x_4025:
[----:B------:R-:W-:Y:S05]  /*1fc70*/  BSYNC B0 ;  /* 0x0000000000007941 */ /* 0x000fea0003800000 */
.L_x_4024:
        /* <DEDUP_REMOVED lines=8> */
.L_x_4027:
[----:B------:R-:W-:Y:S05]  /*1fd00*/  BSYNC B0 ;  /* 0x0000000000007941 */ /* 0x000fea0003800000 */
.L_x_4026:
[----:B------:R-:W2:Y:S04]  /*1fd10*/  LD.E R5, desc[UR44][R2.64] ;  /* 0x0000002c02057980 */ /* 0x000ea8000c101900 */
[----:B------:R-:W2:Y:S01]  /*1fd20*/  LDL.64 R14, [R1+0x80] ;  /* 0x00008000010e7983 */ /* 0x000ea20000100a00 */
[----:B------:R-:W-:Y:S05]  /*1fd30*/  WARPSYNC.ALL ;  /* 0x0000000000007948 */ /* 0x000fea0003800000 */
[----:B------:R3:W-:Y:S04]  /*1fd40*/  STL [R1+0x60], RZ ;  /* 0x000060ff01007387 */ /* 0x0007e80000100800 */
[----:B------:R-:W4:Y:S01]  /*1fd50*/  LD.E.64 R20, desc[UR44][R18.64+0x78] ;  /* 0x0000782c12147980 */ /* 0x000f22000c101b00 */
[----:B------:R-:W-:-:S05]  /*1fd60*/  IMAD.MOV.U32 R4, RZ, RZ, 0x1 ;  /* 0x00000001ff047424 */ /* 0x000fca00078e00ff */
[----:B------:R3:W-:Y:S04]  /*1fd70*/  STL [R1+0x60], R4 ;  /* 0x0000600401007387 */ /* 0x0007e80000100800 */
[----:B-1---5:R-:W3:Y:S04]  /*1fd80*/  LD.E.64 R8, desc[UR44][R18.64+0x78] ;  /* 0x0000782c12087980 */ /* 0x022ee8000c101b00 */
[----:B------:R1:W-:Y:S04]  /*1fd90*/  STL [R1+0x60], R4 ;  /* 0x0000600401007387 */ /* 0x0003e80000100800 */
[----:B------:R-:W3:Y:S01]  /*1fda0*/  LD.E.64 R10, desc[UR44][R18.64+0x78] ;  /* 0x0000782c120a7980 */ /* 0x000ee2000c101b00 */
        /* <DEDUP_REMOVED lines=49> */
.L_x_4030:
[----:B------:R-:W-:Y:S05]  /*200c0*/  BSYNC B0 ;  /* 0x0000000000007941 */ /* 0x000fea0003800000 */
.L_x_4029:
        /* <DEDUP_REMOVED lines=13> */
.L_x_4032:
[----:B------:R-:W-:Y:S05]  /*201a0*/  BSYNC B0 ;  /* 0x0000000000007941 */ /* 0x000fea0003800000 */
.L_x_4031:
        /* <DEDUP_REMOVED lines=8> */
.L_x_4034:
[----:B------:R-:W-:Y:S05]  /*20230*/  BSYNC B0 ;  /* 0x0000000000007941 */ /* 0x000fea0003800000 */
.L_x_4033:
[----:B------:R-:W2:Y:S04]  /*20240*/  LD.E R21, desc[UR44][R2.64] ;  /* 0x0000002c02157980 */ /* 0x000ea8000c101900 */
[----:B------:R-:W2:Y:S04]  /*20250*/  LDL.64 R6, [R1+0xf8] ;  /* 0x0000f80001067983 */ /* 0x000ea80000100a00 */
[----:B------:R-:W3:Y:S04]  /*20260*/  LDL R5, [R1+0x70] ;  /* 0x0000700001057983 */ /* 0x000ee80000100800 */
[----:B-1---5:R-:W4:Y:S04]  /*20270*/  LDL.64 R8, [R1+0xf0] ;  /* 0x0000f00001087983 */ /* 0x022f280000100a00 */
        /* <DEDUP_REMOVED lines=162> */
[----:B------:R-:W-:Y:S01]  /*20ca0*/  VIADD R6, R6, 0x906 ;  /* 0x0000090606067836 */ /* 0x000fe20000000000 */
[----:B------:R-:W-:Y:S01]  /*20cb0*/  IADD3 R10, R10, 0xc06, RZ ;  /* 0x00000c060a0a7810 */ /* 0x000fe20007ffe0ff */
[----:B------:R-:W-:-:S02]  /*20cc0*/  WARPGROUP.DEPBAR.LE gsb0, 0x0 ;  /* 0x00008000000079c5 */ /* 0x000fc40000010000 */
[----:B------:R-:W-:-:S08]  /*20cd0*/  WARPGROUP.ARRIVE ;  /* 0x00000000000079c5 */ /* 0x000fd00000000000 */
[----:B------:R-:W-:Y:S01]  /*20ce0*/  HGMMA.64x96x16.F32 R24, gdesc[UR4], R24, gsb0 ;  /* 0x01600000041879f0 */ /* 0x000fe20008000818 */
[----:B------:R-:W-:Y:S02]  /*20cf0*/  R2UR UR4, R10 ;  /* 0x000000000a0472ca */ /* 0x000fe400000e0000 */
[----:B------:R-:W-:Y:S02]  /*20d00*/  R2UR UR5, R11 ;  /* 0x000000000b0572ca */ /* 0x000fe400000e0000 */
[----:B------:R-:W-:Y:S02]  /*20d10*/  R2UR UR6, R6 ;  /* 0x00000000060672ca */ /* 0x000fe400000e0000 */
[----:B------:R-:W-:Y:S01]  /*20d20*/  R2UR UR7, R7 ;  /* 0x00000000070772ca */ /* 0x000fe200000e0000 */
[----:B------:R-:W1:Y:S01]  /*20d30*/  S2R R72, SR_TID.X ;  /* 0x0000000000487919 */ /* 0x000e620000002100 */
[----:B------:R2:W-:Y:S04]  /*20d40*/  STL [R1+0x70], R4 ;  /* 0x0000700401007387 */ /* 0x0005e80000100800 */
[----:B------:R2:W-:Y:S01]  /*20d50*/  STL [R1+0x70], R4 ;  /* 0x0000700401007387 */ /* 0x0005e20000100800 */
[----:B------:R-:W-:-:S02]  /*20d60*/  WARPGROUP.DEPBAR.LE gsb0, 0x0 ;  /* 0x00008000000079c5 */ /* 0x000fc40000010000 */
[----:B------:R-:W-:-:S06]  /*20d70*/  WARPGROUP.ARRIVE ;  /* 0x00000000000079c5 */ /* 0x000fcc0000000000 */
[----:B------:R-:W-:Y:S01]  /*20d80*/  HGMMA.64x96x16.F32 R24, gdesc[UR4], R24, gsb0 ;  /* 0x01600000041879f0 */ /* 0x000fe20008000818 */
[----:B------:R2:W-:Y:S01]  /*20d90*/  STL [R1+0x70], R4 ;  /* 0x0000700401007387 */ /* 0x0005e20000100800 */
[----:B-1----:R-:W-:-:S03]  /*20da0*/  SHF.R.U32.HI R103, RZ, 0x7, R72 ;  /* 0x00000007ff677819 */ /* 0x002fc60000011648 */
        /* <DEDUP_REMOVED lines=16> */
[----:B------:R-:W3:Y:S04]  /*20eb0*/  LD.E R6, desc[UR44][R16.64] ;  /* 0x0000002c10067980 */ /* 0x000ee8000c101900 */
[----:B------:R2:W5:Y:S01]  /*20ec0*/  LD.E R5, desc[UR44][R2.64] ;  /* 0x0000002c02057980 */ /* 0x000562000c101900 */
[----:B------:R-:W-:Y:S01]  /*20ed0*/  BSSY B0, `(.L_x_4036) ;  /* 0x0000005000007945 */ /* 0x000fe20003800000 */
[----:B---3--:R-:W-:-:S04]  /*20ee0*/  LOP3.LUT R6, R6, 0x1, RZ, 0xfc, !PT ;  /* 0x0000000106067812 */ /* 0x008fc800078efcff */
[----:B------:R-:W-:-:S13]  /*20ef0*/  ISETP.NE.AND P0, PT, R6, 0x3, PT ;  /* 0x000000030600780c */ /* 0x000fda0003f05270 */
[----:B--2---:R-:W-:Y:S05]  /*20f00*/  @!P0 BRA `(.L_x_4037) ;  /* 0x0000000000048947 */ /* 0x004fea0003800000 */
[----:B------:R-:W-:Y:S01]  /*20f10*/  BPT.TRAP 0x1 ;  /* 0x000000040000795c */ /* 0x000fe20000300000 */
.L_x_4037:
[----:B------:R-:W-:Y:S05]  /*20f20*/  BSYNC B0 ;  /* 0x0000000000007941 */ /* 0x000fea0003800000 */
.L_x_4036:
        /* <DEDUP_REMOVED lines=30> */
[----:B--2---:R-:W-:Y:S01]  /*21110*/  IMAD R74, R74, 0x8, R5 ;  /* 0x000000084a4a7824 */ /* 0x004fe200078e0205 */
[----:B------:R-:W-:Y:S01]  /*21120*/  LEA.HI R5, R79, R79, RZ, 0x1 ;  /* 0x0000004f4f057211 */ /* 0x000fe200078f08ff */
[----:B------:R-:W-:Y:S01]  /*21130*/  IMAD.IADD R73, R72, 0x1, -R73 ;  /* 0x0000000148497824 */ /* 0x000fe200078e0a49 */
[----:B------:R-:W-:-:S02]  /*21140*/  LOP3.LUT R16, R16, 0x3fffffe, RZ, 0xc0, !PT ;  /* 0x03fffffe10107812 */ /* 0x000fc400078ec0ff */
[----:B------:R-:W-:Y:S01]  /*21150*/  LOP3.LUT R20, R5, 0x1ffffffe, RZ, 0xc0, !PT ;  /* 0x1ffffffe05147812 */ /* 0x000fe200078ec0ff */
[----:B------:R-:W-:Y:S01]  /*21160*/  IMAD.U32 R73, R74, 0x10, R73 ;  /* 0x000000104a497824 */ /* 0x000fe200078e0049 */
[----:B---3--:R-:W-:Y:S01]  /*21170*/  ISETP.NE.AND P0, PT, R6, 0x1, PT ;  /* 0x000000010600780c */ /* 0x008fe20003f05270 */
[----:B------:R-:W-:Y:S02]  /*21180*/  IMAD.IADD R16, R77, 0x1, -R16 ;  /* 0x000000014d107824 */ /* 0x000fe400078e0a10 */
        /* <DEDUP_REMOVED lines=31> */
.L_x_4041:
[----:B------:R-:W-:-:S13]  /*21380*/  ISETP.NE.AND P0, PT, R13, 0x1, PT ;  /* 0x000000010d00780c */ /* 0x000fda0003f05270 */
[----:B------:R-:W-:-:S05]  /*21390*/  @P0 IMAD.HI.U32 R10, R7, R14, RZ ;  /* 0x0000000e070a0227 */ /* 0x000fca00078e00ff */
[----:B------:R-:W-:-:S07]  /*213a0*/  @P0 SHF.R.U32.HI R7, RZ, R15, R10 ;  /* 0x0000000fff070219 */ /* 0x000fce000001160a */
.L_x_4042:
[----:B------:R-:W-:Y:S05]  /*213b0*/  BSYNC B1 ;  /* 0x0000000000017941 */ /* 0x000fea0003800000 */
.L_x_4040:
[----:B------:R-:W-:-:S05]  /*213c0*/  IMAD R10, R7, R13, R92 ;  /* 0x0000000d070a7224 */ /* 0x000fca00078e025c */
[----:B------:R-:W-:Y:S02]  /*213d0*/  VIMNMX R5, R5, R10, !PT ;  /* 0x0000000a05057248 */ /* 0x000fe40007fe0100 */
[----:B------:R-:W-:-:S07]  /*213e0*/  VIADDMNMX R6, R10, R13, R6, PT ;  /* 0x0000000d0a067246 */ /* 0x000fce0003800106 */
.L_x_4039:
[----:B------:R-:W-:Y:S05]  /*213f0*/  BSYNC B0 ;  /* 0x0000000000007941 */ /* 0x000fea0003800000 */
.L_x_4038:
[C---:B------:R-:W-:Y:S01]  /*21400*/  ISETP.GE.AND P0, PT, R12.reuse, 0x2, PT ;  /* 0x000000020c00780c */ /* 0x040fe20003f06270 */
[----:B------:R-:W1:Y:S01]  /*21410*/  SHFL.IDX PT, R90, R90, 0x1, 0x1c1f ;  /* 0x003c1f005a5a7f89 */ /* 0x000e6200000e0000 */
[C---:B------:R-:W-:Y:S01]  /*21420*/  ISETP.GE.AND P2, PT, R12.reuse, 0xa, PT ;  /* 0x0000000a0c00780c */ /* 0x040fe20003f46270 */
        /* <DEDUP_REMOVED lines=12> */
[----:B-1----:R-:W-:Y:S01]  /*214f0*/  IMAD.IADD R7, R17, 0x1, R90 ;  /* 0x0000000111077824 */ /* 0x002fe200078e025a */
[----:B------:R-:W-:Y:S02]  /*21500*/  FSEL R86, R29, -INF , !P0 ;  /* 0xff8000001d567808 */ /* 0x000fe40004000000 */
        /* <DEDUP_REMOVED lines=113> */
.L_x_4046:
[----:B------:R-:W-:-:S13]  /*21c20*/  ISETP.NE.AND P6, PT, R13, 0x1, PT ;  /* 0x000000010d00780c */ /* 0x000fda0003fc5270 */
[----:B------:R-:W-:-:S05]  /*21c30*/  @P6 IMAD.HI.U32 R14, R8, R14, RZ ;  /* 0x0000000e080e6227 */ /* 0x000fca00078e00ff */
[----:B------:R-:W-:-:S07]  /*21c40*/  @P6 SHF.R.U32.HI R8, RZ, R15, R14 ;  /* 0x0000000fff086219 */ /* 0x000fce000001160e */
.L_x_4047:
[----:B------:R-:W-:Y:S05]  /*21c50*/  BSYNC B1 ;  /* 0x0000000000017941 */ /* 0x000fea0003800000 */
.L_x_4045:
[----:B------:R-:W-:-:S05]  /*21c60*/  IMAD R8, R8, R13, R92 ;  /* 0x0000000d08087224 */ /* 0x000fca00078e025c */
[----:B------:R-:W-:Y:S02]  /*21c70*/  VIADDMNMX R6, R8, R13, R6, PT ;  /* 0x0000000d08067246 */ /* 0x000fe40003800106 */
[----:B------:R-:W-:-:S07]  /*21c80*/  VIMNMX R7, R7, R8, !PT ;  /* 0x0000000807077248 */ /* 0x000fce0007fe0100 */
.L_x_4044:
[----:B------:R-:W-:Y:S05]  /*21c90*/  BSYNC B0 ;  /* 0x0000000000007941 */ /* 0x000fea0003800000 */
.L_x_4043:
        /* <DEDUP_REMOVED lines=73> */
[----:B------:R-:W-:Y:S02]  /*22130*/  ISETP.LT.OR P5, PT, R6, 0x42, P5 ;  /* 0x000000420600780c */ /* 0x000fe40002fa1670 */
[----:B--2---:R-:W-:Y:S02]  /*22140*/  FMNMX.FTZ R5, R160, R8, !PT ;  /* 0x00000008a0057209 */ /* 0x004fe40007810000 */
[----:B------:R-:W-:-:S02]  /*22150*/  FMNMX.FTZ R10, R26, R9, !PT ;  /* 0x000000091a0a7209 */ /* 0x000fc40007810000 */
[----:B------:R-:W-:Y:S02]  /*22160*/  FMNMX.FTZ R5, R88, R5, !PT ;  /* 0x0000000558057209 */ /* 0x000fe40007810000 */
[----:B------:R-:W-:Y:S02]  /*22170*/  FSEL R59, R59, -INF , !P5 ;  /* 0xff8000003b3b7808 */ /* 0x000fe40006800000 */
        /* <DEDUP_REMOVED lines=31> */
[----:B------:R-:W-:-:S03]  /*22370*/  FMNMX.FTZ R12, R46, R5, !PT ;  /* 0x000000052e0c7209 */ /* 0x000fc60007810000 */
[----:B------:R-:W1:Y:S01]  /*22380*/  SHFL.BFLY PT, R11, R10, 0x2, 0x1f ;  /* 0x0c401f000a0b7f89 */ /* 0x000e6200000e0000 */
[----:B------:R-:W-:-:S04]  /*22390*/  FMNMX.FTZ R5, R47, R12, !PT ;  /* 0x0000000c2f057209 */ /* 0x000fc80007810000 */
[----:B------:R-:W-:-:S04]  /*223a0*/  FMNMX.FTZ R12, R50, R5, !PT ;  /* 0x00000005320c7209 */ /* 0x000fc80007810000 */
[----:B------:R-:W-:-:S04]  /*223b0*/  FMNMX.FTZ R5, R51, R12, !PT ;  /* 0x0000000c33057209 */ /* 0x000fc80007810000 */
[----:B------:R-:W-:-:S04]  /*223c0*/  FMNMX.FTZ R12, R54, R5, !PT ;  /* 0x00000005360c7209 */ /* 0x000fc80007810000 */
[----:B------:R-:W-:Y:S02]  /*223d0*/  FMNMX.FTZ R5, R55, R12, !PT ;  /* 0x0000000c37057209 */ /* 0x000fe40007810000 */
[C---:B------:R-:W-:Y:S02]  /*223e0*/  ISETP.GT.AND P1, PT, R7.reuse, 0x49, !P1 ;  /* 0x000000490700780c */ /* 0x040fe40004f24270 */
[----:B------:R-:W-:Y:S02]  /*223f0*/  ISETP.LT.OR P0, PT, R6, 0x49, P0 ;  /* 0x000000490600780c */ /* 0x000fe40000701670 */
[----:B------:R-:W-:Y:S02]  /*22400*/  FMNMX.FTZ R12, R58, R5, !PT ;  /* 0x000000053a0c7209 */ /* 0x000fe40007810000 */
[----:B------:R-:W-:Y:S02]  /*22410*/  ISETP.GT.AND P2, PT, R7, 0x50, !P2 ;  /* 0x000000500700780c */ /* 0x000fe40005744270 */
[----:B-1----:R-:W-:-:S02]  /*22420*/  FMNMX.FTZ R13, R10, R11, !PT ;  /* 0x0000000b0a0d7209 */ /* 0x002fc40007810000 */
[----:B------:R-:W-:Y:S02]  /*22430*/  ISETP.LT.OR P1, PT, R6, 0x4a, P1 ;  /* 0x0000004a0600780c */ /* 0x000fe40000f21670 */
[----:B------:R-:W-:Y:S02]  /*22440*/  FSEL R62, R62, -INF , !P0 ;  /* 0xff8000003e3e7808 */ /* 0x000fe40004000000 */
[----:B------:R-:W-:Y:S01]  /*22450*/  FMNMX.FTZ R5, R59, R12, !PT ;  /* 0x0000000c3b057209 */ /* 0x000fe20007810000 */
[----:B------:R-:W1:Y:S01]  /*22460*/  SHFL.BFLY PT, R14, R13, 0x1, 0x1f ;  /* 0x0c201f000d0e7f89 */ /* 0x000e6200000e0000 */
[----:B------:R-:W-:Y:S02]  /*22470*/  ISETP.GT.AND P3, PT, R7, 0x51, !P3 ;  /* 0x000000510700780c */ /* 0x000fe40005f64270 */
        /* <DEDUP_REMOVED lines=16> */
[----:B------:R-:W-:Y:S02]  /*22580*/  FMNMX.FTZ R11, R71, R6, !PT ;  /* 0x00000006470b7209 */ /* 0x000fe40007810000 */
[----:B-1----:R-:W-:Y:S01]  /*22590*/  FMNMX.FTZ R12, R13, R14, !PT ;  /* 0x0000000e0d0c7209 */ /* 0x002fe20007810000 */
[----:B------:R-:W2:Y:S04]  /*225a0*/  LDL.64 R6, [R1+0x220] ;  /* 0x0002200001067983 */ /* 0x000ea80000100a00 */
[----:B------:R-:W-:Y:S04]  /*225b0*/  STL.64 [R1+0x210], R10 ;  /* 0x0002100a01007387 */ /* 0x000fe80000100a00 */
[----:B------:R-:W4:Y:S04]  /*225c0*/  LDL R13, [R1+0x214] ;  /* 0x00021400010d7983 */ /* 0x000f280000100800 */
[----:B------:R-:W-:Y:S04]  /*225d0*/  STL [R1+0x210], R12 ;  /* 0x0002100c01007387 */ /* 0x000fe80000100800 */
[----:B------:R-:W3:Y:S04]  /*225e0*/  LDL R14, [R1+0x210] ;  /* 0x00021000010e7983 */ /* 0x000ee80000100800 */
[----:B----4-:R-:W1:Y:S02]  /*225f0*/  SHFL.BFLY PT, R10, R13, 0x2, 0x1f ;  /* 0x0c401f000d0a7f89 */ /* 0x010e6400000e0000 */
[----:B-1----:R-:W-:-:S05]  /*22600*/  FMNMX.FTZ R10, R10, R13, !PT ;  /* 0x0000000d0a0a7209 */ /* 0x002fca0007810000 */
[----:B------:R-:W1:Y:S01]  /*22610*/  SHFL.BFLY PT, R11, R10, 0x1, 0x1f ;  /* 0x0c201f000a0b7f89 */ /* 0x000e6200000e0000 */
[----:B---3--:R-:W-:Y:S01]  /*22620*/  FMUL.FTZ R5, R41, R14 ;  /* 0x0000000e29057220 */ /* 0x008fe20000410000 */
[----:B------:R-:W-:-:S04]  /*22630*/  FSETP.NEU.FTZ.AND P0, PT, R14, -INF , PT ;  /* 0xff8000000e00780b */ /* 0x000fc80003f1d000 */
[----:B------:R-:W-:Y:S02]  /*22640*/  FSEL R5, R5, RZ, P0 ;  /* 0x000000ff05057208 */ /* 0x000fe40000000000 */
[----:B------:R-:W-:-:S03]  /*22650*/  FSEL R13, R14, RZ, P0 ;  /* 0x000000ff0e0d7208 */ /* 0x000fc60000000000 */
        /* <DEDUP_REMOVED lines=8> */
[----:B-1----:R-:W-:Y:S01]  /*226e0*/  FMNMX.FTZ R10, R10, R11, !PT ;  /* 0x0000000b0a0a7209 */ /* 0x002fe20007810000 */
[-CC-:B------:R-:W-:Y:S01]  /*226f0*/  FFMA.FTZ R34, R72, R41.reuse, -R5.reuse ;  /* 0x0000002948227223 */ /* 0x180fe20000010805 */
[----:B------:R-:W-:-:S02]  /*22700*/  FFMA.FTZ R176, R82, R41, -R5 ;  /* 0x0000002952b07223 */ /* 0x000fc40000010805 */
[----:B------:R-:W-:Y:S01]  /*22710*/  FSETP.NEU.FTZ.AND P0, PT, R10, -INF , PT ;  /* 0xff8000000a00780b */ /* 0x000fe20003f1d000 */
        /* <DEDUP_REMOVED lines=14> */
[----:B------:R-:W-:Y:S01]  /*22800*/  FADD.FTZ R8, R8, -R13 ;  /* 0x8000000d08087221 */ /* 0x000fe20000010000 */
[C---:B------:R-:W-:Y:S01]  /*22810*/  FMUL.FTZ R5, R10.reuse, R41 ;  /* 0x000000290a057220 */ /* 0x040fe20000410000 */
[----:B------:R-:W-:-:S02]  /*22820*/  FSEL R12, R10, RZ, P0 ;  /* 0x000000ff0a0c7208 */ /* 0x000fc40000000000 */
[----:B------:R-:W-:Y:S02]  /*22830*/  FMUL.FTZ R13, R8, R41 ;  /* 0x00000029080d7220 */ /* 0x000fe40000410000 */
        /* <DEDUP_REMOVED lines=10> */
[----:B------:R-:W1:Y:S01]  /*228e0*/  MUFU.EX2 R12, R12 ;  /* 0x0000000c000c7308 */ /* 0x000e620000000800 */
[----:B------:R-:W-:-:S07]  /*228f0*/  FFMA.FTZ R30, R17, R41, -R8 ;  /* 0x00000029111e7223 */ /* 0x000fce0000010808 */
[----:B------:R-:W3:Y:S08]  /*22900*/  MUFU.EX2 R15, R15 ;  /* 0x0000000f000f7308 */ /* 0x000ef00000000800 */
[----:B------:R-:W4:Y:S01]  /*22910*/  MUFU.EX2 R161, R161 ;  /* 0x000000a100a17308 */ /* 0x000f220000000800 */
[----:B------:R-:W-:-:S07]  /*22920*/  FFMA.FTZ R169, R25, R41, -R8 ;  /* 0x0000002919a97223 */ /* 0x000fce0000010808 */
[----:B------:R-:W0:Y:S08]  /*22930*/  MUFU.EX2 R162, R162 ;  /* 0x000000a200a27308 */ /* 0x000e300000000800 */
[----:B------:R-:W0:Y:S01]  /*22940*/  MUFU.EX2 R31, R31 ;  /* 0x0000001f001f7308 */ /* 0x000e220000000800 */
[----:B--2---:R-:W-:Y:S01]  /*22950*/  FFMA.FTZ R6, R13, R6, R160 ;  /* 0x000000060d067223 */ /* 0x004fe200000100a0 */
[----:B-1----:R-:W-:-:S06]  /*22960*/  FFMA.FTZ R16, R7, R12, R32 ;  /* 0x0000000c07107223 */ /* 0x002fcc0000010020 */
[----:B------:R-:W1:Y:S01]  /*22970*/  MUFU.EX2 R37, R37 ;  /* 0x0000002500257308 */ /* 0x000e620000000800 */
[----:B------:R-:W-:-:S07]  /*22980*/  FFMA.FTZ R29, R38, R41, -R8 ;  /* 0x00000029261d7223 */ /* 0x000fce0000010808 */
[----:B------:R-:W2:Y:S01]  /*22990*/  MUFU.EX2 R163, R163 ;  /* 0x000000a300a37308 */ /* 0x000ea20000000800 */
[----:B---3--:R-:W-:Y:S01]  /*229a0*/  FADD.FTZ R5, R15, R6 ;  /* 0x000000060f057221 */ /* 0x008fe20000010000 */
[----:B----4-:R-:W-:-:S06]  /*229b0*/  FADD.FTZ R16, R161, R16 ;  /* 0x00000010a1107221 */ /* 0x010fcc0000010000 */
[----:B------:R-:W3:Y:S01]  /*229c0*/  MUFU.EX2 R36, R36 ;  /* 0x0000002400247308 */ /* 0x000ee20000000800 */
[----:B------:R-:W-:-:S07]  /*229d0*/  FFMA.FTZ R171, R39, R41, -R8 ;  /* 0x0000002927ab7223 */ /* 0x000fce0000010808 */
[----:B------:R-:W4:Y:S01]  /*229e0*/  MUFU.EX2 R30, R30 ;  /* 0x0000001e001e7308 */ /* 0x000f220000000800 */
[----:B0-----:R-:W-:Y:S01]  /*229f0*/  FADD.FTZ R6, R162, R5 ;  /* 0x00000005a2067221 */ /* 0x001fe20000010000 */
[----:B------:R-:W-:-:S06]  /*22a00*/  FADD.FTZ R16, R31, R16 ;  /* 0x000000101f107221 */ /* 0x000fcc0000010000 */
[----:B------:R-:W0:Y:S01]  /*22a10*/  MUFU.EX2 R168, R168 ;  /* 0x000000a800a87308 */ /* 0x000e220000000800 */
[----:B------:R-:W-:-:S07]  /*22a20*/  FFMA.FTZ R28, R42, R41, -R8 ;  /* 0x000000292a1c7223 */ /* 0x000fce0000010808 */
[----:B------:R-:W0:Y:S01]  /*22a30*/  MUFU.EX2 R169, R169 ;  /* 0x000000a900a97308 */ /* 0x000e220000000800 */
[----:B-1----:R-:W-:Y:S01]  /*22a40*/  FADD.FTZ R5, R37, R6 ;  /* 0x0000000625057221 */ /* 0x002fe20000010000 */
[----:B--2---:R-:W-:-:S06]  /*22a50*/  FADD.FTZ R7, R163, R16 ;  /* 0x00000010a3077221 */ /* 0x004fcc0000010000 */
        /* <DEDUP_REMOVED lines=75> */
[----:B------:R-:W1:Y:S08]  /*22f10*/  MUFU.EX2 R182, R182 ;  /* 0x000000b600b67308 */ /* 0x000e700000000800 */
[----:B------:R-:W2:Y:S01]  /*22f20*/  MUFU.EX2 R20, R20 ;  /* 0x0000001400147308 */ /* 0x000ea20000000800 */
[----:B---3--:R-:W-:Y:S01]  /*22f30*/  FADD.FTZ R8, R187, R8 ;  /* 0x00000008bb087221 */ /* 0x008fe20000010000 */
[----:B----4-:R-:W-:-:S06]  /*22f40*/  FADD.FTZ R6, R184, R7 ;  /* 0x00000007b8067221 */ /* 0x010fcc0000010000 */
[----:B------:R-:W3:Y:S08]  /*22f50*/  MUFU.EX2 R180, R180 ;  /* 0x000000b400b47308 */ /* 0x000ef00000000800 */
[----:B------:R-:W4:Y:S01]  /*22f60*/  MUFU.EX2 R5, R5 ;  /* 0x0000000500057308 */ /* 0x000f220000000800 */
[----:B0-----:R-:W-:Y:S01]  /*22f70*/  FADD.FTZ R7, R181, R8 ;  /* 0x00000008b5077221 */ /* 0x001fe20000010000 */
[----:B------:R-:W-:-:S06]  /*22f80*/  FADD.FTZ R9, R17, R6 ;  /* 0x0000000611097221 */ /* 0x000fcc0000010000 */
[----:B------:R-:W0:Y:S08]  /*22f90*/  MUFU.EX2 R21, R21 ;  /* 0x0000001500157308 */ /* 0x000e300000000800 */
[----:B------:R-:W0:Y:S01]  /*22fa0*/  MUFU.EX2 R16, R16 ;  /* 0x0000001000107308 */ /* 0x000e220000000800 */
[----:B-1----:R-:W-:Y:S01]  /*22fb0*/  FADD.FTZ R7, R182, R7 ;  /* 0x00000007b6077221 */ /* 0x002fe20000010000 */
[----:B--2---:R-:W-:-:S03]  /*22fc0*/  FADD.FTZ R6, R20, R9 ;  /* 0x0000000914067221 */ /* 0x004fc60000010000 */
[----:B---3--:R-:W-:Y:S01]  /*22fd0*/  FADD.FTZ R8, R180, R7 ;  /* 0x00000007b4087221 */ /* 0x008fe20000010000 */
[----:B----4-:R-:W-:-:S03]  /*22fe0*/  FADD.FTZ R7, R5, R6 ;  /* 0x0000000605077221 */ /* 0x010fc60000010000 */
[----:B0-----:R-:W-:Y:S01]  /*22ff0*/  FADD.FTZ R6, R21, R8 ;  /* 0x0000000815067221 */ /* 0x001fe20000010000 */
        /* <DEDUP_REMOVED lines=351> */
[C---:B------:R-:W-:Y:S01]  /*245f0*/  FMUL.FTZ R55, R12.reuse, R42 ;  /* 0x0000002a0c377220 */ /* 0x040fe20000410000 */
[C---:B------:R-:W-:Y:S01]  /*24600*/  FMUL.FTZ R61, R12.reuse, R44 ;  /* 0x0000002c0c3d7220 */ /* 0x040fe20000410000 */
[C---:B------:R-:W-:Y:S01]  /*24610*/  FMUL.FTZ R41, R12.reuse, R41 ;  /* 0x000000290c297220 */ /* 0x040fe20000410000 */
[C---:B------:R-:W-:Y:S01]  /*24620*/  FMUL.FTZ R27, R12.reuse, R27 ;  /* 0x0000001b0c1b7220 */ /* 0x040fe20000410000 */
[C---:B---3--:R-:W-:Y:S01]  /*24630*/  FMUL.FTZ R47, R12.reuse, R40 ;  /* 0x000000280c2f7220 */ /* 0x048fe20000410000 */
[C---:B------:R-:W-:Y:S01]  /*24640*/  FMUL.FTZ R39, R12.reuse, R39 ;  /* 0x000000270c277220 */ /* 0x040fe20000410000 */
[C---:B-1----:R-:W-:Y:S01]  /*24650*/  FMUL.FTZ R49, R12.reuse, R38 ;  /* 0x000000260c317220 */ /* 0x042fe20000410000 */
        /* <DEDUP_REMOVED lines=40> */
[----:B------:R3:W-:Y:S01]  /*248e0*/  ST.E desc[UR44][R18.64+0x438], R25 ;  /* 0x0004381912007985 */ /* 0x0007e2000c10192c */
[----:B------:R4:W-:Y:S06]  /*248f0*/  BAR.SYNC.DEFER_BLOCKING R26, 0x100 ;  /* 0x0004001a0000751d */ /* 0x0009ec0000010000 */
[----:B0-----:R-:W2:Y:S04]  /*24900*/  LD.E R27, desc[UR44][R18.64+0x240] ;  /* 0x0002402c121b7980 */ /* 0x001ea8000c101900 */
[----:B------:R-:W4:Y:S04]  /*24910*/  LD.E R24, desc[UR44][R2.64] ;  /* 0x0000002c02187980 */ /* 0x000f28000c101900 */
[----:B------:R-:W4:Y:S04]  /*24920*/  LD.E.64 R12, desc[UR44][R18.64+0x88] ;  /* 0x0000882c120c7980 */ /* 0x000f28000c101b00 */
[----:B--2---:R0:W-:Y:S04]  /*24930*/  ST.E desc[UR44][R18.64+0x240], R27 ;  /* 0x0002401b12007985 */ /* 0x0041e8000c10192c */
[----:B-1----:R-:W2:Y:S04]  /*24940*/  LD.E R39, desc[UR44][R6.64] ;  /* 0x0000002c06277980 */ /* 0x002ea8000c101900 */
[----:B--2---:R1:W-:Y:S04]  /*24950*/  ST.E desc[UR44][R6.64], R39 ;  /* 0x0000002706007985 */ /* 0x0043e8000c10192c */
[----:B------:R-:W2:Y:S04]  /*24960*/  LD.E R41, desc[UR44][R10.64] ;  /* 0x0000002c0a297980 */ /* 0x000ea8000c101900 */
[----:B--2---:R2:W-:Y:S04]  /*24970*/  ST.E desc[UR44][R10.64], R41 ;  /* 0x000000290a007985 */ /* 0x0045e8000c10192c */
[----:B------:R-:W3:Y:S04]  /*24980*/  LD.E R43, desc[UR44][R8.64] ;  /* 0x0000002c082b7980 */ /* 0x000ee8000c101900 */
[----:B---3--:R3:W-:Y:S04]  /*24990*/  ST.E desc[UR44][R8.64], R43 ;  /* 0x0000002b08007985 */ /* 0x0087e8000c10192c */
[----:B------:R-:W4:Y:S04]  /*249a0*/  LD.E R25, desc[UR44][R18.64+0x250] ;  /* 0x0002502c12197980 */ /* 0x000f28000c101900 */
[----:B------:R-:W4:Y:S04]  /*249b0*/  LD.E R45, desc[UR44][R18.64+0x254] ;  /* 0x0002542c122d7980 */ /* 0x000f28000c101900 */
[----:B------:R-:W4:Y:S04]  /*249c0*/  LD.E R47, desc[UR44][R18.64+0x258] ;  /* 0x0002582c122f7980 */ /* 0x000f28000c101900 */
[----:B0-----:R-:W4:Y:S04]  /*249d0*/  LD.E R27, desc[UR44][R18.64+0x25c] ;  /* 0x00025c2c121b7980 */ /* 0x001f28000c101900 */
[----:B------:R-:W4:Y:S04]  /*249e0*/  LD.E R49, desc[UR44][R18.64+0x260] ;  /* 0x0002602c12317980 */ /* 0x000f28000c101900 */
[----:B------:R-:W4:Y:S04]  /*249f0*/  LD.E R51, desc[UR44][R18.64+0x264] ;  /* 0x0002642c12337980 */ /* 0x000f28000c101900 */
[----:B-1----:R-:W4:Y:S04]  /*24a00*/  LD.E R39, desc[UR44][R18.64+0x268] ;  /* 0x0002682c12277980 */ /* 0x002f28000c101900 */
        /* <DEDUP_REMOVED lines=76> */
[----:B--2---:R2:W-:Y:S04]  /*24ed0*/  ST.E desc[UR44][R18.64+0x270], R41 ;  /* 0x0002702912007985 */ /* 0x0045e8000c10192c */
[----:B------:R-:W-:Y:S04]  /*24ee0*/  ST.E desc[UR44][R18.64+0x274], R55 ;  /* 0x0002743712007985 */ /* 0x000fe8000c10192c */
[----:B---3--:R3:W-:Y:S04]  /*24ef0*/  ST.E desc[UR44][R18.64+0x278], R43 ;  /* 0x0002782b12007985 */ /* 0x0087e8000c10192c */
[----:B------:R3:W-:Y:S04]  /*24f00*/  ST.E desc[UR44][R18.64+0x27c], R57 ;  /* 0x00027c3912007985 */ /* 0x0007e8000c10192c */
[----:B------:R3:W-:Y:S04]  /*24f10*/  ST.E desc[UR44][R18.64+0x280], R59 ;  /* 0x0002803b12007985 */ /* 0x0007e8000c10192c */
[----:B------:R3:W-:Y:S04]  /*24f20*/  ST.E desc[UR44][R18.64+0x284], R61 ;  /* 0x0002843d12007985 */ /* 0x0007e8000c10192c */
[----:B------:R3:W-:Y:S04]  /*24f30*/  ST.E desc[UR44][R18.64+0x288], R63 ;  /* 0x0002883f12007985 */ /* 0x0007e8000c10192c */
[----:B------:R3:W-:Y:S04]  /*24f40*/  ST.E desc[UR44][R18.64+0x28c], R65 ;  /* 0x00028c4112007985 */ /* 0x0007e8000c10192c */
[----:B0-----:R-:W4:Y:S04]  /*24f50*/  LD.E R25, desc[UR44][R18.64+0x290] ;  /* 0x0002902c12197980 */ /* 0x001f28000c101900 */
[----:B-1----:R-:W4:Y:S04]  /*24f60*/  LD.E R27, desc[UR44][R18.64+0x298] ;  /* 0x0002982c121b7980 */ /* 0x002f28000c101900 */
        /* <DEDUP_REMOVED lines=155> */
[----:B0-----:R-:W3:Y:S01]  /*25920*/  LDL R25, [R1+0x68] ;  /* 0x0000680001197983 */ /* 0x001ee20000100800 */
[----:B------:R-:W-:-:S02]  /*25930*/  IMAD R12, R24, 0xc00, R12 ;  /* 0x00000c00180c7824 */ /* 0x000fc400078e020c */
[----:B-1----:R-:W-:Y:S01]  /*25940*/  IMAD.MOV.U32 R27, RZ, RZ, R13 ;  /* 0x000000ffff1b7224 */ /* 0x002fe200078e000d */
[----:B------:R-:W-:Y:S01]  /*25950*/  F2FP.F16.F32.PACK_AB R162, R37, R162 ;  /* 0x000000a225a2723e */ /* 0x000fe200000000ff */
[----:B------:R-:W-:Y:S01]  /*25960*/  VIADD R24, R12, 0x80 ;  /* 0x000000800c187836 */ /* 0x000fe20000000000 */
[----:B------:R-:W-:Y:S01]  /*25970*/  F2FP.F16.F32.PACK_AB R168, R168, R36 ;  /* 0x00000024a8a8723e */ /* 0x000fe200000000ff */
[----:B------:R-:W-:Y:S01]  /*25980*/  VIADD R26, R12, 0x100 ;  /* 0x000001000c1a7836 */ /* 0x000fe20000000000 */
[----:B------:R-:W-:Y:S01]  /*25990*/  R2UR UR15, R27 ;  /* 0x000000001b0f72ca */ /* 0x000fe200000e0000 */
[----:B------:R-:W3:Y:S01]  /*259a0*/  LD.E R36, desc[UR44][R18.64+0x270] ;  /* 0x0002702c12247980 */ /* 0x000ee2000c101900 */
[----:B------:R-:W-:Y:S02]  /*259b0*/  R2UR UR10, R24 ;  /* 0x00000000180a72ca */ /* 0x000fe400000e0000 */
[----:B------:R-:W-:Y:S01]  /*259c0*/  R2UR UR14, R26 ;  /* 0x000000001a0e72ca */ /* 0x000fe200000e0000 */
[----:B------:R-:W3:Y:S01]  /*259d0*/  LD.E R24, desc[UR44][R18.64+0x240] ;  /* 0x0002402c12187980 */ /* 0x000ee2000c101900 */
[----:B------:R-:W-:-:S02]  /*259e0*/  F2FP.F16.F32.PACK_AB R170, R170, R35 ;  /* 0x00000023aaaa723e */ /* 0x000fc400000000ff */
[----:B------:R-:W-:Y:S01]  /*259f0*/  F2FP.F16.F32.PACK_AB R176, R176, R34 ;  /* 0x00000022b0b0723e */ /* 0x000fe200000000ff */
[----:B------:R-:W3:Y:S01]  /*25a00*/  LD.E R35, desc[UR44][R18.64+0x26c] ;  /* 0x00026c2c12237980 */ /* 0x000ee2000c101900 */
[----:B------:R-:W-:Y:S02]  /*25a10*/  F2FP.F16.F32.PACK_AB R178, R178, R33 ;  /* 0x00000021b2b2723e */ /* 0x000fe400000000ff */
[----:B------:R-:W-:Y:S01]  /*25a20*/  F2FP.F16.F32.PACK_AB R161, R161, R32 ;  /* 0x00000020a1a1723e */ /* 0x000fe200000000ff */
[----:B------:R-:W3:Y:S01]  /*25a30*/  LD.E R33, desc[UR44][R18.64+0x264] ;  /* 0x0002642c12217980 */ /* 0x000ee2000c101900 */
[----:B------:R-:W-:Y:S02]  /*25a40*/  F2FP.F16.F32.PACK_AB R163, R163, R31 ;  /* 0x0000001fa3a3723e */ /* 0x000fe400000000ff */
[----:B------:R-:W-:Y:S01]  /*25a50*/  F2FP.F16.F32.PACK_AB R169, R169, R30 ;  /* 0x0000001ea9a9723e */ /* 0x000fe200000000ff */
[----:B------:R-:W3:Y:S01]  /*25a60*/  LD.E R31, desc[UR44][R18.64+0x25c] ;  /* 0x00025c2c121f7980 */ /* 0x000ee2000c101900 */
[----:B------:R-:W-:-:S02]  /*25a70*/  F2FP.F16.F32.PACK_AB R171, R171, R29 ;  /* 0x0000001dabab723e */ /* 0x000fc400000000ff */
[----:B------:R-:W-:Y:S01]  /*25a80*/  F2FP.F16.F32.PACK_AB R177, R177, R28 ;  /* 0x0000001cb1b1723e */ /* 0x000fe200000000ff */
        /* <DEDUP_REMOVED lines=9> */
[----:B--2---:R-:W4:Y:S04]  /*25b20*/  LD.E R41, desc[UR44][R18.64+0x284] ;  /* 0x0002842c12297980 */ /* 0x004f28000c101900 */
[----:B------:R-:W4:Y:S04]  /*25b30*/  LD.E R42, desc[UR44][R18.64+0x288] ;  /* 0x0002882c122a7980 */ /* 0x000f28000c101900 */
[----:B---3--:R-:W4:Y:S04]  /*25b40*/  LD.E R43, desc[UR44][R18.64+0x28c] ;  /* 0x00028c2c122b7980 */ /* 0x008f28000c101900 */
        /* <DEDUP_REMOVED lines=56> */
[----:B------:R-:W-:Y:S01]  /*25ed0*/  ISETP.NE.U32.AND P0, PT, R25, RZ, PT ;  /* 0x000000ff1900720c */ /* 0x000fe20003f05070 */
[----:B------:R-:W-:-:S02]  /*25ee0*/  IMAD.MOV.U32 R25, RZ, RZ, R13 ;  /* 0x000000ffff197224 */ /* 0x000fc400078e000d */
[----:B------:R-:W4:Y:S03]  /*25ef0*/  LD.E R100, desc[UR44][R18.64+0x370] ;  /* 0x0003702c12647980 */ /* 0x000f26000c101900 */
        /* <DEDUP_REMOVED lines=56> */
[----:B------:R-:W-:Y:S02]  /*26280*/  R2UR UR7, R13 ;  /* 0x000000000d0772ca */ /* 0x000fe400000e0000 */
[----:B------:R-:W-:Y:S01]  /*26290*/  F2FP.F16.F32.PACK_AB R160, R15, R160 ;  /* 0x000000a00fa0723e */ /* 0x000fe200000000ff */
[----:B------:R-:W-:-:S03]  /*262a0*/  VOTEU.ANY UP0, P0 ;  /* 0x00000000003f7886 */ /* 0x000fc60000000100 */
[----:B----4-:R-:W-:-:S07]  /*262b0*/  WARPGROUP.ARRIVE ;  /* 0x00000000000079c5 */ /* 0x010fce0000000000 */
        /* <DEDUP_REMOVED lines=1072> */
[----:B------:R1:W5:Y:S04]  /*2a5c0*/  LD.E R4, desc[UR44][R2.64] ;  /* 0x0000002c02047980 */ /* 0x000368000c101900 */
[----:B--2---:R-:W2:Y:S01]  /*2a5d0*/  LD.E R5, desc[UR44][R6.64] ;  /* 0x0000002c06057980 */ /* 0x004ea2000c101900 */
[----:B------:R-:W-:Y:S01]  /*2a5e0*/  BSSY B0, `(.L_x_4048) ;  /* 0x0000005000007945 */ /* 0x000fe20003800000 */
[----:B--2---:R-:W-:-:S04]  /*2a5f0*/  LOP3.LUT R5, R5, 0x1, RZ, 0xfc, !PT ;  /* 0x0000000105057812 */ /* 0x004fc800078efcff */
[----:B------:R-:W-:-:S13]  /*2a600*/  ISETP.NE.AND P0, PT, R5, 0x3, PT ;  /* 0x000000030500780c */ /* 0x000fda0003f05270 */
[----:B-1----:R-:W-:Y:S05]  /*2a610*/  @!P0 BRA `(.L_x_4049) ;  /* 0x0000000000048947 */ /* 0x002fea0003800000 */
[----:B------:R-:W-:Y:S01]  /*2a620*/  BPT.TRAP 0x1 ;  /* 0x000000040000795c */ /* 0x000fe20000300000 */
.L_x_4049:
[----:B------:R-:W-:Y:S05]  /*2a630*/  BSYNC B0 ;  /* 0x0000000000007941 */ /* 0x000fea0003800000 */
.L_x_4048:
        /* <DEDUP_REMOVED lines=9> */
.L_x_4021:
[----:B------:R-:W3:Y:S01]  /*2a6d0*/  LDL R7, [R1+0x220] ;  /* 0x0002200001077983 */ /* 0x000ee20000100800 */
[----:B------:R-:W-:Y:S05]  /*2a6e0*/  WARPSYNC.ALL ;  /* 0x0000000000007948 */ /* 0x000fea0003800000 */
[----:B-1----:R-:W4:Y:S04]  /*2a6f0*/  LDL R5, [R1+0x224] ;  /* 0x0002240001057983 */ /* 0x002f280000100800 */
[----:B------:R-:W5:Y:S04]  /*2a700*/  LDL.64 R16, [R1+0x240] ;  /* 0x0002400001107983 */ /* 0x000f680000100a00 */
[----:B------:R-:W5:Y:S04]  /*2a710*/  LDL.64 R20, [R1+0x250] ;  /* 0x0002500001147983 */ /* 0x000f680000100a00 */
[----:B------:R-:W5:Y:S04]  /*2a720*/  LDL.64 R14, [R1+0x260] ;  /* 0x00026000010e7983 */ /* 0x000f680000100a00 */
[----:B------:R-:W5:Y:S04]  /*2a730*/  LDL.64 R12, [R1+0x270] ;  /* 0x00027000010c7983 */ /* 0x000f680000100a00 */
[----:B------:R-:W5:Y:S04]  /*2a740*/  LDL.64 R10, [R1+0x280] ;  /* 0x00028000010a7983 */ /* 0x000f680000100a00 */
[----:B------:R-:W5:Y:S04]  /*2a750*/  LDL.64 R8, [R1+0x290] ;  /* 0x0002900001087983 */ /* 0x000f680000100a00 */
[----:B------:R-:W5:Y:S01]  /*2a760*/  LDL R121, [R1+0x1f0] ;  /* 0x0001f00001797983 */ /* 0x000f620000100800 */
[----:B------:R-:W-:-:S03]  /*2a770*/  IMAD.MOV.U32 R116, RZ, RZ, RZ ;  /* 0x000000ffff747224 */ /* 0x000fc600078e00ff */
[----:B------:R-:W5:Y:S01]  /*2a780*/  LDL.64 R104, [R1+0x320] ;  /* 0x0003200001687983 */ /* 0x000f620000100a00 */
[----:B------:R-:W-:Y:S02]  /*2a790*/  IMAD.MOV.U32 R117, RZ, RZ, -0x800000 ;  /* 0xff800000ff757424 */ /* 0x000fe400078e00ff */
[----:B------:R-:W-:Y:S01]  /*2a7a0*/  IMAD.MOV.U32 R118, RZ, RZ, -0x800000 ;  /* 0xff800000ff767424 */ /* 0x000fe200078e00ff */
        /* <DEDUP_REMOVED lines=42> */
[----:B------:R-:W5:Y:S04]  /*2aa50*/  LDL R119, [R1+0x1fc] ;  /* 0x0001fc0001777983 */ /* 0x000f680000100800 */
[----:B---3--:R-:W0:Y:S02]  /*2aa60*/  SHFL.BFLY PT, R0, R7, 0x2, 0x1f ;  /* 0x0c401f0007007f89 */ /* 0x008e2400000e0000 */
[----:B0-----:R-:W-:-:S02]  /*2aa70*/  FADD.FTZ R2, R7, R0 ;  /* 0x0000000007027221 */ /* 0x001fc40000010000 */
[----:B------:R-:W3:Y:S04]  /*2aa80*/  LDL.64 R6, [R1+0x2c0] ;  /* 0x0002c00001067983 */ /* 0x000ee80000100a00 */
[----:B------:R-:W2:Y:S02]  /*2aa90*/  SHFL.BFLY PT, R3, R2, 0x1, 0x1f ;  /* 0x0c201f0002037f89 */ /* 0x000ea400000e0000 */
[----:B--2---:R-:W-:-:S05]  /*2aaa0*/  FADD.FTZ R4, R2, R3 ;  /* 0x0000000302047221 */ /* 0x004fca0000010000 */
[----:B------:R-:W-:Y:S04]  /*2aab0*/  STL [R1+0x220], R4 ;  /* 0x0002200401007387 */ /* 0x000fe80000100800 */
[----:B------:R-:W2:Y:S04]  /*2aac0*/  LDL R30, [R1+0x220] ;  /* 0x00022000011e7983 */ /* 0x000ea80000100800 */
[----:B----4-:R-:W0:Y:S02]  /*2aad0*/  SHFL.BFLY PT, R0, R5, 0x2, 0x1f ;  /* 0x0c401f0005007f89 */ /* 0x010e2400000e0000 */
[----:B0-----:R-:W-:-:S02]  /*2aae0*/  FADD.FTZ R3, R0, R5 ;  /* 0x0000000500037221 */ /* 0x001fc40000010000 */
[----:B------:R-:W4:Y:S04]  /*2aaf0*/  LDL.64 R4, [R1+0x2b0] ;  /* 0x0002b00001047983 */ /* 0x000f280000100a00 */
[----:B------:R-:W0:Y:S02]  /*2ab00*/  SHFL.BFLY PT, R0, R3, 0x1, 0x1f ;  /* 0x0c201f0003007f89 */ /* 0x000e2400000e0000 */
[----:B0-----:R-:W-:Y:S02]  /*2ab10*/  FADD.FTZ R0, R3, R0 ;  /* 0x0000000003007221 */ /* 0x001fe40000010000 */
[----:B------:R-:W3:Y:S03]  /*2ab20*/  LDL.64 R2, [R1+0x2a0] ;  /* 0x0002a00001027983 */ /* 0x000ee60000100a00 */
[----:B------:R-:W-:-:S13]  /*2ab30*/  FSETP.NE.FTZ.AND P1, PT, R0, RZ, PT ;  /* 0x000000ff0000720b */ /* 0x000fda0003f35000 */
[----:B------:R-:W4:Y:S04]  /*2ab40*/  @P1 LDL R28, [R1+0x230] ;  /* 0x00023000011c1983 */ /* 0x000f280000100800 */
[----:B------:R-:W4:Y:S01]  /*2ab50*/  @P1 LDL R29, [R1+0x214] ;  /* 0x00021400011d1983 */ /* 0x000f220000100800 */
[----:B--2---:R-:W-:-:S13]  /*2ab60*/  FSETP.NE.FTZ.AND P0, PT, R30, RZ, PT ;  /* 0x000000ff1e00720b */ /* 0x004fda0003f15000 */
[----:B------:R-:W2:Y:S04]  /*2ab70*/  @P0 LDL R24, [R1+0x230] ;  /* 0x0002300001180983 */ /* 0x000ea80000100800 */
[----:B------:R-:W2:Y:S01]  /*2ab80*/  @P0 LDL R25, [R1+0x210] ;  /* 0x0002100001190983 */ /* 0x000ea20000100800 */
[----:B------:R-:W0:Y:S08]  /*2ab90*/  @P1 MUFU.LG2 R27, R0 ;  /* 0x00000000001b1308 */ /* 0x000e300000000c00 */
[----:B------:R-:W1:Y:S08]  /*2aba0*/  @P0 MUFU.LG2 R26, R30 ;  /* 0x0000001e001a0308 */ /* 0x000e700000000c00 */
[----:B------:R-:W1:Y:S01]  /*2abb0*/  @P0 MUFU.RCP R116, R30 ;  /* 0x0000001e00740308 */ /* 0x000e620000001000 */
[----:B0-----:R-:W-:Y:S01]  /*2abc0*/  @P1 FMUL.FTZ R31, R27, 0.69314718246459960938 ;  /* 0x3f3172181b1f1820 */ /* 0x001fe20000410000 */
[----:B-----5:R-:W-:-:S02]  /*2abd0*/  VIADD R121, R121, 0x1 ;  /* 0x0000000179797836 */ /* 0x020fc40000000000 */
[----:B-1----:R-:W-:Y:S01]  /*2abe0*/  @P0 FMUL.FTZ R27, R26, 0.69314718246459960938 ;  /* 0x3f3172181a1b0820 */ /* 0x002fe20000410000 */
        /* <DEDUP_REMOVED lines=12> */
[-C--:B---3--:R-:W-:Y:S01]  /*2acb0*/  FMUL.FTZ R3, R3, R116.reuse ;  /* 0x0000007403037220 */ /* 0x088fe20000410000 */
[-C--:B------:R-:W-:Y:S01]  /*2acc0*/  FMUL.FTZ R2, R2, R116.reuse ;  /* 0x0000007402027220 */ /* 0x080fe20000410000 */
[-C--:B----4-:R-:W-:Y:S01]  /*2acd0*/  FMUL.FTZ R5, R5, R116.reuse ;  /* 0x0000007405057220 */ /* 0x090fe20000410000 */
[-C--:B------:R-:W-:Y:S01]  /*2ace0*/  FMUL.FTZ R4, R4, R116.reuse ;  /* 0x0000007404047220 */ /* 0x080fe20000410000 */
[-C--:B------:R-:W-:Y:S01]  /*2acf0*/  FMUL.FTZ R7, R7, R116.reuse ;  /* 0x0000007407077220 */ /* 0x080fe20000410000 */
[----:B------:R-:W-:Y:S01]  /*2ad00*/  FMUL.FTZ R6, R6, R116 ;  /* 0x0000007406067220 */ /* 0x000fe20000410000 */
[----:B------:R-:W-:Y:S01]  /*2ad10*/  STL.64 [R1+0x240], R16 ;  /* 0x0002401001007387 */ /* 0x000fe20000100a00 */
[----:B------:R-:W-:-:S03]  /*2ad20*/  @P1 FMUL.FTZ R28, R28, 0.69314718246459960938 ;  /* 0x3f3172181c1c1820 */ /* 0x000fc60000410000 */
[----:B------:R-:W-:Y:S01]  /*2ad30*/  STL.64 [R1+0x250], R20 ;  /* 0x0002501401007387 */ /* 0x000fe20000100a00 */
[----:B------:R-:W-:-:S03]  /*2ad40*/  @P1 FFMA.FTZ R118, R28, R29, R31 ;  /* 0x0000001d1c761223 */ /* 0x000fc6000001001f */
[----:B------:R-:W-:Y:S04]  /*2ad50*/  STL.64 [R1+0x260], R14 ;  /* 0x0002600e01007387 */ /* 0x000fe80000100a00 */
[----:B------:R0:W-:Y:S04]  /*2ad60*/  STL.64 [R1+0x270], R12 ;  /* 0x0002700c01007387 */ /* 0x0001e80000100a00 */
[----:B------:R-:W-:Y:S04]  /*2ad70*/  STL.64 [R1+0x280], R10 ;  /* 0x0002800a01007387 */ /* 0x000fe80000100a00 */
[----:B------:R1:W-:Y:S04]  /*2ad80*/  STL.64 [R1+0x290], R8 ;  /* 0x0002900801007387 */ /* 0x0003e80000100a00 */
[----:B------:R-:W-:Y:S04]  /*2ad90*/  STL.64 [R1+0x2a0], R2 ;  /* 0x0002a00201007387 */ /* 0x000fe80000100a00 */
[----:B------:R3:W-:Y:S04]  /*2ada0*/  STL.64 [R1+0x2b0], R4 ;  /* 0x0002b00401007387 */ /* 0x0007e80000100a00 */
[----:B------:R4:W-:Y:S04]  /*2adb0*/  STL.64 [R1+0x2c0], R6 ;  /* 0x0002c00601007387 */ /* 0x0009e80000100a00 */
[----:B------:R-:W5:Y:S04]  /*2adc0*/  LDL.64 R30, [R1+0x388] ;  /* 0x00038800011e7983 */ /* 0x000f680000100a00 */
[----:B------:R-:W5:Y:S04]  /*2add0*/  LDL.64 R28, [R1+0x398] ;  /* 0x00039800011c7983 */ /* 0x000f680000100a00 */
[----:B0-----:R-:W5:Y:S04]  /*2ade0*/  LDL.64 R12, [R1+0x3a8] ;  /* 0x0003a800010c7983 */ /* 0x001f680000100a00 */
[----:B------:R-:W5:Y:S04]  /*2adf0*/  LDL.64 R20, [R1+0x3c8] ;  /* 0x0003c80001147983 */ /* 0x000f680000100a00 */
[----:B------:R-:W5:Y:S04]  /*2ae00*/  LDL.64 R16, [R1+0x3d8] ;  /* 0x0003d80001107983 */ /* 0x000f680000100a00 */
[----:B------:R-:W5:Y:S04]  /*2ae10*/  LDL.64 R14, [R1+0x3e8] ;  /* 0x0003e800010e7983 */ /* 0x000f680000100a00 */
[----:B-1----:R-:W5:Y:S04]  /*2ae20*/  LDL.64 R8, [R1+0x3f8] ;  /* 0x0003f80001087983 */ /* 0x002f680000100a00 */
[----:B---3--:R-:W3:Y:S04]  /*2ae30*/  LDL.64 R4, [R1+0x408] ;  /* 0x0004080001047983 */ /* 0x008ee80000100a00 */
[----:B------:R-:W3:Y:S04]  /*2ae40*/  LDL.64 R10, [R1+0x418] ;  /* 0x00041800010a7983 */ /* 0x000ee80000100a00 */
[----:B------:R-:W3:Y:S04]  /*2ae50*/  LDL.64 R2, [R1+0x428] ;  /* 0x0004280001027983 */ /* 0x000ee80000100a00 */
[----:B----4-:R-:W4:Y:S01]  /*2ae60*/  LDL.64 R6, [R1+0x438] ;  /* 0x0004380001067983 */ /* 0x010f220000100a00 */
[----:B--2---:R-:W-:-:S04]  /*2ae70*/  @P0 FMUL.FTZ R24, R24, 0.69314718246459960938 ;  /* 0x3f31721818180820 */ /* 0x004fc80000410000 */
[----:B------:R-:W-:Y:S02]  /*2ae80*/  @P0 FFMA.FTZ R117, R24, R25, R27 ;  /* 0x0000001918750223 */ /* 0x000fe4000001001b */
[----:B------:R-:W2:Y:S04]  /*2ae90*/  LDL.64 R26, [R1+0x358] ;  /* 0x00035800011a7983 */ /* 0x000ea80000100a00 */
[----:B------:R-:W2:Y:S01]  /*2aea0*/  LDL.64 R24, [R1+0x3b8] ;  /* 0x0003b80001187983 */ /* 0x000ea20000100a00 */
[----:B------:R-:W-:-:S13]  /*2aeb0*/  ISETP.NE.AND P0, PT, R121, 0x2, PT ;  /* 0x000000027900780c */ /* 0x000fda0003f05270 */
[----:B------:R-:W2:Y:S01]  /*2aec0*/  @!P0 LDL R120, [R1+0x1f4] ;  /* 0x0001f40001788983 */ /* 0x000ea20000100800 */
[----:B------:R-:W0:Y:S01]  /*2aed0*/  S2R R123, SR_TID.X ;  /* 0x00000000007b7919 */ /* 0x000e220000002100 */
[-C--:B------:R-:W-:Y:S01]  /*2aee0*/  FMUL.FTZ R105, R105, R116.reuse ;  /* 0x0000007469697220 */ /* 0x080fe20000410000 */
[----:B------:R-:W-:-:S05]  /*2aef0*/  FMUL.FTZ R104, R104, R116 ;  /* 0x0000007468687220 */ /* 0x000fca0000410000 */
[----:B------:R1:W-:Y:S02]  /*2af00*/  STL.64 [R1+0x320], R104 ;  /* 0x0003206801007387 */ /* 0x0003e40000100a00 */
[----:B-1----:R-:W-:-:S06]  /*2af10*/  IMAD.MOV.U32 R104, RZ, RZ, RZ ;  /* 0x000000ffff687224 */ /* 0x002fcc00078e00ff */
[----:B------:R-:W1:Y:S01]  /*2af20*/  @P1 MUFU.RCP R104, R0 ;  /* 0x0000000000681308 */ /* 0x000e620000001000 */
[----:B------:R4:W-:Y:S01]  /*2af30*/  STL [R1+0x224], R0 ;  /* 0x0002240001007387 */ /* 0x0009e20000100800 */
[-C--:B------:R-:W-:Y:S01]  /*2af40*/  FMUL.FTZ R115, R115, R116.reuse ;  /* 0x0000007473737220 */ /* 0x080fe20000410000 */
[----:B0-----:R-:W-:Y:S01]  /*2af50*/  SHF.R.U32.HI R123, RZ, 0x7, R123 ;  /* 0x00000007ff7b7819 */ /* 0x001fe2000001167b */
[-C--:B------:R-:W-:Y:S01]  /*2af60*/  FMUL.FTZ R114, R114, R116.reuse ;  /* 0x0000007472727220 */ /* 0x080fe20000410000 */
[-C--:B------:R-:W-:Y:S01]  /*2af70*/  FMUL.FTZ R113, R113, R116.reuse ;  /* 0x0000007471717220 */ /* 0x080fe20000410000 */
[-C--:B------:R-:W-:Y:S01]  /*2af80*/  FMUL.FTZ R112, R112, R116.reuse ;  /* 0x0000007470707220 */ /* 0x080fe20000410000 */
[----:B------:R-:W-:Y:S01]  /*2af90*/  IADD3 R105, -R123, 0xb, RZ ;  /* 0x0000000b7b697810 */ /* 0x000fe20007ffe1ff */
        /* <DEDUP_REMOVED lines=94> */
[-C--:B------:R-:W-:Y:S01]  /*2b580*/  FMUL.FTZ R11, R11, R104.reuse ;  /* 0x000000680b0b7220 */ /* 0x080fe20000410000 */
[-C--:B------:R-:W-:Y:S01]  /*2b590*/  FMUL.FTZ R10, R10, R104.reuse ;  /* 0x000000680a0a7220 */ /* 0x080fe20000410000 */
[-C--:B------:R-:W-:Y:S01]  /*2b5a0*/  FMUL.FTZ R3, R3, R104.reuse ;  /* 0x0000006803037220 */ /* 0x080fe20000410000 */
[-C--:B------:R-:W-:Y:S01]  /*2b5b0*/  FMUL.FTZ R2, R2, R104.reuse ;  /* 0x0000006802027220 */ /* 0x080fe20000410000 */
[-C--:B----4-:R-:W-:Y:S01]  /*2b5c0*/  FMUL.FTZ R7, R7, R104.reuse ;  /* 0x0000006807077220 */ /* 0x090fe20000410000 */
[----:B------:R-:W-:Y:S01]  /*2b5d0*/  FMUL.FTZ R6, R6, R104 ;  /* 0x0000006806067220 */ /* 0x000fe20000410000 */
[----:B------:R-:W-:-:S02]  /*2b5e0*/  VIADD R122, R122, 0x1 ;  /* 0x000000017a7a7836 */ /* 0x000fc40000000000 */
[----:B------:R-:W-:Y:S01]  /*2b5f0*/  VIADD R0, R119, 0x1 ;  /* 0x0000000177007836 */ /* 0x000fe20000000000 */
        /* <DEDUP_REMOVED lines=36> */
[-C--:B------:R-:W-:Y:S01]  /*2b840*/  FMUL.FTZ R25, R25, R104.reuse ;  /* 0x0000006819197220 */ /* 0x080fe20000410000 */
        /* <DEDUP_REMOVED lines=25> */
[----:B------:R-:W-:-:S03]  /*2b9e0*/  @!P0 LOP3.LUT R120, R120, 0x1, RZ, 0x3c, !PT ;  /* 0x0000000178788812 */ /* 0x000fc600078e3cff */
[----:B------:R0:W-:Y:S04]  /*2b9f0*/  STL [R1+0x1f0], R121 ;  /* 0x0001f07901007387 */ /* 0x0001e80000100800 */
[----:B------:R0:W-:Y:S04]  /*2ba00*/  @!P0 STL [R1+0x1f4], R120 ;  /* 0x0001f47801008387 */ /* 0x0001e80000100800 */
[----:B------:R0:W-:Y:S01]  /*2ba10*/  @!P0 STL [R1+0x1f0], RZ ;  /* 0x0001f0ff01008387 */ /* 0x0001e20000100800 */
[----:B------:R0:W-:Y:S08]  /*2ba20*/  BAR.ARV R105, 0x100 ;  /* 0x000400690000751d */ /* 0x0001f00000002000 */
[----:B------:R-:W-:Y:S06]  /*2ba30*/  BAR.ARV 0x8, 0x180 ;  /* 0x0206000000007b1d */ /* 0x000fec0000002000 */
[----:B------:R-:W-:-:S13]  /*2ba40*/  PLOP3.LUT P0, PT, PT, PT, PT, 0x8, 0x0 ;  /* 0x000000000000781c */ /* 0x000fda0003f0e170 */
.L_x_3928:
[----:B------:R-:W-:Y:S05]  /*2ba50*/  WARPSYNC.ALL ;  /* 0x0000000000007948 */ /* 0x000fea0003800000 */
[----:B------:R-:W1:Y:S08]  /*2ba60*/  S2UR UR4, SR_CgaCtaId ;  /* 0x00000000000479c3 */ /* 0x000e700000008800 */
[----:B------:R-:W-:Y:S01]  /*2ba70*/  BAR.SYNC.DEFER_BLOCKING 0x5, 0x180 ;  /* 0x0146000000007b1d */ /* 0x000fe20000010000 */
[----:B0-----:R-:W-:-:S05]  /*2ba80*/  MOV R2, 0x400 ;  /* 0x0000040000027802 */ /* 0x001fca0000000f00 */
[----:B------:R-:W-:Y:S01]  /*2ba90*/  BSSY B0, `(.L_x_4051) ;  /* 0x000050f000007945 */ /* 0x000fe20003800000 */
[----:B-1----:R-:W-:-:S05]  /*2baa0*/  IMAD.U32 R27, RZ, RZ, UR4 ;  /* 0x00000004ff1b7e24 */ /* 0x002fca000f8e00ff */
[----:B------:R-:W-:-:S05]  /*2bab0*/  LEA R2, R27, R2, 0x18 ;  /* 0x000000021b027211 */ /* 0x000fca00078ec0ff */
[----:B------:R0:W1:Y:S01]  /*2bac0*/  LDS.128 R96, [R2+0x324d0] ;  /* 0x0324d00002607984 */ /* 0x0000620000000c00 */
[----:B------:R-:W-:Y:S06]  /*2bad0*/  BAR.ARV 0x4, 0x180 ;  /* 0x0106000000007b1d */ /* 0x000fec0000002000 */
[----:B------:R-:W-:Y:S05]  /*2bae0*/  @P0 BRA `(.L_x_4052) ;  /* 0x00000040009c0947 */ /* 0x000fea0003800000 */
[----:B------:R-:W3:Y:S01]  /*2baf0*/  LDL R0, [R1+0x520] ;  /* 0x0005200001007983 */ /* 0x000ee20000100800 */
[----:B------:R-:W-:-:S03]  /*2bb00*/  ULDC UR4, c[0x0][0xbd4] ;  /* 0x0002f50000047ab9 */ /* 0x000fc60000000800 */
[----:B------:R-:W4:Y:S04]  /*2bb10*/  LDL.128 R56, [R1+0x240] ;  /* 0x0002400001387983 */ /* 0x000f280000100c00 */
[----:B------:R-:W2:Y:S04]  /*2bb20*/  LDL.128 R52, [R1+0x260] ;  /* 0x0002600001347983 */ /* 0x000ea80000100c00 */
[----:B------:R-:W2:Y:S04]  /*2bb30*/  LDL.128 R8, [R1+0x250] ;  /* 0x0002500001087983 */ /* 0x000ea80000100c00 */
[----:B------:R-:W2:Y:S04]  /*2bb40*/  LDL.128 R4, [R1+0x270] ;  /* 0x0002700001047983 */ /* 0x000ea80000100c00 */
[----:B-----5:R-:W2:Y:S04]  /*2bb50*/  LDL.128 R44, [R1+0x280] ;  /* 0x00028000012c7983 */ /* 0x020ea80000100c00 */
[----:B------:R-:W2:Y:S04]  /*2bb60*/  LDL.128 R48, [R1+0x290] ;  /* 0x0002900001307983 */ /* 0x000ea80000100c00 */
[----:B------:R-:W2:Y:S04]  /*2bb70*/  LDL.128 R88, [R1+0x2a0] ;  /* 0x0002a00001587983 */ /* 0x000ea80000100c00 */
[----:B------:R-:W2:Y:S01]  /*2bb80*/  LDL.128 R40, [R1+0x2b0] ;  /* 0x0002b00001287983 */ /* 0x000ea20000100c00 */
[----:B------:R-:W0:Y:S03]  /*2bb90*/  S2R R3, SR_SWINHI ;  /* 0x0000000000037919 */ /* 0x000e260000002f00 */
[----:B------:R-:W2:Y:S04]  /*2bba0*/  LDL.128 R112, [R1+0x2c0] ;  /* 0x0002c00001707983 */ /* 0x000ea80000100c00 */
[----:B------:R-:W2:Y:S04]  /*2bbb0*/  LDL.128 R116, [R1+0x2d0] ;  /* 0x0002d00001747983 */ /* 0x000ea80000100c00 */
[----:B------:R-:W2:Y:S04]  /*2bbc0*/  LDL.128 R84, [R1+0x340] ;  /* 0x0003400001547983 */ /* 0x000ea80000100c00 */
[----:B------:R-:W2:Y:S04]  /*2bbd0*/  LDL.128 R76, [R1+0x360] ;  /* 0x00036000014c7983 */ /* 0x000ea80000100c00 */
[----:B------:R-:W2:Y:S04]  /*2bbe0*/  LDL.128 R80, [R1+0x350] ;  /* 0x0003500001507983 */ /* 0x000ea80000100c00 */
[----:B------:R-:W2:Y:S04]  /*2bbf0*/  LDL.128 R68, [R1+0x380] ;  /* 0x0003800001447983 */ /* 0x000ea80000100c00 */
[----:B------:R-:W2:Y:S01]  /*2bc00*/  LDL.128 R72, [R1+0x370] ;  /* 0x0003700001487983 */ /* 0x000ea20000100c00 */
[----:B------:R-:W-:-:S02]  /*2bc10*/  MOV R16, R2 ;  /* 0x0000000200107202 */ /* 0x000fc40000000f00 */
[----:B0-----:R-:W-:Y:S01]  /*2bc20*/  MOV R17, R3 ;  /* 0x0000000300117202 */ /* 0x001fe20000000f00 */
[----:B------:R-:W2:Y:S04]  /*2bc30*/  LDL.128 R64, [R1+0x390] ;  /* 0x0003900001407983 */ /* 0x000ea80000100c00 */
[----:B------:R-:W2:Y:S04]  /*2bc40*/  LDL.128 R104, [R1+0x420] ;  /* 0x0004200001687983 */ /* 0x000ea80000100c00 */
[----:B------:R-:W2:Y:S01]  /*2bc50*/  LDL.128 R108, [R1+0x430] ;  /* 0x00043000016c7983 */ /* 0x000ea20000100c00 */
[----:B---3--:R-:W-:-:S03]  /*2bc60*/  IMAD.WIDE R100, R0, 0x2, R16 ;  /* 0x0000000200647825 */ /* 0x008fc600078e0210 */
[----:B------:R-:W-:-:S04]  /*2bc70*/  IADD3 R123, P0, R100, 0x4040, RZ ;  /* 0x00004040647b7810 */ /* 0x000fc80007f1e0ff */
[----:B------:R-:W-:-:S04]  /*2bc80*/  LOP3.LUT R122, R123, 0x380, RZ, 0xc0, !PT ;  /* 0x000003807b7a7812 */ /* 0x000fc800078ec0ff */
[----:B------:R-:W-:-:S04]  /*2bc90*/  SHF.R.U64 R122, R122, 0x3, RZ ;  /* 0x000000037a7a7819 */ /* 0x000fc800000012ff */
[----:B------:R-:W-:Y:S01]  /*2bca0*/  LOP3.LUT R122, R122, R123, RZ, 0x3c, !PT ;  /* 0x0000007b7a7a7212 */ /* 0x000fe200078e3cff */
[----:B------:R-:W-:Y:S01]  /*2bcb0*/  IMAD.X R123, RZ, RZ, R101, P0 ;  /* 0x000000ffff7b7224 */ /* 0x000fe200000e0665 */
[C---:B------:R-:W-:Y:S02]  /*2bcc0*/  IADD3 R15, P0, R100.reuse, 0xc000, RZ ;  /* 0x0000c000640f7810 */ /* 0x040fe40007f1e0ff */
[C---:B------:R-:W-:Y:S02]  /*2bcd0*/  IADD3 R13, P1, R100.reuse, 0x20, RZ ;  /* 0x00000020640d7810 */ /* 0x040fe40007f3e0ff */
[----:B------:R-:W-:Y:S02]  /*2bce0*/  IADD3 R103, P2, R100, 0x40, RZ ;  /* 0x0000004064677810 */ /* 0x000fe40007f5e0ff */
[----:B------:R-:W-:Y:S02]  /*2bcf0*/  LOP3.LUT R14, R15, 0x380, RZ, 0xc0, !PT ;  /* 0x000003800f0e7812 */ /* 0x000fe400078ec0ff */
[----:B------:R-:W-:-:S02]  /*2bd00*/  LOP3.LUT R12, R13, 0x380, RZ, 0xc0, !PT ;  /* 0x000003800d0c7812 */ /* 0x000fc400078ec0ff */
[----:B------:R-:W-:Y:S02]  /*2bd10*/  LOP3.LUT R102, R103, 0x380, RZ, 0xc0, !PT ;  /* 0x0000038067667812 */ /* 0x000fe400078ec0ff */
[C---:B------:R-:W-:Y:S02]  /*2bd20*/  IADD3 R39, P4, R100.reuse, 0x4000, RZ ;  /* 0x0000400064277810 */ /* 0x040fe40007f9e0ff */
[C---:B------:R-:W-:Y:S02]  /*2bd30*/  IADD3 R25, P3, R100.reuse, 0x60, RZ ;  /* 0x0000006064197810 */ /* 0x040fe40007f7e0ff */
[----:B------:R-:W-:Y:S02]  /*2bd40*/  IADD3 R37, P5, R100, 0x4020, RZ ;  /* 0x0000402064257810 */ /* 0x000fe40007fbe0ff */
[----:B------:R-:W-:Y:S02]  /*2bd50*/  SHF.R.U64 R14, R14, 0x3, RZ ;  /* 0x000000030e0e7819 */ /* 0x000fe400000012ff */
[----:B------:R-:W-:-:S02]  /*2bd60*/  SHF.R.U64 R12, R12, 0x3, RZ ;  /* 0x000000030c0c7819 */ /* 0x000fc400000012ff */
[----:B------:R-:W-:Y:S02]  /*2bd70*/  SHF.R.U64 R102, R102, 0x3, RZ ;  /* 0x0000000366667819 */ /* 0x000fe400000012ff */
[----:B------:R-:W-:Y:S02]  /*2bd80*/  LOP3.LUT R38, R39, 0x380, RZ, 0xc0, !PT ;  /* 0x0000038027267812 */ /* 0x000fe400078ec0ff */
[----:B------:R-:W-:Y:S02]  /*2bd90*/  LOP3.LUT R24, R25, 0x380, RZ, 0xc0, !PT ;  /* 0x0000038019187812 */ /* 0x000fe400078ec0ff */
[----:B------:R-:W-:Y:S02]  /*2bda0*/  LOP3.LUT R36, R37, 0x380, RZ, 0xc0, !PT ;  /* 0x0000038025247812 */ /* 0x000fe400078ec0ff */
[----:B------:R-:W-:Y:S01]  /*2bdb0*/  LOP3.LUT R14, R14, R15, RZ, 0x3c, !PT ;  /* 0x0000000f0e0e7212 */ /* 0x000fe200078e3cff */
[--C-:B------:R-:W-:Y:S01]  /*2bdc0*/  IMAD.X R15, RZ, RZ, R101.reuse, P0 ;  /* 0x000000ffff0f7224 */ /* 0x100fe200000e0665 */
[----:B------:R-:W-:Y:S01]  /*2bdd0*/  LOP3.LUT R12, R12, R13, RZ, 0x3c, !PT ;  /* 0x0000000d0c0c7212 */ /* 0x000fe200078e3cff */
[--C-:B------:R-:W-:Y:S01]  /*2bde0*/  IMAD.X R13, RZ, RZ, R101.reuse, P1 ;  /* 0x000000ffff0d7224 */ /* 0x100fe200008e0665 */
[----:B------:R-:W-:Y:S01]  /*2bdf0*/  LOP3.LUT R102, R102, R103, RZ, 0x3c, !PT ;  /* 0x0000006766667212 */ /* 0x000fe200078e3cff */
[----:B------:R-:W-:Y:S01]  /*2be00*/  IMAD.X R103, RZ, RZ, R101, P2 ;  /* 0x000000ffff677224 */ /* 0x000fe200010e0665 */
[----:B------:R-:W-:-:S02]  /*2be10*/  ISETP.NE.AND P0, PT, R217, RZ, PT ;  /* 0x000000ffd900720c */ /* 0x000fc40003f05270 */
[----:B------:R-:W-:Y:S02]  /*2be20*/  SHF.R.U64 R38, R38, 0x3, RZ ;  /* 0x0000000326267819 */ /* 0x000fe400000012ff */
[----:B------:R-:W-:Y:S02]  /*2be30*/  SHF.R.U64 R24, R24, 0x3, RZ ;  /* 0x0000000318187819 */ /* 0x000fe400000012ff */
[----:B------:R-:W-:Y:S02]  /*2be40*/  SHF.R.U64 R36, R36, 0x3, RZ ;  /* 0x0000000324247819 */ /* 0x000fe400000012ff */
[C---:B------:R-:W-:Y:S02]  /*2be50*/  IADD3 R35, P1, R100.reuse, 0x4060, RZ ;  /* 0x0000406064237810 */ /* 0x040fe40007f3e0ff */
[----:B------:R-:W-:Y:S02]  /*2be60*/  IADD3 R33, P2, R100, 0x8000, RZ ;  /* 0x0000800064217810 */ /* 0x000fe40007f5e0ff */
[----:B------:R-:W-:Y:S01]  /*2be70*/  SEL R217, R217, UR4, P0 ;  /* 0x00000004d9d97c07 */ /* 0x000fe20008000000 */
[----:B------:R-:W-:Y:S05]  /*2be80*/  WARPSYNC.ALL ;  /* 0x0000000000007948 */ /* 0x000fea0003800000 */
[----:B------:R-:W-:Y:S01]  /*2be90*/  LOP3.LUT R38, R38, R39, RZ, 0x3c, !PT ;  /* 0x0000002726267212 */ /* 0x000fe200078e3cff */
[--C-:B------:R-:W-:Y:S01]  /*2bea0*/  IMAD.X R39, RZ, RZ, R101.reuse, P4 ;  /* 0x000000ffff277224 */ /* 0x100fe200020e0665 */
[----:B------:R-:W-:Y:S01]  /*2beb0*/  LOP3.LUT R24, R24, R25, RZ, 0x3c, !PT ;  /* 0x0000001918187212 */ /* 0x000fe200078e3cff */
[--C-:B------:R-:W-:Y:S01]  /*2bec0*/  IMAD.X R25, RZ, RZ, R101.reuse, P3 ;  /* 0x000000ffff197224 */ /* 0x100fe200018e0665 */
[----:B------:R-:W-:Y:S01]  /*2bed0*/  LOP3.LUT R36, R36, R37, RZ, 0x3c, !PT ;  /* 0x0000002524247212 */ /* 0x000fe200078e3cff */
[----:B------:R-:W-:Y:S01]  /*2bee0*/  IMAD.X R37, RZ, RZ, R101, P5 ;  /* 0x000000ffff257224 */ /* 0x000fe200028e0665 */
[----:B------:R-:W-:Y:S01]  /*2bef0*/  LOP3.LUT R34, R35, 0x380, RZ, 0xc0, !PT ;  /* 0x0000038023227812 */ /* 0x000fe200078ec0ff */
[----:B------:R-:W-:Y:S01]  /*2bf00*/  ULDC.64 UR6, c[0x0][0xd08] ;  /* 0x0003420000067ab9 */ /* 0x000fe20000000a00 */
[----:B------:R-:W-:Y:S01]  /*2bf10*/  LOP3.LUT R32, R33, 0x380, RZ, 0xc0, !PT ;  /* 0x0000038021207812 */ /* 0x000fe200078ec0ff */
[----:B------:R-:W-:Y:S01]  /*2bf20*/  ULDC.64 UR4, c[0x0][0xd00] ;  /* 0x0003400000047ab9 */ /* 0x000fe20000000a00 */
[----:B------:R-:W-:-:S02]  /*2bf30*/  IADD3 R21, P4, R100, 0x8040, RZ ;  /* 0x0000804064157810 */ /* 0x000fc40007f9e0ff */
[C---:B------:R-:W-:Y:S02]  /*2bf40*/  IADD3 R31, P3, R100.reuse, 0x8020, RZ ;  /* 0x00008020641f7810 */ /* 0x040fe40007f7e0ff */
[----:B------:R-:W-:Y:S02]  /*2bf50*/  IADD3 R29, P5, R100, 0x8060, RZ ;  /* 0x00008060641d7810 */ /* 0x000fe40007fbe0ff */
[----:B------:R-:W-:Y:S02]  /*2bf60*/  SHF.R.U64 R34, R34, 0x3, RZ ;  /* 0x0000000322227819 */ /* 0x000fe400000012ff */
[----:B------:R-:W-:Y:S02]  /*2bf70*/  SHF.R.U64 R32, R32, 0x3, RZ ;  /* 0x0000000320207819 */ /* 0x000fe400000012ff */
[----:B------:R-:W-:Y:S02]  /*2bf80*/  LOP3.LUT R20, R21, 0x380, RZ, 0xc0, !PT ;  /* 0x0000038015147812 */ /* 0x000fe400078ec0ff */
[----:B------:R-:W-:-:S02]  /*2bf90*/  LOP3.LUT R61, R100, 0x380, RZ, 0xc0, !PT ;  /* 0x00000380643d7812 */ /* 0x000fc400078ec0ff */
[----:B------:R-:W-:Y:S02]  /*2bfa0*/  LOP3.LUT R30, R31, 0x380, RZ, 0xc0, !PT ;  /* 0x000003801f1e7812 */ /* 0x000fe400078ec0ff */
[----:B------:R-:W-:Y:S02]  /*2bfb0*/  LOP3.LUT R28, R29, 0x380, RZ, 0xc0, !PT ;  /* 0x000003801d1c7812 */ /* 0x000fe400078ec0ff */
[----:B------:R-:W-:Y:S01]  /*2bfc0*/  LOP3.LUT R34, R34, R35, RZ, 0x3c, !PT ;  /* 0x0000002322227212 */ /* 0x000fe200078e3cff */
[--C-:B------:R-:W-:Y:S01]  /*2bfd0*/  IMAD.X R35, RZ, RZ, R101.reuse, P1 ;  /* 0x000000ffff237224 */ /* 0x100fe200008e0665 */
[----:B------:R-:W-:Y:S01]  /*2bfe0*/  LOP3.LUT R32, R32, R33, RZ, 0x3c, !PT ;  /* 0x0000002120207212 */ /* 0x000fe200078e3cff */
[----:B------:R-:W-:Y:S01]  /*2bff0*/  IMAD.X R33, RZ, RZ, R101, P2 ;  /* 0x000000ffff217224 */ /* 0x000fe200010e0665 */
[----:B------:R-:W-:Y:S02]  /*2c000*/  SHF.R.U64 R20, R20, 0x3, RZ ;  /* 0x0000000314147819 */ /* 0x000fe400000012ff */
[----:B------:R-:W-:-:S02]  /*2c010*/  SHF.R.U64 R61, R61, 0x3, RZ ;  /* 0x000000033d3d7819 */ /* 0x000fc400000012ff */
[----:B------:R-:W-:Y:S02]  /*2c020*/  SHF.R.U64 R30, R30, 0x3, RZ ;  /* 0x000000031e1e7819 */ /* 0x000fe400000012ff */
[C---:B------:R-:W-:Y:S02]  /*2c030*/  IADD3 R95, P1, R100.reuse, 0xc020, RZ ;  /* 0x0000c020645f7810 */ /* 0x040fe40007f3e0ff */
[----:B------:R-:W-:Y:S02]  /*2c040*/  IADD3 R93, P2, R100, 0xc040, RZ ;  /* 0x0000c040645d7810 */ /* 0x000fe40007f5e0ff */
[----:B------:R-:W-:Y:S02]  /*2c050*/  SHF.R.U64 R28, R28, 0x3, RZ ;  /* 0x000000031c1c7819 */ /* 0x000fe400000012ff */
[----:B------:R-:W-:Y:S01]  /*2c060*/  LOP3.LUT R20, R20, R21, RZ, 0x3c, !PT ;  /* 0x0000001514147212 */ /* 0x000fe200078e3cff */
[--C-:B------:R-:W-:Y:S01]  /*2c070*/  IMAD.X R21, RZ, RZ, R101.reuse, P4 ;  /* 0x000000ffff157224 */ /* 0x100fe200020e0665 */
[----:B------:R-:W-:Y:S01]  /*2c080*/  LOP3.LUT R60, R61, R100, RZ, 0x3c, !PT ;  /* 0x000000643d3c7212 */ /* 0x000fe200078e3cff */
[--C-:B------:R-:W-:Y:S01]  /*2c090*/  IMAD.MOV.U32 R61, RZ, RZ, R101.reuse ;  /* 0x000000ffff3d7224 */ /* 0x100fe200078e0065 */
[----:B------:R-:W-:Y:S01]  /*2c0a0*/  LOP3.LUT R30, R30, R31, RZ, 0x3c, !PT ;  /* 0x0000001f1e1e7212 */ /* 0x000fe200078e3cff */
[----:B------:R-:W-:Y:S01]  /*2c0b0*/  IMAD.X R31, RZ, RZ, R101, P3 ;  /* 0x000000ffff1f7224 */ /* 0x000fe200018e0665 */
[----:B------:R-:W-:-:S02]  /*2c0c0*/  LOP3.LUT R94, R95, 0x380, RZ, 0xc0, !PT ;  /* 0x000003805f5e7812 */ /* 0x000fc400078ec0ff */
[----:B------:R-:W-:Y:S02]  /*2c0d0*/  LOP3.LUT R92, R93, 0x380, RZ, 0xc0, !PT ;  /* 0x000003805d5c7812 */ /* 0x000fe400078ec0ff */
[----:B------:R-:W-:Y:S01]  /*2c0e0*/  LOP3.LUT R28, R28, R29, RZ, 0x3c, !PT ;  /* 0x0000001d1c1c7212 */ /* 0x000fe200078e3cff */
[----:B------:R-:W-:Y:S01]  /*2c0f0*/  IMAD.X R29, RZ, RZ, R101, P5 ;  /* 0x000000ffff1d7224 */ /* 0x000fe200028e0665 */
[----:B----4-:R-:W-:Y:S02]  /*2c100*/  F2FP.F16.F32.PACK_AB R56, R57, R56 ;  /* 0x000000383938723e */ /* 0x010fe400000000ff */
[----:B------:R-:W-:Y:S02]  /*2c110*/  SHF.R.U64 R94, R94, 0x3, RZ ;  /* 0x000000035e5e7819 */ /* 0x000fe400000012ff */
[----:B------:R-:W-:Y:S02]  /*2c120*/  SHF.R.U64 R92, R92, 0x3, RZ ;  /* 0x000000035c5c7819 */ /* 0x000fe400000012ff */
[----:B------:R-:W-:-:S02]  /*2c130*/  F2FP.F16.F32.PACK_AB R57, R59, R58 ;  /* 0x0000003a3b39723e */ /* 0x000fc400000000ff */
[----:B--2---:R-:W-:Y:S02]  /*2c140*/  F2FP.F16.F32.PACK_AB R52, R53, R52 ;  /* 0x000000343534723e */ /* 0x004fe400000000ff */
[----:B------:R-:W-:Y:S02]  /*2c150*/  MOV R61, R60 ;  /* 0x0000003c003d7202 */ /* 0x000fe40000000f00 */
[----:B------:R-:W-:Y:S02]  /*2c160*/  MOV R26, R38 ;  /* 0x00000026001a7202 */ /* 0x000fe40000000f00 */
[----:B-1----:R-:W-:Y:S02]  /*2c170*/  MOV R96, R36 ;  /* 0x0000002400607202 */ /* 0x002fe40000000f00 */
[----:B------:R-:W-:Y:S01]  /*2c180*/  MOV R20, R20 ;  /* 0x0000001400147202 */ /* 0x000fe20000000f00 */
[----:B------:R-:W2:Y:S01]  /*2c190*/  LDL.128 R36, [R1+0x2e0] ;  /* 0x0002e00001247983 */ /* 0x000ea20000100c00 */
[----:B------:R-:W-:-:S02]  /*2c1a0*/  F2FP.F16.F32.PACK_AB R58, R9, R8 ;  /* 0x00000008093a723e */ /* 0x000fc400000000ff */
[----:B------:R-:W-:Y:S01]  /*2c1b0*/  F2FP.F16.F32.PACK_AB R59, R11, R10 ;  /* 0x0000000a0b3b723e */ /* 0x000fe200000000ff */
[----:B------:R-:W-:Y:S01]  /*2c1c0*/  BAR.SYNC.DEFER_BLOCKING 0x1, 0x100 ;  /* 0x0044000000007b1d */ /* 0x000fe20000010000 */
[----:B------:R-:W-:Y:S02]  /*2c1d0*/  F2FP.F16.F32.PACK_AB R53, R55, R54 ;  /* 0x000000363735723e */ /* 0x000fe400000000ff */
[----:B------:R-:W-:Y:S02]  /*2c1e0*/  MOV R60, R12 ;  /* 0x0000000c003c7202 */ /* 0x000fe40000000f00 */
[----:B------:R-:W-:Y:S02]  /*2c1f0*/  MOV R3, R30 ;  /* 0x0000001e00037202 */ /* 0x000fe40000000f00 */
[----:B------:R-:W-:Y:S01]  /*2c200*/  MOV R21, R28 ;  /* 0x0000001c00157202 */ /* 0x000fe20000000f00 */
[----:B------:R-:W3:Y:S01]  /*2c210*/  LDL.128 R8, [R1+0x320] ;  /* 0x0003200001087983 */ /* 0x000ee20000100c00 */
[----:B------:R-:W-:-:S02]  /*2c220*/  F2FP.F16.F32.PACK_AB R54, R5, R4 ;  /* 0x000000040536723e */ /* 0x000fc400000000ff */
[----:B------:R-:W-:Y:S01]  /*2c230*/  F2FP.F16.F32.PACK_AB R55, R7, R6 ;  /* 0x000000060737723e */ /* 0x000fe200000000ff */
[----:B------:R-:W4:Y:S01]  /*2c240*/  LDL.128 R28, [R1+0x300] ;  /* 0x00030000011c7983 */ /* 0x000f220000100c00 */
[----:B------:R-:W-:Y:S02]  /*2c250*/  F2FP.F16.F32.PACK_AB R44, R45, R44 ;  /* 0x0000002c2d2c723e */ /* 0x000fe400000000ff */
[----:B------:R-:W-:Y:S01]  /*2c260*/  MOV R122, R122 ;  /* 0x0000007a007a7202 */ /* 0x000fe20000000f00 */
[----:B------:R-:W4:Y:S01]  /*2c270*/  LDL.128 R4, [R1+0x2f0] ;  /* 0x0002f00001047983 */ /* 0x000f220000100c00 */
[----:B------:R-:W-:Y:S02]  /*2c280*/  F2FP.F16.F32.PACK_AB R45, R47, R46 ;  /* 0x0000002e2f2d723e */ /* 0x000fe400000000ff */
[----:B------:R-:W-:Y:S01]  /*2c290*/  LOP3.LUT R94, R94, R95, RZ, 0x3c, !PT ;  /* 0x0000005f5e5e7212 */ /* 0x000fe200078e3cff */
[--C-:B------:R-:W-:Y:S01]  /*2c2a0*/  IMAD.X R95, RZ, RZ, R101.reuse, P1 ;  /* 0x000000ffff5f7224 */ /* 0x100fe200008e0665 */
[----:B------:R-:W-:Y:S01]  /*2c2b0*/  LOP3.LUT R92, R92, R93, RZ, 0x3c, !PT ;  /* 0x0000005d5c5c7212 */ /* 0x000fe200078e3cff */
[----:B------:R-:W-:Y:S01]  /*2c2c0*/  IMAD.X R93, RZ, RZ, R101, P2 ;  /* 0x000000ffff5d7224 */ /* 0x000fe200010e0665 */
[----:B------:R-:W-:-:S02]  /*2c2d0*/  MOV R102, R102 ;  /* 0x0000006600667202 */ /* 0x000fc40000000f00 */
[----:B------:R-:W-:Y:S02]  /*2c2e0*/  MOV R25, R24 ;  /* 0x0000001800197202 */ /* 0x000fe40000000f00 */
[----:B------:R-:W-:Y:S02]  /*2c2f0*/  MOV R123, R34 ;  /* 0x00000022007b7202 */ /* 0x000fe40000000f00 */
[----:B------:R-:W-:Y:S02]  /*2c300*/  MOV R0, R32 ;  /* 0x0000002000007202 */ /* 0x000fe40000000f00 */
[----:B------:R-:W-:Y:S01]  /*2c310*/  F2FP.F16.F32.PACK_AB R46, R49, R48 ;  /* 0x00000030312e723e */ /* 0x000fe200000000ff */
[----:B------:R-:W4:Y:S01]  /*2c320*/  LDL.128 R32, [R1+0x310] ;  /* 0x0003100001207983 */ /* 0x000f220000100c00 */
[----:B------:R-:W-:Y:S02]  /*2c330*/  F2FP.F16.F32.PACK_AB R47, R51, R50 ;  /* 0x00000032332f723e */ /* 0x000fe400000000ff */
[----:B------:R-:W-:Y:S01]  /*2c340*/  MOV R24, R14 ;  /* 0x0000000e00187202 */ /* 0x000fe20000000f00 */
[----:B------:R0:W-:Y:S01]  /*2c350*/  STSM.16.M88.4 [R61], R56 ;  /* 0x000000383d007844 */ /* 0x0001e20000000200 */
[----:B------:R-:W-:-:S03]  /*2c360*/  IADD3 R120, P0, R100, 0xc060, RZ ;  /* 0x0000c06064787810 */ /* 0x000fc60007f1e0ff */
[----:B------:R-:W4:Y:S01]  /*2c370*/  LDL.128 R12, [R1+0x330] ;  /* 0x00033000010c7983 */ /* 0x000f220000100c00 */
[----:B------:R-:W-:-:S03]  /*2c380*/  F2FP.F16.F32.PACK_AB R88, R89, R88 ;  /* 0x000000585958723e */ /* 0x000fc600000000ff */
[----:B------:R1:W-:Y:S01]  /*2c390*/  STSM.16.M88.4 [R60], R52 ;  /* 0x000000343c007844 */ /* 0x0003e20000000200 */
[----:B------:R-:W-:Y:S02]  /*2c3a0*/  MOV R124, R94 ;  /* 0x0000005e007c7202 */ /* 0x000fe40000000f00 */
[----:B------:R-:W-:Y:S01]  /*2c3b0*/  MOV R125, R92 ;  /* 0x0000005c007d7202 */ /* 0x000fe20000000f00 */
[----:B------:R1:W-:Y:S01]  /*2c3c0*/  STSM.16.M88.4 [R102], R44 ;  /* 0x0000002c66007844 */ /* 0x0003e20000000200 */
[----:B------:R-:W-:Y:S01]  /*2c3d0*/  F2FP.F16.F32.PACK_AB R89, R91, R90 ;  /* 0x0000005a5b59723e */ /* 0x000fe200000000ff */
[----:B------:R-:W-:Y:S01]  /*2c3e0*/  IMAD.X R121, RZ, RZ, R101, P0 ;  /* 0x000000ffff797224 */ /* 0x000fe200000e0665 */
[----:B------:R-:W-:Y:S01]  /*2c3f0*/  F2FP.F16.F32.PACK_AB R90, R41, R40 ;  /* 0x00000028295a723e */ /* 0x000fe200000000ff */
[----:B0-----:R-:W4:Y:S01]  /*2c400*/  LDL.128 R56, [R1+0x3b0] ;  /* 0x0003b00001387983 */ /* 0x001f220000100c00 */
[----:B------:R-:W-:-:S03]  /*2c410*/  F2FP.F16.F32.PACK_AB R91, R43, R42 ;  /* 0x0000002a2b5b723e */ /* 0x000fc600000000ff */
[----:B------:R-:W4:Y:S04]  /*2c420*/  LDL.128 R48, [R1+0x3d0] ;  /* 0x0003d00001307983 */ /* 0x000f280000100c00 */
[----:B-1----:R-:W4:Y:S04]  /*2c430*/  LDL.128 R60, [R1+0x3a0] ;  /* 0x0003a000013c7983 */ /* 0x002f280000100c00 */
[----:B------:R-:W4:Y:S04]  /*2c440*/  LDL.128 R52, [R1+0x3c0] ;  /* 0x0003c00001347983 */ /* 0x000f280000100c00 */
[----:B------:R-:W4:Y:S04]  /*2c450*/  LDL.128 R44, [R1+0x3e0] ;  /* 0x0003e000012c7983 */ /* 0x000f280000100c00 */
[----:B------:R-:W4:Y:S04]  /*2c460*/  LDL.128 R92, [R1+0x400] ;  /* 0x00040000015c7983 */ /* 0x000f280000100c00 */
[----:B------:R-:W4:Y:S04]  /*2c470*/  LDL.128 R40, [R1+0x3f0] ;  /* 0x0003f00001287983 */ /* 0x000f280000100c00 */
[----:B------:R-:W4:Y:S01]  /*2c480*/  LDL.128 R100, [R1+0x410] ;  /* 0x0004100001647983 */ /* 0x000f220000100c00 */
[----:B------:R-:W-:-:S02]  /*2c490*/  F2FP.F16.F32.PACK_AB R112, R113, R112 ;  /* 0x000000707170723e */ /* 0x000fc400000000ff */
[----:B------:R-:W-:Y:S02]  /*2c4a0*/  LOP3.LUT R113, R120, 0x380, RZ, 0xc0, !PT ;  /* 0x0000038078717812 */ /* 0x000fe400078ec0ff */
[----:B------:R-:W-:Y:S02]  /*2c4b0*/  ISETP.NE.U32.AND P0, PT, RZ, UR6, PT ;  /* 0x00000006ff007c0c */ /* 0x000fe4000bf05070 */
[----:B------:R-:W-:Y:S02]  /*2c4c0*/  SHF.R.U64 R113, R113, 0x3, RZ ;  /* 0x0000000371717819 */ /* 0x000fe400000012ff */
[----:B------:R-:W-:Y:S02]  /*2c4d0*/  ISETP.NE.AND.EX P0, PT, RZ, UR7, PT, P0 ;  /* 0x00000007ff007c0c */ /* 0x000fe4000bf05300 */
[----:B------:R-:W-:Y:S02]  /*2c4e0*/  LOP3.LUT R120, R113, R120, RZ, 0x3c, !PT ;  /* 0x0000007871787212 */ /* 0x000fe400078e3cff */
[----:B------:R-:W-:-:S02]  /*2c4f0*/  F2FP.F16.F32.PACK_AB R113, R115, R114 ;  /* 0x000000727371723e */ /* 0x000fc400000000ff */
[----:B------:R-:W-:Y:S02]  /*2c500*/  F2FP.F16.F32.PACK_AB R114, R117, R116 ;  /* 0x000000747572723e */ /* 0x000fe400000000ff */
[----:B------:R-:W-:Y:S02]  /*2c510*/  F2FP.F16.F32.PACK_AB R115, R119, R118 ;  /* 0x000000767773723e */ /* 0x000fe400000000ff */
[----:B------:R-:W-:Y:S01]  /*2c520*/  F2FP.F16.F32.PACK_AB R84, R85, R84 ;  /* 0x000000545554723e */ /* 0x000fe200000000ff */
[----:B------:R-:W-:Y:S01]  /*2c530*/  STSM.16.M88.4 [R25], R88 ;  /* 0x0000005819007844 */ /* 0x000fe20000000200 */
[----:B------:R-:W-:Y:S02]  /*2c540*/  F2FP.F16.F32.PACK_AB R85, R87, R86 ;  /* 0x000000565755723e */ /* 0x000fe400000000ff */
[----:B------:R-:W-:Y:S01]  /*2c550*/  F2FP.F16.F32.PACK_AB R76, R77, R76 ;  /* 0x0000004c4d4c723e */ /* 0x000fe200000000ff */
[----:B------:R-:W-:Y:S01]  /*2c560*/  STSM.16.M88.4 [R26], R112 ;  /* 0x000000701a007844 */ /* 0x000fe20000000200 */
[----:B------:R-:W-:-:S02]  /*2c570*/  F2FP.F16.F32.PACK_AB R86, R81, R80 ;  /* 0x000000505156723e */ /* 0x000fc400000000ff */
[----:B------:R-:W-:Y:S02]  /*2c580*/  F2FP.F16.F32.PACK_AB R87, R83, R82 ;  /* 0x000000525357723e */ /* 0x000fe400000000ff */
[----:B------:R-:W-:Y:S02]  /*2c590*/  F2FP.F16.F32.PACK_AB R77, R79, R78 ;  /* 0x0000004e4f4d723e */ /* 0x000fe400000000ff */
[----:B------:R-:W-:Y:S02]  /*2c5a0*/  F2FP.F16.F32.PACK_AB R68, R69, R68 ;  /* 0x000000444544723e */ /* 0x000fe400000000ff */
[----:B------:R-:W-:Y:S02]  /*2c5b0*/  F2FP.F16.F32.PACK_AB R78, R73, R72 ;  /* 0x00000048494e723e */ /* 0x000fe400000000ff */
[----:B------:R-:W-:Y:S02]  /*2c5c0*/  F2FP.F16.F32.PACK_AB R79, R75, R74 ;  /* 0x0000004a4b4f723e */ /* 0x000fe400000000ff */
[----:B------:R-:W-:-:S02]  /*2c5d0*/  F2FP.F16.F32.PACK_AB R69, R71, R70 ;  /* 0x000000464745723e */ /* 0x000fc400000000ff */
[----:B------:R-:W-:Y:S02]  /*2c5e0*/  F2FP.F16.F32.PACK_AB R70, R65, R64 ;  /* 0x000000404146723e */ /* 0x000fe400000000ff */
[----:B------:R-:W-:Y:S02]  /*2c5f0*/  F2FP.F16.F32.PACK_AB R71, R67, R66 ;  /* 0x000000424347723e */ /* 0x000fe400000000ff */
[----:B------:R-:W-:Y:S02]  /*2c600*/  F2FP.F16.F32.PACK_AB R104, R105, R104 ;  /* 0x000000686968723e */ /* 0x000fe400000000ff */
[----:B------:R-:W-:Y:S02]  /*2c610*/  F2FP.F16.F32.PACK_AB R105, R107, R106 ;  /* 0x0000006a6b69723e */ /* 0x000fe400000000ff */
[----:B------:R-:W-:Y:S02]  /*2c620*/  MOV R120, R120 ;  /* 0x0000007800787202 */ /* 0x000fe40000000f00 */
[----:B------:R-:W-:-:S02]  /*2c630*/  F2FP.F16.F32.PACK_AB R106, R109, R108 ;  /* 0x0000006c6d6a723e */ /* 0x000fc400000000ff */
[----:B------:R-:W-:Y:S02]  /*2c640*/  F2FP.F16.F32.PACK_AB R107, R111, R110 ;  /* 0x0000006e6f6b723e */ /* 0x000fe400000000ff */
[----:B------:R-:W-:-:S04]  /*2c650*/  ISETP.NE.U32.AND P1, PT, RZ, UR4, PT ;  /* 0x00000004ff007c0c */ /* 0x000fc8000bf25070 */
[----:B------:R-:W-:Y:S01]  /*2c660*/  ISETP.NE.AND.EX P1, PT, RZ, UR5, PT, P1 ;  /* 0x00000005ff007c0c */ /* 0x000fe2000bf25310 */
[----:B------:R-:W-:Y:S01]  /*2c670*/  ULDC UR6, c[0x0][0xb88] ;  /* 0x0002e20000067ab9 */ /* 0x000fe20000000800 */
[----:B--2---:R-:W-:Y:S02]  /*2c680*/  F2FP.F16.F32.PACK_AB R36, R37, R36 ;  /* 0x000000242524723e */ /* 0x004fe400000000ff */
[----:B------:R-:W-:Y:S02]  /*2c690*/  F2FP.F16.F32.PACK_AB R37, R39, R38 ;  /* 0x000000262725723e */ /* 0x000fe400000000ff */
[----:B---3--:R-:W-:Y:S02]  /*2c6a0*/  F2FP.F16.F32.PACK_AB R8, R9, R8 ;  /* 0x000000080908723e */ /* 0x008fe400000000ff */
[----:B------:R-:W-:Y:S02]  /*2c6b0*/  F2FP.F16.F32.PACK_AB R9, R11, R10 ;  /* 0x0000000a0b09723e */ /* 0x000fe400000000ff */
[----:B----4-:R-:W-:-:S02]  /*2c6c0*/  F2FP.F16.F32.PACK_AB R28, R29, R28 ;  /* 0x0000001c1d1c723e */ /* 0x010fc400000000ff */
[----:B------:R-:W-:Y:S02]  /*2c6d0*/  F2FP.F16.F32.PACK_AB R29, R31, R30 ;  /* 0x0000001e1f1d723e */ /* 0x000fe400000000ff */
[----:B------:R-:W-:Y:S02]  /*2c6e0*/  F2FP.F16.F32.PACK_AB R38, R5, R4 ;  /* 0x000000040526723e */ /* 0x000fe400000000ff */
[----:B------:R-:W-:Y:S01]  /*2c6f0*/  F2FP.F16.F32.PACK_AB R39, R7, R6 ;  /* 0x000000060727723e */ /* 0x000fe200000000ff */
[----:B------:R-:W0:Y:S04]  /*2c700*/  LDC.64 R4, c[0x0][0xd00] ;  /* 0x00034000ff047b82 */ /* 0x000e280000000a00 */
[----:B------:R-:W-:Y:S04]  /*2c710*/  STSM.16.M88.4 [R96], R36 ;  /* 0x0000002460007844 */ /* 0x000fe80000000200 */
[----:B------:R-:W1:Y:S01]  /*2c720*/  @P0 LDC.64 R6, c[0x0][0xd08] ;  /* 0x00034200ff060b82 */ /* 0x000e620000000a00 */
[----:B------:R-:W-:-:S02]  /*2c730*/  F2FP.F16.F32.PACK_AB R30, R33, R32 ;  /* 0x00000020211e723e */ /* 0x000fc400000000ff */
[----:B------:R-:W-:Y:S02]  /*2c740*/  F2FP.F16.F32.PACK_AB R31, R35, R34 ;  /* 0x00000022231f723e */ /* 0x000fe400000000ff */
[----:B------:R-:W-:Y:S02]  /*2c750*/  F2FP.F16.F32.PACK_AB R10, R13, R12 ;  /* 0x0000000c0d0a723e */ /* 0x000fe400000000ff */
[----:B------:R-:W-:Y:S01]  /*2c760*/  F2FP.F16.F32.PACK_AB R11, R15, R14 ;  /* 0x0000000e0f0b723e */ /* 0x000fe200000000ff */
[----:B------:R-:W-:Y:S04]  /*2c770*/  STSM.16.M88.4 [R122], R28 ;  /* 0x0000001c7a007844 */ /* 0x000fe80000000200 */
[----:B------:R2:W-:Y:S04]  /*2c780*/  STSM.16.M88.4 [R123], R8 ;  /* 0x000000087b007844 */ /* 0x0005e80000000200 */
[----:B------:R3:W-:Y:S04]  /*2c790*/  STSM.16.M88.4 [R0], R84 ;  /* 0x0000005400007844 */ /* 0x0007e80000000200 */
[----:B------:R4:W-:Y:S01]  /*2c7a0*/  STSM.16.M88.4 [R3], R76 ;  /* 0x0000004c03007844 */ /* 0x0009e20000000200 */
        /* <DEDUP_REMOVED lines=8> */
[----:B--2---:R-:W-:Y:S01]  /*2c830*/  IMAD.MOV.U32 R8, RZ, RZ, RZ ;  /* 0x000000ffff087224 */ /* 0x004fe200078e00ff */
[----:B------:R-:W-:Y:S01]  /*2c840*/  F2FP.F16.F32.PACK_AB R54, R49, R48 ;  /* 0x000000303136723e */ /* 0x000fe200000000ff */
[----:B---3--:R-:W-:Y:S01]  /*2c850*/  IMAD.U32 R0, RZ, RZ, UR6 ;  /* 0x00000006ff007e24 */ /* 0x008fe2000f8e00ff */
[----:B------:R-:W-:Y:S01]  /*2c860*/  F2FP.F16.F32.PACK_AB R55, R51, R50 ;  /* 0x000000323337723e */ /* 0x000fe200000000ff */
[----:B0-----:R-:W-:Y:S01]  /*2c870*/  IMAD.WIDE R4, R218, 0x4, R4 ;  /* 0x00000004da047825 */ /* 0x001fe200078e0204 */
[----:B------:R-:W-:Y:S01]  /*2c880*/  F2FP.F16.F32.PACK_AB R45, R47, R46 ;  /* 0x0000002e2f2d723e */ /* 0x000fe200000000ff */
[----:B----4-:R-:W0:Y:S01]  /*2c890*/  LDC R3, c[0x0][0xce8] ;  /* 0x00033a00ff037b82 */ /* 0x010e220000000800 */
[----:B------:R-:W-:Y:S02]  /*2c8a0*/  F2FP.F16.F32.PACK_AB R46, R41, R40 ;  /* 0x00000028292e723e */ /* 0x000fe400000000ff */
[----:B------:R-:W-:-:S02]  /*2c8b0*/  F2FP.F16.F32.PACK_AB R47, R43, R42 ;  /* 0x0000002a2b2f723e */ /* 0x000fc400000000ff */
[----:B------:R-:W-:Y:S01]  /*2c8c0*/  F2FP.F16.F32.PACK_AB R93, R95, R94 ;  /* 0x0000005e5f5d723e */ /* 0x000fe200000000ff */
[----:B------:R2:W-:Y:S01]  /*2c8d0*/  STSM.16.M88.4 [R20], R68 ;  /* 0x0000004414007844 */ /* 0x0005e20000000200 */
[----:B------:R-:W-:Y:S02]  /*2c8e0*/  F2FP.F16.F32.PACK_AB R94, R101, R100 ;  /* 0x00000064655e723e */ /* 0x000fe400000000ff */
[----:B------:R-:W-:Y:S01]  /*2c8f0*/  F2FP.F16.F32.PACK_AB R95, R103, R102 ;  /* 0x00000066675f723e */ /* 0x000fe200000000ff */
[----:B------:R2:W-:Y:S04]  /*2c900*/  STSM.16.M88.4 [R21], R60 ;  /* 0x0000003c15007844 */ /* 0x0005e80000000200 */
[----:B------:R2:W-:Y:S04]  /*2c910*/  STSM.16.M88.4 [R24], R52 ;  /* 0x0000003418007844 */ /* 0x0005e80000000200 */
[----:B------:R2:W-:Y:S04]  /*2c920*/  STSM.16.M88.4 [R124], R44 ;  /* 0x0000002c7c007844 */ /* 0x0005e80000000200 */
[----:B------:R2:W-:Y:S04]  /*2c930*/  STSM.16.M88.4 [R125], R92 ;  /* 0x0000005c7d007844 */ /* 0x0005e80000000200 */
[----:B------:R2:W-:Y:S01]  /*2c940*/  STSM.16.M88.4 [R120], R104 ;  /* 0x0000006878007844 */ /* 0x0005e20000000200 */
[----:B------:R-:W-:Y:S01]  /*2c950*/  BAR.SYNC.DEFER_BLOCKING 0x1, 0x100 ;  /* 0x0044000000007b1d */ /* 0x000fe20000010000 */
[----:B-1----:R-:W-:-:S05]  /*2c960*/  @P0 IMAD.WIDE R6, R218, 0x4, R6 ;  /* 0x00000004da060825 */ /* 0x002fca00078e0206 */
[----:B------:R2:W5:Y:S04]  /*2c970*/  @P1 LDG.E R8, desc[UR44][R4.64] ;  /* 0x0000002c04081981 */ /* 0x000568000c1e1900 */
[----:B------:R2:W5:Y:S01]  /*2c980*/  @P0 LDG.E R0, desc[UR44][R6.64] ;  /* 0x0000002c06000981 */ /* 0x000562000c1e1900 */
[----:B------:R-:W-:Y:S05]  /*2c990*/  @P0 BRA `(.L_x_4053) ;  /* 0x0000000000100947 */ /* 0x000fea0003800000 */
[----:B------:R-:W-:Y:S05]  /*2c9a0*/  @!P1 BRA `(.L_x_4053) ;  /* 0x00000000000c9947 */ /* 0x000fea0003800000 */
[----:B--2---:R-:W2:Y:S04]  /*2c9b0*/  LDG.E R7, desc[UR44][R4.64] ;  /* 0x0000002c04077981 */ /* 0x004ea8000c1e1900 */
[----:B-----5:R-:W2:Y:S02]  /*2c9c0*/  LDG.E R0, desc[UR44][R4.64+0x4] ;  /* 0x0000042c04007981 */ /* 0x020ea4000c1e1900 */
[----:B--2---:R-:W-:-:S07]  /*2c9d0*/  IMAD.IADD R0, R0, 0x1, -R7 ;  /* 0x0000000100007824 */ /* 0x004fce00078e0a07 */
.L_x_4053:
[----:B--2---:R-:W2:Y:S04]  /*2c9e0*/  LDL R4, [R1+0x514] ;  /* 0x0005140001047983 */ /* 0x004ea80000100800 */
[----:B------:R-:W3:Y:S01]  /*2c9f0*/  LDL R28, [R1+0x51c] ;  /* 0x00051c00011c7983 */ /* 0x000ee20000100800 */
[----:B0----5:R-:W-:Y:S02]  /*2ca00*/  IMAD R0, R0, R3, RZ ;  /* 0x0000000300007224 */ /* 0x021fe400078e02ff */
[----:B------:R-:W-:Y:S01]  /*2ca10*/  IMAD.IADD R33, R204, 0x1, R216 ;  /* 0x00000001cc217824 */ /* 0x000fe200078e02d8 */
[----:B------:R-:W-:Y:S01]  /*2ca20*/  ISETP.GT.AND P3, PT, R217, 0x1, PT ;  /* 0x00000001d900780c */ /* 0x000fe20003f64270 */
[----:B------:R-:W-:Y:S01]  /*2ca30*/  IMAD.MOV.U32 R9, RZ, RZ, 0xab8 ;  /* 0x00000ab8ff097424 */ /* 0x000fe200078e00ff */
[----:B------:R-:W-:Y:S01]  /*2ca40*/  ISETP.NE.AND P2, PT, R3, 0x1, PT ;  /* 0x000000010300780c */ /* 0x000fe20003f45270 */
[----:B------:R-:W0:Y:S03]  /*2ca50*/  LDC.64 R20, c[0x0][0xca8] ;  /* 0x00032a00ff147b82 */ /* 0x000e260000000a00 */
[----:B------:R-:W-:-:S05]  /*2ca60*/  SEL R9, R9, 0xa78, P3 ;  /* 0x00000a7809097807 */ /* 0x000fca0001800000 */
[----:B------:R-:W1:Y:S08]  /*2ca70*/  LDC.64 R6, c[0x0][R9+0x220] ;  /* 0x0000880009067b82 */ /* 0x000e700000000a00 */
[----:B------:R-:W4:Y:S08]  /*2ca80*/  LDC.64 R10, c[0x0][R9+0x218] ;  /* 0x00008600090a7b82 */ /* 0x000f300000000a00 */
[----:B------:R4:W4:Y:S01]  /*2ca90*/  LDC.64 R14, c[0x0][R9+0x228] ;  /* 0x00008a00090e7b82 */ /* 0x0009220000000a00 */
[----:B------:R-:W-:-:S07]  /*2caa0*/  ISETP.NE.U32.AND P1, PT, RZ, UR4, PT ;  /* 0x00000004ff007c0c */ /* 0x000fce000bf25070 */
[----:B------:R-:W4:Y:S01]  /*2cab0*/  @P2 LDC R13, c[0x0][0xcec] ;  /* 0x00033b00ff0d2b82 */ /* 0x000f220000000800 */
[----:B------:R-:W-:-:S07]  /*2cac0*/  ISETP.NE.AND.EX P1, PT, RZ, UR5, PT, P1 ;  /* 0x00000005ff007c0c */ /* 0x000fce000bf25310 */
[----:B------:R-:W4:Y:S01]  /*2cad0*/  @P2 LDC R26, c[0x0][0xcf0] ;  /* 0x00033c00ff1a2b82 */ /* 0x000f220000000800 */
[----:B------:R-:W-:Y:S02]  /*2cae0*/  SHF.R.S32.HI R24, RZ, 0x1f, R218 ;  /* 0x0000001fff187819 */ /* 0x000fe400000114da */
[----:B------:R-:W-:Y:S02]  /*2caf0*/  SEL R12, R218, RZ, !P1 ;  /* 0x000000ffda0c7207 */ /* 0x000fe40004800000 */
[----:B--2---:R-:W-:-:S03]  /*2cb00*/  LOP3.LUT P0, RZ, R4, 0x3, RZ, 0xc0, !PT ;  /* 0x0000000304ff7812 */ /* 0x004fc6000780c0ff */
[----:B0-----:R-:W0:Y:S01]  /*2cb10*/  @!P3 LDC R20, c[0x0][0xc50] ;  /* 0x00031400ff14bb82 */ /* 0x001e220000000800 */
[----:B------:R-:W-:Y:S01]  /*2cb20*/  ISETP.GE.OR P4, PT, R33, R0, P0 ;  /* 0x000000002100720c */ /* 0x000fe20000786670 */
[----:B---3--:R-:W-:-:S06]  /*2cb30*/  IMAD.IADD R28, R28, 0x1, R216 ;  /* 0x000000011c1c7824 */ /* 0x008fcc00078e02d8 */
[----:B------:R-:W2:Y:S06]  /*2cb40*/  @!P3 LDC R21, c[0x0][0xc54] ;  /* 0x00031500ff15bb82 */ /* 0x000eac0000000800 */
[----:B------:R-:W3:Y:S02]  /*2cb50*/  @!P4 LDL R29, [R1+0x220] ;  /* 0x00022000011dc983 */ /* 0x000ee40000100800 */
[----:B------:R4:W0:Y:S01]  /*2cb60*/  LDC.64 R4, c[0x0][R9+0x210] ;  /* 0x0000840009047b82 */ /* 0x0008220000000a00 */
[----:B------:R-:W-:Y:S01]  /*2cb70*/  SEL R25, R24, RZ, !P1 ;  /* 0x000000ff18197207 */ /* 0x000fe20004800000 */
[----:B-1----:R-:W-:-:S02]  /*2cb80*/  IMAD R7, R7, R12, RZ ;  /* 0x0000000c07077224 */ /* 0x002fc400078e02ff */
[-C--:B----4-:R-:W-:Y:S02]  /*2cb90*/  IMAD R31, R11, R156.reuse, RZ ;  /* 0x0000009c0b1f7224 */ /* 0x090fe400078e02ff */
[----:B------:R-:W-:Y:S01]  /*2cba0*/  IMAD R35, R6, R25, R7 ;  /* 0x0000001906237224 */ /* 0x000fe200078e0207 */
[----:B------:R-:W-:Y:S01]  /*2cbb0*/  SEL R25, R224, RZ, P3 ;  /* 0x000000ffe0197207 */ /* 0x000fe20001800000 */
[----:B------:R-:W-:Y:S01]  /*2cbc0*/  IMAD.WIDE.U32 R10, R10, R156, RZ ;  /* 0x0000009c0a0a7225 */ /* 0x000fe200078e00ff */
[----:B------:R-:W-:-:S03]  /*2cbd0*/  SHF.R.S32.HI R9, RZ, 0x1f, R8 ;  /* 0x0000001fff097819 */ /* 0x000fc60000011408 */
[----:B------:R-:W-:-:S04]  /*2cbe0*/  IMAD.WIDE.U32 R6, R6, R12, RZ ;  /* 0x0000000c06067225 */ /* 0x000fc800078e00ff */
[----:B------:R-:W-:Y:S01]  /*2cbf0*/  @P2 IMAD.HI.U32 R13, R28, R13, RZ ;  /* 0x0000000d1c0d2227 */ /* 0x000fe200078e00ff */
[----:B------:R-:W-:-:S03]  /*2cc00*/  IADD3 R6, P1, P5, R6, R10, R8 ;  /* 0x0000000a06067210 */ /* 0x000fc60007d3e008 */
[----:B------:R-:W-:Y:S02]  /*2cc10*/  IMAD.IADD R24, R11, 0x1, R31 ;  /* 0x000000010b187824 */ /* 0x000fe400078e021f */
[----:B------:R-:W-:Y:S02]  /*2cc20*/  IMAD.IADD R11, R7, 0x1, R35 ;  /* 0x00000001070b7824 */ /* 0x000fe400078e0223 */
[----:B------:R-:W-:Y:S01]  /*2cc30*/  IMAD.MOV.U32 R7, RZ, RZ, R28 ;  /* 0x000000ffff077224 */ /* 0x000fe200078e001c */
[----:B------:R-:W-:Y:S01]  /*2cc40*/  @P2 SHF.R.U32.HI R7, RZ, R26, R13 ;  /* 0x0000001aff072219 */ /* 0x000fe2000001160d */
[-C--:B------:R-:W-:Y:S01]  /*2cc50*/  IMAD R31, R15, R25.reuse, RZ ;  /* 0x000000190f1f7224 */ /* 0x080fe200078e02ff */
[----:B------:R-:W-:Y:S01]  /*2cc60*/  IADD3.X R11, R11, R24, R9, P1, P5 ;  /* 0x000000180b0b7210 */ /* 0x000fe20000fea409 */
[----:B------:R-:W-:-:S04]  /*2cc70*/  IMAD.WIDE.U32 R14, R14, R25, RZ ;  /* 0x000000190e0e7225 */ /* 0x000fc800078e00ff */
[----:B------:R-:W-:Y:S01]  /*2cc80*/  IMAD.MOV R10, RZ, RZ, -R7 ;  /* 0x000000ffff0a7224 */ /* 0x000fe200078e0a07 */
[----:B------:R-:W-:Y:S01]  /*2cc90*/  IADD3 R14, P1, P5, R7, R6, R14 ;  /* 0x00000006070e7210 */ /* 0x000fe20007d3e00e */
[----:B------:R-:W-:Y:S01]  /*2cca0*/  IMAD.IADD R31, R15, 0x1, R31 ;  /* 0x000000010f1f7824 */ /* 0x000fe200078e021f */
[----:B------:R-:W-:Y:S01]  /*2ccb0*/  SHF.R.S32.HI R6, RZ, 0x1f, R7 ;  /* 0x0000001fff067819 */ /* 0x000fe20000011407 */
[----:B------:R-:W-:-:S03]  /*2ccc0*/  IMAD R7, R3, R10, R28 ;  /* 0x0000000a03077224 */ /* 0x000fc600078e021c */
[----:B------:R-:W-:Y:S02]  /*2ccd0*/  IADD3.X R15, R6, R11, R31, P1, P5 ;  /* 0x0000000b060f7210 */ /* 0x000fe40000fea41f */
[----:B------:R-:W-:Y:S01]  /*2cce0*/  SHF.R.S32.HI R11, RZ, 0x1f, R7 ;  /* 0x0000001fff0b7819 */ /* 0x000fe20000011407 */
[-C--:B0-----:R-:W-:Y:S02]  /*2ccf0*/  IMAD R5, R5, R7.reuse, RZ ;  /* 0x0000000705057224 */ /* 0x081fe400078e02ff */
[----:B------:R-:W-:-:S04]  /*2cd00*/  IMAD.WIDE.U32 R14, R4, R7, R14 ;  /* 0x00000007040e7225 */ /* 0x000fc800078e000e */
[----:B------:R-:W-:Y:S01]  /*2cd10*/  IMAD R5, R4, R11, R5 ;  /* 0x0000000b04057224 */ /* 0x000fe200078e0205 */
[C---:B------:R-:W-:Y:S01]  /*2cd20*/  LEA R20, P1, R14.reuse, R20, 0x2 ;  /* 0x000000140e147211 */ /* 0x040fe200078210ff */
[----:B------:R-:W-:Y:S02]  /*2cd30*/  VIADD R7, R33, 0x8 ;  /* 0x0000000821077836 */ /* 0x000fe40000000000 */
[----:B------:R-:W-:Y:S02]  /*2cd40*/  IMAD.IADD R4, R15, 0x1, R5 ;  /* 0x000000010f047824 */ /* 0x000fe400078e0205 */
[----:B------:R-:W-:Y:S01]  /*2cd50*/  SHFL.IDX PT, R10, R20, RZ, 0x1c1f ;  /* 0x001c1fff140a7589 */ /* 0x000fe200000e0000 */
[----:B------:R-:W-:Y:S02]  /*2cd60*/  ISETP.GE.OR P0, PT, R7, R0, P0 ;  /* 0x000000000700720c */ /* 0x000fe40000706670 */
[----:B--2---:R-:W-:-:S05]  /*2cd70*/  LEA.HI.X R21, R14, R21, R4, 0x2, P1 ;  /* 0x000000150e157211 */ /* 0x004fca00008f1404 */
[----:B------:R-:W3:Y:S04]  /*2cd80*/  SHFL.IDX PT, R11, R21, RZ, 0x1c1f ;  /* 0x001c1fff150b7589 */ /* 0x000ee800000e0000 */
[----:B---3--:R-:W-:Y:S04]  /*2cd90*/  @!P4 ST.E desc[UR44][R10.64], R29 ;  /* 0x0000001d0a00c985 */ /* 0x008fe8000c10192c */
[----:B------:R-:W2:Y:S04]  /*2cda0*/  @!P0 LDL R13, [R1+0x224] ;  /* 0x00022400010d8983 */ /* 0x000ea80000100800 */
[----:B------:R-:W-:Y:S04]  /*2cdb0*/  SHFL.IDX PT, R4, R20, 0x1, 0x1c1f ;  /* 0x003c1f0014047f89 */ /* 0x000fe800000e0000 */
[----:B------:R-:W2:Y:S04]  /*2cdc0*/  SHFL.IDX PT, R5, R21, 0x1, 0x1c1f ;  /* 0x003c1f0015057f89 */ /* 0x000ea800000e0000 */
[----:B--2---:R0:W-:Y:S01]  /*2cdd0*/  @!P0 ST.E desc[UR44][R4.64], R13 ;  /* 0x0000000d04008985 */ /* 0x0041e2000c10192c */
[----:B------:R-:W-:Y:S05]  /*2cde0*/  @P3 BRA `(.L_x_4054) ;  /* 0x0000000c00e83947 */ /* 0x000fea0003800000 */
[----:B------:R-:W2:Y:S01]  /*2cdf0*/  LDL R88, [R1+0x498] ;  /* 0x0004980001587983 */ /* 0x000ea20000100800 */
[----:B------:R-:W1:Y:S01]  /*2ce00*/  @P2 LDC R10, c[0x0][0xcec] ;  /* 0x00033b00ff0a2b82 */ /* 0x000e620000000800 */
[----:B------:R-:W-:Y:S02]  /*2ce10*/  ULDC.64 UR4, c[0x0][0xba0] ;  /* 0x0002e80000047ab9 */ /* 0x000fe40000000a00 */
[----:B------:R-:W3:Y:S01]  /*2ce20*/  LDL R89, [R1+0x4a8] ;  /* 0x0004a80001597983 */ /* 0x000ee20000100800 */
[----:B------:R-:W-:-:S04]  /*2ce30*/  IMAD R9, R9, UR4, RZ ;  /* 0x0000000409097c24 */ /* 0x000fc8000f8e02ff */
[C---:B------:R-:W-:Y:S02]  /*2ce40*/  IMAD R11, R8.reuse, UR5, R9 ;  /* 0x00000005080b7c24 */ /* 0x040fe4000f8e0209 */
[----:B------:R-:W-:Y:S01]  /*2ce50*/  IMAD.WIDE.U32 R8, R8, UR4, RZ ;  /* 0x0000000408087c25 */ /* 0x000fe2000f8e00ff */
[----:B------:R-:W-:-:S03]  /*2ce60*/  ULDC.64 UR4, c[0x0][0xbe8] ;  /* 0x0002fa0000047ab9 */ /* 0x000fc60000000a00 */
[----:B------:R-:W-:Y:S01]  /*2ce70*/  IMAD.IADD R9, R9, 0x1, R11 ;  /* 0x0000000109097824 */ /* 0x000fe200078e020b */
[----:B0-----:R-:W-:Y:S01]  /*2ce80*/  SHF.R.S32.HI R13, RZ, 0x1f, R12 ;  /* 0x0000001fff0d7819 */ /* 0x001fe2000001140c */
[----:B------:R-:W-:-:S04]  /*2ce90*/  IMAD.WIDE.U32 R8, R156, UR4, R8 ;  /* 0x000000049c087c25 */ /* 0x000fc8000f8e0008 */
[----:B------:R-:W-:Y:S01]  /*2cea0*/  IMAD R9, R156, UR5, R9 ;  /* 0x000000059c097c24 */ /* 0x000fe2000f8e0209 */
[----:B------:R-:W-:Y:S02]  /*2ceb0*/  ULDC.64 UR4, c[0x0][0xbf0] ;  /* 0x0002fc0000047ab9 */ /* 0x000fe40000000a00 */
[----:B------:R-:W-:Y:S02]  /*2cec0*/  IMAD R13, R13, UR4, RZ ;  /* 0x000000040d0d7c24 */ /* 0x000fe4000f8e02ff */
[----:B------:R-:W-:-:S04]  /*2ced0*/  IMAD.WIDE.U32 R8, R12, UR4, R8 ;  /* 0x000000040c087c25 */ /* 0x000fc8000f8e0008 */
[----:B------:R-:W-:Y:S01]  /*2cee0*/  IMAD R13, R12, UR5, R13 ;  /* 0x000000050c0d7c24 */ /* 0x000fe2000f8e020d */
[----:B------:R-:W-:-:S03]  /*2cef0*/  ULDC.64 UR4, c[0x0][0xbe0] ;  /* 0x0002f80000047ab9 */ /* 0x000fc60000000a00 */
[----:B------:R-:W-:Y:S02]  /*2cf00*/  IMAD.IADD R9, R9, 0x1, R13 ;  /* 0x0000000109097824 */ /* 0x000fe400078e020d */
[----:B--2---:R-:W-:-:S04]  /*2cf10*/  IMAD R5, R88, 0x40, R198 ;  /* 0x0000004058057824 */ /* 0x004fc800078e02c6 */
[----:B------:R-:W-:-:S03]  /*2cf20*/  IMAD.WIDE R16, R5, 0x2, R16 ;  /* 0x0000000205107825 */ /* 0x000fc600078e0210 */
[C---:B------:R-:W-:Y:S02]  /*2cf30*/  IADD3 R29, P0, R16.reuse, 0x1000, RZ ;  /* 0x00001000101d7810 */ /* 0x040fe40007f1e0ff */
[C---:B------:R-:W-:Y:S02]  /*2cf40*/  IADD3 R33, P1, R16.reuse, 0x2000, RZ ;  /* 0x0000200010217810 */ /* 0x040fe40007f3e0ff */
[C---:B------:R-:W-:Y:S02]  /*2cf50*/  IADD3 R37, P3, R16.reuse, 0x3000, RZ ;  /* 0x0000300010257810 */ /* 0x040fe40007f7e0ff */
[----:B------:R-:W-:Y:S02]  /*2cf60*/  IADD3 R41, P4, R16, 0x4000, RZ ;  /* 0x0000400010297810 */ /* 0x000fe40007f9e0ff */
[----:B------:R-:W-:Y:S02]  /*2cf70*/  LOP3.LUT R28, R29, 0x380, RZ, 0xc0, !PT ;  /* 0x000003801d1c7812 */ /* 0x000fe400078ec0ff */
[----:B------:R-:W-:-:S02]  /*2cf80*/  LOP3.LUT R32, R33, 0x380, RZ, 0xc0, !PT ;  /* 0x0000038021207812 */ /* 0x000fc400078ec0ff */
[----:B------:R-:W-:Y:S02]  /*2cf90*/  LOP3.LUT R36, R37, 0x380, RZ, 0xc0, !PT ;  /* 0x0000038025247812 */ /* 0x000fe400078ec0ff */
[----:B------:R-:W-:Y:S02]  /*2cfa0*/  LOP3.LUT R40, R41, 0x380, RZ, 0xc0, !PT ;  /* 0x0000038029287812 */ /* 0x000fe400078ec0ff */
[----:B------:R-:W-:Y:S02]  /*2cfb0*/  SHF.R.U64 R28, R28, 0x3, RZ ;  /* 0x000000031c1c7819 */ /* 0x000fe400000012ff */
[----:B------:R-:W-:Y:S02]  /*2cfc0*/  SHF.R.U64 R32, R32, 0x3, RZ ;  /* 0x0000000320207819 */ /* 0x000fe400000012ff */
[----:B------:R-:W-:Y:S02]  /*2cfd0*/  IADD3 R45, P5, R16, 0x5000, RZ ;  /* 0x00005000102d7810 */ /* 0x000fe40007fbe0ff */
[----:B------:R-:W-:-:S02]  /*2cfe0*/  SHF.R.U64 R36, R36, 0x3, RZ ;  /* 0x0000000324247819 */ /* 0x000fc400000012ff */
[----:B------:R-:W-:Y:S02]  /*2cff0*/  SHF.R.U64 R40, R40, 0x3, RZ ;  /* 0x0000000328287819 */ /* 0x000fe400000012ff */
[----:B------:R-:W-:Y:S01]  /*2d000*/  LOP3.LUT R28, R28, R29, RZ, 0x3c, !PT ;  /* 0x0000001d1c1c7212 */ /* 0x000fe200078e3cff */
[--C-:B------:R-:W-:Y:S01]  /*2d010*/  IMAD.X R29, RZ, RZ, R17.reuse, P0 ;  /* 0x000000ffff1d7224 */ /* 0x100fe200000e0611 */
[----:B------:R-:W-:Y:S01]  /*2d020*/  LOP3.LUT R32, R32, R33, RZ, 0x3c, !PT ;  /* 0x0000002120207212 */ /* 0x000fe200078e3cff */
[--C-:B------:R-:W-:Y:S01]  /*2d030*/  IMAD.X R33, RZ, RZ, R17.reuse, P1 ;  /* 0x000000ffff217224 */ /* 0x100fe200008e0611 */
[----:B------:R-:W-:Y:S02]  /*2d040*/  LOP3.LUT R44, R45, 0x380, RZ, 0xc0, !PT ;  /* 0x000003802d2c7812 */ /* 0x000fe400078ec0ff */
[----:B------:R-:W-:Y:S01]  /*2d050*/  LOP3.LUT R36, R36, R37, RZ, 0x3c, !PT ;  /* 0x0000002524247212 */ /* 0x000fe200078e3cff */
[--C-:B------:R-:W-:Y:S01]  /*2d060*/  IMAD.X R37, RZ, RZ, R17.reuse, P3 ;  /* 0x000000ffff257224 */ /* 0x100fe200018e0611 */
[----:B------:R-:W-:Y:S01]  /*2d070*/  LOP3.LUT R40, R40, R41, RZ, 0x3c, !PT ;  /* 0x0000002928287212 */ /* 0x000fe200078e3cff */
[----:B------:R-:W-:Y:S01]  /*2d080*/  IMAD.X R41, RZ, RZ, R17, P4 ;  /* 0x000000ffff297224 */ /* 0x000fe200020e0611 */
[C---:B------:R-:W-:Y:S01]  /*2d090*/  IADD3 R49, P0, R16.reuse, 0x6000, RZ ;  /* 0x0000600010317810 */ /* 0x040fe20007f1e0ff */
[----:B---3--:R-:W-:Y:S01]  /*2d0a0*/  IMAD R11, R89, 0x20, R88 ;  /* 0x00000020590b7824 */ /* 0x008fe200078e0258 */
[C---:B------:R-:W-:Y:S01]  /*2d0b0*/  IADD3 R53, P1, R16.reuse, 0x7000, RZ ;  /* 0x0000700010357810 */ /* 0x040fe20007f3e0ff */
[----:B------:R-:W5:Y:S01]  /*2d0c0*/  LD.E.128 R28, desc[UR44][R28.64] ;  /* 0x0000002c1c1c7980 */ /* 0x000f62000c101d00 */
[----:B------:R-:W-:-:S02]  /*2d0d0*/  IADD3 R57, P3, R16, 0x8000, RZ ;  /* 0x0000800010397810 */ /* 0x000fc40007f7e0ff */
[----:B------:R-:W-:Y:S01]  /*2d0e0*/  IADD3 R61, P4, R16, 0x9000, RZ ;  /* 0x00009000103d7810 */ /* 0x000fe20007f9e0ff */
[----:B------:R-:W5:Y:S01]  /*2d0f0*/  LD.E.128 R32, desc[UR44][R32.64] ;  /* 0x0000002c20207980 */ /* 0x000f62000c101d00 */
[----:B------:R-:W-:Y:S02]  /*2d100*/  SHF.R.U64 R44, R44, 0x3, RZ ;  /* 0x000000032c2c7819 */ /* 0x000fe400000012ff */
[----:B------:R-:W-:Y:S01]  /*2d110*/  LOP3.LUT R48, R49, 0x380, RZ, 0xc0, !PT ;  /* 0x0000038031307812 */ /* 0x000fe200078ec0ff */
[----:B------:R-:W5:Y:S01]  /*2d120*/  LD.E.128 R36, desc[UR44][R36.64] ;  /* 0x0000002c24247980 */ /* 0x000f62000c101d00 */
[----:B------:R-:W-:Y:S02]  /*2d130*/  LOP3.LUT R52, R53, 0x380, RZ, 0xc0, !PT ;  /* 0x0000038035347812 */ /* 0x000fe400078ec0ff */
[----:B------:R-:W-:Y:S01]  /*2d140*/  LOP3.LUT R56, R57, 0x380, RZ, 0xc0, !PT ;  /* 0x0000038039387812 */ /* 0x000fe200078ec0ff */
[----:B------:R-:W5:Y:S01]  /*2d150*/  LD.E.128 R40, desc[UR44][R40.64] ;  /* 0x0000002c28287980 */ /* 0x000f62000c101d00 */
[----:B------:R-:W-:-:S02]  /*2d160*/  LOP3.LUT R60, R61, 0x380, RZ, 0xc0, !PT ;  /* 0x000003803d3c7812 */ /* 0x000fc400078ec0ff */
[----:B------:R-:W-:Y:S01]  /*2d170*/  LOP3.LUT R44, R44, R45, RZ, 0x3c, !PT ;  /* 0x0000002d2c2c7212 */ /* 0x000fe200078e3cff */
[----:B------:R-:W-:Y:S01]  /*2d180*/  IMAD.X R45, RZ, RZ, R17, P5 ;  /* 0x000000ffff2d7224 */ /* 0x000fe200028e0611 */
[----:B------:R-:W-:Y:S02]  /*2d190*/  SHF.R.U64 R48, R48, 0x3, RZ ;  /* 0x0000000330307819 */ /* 0x000fe400000012ff */
[----:B------:R-:W-:Y:S02]  /*2d1a0*/  IADD3 R65, P5, R16, 0xa000, RZ ;  /* 0x0000a00010417810 */ /* 0x000fe40007fbe0ff */
[----:B------:R-:W-:Y:S01]  /*2d1b0*/  SHF.R.U64 R52, R52, 0x3, RZ ;  /* 0x0000000334347819 */ /* 0x000fe200000012ff */
[----:B------:R-:W5:Y:S01]  /*2d1c0*/  LD.E.128 R44, desc[UR44][R44.64] ;  /* 0x0000002c2c2c7980 */ /* 0x000f62000c101d00 */
[----:B------:R-:W-:Y:S02]  /*2d1d0*/  SHF.R.U64 R56, R56, 0x3, RZ ;  /* 0x0000000338387819 */ /* 0x000fe400000012ff */
[----:B------:R-:W-:-:S02]  /*2d1e0*/  SHF.R.U64 R60, R60, 0x3, RZ ;  /* 0x000000033c3c7819 */ /* 0x000fc400000012ff */
[----:B------:R-:W-:Y:S01]  /*2d1f0*/  LOP3.LUT R48, R48, R49, RZ, 0x3c, !PT ;  /* 0x0000003130307212 */ /* 0x000fe200078e3cff */
[--C-:B------:R-:W-:Y:S01]  /*2d200*/  IMAD.X R49, RZ, RZ, R17.reuse, P0 ;  /* 0x000000ffff317224 */ /* 0x100fe200000e0611 */
[----:B------:R-:W-:Y:S02]  /*2d210*/  LOP3.LUT R64, R65, 0x380, RZ, 0xc0, !PT ;  /* 0x0000038041407812 */ /* 0x000fe400078ec0ff */
        /* <DEDUP_REMOVED lines=19> */
[----:B------:R-:W-:Y:S02]  /*2d350*/  LOP3.LUT R5, R16, 0x380, RZ, 0xc0, !PT ;  /* 0x0000038010057812 */ /* 0x000fe400078ec0ff */
[----:B------:R-:W-:Y:S01]  /*2d360*/  LOP3.LUT R64, R64, R65, RZ, 0x3c, !PT ;  /* 0x0000004140407212 */ /* 0x000fe200078e3cff */
[----:B------:R-:W-:Y:S01]  /*2d370*/  IMAD.X R65, RZ, RZ, R17, P5 ;  /* 0x000000ffff417224 */ /* 0x000fe200028e0611 */
[----:B------:R-:W-:Y:S02]  /*2d380*/  SHF.R.U64 R68, R68, 0x3, RZ ;  /* 0x0000000344447819 */ /* 0x000fe400000012ff */
[----:B------:R-:W-:Y:S02]  /*2d390*/  SHF.R.U64 R72, R72, 0x3, RZ ;  /* 0x0000000348487819 */ /* 0x000fe400000012ff */
[----:B------:R-:W-:Y:S01]  /*2d3a0*/  SHF.R.U64 R76, R76, 0x3, RZ ;  /* 0x000000034c4c7819 */ /* 0x000fe200000012ff */
[----:B------:R-:W5:Y:S01]  /*2d3b0*/  LD.E.128 R64, desc[UR44][R64.64] ;  /* 0x0000002c40407980 */ /* 0x000f62000c101d00 */
[----:B------:R-:W-:-:S02]  /*2d3c0*/  SHF.R.U64 R80, R80, 0x3, RZ ;  /* 0x0000000350507819 */ /* 0x000fc400000012ff */
[----:B------:R-:W-:Y:S02]  /*2d3d0*/  IADD3 R7, P5, R16, 0xf000, RZ ;  /* 0x0000f00010077810 */ /* 0x000fe40007fbe0ff */
        /* <DEDUP_REMOVED lines=9> */
[----:B------:R-:W-:Y:S01]  /*2d470*/  LOP3.LUT R6, R7, 0x380, RZ, 0xc0, !PT ;  /* 0x0000038007067812 */ /* 0x000fe200078ec0ff */
[--C-:B------:R-:W-:Y:S01]  /*2d480*/  IMAD.X R85, RZ, RZ, R17.reuse, P5 ;  /* 0x000000ffff557224 */ /* 0x100fe200028e0611 */
[----:B------:R-:W-:Y:S01]  /*2d490*/  LOP3.LUT R4, R5, R16, RZ, 0x3c, !PT ;  /* 0x0000001005047212 */ /* 0x000fe200078e3cff */
[----:B------:R-:W-:Y:S01]  /*2d4a0*/  IMAD.MOV.U32 R5, RZ, RZ, R17 ;  /* 0x000000ffff057224 */ /* 0x000fe200078e0011 */
[----:B------:R-:W5:Y:S01]  /*2d4b0*/  LD.E.128 R68, desc[UR44][R68.64] ;  /* 0x0000002c44447980 */ /* 0x000f62000c101d00 */
[----:B------:R-:W0:Y:S01]  /*2d4c0*/  @P2 LDC R17, c[0x0][0xcf0] ;  /* 0x00033c00ff112b82 */ /* 0x000e220000000800 */
[----:B------:R-:W-:-:S02]  /*2d4d0*/  SHF.R.U64 R6, R6, 0x3, RZ ;  /* 0x0000000306067819 */ /* 0x000fc400000012ff */
[----:B------:R-:W5:Y:S02]  /*2d4e0*/  LD.E.128 R72, desc[UR44][R72.64] ;  /* 0x0000002c48487980 */ /* 0x000f64000c101d00 */
[----:B------:R-:W-:Y:S02]  /*2d4f0*/  LOP3.LUT R84, R6, R7, RZ, 0x3c, !PT ;  /* 0x0000000706547212 */ /* 0x000fe400078e3cff */
[----:B------:R-:W5:Y:S01]  /*2d500*/  LD.E.128 R4, desc[UR44][R4.64] ;  /* 0x0000002c04047980 */ /* 0x000f62000c101d00 */
[----:B------:R-:W-:-:S03]  /*2d510*/  IMAD.IADD R15, R216, 0x1, R11 ;  /* 0x00000001d80f7824 */ /* 0x000fc600078e020b */
        /* <DEDUP_REMOVED lines=8> */
[----:B--2---:R-:W2:Y:S01]  /*2d5a0*/  FENCE.VIEW.ASYNC.S ;  /* 0x00000000000073c6 */ /* 0x004ea20000000000 */
[----:B-1----:R-:W-:-:S04]  /*2d5b0*/  @P2 IMAD.HI.U32 R10, R15, R10, RZ ;  /* 0x0000000a0f0a2227 */ /* 0x002fc800078e00ff */
[----:B------:R-:W-:Y:S01]  /*2d5c0*/  IMAD.MOV.U32 R11, RZ, RZ, R15 ;  /* 0x000000ffff0b7224 */ /* 0x000fe200078e000f */
[----:B0-----:R-:W-:Y:S01]  /*2d5d0*/  @P2 SHF.R.U32.HI R11, RZ, R17, R10 ;  /* 0x00000011ff0b2219 */ /* 0x001fe2000001160a */
[----:B------:R-:W-:-:S03]  /*2d5e0*/  VIADD R10, R2, 0x32420 ;  /* 0x00032420020a7836 */ /* 0x000fc60000000000 */
[--C-:B------:R-:W-:Y:S01]  /*2d5f0*/  SHF.R.S32.HI R12, RZ, 0x1f, R11.reuse ;  /* 0x0000001fff0c7819 */ /* 0x100fe2000001140b */
[----:B------:R-:W-:Y:S01]  /*2d600*/  IMAD.MOV R14, RZ, RZ, -R11 ;  /* 0x000000ffff0e7224 */ /* 0x000fe200078e0a0b */
[----:B------:R-:W-:-:S03]  /*2d610*/  PRMT R10, RZ, 0x654, R10 ;  /* 0x00000654ff0a7816 */ /* 0x000fc6000000000a */
[----:B------:R-:W-:Y:S02]  /*2d620*/  IMAD R3, R3, R14, R15 ;  /* 0x0000000e03037224 */ /* 0x000fe400078e020f */
[----:B------:R-:W-:Y:S02]  /*2d630*/  IMAD R12, R12, UR4, RZ ;  /* 0x000000040c0c7c24 */ /* 0x000fe4000f8e02ff */
[C---:B------:R-:W-:Y:S01]  /*2d640*/  IMAD.WIDE.U32 R8, R11.reuse, UR4, R8 ;  /* 0x000000040b087c25 */ /* 0x040fe2000f8e0008 */
[----:B--2---:R0:W-:Y:S03]  /*2d650*/  SYNCS.ARRIVE.TRANS64.RED.A1T0 RZ, [R10+URZ], RZ ;  /* 0x000000ff0aff79a7 */ /* 0x0041e6000810043f */
[----:B------:R-:W-:Y:S01]  /*2d660*/  IMAD R13, R11, UR5, R12 ;  /* 0x000000050b0d7c24 */ /* 0x000fe2000f8e020c */
[----:B------:R-:W-:Y:S01]  /*2d670*/  ULDC.64 UR4, c[0x0][0xbd8] ;  /* 0x0002f60000047ab9 */ /* 0x000fe20000000a00 */
[----:B0-----:R-:W-:-:S02]  /*2d680*/  SHF.R.S32.HI R10, RZ, 0x1f, R3 ;  /* 0x0000001fff0a7819 */ /* 0x001fc40000011403 */
[----:B------:R-:W-:-:S03]  /*2d690*/  IMAD.IADD R9, R9, 0x1, R13 ;  /* 0x0000000109097824 */ /* 0x000fc600078e020d */
        /* <DEDUP_REMOVED lines=11> */
.L_x_4289:
[----:B------:R-:W-:Y:S01]  /*2d750*/  IMAD.IADD R21, R88, 0x1, R216 ;  /* 0x0000000158157824 */ /* 0x000fe200078e02d8 */
[----:B------:R-:W-:Y:S04]  /*2d760*/  BSSY B1, `(.L_x_4056) ;  /* 0x0000014000017945 */ /* 0x000fe80003800000 */
[----:B------:R-:W-:-:S13]  /*2d770*/  ISETP.GE.AND P0, PT, R21, R0, PT ;  /* 0x000000001500720c */ /* 0x000fda0003f06270 */
[----:B------:R-:W-:Y:S05]  /*2d780*/  @P0 BRA `(.L_x_4057) ;  /* 0x0000000000440947 */ /* 0x000fea0003800000 */
[----:B------:R-:W-:Y:S02]  /*2d790*/  ULDC UR4, c[0x0][0xbc8] ;  /* 0x0002f20000047ab9 */ /* 0x000fe40000000800 */
[----:B------:R-:W-:Y:S02]  /*2d7a0*/  ISETP.GE.AND P3, PT, R198, UR4, PT ;  /* 0x00000004c6007c0c */ /* 0x000fe4000bf66270 */
[----:B------:R-:W-:Y:S02]  /*2d7b0*/  ISETP.GE.AND P2, PT, R200, UR4, PT ;  /* 0x00000004c8007c0c */ /* 0x000fe4000bf46270 */
[----:B------:R-:W-:Y:S02]  /*2d7c0*/  ISETP.GE.AND P1, PT, R199, UR4, PT ;  /* 0x00000004c7007c0c */ /* 0x000fe4000bf26270 */
[----:B------:R-:W-:-:S07]  /*2d7d0*/  ISETP.GE.AND P0, PT, R201, UR4, PT ;  /* 0x00000004c9007c0c */ /* 0x000fce000bf06270 */
[-C--:B--2---:R-:W-:Y:S02]  /*2d7e0*/  @!P3 LEA R8, P5, R198, R14.reuse, 0x1 ;  /* 0x0000000ec608b211 */ /* 0x084fe400078a08ff */
[-C--:B------:R-:W-:Y:S02]  /*2d7f0*/  @!P2 LEA R10, P4, R200, R14.reuse, 0x1 ;  /* 0x0000000ec80aa211 */ /* 0x080fe400078808ff */
[-C--:B-1----:R-:W-:Y:S02]  /*2d800*/  @!P3 LEA.HI.X R9, R198, R3.reuse, R222, 0x1, P5 ;  /* 0x00000003c609b211 */ /* 0x082fe400028f0cde */
[-C--:B------:R-:W-:Y:S02]  /*2d810*/  @!P1 LEA R12, P5, R199, R14.reuse, 0x1 ;  /* 0x0000000ec70c9211 */ /* 0x080fe400078a08ff */
[----:B------:R-:W-:Y:S01]  /*2d820*/  @!P2 LEA.HI.X R11, R200, R3, R221, 0x1, P4 ;  /* 0x00000003c80ba211 */ /* 0x000fe200020f0cdd */
[----:B-----5:R3:W-:Y:S01]  /*2d830*/  @!P3 ST.E.128 desc[UR44][R8.64], R4 ;  /* 0x000000040800b985 */ /* 0x0207e2000c101d2c */
[----:B------:R-:W-:-:S02]  /*2d840*/  @!P0 LEA R14, P4, R201, R14, 0x1 ;  /* 0x0000000ec90e8211 */ /* 0x000fc400078808ff */
[-C--:B------:R-:W-:Y:S01]  /*2d850*/  @!P1 LEA.HI.X R13, R199, R3.reuse, R220, 0x1, P5 ;  /* 0x00000003c70d9211 */ /* 0x080fe200028f0cdc */
[----:B------:R3:W-:Y:S01]  /*2d860*/  @!P2 ST.E.128 desc[UR44][R10.64], R40 ;  /* 0x000000280a00a985 */ /* 0x0007e2000c101d2c */
[----:B------:R-:W-:-:S03]  /*2d870*/  @!P0 LEA.HI.X R15, R201, R3, R219, 0x1, P4 ;  /* 0x00000003c90f8211 */ /* 0x000fc600020f0cdb */
[----:B------:R3:W-:Y:S04]  /*2d880*/  @!P1 ST.E.128 desc[UR44][R12.64], R56 ;  /* 0x000000380c009985 */ /* 0x0007e8000c101d2c */
[----:B------:R3:W-:Y:S02]  /*2d890*/  @!P0 ST.E.128 desc[UR44][R14.64], R72 ;  /* 0x000000480e008985 */ /* 0x0007e4000c101d2c */
.L_x_4057:
[----:B------:R-:W-:Y:S05]  /*2d8a0*/  BSYNC B1 ;  /* 0x0000000000017941 */ /* 0x000fea0003800000 */
.L_x_4056:
[----:B------:R-:W-:-:S03]  /*2d8b0*/  UMOV UR4, 0xffffffff ;  /* 0xffffffff00047882 */ /* 0x000fc60000000000 */
[----:B------:R-:W-:Y:S05]  /*2d8c0*/  BRA.DIV UR4, `(.L_x_4058) ;  /* 0x000000d204c47947 */ /* 0x000fea000b800000 */
[----:B-1----:R1:W4:Y:S04]  /*2d8d0*/  SHFL.IDX PT, R3, R17, 0x1, 0x181f ;  /* 0x00381f0011037f89 */ /* 0x00232800000e0000 */
[----:B--23--:R1:W2:Y:S02]  /*2d8e0*/  SHFL.IDX PT, R14, R16, 0x1, 0x181f ;  /* 0x00381f00100e7f89 */ /* 0x00c2a400000e0000 */
.L_x_4293:
[----:B-----5:R-:W-:Y:S01]  /*2d8f0*/  VIADD R5, R21, 0x20 ;  /* 0x0000002015057836 */ /* 0x020fe20000000000 */
        /* <DEDUP_REMOVED lines=10> */
[-C--:B----4-:R-:W-:Y:S02]  /*2d9a0*/  @!P3 LEA.HI.X R5, R198, R3.reuse, R222, 0x1, P5 ;  /* 0x00000003c605b211 */ /* 0x090fe400028f0cde */
[-C--:B------:R-:W-:Y:S02]  /*2d9b0*/  @!P1 LEA R8, P5, R199, R14.reuse, 0x1 ;  /* 0x0000000ec7089211 */ /* 0x080fe400078a08ff */
        /* <DEDUP_REMOVED lines=8> */
.L_x_4060:
[----:B------:R-:W-:Y:S05]  /*2da40*/  BSYNC B1 ;  /* 0x0000000000017941 */ /* 0x000fea0003800000 */
.L_x_4059:
[----:B------:R-:W-:-:S03]  /*2da50*/  UMOV UR4, 0xffffffff ;  /* 0xffffffff00047882 */ /* 0x000fc60000000000 */
[----:B------:R-:W-:Y:S05]  /*2da60*/  BRA.DIV UR4, `(.L_x_4061) ;  /* 0x000000d204a47947 */ /* 0x000fea000b800000 */
[----:B----4-:R4:W0:Y:S04]  /*2da70*/  SHFL.IDX PT, R3, R17, 0x2, 0x181f ;  /* 0x00581f0011037f89 */ /* 0x01082800000e0000 */
[----:B--2---:R4:W2:Y:S02]  /*2da80*/  SHFL.IDX PT, R14, R16, 0x2, 0x181f ;  /* 0x00581f00100e7f89 */ /* 0x0048a400000e0000 */
.L_x_4297:
[----:B---3--:R-:W-:Y:S01]  /*2da90*/  VIADD R5, R21, 0x40 ;  /* 0x0000004015057836 */ /* 0x008fe20000000000 */
        /* <DEDUP_REMOVED lines=10> */
[-C--:B0-----:R-:W-:Y:S02]  /*2db40*/  @!P3 LEA.HI.X R5, R198, R3.reuse, R222, 0x1, P5 ;  /* 0x00000003c605b211 */ /* 0x081fe400028f0cde */
        /* <DEDUP_REMOVED lines=9> */
.L_x_4063:
[----:B------:R-:W-:Y:S05]  /*2dbe0*/  BSYNC B1 ;  /* 0x0000000000017941 */ /* 0x000fea0003800000 */
.L_x_4062:
[----:B------:R-:W-:-:S03]  /*2dbf0*/  UMOV UR4, 0xffffffff ;  /* 0xffffffff00047882 */ /* 0x000fc60000000000 */
[----:B------:R-:W-:Y:S05]  /*2dc00*/  BRA.DIV UR4, `(.L_x_4064) ;  /* 0x000000d204847947 */ /* 0x000fea000b800000 */
[----:B0-----:R0:W0:Y:S04]  /*2dc10*/  SHFL.IDX PT, R3, R17, 0x3, 0x181f ;  /* 0x00781f0011037f89 */ /* 0x00102800000e0000 */
[----:B--2---:R2:W0:Y:S02]  /*2dc20*/  SHFL.IDX PT, R14, R16, 0x3, 0x181f ;  /* 0x00781f00100e7f89 */ /* 0x00442400000e0000 */
.L_x_4301:
[----:B---3--:R-:W-:-:S05]  /*2dc30*/  VIADD R5, R21, 0x60 ;  /* 0x0000006015057836 */ /* 0x008fca0000000000 */
[----:B------:R-:W-:-:S13]  /*2dc40*/  ISETP.GE.AND P0, PT, R5, R0, PT ;  /* 0x000000000500720c */ /* 0x000fda0003f06270 */
[----:B------:R-:W-:Y:S05]  /*2dc50*/  @P0 BRA `(.L_x_4065) ;  /* 0x0000002c00c80947 */ /* 0x000fea0003800000 */
[----:B------:R-:W-:Y:S02]  /*2dc60*/  ULDC UR4, c[0x0][0xbc8] ;  /* 0x0002f20000047ab9 */ /* 0x000fe40000000800 */
[----:B------:R-:W-:Y:S02]  /*2dc70*/  ISETP.GE.AND P3, PT, R198, UR4, PT ;  /* 0x00000004c6007c0c */ /* 0x000fe4000bf66270 */
[----:B------:R-:W-:Y:S02]  /*2dc80*/  ISETP.GE.AND P4, PT, R200, UR4, PT ;  /* 0x00000004c8007c0c */ /* 0x000fe4000bf86270 */
[----:B------:R-:W-:-:S09]  /*2dc90*/  ISETP.GE.AND P5, PT, R199, UR4, PT ;  /* 0x00000004c7007c0c */ /* 0x000fd2000bfa6270 */
[-C--:B0-----:R-:W-:Y:S02]  /*2dca0*/  @!P3 LEA R4, P0, R198, R14.reuse, 0x1 ;  /* 0x0000000ec604b211 */ /* 0x081fe400078008ff */
[-C--:B------:R-:W-:Y:S02]  /*2dcb0*/  @!P4 LEA R6, P1, R200, R14.reuse, 0x1 ;  /* 0x0000000ec806c211 */ /* 0x080fe400078208ff */
[C---:B------:R-:W-:Y:S02]  /*2dcc0*/  @!P5 LEA R8, P2, R199.reuse, R14, 0x1 ;  /* 0x0000000ec708d211 */ /* 0x040fe400078408ff */
        /* <DEDUP_REMOVED lines=8> */
[----:B------:R-:W-:-:S04]  /*2dd50*/  LEA R14, P0, R201, R14, 0x1 ;  /* 0x0000000ec90e7211 */ /* 0x000fc800078008ff */
[----:B------:R-:W-:-:S05]  /*2dd60*/  LEA.HI.X R15, R201, R3, R219, 0x1, P0 ;  /* 0x00000003c90f7211 */ /* 0x000fca00000f0cdb */
[----:B------:R3:W-:Y:S01]  /*2dd70*/  ST.E.128 desc[UR44][R14.64], R84 ;  /* 0x000000540e007985 */ /* 0x0007e2000c101d2c */
[----:B------:R-:W-:Y:S05]  /*2dd80*/  BRA `(.L_x_4065) ;  /* 0x0000002c007c7947 */ /* 0x000fea0003800000 */
.L_x_4054:
[----:B0-----:R-:W0:Y:S01]  /*2dd90*/  @P2 LDC R13, c[0x0][0xcec] ;  /* 0x00033b00ff0d2b82 */ /* 0x001e220000000800 */
[----:B------:R-:W-:Y:S01]  /*2dda0*/  ULDC.64 UR4, c[0x0][0xc08] ;  /* 0x0003020000047ab9 */ /* 0x000fe20000000a00 */
[----:B------:R-:W-:Y:S01]  /*2ddb0*/  ULDC.64 UR6, c[0x0][0xc30] ;  /* 0x00030c0000067ab9 */ /* 0x000fe20000000a00 */
[----:B------:R-:W-:Y:S01]  /*2ddc0*/  IMAD R9, R9, UR4, RZ ;  /* 0x0000000409097c24 */ /* 0x000fe2000f8e02ff */
[----:B------:R-:W-:Y:S01]  /*2ddd0*/  SHF.R.S32.HI R25, RZ, 0x1f, R223 ;  /* 0x0000001fff197819 */ /* 0x000fe200000114df */
[----:B------:R-:W-:-:S03]  /*2dde0*/  IMAD.WIDE.U32 R4, R8, UR4, RZ ;  /* 0x0000000408047c25 */ /* 0x000fc6000f8e00ff */
[----:B------:R-:W1:Y:S01]  /*2ddf0*/  @P2 LDC R6, c[0x0][0xcf0] ;  /* 0x00033c00ff062b82 */ /* 0x000e620000000800 */
[----:B------:R-:W-:Y:S01]  /*2de00*/  IMAD R9, R8, UR5, R9 ;  /* 0x0000000508097c24 */ /* 0x000fe2000f8e0209 */
[----:B------:R-:W-:Y:S01]  /*2de10*/  ULDC.64 UR4, c[0x0][0xc38] ;  /* 0x00030e0000047ab9 */ /* 0x000fe20000000a00 */
[----:B------:R-:W-:Y:S02]  /*2de20*/  VIADD R16, R205, 0x8 ;  /* 0x00000008cd107836 */ /* 0x000fe40000000000 */
[----:B------:R-:W-:Y:S01]  /*2de30*/  IMAD.IADD R5, R5, 0x1, R9 ;  /* 0x0000000105057824 */ /* 0x000fe200078e0209 */
[----:B------:R-:W-:Y:S01]  /*2de40*/  SHF.R.S32.HI R9, RZ, 0x1f, R12 ;  /* 0x0000001fff097819 */ /* 0x000fe2000001140c */
[----:B------:R-:W-:Y:S01]  /*2de50*/  VIADD R17, R205, 0x10 ;  /* 0x00000010cd117836 */ /* 0x000fe20000000000 */
[----:B------:R-:W-:Y:S01]  /*2de60*/  SHF.R.S32.HI R26, RZ, 0x1f, R16 ;  /* 0x0000001fff1a7819 */ /* 0x000fe20000011410 */
[----:B------:R-:W-:-:S04]  /*2de70*/  IMAD.WIDE.U32 R4, R156, UR4, R4 ;  /* 0x000000049c047c25 */ /* 0x000fc8000f8e0004 */
[----:B------:R-:W-:Y:S01]  /*2de80*/  IMAD R5, R156, UR5, R5 ;  /* 0x000000059c057c24 */ /* 0x000fe2000f8e0205 */
[----:B------:R-:W-:Y:S01]  /*2de90*/  ULDC.64 UR4, c[0x0][0xc40] ;  /* 0x0003100000047ab9 */ /* 0x000fe20000000a00 */
[----:B------:R-:W-:Y:S02]  /*2dea0*/  VIADD R20, R205, 0x18 ;  /* 0x00000018cd147836 */ /* 0x000fe40000000000 */
[----:B------:R-:W-:Y:S02]  /*2deb0*/  IMAD R9, R9, UR4, RZ ;  /* 0x0000000409097c24 */ /* 0x000fe4000f8e02ff */
[----:B0-----:R-:W-:Y:S01]  /*2dec0*/  @P2 IMAD.HI.U32 R13, R28, R13, RZ ;  /* 0x0000000d1c0d2227 */ /* 0x001fe200078e00ff */
[----:B------:R-:W-:-:S03]  /*2ded0*/  SHF.R.S32.HI R29, RZ, 0x1f, R20 ;  /* 0x0000001fff1d7819 */ /* 0x000fc60000011414 */
[C---:B------:R-:W-:Y:S02]  /*2dee0*/  IMAD R11, R12.reuse, UR5, R9 ;  /* 0x000000050c0b7c24 */ /* 0x040fe4000f8e0209 */
[----:B------:R-:W-:Y:S01]  /*2def0*/  IMAD.WIDE.U32 R4, R12, UR4, R4 ;  /* 0x000000040c047c25 */ /* 0x000fe2000f8e0004 */
[----:B------:R-:W-:-:S03]  /*2df00*/  ULDC.64 UR4, c[0x0][0xc48] ;  /* 0x0003120000047ab9 */ /* 0x000fc60000000a00 */
[----:B------:R-:W-:Y:S01]  /*2df10*/  IMAD.MOV.U32 R9, RZ, RZ, R28 ;  /* 0x000000ffff097224 */ /* 0x000fe200078e001c */
[----:B-1----:R-:W-:Y:S01]  /*2df20*/  @P2 SHF.R.U32.HI R9, RZ, R6, R13 ;  /* 0x00000006ff092219 */ /* 0x002fe2000001160d */
[----:B------:R-:W-:Y:S02]  /*2df30*/  IMAD.IADD R5, R5, 0x1, R11 ;  /* 0x0000000105057824 */ /* 0x000fe400078e020b */
[----:B------:R-:W-:Y:S01]  /*2df40*/  VIADD R21, R205, 0x20 ;  /* 0x00000020cd157836 */ /* 0x000fe20000000000 */
[--C-:B------:R-:W-:Y:S01]  /*2df50*/  SHF.R.S32.HI R6, RZ, 0x1f, R9.reuse ;  /* 0x0000001fff067819 */ /* 0x100fe20000011409 */
[----:B------:R-:W-:Y:S02]  /*2df60*/  IMAD.MOV R8, RZ, RZ, -R9 ;  /* 0x000000ffff087224 */ /* 0x000fe400078e0a09 */
[----:B------:R-:W-:Y:S01]  /*2df70*/  IMAD.WIDE.U32 R4, R224, UR4, R4 ;  /* 0x00000004e0047c25 */ /* 0x000fe2000f8e0004 */
[----:B------:R-:W-:-:S03]  /*2df80*/  SHF.R.S32.HI R30, RZ, 0x1f, R21 ;  /* 0x0000001fff1e7819 */ /* 0x000fc60000011415 */
[----:B------:R-:W-:Y:S01]  /*2df90*/  IMAD R3, R3, R8, R28 ;  /* 0x0000000803037224 */ /* 0x000fe200078e021c */
[----:B------:R-:W-:Y:S01]  /*2dfa0*/  SHF.R.S32.HI R28, RZ, 0x1f, R17 ;  /* 0x0000001fff1c7819 */ /* 0x000fe20000011411 */
[----:B------:R-:W-:Y:S02]  /*2dfb0*/  IMAD R6, R6, UR6, RZ ;  /* 0x0000000606067c24 */ /* 0x000fe4000f8e02ff */
[----:B------:R-:W-:Y:S01]  /*2dfc0*/  IMAD R5, R224, UR5, R5 ;  /* 0x00000005e0057c24 */ /* 0x000fe2000f8e0205 */
[----:B------:R-:W-:Y:S01]  /*2dfd0*/  ULDC.64 UR4, c[0x0][0xc28] ;  /* 0x00030a0000047ab9 */ /* 0x000fe20000000a00 */
[C---:B------:R-:W-:Y:S01]  /*2dfe0*/  IMAD R11, R9.reuse, UR7, R6 ;  /* 0x00000007090b7c24 */ /* 0x040fe2000f8e0206 */
[----:B------:R-:W-:Y:S01]  /*2dff0*/  SHF.R.S32.HI R6, RZ, 0x1f, R3 ;  /* 0x0000001fff067819 */ /* 0x000fe20000011403 */
[----:B------:R-:W-:-:S04]  /*2e000*/  IMAD.WIDE.U32 R4, R9, UR6, R4 ;  /* 0x0000000609047c25 */ /* 0x000fc8000f8e0004 */
[----:B------:R-:W-:Y:S02]  /*2e010*/  IMAD R6, R6, UR4, RZ ;  /* 0x0000000406067c24 */ /* 0x000fe4000f8e02ff */
[----:B------:R-:W-:Y:S02]  /*2e020*/  IMAD.IADD R5, R5, 0x1, R11 ;  /* 0x0000000105057824 */ /* 0x000fe400078e020b */
[----:B------:R-:W-:Y:S02]  /*2e030*/  VIADD R8, R2, 0x32420 ;  /* 0x0003242002087836 */ /* 0x000fe40000000000 */
[C---:B------:R-:W-:Y:S02]  /*2e040*/  IMAD R9, R3.reuse, UR5, R6 ;  /* 0x0000000503097c24 */ /* 0x040fe4000f8e0206 */
[----:B------:R-:W-:Y:S01]  /*2e050*/  IMAD.WIDE.U32 R4, R3, UR4, R4 ;  /* 0x0000000403047c25 */ /* 0x000fe2000f8e0004 */
[----:B------:R-:W-:Y:S01]  /*2e060*/  ULDC.64 UR4, c[0x0][0xc00] ;  /* 0x0003000000047ab9 */ /* 0x000fe20000000a00 */
[----:B------:R-:W-:-:S02]  /*2e070*/  PRMT R8, RZ, 0x654, R8 ;  /* 0x00000654ff087816 */ /* 0x000fc40000000008 */
[----:B------:R-:W-:Y:S01]  /*2e080*/  IMAD.IADD R5, R5, 0x1, R9 ;  /* 0x0000000105057824 */ /* 0x000fe200078e0209 */
[C---:B------:R-:W-:Y:S01]  /*2e090*/  LEA R3, P0, R4.reuse, UR4, 0x2 ;  /* 0x0000000404037c11 */ /* 0x040fe2000f8010ff */
[----:B------:R-:W-:Y:S01]  /*2e0a0*/  VIADD R24, R205, 0x28 ;  /* 0x00000028cd187836 */ /* 0x000fe20000000000 */
[----:B------:R-:W-:Y:S01]  /*2e0b0*/  UMOV UR4, 0xffffffff ;  /* 0xffffffff00047882 */ /* 0x000fe20000000000 */
[----:B------:R0:W-:Y:S01]  /*2e0c0*/  SYNCS.ARRIVE.TRANS64.RED.A1T0 RZ, [R8+URZ], RZ ;  /* 0x000000ff08ff79a7 */ /* 0x0001e2000810043f */
[----:B------:R-:W-:Y:S02]  /*2e0d0*/  LEA.HI.X R4, R4, UR5, R5, 0x2, P0 ;  /* 0x0000000504047c11 */ /* 0x000fe400080f1405 */
[----:B------:R-:W-:Y:S01]  /*2e0e0*/  SHF.R.S32.HI R31, RZ, 0x1f, R24 ;  /* 0x0000001fff1f7819 */ /* 0x000fe20000011418 */
[----:B------:R-:W-:Y:S06]  /*2e0f0*/  BRA.DIV UR4, `(.L_x_4066) ;  /* 0x000000ce04907947 */ /* 0x000fec000b800000 */
[----:B------:R1:W2:Y:S04]  /*2e100*/  SHFL.IDX PT, R5, R4, RZ, 0x1c1f ;  /* 0x001c1fff04057589 */ /* 0x0002a800000e0000 */
[----:B------:R1:W3:Y:S02]  /*2e110*/  SHFL.IDX PT, R6, R3, RZ, 0x1c1f ;  /* 0x001c1fff03067589 */ /* 0x0002e400000e0000 */
.L_x_4304:
[----:B------:R-:W-:Y:S01]  /*2e120*/  ISETP.GE.AND P0, PT, R33, R0, PT ;  /* 0x000000002100720c */ /* 0x000fe20003f06270 */
[----:B------:R-:W-:-:S12]  /*2e130*/  BSSY B1, `(.L_x_4067) ;  /* 0x00000d1000017945 */ /* 0x000fd80003800000 */
[----:B------:R-:W-:Y:S05]  /*2e140*/  @P0 BRA `(.L_x_4068) ;  /* 0x0000000c003c0947 */ /* 0x000fea0003800000 */
[----:B------:R-:W-:Y:S01]  /*2e150*/  ULDC UR4, c[0x0][0xbc8] ;  /* 0x0002f20000047ab9 */ /* 0x000fe20000000800 */
[----:B------:R-:W4:Y:S01]  /*2e160*/  LDL R15, [R1+0x488] ;  /* 0x00048800010f7983 */ /* 0x000f220000100800 */
[----:B------:R-:W-:-:S03]  /*2e170*/  ISETP.GE.AND P0, PT, R205, UR4, PT ;  /* 0x00000004cd007c0c */ /* 0x000fc6000bf06270 */
[----:B------:R-:W5:Y:S04]  /*2e180*/  LDL R34, [R1+0x484] ;  /* 0x0004840001227983 */ /* 0x000f680000100800 */
[----:B------:R-:W5:Y:S04]  /*2e190*/  LDL R38, [R1+0x50c] ;  /* 0x00050c0001267983 */ /* 0x000f680000100800 */
[----:B------:R-:W5:Y:S04]  /*2e1a0*/  LDL R32, [R1+0x480] ;  /* 0x0004800001207983 */ /* 0x000f680000100800 */
[----:B------:R-:W4:Y:S01]  /*2e1b0*/  @!P0 LDL.64 R10, [R1+0x240] ;  /* 0x00024000010a8983 */ /* 0x000f220000100a00 */
[----:B------:R-:W-:Y:S01]  /*2e1c0*/  ISETP.GE.AND P1, PT, R16, UR4, PT ;  /* 0x0000000410007c0c */ /* 0x000fe2000bf26270 */
[----:B0--3--:R-:W-:-:S02]  /*2e1d0*/  @!P0 IMAD.MOV.U32 R8, RZ, RZ, R6 ;  /* 0x000000ffff088224 */ /* 0x009fc400078e0006 */
[----:B--2---:R-:W-:Y:S01]  /*2e1e0*/  @!P0 IMAD.MOV.U32 R9, RZ, RZ, R5 ;  /* 0x000000ffff098224 */ /* 0x004fe200078e0005 */
[----:B------:R-:W2:Y:S01]  /*2e1f0*/  LDL R37, [R1+0x508] ;  /* 0x0005080001257983 */ /* 0x000ea20000100800 */
[----:B------:R-:W-:-:S03]  /*2e200*/  @!P0 IMAD.WIDE R8, R205, 0x4, R8 ;  /* 0x00000004cd088825 */ /* 0x000fc600078e0208 */
        /* <DEDUP_REMOVED lines=8> */
[----:B----4-:R0:W-:Y:S04]  /*2e290*/  @!P0 ST.E.64 desc[UR44][R8.64], R10 ;  /* 0x0000000a08008985 */ /* 0x0101e8000c101b2c */
[----:B0-----:R-:W4:Y:S01]  /*2e2a0*/  @!P1 LDL.64 R8, [R1+0x250] ;  /* 0x0002500001089983 */ /* 0x001f220000100a00 */
[----:B------:R-:W-:-:S02]  /*2e2b0*/  ISETP.GE.AND P0, PT, R17, UR4, PT ;  /* 0x0000000411007c0c */ /* 0x000fc4000bf06270 */
[----:B------:R-:W-:-:S04]  /*2e2c0*/  @!P1 LEA R10, P2, R16, R6, 0x2 ;  /* 0x00000006100a9211 */ /* 0x000fc800078410ff */
[----:B------:R-:W-:-:S05]  /*2e2d0*/  @!P1 LEA.HI.X R11, R16, R5, R26, 0x2, P2 ;  /* 0x00000005100b9211 */ /* 0x000fca00010f141a */
[----:B----4-:R0:W-:Y:S04]  /*2e2e0*/  @!P1 ST.E.64 desc[UR44][R10.64], R8 ;  /* 0x000000080a009985 */ /* 0x0101e8000c101b2c */
[----:B0-----:R-:W4:Y:S01]  /*2e2f0*/  @!P0 LDL.64 R8, [R1+0x260] ;  /* 0x0002600001088983 */ /* 0x001f220000100a00 */
[----:B------:R-:W-:Y:S02]  /*2e300*/  ISETP.GE.AND P1, PT, R20, UR4, PT ;  /* 0x0000000414007c0c */ /* 0x000fe4000bf26270 */
        /* <DEDUP_REMOVED lines=24> */
[----:B-----5:R-:W-:Y:S02]  /*2e490*/  ISETP.GE.AND P0, PT, R34, UR4, PT ;  /* 0x0000000422007c0c */ /* 0x020fe4000bf06270 */
[----:B------:R-:W-:-:S04]  /*2e4a0*/  @!P1 LEA R10, P2, R15, R6, 0x2 ;  /* 0x000000060f0a9211 */ /* 0x000fc800078410ff */
[----:B------:R-:W-:Y:S02]  /*2e4b0*/  @!P1 LEA.HI.X R11, R15, R5, R38, 0x2, P2 ;  /* 0x000000050f0b9211 */ /* 0x000fe400010f1426 */
[----:B------:R-:W5:Y:S04]  /*2e4c0*/  LDL R15, [R1+0x470] ;  /* 0x00047000010f7983 */ /* 0x000f680000100800 */
[----:B------:R-:W5:Y:S04]  /*2e4d0*/  LDL R38, [R1+0x4f8] ;  /* 0x0004f80001267983 */ /* 0x000f680000100800 */
[----:B----4-:R0:W-:Y:S04]  /*2e4e0*/  @!P1 ST.E.64 desc[UR44][R10.64], R8 ;  /* 0x000000080a009985 */ /* 0x0101e8000c101b2c */
[----:B0-----:R-:W4:Y:S01]  /*2e4f0*/  @!P0 LDL.64 R8, [R1+0x2c0] ;  /* 0x0002c00001088983 */ /* 0x001f220000100a00 */
[----:B------:R-:W-:-:S02]  /*2e500*/  ISETP.GE.AND P1, PT, R32, UR4, PT ;  /* 0x0000000420007c0c */ /* 0x000fc4000bf26270 */
[----:B------:R-:W-:-:S04]  /*2e510*/  @!P0 LEA R10, P2, R34, R6, 0x2 ;  /* 0x00000006220a8211 */ /* 0x000fc800078410ff */
[----:B--2---:R-:W-:Y:S02]  /*2e520*/  @!P0 LEA.HI.X R11, R34, R5, R37, 0x2, P2 ;  /* 0x00000005220b8211 */ /* 0x004fe400010f1425 */
[----:B------:R-:W2:Y:S04]  /*2e530*/  LDL R34, [R1+0x46c] ;  /* 0x00046c0001227983 */ /* 0x000ea80000100800 */
[----:B------:R-:W2:Y:S04]  /*2e540*/  LDL R37, [R1+0x4f4] ;  /* 0x0004f40001257983 */ /* 0x000ea80000100800 */
[----:B----4-:R0:W-:Y:S04]  /*2e550*/  @!P0 ST.E.64 desc[UR44][R10.64], R8 ;  /* 0x000000080a008985 */ /* 0x0101e8000c101b2c */
[----:B0-----:R-:W4:Y:S01]  /*2e560*/  @!P1 LDL.64 R8, [R1+0x2d0] ;  /* 0x0002d00001089983 */ /* 0x001f220000100a00 */
[----:B---3--:R-:W-:-:S02]  /*2e570*/  ISETP.GE.AND P0, PT, R12, UR4, PT ;  /* 0x000000040c007c0c */ /* 0x008fc4000bf06270 */
[----:B------:R-:W-:-:S04]  /*2e580*/  @!P1 LEA R10, P2, R32, R6, 0x2 ;  /* 0x00000006200a9211 */ /* 0x000fc800078410ff */
[----:B------:R-:W-:Y:S02]  /*2e590*/  @!P1 LEA.HI.X R11, R32, R5, R36, 0x2, P2 ;  /* 0x00000005200b9211 */ /* 0x000fe400010f1424 */
[----:B------:R-:W3:Y:S04]  /*2e5a0*/  LDL R32, [R1+0x468] ;  /* 0x0004680001207983 */ /* 0x000ee80000100800 */
[----:B------:R-:W3:Y:S04]  /*2e5b0*/  LDL R36, [R1+0x4f0] ;  /* 0x0004f00001247983 */ /* 0x000ee80000100800 */
[----:B----4-:R0:W-:Y:S04]  /*2e5c0*/  @!P1 ST.E.64 desc[UR44][R10.64], R8 ;  /* 0x000000080a009985 */ /* 0x0101e8000c101b2c */
[----:B0-----:R-:W4:Y:S01]  /*2e5d0*/  @!P0 LDL.64 R8, [R1+0x2e0] ;  /* 0x0002e00001088983 */ /* 0x001f220000100a00 */
[----:B------:R-:W-:-:S02]  /*2e5e0*/  ISETP.GE.AND P1, PT, R13, UR4, PT ;  /* 0x000000040d007c0c */ /* 0x000fc4000bf26270 */
        /* <DEDUP_REMOVED lines=13> */
[----:B-----5:R-:W-:-:S02]  /*2e6c0*/  ISETP.GE.AND P1, PT, R15, UR4, PT ;  /* 0x000000040f007c0c */ /* 0x020fc4000bf26270 */
[----:B------:R-:W-:-:S04]  /*2e6d0*/  @!P0 LEA R10, P2, R14, R6, 0x2 ;  /* 0x000000060e0a8211 */ /* 0x000fc800078410ff */
[----:B------:R-:W-:Y:S02]  /*2e6e0*/  @!P0 LEA.HI.X R11, R14, R5, R38, 0x2, P2 ;  /* 0x000000050e0b8211 */ /* 0x000fe400010f1426 */
[----:B------:R-:W5:Y:S04]  /*2e6f0*/  LDL R14, [R1+0x4e4] ;  /* 0x0004e400010e7983 */ /* 0x000f680000100800 */
[----:B------:R-:W5:Y:S04]  /*2e700*/  LDL R38, [R1+0x4dc] ;  /* 0x0004dc0001267983 */ /* 0x000f680000100800 */
[----:B----4-:R0:W-:Y:S04]  /*2e710*/  @!P0 ST.E.64 desc[UR44][R10.64], R8 ;  /* 0x000000080a008985 */ /* 0x0101e8000c101b2c */
[----:B0-----:R-:W4:Y:S01]  /*2e720*/  @!P1 LDL.64 R8, [R1+0x310] ;  /* 0x0003100001089983 */ /* 0x001f220000100a00 */
[----:B--2---:R-:W-:-:S02]  /*2e730*/  ISETP.GE.AND P0, PT, R34, UR4, PT ;  /* 0x0000000422007c0c */ /* 0x004fc4000bf06270 */
[----:B------:R-:W-:-:S04]  /*2e740*/  @!P1 LEA R10, P2, R15, R6, 0x2 ;  /* 0x000000060f0a9211 */ /* 0x000fc800078410ff */
[----:B------:R-:W-:Y:S02]  /*2e750*/  @!P1 LEA.HI.X R11, R15, R5, R37, 0x2, P2 ;  /* 0x000000050f0b9211 */ /* 0x000fe400010f1425 */
        /* <DEDUP_REMOVED lines=27> */
[----:B-----5:R-:W-:Y:S02]  /*2e910*/  @!P1 LEA.HI.X R11, R13, R5, R14, 0x2, P2 ;  /* 0x000000050d0b9211 */ /* 0x020fe400010f140e */
[----:B------:R-:W5:Y:S04]  /*2e920*/  LDL R13, [R1+0x444] ;  /* 0x00044400010d7983 */ /* 0x000f680000100800 */
[----:B------:R-:W5:Y:S04]  /*2e930*/  LDL R14, [R1+0x4cc] ;  /* 0x0004cc00010e7983 */ /* 0x000f680000100800 */
[----:B----4-:R0:W-:Y:S04]  /*2e940*/  @!P1 ST.E.64 desc[UR44][R10.64], R8 ;  /* 0x000000080a009985 */ /* 0x0101e8000c101b2c */
[----:B0-----:R-:W4:Y:S01]  /*2e950*/  @!P0 LDL.64 R8, [R1+0x360] ;  /* 0x0003600001088983 */ /* 0x001f220000100a00 */
[----:B--2---:R-:W-:-:S02]  /*2e960*/  ISETP.GE.AND P1, PT, R15, UR4, PT ;  /* 0x000000040f007c0c */ /* 0x004fc4000bf26270 */
[----:B------:R-:W-:-:S04]  /*2e970*/  @!P0 LEA R10, P2, R39, R6, 0x2 ;  /* 0x00000006270a8211 */ /* 0x000fc800078410ff */
[----:B------:R-:W-:-:S05]  /*2e980*/  @!P0 LEA.HI.X R11, R39, R5, R40, 0x2, P2 ;  /* 0x00000005270b8211 */ /* 0x000fca00010f1428 */
[----:B----4-:R0:W-:Y:S04]  /*2e990*/  @!P0 ST.E.64 desc[UR44][R10.64], R8 ;  /* 0x000000080a008985 */ /* 0x0101e8000c101b2c */
[----:B0-----:R-:W2:Y:S01]  /*2e9a0*/  @!P1 LDL.64 R8, [R1+0x370] ;  /* 0x0003700001089983 */ /* 0x001ea20000100a00 */
[----:B---3--:R-:W-:Y:S02]  /*2e9b0*/  ISETP.GE.AND P0, PT, R36, UR4, PT ;  /* 0x0000000424007c0c */ /* 0x008fe4000bf06270 */
[----:B------:R-:W-:-:S04]  /*2e9c0*/  @!P1 LEA R10, P2, R15, R6, 0x2 ;  /* 0x000000060f0a9211 */ /* 0x000fc800078410ff */
[----:B------:R-:W-:Y:S02]  /*2e9d0*/  @!P1 LEA.HI.X R11, R15, R5, R38, 0x2, P2 ;  /* 0x000000050f0b9211 */ /* 0x000fe400010f1426 */
[----:B------:R-:W3:Y:S04]  /*2e9e0*/  LDL R15, [R1+0x4c8] ;  /* 0x0004c800010f7983 */ /* 0x000ee80000100800 */
[----:B--2---:R0:W-:Y:S04]  /*2e9f0*/  @!P1 ST.E.64 desc[UR44][R10.64], R8 ;  /* 0x000000080a009985 */ /* 0x0041e8000c101b2c */
[----:B0-----:R-:W2:Y:S01]  /*2ea00*/  @!P0 LDL.64 R8, [R1+0x380] ;  /* 0x0003800001088983 */ /* 0x001ea20000100a00 */
[----:B------:R-:W-:-:S02]  /*2ea10*/  ISETP.GE.AND P1, PT, R34, UR4, PT ;  /* 0x0000000422007c0c */ /* 0x000fc4000bf26270 */
[----:B------:R-:W-:-:S04]  /*2ea20*/  @!P0 LEA R10, P2, R36, R6, 0x2 ;  /* 0x00000006240a8211 */ /* 0x000fc800078410ff */
[----:B------:R-:W-:Y:S02]  /*2ea30*/  @!P0 LEA.HI.X R11, R36, R5, R37, 0x2, P2 ;  /* 0x00000005240b8211 */ /* 0x000fe400010f1425 */
[----:B------:R-:W4:Y:S04]  /*2ea40*/  LDL R36, [R1+0x4c4] ;  /* 0x0004c40001247983 */ /* 0x000f280000100800 */
[----:B--2---:R0:W-:Y:S04]  /*2ea50*/  @!P0 ST.E.64 desc[UR44][R10.64], R8 ;  /* 0x000000080a008985 */ /* 0x0041e8000c101b2c */
[----:B0-----:R-:W2:Y:S01]  /*2ea60*/  @!P1 LDL.64 R8, [R1+0x390] ;  /* 0x0003900001089983 */ /* 0x001ea20000100a00 */
[----:B------:R-:W-:-:S02]  /*2ea70*/  ISETP.GE.AND P0, PT, R32, UR4, PT ;  /* 0x0000000420007c0c */ /* 0x000fc4000bf06270 */
[----:B------:R-:W-:-:S04]  /*2ea80*/  @!P1 LEA R10, P2, R34, R6, 0x2 ;  /* 0x00000006220a9211 */ /* 0x000fc800078410ff */
[----:B------:R-:W-:Y:S02]  /*2ea90*/  @!P1 LEA.HI.X R11, R34, R5, R35, 0x2, P2 ;  /* 0x00000005220b9211 */ /* 0x000fe400010f1423 */
[----:B------:R-:W4:Y:S04]  /*2eaa0*/  LDL R35, [R1+0x4c0] ;  /* 0x0004c00001237983 */ /* 0x000f280000100800 */
        /* <DEDUP_REMOVED lines=10> */
[----:B-----5:R-:W-:-:S02]  /*2eb50*/  ISETP.GE.AND P0, PT, R13, UR4, PT ;  /* 0x000000040d007c0c */ /* 0x020fc4000bf06270 */
[----:B------:R-:W-:-:S04]  /*2eb60*/  @!P1 LEA R10, P2, R12, R6, 0x2 ;  /* 0x000000060c0a9211 */ /* 0x000fc800078410ff */
[----:B------:R-:W-:Y:S02]  /*2eb70*/  @!P1 LEA.HI.X R11, R12, R5, R14, 0x2, P2 ;  /* 0x000000050c0b9211 */ /* 0x000fe400010f140e */
[----:B------:R-:W5:Y:S04]  /*2eb80*/  LDL R14, [R1+0x490] ;  /* 0x00049000010e7983 */ /* 0x000f680000100800 */
[----:B------:R-:W5:Y:S04]  /*2eb90*/  LDL R12, [R1+0x48c] ;  /* 0x00048c00010c7983 */ /* 0x000f680000100800 */
[----:B--2---:R0:W-:Y:S04]  /*2eba0*/  @!P1 ST.E.64 desc[UR44][R10.64], R8 ;  /* 0x000000080a009985 */ /* 0x0041e8000c101b2c */
[----:B0-----:R-:W2:Y:S01]  /*2ebb0*/  @!P0 LDL.64 R8, [R1+0x3c0] ;  /* 0x0003c00001088983 */ /* 0x001ea20000100a00 */
[----:B------:R-:W-:-:S02]  /*2ebc0*/  ISETP.GE.AND P1, PT, R229, UR4, PT ;  /* 0x00000004e5007c0c */ /* 0x000fc4000bf26270 */
[----:B------:R-:W-:-:S04]  /*2ebd0*/  @!P0 LEA R10, P2, R13, R6, 0x2 ;  /* 0x000000060d0a8211 */ /* 0x000fc800078410ff */
[----:B---3--:R-:W-:Y:S02]  /*2ebe0*/  @!P0 LEA.HI.X R11, R13, R5, R15, 0x2, P2 ;  /* 0x000000050d0b8211 */ /* 0x008fe400010f140f */
[----:B------:R-:W3:Y:S04]  /*2ebf0*/  LDL R15, [R1+0x4b0] ;  /* 0x0004b000010f7983 */ /* 0x000ee80000100800 */
[----:B------:R-:W3:Y:S04]  /*2ec00*/  LDL R13, [R1+0x4ac] ;  /* 0x0004ac00010d7983 */ /* 0x000ee80000100800 */
[----:B--2---:R0:W-:Y:S04]  /*2ec10*/  @!P0 ST.E.64 desc[UR44][R10.64], R8 ;  /* 0x000000080a008985 */ /* 0x0041e8000c101b2c */
[----:B0-----:R-:W2:Y:S01]  /*2ec20*/  @!P1 LDL.64 R8, [R1+0x3d0] ;  /* 0x0003d00001089983 */ /* 0x001ea20000100a00 */
[----:B------:R-:W-:-:S02]  /*2ec30*/  ISETP.GE.AND P0, PT, R228, UR4, PT ;  /* 0x00000004e4007c0c */ /* 0x000fc4000bf06270 */
[----:B------:R-:W-:-:S04]  /*2ec40*/  @!P1 LEA R10, P2, R229, R6, 0x2 ;  /* 0x00000006e50a9211 */ /* 0x000fc800078410ff */
[----:B----4-:R-:W-:-:S05]  /*2ec50*/  @!P1 LEA.HI.X R11, R229, R5, R36, 0x2, P2 ;  /* 0x00000005e50b9211 */ /* 0x010fca00010f1424 */
[----:B--2---:R0:W-:Y:S04]  /*2ec60*/  @!P1 ST.E.64 desc[UR44][R10.64], R8 ;  /* 0x000000080a009985 */ /* 0x0041e8000c101b2c */
[----:B0-----:R-:W2:Y:S01]  /*2ec70*/  @!P0 LDL.64 R8, [R1+0x3e0] ;  /* 0x0003e00001088983 */ /* 0x001ea20000100a00 */
        /* <DEDUP_REMOVED lines=15> */
[----:B-----5:R-:W-:Y:S02]  /*2ed70*/  ISETP.GE.AND P0, PT, R14, UR4, PT ;  /* 0x000000040e007c0c */ /* 0x020fe4000bf06270 */
[----:B------:R-:W-:-:S04]  /*2ed80*/  @!P1 LEA R10, P2, R225, R6, 0x2 ;  /* 0x00000006e10a9211 */ /* 0x000fc800078410ff */
[----:B------:R-:W-:-:S05]  /*2ed90*/  @!P1 LEA.HI.X R11, R225, R5, R32, 0x2, P2 ;  /* 0x00000005e10b9211 */ /* 0x000fca00010f1420 */
[----:B--2---:R0:W-:Y:S04]  /*2eda0*/  @!P1 ST.E.64 desc[UR44][R10.64], R8 ;  /* 0x000000080a009985 */ /* 0x0041e8000c101b2c */
[----:B0-----:R-:W2:Y:S01]  /*2edb0*/  @!P0 LDL.64 R8, [R1+0x420] ;  /* 0x0004200001088983 */ /* 0x001ea20000100a00 */
[----:B------:R-:W-:Y:S02]  /*2edc0*/  ISETP.GE.AND P1, PT, R12, UR4, PT ;  /* 0x000000040c007c0c */ /* 0x000fe4000bf26270 */
[----:B------:R-:W-:-:S04]  /*2edd0*/  @!P0 LEA R10, P2, R14, R6, 0x2 ;  /* 0x000000060e0a8211 */ /* 0x000fc800078410ff */
[----:B---3--:R-:W-:-:S05]  /*2ede0*/  @!P0 LEA.HI.X R11, R14, R5, R15, 0x2, P2 ;  /* 0x000000050e0b8211 */ /* 0x008fca00010f140f */
[----:B--2---:R0:W-:Y:S04]  /*2edf0*/  @!P0 ST.E.64 desc[UR44][R10.64], R8 ;  /* 0x000000080a008985 */ /* 0x0041e8000c101b2c */
[----:B0-----:R-:W2:Y:S01]  /*2ee00*/  @!P1 LDL.64 R8, [R1+0x430] ;  /* 0x0004300001089983 */ /* 0x001ea20000100a00 */
[----:B------:R-:W-:-:S04]  /*2ee10*/  @!P1 LEA R10, P0, R12, R6, 0x2 ;  /* 0x000000060c0a9211 */ /* 0x000fc800078010ff */
[----:B------:R-:W-:-:S05]  /*2ee20*/  @!P1 LEA.HI.X R11, R12, R5, R13, 0x2, P0 ;  /* 0x000000050c0b9211 */ /* 0x000fca00000f140d */
[----:B--2---:R4:W-:Y:S04]  /*2ee30*/  @!P1 ST.E.64 desc[UR44][R10.64], R8 ;  /* 0x000000080a009985 */ /* 0x0049e8000c101b2c */
.L_x_4068:
[----:B------:R-:W-:Y:S05]  /*2ee40*/  BSYNC B1 ;  /* 0x0000000000017941 */ /* 0x000fea0003800000 */
.L_x_4067:
[----:B------:R-:W-:-:S03]  /*2ee50*/  UMOV UR4, 0xffffffff ;  /* 0xffffffff00047882 */ /* 0x000fc60000000000 */
[----:B------:R-:W-:Y:S05]  /*2ee60*/  BRA.DIV UR4, `(.L_x_4069) ;  /* 0x000000c2046c7947 */ /* 0x000fea000b800000 */
[----:B------:R0:W0:Y:S04]  /*2ee70*/  SHFL.IDX PT, R32, R4, 0x1, 0x1c1f ;  /* 0x003c1f0004207f89 */ /* 0x00002800000e0000 */
[----:B------:R0:W0:Y:S02]  /*2ee80*/  SHFL.IDX PT, R14, R3, 0x1, 0x1c1f ;  /* 0x003c1f00030e7f89 */ /* 0x00002400000e0000 */
.L_x_4308:
[----:B------:R-:W-:-:S13]  /*2ee90*/  ISETP.GE.AND P0, PT, R7, R0, PT ;  /* 0x000000000700720c */ /* 0x000fda0003f06270 */
[----:B------:R-:W-:Y:S05]  /*2eea0*/  @P0 BRA `(.L_x_4065) ;  /* 0x0000001c00340947 */ /* 0x000fea0003800000 */
[----:B------:R-:W5:Y:S01]  /*2eeb0*/  LDC R0, c[0x0][0xbc8] ;  /* 0x0002f200ff007b82 */ /* 0x000f620000000800 */
[----:B------:R-:W4:Y:S04]  /*2eec0*/  LDL R67, [R1+0x488] ;  /* 0x0004880001437983 */ /* 0x000f280000100800 */
[----:B------:R-:W4:Y:S04]  /*2eed0*/  LDL R65, [R1+0x484] ;  /* 0x0004840001417983 */ /* 0x000f280000100800 */
[----:B------:R-:W4:Y:S04]  /*2eee0*/  LDL R68, [R1+0x50c] ;  /* 0x00050c0001447983 */ /* 0x000f280000100800 */
[----:B------:R-:W4:Y:S04]  /*2eef0*/  LDL R63, [R1+0x480] ;  /* 0x00048000013f7983 */ /* 0x000f280000100800 */
[----:B------:R-:W4:Y:S04]  /*2ef00*/  LDL R61, [R1+0x508] ;  /* 0x00050800013d7983 */ /* 0x000f280000100800 */
[----:B------:R-:W4:Y:S01]  /*2ef10*/  LDL R59, [R1+0x504] ;  /* 0x00050400013b7983 */ /* 0x000f220000100800 */
[----:B-----5:R-:W-:-:S03]  /*2ef20*/  ISETP.GE.AND P0, PT, R205, R0, PT ;  /* 0x00000000cd00720c */ /* 0x020fc60003f06270 */
[----:B------:R-:W5:Y:S04]  /*2ef30*/  LDL R66, [R1+0x47c] ;  /* 0x00047c0001427983 */ /* 0x000f680000100800 */
[----:B------:R-:W5:Y:S04]  /*2ef40*/  LDL R57, [R1+0x500] ;  /* 0x0005000001397983 */ /* 0x000f680000100800 */
[----:B------:R-:W5:Y:S04]  /*2ef50*/  LDL R64, [R1+0x478] ;  /* 0x0004780001407983 */ /* 0x000f680000100800 */
[----:B---3--:R-:W3:Y:S01]  /*2ef60*/  @!P0 LDL.64 R6, [R1+0x248] ;  /* 0x0002480001068983 */ /* 0x008ee20000100a00 */
[----:B------:R-:W-:Y:S01]  /*2ef70*/  ISETP.GE.AND P1, PT, R16, R0, PT ;  /* 0x000000001000720c */ /* 0x000fe20003f26270 */
[----:B01----:R-:W-:-:S02]  /*2ef80*/  @!P0 IMAD.MOV.U32 R4, RZ, RZ, R14 ;  /* 0x000000ffff048224 */ /* 0x003fc400078e000e */
[----:B--2---:R-:W-:Y:S01]  /*2ef90*/  @!P0 IMAD.MOV.U32 R5, RZ, RZ, R32 ;  /* 0x000000ffff058224 */ /* 0x004fe200078e0020 */
[----:B------:R-:W2:Y:S01]  /*2efa0*/  LDL R55, [R1+0x4fc] ;  /* 0x0004fc0001377983 */ /* 0x000ea20000100800 */
[----:B------:R-:W-:Y:S01]  /*2efb0*/  @!P0 IMAD.WIDE R4, R205, 0x4, R4 ;  /* 0x00000004cd048825 */ /* 0x000fe200078e0204 */
[----:B------:R-:W-:Y:S02]  /*2efc0*/  ISETP.GE.AND P2, PT, R17, R0, PT ;  /* 0x000000001100720c */ /* 0x000fe40003f46270 */
        /* <DEDUP_REMOVED lines=28> */
[----:B---3--:R0:W-:Y:S04]  /*2f190*/  @!P0 ST.E.64 desc[UR44][R4.64], R6 ;  /* 0x0000000604008985 */ /* 0x0081e8000c101b2c */
[----:B0-----:R-:W3:Y:S01]  /*2f1a0*/  @!P1 LDL.64 R4, [R1+0x258] ;  /* 0x0002580001049983 */ /* 0x001ee20000100a00 */
[----:B------:R-:W-:-:S04]  /*2f1b0*/  @!P1 LEA R6, P0, R16, R14, 0x2 ;  /* 0x0000000e10069211 */ /* 0x000fc800078010ff */
[----:B------:R-:W-:Y:S02]  /*2f1c0*/  @!P1 LEA.HI.X R7, R16, R32, R26, 0x2, P0 ;  /* 0x0000002010079211 */ /* 0x000fe400000f141a */
[----:B----4-:R-:W-:-:S03]  /*2f1d0*/  @!P2 LEA R10, P0, R17, R14, 0x2 ;  /* 0x0000000e110aa211 */ /* 0x010fc600078010ff */
[----:B---3--:R0:W-:Y:S04]  /*2f1e0*/  @!P1 ST.E.64 desc[UR44][R6.64], R4 ;  /* 0x0000000406009985 */ /* 0x0081e8000c101b2c */
[----:B------:R-:W3:Y:S01]  /*2f1f0*/  @!P2 LDL.64 R8, [R1+0x268] ;  /* 0x000268000108a983 */ /* 0x000ee20000100a00 */
[----:B------:R-:W-:Y:S02]  /*2f200*/  ISETP.GE.AND P1, PT, R20, R0, PT ;  /* 0x000000001400720c */ /* 0x000fe40003f26270 */
[----:B------:R-:W-:-:S05]  /*2f210*/  @!P2 LEA.HI.X R11, R17, R32, R28, 0x2, P0 ;  /* 0x00000020110ba211 */ /* 0x000fca00000f141c */
[----:B---3--:R1:W-:Y:S06]  /*2f220*/  @!P2 ST.E.64 desc[UR44][R10.64], R8 ;  /* 0x000000080a00a985 */ /* 0x0083ec000c101b2c */
[----:B------:R-:W3:Y:S01]  /*2f230*/  @!P1 LDL.64 R12, [R1+0x278] ;  /* 0x00027800010c9983 */ /* 0x000ee20000100a00 */
[----:B------:R-:W-:Y:S02]  /*2f240*/  ISETP.GE.AND P2, PT, R21, R0, PT ;  /* 0x000000001500720c */ /* 0x000fe40003f46270 */
[----:B------:R-:W-:-:S04]  /*2f250*/  @!P1 LEA R16, P0, R20, R14, 0x2 ;  /* 0x0000000e14109211 */ /* 0x000fc800078010ff */
[----:B------:R-:W-:-:S05]  /*2f260*/  @!P1 LEA.HI.X R17, R20, R32, R29, 0x2, P0 ;  /* 0x0000002014119211 */ /* 0x000fca00000f141d */
[----:B---3--:R3:W-:Y:S04]  /*2f270*/  @!P1 ST.E.64 desc[UR44][R16.64], R12 ;  /* 0x0000000c10009985 */ /* 0x0087e8000c101b2c */
[----:B0-----:R-:W4:Y:S01]  /*2f280*/  @!P2 LDL.64 R4, [R1+0x288] ;  /* 0x000288000104a983 */ /* 0x001f220000100a00 */
[----:B------:R-:W-:Y:S02]  /*2f290*/  ISETP.GE.AND P1, PT, R24, R0, PT ;  /* 0x000000001800720c */ /* 0x000fe40003f26270 */
[----:B------:R-:W-:-:S04]  /*2f2a0*/  @!P2 LEA R20, P0, R21, R14, 0x2 ;  /* 0x0000000e1514a211 */ /* 0x000fc800078010ff */
[----:B------:R-:W-:-:S05]  /*2f2b0*/  @!P2 LEA.HI.X R21, R21, R32, R30, 0x2, P0 ;  /* 0x000000201515a211 */ /* 0x000fca00000f141e */
[----:B----4-:R0:W-:Y:S04]  /*2f2c0*/  @!P2 ST.E.64 desc[UR44][R20.64], R4 ;  /* 0x000000041400a985 */ /* 0x0101e8000c101b2c */
[----:B------:R-:W4:Y:S01]  /*2f2d0*/  @!P1 LDL.64 R6, [R1+0x298] ;  /* 0x0002980001069983 */ /* 0x000f220000100a00 */
[----:B------:R-:W-:Y:S02]  /*2f2e0*/  ISETP.GE.AND P2, PT, R223, R0, PT ;  /* 0x00000000df00720c */ /* 0x000fe40003f46270 */
[----:B-1----:R-:W-:-:S04]  /*2f2f0*/  @!P1 LEA R10, P0, R24, R14, 0x2 ;  /* 0x0000000e180a9211 */ /* 0x002fc800078010ff */
[----:B------:R-:W-:-:S05]  /*2f300*/  @!P1 LEA.HI.X R11, R24, R32, R31, 0x2, P0 ;  /* 0x00000020180b9211 */ /* 0x000fca00000f141f */
[----:B----4-:R1:W-:Y:S04]  /*2f310*/  @!P1 ST.E.64 desc[UR44][R10.64], R6 ;  /* 0x000000060a009985 */ /* 0x0103e8000c101b2c */
[----:B------:R-:W4:Y:S01]  /*2f320*/  @!P2 LDL.64 R8, [R1+0x2a8] ;  /* 0x0002a8000108a983 */ /* 0x000f220000100a00 */
[----:B------:R-:W-:Y:S02]  /*2f330*/  ISETP.GE.AND P1, PT, R67, R0, PT ;  /* 0x000000004300720c */ /* 0x000fe40003f26270 */
[----:B---3--:R-:W-:-:S04]  /*2f340*/  @!P2 LEA R12, P0, R223, R14, 0x2 ;  /* 0x0000000edf0ca211 */ /* 0x008fc800078010ff */
[----:B------:R-:W-:-:S05]  /*2f350*/  @!P2 LEA.HI.X R13, R223, R32, R25, 0x2, P0 ;  /* 0x00000020df0da211 */ /* 0x000fca00000f1419 */
[----:B----4-:R3:W-:Y:S04]  /*2f360*/  @!P2 ST.E.64 desc[UR44][R12.64], R8 ;  /* 0x000000080c00a985 */ /* 0x0107e8000c101b2c */
[----:B0-----:R-:W4:Y:S01]  /*2f370*/  @!P1 LDL.64 R4, [R1+0x2b8] ;  /* 0x0002b80001049983 */ /* 0x001f220000100a00 */
[----:B------:R-:W-:Y:S02]  /*2f380*/  ISETP.GE.AND P2, PT, R65, R0, PT ;  /* 0x000000004100720c */ /* 0x000fe40003f46270 */
[----:B------:R-:W-:-:S04]  /*2f390*/  @!P1 LEA R16, P0, R67, R14, 0x2 ;  /* 0x0000000e43109211 */ /* 0x000fc800078010ff */
[----:B------:R-:W-:Y:S01]  /*2f3a0*/  @!P1 LEA.HI.X R17, R67, R32, R68, 0x2, P0 ;  /* 0x0000002043119211 */ /* 0x000fe200000f1444 */
[----:B------:R-:W-:-:S04]  /*2f3b0*/  IMAD.MOV.U32 R67, RZ, RZ, R61 ;  /* 0x000000ffff437224 */ /* 0x000fc800078e003d */
[----:B----4-:R0:W-:Y:S04]  /*2f3c0*/  @!P1 ST.E.64 desc[UR44][R16.64], R4 ;  /* 0x0000000410009985 */ /* 0x0101e8000c101b2c */
[----:B-1----:R-:W4:Y:S01]  /*2f3d0*/  @!P2 LDL.64 R6, [R1+0x2c8] ;  /* 0x0002c8000106a983 */ /* 0x002f220000100a00 */
[----:B------:R-:W-:Y:S02]  /*2f3e0*/  ISETP.GE.AND P1, PT, R63, R0, PT ;  /* 0x000000003f00720c */ /* 0x000fe40003f26270 */
[----:B------:R-:W-:-:S04]  /*2f3f0*/  @!P2 LEA R10, P0, R65, R14, 0x2 ;  /* 0x0000000e410aa211 */ /* 0x000fc800078010ff */
[----:B------:R-:W-:Y:S02]  /*2f400*/  @!P2 LEA.HI.X R11, R65, R32, R67, 0x2, P0 ;  /* 0x00000020410ba211 */ /* 0x000fe400000f1443 */
[----:B------:R-:W-:-:S03]  /*2f410*/  MOV R61, R59 ;  /* 0x0000003b003d7202 */ /* 0x000fc60000000f00 */
[----:B----4-:R1:W-:Y:S04]  /*2f420*/  @!P2 ST.E.64 desc[UR44][R10.64], R6 ;  /* 0x000000060a00a985 */ /* 0x0103e8000c101b2c */
[----:B---3--:R-:W3:Y:S01]  /*2f430*/  @!P1 LDL.64 R8, [R1+0x2d8] ;  /* 0x0002d80001089983 */ /* 0x008ee20000100a00 */
[----:B-----5:R-:W-:Y:S01]  /*2f440*/  ISETP.GE.AND P2, PT, R66, R0, PT ;  /* 0x000000004200720c */ /* 0x020fe20003f46270 */
[----:B------:R-:W-:Y:S01]  /*2f450*/  IMAD.MOV.U32 R65, RZ, RZ, R61 ;  /* 0x000000ffff417224 */ /* 0x000fe200078e003d */
[----:B------:R-:W-:-:S04]  /*2f460*/  @!P1 LEA R12, P0, R63, R14, 0x2 ;  /* 0x0000000e3f0c9211 */ /* 0x000fc800078010ff */
[----:B------:R-:W-:Y:S01]  /*2f470*/  @!P1 LEA.HI.X R13, R63, R32, R65, 0x2, P0 ;  /* 0x000000203f0d9211 */ /* 0x000fe200000f1441 */
[----:B------:R-:W-:-:S04]  /*2f480*/  IMAD.MOV.U32 R59, RZ, RZ, R57 ;  /* 0x000000ffff3b7224 */ /* 0x000fc800078e0039 */
[----:B------:R-:W-:Y:S01]  /*2f490*/  IMAD.MOV.U32 R61, RZ, RZ, R59 ;  /* 0x000000ffff3d7224 */ /* 0x000fe200078e003b */
[----:B---3--:R3:W-:Y:S04]  /*2f4a0*/  @!P1 ST.E.64 desc[UR44][R12.64], R8 ;  /* 0x000000080c009985 */ /* 0x0087e8000c101b2c */
[----:B0-----:R-:W4:Y:S01]  /*2f4b0*/  @!P2 LDL.64 R4, [R1+0x2e8] ;  /* 0x0002e8000104a983 */ /* 0x001f220000100a00 */
[----:B------:R-:W-:Y:S01]  /*2f4c0*/  ISETP.GE.AND P1, PT, R64, R0, PT ;  /* 0x000000004000720c */ /* 0x000fe20003f26270 */
[----:B------:R-:W-:Y:S01]  /*2f4d0*/  IMAD.MOV.U32 R67, RZ, RZ, R61 ;  /* 0x000000ffff437224 */ /* 0x000fe200078e003d */
[----:B------:R-:W-:-:S04]  /*2f4e0*/  @!P2 LEA R16, P0, R66, R14, 0x2 ;  /* 0x0000000e4210a211 */ /* 0x000fc800078010ff */
[----:B------:R-:W-:Y:S01]  /*2f4f0*/  @!P2 LEA.HI.X R17, R66, R32, R67, 0x2, P0 ;  /* 0x000000204211a211 */ /* 0x000fe200000f1443 */
[----:B--2---:R-:W-:-:S04]  /*2f500*/  IMAD.MOV.U32 R57, RZ, RZ, R55 ;  /* 0x000000ffff397224 */ /* 0x004fc800078e0037 */
[----:B------:R-:W-:Y:S01]  /*2f510*/  IMAD.MOV.U32 R59, RZ, RZ, R57 ;  /* 0x000000ffff3b7224 */ /* 0x000fe200078e0039 */
[----:B----4-:R0:W-:Y:S04]  /*2f520*/  @!P2 ST.E.64 desc[UR44][R16.64], R4 ;  /* 0x000000041000a985 */ /* 0x0101e8000c101b2c */
[----:B-1----:R-:W2:Y:S01]  /*2f530*/  @!P1 LDL.64 R6, [R1+0x2f8] ;  /* 0x0002f80001069983 */ /* 0x002ea20000100a00 */
[----:B------:R-:W-:Y:S01]  /*2f540*/  ISETP.GE.AND P2, PT, R62, R0, PT ;  /* 0x000000003e00720c */ /* 0x000fe20003f46270 */
[----:B------:R-:W-:Y:S01]  /*2f550*/  IMAD.MOV.U32 R65, RZ, RZ, R59 ;  /* 0x000000ffff417224 */ /* 0x000fe200078e003b */
[C---:B------:R-:W-:Y:S01]  /*2f560*/  @!P1 LEA R10, P0, R64.reuse, R14, 0x2 ;  /* 0x0000000e400a9211 */ /* 0x040fe200078010ff */
[----:B------:R-:W-:Y:S01]  /*2f570*/  IMAD.MOV.U32 R55, RZ, RZ, R52 ;  /* 0x000000ffff377224 */ /* 0x000fe200078e0034 */
[----:B------:R-:W4:Y:S02]  /*2f580*/  LDL R59, [R1+0x4f0] ;  /* 0x0004f000013b7983 */ /* 0x000f240000100800 */
[----:B------:R-:W-:Y:S01]  /*2f590*/  @!P1 LEA.HI.X R11, R64, R32, R65, 0x2, P0 ;  /* 0x00000020400b9211 */ /* 0x000fe200000f1441 */
[----:B------:R-:W-:-:S04]  /*2f5a0*/  IMAD.MOV.U32 R57, RZ, RZ, R55 ;  /* 0x000000ffff397224 */ /* 0x000fc800078e0037 */
[----:B--2---:R1:W-:Y:S04]  /*2f5b0*/  @!P1 ST.E.64 desc[UR44][R10.64], R6 ;  /* 0x000000060a009985 */ /* 0x0043e8000c101b2c */
[----:B---3--:R-:W2:Y:S01]  /*2f5c0*/  @!P2 LDL.64 R8, [R1+0x308] ;  /* 0x000308000108a983 */ /* 0x008ea20000100a00 */
[----:B------:R-:W-:Y:S01]  /*2f5d0*/  ISETP.GE.AND P1, PT, R60, R0, PT ;  /* 0x000000003c00720c */ /* 0x000fe20003f26270 */
[----:B------:R-:W-:Y:S01]  /*2f5e0*/  IMAD.MOV.U32 R63, RZ, RZ, R57 ;  /* 0x000000ffff3f7224 */ /* 0x000fe200078e0039 */
[----:B------:R-:W-:-:S04]  /*2f5f0*/  @!P2 LEA R12, P0, R62, R14, 0x2 ;  /* 0x0000000e3e0ca211 */ /* 0x000fc800078010ff */
[----:B------:R-:W-:Y:S01]  /*2f600*/  @!P2 LEA.HI.X R13, R62, R32, R63, 0x2, P0 ;  /* 0x000000203e0da211 */ /* 0x000fe200000f143f */
[----:B------:R-:W-:-:S04]  /*2f610*/  IMAD.MOV.U32 R52, RZ, RZ, R51 ;  /* 0x000000ffff347224 */ /* 0x000fc800078e0033 */
[----:B------:R-:W-:Y:S01]  /*2f620*/  IMAD.MOV.U32 R55, RZ, RZ, R52 ;  /* 0x000000ffff377224 */ /* 0x000fe200078e0034 */
[----:B--2---:R2:W-:Y:S04]  /*2f630*/  @!P2 ST.E.64 desc[UR44][R12.64], R8 ;  /* 0x000000080c00a985 */ /* 0x0045e8000c101b2c */
[----:B0-----:R-:W3:Y:S01]  /*2f640*/  @!P1 LDL.64 R4, [R1+0x318] ;  /* 0x0003180001049983 */ /* 0x001ee20000100a00 */
[----:B------:R-:W-:Y:S01]  /*2f650*/  ISETP.GE.AND P2, PT, R58, R0, PT ;  /* 0x000000003a00720c */ /* 0x000fe20003f46270 */
[----:B------:R-:W-:Y:S01]  /*2f660*/  IMAD.MOV.U32 R61, RZ, RZ, R55 ;  /* 0x000000ffff3d7224 */ /* 0x000fe200078e0037 */
[C---:B------:R-:W-:Y:S01]  /*2f670*/  @!P1 LEA R16, P0, R60.reuse, R14, 0x2 ;  /* 0x0000000e3c109211 */ /* 0x040fe200078010ff */
[----:B------:R-:W-:Y:S01]  /*2f680*/  IMAD.MOV.U32 R51, RZ, RZ, R46 ;  /* 0x000000ffff337224 */ /* 0x000fe200078e002e */
[----:B------:R-:W5:Y:S02]  /*2f690*/  LDL R55, [R1+0x4e8] ;  /* 0x0004e80001377983 */ /* 0x000f640000100800 */
[----:B------:R-:W-:-:S05]  /*2f6a0*/  @!P1 LEA.HI.X R17, R60, R32, R61, 0x2, P0 ;  /* 0x000000203c119211 */ /* 0x000fca00000f143d */
[----:B---3--:R0:W-:Y:S04]  /*2f6b0*/  @!P1 ST.E.64 desc[UR44][R16.64], R4 ;  /* 0x0000000410009985 */ /* 0x0081e8000c101b2c */
[----:B-1----:R-:W3:Y:S01]  /*2f6c0*/  @!P2 LDL.64 R6, [R1+0x328] ;  /* 0x000328000106a983 */ /* 0x002ee20000100a00 */
[----:B------:R-:W-:Y:S02]  /*2f6d0*/  ISETP.GE.AND P1, PT, R56, R0, PT ;  /* 0x000000003800720c */ /* 0x000fe40003f26270 */
[----:B------:R-:W-:-:S04]  /*2f6e0*/  @!P2 LEA R10, P0, R58, R14, 0x2 ;  /* 0x0000000e3a0aa211 */ /* 0x000fc800078010ff */
[----:B----4-:R-:W-:Y:S01]  /*2f6f0*/  @!P2 LEA.HI.X R11, R58, R32, R59, 0x2, P0 ;  /* 0x000000203a0ba211 */ /* 0x010fe200000f143b */
[----:B------:R-:W-:-:S04]  /*2f700*/  IMAD.MOV.U32 R52, RZ, RZ, R51 ;  /* 0x000000ffff347224 */ /* 0x000fc800078e0033 */
[----:B---3--:R1:W-:Y:S04]  /*2f710*/  @!P2 ST.E.64 desc[UR44][R10.64], R6 ;  /* 0x000000060a00a985 */ /* 0x0083e8000c101b2c */
[----:B--2---:R-:W2:Y:S01]  /*2f720*/  @!P1 LDL.64 R8, [R1+0x338] ;  /* 0x0003380001089983 */ /* 0x004ea20000100a00 */
[----:B------:R-:W-:Y:S01]  /*2f730*/  ISETP.GE.AND P2, PT, R54, R0, PT ;  /* 0x000000003600720c */ /* 0x000fe20003f46270 */
[----:B------:R-:W-:Y:S01]  /*2f740*/  IMAD.MOV.U32 R57, RZ, RZ, R52 ;  /* 0x000000ffff397224 */ /* 0x000fe200078e0034 */
[----:B------:R-:W-:-:S04]  /*2f750*/  @!P1 LEA R12, P0, R56, R14, 0x2 ;  /* 0x0000000e380c9211 */ /* 0x000fc800078010ff */
[----:B------:R-:W-:Y:S01]  /*2f760*/  @!P1 LEA.HI.X R13, R56, R32, R57, 0x2, P0 ;  /* 0x00000020380d9211 */ /* 0x000fe200000f1439 */
[----:B------:R-:W-:-:S04]  /*2f770*/  IMAD.MOV.U32 R52, RZ, RZ, R45 ;  /* 0x000000ffff347224 */ /* 0x000fc800078e002d */
[----:B--2---:R2:W-:Y:S04]  /*2f780*/  @!P1 ST.E.64 desc[UR44][R12.64], R8 ;  /* 0x000000080c009985 */ /* 0x0045e8000c101b2c */
[----:B0-----:R-:W3:Y:S01]  /*2f790*/  @!P2 LDL.64 R4, [R1+0x348] ;  /* 0x000348000104a983 */ /* 0x001ee20000100a00 */
[----:B------:R-:W-:Y:S02]  /*2f7a0*/  ISETP.GE.AND P1, PT, R52, R0, PT ;  /* 0x000000003400720c */ /* 0x000fe40003f26270 */
[----:B------:R-:W-:-:S04]  /*2f7b0*/  @!P2 LEA R16, P0, R54, R14, 0x2 ;  /* 0x0000000e3610a211 */ /* 0x000fc800078010ff */
[----:B-----5:R-:W-:Y:S01]  /*2f7c0*/  @!P2 LEA.HI.X R17, R54, R32, R55, 0x2, P0 ;  /* 0x000000203611a211 */ /* 0x020fe200000f1437 */
[----:B------:R-:W-:Y:S02]  /*2f7d0*/  IMAD.MOV.U32 R46, RZ, RZ, R41 ;  /* 0x000000ffff2e7224 */ /* 0x000fe400078e0029 */
[----:B------:R-:W4:Y:S04]  /*2f7e0*/  LDL R41, [R1+0x4e0] ;  /* 0x0004e00001297983 */ /* 0x000f280000100800 */
[----:B---3--:R0:W-:Y:S04]  /*2f7f0*/  @!P2 ST.E.64 desc[UR44][R16.64], R4 ;  /* 0x000000041000a985 */ /* 0x0081e8000c101b2c */
[----:B-1----:R-:W3:Y:S01]  /*2f800*/  @!P1 LDL.64 R6, [R1+0x358] ;  /* 0x0003580001069983 */ /* 0x002ee20000100a00 */
[----:B------:R-:W-:-:S02]  /*2f810*/  ISETP.GE.AND P2, PT, R50, R0, PT ;  /* 0x000000003200720c */ /* 0x000fc40003f46270 */
[----:B------:R-:W-:-:S04]  /*2f820*/  @!P1 LEA R10, P0, R52, R14, 0x2 ;  /* 0x0000000e340a9211 */ /* 0x000fc800078010ff */
[----:B------:R-:W-:Y:S01]  /*2f830*/  @!P1 LEA.HI.X R11, R52, R32, R53, 0x2, P0 ;  /* 0x00000020340b9211 */ /* 0x000fe200000f1435 */
[----:B----4-:R-:W-:-:S04]  /*2f840*/  IMAD.MOV.U32 R51, RZ, RZ, R41 ;  /* 0x000000ffff337224 */ /* 0x010fc800078e0029 */
        /* <DEDUP_REMOVED lines=9> */
[----:B------:R-:W-:Y:S01]  /*2f8e0*/  @!P1 LEA.HI.X R17, R48, R32, R49, 0x2, P0 ;  /* 0x0000002030119211 */ /* 0x000fe200000f1431 */
[----:B------:R-:W-:Y:S02]  /*2f8f0*/  IMAD.MOV.U32 R45, RZ, RZ, R42 ;  /* 0x000000ffff2d7224 */ /* 0x000fe400078e002a */
[----:B------:R-:W4:Y:S04]  /*2f900*/  LDL R42, [R1+0x44c] ;  /* 0x00044c00012a7983 */ /* 0x000f280000100800 */
[----:B---3--:R0:W-:Y:S04]  /*2f910*/  @!P1 ST.E.64 desc[UR44][R16.64], R4 ;  /* 0x0000000410009985 */ /* 0x0081e8000c101b2c */
[----:B-1----:R-:W3:Y:S01]  /*2f920*/  @!P2 LDL.64 R6, [R1+0x388] ;  /* 0x000388000106a983 */ /* 0x002ee20000100a00 */
[----:B------:R-:W-:-:S02]  /*2f930*/  ISETP.GE.AND P1, PT, R44, R0, PT ;  /* 0x000000002c00720c */ /* 0x000fc40003f26270 */
[----:B------:R-:W-:-:S04]  /*2f940*/  @!P2 LEA R10, P0, R46, R14, 0x2 ;  /* 0x0000000e2e0aa211 */ /* 0x000fc800078010ff */
[----:B------:R-:W-:-:S05]  /*2f950*/  @!P2 LEA.HI.X R11, R46, R32, R47, 0x2, P0 ;  /* 0x000000202e0ba211 */ /* 0x000fca00000f142f */
[----:B---3--:R1:W-:Y:S04]  /*2f960*/  @!P2 ST.E.64 desc[UR44][R10.64], R6 ;  /* 0x000000060a00a985 */ /* 0x0083e8000c101b2c */
[----:B--2---:R-:W2:Y:S01]  /*2f970*/  @!P1 LDL.64 R8, [R1+0x398] ;  /* 0x0003980001089983 */ /* 0x004ea20000100a00 */
[----:B----4-:R-:W-:Y:S02]  /*2f980*/  ISETP.GE.AND P2, PT, R42, R0, PT ;  /* 0x000000002a00720c */ /* 0x010fe40003f46270 */
        /* <DEDUP_REMOVED lines=16> */
[----:B------:R-:W-:Y:S02]  /*2fa90*/  ISETP.GE.AND P1, PT, R229, R0, PT ;  /* 0x00000000e500720c */ /* 0x000fe40003f26270 */
[----:B------:R-:W-:-:S04]  /*2faa0*/  @!P2 LEA R12, P0, R38, R14, 0x2 ;  /* 0x0000000e260ca211 */ /* 0x000fc800078010ff */
[----:B----4-:R-:W-:-:S05]  /*2fab0*/  @!P2 LEA.HI.X R13, R38, R32, R39, 0x2, P0 ;  /* 0x00000020260da211 */ /* 0x010fca00000f1427 */
        /* <DEDUP_REMOVED lines=19> */
[----:B------:R-:W-:-:S07]  /*2fbf0*/  @!P2 LEA.HI.X R17, R226, R32, R34, 0x2, P0 ;  /* 0x00000020e211a211 */ /* 0x000fce00000f1422 */
[C---:B-1----:R-:W-:Y:S01]  /*2fc00*/  @!P1 LEA R10, P0, R225.reuse, R14, 0x2 ;  /* 0x0000000ee10a9211 */ /* 0x042fe200078010ff */
[----:B---3--:R2:W-:Y:S04]  /*2fc10*/  @!P2 ST.E.64 desc[UR44][R16.64], R4 ;  /* 0x000000041000a985 */ /* 0x0085e8000c101b2c */
[----:B------:R-:W3:Y:S01]  /*2fc20*/  @!P1 LDL.64 R6, [R1+0x418] ;  /* 0x0004180001069983 */ /* 0x000ee20000100a00 */
[----:B------:R-:W-:Y:S02]  /*2fc30*/  @!P1 LEA.HI.X R11, R225, R32, R33, 0x2, P0 ;  /* 0x00000020e10b9211 */ /* 0x000fe400000f1421 */
[-C--:B------:R-:W-:Y:S01]  /*2fc40*/  ISETP.GE.AND P0, PT, R15, R0.reuse, PT ;  /* 0x000000000f00720c */ /* 0x080fe20003f06270 */
[----:B------:R-:W-:Y:S02]  /*2fc50*/  BSSY B1, `(.L_x_4070) ;  /* 0x0000009000017945 */ /* 0x000fe40003800000 */
[----:B---3--:R2:W-:Y:S01]  /*2fc60*/  @!P1 ST.E.64 desc[UR44][R10.64], R6 ;  /* 0x000000060a009985 */ /* 0x0085e2000c101b2c */
[----:B------:R-:W-:-:S09]  /*2fc70*/  ISETP.GE.AND P1, PT, R3, R0, PT ;  /* 0x000000000300720c */ /* 0x000fd20003f26270 */
[----:B------:R-:W-:Y:S05]  /*2fc80*/  @P0 BRA `(.L_x_4071) ;  /* 0x0000000000140947 */ /* 0x000fea0003800000 */
[----:B------:R-:W3:Y:S04]  /*2fc90*/  LDL R33, [R1+0x4b0] ;  /* 0x0004b00001217983 */ /* 0x000ee80000100800 */
[----:B--2---:R-:W2:Y:S01]  /*2fca0*/  LDL.64 R6, [R1+0x428] ;  /* 0x0004280001067983 */ /* 0x004ea20000100a00 */
[----:B------:R-:W-:-:S04]  /*2fcb0*/  LEA R4, P0, R15, R14, 0x2 ;  /* 0x0000000e0f047211 */ /* 0x000fc800078010ff */
[----:B---3--:R-:W-:-:S05]  /*2fcc0*/  LEA.HI.X R5, R15, R32, R33, 0x2, P0 ;  /* 0x000000200f057211 */ /* 0x008fca00000f1421 */
[----:B--2---:R0:W-:Y:S04]  /*2fcd0*/  ST.E.64 desc[UR44][R4.64], R6 ;  /* 0x0000000604007985 */ /* 0x0041e8000c101b2c */
.L_x_4071:
[----:B------:R-:W-:Y:S05]  /*2fce0*/  BSYNC B1 ;  /* 0x0000000000017941 */ /* 0x000fea0003800000 */
.L_x_4070:
[----:B------:R-:W-:Y:S05]  /*2fcf0*/  @P1 BRA `(.L_x_4065) ;  /* 0x0000000c00a01947 */ /* 0x000fea0003800000 */
[----:B------:R-:W3:Y:S04]  /*2fd00*/  LDL R0, [R1+0x4ac] ;  /* 0x0004ac0001007983 */ /* 0x000ee80000100800 */
[----:B0-2---:R-:W2:Y:S01]  /*2fd10*/  LDL.64 R4, [R1+0x438] ;  /* 0x0004380001047983 */ /* 0x005ea20000100a00 */
[----:B------:R-:W-:-:S04]  /*2fd20*/  LEA R14, P0, R3, R14, 0x2 ;  /* 0x0000000e030e7211 */ /* 0x000fc800078010ff */
[----:B---3--:R-:W-:-:S05]  /*2fd30*/  LEA.HI.X R15, R3, R32, R0, 0x2, P0 ;  /* 0x00000020030f7211 */ /* 0x008fca00000f1400 */
[----:B--2---:R0:W-:Y:S01]  /*2fd40*/  ST.E.64 desc[UR44][R14.64], R4 ;  /* 0x000000040e007985 */ /* 0x0041e2000c101b2c */
[----:B------:R-:W-:Y:S05]  /*2fd50*/  BRA `(.L_x_4065) ;  /* 0x0000000c00887947 */ /* 0x000fea0003800000 */
.L_x_4052:
        /* <DEDUP_REMOVED lines=9> */
[----:B------:R-:W2:Y:S01]  /*2fdf0*/  @P1 LDC.64 R6, c[0x0][0xd08] ;  /* 0x00034200ff061b82 */ /* 0x000ea20000000a00 */
[----:B------:R-:W-:Y:S02]  /*2fe00*/  ULDC UR4, c[0x0][0xb88] ;  /* 0x0002e20000047ab9 */ /* 0x000fe40000000800 */
[----:B------:R-:W-:Y:S02]  /*2fe10*/  IMAD.U32 R16, RZ, RZ, UR4 ;  /* 0x00000004ff107e24 */ /* 0x000fe4000f8e00ff */
[----:B---3--:R-:W-:-:S05]  /*2fe20*/  IMAD.WIDE R4, R218, 0x4, R4 ;  /* 0x00000004da047825 */ /* 0x008fca00078e0204 */
[----:B------:R3:W5:Y:S01]  /*2fe30*/  @P0 LDG.E R3, desc[UR44][R4.64] ;  /* 0x0000002c04030981 */ /* 0x000762000c1e1900 */
[----:B--2---:R-:W-:-:S05]  /*2fe40*/  @P1 IMAD.WIDE R6, R218, 0x4, R6 ;  /* 0x00000004da061825 */ /* 0x004fca00078e0206 */
[----:B------:R3:W5:Y:S01]  /*2fe50*/  @P1 LDG.E R16, desc[UR44][R6.64] ;  /* 0x0000002c06101981 */ /* 0x000762000c1e1900 */
[----:B------:R-:W-:Y:S02]  /*2fe60*/  ISETP.NE.AND P2, PT, R217, RZ, PT ;  /* 0x000000ffd900720c */ /* 0x000fe40003f45270 */
[----:B------:R-:W-:-:S11]  /*2fe70*/  SHF.R.S32.HI R26, RZ, 0x1f, R218 ;  /* 0x0000001fff1a7819 */ /* 0x000fd600000114da */
[----:B------:R-:W2:Y:S02]  /*2fe80*/  @!P2 LDC R217, c[0x0][0xbd4] ;  /* 0x0002f500ffd9ab82 */ /* 0x000ea40000000800 */
[----:B--2---:R-:W-:Y:S02]  /*2fe90*/  ISETP.GT.AND P2, PT, R217, 0x1, PT ;  /* 0x00000001d900780c */ /* 0x004fe40003f44270 */
[----:B----4-:R-:W-:Y:S01]  /*2fea0*/  ISETP.GT.AND P3, PT, R0, 0x7f, PT ;  /* 0x0000007f0000780c */ /* 0x010fe20003f64270 */
[----:B---3--:R-:W-:-:S12]  /*2feb0*/  @P1 BRA `(.L_x_4072) ;  /* 0x0000000000101947 */ /* 0x008fd80003800000 */
[----:B------:R-:W-:Y:S05]  /*2fec0*/  @!P0 BRA `(.L_x_4072) ;  /* 0x00000000000c8947 */ /* 0x000fea0003800000 */
[----:B------:R-:W2:Y:S04]  /*2fed0*/  LDG.E R7, desc[UR44][R4.64] ;  /* 0x0000002c04077981 */ /* 0x000ea8000c1e1900 */
[----:B-----5:R-:W2:Y:S02]  /*2fee0*/  LDG.E R16, desc[UR44][R4.64+0x4] ;  /* 0x0000042c04107981 */ /* 0x020ea4000c1e1900 */
[----:B--2---:R-:W-:-:S07]  /*2fef0*/  IMAD.IADD R16, R16, 0x1, -R7 ;  /* 0x0000000110107824 */ /* 0x004fce00078e0a07 */
.L_x_4072:
[----:B------:R-:W-:Y:S01]  /*2ff00*/  BSSY B1, `(.L_x_4073) ;  /* 0x0000036000017945 */ /* 0x000fe20003800000 */
[----:B------:R-:W-:Y:S02]  /*2ff10*/  SEL R29, R218, RZ, !P0 ;  /* 0x000000ffda1d7207 */ /* 0x000fe40004000000 */
[----:B------:R-:W-:Y:S02]  /*2ff20*/  SEL R26, R26, RZ, !P0 ;  /* 0x000000ff1a1a7207 */ /* 0x000fe40004000000 */
[----:B-----5:R-:W-:Y:S01]  /*2ff30*/  SHF.R.S32.HI R24, RZ, 0x1f, R3 ;  /* 0x0000001fff187819 */ /* 0x020fe20000011403 */
[----:B------:R-:W-:Y:S06]  /*2ff40*/  @P3 BRA `(.L_x_4074) ;  /* 0x0000000000c43947 */ /* 0x000fec0003800000 */
[----:B------:R-:W2:Y:S01]  /*2ff50*/  S2R R4, SR_TID.X ;  /* 0x0000000000047919 */ /* 0x000ea20000002100 */
[----:B------:R-:W3:Y:S02]  /*2ff60*/  LDC R33, c[0x0][0xce8] ;  /* 0x00033a00ff217b82 */ /* 0x000ee40000000800 */
[----:B---3--:R-:W-:Y:S01]  /*2ff70*/  IMAD R0, R16, R33, RZ ;  /* 0x0000002110007224 */ /* 0x008fe200078e02ff */
[----:B--2---:R-:W-:-:S04]  /*2ff80*/  IADD3 R31, R216, -0x80, R4 ;  /* 0xffffff80d81f7810 */ /* 0x004fc80007ffe004 */
[----:B------:R-:W-:-:S13]  /*2ff90*/  ISETP.GE.AND P0, PT, R31, R0, PT ;  /* 0x000000001f00720c */ /* 0x000fda0003f06270 */
[----:B------:R-:W-:Y:S05]  /*2ffa0*/  @P0 BRA `(.L_x_4074) ;  /* 0x0000000000ac0947 */ /* 0x000fea0003800000 */
[----:B------:R-:W-:Y:S01]  /*2ffb0*/  IMAD.MOV.U32 R20, RZ, RZ, 0xab8 ;  /* 0x00000ab8ff147424 */ /* 0x000fe200078e00ff */
[----:B------:R-:W-:Y:S01]  /*2ffc0*/  ISETP.GT.AND P0, PT, R217, 0x1, PT ;  /* 0x00000001d900780c */ /* 0x000fe20003f04270 */
[----:B------:R-:W2:Y:S01]  /*2ffd0*/  LDC.64 R4, c[0x0][0xca8] ;  /* 0x00032a00ff047b82 */ /* 0x000ea20000000a00 */
[----:B------:R-:W-:Y:S01]  /*2ffe0*/  ISETP.NE.AND P1, PT, R33, 0x1, PT ;  /* 0x000000012100780c */ /* 0x000fe20003f25270 */
[----:B------:R-:W-:Y:S01]  /*2fff0*/  IMAD.MOV.U32 R17, RZ, RZ, R31 ;  /* 0x000000ffff117224 */ /* 0x000fe200078e001f */
[----:B------:R-:W-:-:S05]  /*30000*/  SEL R20, R20, 0xa78, P0 ;  /* 0x00000a7814147807 */ /* 0x000fca0000000000 */
[----:B------:R-:W3:Y:S08]  /*30010*/  LDC.64 R8, c[0x0][R20+0x220] ;  /* 0x0000880014087b82 */ /* 0x000ef00000000a00 */
[----:B------:R-:W4:Y:S08]  /*30020*/  LDC.64 R12, c[0x0][R20+0x218] ;  /* 0x00008600140c7b82 */ /* 0x000f300000000a00 */
[----:B------:R-:W5:Y:S08]  /*30030*/  LDC.64 R10, c[0x0][R20+0x228] ;  /* 0x00008a00140a7b82 */ /* 0x000f700000000a00 */
[----:B------:R-:W0:Y:S08]  /*30040*/  @P1 LDC R0, c[0x0][0xcec] ;  /* 0x00033b00ff001b82 */ /* 0x000e300000000800 */
[----:B------:R-:W1:Y:S08]  /*30050*/  LDC.64 R6, c[0x0][R20+0x210] ;  /* 0x0000840014067b82 */ /* 0x000e700000000a00 */
[----:B------:R-:W5:Y:S01]  /*30060*/  @P1 LDC R25, c[0x0][0xcf0] ;  /* 0x00033c00ff191b82 */ /* 0x000f620000000800 */
[----:B0-----:R-:W-:-:S07]  /*30070*/  @P1 IMAD.HI.U32 R0, R31, R0, RZ ;  /* 0x000000001f001227 */ /* 0x001fce00078e00ff */
[----:B--2---:R-:W0:Y:S01]  /*30080*/  @!P0 LDC R4, c[0x0][0xc50] ;  /* 0x00031400ff048b82 */ /* 0x004e220000000800 */
[-C--:B---3--:R-:W-:Y:S02]  /*30090*/  IMAD R9, R9, R29.reuse, RZ ;  /* 0x0000001d09097224 */ /* 0x088fe400078e02ff */
[----:B------:R-:W-:-:S05]  /*300a0*/  IMAD.WIDE.U32 R14, R8, R29, RZ ;  /* 0x0000001d080e7225 */ /* 0x000fca00078e00ff */
[----:B------:R-:W2:Y:S01]  /*300b0*/  @!P0 LDC R5, c[0x0][0xc54] ;  /* 0x00031500ff058b82 */ /* 0x000ea20000000800 */
[-C--:B----4-:R-:W-:Y:S02]  /*300c0*/  IMAD R21, R13, R156.reuse, RZ ;  /* 0x0000009c0d157224 */ /* 0x090fe400078e02ff */
[----:B------:R-:W-:Y:S01]  /*300d0*/  IMAD.WIDE.U32 R12, R12, R156, RZ ;  /* 0x0000009c0c0c7225 */ /* 0x000fe200078e00ff */
[----:B-----5:R-:W-:-:S03]  /*300e0*/  @P1 SHF.R.U32.HI R17, RZ, R25, R0 ;  /* 0x00000019ff111219 */ /* 0x020fc60000011600 */
[----:B------:R-:W-:Y:S01]  /*300f0*/  IMAD R25, R8, R26, R9 ;  /* 0x0000001a08197224 */ /* 0x000fe200078e0209 */
[----:B------:R-:W-:Y:S01]  /*30100*/  SEL R9, R224, RZ, P0 ;  /* 0x000000ffe0097207 */ /* 0x000fe20000000000 */
[----:B------:R-:W-:Y:S01]  /*30110*/  IMAD.IADD R21, R13, 0x1, R21 ;  /* 0x000000010d157824 */ /* 0x000fe200078e0215 */
[----:B------:R-:W-:Y:S01]  /*30120*/  IADD3 R12, P1, P3, R14, R12, R3 ;  /* 0x0000000c0e0c7210 */ /* 0x000fe20007b3e003 */
[----:B------:R-:W-:Y:S02]  /*30130*/  IMAD.MOV R0, RZ, RZ, -R17 ;  /* 0x000000ffff007224 */ /* 0x000fe400078e0a11 */
[----:B------:R-:W-:Y:S02]  /*30140*/  IMAD.IADD R25, R15, 0x1, R25 ;  /* 0x000000010f197824 */ /* 0x000fe400078e0219 */
        /* <DEDUP_REMOVED lines=8> */
[-C--:B-1----:R-:W-:Y:S01]  /*301d0*/  IMAD R0, R7, R11.reuse, RZ ;  /* 0x0000000b07007224 */ /* 0x082fe200078e02ff */
[----:B------:R-:W-:Y:S01]  /*301e0*/  SHF.R.S32.HI R13, RZ, 0x1f, R11 ;  /* 0x0000001fff0d7819 */ /* 0x000fe2000001140b */
[----:B------:R-:W-:Y:S02]  /*301f0*/  IMAD.MOV.U32 R7, RZ, RZ, -0x800000 ;  /* 0xff800000ff077424 */ /* 0x000fe400078e00ff */
[----:B------:R-:W-:-:S04]  /*30200*/  IMAD.WIDE.U32 R8, R6, R11, R8 ;  /* 0x0000000b06087225 */ /* 0x000fc800078e0008 */
[----:B------:R-:W-:Y:S01]  /*30210*/  IMAD R13, R6, R13, R0 ;  /* 0x0000000d060d7224 */ /* 0x000fe200078e0200 */
[----:B0-----:R-:W-:-:S03]  /*30220*/  LEA R4, P0, R8, R4, 0x2 ;  /* 0x0000000408047211 */ /* 0x001fc600078010ff */
[----:B------:R-:W-:-:S05]  /*30230*/  IMAD.IADD R0, R9, 0x1, R13 ;  /* 0x0000000109007824 */ /* 0x000fca00078e020d */
[----:B--2---:R-:W-:-:S05]  /*30240*/  LEA.HI.X R5, R8, R5, R0, 0x2, P0 ;  /* 0x0000000508057211 */ /* 0x004fca00000f1400 */
[----:B------:R2:W-:Y:S02]  /*30250*/  STG.E desc[UR44][R4.64], R7 ;  /* 0x0000000704007986 */ /* 0x0005e4000c10192c */
.L_x_4074:
[----:B------:R-:W-:Y:S05]  /*30260*/  BSYNC B1 ;  /* 0x0000000000017941 */ /* 0x000fea0003800000 */
.L_x_4073:
[----:B------:R-:W-:Y:S05]  /*30270*/  @P2 BRA `(.L_x_4065) ;  /* 0x0000000800402947 */ /* 0x000fea0003800000 */
[----:B------:R-:W3:Y:S01]  /*30280*/  LDL R9, [R1+0x4a8] ;  /* 0x0004a80001097983 */ /* 0x000ee20000100800 */
[----:B------:R-:W4:Y:S01]  /*30290*/  LDC R17, c[0x0][0xce8] ;  /* 0x00033a00ff117b82 */ /* 0x000f220000000800 */
[----:B------:R-:W-:Y:S01]  /*302a0*/  ULDC.64 UR4, c[0x0][0xba0] ;  /* 0x0002e80000047ab9 */ /* 0x000fe20000000a00 */
[----:B------:R-:W-:Y:S01]  /*302b0*/  ULDC.64 UR6, c[0x0][0xbf0] ;  /* 0x0002fc0000067ab9 */ /* 0x000fe20000000a00 */
[----:B------:R-:W3:Y:S01]  /*302c0*/  LDL R8, [R1+0x498] ;  /* 0x0004980001087983 */ /* 0x000ee20000100800 */
[----:B------:R-:W-:Y:S02]  /*302d0*/  IMAD R0, R24, UR4, RZ ;  /* 0x0000000418007c24 */ /* 0x000fe4000f8e02ff */
[----:B--2---:R-:W-:-:S04]  /*302e0*/  IMAD.WIDE.U32 R4, R3, UR4, RZ ;  /* 0x0000000403047c25 */ /* 0x004fc8000f8e00ff */
[----:B------:R-:W-:Y:S01]  /*302f0*/  IMAD R7, R3, UR5, R0 ;  /* 0x0000000503077c24 */ /* 0x000fe2000f8e0200 */
[----:B------:R-:W-:-:S03]  /*30300*/  ULDC.64 UR4, c[0x0][0xbe8] ;  /* 0x0002fa0000047ab9 */ /* 0x000fc60000000a00 */
[----:B------:R-:W-:Y:S02]  /*30310*/  IMAD.IADD R5, R5, 0x1, R7 ;  /* 0x0000000105057824 */ /* 0x000fe400078e0207 */
[----:B------:R-:W-:-:S04]  /*30320*/  IMAD.WIDE.U32 R4, R156, UR4, R4 ;  /* 0x000000049c047c25 */ /* 0x000fc8000f8e0004 */
[----:B------:R-:W-:Y:S01]  /*30330*/  IMAD R5, R156, UR5, R5 ;  /* 0x000000059c057c24 */ /* 0x000fe2000f8e0205 */
[----:B------:R-:W-:Y:S01]  /*30340*/  ULDC.64 UR4, c[0x0][0xbe0] ;  /* 0x0002f80000047ab9 */ /* 0x000fe20000000a00 */
[----:B----4-:R-:W-:Y:S01]  /*30350*/  ISETP.NE.AND P0, PT, R17, 0x1, PT ;  /* 0x000000011100780c */ /* 0x010fe20003f05270 */
[----:B------:R-:W-:-:S12]  /*30360*/  IMAD.WIDE.U32 R4, R29, UR6, R4 ;  /* 0x000000061d047c25 */ /* 0x000fd8000f8e0004 */
[----:B------:R-:W2:Y:S08]  /*30370*/  @P0 LDC R6, c[0x0][0xcec] ;  /* 0x00033b00ff060b82 */ /* 0x000eb00000000800 */
[----:B------:R-:W4:Y:S01]  /*30380*/  @P0 LDC R11, c[0x0][0xcf0] ;  /* 0x00033c00ff0b0b82 */ /* 0x000f220000000800 */
[----:B---3--:R-:W-:-:S04]  /*30390*/  IMAD R3, R9, 0x20, R8 ;  /* 0x0000002009037824 */ /* 0x008fc800078e0208 */
[----:B------:R-:W-:-:S04]  /*303a0*/  IMAD.IADD R9, R216, 0x1, R3 ;  /* 0x00000001d8097824 */ /* 0x000fc800078e0203 */
[----:B--2---:R-:W-:-:S04]  /*303b0*/  @P0 IMAD.HI.U32 R0, R9, R6, RZ ;  /* 0x0000000609000227 */ /* 0x004fc800078e00ff */
[----:B------:R-:W-:Y:S01]  /*303c0*/  IMAD.MOV.U32 R3, RZ, RZ, R9 ;  /* 0x000000ffff037224 */ /* 0x000fe200078e0009 */
[----:B----4-:R-:W-:Y:S01]  /*303d0*/  @P0 SHF.R.U32.HI R3, RZ, R11, R0 ;  /* 0x0000000bff030219 */ /* 0x010fe20000011600 */
[----:B------:R-:W-:-:S03]  /*303e0*/  IMAD R6, R26, UR6, RZ ;  /* 0x000000061a067c24 */ /* 0x000fc6000f8e02ff */
[--C-:B------:R-:W-:Y:S01]  /*303f0*/  SHF.R.S32.HI R0, RZ, 0x1f, R3.reuse ;  /* 0x0000001fff007819 */ /* 0x100fe20000011403 */
[----:B------:R-:W-:Y:S02]  /*30400*/  IMAD R7, R29, UR7, R6 ;  /* 0x000000071d077c24 */ /* 0x000fe4000f8e0206 */
[----:B------:R-:W-:Y:S02]  /*30410*/  IMAD.MOV R6, RZ, RZ, -R3 ;  /* 0x000000ffff067224 */ /* 0x000fe400078e0a03 */
[----:B------:R-:W-:Y:S02]  /*30420*/  IMAD.IADD R5, R5, 0x1, R7 ;  /* 0x0000000105057824 */ /* 0x000fe400078e0207 */
[----:B------:R-:W-:Y:S02]  /*30430*/  IMAD R0, R0, UR4, RZ ;  /* 0x0000000400007c24 */ /* 0x000fe4000f8e02ff */
[----:B------:R-:W-:Y:S02]  /*30440*/  IMAD R7, R17, R6, R9 ;  /* 0x0000000611077224 */ /* 0x000fe400078e0209 */
[----:B------:R-:W-:-:S02]  /*30450*/  IMAD R9, R3, UR5, R0 ;  /* 0x0000000503097c24 */ /* 0x000fc4000f8e0200 */
[----:B------:R-:W-:Y:S01]  /*30460*/  IMAD.WIDE.U32 R4, R3, UR4, R4 ;  /* 0x0000000403047c25 */ /* 0x000fe2000f8e0004 */
        /* <DEDUP_REMOVED lines=14> */
.L_x_4311:
[----:B------:R-:W-:Y:S01]  /*30550*/  IMAD R16, R16, R17, RZ ;  /* 0x0000001110107224 */ /* 0x000fe200078e02ff */
[----:B------:R-:W-:Y:S01]  /*30560*/  BSSY B1, `(.L_x_4076) ;  /* 0x0000015000017945 */ /* 0x000fe20003800000 */
[----:B------:R-:W-:-:S05]  /*30570*/  IMAD.IADD R7, R8, 0x1, R216 ;  /* 0x0000000108077824 */ /* 0x000fca00078e02d8 */
[----:B------:R-:W-:-:S13]  /*30580*/  ISETP.GE.AND P0, PT, R7, R16, PT ;  /* 0x000000100700720c */ /* 0x000fda0003f06270 */
        /* <DEDUP_REMOVED lines=18> */
.L_x_4077:
[----:B------:R-:W-:Y:S05]  /*306b0*/  BSYNC B1 ;  /* 0x0000000000017941 */ /* 0x000fea0003800000 */
.L_x_4076:
[----:B------:R-:W-:-:S03]  /*306c0*/  UMOV UR4, 0xffffffff ;  /* 0xffffffff00047882 */ /* 0x000fc60000000000 */
[----:B------:R-:W-:Y:S05]  /*306d0*/  BRA.DIV UR4, `(.L_x_4078) ;  /* 0x000000aa04cc7947 */ /* 0x000fea000b800000 */
[----:B---3--:R3:W0:Y:S04]  /*306e0*/  SHFL.IDX PT, R0, R4, 0x1, 0x181f ;  /* 0x00381f0004007f89 */ /* 0x00862800000e0000 */
[----:B----4-:R3:W4:Y:S02]  /*306f0*/  SHFL.IDX PT, R14, R3, 0x1, 0x181f ;  /* 0x00381f00030e7f89 */ /* 0x01072400000e0000 */
.L_x_4315:
[----:B------:R-:W-:Y:S01]  /*30700*/  VIADD R5, R7, 0x20 ;  /* 0x0000002007057836 */ /* 0x000fe20000000000 */
        /* <DEDUP_REMOVED lines=10> */
[----:B0-----:R-:W-:Y:S02]  /*307b0*/  @!P3 LEA.HI.X R9, R198, R0, R222, 0x1, P5 ;  /* 0x00000000c609b211 */ /* 0x001fe400028f0cde */
        /* <DEDUP_REMOVED lines=9> */
.L_x_4080:
[----:B------:R-:W-:Y:S05]  /*30850*/  BSYNC B1 ;  /* 0x0000000000017941 */ /* 0x000fea0003800000 */
.L_x_4079:
[----:B------:R-:W-:-:S03]  /*30860*/  UMOV UR4, 0xffffffff ;  /* 0xffffffff00047882 */ /* 0x000fc60000000000 */
[----:B------:R-:W-:Y:S05]  /*30870*/  BRA.DIV UR4, `(.L_x_4081) ;  /* 0x000000aa04ac7947 */ /* 0x000fea000b800000 */
[----:B0-----:R0:W0:Y:S04]  /*30880*/  SHFL.IDX PT, R0, R4, 0x2, 0x181f ;  /* 0x00581f0004007f89 */ /* 0x00102800000e0000 */
[----:B----4-:R4:W0:Y:S02]  /*30890*/  SHFL.IDX PT, R14, R3, 0x2, 0x181f ;  /* 0x00581f00030e7f89 */ /* 0x01082400000e0000 */
.L_x_4319:
        /* <DEDUP_REMOVED lines=9> */
[-C--:B0-----:R-:W-:Y:S02]  /*30930*/  @!P3 LEA R8, P5, R198, R14.reuse, 0x1 ;  /* 0x0000000ec608b211 */ /* 0x081fe400078a08ff */
[----:B------:R-:W-:Y:S02]  /*30940*/  @!P2 LEA R10, P4, R200, R14, 0x1 ;  /* 0x0000000ec80aa211 */ /* 0x000fe400078808ff */
[----:B------:R-:W-:Y:S02]  /*30950*/  @!P3 LEA.HI.X R9, R198, R0, R222, 0x1, P5 ;  /* 0x00000000c609b211 */ /* 0x000fe400028f0cde */
        /* <DEDUP_REMOVED lines=9> */
.L_x_4083:
[----:B------:R-:W-:Y:S05]  /*309f0*/  BSYNC B1 ;  /* 0x0000000000017941 */ /* 0x000fea0003800000 */
.L_x_4082:
[----:B------:R-:W-:-:S03]  /*30a00*/  UMOV UR4, 0xffffffff ;  /* 0xffffffff00047882 */ /* 0x000fc60000000000 */
[----:B------:R-:W-:Y:S05]  /*30a10*/  BRA.DIV UR4, `(.L_x_4084) ;  /* 0x000000aa048c7947 */ /* 0x000fea000b800000 */
[----:B0-----:R0:W0:Y:S04]  /*30a20*/  SHFL.IDX PT, R0, R4, 0x3, 0x181f ;  /* 0x00781f0004007f89 */ /* 0x00102800000e0000 */
[----:B------:R0:W0:Y:S02]  /*30a30*/  SHFL.IDX PT, R14, R3, 0x3, 0x181f ;  /* 0x00781f00030e7f89 */ /* 0x00002400000e0000 */
.L_x_4323:
[----:B0-234-:R-:W-:-:S05]  /*30a40*/  VIADD R3, R7, 0x60 ;  /* 0x0000006007037836 */ /* 0x01dfca0000000000 */
[----:B------:R-:W-:-:S13]  /*30a50*/  ISETP.GE.AND P0, PT, R3, R16, PT ;  /* 0x000000100300720c */ /* 0x000fda0003f06270 */
[----:B------:R-:W-:Y:S05]  /*30a60*/  @P0 BRA `(.L_x_4065) ;  /* 0x0000000000440947 */ /* 0x000fea0003800000 */
[----:B------:R-:W-:Y:S02]  /*30a70*/  ULDC UR4, c[0x0][0xbc8] ;  /* 0x0002f20000047ab9 */ /* 0x000fe40000000800 */
[----:B------:R-:W-:Y:S02]  /*30a80*/  ISETP.GE.AND P3, PT, R198, UR4, PT ;  /* 0x00000004c6007c0c */ /* 0x000fe4000bf66270 */
[----:B------:R-:W-:Y:S02]  /*30a90*/  ISETP.GE.AND P2, PT, R200, UR4, PT ;  /* 0x00000004c8007c0c */ /* 0x000fe4000bf46270 */
[----:B------:R-:W-:Y:S02]  /*30aa0*/  ISETP.GE.AND P1, PT, R199, UR4, PT ;  /* 0x00000004c7007c0c */ /* 0x000fe4000bf26270 */
[----:B------:R-:W-:-:S07]  /*30ab0*/  ISETP.GE.AND P0, PT, R201, UR4, PT ;  /* 0x00000004c9007c0c */ /* 0x000fce000bf06270 */
[-C--:B------:R-:W-:Y:S02]  /*30ac0*/  @!P3 LEA R4, P5, R198, R14.reuse, 0x1 ;  /* 0x0000000ec604b211 */ /* 0x080fe400078a08ff */
        /* <DEDUP_REMOVED lines=11> */
.L_x_4065:
[----:B------:R-:W-:Y:S05]  /*30b80*/  BSYNC B0 ;  /* 0x0000000000007941 */ /* 0x000fea0003800000 */
.L_x_4051:
[----:B------:R-:W-:Y:S02]  /*30b90*/  ULDC UR4, c[0x0][0xd3c] ;  /* 0x00034f0000047ab9 */ /* 0x000fe40000000800 */
[----:B-1----:R-:W-:-:S13]  /*30ba0*/  ISETP.GE.AND P0, PT, R99, UR4, PT ;  /* 0x0000000463007c0c */ /* 0x002fda000bf06270 */
[----:B------:R-:W-:Y:S05]  /*30bb0*/  @!P0 BRA `(.L_x_4085) ;  /* 0xfffffd0c00188947 */ /* 0x000fea000383ffff */
[----:B------:R-:W-:Y:S05]  /*30bc0*/  BRA `(.L_x_3842) ;  /* 0x0000008800b47947 */ /* 0x000fea0003800000 */
.L_x_3840:
[----:B------:R-:W-:-:S08]  /*30bd0*/  NOP ;  /* 0x0000000000007918 */ /* 0x000fd00000000000 */
[----:B------:R-:W0:-:S00]  /*30be0*/  USETMAXREG.DEALLOC.CTAPOOL 0x28 ;  /* 0x00000028000079c8 */ /* 0x000e0000080e0500 */
        /* <DEDUP_REMOVED lines=14> */
.L_x_4086:
        /* <DEDUP_REMOVED lines=44> */
.L_x_4090:
[----:B------:R-:W0:Y:S01]  /*30f90*/  LDC R0, c[0x0][0xd3c] ;  /* 0x00034f00ff007b82 */ /* 0x000e220000000800 */
[----:B------:R-:W-:Y:S01]  /*30fa0*/  UIADD3 UR4, UR4, 0x1f, URZ ;  /* 0x0000001f04047890 */ /* 0x000fe2000fffe03f */
[----:B------:R-:W-:Y:S02]  /*30fb0*/  ULDC UR7, c[0x0][0xd3c] ;  /* 0x00034f0000077ab9 */ /* 0x000fe40000000800 */
[----:B------:R-:W-:-:S03]  /*30fc0*/  IMAD.U32 R19, RZ, RZ, UR7 ;  /* 0x00000007ff137e24 */ /* 0x000fc6000f8e00ff */
        /* <DEDUP_REMOVED lines=33> */
.L_x_4088:
        /* <DEDUP_REMOVED lines=13> */
.L_x_4091:
        /* <DEDUP_REMOVED lines=62> */
.L_x_4092:
        /* <DEDUP_REMOVED lines=61> */
.L_x_4093:
[----:B------:R-:W-:-:S05]  /*31a60*/  LOP3.LUT R17, RZ, R2, RZ, 0x33, !PT ;  /* 0x00000002ff117212 */ /* 0x000fca00078e33ff */
[----:B------:R-:W-:Y:S01]  /*31a70*/  IMAD.IADD R17, R0, 0x1, R17 ;  /* 0x0000000100117824 */ /* 0x000fe200078e0211 */
[----:B------:R-:W-:Y:S06]  /*31a80*/  BRA `(.L_x_4094) ;  /* 0x00000000000c7947 */ /* 0x000fec0003800000 */
.L_x_4089:
[----:B------:R-:W-:Y:S02]  /*31a90*/  IMAD.MOV.U32 R17, RZ, RZ, RZ ;  /* 0x000000ffff117224 */ /* 0x000fe400078e00ff */
[----:B------:R-:W-:Y:S02]  /*31aa0*/  IMAD.U32 R16, RZ, RZ, UR6 ;  /* 0x00000006ff107e24 */ /* 0x000fe4000f8e00ff */
[----:B------:R-:W-:-:S07]  /*31ab0*/  IMAD.MOV.U32 R18, RZ, RZ, RZ ;  /* 0x000000ffff127224 */ /* 0x000fce00078e00ff */
.L_x_4094:
[----:B------:R-:W-:-:S13]  /*31ac0*/  ISETP.NE.AND P0, PT, R7, RZ, PT ;  /* 0x000000ff0700720c */ /* 0x000fda0003f05270 */
[----:B------:R-:W0:Y:S01]  /*31ad0*/  @!P0 S2R R3, SR_CgaCtaId ;  /* 0x0000000000038919 */ /* 0x000e220000008800 */
[----:B------:R-:W-:-:S04]  /*31ae0*/  @!P0 MOV R0, 0x400 ;  /* 0x0000040000008802 */ /* 0x000fc80000000f00 */
[----:B0-----:R-:W-:-:S05]  /*31af0*/  @!P0 LEA R0, R3, R0, 0x18 ;  /* 0x0000000003008211 */ /* 0x001fca00078ec0ff */
[----:B------:R1:W-:Y:S01]  /*31b00*/  @!P0 STS.128 [R0+0x324d0], R16 ;  /* 0x0324d01000008388 */ /* 0x0003e20000000c00 */
[----:B------:R-:W-:Y:S06]  /*31b10*/  BAR.ARV 0x5, 0x180 ;  /* 0x0146000000007b1d */ /* 0x000fec0000002000 */
.L_x_4087:
[----:B------:R2:W-:Y:S01]  /*31b20*/  STL [R1+0x480], RZ ;  /* 0x000480ff01007387 */ /* 0x0005e20000100800 */
[----:B------:R-:W-:Y:S01]  /*31b30*/  ULDC UR4, c[0x0][0xd3c] ;  /* 0x00034f0000047ab9 */ /* 0x000fe20000000800 */
[----:B------:R-:W-:Y:S01]  /*31b40*/  IMAD.MOV.U32 R27, RZ, RZ, 0x1 ;  /* 0x00000001ff1b7424 */ /* 0x000fe200078e00ff */
[----:B0-----:R-:W-:Y:S01]  /*31b50*/  ISETP.GE.AND P0, PT, R19, UR4, PT ;  /* 0x0000000413007c0c */ /* 0x001fe2000bf06270 */
[----:B------:R-:W-:-:S12]  /*31b60*/  IMAD.MOV.U32 R25, RZ, RZ, RZ ;  /* 0x000000ffff197224 */ /* 0x000fd800078e00ff */
[----:B--2---:R-:W-:Y:S05]  /*31b70*/  @P0 BRA `(.L_x_4095) ;  /* 0x0000007400ec0947 */ /* 0x004fea0003800000 */
[----:B------:R-:W0:Y:S01]  /*31b80*/  S2R R5, SR_TID.X ;  /* 0x0000000000057919 */ /* 0x000e220000002100 */
[----:B------:R-:W2:Y:S01]  /*31b90*/  S2UR UR5, SR_CgaCtaId ;  /* 0x00000000000579c3 */ /* 0x000ea20000008800 */
[----:B------:R-:W-:Y:S01]  /*31ba0*/  UMOV UR4, 0x400 ;  /* 0x0000040000047882 */ /* 0x000fe20000000000 */
[----:B------:R-:W-:Y:S01]  /*31bb0*/  BSSY B8, `(.L_x_4095) ;  /* 0x0000777000087945 */ /* 0x000fe20003800000 */
[----:B------:R3:W-:Y:S01]  /*31bc0*/  STL [R1+0x480], RZ ;  /* 0x000480ff01007387 */ /* 0x0007e20000100800 */
[----:B------:R-:W-:Y:S01]  /*31bd0*/  IMAD.MOV.U32 R28, RZ, RZ, 0x1 ;  /* 0x00000001ff1c7424 */ /* 0x000fe200078e00ff */
[----:B------:R-:W-:Y:S01]  /*31be0*/  CS2R R24, SRZ ;  /* 0x0000000000187805 */ /* 0x000fe2000001ff00 */
[----:B------:R-:W-:Y:S01]  /*31bf0*/  IMAD.MOV.U32 R27, RZ, RZ, 0x1 ;  /* 0x00000001ff1b7424 */ /* 0x000fe200078e00ff */
[----:B------:R-:W-:Y:S01]  /*31c00*/  ULDC.64 UR42, c[0x0][0x198] ;  /* 0x00006600002a7ab9 */ /* 0x000fe20000000a00 */
[----:B------:R-:W-:Y:S01]  /*31c10*/  ULOP3.LUT UR40, UR38, 0x2, URZ, 0xfc, !UPT ;  /* 0x0000000226287892 */ /* 0x000fe2000f8efc3f */
[----:B------:R-:W-:Y:S01]  /*31c20*/  ULDC UR39, c[0x0][0xc] ;  /* 0x0000030000277ab9 */ /* 0x000fe20000000800 */
[----:B--2---:R-:W-:-:S06]  /*31c30*/  ULEA UR4, UR5, UR4, 0x18 ;  /* 0x0000000405047291 */ /* 0x004fcc000f8ec03f */
[----:B------:R-:W-:Y:S01]  /*31c40*/  IMAD.U32 R23, RZ, RZ, UR4 ;  /* 0x00000004ff177e24 */ /* 0x000fe2000f8e00ff */
[C---:B0-----:R-:W-:Y:S01]  /*31c50*/  LOP3.LUT R4, R5.reuse, 0x7f, RZ, 0xc0, !PT ;  /* 0x0000007f05047812 */ /* 0x041fe200078ec0ff */
[----:B-1----:R-:W-:-:S04]  /*31c60*/  IMAD.SHL.U32 R0, R5, 0x8, RZ ;  /* 0x0000000805007824 */ /* 0x002fc800078e00ff */
[----:B------:R-:W-:Y:S01]  /*31c70*/  IMAD.SHL.U32 R30, R4, 0x8, RZ ;  /* 0x00000008041e7824 */ /* 0x000fe200078e00ff */
[C---:B------:R-:W-:Y:S02]  /*31c80*/  LOP3.LUT R2, R0.reuse, 0x1f8, RZ, 0xc0, !PT ;  /* 0x000001f800027812 */ /* 0x040fe400078ec0ff */
[----:B------:R-:W-:Y:S02]  /*31c90*/  LOP3.LUT R0, R0, 0x38, RZ, 0xc0, !PT ;  /* 0x0000003800007812 */ /* 0x000fe400078ec0ff */
[----:B------:R-:W-:Y:S01]  /*31ca0*/  LOP3.LUT R3, R2, 0x38, R5, 0x78, !PT ;  /* 0x0000003802037812 */ /* 0x000fe200078e7805 */
[----:B------:R-:W-:-:S03]  /*31cb0*/  IMAD.SHL.U32 R2, R5, 0x10, RZ ;  /* 0x0000001005027824 */ /* 0x000fc600078e00ff */
[----:B------:R-:W-:Y:S02]  /*31cc0*/  LOP3.LUT R30, R3, 0x200, R30, 0xf8, !PT ;  /* 0x00000200031e7812 */ /* 0x000fe400078ef81e */
[----:B------:R-:W-:Y:S02]  /*31cd0*/  SHF.R.U32.HI R3, RZ, 0x3, R4 ;  /* 0x00000003ff037819 */ /* 0x000fe40000011604 */
[----:B------:R-:W-:Y:S02]  /*31ce0*/  LEA R26, R30, R23, 0x1 ;  /* 0x000000171e1a7211 */ /* 0x000fe400078e08ff */
[----:B------:R-:W-:Y:S02]  /*31cf0*/  LOP3.LUT R2, R3, 0x70, R2, 0xf8, !PT ;  /* 0x0000007003027812 */ /* 0x000fe400078ef802 */
[C---:B------:R-:W-:Y:S02]  /*31d00*/  LOP3.LUT R3, R0.reuse, 0x40, RZ, 0xfc, !PT ;  /* 0x0000004000037812 */ /* 0x040fe400078efcff */
[----:B------:R-:W-:-:S02]  /*31d10*/  LOP3.LUT R2, R0, 0x80, RZ, 0xfc, !PT ;  /* 0x0000008000027812 */ /* 0x000fc400078efcff */
[----:B---3--:R-:W-:-:S07]  /*31d20*/  LOP3.LUT R0, R0, 0xc0, RZ, 0xfc, !PT ;  /* 0x000000c000007812 */ /* 0x008fce00078efcff */
.L_x_4220:
[----:B------:R-:W-:Y:S05]  /*31d30*/  YIELD ;  /* 0x0000000000007946 */ /* 0x000fea0003800000 */
[----:B------:R-:W-:Y:S01]  /*31d40*/  ULDC.64 UR4, c[0x0][0xb20] ;  /* 0x0002c80000047ab9 */ /* 0x000fe20000000a00 */
[----:B------:R-:W-:Y:S01]  /*31d50*/  IMAD.MOV.U32 R33, RZ, RZ, RZ ;  /* 0x000000ffff217224 */ /* 0x000fe200078e00ff */
[----:B------:R-:W-:Y:S01]  /*31d60*/  ISETP.NE.U32.AND P0, PT, RZ, UR4, PT ;  /* 0x00000004ff007c0c */ /* 0x000fe2000bf05070 */
[----:B------:R-:W0:Y:S01]  /*31d70*/  LDC.64 R4, c[0x0][0xaf8] ;  /* 0x0002be00ff047b82 */ /* 0x000e220000000a00 */
[----:B------:R-:W-:Y:S02]  /*31d80*/  ULDC.64 UR6, c[0x0][0xb08] ;  /* 0x0002c20000067ab9 */ /* 0x000fe40000000a00 */
[----:B------:R-:W-:Y:S01]  /*31d90*/  ISETP.NE.AND.EX P0, PT, RZ, UR5, PT, P0 ;  /* 0x00000005ff007c0c */ /* 0x000fe2000bf05300 */
[----:B------:R-:W-:-:S12]  /*31da0*/  ULDC.64 UR4, c[0x0][0xb10] ;  /* 0x0002c40000047ab9 */ /* 0x000fd80000000a00 */
[----:B-1----:R-:W1:Y:S02]  /*31db0*/  @P0 LDC.64 R2, c[0x0][0xb20] ;  /* 0x0002c800ff020b82 */ /* 0x002e640000000a00 */
[----:B-1----:R-:W-:-:S05]  /*31dc0*/  @P0 IMAD.WIDE R2, R19, 0x4, R2 ;  /* 0x0000000413020825 */ /* 0x002fca00078e0202 */
[----:B------:R1:W5:Y:S01]  /*31dd0*/  @P0 LDG.E R33, desc[UR44][R2.64] ;  /* 0x0000002c02210981 */ /* 0x000362000c1e1900 */
[----:B------:R-:W-:Y:S01]  /*31de0*/  ISETP.NE.U32.AND P0, PT, RZ, UR4, PT ;  /* 0x00000004ff007c0c */ /* 0x000fe2000bf05070 */
[----:B------:R-:W-:Y:S01]  /*31df0*/  IMAD.MOV.U32 R37, RZ, RZ, RZ ;  /* 0x000000ffff257224 */ /* 0x000fe200078e00ff */
[----:B------:R-:W-:Y:S01]  /*31e00*/  ISETP.NE.U32.AND P1, PT, RZ, UR6, PT ;  /* 0x00000006ff007c0c */ /* 0x000fe2000bf25070 */
[----:B------:R-:W-:Y:S01]  /*31e10*/  IMAD.MOV.U32 R0, RZ, RZ, RZ ;  /* 0x000000ffff007224 */ /* 0x000fe200078e00ff */
[----:B------:R-:W-:Y:S01]  /*31e20*/  ISETP.NE.AND.EX P2, PT, RZ, UR5, PT, P0 ;  /* 0x00000005ff007c0c */ /* 0x000fe2000bf45300 */
[----:B------:R-:W-:Y:S01]  /*31e30*/  ULDC.64 UR4, c[0x0][0xaf8] ;  /* 0x0002be0000047ab9 */ /* 0x000fe20000000a00 */
[----:B------:R-:W-:Y:S01]  /*31e40*/  ISETP.NE.AND.EX P1, PT, RZ, UR7, PT, P1 ;  /* 0x00000007ff007c0c */ /* 0x000fe2000bf25310 */
[----:B0-----:R-:W-:Y:S01]  /*31e50*/  IMAD.WIDE R4, R19, 0x4, R4 ;  /* 0x0000000413047825 */ /* 0x001fe200078e0204 */
[----:B------:R-:W-:Y:S01]  /*31e60*/  ISETP.NE.U32.AND P0, PT, RZ, UR4, PT ;  /* 0x00000004ff007c0c */ /* 0x000fe2000bf05070 */
[----:B-1----:R-:W0:Y:S08]  /*31e70*/  LDC.64 R2, c[0x0][0xb08] ;  /* 0x0002c200ff027b82 */ /* 0x002e300000000a00 */
[----:B--23--:R-:W1:Y:S01]  /*31e80*/  @P2 LDC.64 R6, c[0x0][0xb10] ;  /* 0x0002c400ff062b82 */ /* 0x00ce620000000a00 */
[----:B------:R-:W-:Y:S01]  /*31e90*/  ULDC UR4, c[0x0][0x288] ;  /* 0x0000a20000047ab9 */ /* 0x000fe20000000800 */
[----:B------:R-:W-:Y:S01]  /*31ea0*/  ISETP.NE.AND.EX P0, PT, RZ, UR5, PT, P0 ;  /* 0x00000005ff007c0c */ /* 0x000fe2000bf05300 */
[----:B------:R-:W-:Y:S01]  /*31eb0*/  IMAD.U32 R8, RZ, RZ, UR4 ;  /* 0x00000004ff087e24 */ /* 0x000fe2000f8e00ff */
[----:B------:R-:W-:-:S11]  /*31ec0*/  ULDC.64 UR4, c[0x0][0x418] ;  /* 0x0001060000047ab9 */ /* 0x000fd60000000a00 */
[----:B------:R-:W5:Y:S01]  /*31ed0*/  @P0 LDG.E R37, desc[UR44][R4.64] ;  /* 0x0000002c04250981 */ /* 0x000f62000c1e1900 */
[----:B0-----:R-:W-:-:S05]  /*31ee0*/  IMAD.WIDE R2, R19, 0x4, R2 ;  /* 0x0000000413027825 */ /* 0x001fca00078e0202 */
[----:B------:R-:W5:Y:S01]  /*31ef0*/  @P1 LDG.E R0, desc[UR44][R2.64] ;  /* 0x0000002c02001981 */ /* 0x000f62000c1e1900 */
[----:B-1----:R-:W-:-:S05]  /*31f00*/  @P2 IMAD.WIDE R6, R19, 0x4, R6 ;  /* 0x0000000413062825 */ /* 0x002fca00078e0206 */
        /* <DEDUP_REMOVED lines=9> */
[----:B--2---:R0:W-:Y:S01]  /*31fa0*/  STL [R1+0x440], R8 ;  /* 0x0004400801007387 */ /* 0x0041e20000100800 */
[----:B------:R-:W-:Y:S02]  /*31fb0*/  IMAD.MOV.U32 R12, RZ, RZ, R8 ;  /* 0x000000ffff0c7224 */ /* 0x000fe400078e0008 */
[----:B0-----:R-:W-:Y:S01]  /*31fc0*/  IMAD.U32 R8, RZ, RZ, UR4 ;  /* 0x00000004ff087e24 */ /* 0x001fe2000f8e00ff */
[----:B----4-:R-:W-:Y:S06]  /*31fd0*/  @P2 BRA `(.L_x_4096) ;  /* 0x0000000000142947 */ /* 0x010fec0003800000 */
[----:B------:R-:W-:Y:S05]  /*31fe0*/  @!P0 BRA `(.L_x_4096) ;  /* 0x0000000000108947 */ /* 0x000fea0003800000 */
[----:B------:R-:W2:Y:S04]  /*31ff0*/  LDG.E R9, desc[UR44][R4.64] ;  /* 0x0000002c04097981 */ /* 0x000ea8000c1e1900 */
[----:B------:R-:W2:Y:S02]  /*32000*/  LDG.E R6, desc[UR44][R4.64+0x4] ;  /* 0x0000042c04067981 */ /* 0x000ea4000c1e1900 */
[----:B--2---:R-:W-:-:S05]  /*32010*/  IMAD.IADD R12, R6, 0x1, -R9 ;  /* 0x00000001060c7824 */ /* 0x004fca00078e0a09 */
[----:B------:R0:W-:Y:S02]  /*32020*/  STL [R1+0x440], R12 ;  /* 0x0004400c01007387 */ /* 0x0001e40000100800 */
.L_x_4096:
        /* <DEDUP_REMOVED lines=9> */
[----:B------:R-:W1:Y:S02]  /*320c0*/  LDC.64 R4, c[0x0][0xb18] ;  /* 0x0002c600ff047b82 */ /* 0x000e640000000a00 */
[----:B-1----:R-:W-:-:S05]  /*320d0*/  IMAD.WIDE R4, R19, 0x4, R4 ;  /* 0x0000000413047825 */ /* 0x002fca00078e0204 */
[----:B------:R1:W5:Y:S01]  /*320e0*/  LDG.E R8, desc[UR44][R4.64] ;  /* 0x0000002c04087981 */ /* 0x000362000c1e1900 */
[----:B------:R-:W-:Y:S05]  /*320f0*/  BRA `(.L_x_4098) ;  /* 0x0000000000247947 */ /* 0x000fea0003800000 */
.L_x_4097:
[----:B------:R-:W-:Y:S02]  /*32100*/  ULDC.64 UR4, c[0x0][0xb00] ;  /* 0x0002c00000047ab9 */ /* 0x000fe40000000a00 */
[----:B------:R-:W-:-:S04]  /*32110*/  ISETP.NE.U32.AND P0, PT, RZ, UR4, PT ;  /* 0x00000004ff007c0c */ /* 0x000fc8000bf05070 */
[----:B------:R-:W-:-:S13]  /*32120*/  ISETP.NE.AND.EX P0, PT, RZ, UR5, PT, P0 ;  /* 0x00000005ff007c0c */ /* 0x000fda000bf05300 */
[----:B------:R-:W-:Y:S05]  /*32130*/  @!P0 BRA `(.L_x_4098) ;  /* 0x0000000000148947 */ /* 0x000fea0003800000 */
[----:B------:R-:W1:Y:S02]  /*32140*/  LDC.64 R4, c[0x0][0xb00] ;  /* 0x0002c000ff047b82 */ /* 0x000e640000000a00 */
[----:B-1----:R-:W-:-:S05]  /*32150*/  IMAD.WIDE R4, R19, 0x4, R4 ;  /* 0x0000000413047825 */ /* 0x002fca00078e0204 */
[----:B------:R-:W2:Y:S04]  /*32160*/  LDG.E R8, desc[UR44][R4.64] ;  /* 0x0000002c04087981 */ /* 0x000ea8000c1e1900 */
[----:B------:R-:W2:Y:S02]  /*32170*/  LDG.E R9, desc[UR44][R4.64+0x4] ;  /* 0x0000042c04097981 */ /* 0x000ea4000c1e1900 */
[----:B--2---:R-:W-:-:S07]  /*32180*/  IMAD.IADD R8, R9, 0x1, -R8 ;  /* 0x0000000109087824 */ /* 0x004fce00078e0a08 */
.L_x_4098:
[----:B-1----:R-:W2:Y:S01]  /*32190*/  @P1 LDG.E R5, desc[UR44][R2.64] ;  /* 0x0000002c02051981 */ /* 0x002ea2000c1e1900 */
[----:B------:R-:W1:Y:S03]  /*321a0*/  LDC R9, c[0x0][0x448] ;  /* 0x00011200ff097b82 */ /* 0x000e660000000800 */
[----:B------:R3:W2:Y:S01]  /*321b0*/  @P1 LDG.E R4, desc[UR44][R2.64+0x4] ;  /* 0x0000042c02041981 */ /* 0x0006a2000c1e1900 */
[----:B------:R-:W-:-:S04]  /*321c0*/  IMAD.SHL.U32 R35, R17, 0x80, RZ ;  /* 0x0000008011237824 */ /* 0x000fc800078e00ff */
[----:B---3--:R-:W3:Y:S01]  /*321d0*/  LDC.64 R2, c[0x0][0xad8] ;  /* 0x0002b600ff027b82 */ /* 0x008ee20000000a00 */
[----:B-1----:R-:W-:-:S13]  /*321e0*/  ISETP.NE.AND P2, PT, R9, 0x1, PT ;  /* 0x000000010900780c */ /* 0x002fda0003f45270 */
[----:B------:R-:W1:Y:S01]  /*321f0*/  @P2 LDC R10, c[0x0][0x44c] ;  /* 0x00011300ff0a2b82 */ /* 0x000e620000000800 */
[----:B---3--:R-:W-:-:S07]  /*32200*/  ISETP.GE.AND P3, PT, R3, 0x1, PT ;  /* 0x000000010300780c */ /* 0x008fce0003f66270 */
[----:B------:R-:W3:Y:S01]  /*32210*/  @P2 LDC R9, c[0x0][0x450] ;  /* 0x00011400ff092b82 */ /* 0x000ee20000000800 */
[----:B--2---:R-:W-:Y:S02]  /*32220*/  @P1 IMAD.IADD R7, R4, 0x1, -R5 ;  /* 0x0000000104071824 */ /* 0x004fe400078e0a05 */
[----:B------:R-:W-:-:S04]  /*32230*/  VIADD R5, R35, 0x7f ;  /* 0x0000007f23057836 */ /* 0x000fc80000000000 */
[----:B-1----:R-:W-:-:S05]  /*32240*/  @P2 IMAD.HI.U32 R4, R5, R10, RZ ;  /* 0x0000000a05042227 */ /* 0x002fca00078e00ff */
[----:B---3--:R-:W-:Y:S01]  /*32250*/  @P2 SHF.R.U32.HI R5, RZ, R9, R4 ;  /* 0x00000009ff052219 */ /* 0x008fe20000011604 */
[----:B-----5:R-:W-:-:S04]  /*32260*/  IMAD.IADD R9, R8, 0x1, -R33 ;  /* 0x0000000108097824 */ /* 0x020fc800078e0a21 */
[----:B------:R-:W-:-:S04]  /*32270*/  IMAD.IADD R17, R9, 0x1, R7 ;  /* 0x0000000109117824 */ /* 0x000fc800078e0207 */
        /* <DEDUP_REMOVED lines=19> */
.L_x_4101:
[----:B------:R-:W-:-:S13]  /*323b0*/  ISETP.NE.AND P0, PT, R3, 0x1, PT ;  /* 0x000000010300780c */ /* 0x000fda0003f05270 */
[----:B------:R-:W1:Y:S02]  /*323c0*/  @P0 LDC.64 R4, c[0x0][0xae0] ;  /* 0x0002b800ff040b82 */ /* 0x000e640000000a00 */
[----:B-1----:R-:W-:-:S05]  /*323d0*/  @P0 IMAD.HI.U32 R4, R11, R4, RZ ;  /* 0x000000040b040227 */ /* 0x002fca00078e00ff */
[----:B------:R-:W-:-:S07]  /*323e0*/  @P0 SHF.R.U32.HI R11, RZ, R5, R4 ;  /* 0x00000005ff0b0219 */ /* 0x000fce0000011604 */
.L_x_4102:
[----:B------:R-:W-:Y:S05]  /*323f0*/  BSYNC B0 ;  /* 0x0000000000007941 */ /* 0x000fea0003800000 */
.L_x_4100:
[----:B------:R-:W-:-:S05]  /*32400*/  IMAD R11, R11, R3, R3 ;  /* 0x000000030b0b7224 */ /* 0x000fca00078e0203 */
[----:B------:R-:W-:-:S07]  /*32410*/  VIMNMX R2, R2, R11, PT ;  /* 0x0000000b02027248 */ /* 0x000fce0003fe0100 */
.L_x_4099:
[----:B------:R-:W1:Y:S01]  /*32420*/  @P2 LDC R8, c[0x0][0x44c] ;  /* 0x00011300ff082b82 */ /* 0x000e620000000800 */
[----:B------:R-:W-:Y:S01]  /*32430*/  VIADD R2, R2, 0x5f ;  /* 0x0000005f02027836 */ /* 0x000fe20000000000 */
[----:B------:R-:W-:Y:S01]  /*32440*/  ULDC UR4, c[0x0][0xad4] ;  /* 0x0002b50000047ab9 */ /* 0x000fe20000000800 */
[----:B------:R-:W-:Y:S02]  /*32450*/  IMAD.MOV.U32 R5, RZ, RZ, R35 ;  /* 0x000000ffff057224 */ /* 0x000fe400078e0023 */
[----:B------:R-:W-:-:S03]  /*32460*/  IMAD.HI R2, R2, 0x2aaaaaab, RZ ;  /* 0x2aaaaaab02027827 */ /* 0x000fc600078e02ff */
[----:B------:R-:W2:Y:S01]  /*32470*/  @P2 LDC R4, c[0x0][0x450] ;  /* 0x00011400ff042b82 */ /* 0x000ea20000000800 */
[----:B-1----:R-:W-:-:S04]  /*32480*/  @P2 IMAD.HI.U32 R11, R35, R8, RZ ;  /* 0x00000008230b2227 */ /* 0x002fc800078e00ff */
[----:B------:R-:W-:Y:S01]  /*32490*/  IMAD.IADD R8, R17, 0x1, -R12 ;  /* 0x0000000111087824 */ /* 0x000fe200078e0a0c */
[----:B--2---:R-:W-:Y:S02]  /*324a0*/  @P2 SHF.R.U32.HI R5, RZ, R4, R11 ;  /* 0x00000004ff052219 */ /* 0x004fe4000001160b */
[----:B------:R-:W-:-:S03]  /*324b0*/  SHF.R.U32.HI R11, RZ, 0x1f, R2 ;  /* 0x0000001fff0b7819 */ /* 0x000fc60000011602 */
[----:B0-----:R-:W-:Y:S01]  /*324c0*/  IMAD.IADD R12, R8, 0x1, R5 ;  /* 0x00000001080c7824 */ /* 0x001fe200078e0205 */
        /* <DEDUP_REMOVED lines=14> */
.L_x_4105:
[----:B------:R-:W-:-:S13]  /*325b0*/  ISETP.NE.AND P0, PT, R3, 0x1, PT ;  /* 0x000000010300780c */ /* 0x000fda0003f05270 */
[----:B------:R-:W0:Y:S02]  /*325c0*/  @P0 LDC.64 R4, c[0x0][0xae0] ;  /* 0x0002b800ff040b82 */ /* 0x000e240000000a00 */
[----:B0-----:R-:W-:-:S05]  /*325d0*/  @P0 IMAD.HI.U32 R4, R12, R4, RZ ;  /* 0x000000040c040227 */ /* 0x001fca00078e00ff */
[----:B------:R-:W-:-:S07]  /*325e0*/  @P0 SHF.R.U32.HI R12, RZ, R5, R4 ;  /* 0x00000005ff0c0219 */ /* 0x000fce0000011604 */
.L_x_4106:
[----:B------:R-:W-:Y:S05]  /*325f0*/  BSYNC B0 ;  /* 0x0000000000007941 */ /* 0x000fea0003800000 */
.L_x_4104:
[----:B------:R-:W-:-:S05]  /*32600*/  IMAD R3, R12, R3, RZ ;  /* 0x000000030c037224 */ /* 0x000fca00078e02ff */
[----:B------:R-:W-:-:S07]  /*32610*/  VIMNMX R2, R2, R3, !PT ;  /* 0x0000000302027248 */ /* 0x000fce0007fe0100 */
.L_x_4103:
        /* <DEDUP_REMOVED lines=39> */
.L_x_4108:
[----:B------:R-:W-:Y:S05]  /*32890*/  BSYNC B0 ;  /* 0x0000000000007941 */ /* 0x000fea0003800000 */
.L_x_4107:
[-C--:B------:R-:W-:Y:S01]  /*328a0*/  IMAD R4, R32, R14.reuse, R4 ;  /* 0x0000000e20047224 */ /* 0x080fe200078e0204 */
[----:B------:R-:W-:Y:S04]  /*328b0*/  BSSY B0, `(.L_x_4109) ;  /* 0x0000131000007945 */ /* 0x000fe80003800000 */
        /* <DEDUP_REMOVED lines=23> */
.L_x_4326:
[----:B-1----:R-:W-:Y:S02]  /*32a30*/  ISETP.NE.AND P0, PT, R14, RZ, PT ;  /* 0x000000ff0e00720c */ /* 0x002fe40003f05270 */
[----:B------:R-:W-:-:S11]  /*32a40*/  PLOP3.LUT P6, PT, PT, PT, PT, 0x8, 0x0 ;  /* 0x000000000000781c */ /* 0x000fd60003fce170 */
[----:B------:R-:W-:Y:S05]  /*32a50*/  @P0 BRA `(.L_x_4112) ;  /* 0x00000000000c0947 */ /* 0x000fea0003800000 */
[----:B------:R-:W-:-:S03]  /*32a60*/  UMOV UR4, 0xffffffff ;  /* 0xffffffff00047882 */ /* 0x000fc60000000000 */
[----:B------:R-:W-:Y:S05]  /*32a70*/  BRA.DIV UR4, `(.L_x_4113) ;  /* 0x0000008a04f07947 */ /* 0x000fea000b800000 */
[----:B------:R-:W-:-:S13]  /*32a80*/  ELECT P6, URZ, PT ;  /* 0x00000000003f782f */ /* 0x000fda00038c0000 */
.L_x_4112:
        /* <DEDUP_REMOVED lines=9> */
.L_x_4329:
[----:B------:R-:W-:Y:S05]  /*32b20*/  BSYNC B1 ;  /* 0x0000000000017941 */ /* 0x000fea0003800000 */
.L_x_4114:
[----:B------:R-:W-:Y:S04]  /*32b30*/  BSSY B1, `(.L_x_4116) ;  /* 0x000007b000017945 */ /* 0x000fe80003800000 */
[----:B------:R-:W-:Y:S05]  /*32b40*/  @!P6 BRA `(.L_x_4117) ;  /* 0x0000000400e4e947 */ /* 0x000fea0003800000 */
[----:B------:R-:W1:Y:S01]  /*32b50*/  S2R R3, SR_TID.X ;  /* 0x0000000000037919 */ /* 0x000e620000002100 */
[----:B------:R-:W-:Y:S01]  /*32b60*/  SHF.L.U32 R7, R28, 0x1f, RZ ;  /* 0x0000001f1c077819 */ /* 0x000fe200000006ff */
[----:B------:R-:W-:Y:S01]  /*32b70*/  BSSY B2, `(.L_x_4118) ;  /* 0x0000006000027945 */ /* 0x000fe20003800000 */
[----:B-1----:R-:W-:Y:S01]  /*32b80*/  LOP3.LUT R9, R3, 0x7f, RZ, 0xc0, !PT ;  /* 0x0000007f03097812 */ /* 0x002fe200078ec0ff */
[----:B------:R-:W-:-:S03]  /*32b90*/  IMAD R3, R24, 0x8, R23 ;  /* 0x0000000818037824 */ /* 0x000fc600078e0217 */
[----:B------:R-:W-:Y:S01]  /*32ba0*/  ISETP.NE.AND P1, PT, R9, RZ, PT ;  /* 0x000000ff0900720c */ /* 0x000fe20003f25270 */
[----:B------:R-:W1:Y:S02]  /*32bb0*/  SYNCS.PHASECHK.TRANS64.TRYWAIT P0, [R3+URZ+0x324a0], R7 ;  /* 0x0324a007030075a7 */ /* 0x000e64000800017f */
[----:B-1----:R-:W-:Y:S10]  /*32bc0*/  @!P0 BRA `(.L_x_4119) ;  /* 0x0000008800d08947 */ /* 0x002ff40003800000 */
.L_x_4330:
[----:B------:R-:W-:Y:S05]  /*32bd0*/  BSYNC B2 ;  /* 0x0000000000027941 */ /* 0x000fea0003800000 */
.L_x_4118:
[----:B------:R-:W-:Y:S04]  /*32be0*/  BSSY B2, `(.L_x_4120) ;  /* 0x0000009000027945 */ /* 0x000fe80003800000 */
[----:B------:R-:W-:Y:S05]  /*32bf0*/  @P1 BRA `(.L_x_4121) ;  /* 0x00000000001c1947 */ /* 0x000fea0003800000 */
[----:B------:R-:W2:Y:S02]  /*32c00*/  S2R R9, SR_TID.X ;  /* 0x0000000000097919 */ /* 0x000ea40000002100 */
[----:B--2---:R-:W-:Y:S01]  /*32c10*/  LOP3.LUT R11, R9, 0x1f, RZ, 0xc0, !PT ;  /* 0x0000001f090b7812 */ /* 0x004fe200078ec0ff */
[----:B------:R-:W-:-:S03]  /*32c20*/  IMAD.MOV.U32 R9, RZ, RZ, 0x3000 ;  /* 0x00003000ff097424 */ /* 0x000fc600078e00ff */
[----:B------:R-:W-:Y:S01]  /*32c30*/  ISETP.NE.AND P0, PT, R11, RZ, PT ;  /* 0x000000ff0b00720c */ /* 0x000fe20003f05270 */
[----:B------:R2:W-:-:S12]  /*32c40*/  SYNCS.ARRIVE.TRANS64 RZ, [R3+URZ+0x32490], R9 ;  /* 0x0324900903ff79a7 */ /* 0x0005d8000800003f */
[----:B--2---:R-:W-:Y:S05]  /*32c50*/  @!P0 BRA `(.L_x_4121) ;  /* 0x0000000000048947 */ /* 0x004fea0003800000 */
[----:B------:R-:W-:Y:S01]  /*32c60*/  BPT.TRAP 0x1 ;  /* 0x000000040000795c */ /* 0x000fe20000300000 */
.L_x_4121:
[----:B------:R-:W-:Y:S05]  /*32c70*/  BSYNC B2 ;  /* 0x0000000000027941 */ /* 0x000fea0003800000 */
.L_x_4120:
        /* <DEDUP_REMOVED lines=10> */
[----:B0-----:R-:W-:Y:S01]  /*32d20*/  VIADD R12, R3, 0x32490 ;  /* 0x00032490030c7836 */ /* 0x001fe20000000000 */
[----:B------:R-:W-:-:S09]  /*32d30*/  UMOV UR7, 0x12f00000 ;  /* 0x12f0000000077882 */ /* 0x000fd20000000000 */
.L_x_4122:
        /* <DEDUP_REMOVED lines=10> */
[----:B------:R-:W0:Y:S01]  /*32de0*/  SYNCS.PHASECHK.TRANS64.TRYWAIT P0, [R3+URZ+0x324c0], R7 ;  /* 0x0324c007030075a7 */ /* 0x000e22000800017f */
[----:B------:R-:W-:Y:S04]  /*32df0*/  BSSY B2, `(.L_x_4123) ;  /* 0x0000002000027945 */ /* 0x000fe80003800000 */
[----:B0-----:R-:W-:Y:S05]  /*32e00*/  @!P0 BRA `(.L_x_4124) ;  /* 0x0000008800548947 */ /* 0x001fea0003800000 */
.L_x_4331:
[----:B------:R-:W-:Y:S05]  /*32e10*/  BSYNC B2 ;  /* 0x0000000000027941 */ /* 0x000fea0003800000 */
.L_x_4123:
        /* <DEDUP_REMOVED lines=11> */
.L_x_4126:
[----:B------:R-:W-:Y:S05]  /*32ed0*/  BSYNC B2 ;  /* 0x0000000000027941 */ /* 0x000fea0003800000 */
.L_x_4125:
        /* <DEDUP_REMOVED lines=9> */
.L_x_4127:
        /* <DEDUP_REMOVED lines=15> */
.L_x_4128:
        /* <DEDUP_REMOVED lines=15> */
.L_x_4129:
        /* <DEDUP_REMOVED lines=15> */
.L_x_4130:
        /* <DEDUP_REMOVED lines=10> */
.L_x_4117:
[----:B------:R-:W-:Y:S05]  /*332e0*/  BSYNC B1 ;  /* 0x0000000000017941 */ /* 0x000fea0003800000 */
.L_x_4116:
        /* <DEDUP_REMOVED lines=9> */
.L_x_4146:
[----:B------:R-:W-:Y:S05]  /*33380*/  YIELD ;  /* 0x0000000000007946 */ /* 0x000fea0003800000 */
[----:B------:R-:W-:Y:S04]  /*33390*/  BSSY B1, `(.L_x_4131) ;  /* 0x000007a000017945 */ /* 0x000fe80003800000 */
[----:B------:R-:W-:Y:S05]  /*333a0*/  @!P6 BRA `(.L_x_4132) ;  /* 0x0000000400e0e947 */ /* 0x000fea0003800000 */
[----:B------:R-:W1:Y:S01]  /*333b0*/  S2R R2, SR_TID.X ;  /* 0x0000000000027919 */ /* 0x000e620000002100 */
[----:B------:R-:W-:Y:S01]  /*333c0*/  IMAD R9, R24, 0x8, R23 ;  /* 0x0000000818097824 */ /* 0x000fe200078e0217 */
[----:B------:R-:W-:Y:S01]  /*333d0*/  BSSY B2, `(.L_x_4133) ;  /* 0x0000006000027945 */ /* 0x000fe20003800000 */
[----:B-1----:R-:W-:Y:S02]  /*333e0*/  LOP3.LUT R3, R2, 0x7f, RZ, 0xc0, !PT ;  /* 0x0000007f02037812 */ /* 0x002fe400078ec0ff */
[----:B------:R-:W-:Y:S02]  /*333f0*/  SHF.L.U32 R2, R28, 0x1f, RZ ;  /* 0x0000001f1c027819 */ /* 0x000fe400000006ff */
[----:B------:R-:W-:Y:S02]  /*33400*/  ISETP.NE.AND P2, PT, R3, RZ, PT ;  /* 0x000000ff0300720c */ /* 0x000fe40003f45270 */
[----:B------:R-:W1:Y:S02]  /*33410*/  SYNCS.PHASECHK.TRANS64.TRYWAIT P1, [R9+URZ+0x324a0], R2 ;  /* 0x0324a002090075a7 */ /* 0x000e64000802017f */
[----:B-1----:R-:W-:Y:S09]  /*33420*/  @!P1 BRA `(.L_x_4134) ;  /* 0x0000008000e09947 */ /* 0x002ff20003800000 */
.L_x_4332:
[----:B------:R-:W-:Y:S05]  /*33430*/  BSYNC B2 ;  /* 0x0000000000027941 */ /* 0x000fea0003800000 */
.L_x_4133:
        /* <DEDUP_REMOVED lines=9> */
.L_x_4136:
[----:B------:R-:W-:Y:S05]  /*334d0*/  BSYNC B2 ;  /* 0x0000000000027941 */ /* 0x000fea0003800000 */
.L_x_4135:
[----:B------:R-:W-:Y:S01]  /*334e0*/  IMAD.MOV.U32 R7, RZ, RZ, RZ ;  /* 0x000000ffff077224 */ /* 0x000fe200078e00ff */
[----:B------:R-:W-:Y:S01]  /*334f0*/  UIADD3 UR4, UP0, UR42, 0x570, URZ ;  /* 0x000005702a047890 */ /* 0x000fe2000ff1e03f */
[----:B------:R-:W-:Y:S01]  /*33500*/  IMAD R3, R24, 0x3000, R23 ;  /* 0x0000300018037824 */ /* 0x000fe200078e0217 */
[----:B------:R-:W-:Y:S01]  /*33510*/  PLOP3.LUT P1, PT, PT, PT, PT, 0x80, 0x0 ;  /* 0x000000000000781c */ /* 0x000fe20003f2f070 */
[----:B0-----:R-:W-:Y:S01]  /*33520*/  IMAD R12, R11, 0x60, R0 ;  /* 0x000000600b0c7824 */ /* 0x001fe200078e0200 */
[----:B------:R-:W-:Y:S01]  /*33530*/  R2UR UR10, R7 ;  /* 0x00000000070a72ca */ /* 0x000fe200000e0000 */
[----:B------:R-:W-:Y:S01]  /*33540*/  VIADD R3, R3, 0x1c400 ;  /* 0x0001c40003037836 */ /* 0x000fe20000000000 */
[----:B------:R-:W-:Y:S01]  /*33550*/  UIADD3.X UR5, URZ, UR43, URZ, UP0, !UPT ;  /* 0x0000002b3f057290 */ /* 0x000fe200087fe43f */
[----:B------:R-:W-:Y:S01]  /*33560*/  VIADD R13, R9, 0x32490 ;  /* 0x00032490090d7836 */ /* 0x000fe20000000000 */
[----:B------:R-:W-:Y:S01]  /*33570*/  UMOV UR6, 0x0 ;  /* 0x0000000000067882 */ /* 0x000fe20000000000 */
[----:B------:R-:W-:-:S10]  /*33580*/  UMOV UR7, 0x12f00000 ;  /* 0x12f0000000077882 */ /* 0x000fd40000000000 */
.L_x_4137:
        /* <DEDUP_REMOVED lines=13> */
.L_x_4333:
[----:B------:R-:W-:Y:S05]  /*33660*/  BSYNC B2 ;  /* 0x0000000000027941 */ /* 0x000fea0003800000 */
.L_x_4138:
[----:B------:R-:W-:Y:S01]  /*33670*/  BSSY B2, `(.L_x_4140) ;  /* 0x000000b000027945 */ /* 0x000fe20003800000 */
[----:B01----:R-:W-:Y:S02]  /*33680*/  IMAD.MOV.U32 R2, RZ, RZ, 0x0 ;  /* 0x00000000ff027424 */ /* 0x003fe400078e00ff */
[----:B------:R-:W-:Y:S01]  /*33690*/  IMAD.MOV.U32 R3, RZ, RZ, 0x12f00000 ;  /* 0x12f00000ff037424 */ /* 0x000fe200078e00ff */
[----:B------:R-:W-:Y:S06]  /*336a0*/  @P2 BRA `(.L_x_4141) ;  /* 0x00000000001c2947 */ /* 0x000fec0003800000 */
[----:B------:R-:W0:Y:S02]  /*336b0*/  S2R R13, SR_TID.X ;  /* 0x00000000000d7919 */ /* 0x000e240000002100 */
[----:B0-----:R-:W-:Y:S01]  /*336c0*/  LOP3.LUT R14, R13, 0x1f, RZ, 0xc0, !PT ;  /* 0x0000001f0d0e7812 */ /* 0x001fe200078ec0ff */
[----:B------:R-:W-:-:S03]  /*336d0*/  IMAD.MOV.U32 R13, RZ, RZ, 0xc000 ;  /* 0x0000c000ff0d7424 */ /* 0x000fc600078e00ff */
[----:B------:R-:W-:Y:S01]  /*336e0*/  ISETP.NE.AND P1, PT, R14, RZ, PT ;  /* 0x000000ff0e00720c */ /* 0x000fe20003f25270 */
[----:B------:R0:W-:-:S12]  /*336f0*/  SYNCS.ARRIVE.TRANS64 RZ, [R9+URZ+0x324b0], R13 ;  /* 0x0324b00d09ff79a7 */ /* 0x0001d8000800003f */
[----:B0-----:R-:W-:Y:S05]  /*33700*/  @!P1 BRA `(.L_x_4141) ;  /* 0x0000000000049947 */ /* 0x001fea0003800000 */
[----:B------:R-:W-:Y:S01]  /*33710*/  BPT.TRAP 0x1 ;  /* 0x000000040000795c */ /* 0x000fe20000300000 */
.L_x_4141:
[----:B------:R-:W-:Y:S05]  /*33720*/  BSYNC B2 ;  /* 0x0000000000027941 */ /* 0x000fea0003800000 */
.L_x_4140:
        /* <DEDUP_REMOVED lines=9> */
.L_x_4142:
        /* <DEDUP_REMOVED lines=15> */
.L_x_4143:
        /* <DEDUP_REMOVED lines=15> */
.L_x_4144:
        /* <DEDUP_REMOVED lines=15> */
.L_x_4145:
        /* <DEDUP_REMOVED lines=10> */
.L_x_4132:
[----:B------:R-:W-:Y:S05]  /*33b30*/  BSYNC B1 ;  /* 0x0000000000017941 */ /* 0x000fea0003800000 */
.L_x_4131:
        /* <DEDUP_REMOVED lines=8> */
.L_x_4110:
[----:B------:R-:W-:Y:S05]  /*33bc0*/  BSYNC B0 ;  /* 0x0000000000007941 */ /* 0x000fea0003800000 */
.L_x_4109:
[----:B------:R-:W1:Y:S01]  /*33bd0*/  LDC R0, c[0x0][0x448] ;  /* 0x00011200ff007b82 */ /* 0x000e620000000800 */
[----:B------:R-:W-:Y:S01]  /*33be0*/  VIADD R5, R35, 0x7f ;  /* 0x0000007f23057836 */ /* 0x000fe20000000000 */
[----:B------:R-:W-:Y:S06]  /*33bf0*/  @!P0 WARPSYNC.ALL ;  /* 0x0000000000008948 */ /* 0x000fec0003800000 */
[----:B------:R-:W-:Y:S01]  /*33c00*/  @!P0 BAR.SYNC.DEFER_BLOCKING 0xc, 0x180 ;  /* 0x0306000000008b1d */ /* 0x000fe20000010000 */
[----:B-1----:R-:W-:-:S13]  /*33c10*/  ISETP.NE.AND P1, PT, R0, 0x1, PT ;  /* 0x000000010000780c */ /* 0x002fda0003f25270 */
        /* <DEDUP_REMOVED lines=20> */
.L_x_4149:
[----:B------:R-:W-:-:S13]  /*33d60*/  ISETP.NE.AND P0, PT, R3, 0x1, PT ;  /* 0x000000010300780c */ /* 0x000fda0003f05270 */
[----:B------:R-:W1:Y:S02]  /*33d70*/  @P0 LDC.64 R4, c[0x0][0xae0] ;  /* 0x0002b800ff040b82 */ /* 0x000e640000000a00 */
[----:B-1----:R-:W-:-:S05]  /*33d80*/  @P0 IMAD.HI.U32 R4, R0, R4, RZ ;  /* 0x0000000400040227 */ /* 0x002fca00078e00ff */
[----:B------:R-:W-:-:S07]  /*33d90*/  @P0 SHF.R.U32.HI R0, RZ, R5, R4 ;  /* 0x00000005ff000219 */ /* 0x000fce0000011604 */
.L_x_4150:
[----:B------:R-:W-:Y:S05]  /*33da0*/  BSYNC B0 ;  /* 0x0000000000007941 */ /* 0x000fea0003800000 */
.L_x_4148:
[----:B------:R-:W-:-:S05]  /*33db0*/  IMAD R5, R0, R3, R3 ;  /* 0x0000000300057224 */ /* 0x000fca00078e0203 */
[----:B------:R-:W-:-:S07]  /*33dc0*/  VIMNMX R2, R2, R5, PT ;  /* 0x0000000502027248 */ /* 0x000fce0003fe0100 */
.L_x_4147:
        /* <DEDUP_REMOVED lines=24> */
.L_x_4153:
[----:B------:R-:W-:-:S13]  /*33f50*/  ISETP.NE.AND P0, PT, R3, 0x1, PT ;  /* 0x000000010300780c */ /* 0x000fda0003f05270 */
[----:B------:R-:W1:Y:S02]  /*33f60*/  @P0 LDC.64 R4, c[0x0][0xae0] ;  /* 0x0002b800ff040b82 */ /* 0x000e640000000a00 */
[----:B-1----:R-:W-:-:S05]  /*33f70*/  @P0 IMAD.HI.U32 R4, R8, R4, RZ ;  /* 0x0000000408040227 */ /* 0x002fca00078e00ff */
[----:B------:R-:W-:-:S07]  /*33f80*/  @P0 SHF.R.U32.HI R8, RZ, R5, R4 ;  /* 0x00000005ff080219 */ /* 0x000fce0000011604 */
.L_x_4154:
[----:B------:R-:W-:Y:S05]  /*33f90*/  BSYNC B0 ;  /* 0x0000000000007941 */ /* 0x000fea0003800000 */
.L_x_4152:
[----:B------:R-:W-:-:S05]  /*33fa0*/  IMAD R3, R8, R3, RZ ;  /* 0x0000000308037224 */ /* 0x000fca00078e02ff */
[----:B------:R-:W-:-:S07]  /*33fb0*/  VIMNMX R0, R0, R3, !PT ;  /* 0x0000000300007248 */ /* 0x000fce0007fe0100 */
.L_x_4151:
        /* <DEDUP_REMOVED lines=37> */
.L_x_4156:
[----:B------:R-:W-:Y:S05]  /*34210*/  BSYNC B0 ;  /* 0x0000000000007941 */ /* 0x000fea0003800000 */
.L_x_4155:
        /* <DEDUP_REMOVED lines=23> */
.L_x_4158:
        /* <DEDUP_REMOVED lines=13> */
[----:B------:R-:W-:Y:S02]  /*34460*/  IMAD.U32 R10, RZ, RZ, UR4 ;  /* 0x00000004ff0a7e24 */ /* 0x000fe4000f8e00ff */
[----:B------:R-:W-:Y:S02]  /*34470*/  IMAD.U32 R11, RZ, RZ, UR5 ;  /* 0x00000005ff0b7e24 */ /* 0x000fe4000f8e00ff */
[----:B------:R-:W-:Y:S02]  /*34480*/  IMAD.MOV.U32 R8, RZ, RZ, 0x70 ;  /* 0x00000070ff087424 */ /* 0x000fe400078e00ff */
[----:B0-----:R-:W-:Y:S02]  /*34490*/  IMAD.MOV.U32 R12, RZ, RZ, 0x1 ;  /* 0x00000001ff0c7424 */ /* 0x001fe400078e00ff */
[----:B------:R-:W-:-:S07]  /*344a0*/  IMAD.MOV.U32 R13, RZ, RZ, RZ ;  /* 0x000000ffff0d7224 */ /* 0x000fce00078e00ff */
[----:B------:R-:W-:-:S07]  /*344b0*/  LEPC R20, `(.L_x_4161) ;  /* 0x000000001014794e */ /* 0x000fce0000000000 */
[----:B--2---:R-:W-:Y:S05]  /*344c0*/  CALL.ABS.NOINC R2 ;  /* 0x0000000002007343 */ /* 0x004fea0003c00000 */
.L_x_4161:
[----:B------:R-:W-:Y:S05]  /*344d0*/  BSYNC B6 ;  /* 0x0000000000067941 */ /* 0x000fea0003800000 */
.L_x_4160:
        /* <DEDUP_REMOVED lines=13> */
[----:B------:R-:W-:Y:S02]  /*345b0*/  IMAD.U32 R10, RZ, RZ, UR4 ;  /* 0x00000004ff0a7e24 */ /* 0x000fe4000f8e00ff */
[----:B------:R-:W-:Y:S02]  /*345c0*/  IMAD.U32 R11, RZ, RZ, UR5 ;  /* 0x00000005ff0b7e24 */ /* 0x000fe4000f8e00ff */
[----:B------:R-:W-:Y:S02]  /*345d0*/  IMAD.MOV.U32 R8, RZ, RZ, 0x70 ;  /* 0x00000070ff087424 */ /* 0x000fe400078e00ff */
[----:B0-----:R-:W-:Y:S02]  /*345e0*/  IMAD.MOV.U32 R12, RZ, RZ, 0x1 ;  /* 0x00000001ff0c7424 */ /* 0x001fe400078e00ff */
[----:B--2---:R-:W-:-:S07]  /*345f0*/  IMAD.MOV.U32 R13, RZ, RZ, RZ ;  /* 0x000000ffff0d7224 */ /* 0x004fce00078e00ff */
[----:B------:R-:W-:-:S07]  /*34600*/  LEPC R20, `(.L_x_4164) ;  /* 0x000000001014794e */ /* 0x000fce0000000000 */
[----:B---3--:R-:W-:Y:S05]  /*34610*/  CALL.ABS.NOINC R2 ;  /* 0x0000000002007343 */ /* 0x008fea0003c00000 */
.L_x_4164:
        /* <DEDUP_REMOVED lines=15> */
.L_x_4163:
[----:B------:R-:W-:Y:S05]  /*34710*/  BSYNC B6 ;  /* 0x0000000000067941 */ /* 0x000fea0003800000 */
.L_x_4162:
[----:B------:R-:W2:Y:S01]  /*34720*/  S2R R2, SR_TID.X ;  /* 0x0000000000027919 */ /* 0x000ea20000002100 */
[----:B------:R-:W-:Y:S01]  /*34730*/  ULDC.64 UR4, c[0x0][0xaf0] ;  /* 0x0002bc0000047ab9 */ /* 0x000fe20000000a00 */
[----:B------:R-:W-:Y:S01]  /*34740*/  IMAD.MOV.U32 R29, RZ, RZ, R19 ;  /* 0x000000ffff1d7224 */ /* 0x000fe200078e0013 */
[----:B------:R-:W-:Y:S01]  /*34750*/  ISETP.NE.U32.AND P0, PT, RZ, UR4, PT ;  /* 0x00000004ff007c0c */ /* 0x000fe2000bf05070 */
[----:B------:R-:W3:Y:S01]  /*34760*/  S2R R20, SR_TID.X ;  /* 0x0000000000147919 */ /* 0x000ee20000002100 */
[----:B------:R-:W4:Y:S01]  /*34770*/  LDC R9, c[0x0][0x430] ;  /* 0x00010c00ff097b82 */ /* 0x000f220000000800 */
[----:B------:R-:W-:Y:S01]  /*34780*/  VIADD R0, R31, 0xffffffff ;  /* 0xffffffff1f007836 */ /* 0x000fe20000000000 */
[----:B------:R-:W-:Y:S01]  /*34790*/  ISETP.NE.AND.EX P0, PT, RZ, UR5, PT, P0 ;  /* 0x00000005ff007c0c */ /* 0x000fe2000bf05300 */
[----:B------:R-:W-:Y:S01]  /*347a0*/  IMAD.MOV.U32 R10, RZ, RZ, RZ ;  /* 0x000000ffff0a7224 */ /* 0x000fe200078e00ff */
[----:B------:R-:W-:Y:S01]  /*347b0*/  LOP3.LUT R22, R22, 0xffffffdf, RZ, 0xc0, !PT ;  /* 0xffffffdf16167812 */ /* 0x000fe200078ec0ff */
[----:B------:R-:W-:Y:S01]  /*347c0*/  ULDC UR4, c[0x0][0x320] ;  /* 0x0000c80000047ab9 */ /* 0x000fe20000000800 */
[----:B--2---:R-:W-:-:S09]  /*347d0*/  LOP3.LUT R21, R2, 0x7f, RZ, 0xc0, !PT ;  /* 0x0000007f02157812 */ /* 0x004fd200078ec0ff */
[----:B------:R-:W2:Y:S01]  /*347e0*/  @P0 LDC.64 R2, c[0x0][0xaf0] ;  /* 0x0002bc00ff020b82 */ /* 0x000ea20000000a00 */
[----:B---3--:R-:W-:Y:S01]  /*347f0*/  IMAD.SHL.U32 R20, R20, 0x10, RZ ;  /* 0x0000001014147824 */ /* 0x008fe200078e00ff */
[----:B------:R-:W-:Y:S01]  /*34800*/  SHF.R.U32.HI R21, RZ, 0x3, R21 ;  /* 0x00000003ff157819 */ /* 0x000fe20000011615 */
[----:B--2---:R-:W-:-:S05]  /*34810*/  @P0 IMAD.WIDE R2, R19, 0x4, R2 ;  /* 0x0000000413020825 */ /* 0x004fca00078e0202 */
[----:B------:R2:W3:Y:S01]  /*34820*/  @P0 LDG.E R29, desc[UR44][R2.64] ;  /* 0x0000002c021d0981 */ /* 0x0004e2000c1e1900 */
[----:B------:R-:W-:Y:S02]  /*34830*/  LOP3.LUT R20, R21, 0x70, R20, 0xf8, !PT ;  /* 0x0000007015147812 */ /* 0x000fe400078ef814 */
[----:B----4-:R-:W-:-:S03]  /*34840*/  ISETP.NE.AND P1, PT, R9, 0x1, PT ;  /* 0x000000010900780c */ /* 0x010fc60003f25270 */
[----:B-1----:R-:W-:-:S05]  /*34850*/  IMAD R6, R0, 0x60, R20 ;  /* 0x0000006000067824 */ /* 0x002fca00078e0214 */
[C---:B------:R-:W-:Y:S01]  /*34860*/  ISETP.GE.AND P0, PT, R6.reuse, R17, PT ;  /* 0x000000110600720c */ /* 0x040fe20003f06270 */
[----:B------:R-:W-:-:S03]  /*34870*/  IMAD.IADD R6, R6, 0x1, R33 ;  /* 0x0000000106067824 */ /* 0x000fc600078e0221 */
[----:B------:R-:W-:Y:S01]  /*34880*/  ISETP.GT.U32.OR P0, PT, R20, 0x5f, P0 ;  /* 0x0000005f1400780c */ /* 0x000fe20000704470 */
[----:B------:R-:W1:Y:S01]  /*34890*/  @P1 LDC R5, c[0x0][0x434] ;  /* 0x00010d00ff051b82 */ /* 0x000e620000000800 */
[----:B------:R-:W-:-:S07]  /*348a0*/  MOV R7, R6 ;  /* 0x0000000600077202 */ /* 0x000fce0000000f00 */
[----:B------:R-:W4:Y:S08]  /*348b0*/  @P1 LDC R4, c[0x0][0x438] ;  /* 0x00010e00ff041b82 */ /* 0x000f300000000800 */
[----:B--2---:R-:W2:Y:S01]  /*348c0*/  @!P0 LDC.64 R2, c[0x0][0x428] ;  /* 0x00010a00ff028b82 */ /* 0x004ea20000000a00 */
[----:B-1----:R-:W-:-:S05]  /*348d0*/  @P1 IMAD.HI.U32 R5, R6, R5, RZ ;  /* 0x0000000506051227 */ /* 0x002fca00078e00ff */
[----:B----4-:R-:W-:-:S04]  /*348e0*/  @P1 SHF.R.U32.HI R7, RZ, R4, R5 ;  /* 0x00000004ff071219 */ /* 0x010fc80000011605 */
[--C-:B------:R-:W-:Y:S01]  /*348f0*/  @!P0 SHF.R.S32.HI R5, RZ, 0x1f, R7.reuse ;  /* 0x0000001fff058819 */ /* 0x100fe20000011407 */
[----:B------:R-:W-:Y:S01]  /*34900*/  @!P0 IMAD.MOV.U32 R4, RZ, RZ, R7 ;  /* 0x000000ffff048224 */ /* 0x000fe200078e0007 */
[----:B---3--:R-:W-:-:S03]  /*34910*/  SHF.R.S32.HI R34, RZ, 0x1f, R29 ;  /* 0x0000001fff227819 */ /* 0x008fc6000001141d */
[----:B--2---:R-:W-:-:S04]  /*34920*/  @!P0 IMAD.WIDE.U32 R4, R29, R2, R4 ;  /* 0x000000021d048225 */ /* 0x004fc800078e0004 */
[----:B------:R-:W-:-:S04]  /*34930*/  @!P0 IMAD R8, R34, R2, RZ ;  /* 0x0000000222088224 */ /* 0x000fc800078e02ff */
[----:B------:R-:W-:Y:S02]  /*34940*/  @!P0 IMAD R8, R29, R3, R8 ;  /* 0x000000031d088224 */ /* 0x000fe400078e0208 */
[----:B------:R-:W1:Y:S02]  /*34950*/  @!P0 LDC.64 R2, c[0x0][0x418] ;  /* 0x00010600ff028b82 */ /* 0x000e640000000a00 */
[----:B------:R-:W-:Y:S01]  /*34960*/  @!P0 IMAD.IADD R8, R5, 0x1, R8 ;  /* 0x0000000105088824 */ /* 0x000fe200078e0208 */
[----:B-1----:R-:W-:-:S04]  /*34970*/  @!P0 LEA R2, P1, R4, R2, 0x2 ;  /* 0x0000000204028211 */ /* 0x002fc800078210ff */
[----:B------:R-:W-:-:S05]  /*34980*/  @!P0 LEA.HI.X R3, R4, R3, R8, 0x2, P1 ;  /* 0x0000000304038211 */ /* 0x000fca00008f1408 */
[----:B------:R1:W2:Y:S01]  /*34990*/  @!P0 LDG.E R10, desc[UR44][R2.64] ;  /* 0x0000002c020a8981 */ /* 0x0002a2000c1e1900 */
[----:B------:R-:W-:Y:S01]  /*349a0*/  ISETP.GT.U32.AND P0, PT, R20, 0x5f, PT ;  /* 0x0000005f1400780c */ /* 0x000fe20003f04070 */
[----:B------:R-:W-:Y:S01]  /*349b0*/  IMAD.MOV R4, RZ, RZ, -R7 ;  /* 0x000000ffff047224 */ /* 0x000fe200078e0a07 */
[----:B------:R-:W-:Y:S01]  /*349c0*/  UMOV UR5, 0xffffffff ;  /* 0xffffffff00057882 */ /* 0x000fe20000000000 */
[----:B-1----:R-:W-:Y:S02]  /*349d0*/  IMAD.U32 R2, RZ, RZ, UR40 ;  /* 0x00000028ff027e24 */ /* 0x002fe4000f8e00ff */
[----:B------:R-:W-:-:S08]  /*349e0*/  IMAD R3, R9, R4, R6 ;  /* 0x0000000409037224 */ /* 0x000fd000078e0206 */
[----:B------:R-:W-:Y:S02]  /*349f0*/  @P0 LOP3.LUT R22, R22, 0x20, RZ, 0xfc, !PT ;  /* 0x0000002016160812 */ /* 0x000fe400078efcff */
[----:B------:R-:W-:Y:S01]  /*34a00*/  ISETP.NE.AND P2, PT, R2, 0x3, PT ;  /* 0x000000030200780c */ /* 0x000fe20003f45270 */
[----:B------:R-:W-:Y:S01]  /*34a10*/  STL [R1+0x448], R3 ;  /* 0x0004480301007387 */ /* 0x000fe20000100800 */
[----:B------:R-:W-:-:S11]  /*34a20*/  LOP3.LUT R22, R22, 0xfffff7ff, RZ, 0xc0, !PT ;  /* 0xfffff7ff16167812 */ /* 0x000fd600078ec0ff */
[----:B------:R-:W-:-:S04]  /*34a30*/  @P2 LOP3.LUT R22, R22, 0x800, RZ, 0xfc, !PT ;  /* 0x0000080016162812 */ /* 0x000fc800078efcff */
[----:B------:R-:W-:Y:S01]  /*34a40*/  LOP3.LUT R22, R22, 0xffffffef, RZ, 0xc0, !PT ;  /* 0xffffffef16167812 */ /* 0x000fe200078ec0ff */
[----:B--2---:R1:W-:Y:S02]  /*34a50*/  STL [R1+0x444], R10 ;  /* 0x0004440a01007387 */ /* 0x0043e40000100800 */
[----:B-1----:R-:W1:Y:S02]  /*34a60*/  S2R R10, SR_TID.X ;  /* 0x00000000000a7919 */ /* 0x002e640000002100 */
[----:B-1----:R-:W-:-:S05]  /*34a70*/  IMAD.SHL.U32 R20, R10, 0x8, RZ ;  /* 0x000000080a147824 */ /* 0x002fca00078e00ff */
[----:B------:R-:W-:-:S04]  /*34a80*/  LOP3.LUT R20, R20, 0x38, RZ, 0xc0, !PT ;  /* 0x0000003814147812 */ /* 0x000fc800078ec0ff */
[C---:B0-----:R-:W-:Y:S02]  /*34a90*/  LOP3.LUT R12, R20.reuse, 0x40, RZ, 0xfc, !PT ;  /* 0x00000040140c7812 */ /* 0x041fe400078efcff */
        /* <DEDUP_REMOVED lines=13> */
[----:B------:R-:W-:Y:S06]  /*34b70*/  BRA.DIV UR5, `(.L_x_4165) ;  /* 0x0000006e05347947 */ /* 0x000fec000b800000 */
.L_x_4336:
[----:B------:R-:W-:-:S05]  /*34b80*/  SEL R2, RZ, 0x1, P0 ;  /* 0x00000001ff027807 */ /* 0x000fca0000000000 */
[----:B------:R0:W-:Y:S01]  /*34b90*/  STL [R1+0x49c], R2 ;  /* 0x00049c0201007387 */ /* 0x0001e20000100800 */
[----:B------:R-:W-:Y:S05]  /*34ba0*/  @!P2 BRA `(.L_x_4166) ;  /* 0x000000000004a947 */ /* 0x000fea0003800000 */
[----:B------:R-:W-:Y:S01]  /*34bb0*/  BPT.TRAP 0x1 ;  /* 0x000000040000795c */ /* 0x000fe20000300000 */
.L_x_4166:
[----:B------:R-:W-:Y:S01]  /*34bc0*/  IMAD R31, R0, -0x60, R17 ;  /* 0xffffffa0001f7824 */ /* 0x000fe200078e0211 */
[----:B------:R-:W-:Y:S01]  /*34bd0*/  SHF.L.U32 R0, R27, 0x1f, RZ ;  /* 0x0000001f1b007819 */ /* 0x000fe200000006ff */
[----:B------:R-:W-:Y:S01]  /*34be0*/  IMAD R17, R25, 0x8, R23 ;  /* 0x0000000819117824 */ /* 0x000fe200078e0217 */
[----:B------:R-:W-:Y:S03]  /*34bf0*/  BSSY B0, `(.L_x_4167) ;  /* 0x0000003000007945 */ /* 0x000fe60003800000 */
[----:B------:R-:W1:Y:S02]  /*34c00*/  SYNCS.PHASECHK.TRANS64.TRYWAIT P0, [R17+URZ+0x32440], R0 ;  /* 0x03244000110075a7 */ /* 0x000e64000800017f */
[----:B-1----:R-:W-:Y:S05]  /*34c10*/  @!P0 BRA `(.L_x_4168) ;  /* 0x0000006c00408947 */ /* 0x002fea0003800000 */
.L_x_4337:
[----:B------:R-:W-:Y:S05]  /*34c20*/  BSYNC B0 ;  /* 0x0000000000007941 */ /* 0x000fea0003800000 */
.L_x_4167:
[----:B0-----:R-:W1:Y:S01]  /*34c30*/  LDL R2, [R1+0x448] ;  /* 0x0004480001027983 */ /* 0x001e620000100800 */
[----:B------:R-:W-:Y:S01]  /*34c40*/  ULDC.64 UR4, c[0x0][0x300] ;  /* 0x0000c00000047ab9 */ /* 0x000fe20000000a00 */
[----:B------:R-:W-:Y:S02]  /*34c50*/  ULDC.64 UR6, c[0x0][0x2e8] ;  /* 0x0000ba0000067ab9 */ /* 0x000fe40000000a00 */
[----:B------:R-:W2:Y:S01]  /*34c60*/  LDL R4, [R1+0x444] ;  /* 0x0004440001047983 */ /* 0x000ea20000100800 */
[----:B------:R-:W-:Y:S02]  /*34c70*/  LOP3.LUT R22, R22, 0xfffffffd, RZ, 0xc0, !PT ;  /* 0xfffffffd16167812 */ /* 0x000fe400078ec0ff */
[----:B-1----:R-:W-:Y:S02]  /*34c80*/  SHF.R.S32.HI R0, RZ, 0x1f, R2 ;  /* 0x0000001fff007819 */ /* 0x002fe40000011402 */
[----:B--2---:R-:W-:-:S03]  /*34c90*/  SHF.R.S32.HI R5, RZ, 0x1f, R4 ;  /* 0x0000001fff057819 */ /* 0x004fc60000011404 */
        /* <DEDUP_REMOVED lines=11> */
[----:B------:R-:W1:Y:S02]  /*34d50*/  S2R R4, SR_TID.X ;  /* 0x0000000000047919 */ /* 0x000e640000002100 */
[----:B------:R-:W-:Y:S02]  /*34d60*/  IMAD.IADD R3, R3, 0x1, R0 ;  /* 0x0000000103037824 */ /* 0x000fe400078e0200 */
[----:B------:R-:W-:Y:S01]  /*34d70*/  IMAD.WIDE.U32 R2, R18, UR4, R2 ;  /* 0x0000000412027c25 */ /* 0x000fe2000f8e0002 */
[----:B------:R-:W-:Y:S02]  /*34d80*/  ULDC UR4, c[0x0][0x2f4] ;  /* 0x0000bd0000047ab9 */ /* 0x000fe40000000800 */
[----:B------:R-:W-:Y:S02]  /*34d90*/  LEA R0, P0, R2, UR6, 0x1 ;  /* 0x0000000602007c11 */ /* 0x000fe4000f8008ff */
[----:B-1----:R-:W-:Y:S01]  /*34da0*/  LOP3.LUT R5, R4, 0x7f, RZ, 0xc0, !PT ;  /* 0x0000007f04057812 */ /* 0x002fe200078ec0ff */
[----:B------:R-:W-:Y:S01]  /*34db0*/  IMAD R4, R18, UR5, R3 ;  /* 0x0000000512047c24 */ /* 0x000fe2000f8e0203 */
[----:B------:R-:W-:-:S02]  /*34dc0*/  UMOV UR5, 0xffffffff ;  /* 0xffffffff00057882 */ /* 0x000fc40000000000 */
[----:B------:R-:W-:Y:S02]  /*34dd0*/  SHF.R.U32.HI R6, RZ, 0x3, R5 ;  /* 0x00000003ff067819 */ /* 0x000fe40000011605 */
        /* <DEDUP_REMOVED lines=62> */
.L_x_4351:
        /* <DEDUP_REMOVED lines=10> */
.L_x_4170:
        /* <DEDUP_REMOVED lines=11> */
.L_x_4171:
[----:B------:R1:W-:Y:S02]  /*35310*/  SYNCS.ARRIVE.TRANS64.A1T0 RZ, [R17+URZ+0x32430], RZ ;  /* 0x032430ff11ff79a7 */ /* 0x0003e4000810003f */
[----:B------:R-:W-:Y:S05]  /*35320*/  WARPSYNC.ALL ;  /* 0x0000000000007948 */ /* 0x000fea0003800000 */
[----:B------:R-:W-:Y:S01]  /*35330*/  ULDC.64 UR4, c[0x0][0xaf8] ;  /* 0x0002be0000047ab9 */ /* 0x000fe20000000a00 */
[----:B------:R-:W-:Y:S01]  /*35340*/  VIADD R0, R23, 0x18400 ;  /* 0x0001840017007836 */ /* 0x000fe20000000000 */
[----:B------:R-:W-:Y:S01]  /*35350*/  BAR.SYNC.DEFER_BLOCKING 0x8, 0x180 ;  /* 0x0206000000007b1d */ /* 0x000fe20000010000 */
[----:B------:R-:W-:-:S03]  /*35360*/  ISETP.NE.U32.AND P0, PT, RZ, UR4, PT ;  /* 0x00000004ff007c0c */ /* 0x000fc6000bf05070 */
[----:B------:R-:W-:Y:S02]  /*35370*/  LOP3.LUT P1, RZ, R0, 0x3ff, RZ, 0xc0, !PT ;  /* 0x000003ff00ff7812 */ /* 0x000fe4000782c0ff */
[----:B------:R-:W-:Y:S01]  /*35380*/  ISETP.NE.AND.EX P0, PT, RZ, UR5, PT, P0 ;  /* 0x00000005ff007c0c */ /* 0x000fe2000bf05300 */
[----:B------:R-:W-:Y:S01]  /*35390*/  BSSY B6, `(.L_x_4172) ;  /* 0x0000019000067945 */ /* 0x000fe20003800000 */
[----:B------:R-:W-:Y:S02]  /*353a0*/  SHF.R.S32.HI R0, RZ, 0x1f, R19 ;  /* 0x0000001fff007819 */ /* 0x000fe40000011413 */
[----:B0-----:R-:W-:Y:S02]  /*353b0*/  SEL R2, R19, RZ, !P0 ;  /* 0x000000ff13027207 */ /* 0x001fe40004000000 */
[----:B------:R-:W-:-:S03]  /*353c0*/  SEL R0, R0, RZ, !P0 ;  /* 0x000000ff00007207 */ /* 0x000fc60004000000 */
[----:B------:R-:W-:Y:S04]  /*353d0*/  STL [R1+0x44c], R2 ;  /* 0x00044c0201007387 */ /* 0x000fe80000100800 */
[----:B------:R0:W-:Y:S02]  /*353e0*/  STL [R1+0x474], R0 ;  /* 0x0004740001007387 */ /* 0x0001e40000100800 */
[----:B0-----:R-:W-:-:S05]  /*353f0*/  SHF.R.S32.HI R0, RZ, 0x1f, R37 ;  /* 0x0000001fff007819 */ /* 0x001fca0000011425 */
[----:B------:R0:W-:Y:S01]  /*35400*/  STL [R1+0x468], R0 ;  /* 0x0004680001007387 */ /* 0x0001e20000100800 */
        /* <DEDUP_REMOVED lines=17> */
.L_x_4173:
[----:B------:R-:W-:Y:S05]  /*35520*/  BSYNC B6 ;  /* 0x0000000000067941 */ /* 0x000fea0003800000 */
.L_x_4172:
[----:B0-----:R-:W2:Y:S01]  /*35530*/  LDL R0, [R1+0x468] ;  /* 0x0004680001007983 */ /* 0x001ea20000100800 */
[----:B------:R-:W0:Y:S01]  /*35540*/  LDC R6, c[0x0][0x448] ;  /* 0x00011200ff067b82 */ /* 0x000e220000000800 */
[----:B------:R-:W-:Y:S02]  /*35550*/  ULDC.64 UR4, c[0x0][0x298] ;  /* 0x0000a60000047ab9 */ /* 0x000fe40000000a00 */
[----:B------:R-:W3:Y:S04]  /*35560*/  LDL R21, [R1+0x474] ;  /* 0x0004740001157983 */ /* 0x000ee80000100800 */
[----:B------:R-:W4:Y:S04]  /*35570*/  LDL R20, [R1+0x44c] ;  /* 0x00044c0001147983 */ /* 0x000f280000100800 */
[----:B------:R0:W5:Y:S01]  /*35580*/  LDL R9, [R1+0x440] ;  /* 0x0004400001097983 */ /* 0x0001620000100800 */
[----:B------:R-:W1:Y:S01]  /*35590*/  S2R R2, SR_TID.X ;  /* 0x0000000000027919 */ /* 0x000e620000002100 */
[----:B------:R-:W1:Y:S01]  /*355a0*/  S2R R5, SR_TID.X ;  /* 0x0000000000057919 */ /* 0x000e620000002100 */
[----:B0-----:R-:W-:-:S13]  /*355b0*/  ISETP.NE.AND P0, PT, R6, 0x1, PT ;  /* 0x000000010600780c */ /* 0x001fda0003f05270 */
[----:B------:R-:W0:Y:S01]  /*355c0*/  @P0 LDC R3, c[0x0][0x44c] ;  /* 0x00011300ff030b82 */ /* 0x000e220000000800 */
[----:B-1----:R-:W-:-:S04]  /*355d0*/  LOP3.LUT R2, R2, 0x7f, RZ, 0xc0, !PT ;  /* 0x0000007f02027812 */ /* 0x002fc800078ec0ff */
[----:B------:R-:W-:Y:S01]  /*355e0*/  SHF.R.U32.HI R2, RZ, 0x3, R2 ;  /* 0x00000003ff027819 */ /* 0x000fe20000011602 */
[----:B------:R-:W-:-:S05]  /*355f0*/  IMAD.SHL.U32 R7, R5, 0x8, RZ ;  /* 0x0000000805077824 */ /* 0x000fca00078e00ff */
[----:B------:R-:W-:Y:S01]  /*35600*/  LOP3.LUT R7, R7, 0x38, RZ, 0xc0, !PT ;  /* 0x0000003807077812 */ /* 0x000fe200078ec0ff */
[----:B--2---:R-:W-:Y:S02]  /*35610*/  IMAD.MOV.U32 R4, RZ, RZ, R0 ;  /* 0x000000ffff047224 */ /* 0x004fe400078e0000 */
[----:B------:R-:W1:Y:S02]  /*35620*/  S2R R0, SR_TID.X ;  /* 0x0000000000007919 */ /* 0x000e640000002100 */
[----:B------:R-:W-:-:S04]  /*35630*/  IMAD R4, R4, UR4, RZ ;  /* 0x0000000404047c24 */ /* 0x000fc8000f8e02ff */
[----:B------:R-:W-:Y:S02]  /*35640*/  IMAD R4, R37, UR5, R4 ;  /* 0x0000000525047c24 */ /* 0x000fe4000f8e0204 */
[----:B-1----:R-:W-:-:S05]  /*35650*/  IMAD.SHL.U32 R0, R0, 0x10, RZ ;  /* 0x0000001000007824 */ /* 0x002fca00078e00ff */
[----:B------:R-:W-:Y:S02]  /*35660*/  LOP3.LUT R0, R2, 0x70, R0, 0xf8, !PT ;  /* 0x0000007002007812 */ /* 0x000fe400078ef800 */
[----:B------:R-:W1:Y:S03]  /*35670*/  @P0 LDC R2, c[0x0][0x450] ;  /* 0x00011400ff020b82 */ /* 0x000e660000000800 */
[----:B------:R-:W-:-:S04]  /*35680*/  IMAD.IADD R36, R0, 0x1, R35 ;  /* 0x0000000100247824 */ /* 0x000fc800078e0223 */
[----:B0-----:R-:W-:-:S04]  /*35690*/  @P0 IMAD.HI.U32 R3, R36, R3, RZ ;  /* 0x0000000324030227 */ /* 0x001fc800078e00ff */
[----:B------:R-:W-:Y:S01]  /*356a0*/  IMAD.MOV.U32 R0, RZ, RZ, R36 ;  /* 0x000000ffff007224 */ /* 0x000fe200078e0024 */
[----:B-1----:R-:W-:Y:S01]  /*356b0*/  @P0 SHF.R.U32.HI R0, RZ, R2, R3 ;  /* 0x00000002ff000219 */ /* 0x002fe20000011603 */
[----:B------:R-:W-:Y:S01]  /*356c0*/  IMAD.WIDE.U32 R2, R37, UR4, RZ ;  /* 0x0000000425027c25 */ /* 0x000fe2000f8e00ff */
        /* <DEDUP_REMOVED lines=8> */
[----:B------:R-:W-:-:S03]  /*35750*/  ULDC.64 UR4, c[0x0][0x2d0] ;  /* 0x0000b40000047ab9 */ /* 0x000fc60000000a00 */
[----:B------:R-:W-:Y:S01]  /*35760*/  IMAD.IADD R3, R3, 0x1, R4 ;  /* 0x0000000103037824 */ /* 0x000fe200078e0204 */
[----:B------:R-:W-:Y:S01]  /*35770*/  SHF.R.S32.HI R4, RZ, 0x1f, R0 ;  /* 0x0000001fff047819 */ /* 0x000fe20000011400 */
[----:B------:R-:W-:-:S04]  /*35780*/  IMAD.WIDE.U32 R2, R0, UR4, R2 ;  /* 0x0000000400027c25 */ /* 0x000fc8000f8e0002 */
[----:B------:R-:W-:-:S04]  /*35790*/  IMAD R4, R4, UR4, RZ ;  /* 0x0000000404047c24 */ /* 0x000fc8000f8e02ff */
[----:B------:R-:W-:Y:S01]  /*357a0*/  IMAD R4, R0, UR5, R4 ;  /* 0x0000000500047c24 */ /* 0x000fe2000f8e0204 */
[----:B------:R-:W-:Y:S01]  /*357b0*/  ULDC.64 UR4, c[0x0][0x2c8] ;  /* 0x0000b20000047ab9 */ /* 0x000fe20000000a00 */
[----:B------:R-:W-:Y:S02]  /*357c0*/  IMAD.MOV R0, RZ, RZ, -R0 ;  /* 0x000000ffff007224 */ /* 0x000fe400078e0a00 */
[----:B------:R-:W-:Y:S02]  /*357d0*/  IMAD.IADD R3, R3, 0x1, R4 ;  /* 0x0000000103037824 */ /* 0x000fe400078e0204 */
[----:B------:R-:W-:-:S04]  /*357e0*/  IMAD R0, R6, R0, R36 ;  /* 0x0000000006007224 */ /* 0x000fc800078e0224 */
[----:B------:R-:W-:Y:S01]  /*357f0*/  IMAD.WIDE.U32 R2, R0, UR4, R2 ;  /* 0x0000000400027c25 */ /* 0x000fe2000f8e0002 */
[----:B------:R-:W-:-:S05]  /*35800*/  SHF.R.S32.HI R4, RZ, 0x1f, R0 ;  /* 0x0000001fff047819 */ /* 0x000fca0000011400 */
[----:B------:R-:W-:-:S04]  /*35810*/  IMAD R4, R4, UR4, RZ ;  /* 0x0000000404047c24 */ /* 0x000fc8000f8e02ff */
[----:B------:R-:W-:Y:S01]  /*35820*/  IMAD R4, R0, UR5, R4 ;  /* 0x0000000500047c24 */ /* 0x000fe2000f8e0204 */
[----:B------:R-:W-:Y:S02]  /*35830*/  ULDC.64 UR4, c[0x0][0x280] ;  /* 0x0000a00000047ab9 */ /* 0x000fe40000000a00 */
[----:B------:R-:W-:Y:S01]  /*35840*/  LEA R0, P0, R2, UR4, 0x1 ;  /* 0x0000000402007c11 */ /* 0x000fe2000f8008ff */
[----:B------:R-:W-:Y:S01]  /*35850*/  IMAD.IADD R3, R3, 0x1, R4 ;  /* 0x0000000103037824 */ /* 0x000fe200078e0204 */
[----:B------:R-:W-:Y:S01]  /*35860*/  ULDC UR4, c[0x0][0x2b8] ;  /* 0x0000ae0000047ab9 */ /* 0x000fe20000000800 */
[----:B------:R-:W-:-:S03]  /*35870*/  LOP3.LUT R20, R5, 0x7f, RZ, 0xc0, !PT ;  /* 0x0000007f05147812 */ /* 0x000fc600078ec0ff */
        /* <DEDUP_REMOVED lines=12> */
[----:B------:R2:W-:Y:S04]  /*35940*/  STL [R1+0x458], R6 ;  /* 0x0004580601007387 */ /* 0x0005e80000100800 */
[----:B------:R-:W-:Y:S05]  /*35950*/  STL [R1+0x464], R8 ;  /* 0x0004640801007387 */ /* 0x000fea0000100800 */
        /* <DEDUP_REMOVED lines=18> */
[----:B------:R-:W-:Y:S01]  /*35a80*/  ISETP.GE.AND P0, PT, R6, R2, PT ;  /* 0x000000020600720c */ /* 0x000fe20003f06270 */
[----:B------:R-:W-:-:S05]  /*35a90*/  VIADD R6, R35, 0x30 ;  /* 0x0000003023067836 */ /* 0x000fca0000000000 */
        /* <DEDUP_REMOVED lines=51> */
.L_x_4368:
[----:B0-2---:R-:W-:-:S05]  /*35dd0*/  VIADD R4, R35, 0x70 ;  /* 0x0000007023047836 */ /* 0x005fca0000000000 */
        /* <DEDUP_REMOVED lines=10> */
.L_x_4175:
        /* <DEDUP_REMOVED lines=28> */
.L_x_4177:
[----:B------:R-:W-:Y:S05]  /*36040*/  BSYNC B6 ;  /* 0x0000000000067941 */ /* 0x000fea0003800000 */
.L_x_4176:
        /* <DEDUP_REMOVED lines=23> */
[----:B------:R-:W-:Y:S02]  /*361c0*/  IMAD.SHL.U32 R20, R8, 0x8, RZ ;  /* 0x0000000808147824 */ /* 0x000fe400078e00ff */
[----:B------:R-:W-:Y:S02]  /*361d0*/  IMAD.IADD R3, R3, 0x1, R0 ;  /* 0x0000000103037824 */ /* 0x000fe400078e0200 */
[----:B------:R-:W1:Y:S01]  /*361e0*/  @P0 LDC R0, c[0x0][0x44c] ;  /* 0x00011300ff000b82 */ /* 0x000e620000000800 */
[----:B------:R-:W-:-:S04]  /*361f0*/  LOP3.LUT R20, R20, 0x38, RZ, 0xc0, !PT ;  /* 0x0000003814147812 */ /* 0x000fc800078ec0ff */
[C---:B------:R-:W-:Y:S02]  /*36200*/  LOP3.LUT R10, R20.reuse, 0x40, RZ, 0xfc, !PT ;  /* 0x00000040140a7812 */ /* 0x040fe400078efcff */
[C---:B------:R-:W-:Y:S02]  /*36210*/  LOP3.LUT R9, R20.reuse, 0x80, RZ, 0xfc, !PT ;  /* 0x0000008014097812 */ /* 0x040fe400078efcff */
[----:B------:R-:W-:Y:S01]  /*36220*/  LOP3.LUT R8, R20, 0xc0, RZ, 0xfc, !PT ;  /* 0x000000c014087812 */ /* 0x000fe200078efcff */
[----:B-1----:R-:W-:-:S05]  /*36230*/  @P0 IMAD.HI.U32 R0, R36, R0, RZ ;  /* 0x0000000024000227 */ /* 0x002fca00078e00ff */
[----:B0-----:R-:W-:-:S04]  /*36240*/  @P0 SHF.R.U32.HI R4, RZ, R5, R0 ;  /* 0x00000005ff040219 */ /* 0x001fc80000011600 */
[--C-:B------:R-:W-:Y:S01]  /*36250*/  SHF.R.S32.HI R5, RZ, 0x1f, R4.reuse ;  /* 0x0000001fff057819 */ /* 0x100fe20000011404 */
[----:B------:R-:W-:Y:S02]  /*36260*/  IMAD.MOV R0, RZ, RZ, -R4 ;  /* 0x000000ffff007224 */ /* 0x000fe400078e0a04 */
[----:B------:R-:W-:-:S04]  /*36270*/  IMAD.WIDE.U32 R2, R4, UR4, R2 ;  /* 0x0000000404027c25 */ /* 0x000fc8000f8e0002 */
[----:B------:R-:W-:Y:S02]  /*36280*/  IMAD R0, R6, R0, R36 ;  /* 0x0000000006007224 */ /* 0x000fe400078e0224 */
        /* <DEDUP_REMOVED lines=23> */
[----:B------:R-:W5:Y:S04]  /*36400*/  LDL.LU R8, [R1+0x45c] ;  /* 0x00045c0001087983 */ /* 0x000f680000300800 */
[----:B------:R-:W-:Y:S01]  /*36410*/  SHFL.IDX PT, R2, R0, RZ, 0x181f ;  /* 0x00181fff00027589 */ /* 0x000fe200000e0000 */
[----:B--2---:R-:W-:-:S02]  /*36420*/  IMAD R5, R11, R6, RZ ;  /* 0x000000060b057224 */ /* 0x004fc400078e02ff */
[----:B---3--:R-:W-:Y:S02]  /*36430*/  IMAD.MOV.U32 R11, RZ, RZ, R3 ;  /* 0x000000ffff0b7224 */ /* 0x008fe400078e0003 */
[----:B------:R-:W0:Y:S01]  /*36440*/  SHFL.IDX PT, R3, R4, RZ, 0x181f ;  /* 0x00181fff04037589 */ /* 0x000e2200000e0000 */
[----:B------:R-:W-:-:S13]  /*36450*/  ISETP.GE.AND P0, PT, R35, R5, PT ;  /* 0x000000052300720c */ /* 0x000fda0003f06270 */
[----:B0-----:R-:W-:-:S05]  /*36460*/  @!P0 LEA R3, P6, R7, R3, 0x1 ;  /* 0x0000000307038211 */ /* 0x001fca00078c08ff */
[----:B------:R-:W-:-:S05]  /*36470*/  @!P0 IMAD.X R2, RZ, RZ, R2, P6 ;  /* 0x000000ffff028224 */ /* 0x000fca00030e0602 */
[----:B------:R-:W-:-:S04]  /*36480*/  @!P0 LOP3.LUT R3, R3, R2, RZ, 0x3c, !PT ;  /* 0x0000000203038212 */ /* 0x000fc800078e3cff */
[----:B------:R-:W-:-:S04]  /*36490*/  @!P0 LOP3.LUT R2, R3, R2, RZ, 0x3c, !PT ;  /* 0x0000000203028212 */ /* 0x000fc800078e3cff */
[----:B------:R-:W-:-:S05]  /*364a0*/  @!P0 LOP3.LUT R3, R3, R2, RZ, 0x3c, !PT ;  /* 0x0000000203038212 */ /* 0x000fca00078e3cff */
[----:B------:R-:W-:Y:S01]  /*364b0*/  @!PT LDS RZ, [RZ] ;  /* 0x00000000fffff984 */ /* 0x000fe20000000800 */
[----:B------:R-:W-:Y:S04]  /*364c0*/  @!P0 LDGSTS.E.BYPASS.LTC128B.128 [R26+0x22400], desc[UR44][R2.64], !P4 ;  /* 0x22400000021a8fae */ /* 0x000fe8000e101d6c */
[----:B------:R-:W-:Y:S04]  /*364d0*/  @!P0 LDGSTS.E.BYPASS.LTC128B.128 [R26+0x26400], desc[UR44][R2.64+0x80], !P3 ;  /* 0x26400080021a8fae */ /* 0x000fe8000d901d6c */
[----:B------:R-:W-:Y:S04]  /*364e0*/  @!P0 LDGSTS.E.BYPASS.LTC128B.128 [R26+0x2a400], desc[UR44][R2.64+0x100], !P2 ;  /* 0x2a400100021a8fae */ /* 0x000fe8000d101d6c */
[----:B------:R0:W-:Y:S01]  /*364f0*/  @!P0 LDGSTS.E.BYPASS.LTC128B.128 [R26+0x2e400], desc[UR44][R2.64+0x180], !P1 ;  /* 0x2e400180021a8fae */ /* 0x0001e2000c901d6c */
[----:B----4-:R-:W-:Y:S01]  /*36500*/  ISETP.GE.AND P0, PT, R10, R5, PT ;  /* 0x000000050a00720c */ /* 0x010fe20003f06270 */
[----:B-----5:R-:W-:-:S02]  /*36510*/  IMAD.MOV.U32 R10, RZ, RZ, R9 ;  /* 0x000000ffff0a7224 */ /* 0x020fc400078e0009 */
[----:B------:R-:W2:Y:S04]  /*36520*/  LDL.LU R9, [R1+0x46c] ;  /* 0x00046c0001097983 */ /* 0x000ea80000300800 */
[----:B0-----:R-:W0:Y:S04]  /*36530*/  SHFL.IDX PT, R2, R4, 0x1, 0x181f ;  /* 0x00381f0004027f89 */ /* 0x001e2800000e0000 */
[----:B------:R-:W1:Y:S02]  /*36540*/  SHFL.IDX PT, R6, R0, 0x1, 0x181f ;  /* 0x00381f0000067f89 */ /* 0x000e6400000e0000 */
[----:B0-----:R-:W-:-:S05]  /*36550*/  @!P0 LEA R2, P6, R7, R2, 0x1 ;  /* 0x0000000207028211 */ /* 0x001fca00078c08ff */
[----:B-1----:R-:W-:-:S05]  /*36560*/  @!P0 IMAD.X R3, RZ, RZ, R6, P6 ;  /* 0x000000ffff038224 */ /* 0x002fca00030e0606 */
[----:B------:R-:W-:Y:S04]  /*36570*/  @!P0 LDGSTS.E.BYPASS.LTC128B.128 [R26+0x22c00], desc[UR44][R2.64], !P4 ;  /* 0x22c00000021a8fae */ /* 0x000fe8000e101d6c */
[----:B------:R-:W-:Y:S04]  /*36580*/  @!P0 LDGSTS.E.BYPASS.LTC128B.128 [R26+0x26c00], desc[UR44][R2.64+0x80], !P3 ;  /* 0x26c00080021a8fae */ /* 0x000fe8000d901d6c */
[----:B------:R-:W-:Y:S04]  /*36590*/  @!P0 LDGSTS.E.BYPASS.LTC128B.128 [R26+0x2ac00], desc[UR44][R2.64+0x100], !P2 ;  /* 0x2ac00100021a8fae */ /* 0x000fe8000d101d6c */
[----:B------:R0:W-:Y:S01]  /*365a0*/  @!P0 LDGSTS.E.BYPASS.LTC128B.128 [R26+0x2ec00], desc[UR44][R2.64+0x180], !P1 ;  /* 0x2ec00180021a8fae */ /* 0x0001e2000c901d6c */
[----:B------:R-:W-:-:S03]  /*365b0*/  ISETP.GE.AND P0, PT, R8, R5, PT ;  /* 0x000000050800720c */ /* 0x000fc60003f06270 */
[----:B------:R-:W3:Y:S04]  /*365c0*/  LDL.LU R8, [R1+0x470] ;  /* 0x0004700001087983 */ /* 0x000ee80000300800 */
[----:B0-----:R-:W0:Y:S04]  /*365d0*/  SHFL.IDX PT, R2, R4, 0x2, 0x181f ;  /* 0x00581f0004027f89 */ /* 0x001e2800000e0000 */
[----:B------:R-:W1:Y:S02]  /*365e0*/  SHFL.IDX PT, R6, R0, 0x2, 0x181f ;  /* 0x00581f0000067f89 */ /* 0x000e6400000e0000 */
[----:B0-----:R-:W-:-:S05]  /*365f0*/  @!P0 LEA R2, P6, R7, R2, 0x1 ;  /* 0x0000000207028211 */ /* 0x001fca00078c08ff */
[----:B-1----:R-:W-:-:S05]  /*36600*/  @!P0 IMAD.X R3, RZ, RZ, R6, P6 ;  /* 0x000000ffff038224 */ /* 0x002fca00030e0606 */
        /* <DEDUP_REMOVED lines=42> */
.L_x_4386:
        /* <DEDUP_REMOVED lines=13> */
.L_x_4180:
[----:B------:R-:W-:Y:S05]  /*36980*/  BSYNC B0 ;  /* 0x0000000000007941 */ /* 0x000fea0003800000 */
.L_x_4179:
[----:B------:R-:W-:Y:S01]  /*36990*/  NOP ;  /* 0x0000000000007918 */ /* 0x000fe20000000000 */
[----:B------:R-:W-:-:S13]  /*369a0*/  PLOP3.LUT P0, PT, PT, PT, PT, 0x80, 0x0 ;  /* 0x000000000000781c */ /* 0x000fda0003f0f070 */
.L_x_4181:
        /* <DEDUP_REMOVED lines=18> */
.L_x_4387:
[----:B------:R-:W-:Y:S05]  /*36ad0*/  BSYNC B0 ;  /* 0x0000000000007941 */ /* 0x000fea0003800000 */
.L_x_4182:
[----:B------:R-:W-:-:S05]  /*36ae0*/  IMAD.U32 R2, RZ, RZ, UR40 ;  /* 0x00000028ff027e24 */ /* 0x000fca000f8e00ff */
[----:B------:R-:W-:-:S13]  /*36af0*/  ISETP.NE.AND P0, PT, R2, 0x3, PT ;  /* 0x000000030200780c */ /* 0x000fda0003f05270 */
[----:B------:R-:W-:Y:S05]  /*36b00*/  @!P0 BRA `(.L_x_4184) ;  /* 0x0000000000048947 */ /* 0x000fea0003800000 */
[----:B------:R-:W-:Y:S01]  /*36b10*/  BPT.TRAP 0x1 ;  /* 0x000000040000795c */ /* 0x000fe20000300000 */
.L_x_4184:
[----:B0-----:R-:W-:Y:S01]  /*36b20*/  SHF.L.U32 R0, R27, 0x1f, RZ ;  /* 0x0000001f1b007819 */ /* 0x001fe200000006ff */
[----:B------:R-:W-:Y:S03]  /*36b30*/  BSSY B0, `(.L_x_4185) ;  /* 0x0000003000007945 */ /* 0x000fe60003800000 */
[----:B------:R-:W0:Y:S02]  /*36b40*/  SYNCS.PHASECHK.TRANS64.TRYWAIT P0, [R17+URZ+0x32460], R0 ;  /* 0x03246000110075a7 */ /* 0x000e24000800017f */
[----:B0-----:R-:W-:Y:S05]  /*36b50*/  @!P0 BRA `(.L_x_4186) ;  /* 0x0000006c00a88947 */ /* 0x001fea0003800000 */
.L_x_4388:
[----:B------:R-:W-:Y:S05]  /*36b60*/  BSYNC B0 ;  /* 0x0000000000007941 */ /* 0x000fea0003800000 */
.L_x_4185:
[----:B------:R-:W0:Y:S01]  /*36b70*/  LDL.LU R3, [R1+0x484] ;  /* 0x0004840001037983 */ /* 0x000e220000300800 */
[----:B------:R-:W-:Y:S01]  /*36b80*/  ULDC.64 UR4, c[0x0][0x328] ;  /* 0x0000ca0000047ab9 */ /* 0x000fe20000000a00 */
[----:B------:R-:W-:Y:S02]  /*36b90*/  ULDC.64 UR6, c[0x0][0x318] ;  /* 0x0000c60000067ab9 */ /* 0x000fe40000000a00 */
[----:B------:R-:W3:Y:S04]  /*36ba0*/  LDL.LU R2, [R1+0x448] ;  /* 0x0004480001027983 */ /* 0x000ee80000300800 */
[----:B------:R-:W4:Y:S04]  /*36bb0*/  LDL.LU R7, [R1+0x488] ;  /* 0x0004880001077983 */ /* 0x000f280000300800 */
[----:B--2---:R-:W2:Y:S04]  /*36bc0*/  LDL.LU R6, [R1+0x444] ;  /* 0x0004440001067983 */ /* 0x004ea80000300800 */
[----:B------:R-:W5:Y:S01]  /*36bd0*/  LDL.LU R4, [R1+0x49c] ;  /* 0x00049c0001047983 */ /* 0x000f620000300800 */
[----:B------:R-:W-:-:S02]  /*36be0*/  LOP3.LUT P3, RZ, R22, 0x10, RZ, 0xc0, !PT ;  /* 0x0000001016ff7812 */ /* 0x000fc4000786c0ff */
[C---:B------:R-:W-:Y:S02]  /*36bf0*/  LOP3.LUT P2, RZ, R22.reuse, 0x8, RZ, 0xc0, !PT ;  /* 0x0000000816ff7812 */ /* 0x040fe4000784c0ff */
[C---:B------:R-:W-:Y:S02]  /*36c00*/  LOP3.LUT P1, RZ, R22.reuse, 0x4, RZ, 0xc0, !PT ;  /* 0x0000000416ff7812 */ /* 0x040fe4000782c0ff */
[----:B------:R-:W-:Y:S01]  /*36c10*/  LOP3.LUT P4, RZ, R22, 0x1, RZ, 0xc0, !PT ;  /* 0x0000000116ff7812 */ /* 0x000fe2000788c0ff */
[----:B0-----:R-:W-:-:S04]  /*36c20*/  IMAD R0, R3, UR4, RZ ;  /* 0x0000000403007c24 */ /* 0x001fc8000f8e02ff */
[C---:B---3--:R-:W-:Y:S02]  /*36c30*/  IMAD R5, R2.reuse, UR5, R0 ;  /* 0x0000000502057c24 */ /* 0x048fe4000f8e0200 */
[----:B------:R-:W-:Y:S01]  /*36c40*/  IMAD.WIDE.U32 R2, R2, UR4, RZ ;  /* 0x0000000402027c25 */ /* 0x000fe2000f8e00ff */
[----:B------:R-:W-:-:S03]  /*36c50*/  ULDC.64 UR4, c[0x0][0x338] ;  /* 0x0000ce0000047ab9 */ /* 0x000fc60000000a00 */
[----:B------:R-:W-:Y:S02]  /*36c60*/  IMAD.IADD R3, R3, 0x1, R5 ;  /* 0x0000000103037824 */ /* 0x000fe400078e0205 */
[----:B----4-:R-:W-:Y:S01]  /*36c70*/  IMAD R0, R7, UR4, RZ ;  /* 0x0000000407007c24 */ /* 0x010fe2000f8e02ff */
[----:B------:R-:W-:Y:S01]  /*36c80*/  SEL R7, RZ, 0x8, P1 ;  /* 0x00000008ff077807 */ /* 0x000fe20000800000 */
[----:B--2---:R-:W-:-:S04]  /*36c90*/  IMAD.WIDE.U32 R2, R6, UR4, R2 ;  /* 0x0000000406027c25 */ /* 0x004fc8000f8e0002 */
        /* <DEDUP_REMOVED lines=84> */
.L_x_4402:
        /* <DEDUP_REMOVED lines=15> */
.L_x_4188:
        /* <DEDUP_REMOVED lines=11> */
.L_x_4189:
[----:B------:R-:W2:Y:S01]  /*37380*/  LDL.LU R2, [R1+0x47c] ;  /* 0x00047c0001027983 */ /* 0x000ea20000300800 */
[----:B------:R0:W-:Y:S01]  /*37390*/  SYNCS.ARRIVE.TRANS64.A1T0 RZ, [R17+URZ+0x32450], RZ ;  /* 0x032450ff11ff79a7 */ /* 0x0001e2000810003f */
[----:B------:R-:W-:Y:S01]  /*373a0*/  BSSY B0, `(.L_x_4190) ;  /* 0x00000dc000007945 */ /* 0x000fe20003800000 */
[----:B--2---:R-:W-:-:S05]  /*373b0*/  VIADD R10, R2, 0xfffffffe ;  /* 0xfffffffe020a7836 */ /* 0x004fca0000000000 */
[----:B------:R-:W-:-:S13]  /*373c0*/  ISETP.GE.AND P0, PT, R10, R32, PT ;  /* 0x000000200a00720c */ /* 0x000fda0003f06270 */
[----:B0-----:R-:W-:Y:S05]  /*373d0*/  @!P0 BRA `(.L_x_4191) ;  /* 0x0000000c00608947 */ /* 0x001fea0003800000 */
.L_x_4204:
        /* <DEDUP_REMOVED lines=43> */
.L_x_4192:
[----:B------:R-:W-:Y:S01]  /*37690*/  IMAD R6, R25, 0x8, R23 ;  /* 0x0000000819067824 */ /* 0x000fe200078e0217 */
[----:B------:R-:W-:Y:S01]  /*376a0*/  SHF.L.U32 R21, R27, 0x1f, RZ ;  /* 0x0000001f1b157819 */ /* 0x000fe200000006ff */
[----:B------:R-:W-:Y:S01]  /*376b0*/  BSSY B1, `(.L_x_4193) ;  /* 0x0000004000017945 */ /* 0x000fe20003800000 */
[----:B------:R-:W-:Y:S02]  /*376c0*/  SHF.R.S32.HI R17, RZ, 0x1f, R5 ;  /* 0x0000001fff117819 */ /* 0x000fe40000011405 */
[----:B------:R-:W0:Y:S02]  /*376d0*/  SYNCS.PHASECHK.TRANS64.TRYWAIT P0, [R6+URZ+0x32440], R21 ;  /* 0x03244015060075a7 */ /* 0x000e24000800017f */
[----:B0-----:R-:W-:Y:S05]  /*376e0*/  @!P0 BRA `(.L_x_4194) ;  /* 0x0000006c00188947 */ /* 0x001fea0003800000 */
.L_x_4403:
[----:B------:R-:W-:Y:S05]  /*376f0*/  BSYNC B1 ;  /* 0x0000000000017941 */ /* 0x000fea0003800000 */
.L_x_4193:
        /* <DEDUP_REMOVED lines=35> */
[----:B-1----:R-:W-:-:S04]  /*37930*/  IADD3 R2, P0, R2, R0, RZ ;  /* 0x0000000002027210 */ /* 0x002fc80007f1e0ff */
[----:B--2---:R-:W-:-:S05]  /*37940*/  IADD3.X R3, RZ, R3, RZ, P0, !PT ;  /* 0x00000003ff037210 */ /* 0x004fca00007fe4ff */
        /* <DEDUP_REMOVED lines=13> */
.L_x_4417:
        /* <DEDUP_REMOVED lines=8> */
.L_x_4196:
        /* <DEDUP_REMOVED lines=11> */
.L_x_4197:
[----:B------:R2:W-:Y:S01]  /*37b50*/  SYNCS.ARRIVE.TRANS64.A1T0 RZ, [R6+URZ+0x32430], RZ ;  /* 0x032430ff06ff79a7 */ /* 0x0005e2000810003f */
[----:B------:R-:W-:Y:S05]  /*37b60*/  @!P3 BRA `(.L_x_4198) ;  /* 0x000000000004b947 */ /* 0x000fea0003800000 */
[----:B------:R-:W-:Y:S01]  /*37b70*/  BPT.TRAP 0x1 ;  /* 0x000000040000795c */ /* 0x000fe20000300000 */
.L_x_4198:
[----:B------:R-:W3:Y:S01]  /*37b80*/  SYNCS.PHASECHK.TRANS64.TRYWAIT P0, [R6+URZ+0x32460], R21 ;  /* 0x03246015060075a7 */ /* 0x000ee2000800017f */
[----:B------:R-:W-:Y:S04]  /*37b90*/  BSSY B1, `(.L_x_4199) ;  /* 0x0000002000017945 */ /* 0x000fe80003800000 */
[----:B---3--:R-:W-:Y:S05]  /*37ba0*/  @!P0 BRA `(.L_x_4200) ;  /* 0x0000006c00a08947 */ /* 0x008fea0003800000 */
.L_x_4418:
[----:B------:R-:W-:Y:S05]  /*37bb0*/  BSYNC B1 ;  /* 0x0000000000017941 */ /* 0x000fea0003800000 */
.L_x_4199:
[----:B------:R-:W-:Y:S01]  /*37bc0*/  ULDC.64 UR4, c[0x0][0x328] ;  /* 0x0000ca0000047ab9 */ /* 0x000fe20000000a00 */
[----:B------:R-:W-:Y:S01]  /*37bd0*/  ULDC.64 UR6, c[0x0][0x318] ;  /* 0x0000c60000067ab9 */ /* 0x000fe20000000a00 */
[----:B------:R-:W-:Y:S01]  /*37be0*/  IMAD R2, R17, UR4, RZ ;  /* 0x0000000411027c24 */ /* 0x000fe2000f8e02ff */
[C---:B------:R-:W-:Y:S01]  /*37bf0*/  LOP3.LUT P5, RZ, R22.reuse, 0x1, RZ, 0xc0, !PT ;  /* 0x0000000116ff7812 */ /* 0x040fe200078ac0ff */
[----:B-1----:R-:W-:Y:S01]  /*37c00*/  IMAD R8, R25, 0x6000, R30 ;  /* 0x0000600019087824 */ /* 0x002fe200078e021e */
        /* <DEDUP_REMOVED lines=61> */
.L_x_4432:
        /* <DEDUP_REMOVED lines=11> */
.L_x_4202:
        /* <DEDUP_REMOVED lines=11> */
.L_x_4203:
[----:B------:R0:W-:Y:S01]  /*38140*/  SYNCS.ARRIVE.TRANS64.A1T0 RZ, [R6+URZ+0x32450], RZ ;  /* 0x032450ff06ff79a7 */ /* 0x0001e2000810003f */
[----:B------:R-:W-:Y:S05]  /*38150*/  @P2 BRA `(.L_x_4204) ;  /* 0xfffffff000a02947 */ /* 0x000fea000383ffff */
.L_x_4191:
[----:B------:R-:W-:Y:S05]  /*38160*/  BSYNC B0 ;  /* 0x0000000000007941 */ /* 0x000fea0003800000 */
.L_x_4190:
        /* <DEDUP_REMOVED lines=20> */
.L_x_4206:
[----:B------:R-:W-:Y:S05]  /*382b0*/  BSYNC B0 ;  /* 0x0000000000007941 */ /* 0x000fea0003800000 */
.L_x_4205:
[----:B------:R-:W-:Y:S02]  /*382c0*/  LOP3.LUT R27, R27, R0, RZ, 0x3c, !PT ;  /* 0x000000001b1b7212 */ /* 0x000fe400078e3cff */
[----:B------:R-:W-:-:S07]  /*382d0*/  SEL R25, R25, RZ, P0 ;  /* 0x000000ff19197207 */ /* 0x000fce0000000000 */
.L_x_4159:
[----:B------:R-:W-:Y:S05]  /*382e0*/  BSYNC B7 ;  /* 0x0000000000077941 */ /* 0x000fea0003800000 */
.L_x_4157:
        /* <DEDUP_REMOVED lines=11> */
.L_x_4207:
        /* <DEDUP_REMOVED lines=43> */
.L_x_4442:
[----:B------:R-:W-:Y:S02]  /*38650*/  ULDC UR4, c[0x0][0xd38] ;  /* 0x00034e0000047ab9 */ /* 0x000fe40000000800 */
[----:B------:R-:W-:-:S04]  /*38660*/  IMAD.U32 R5, RZ, RZ, UR4 ;  /* 0x00000004ff057e24 */ /* 0x000fc8000f8e00ff */
[----:B-1----:R-:W-:-:S04]  /*38670*/  IMAD R14, R14, R5, RZ ;  /* 0x000000050e0e7224 */ /* 0x002fc800078e02ff */
[----:B------:R-:W-:-:S05]  /*38680*/  IMAD.IADD R7, R7, 0x1, R14 ;  /* 0x0000000107077824 */ /* 0x000fca00078e020e */
[----:B------:R-:W-:-:S13]  /*38690*/  ISETP.GT.AND P6, PT, R7, R0, PT ;  /* 0x000000000700720c */ /* 0x000fda0003fc4270 */
[----:B------:R-:W-:Y:S05]  /*386a0*/  @P6 BRA `(.L_x_4210) ;  /* 0x0000000000a46947 */ /* 0x000fea0003800000 */
.L_x_4213:
        /* <DEDUP_REMOVED lines=35> */
.L_x_4450:
[----:B------:R-:W-:Y:S02]  /*388e0*/  ULDC UR4, c[0x0][0xd38] ;  /* 0x00034e0000047ab9 */ /* 0x000fe40000000800 */
[----:B------:R-:W-:-:S04]  /*388f0*/  IMAD.U32 R5, RZ, RZ, UR4 ;  /* 0x00000004ff057e24 */ /* 0x000fc8000f8e00ff */
[----:B-1----:R-:W-:-:S04]  /*38900*/  IMAD R14, R14, R5, RZ ;  /* 0x000000050e0e7224 */ /* 0x002fc800078e02ff */
[----:B------:R-:W-:-:S05]  /*38910*/  IMAD.IADD R7, R14, 0x1, R7 ;  /* 0x000000010e077824 */ /* 0x000fca00078e0207 */
[----:B------:R-:W-:-:S13]  /*38920*/  ISETP.GT.AND P6, PT, R7, R0, PT ;  /* 0x000000000700720c */ /* 0x000fda0003fc4270 */
[----:B------:R-:W-:Y:S05]  /*38930*/  @!P6 BRA `(.L_x_4213) ;  /* 0xfffffffc005ce947 */ /* 0x000fea000383ffff */
.L_x_4210:
        /* <DEDUP_REMOVED lines=10> */
.L_x_4455:
[----:B------:R-:W-:-:S13]  /*389e0*/  ISETP.NE.AND P0, PT, R3, RZ, PT ;  /* 0x000000ff0300720c */ /* 0x000fda0003f05270 */
[----:B------:R-:W-:Y:S05]  /*389f0*/  @!P0 BRA `(.L_x_4215) ;  /* 0x0000000000108947 */ /* 0x000fea0003800000 */
[----:B------:R-:W-:Y:S01]  /*38a00*/  UMOV UR4, 0xffffffff ;  /* 0xffffffff00047882 */ /* 0x000fe20000000000 */
[----:B-1----:R-:W-:Y:S02]  /*38a10*/  VIADD R12, R12, 0xffffffff ;  /* 0xffffffff0c0c7836 */ /* 0x002fe40000000000 */
[----:B------:R-:W-:Y:S05]  /*38a20*/  BRA.DIV UR4, `(.L_x_4216) ;  /* 0x00000072042c7947 */ /* 0x000fea000b800000 */
[----:B------:R4:W1:Y:S02]  /*38a30*/  SHFL.IDX PT, R6, R2, R12, 0x1f ;  /* 0x00001f0c02067589 */ /* 0x00086400000e0000 */
.L_x_4215:
        /* <DEDUP_REMOVED lines=59> */
.L_x_4217:
        /* <DEDUP_REMOVED lines=60> */
.L_x_4218:
[----:B------:R-:W-:-:S05]  /*391b0*/  LOP3.LUT R2, RZ, R2, RZ, 0x33, !PT ;  /* 0x00000002ff027212 */ /* 0x000fca00078e33ff */
[----:B------:R-:W-:Y:S01]  /*391c0*/  IMAD.IADD R17, R17, 0x1, R2 ;  /* 0x0000000111117824 */ /* 0x000fe200078e0202 */
[----:B------:R-:W-:Y:S06]  /*391d0*/  BRA `(.L_x_4219) ;  /* 0x00000000001c7947 */ /* 0x000fec0003800000 */
.L_x_4211:
[----:B------:R-:W-:Y:S01]  /*391e0*/  UMOV UR4, URZ ;  /* 0x0000003f00047c82 */ /* 0x000fe20008000000 */
[----:B------:R-:W-:Y:S01]  /*391f0*/  UMOV UR5, URZ ;  /* 0x0000003f00057c82 */ /* 0x000fe20008000000 */
[----:B------:R-:W-:Y:S01]  /*39200*/  ULDC UR6, c[0x0][0xd3c] ;  /* 0x00034f0000067ab9 */ /* 0x000fe20000000800 */
[----:B------:R-:W-:Y:S02]  /*39210*/  IMAD.MOV.U32 R16, RZ, RZ, R0 ;  /* 0x000000ffff107224 */ /* 0x000fe400078e0000 */
[----:B------:R-:W-:Y:S02]  /*39220*/  IMAD.U32 R17, RZ, RZ, UR4 ;  /* 0x00000004ff117e24 */ /* 0x000fe4000f8e00ff */
[----:B------:R-:W-:Y:S02]  /*39230*/  IMAD.U32 R18, RZ, RZ, UR5 ;  /* 0x00000005ff127e24 */ /* 0x000fe4000f8e00ff */
[----:B------:R-:W-:-:S07]  /*39240*/  IMAD.U32 R19, RZ, RZ, UR6 ;  /* 0x00000006ff137e24 */ /* 0x000fce000f8e00ff */
.L_x_4219:
        /* <DEDUP_REMOVED lines=10> */
.L_x_4208:
[----:B------:R-:W-:Y:S02]  /*392f0*/  ULDC UR4, c[0x0][0xd3c] ;  /* 0x00034f0000047ab9 */ /* 0x000fe40000000800 */
[----:B0-----:R-:W-:-:S13]  /*39300*/  ISETP.GE.AND P0, PT, R19, UR4, PT ;  /* 0x0000000413007c0c */ /* 0x001fda000bf06270 */
[----:B------:R-:W-:Y:S05]  /*39310*/  @!P0 BRA `(.L_x_4220) ;  /* 0xffffff8800848947 */ /* 0x000fea000383ffff */
[----:B------:R-:W-:Y:S05]  /*39320*/  BSYNC B8 ;  /* 0x0000000000087941 */ /* 0x000fea0003800000 */
.L_x_4095:
[----:B-1----:R-:W5:Y:S01]  /*39330*/  LDL.LU R0, [R1+0x480] ;  /* 0x0004800001007983 */ /* 0x002f620000300800 */
[----:B------:R-:W-:Y:S01]  /*39340*/  BSSY B0, `(.L_x_4221) ;  /* 0x000000b000007945 */ /* 0x000fe20003800000 */
[----:B------:R-:W0:Y:S01]  /*39350*/  S2R R5, SR_CgaCtaId ;  /* 0x0000000000057919 */ /* 0x000e220000008800 */
[----:B-----5:R-:W-:-:S05]  /*39360*/  VIADD R0, R0, 0x1 ;  /* 0x0000000100007836 */ /* 0x020fca0000000000 */
        /* <DEDUP_REMOVED lines=8> */
.L_x_4458:
[----:B------:R-:W-:Y:S05]  /*393f0*/  BSYNC B0 ;  /* 0x0000000000007941 */ /* 0x000fea0003800000 */
.L_x_4221:
[----:B------:R-:W-:-:S03]  /*39400*/  UMOV UR4, 0xffffffff ;  /* 0xffffffff00047882 */ /* 0x000fc60000000000 */
[----:B------:R-:W-:Y:S05]  /*39410*/  BRA.DIV UR4, `(.L_x_4223) ;  /* 0x0000006604ec7947 */ /* 0x000fea000b800000 */
[----:B0-----:R-:W0:Y:S02]  /*39420*/  S2R R0, SR_TID.X ;  /* 0x0000000000007919 */ /* 0x001e240000002100 */
[----:B0-----:R-:W-:-:S04]  /*39430*/  SHF.R.U32.HI R0, RZ, 0x5, R0 ;  /* 0x00000005ff007819 */ /* 0x001fc80000011600 */
[----:B------:R-:W-:-:S05]  /*39440*/  LOP3.LUT R0, R0, 0x3, RZ, 0xc0, !PT ;  /* 0x0000000300007812 */ /* 0x000fca00078ec0ff */
[----:B------:R0:W1:Y:S02]  /*39450*/  SHFL.IDX PT, R14, R0, RZ, 0x1f ;  /* 0x00001fff000e7589 */ /* 0x00006400000e0000 */
.L_x_4461:
[----:B-1----:R-:W-:-:S13]  /*39460*/  ISETP.NE.AND P0, PT, R14, RZ, PT ;  /* 0x000000ff0e00720c */ /* 0x002fda0003f05270 */
[----:B------:R-:W-:Y:S05]  /*39470*/  @P0 BRA `(.L_x_3842) ;  /* 0x0000000000880947 */ /* 0x000fea0003800000 */
[----:B------:R-:W-:-:S03]  /*39480*/  UMOV UR4, 0xffffffff ;  /* 0xffffffff00047882 */ /* 0x000fc60000000000 */
[----:B------:R-:W-:Y:S05]  /*39490*/  BRA.DIV UR4, `(.L_x_4224) ;  /* 0x0000006a04007947 */ /* 0x000fea000b800000 */
[----:B------:R-:W-:-:S13]  /*394a0*/  ELECT P6, URZ, PT ;  /* 0x00000000003f782f */ /* 0x000fda00038c0000 */
.L_x_4464:
[----:B------:R-:W-:Y:S05]  /*394b0*/  @!P6 BRA `(.L_x_3842) ;  /* 0x000000000078e947 */ /* 0x000fea0003800000 */
[----:B------:R-:W-:-:S06]  /*394c0*/  ULOP3.LUT UR4, UR38, 0x2, URZ, 0xfc, !UPT ;  /* 0x0000000226047892 */ /* 0x000fcc000f8efc3f */
[----:B0-----:R-:W-:-:S05]  /*394d0*/  IMAD.U32 R0, RZ, RZ, UR4 ;  /* 0x00000004ff007e24 */ /* 0x001fca000f8e00ff */
[----:B------:R-:W-:-:S13]  /*394e0*/  ISETP.NE.AND P0, PT, R0, 0x3, PT ;  /* 0x000000030000780c */ /* 0x000fda0003f05270 */
[----:B------:R-:W-:Y:S05]  /*394f0*/  @!P0 BRA `(.L_x_4225) ;  /* 0x0000000000048947 */ /* 0x000fea0003800000 */
[----:B------:R-:W-:Y:S01]  /*39500*/  BPT.TRAP 0x1 ;  /* 0x000000040000795c */ /* 0x000fe20000300000 */
.L_x_4225:
[----:B------:R-:W-:Y:S01]  /*39510*/  IMAD R3, R25, 0x8, R5 ;  /* 0x0000000819037824 */ /* 0x000fe200078e0205 */
[----:B------:R-:W-:Y:S01]  /*39520*/  SHF.L.U32 R2, R27, 0x1f, RZ ;  /* 0x0000001f1b027819 */ /* 0x000fe200000006ff */
[----:B------:R-:W-:-:S03]  /*39530*/  VIADD R25, R25, 0x1 ;  /* 0x0000000119197836 */ /* 0x000fc60000000000 */
[----:B------:R-:W0:Y:S02]  /*39540*/  SYNCS.PHASECHK.TRANS64.TRYWAIT P1, [R3+URZ+0x32440], R2 ;  /* 0x03244002030075a7 */ /* 0x000e24000802017f */
[----:B------:R-:W-:-:S04]  /*39550*/  ISETP.NE.AND P2, PT, R25, 0x2, PT ;  /* 0x000000021900780c */ /* 0x000fc80003f45270 */
[----:B------:R-:W-:Y:S01]  /*39560*/  SEL R0, RZ, 0x1, P2 ;  /* 0x00000001ff007807 */ /* 0x000fe20001000000 */
[----:B0-----:R-:W-:Y:S08]  /*39570*/  @!P1 BRA `(.L_x_4226) ;  /* 0x0000006400e89947 */ /* 0x001ff00003800000 */
.L_x_4465:
[----:B------:R-:W-:Y:S02]  /*39580*/  SEL R25, R25, RZ, P2 ;  /* 0x000000ff19197207 */ /* 0x000fe40001000000 */
[----:B------:R-:W-:Y:S01]  /*39590*/  LOP3.LUT R0, R27, R0, RZ, 0x3c, !PT ;  /* 0x000000001b007212 */ /* 0x000fe200078e3cff */
[----:B------:R-:W-:Y:S06]  /*395a0*/  @!P0 BRA `(.L_x_4227) ;  /* 0x0000000000048947 */ /* 0x000fec0003800000 */
[----:B------:R-:W-:Y:S01]  /*395b0*/  BPT.TRAP 0x1 ;  /* 0x000000040000795c */ /* 0x000fe20000300000 */
.L_x_4227:
[----:B------:R-:W-:Y:S01]  /*395c0*/  IMAD R25, R25, 0x8, R5 ;  /* 0x0000000819197824 */ /* 0x000fe200078e0205 */
[----:B------:R-:W-:-:S04]  /*395d0*/  SHF.L.U32 R0, R0, 0x1f, RZ ;  /* 0x0000001f00007819 */ /* 0x000fc800000006ff */
[----:B------:R-:W1:Y:S02]  /*395e0*/  SYNCS.PHASECHK.TRANS64.TRYWAIT P1, [R25+URZ+0x32440], R0 ;  /* 0x03244000190075a7 */ /* 0x000e64000802017f */
[----:B-1----:R-:W-:Y:S05]  /*395f0*/  @!P1 BRA `(.L_x_4228) ;  /* 0x0000006400dc9947 */ /* 0x002fea0003800000 */
.L_x_4466:
[----:B------:R-:W-:Y:S05]  /*39600*/  @!P0 BRA `(.L_x_4229) ;  /* 0x0000000000048947 */ /* 0x000fea0003800000 */
[----:B------:R-:W-:Y:S01]  /*39610*/  BPT.TRAP 0x1 ;  /* 0x000000040000795c */ /* 0x000fe20000300000 */
.L_x_4229:
[----:B------:R-:W5:Y:S02]  /*39620*/  SYNCS.PHASECHK.TRANS64.TRYWAIT P1, [R3+URZ+0x32460], R2 ;  /* 0x03246002030075a7 */ /* 0x000f64000802017f */
[----:B-----5:R-:W-:Y:S05]  /*39630*/  @!P1 BRA `(.L_x_4230) ;  /* 0x0000006400e09947 */ /* 0x020fea0003800000 */
.L_x_4467:
[----:B------:R-:W-:Y:S05]  /*39640*/  @!P0 BRA `(.L_x_4231) ;  /* 0x0000000000048947 */ /* 0x000fea0003800000 */
[----:B------:R-:W-:Y:S01]  /*39650*/  BPT.TRAP 0x1 ;  /* 0x000000040000795c */ /* 0x000fe20000300000 */
.L_x_4231:
[----:B------:R0:W0:Y:S02]  /*39660*/  SYNCS.PHASECHK.TRANS64.TRYWAIT P0, [R25+URZ+0x32460], R0 ;  /* 0x03246000190075a7 */ /* 0x000024000800017f */
[----:B0-----:R-:W-:Y:S05]  /*39670*/  @!P0 NANOSLEEP.SYNCS 0x989680 ;  /* 0x009896800000895d */ /* 0x001fea0003900000 */
[----:B------:R-:W0:Y:S02]  /*39680*/  @!P0 SYNCS.PHASECHK.TRANS64 P0, [R25+URZ+0x32460], R0 ;  /* 0x03246000190085a7 */ /* 0x000e24000800007f */
[----:B0-----:R-:W-:Y:S05]  /*39690*/  @!P0 BRA `(.L_x_4231) ;  /* 0xfffffffc00f08947 */ /* 0x001fea000383ffff */
.L_x_3842:
[----:B------:R-:W-:Y:S05]  /*396a0*/  BSYNC B9 ;  /* 0x0000000000097941 */ /* 0x000fea0003800000 */
.L_x_3839:
[----:B------:R-:W-:Y:S05]  /*396b0*/  EXIT ;  /* 0x000000000000794d */ /* 0x000fea0003800000 */
.L_x_3870:
[----:B0-----:R0:W1:Y:S02]  /*396c0*/  SYNCS.PHASECHK.TRANS64.TRYWAIT P5, [R69+URZ+0x32490], R82 ;  /* 0x03249052450075a7 */ /* 0x00106400080a017f */
[----:B-1----:R-:W-:Y:S05]  /*396d0*/  @!P5 NANOSLEEP.SYNCS 0x989680 ;  /* 0x009896800000d95d */ /* 0x002fea0003900000 */
[----:B------:R-:W1:Y:S02]  /*396e0*/  @!P5 SYNCS.PHASECHK.TRANS64 P5, [R69+URZ+0x32490], R82 ;  /* 0x032490524500d5a7 */ /* 0x000e6400080a007f */
[----:B-1----:R-:W-:Y:S05]  /*396f0*/  @!P5 BRA `(.L_x_3870) ;  /* 0xfffffffc00f0d947 */ /* 0x002fea000383ffff */
[----:B------:R-:W-:Y:S05]  /*39700*/  BRA `(.L_x_4232) ;  /* 0xfffffca000687947 */ /* 0x000fea000383ffff */
.L_x_3871:
        /* <DEDUP_REMOVED lines=8> */
.L_x_4234:
[----:B------:R-:W-:Y:S05]  /*39790*/  BSYNC B1 ;  /* 0x0000000000017941 */ /* 0x000fea0003800000 */
.L_x_4233:
        /* <DEDUP_REMOVED lines=8> */
.L_x_4235:
[----:B------:R-:W-:Y:S05]  /*39820*/  BRA `(.L_x_4236) ;  /* 0xfffffca000347947 */ /* 0x000fea000383ffff */
.L_x_3880:
[----:B------:R-:W-:Y:S01]  /*39830*/  BSSY B1, `(.L_x_4237) ;  /* 0x0000008000017945 */ /* 0x000fe20003800000 */
[----:B------:R-:W-:Y:S02]  /*39840*/  IMAD.MOV.U32 R13, RZ, RZ, R80 ;  /* 0x000000ffff0d7224 */ /* 0x000fe400078e0050 */
[----:B------:R-:W-:Y:S02]  /*39850*/  IMAD.MOV.U32 R12, RZ, RZ, 0x1 ;  /* 0x00000001ff0c7424 */ /* 0x000fe400078e00ff */
[----:B0---4-:R-:W-:Y:S02]  /*39860*/  IMAD.MOV.U32 R11, RZ, RZ, 0x1c1f ;  /* 0x00001c1fff0b7424 */ /* 0x011fe400078e00ff */
[----:B------:R-:W-:-:S07]  /*39870*/  IMAD.MOV.U32 R15, RZ, RZ, -0x1 ;  /* 0xffffffffff0f7424 */ /* 0x000fce00078e00ff */
[----:B-123--:R-:W-:Y:S05]  /*39880*/  WARPSYNC.COLLECTIVE R15, `(.L_x_4238) ;  /* 0x000000000f087348 */ /* 0x00efea0003c00000 */
[----:B---3--:R0:W3:Y:S02]  /*39890*/  SHFL.IDX P6, R14, R13, R12, R11 ;  /* 0x0000000c0d0e7389 */ /* 0x0080e400000c000b */
[----:B0123--:R-:W-:Y:S01]  /*398a0*/  ENDCOLLECTIVE ;  /* 0x000000000000791b */ /* 0x00ffe20003800000 */
.L_x_4238:
[----:B------:R-:W-:Y:S05]  /*398b0*/  BSYNC B1 ;  /* 0x0000000000017941 */ /* 0x000fea0003800000 */
.L_x_4237:
        /* <DEDUP_REMOVED lines=8> */
.L_x_4239:
[----:B------:R-:W-:Y:S05]  /*39940*/  BRA `(.L_x_4240) ;  /* 0xfffffca400ac7947 */ /* 0x000fea000383ffff */
.L_x_3892:
[----:B0-----:R0:W1:Y:S02]  /*39950*/  SYNCS.PHASECHK.TRANS64.TRYWAIT P5, [R69+URZ+0x32490], R82 ;  /* 0x03249052450075a7 */ /* 0x00106400080a017f */
[----:B-1----:R-:W-:Y:S05]  /*39960*/  @!P5 NANOSLEEP.SYNCS 0x989680 ;  /* 0x009896800000d95d */ /* 0x002fea0003900000 */
[----:B------:R-:W1:Y:S02]  /*39970*/  @!P5 SYNCS.PHASECHK.TRANS64 P5, [R69+URZ+0x32490], R82 ;  /* 0x032490524500d5a7 */ /* 0x000e6400080a007f */
[----:B-1----:R-:W-:Y:S05]  /*39980*/  @!P5 BRA `(.L_x_3892) ;  /* 0xfffffffc00f0d947 */ /* 0x002fea000383ffff */
[----:B------:R-:W-:Y:S05]  /*39990*/  BRA `(.L_x_4241) ;  /* 0xfffffcb000c07947 */ /* 0x000fea000383ffff */
.L_x_3893:
        /* <DEDUP_REMOVED lines=8> */
.L_x_4243:
[----:B------:R-:W-:Y:S05]  /*39a20*/  BSYNC B1 ;  /* 0x0000000000017941 */ /* 0x000fea0003800000 */
.L_x_4242:
        /* <DEDUP_REMOVED lines=8> */
.L_x_4244:
[----:B------:R-:W-:Y:S01]  /*39ab0*/  IMAD.MOV.U32 R72, RZ, RZ, R14 ;  /* 0x000000ffff487224 */ /* 0x000fe200078e000e */
[----:B------:R-:W-:Y:S06]  /*39ac0*/  BRA `(.L_x_4245) ;  /* 0xfffffcb000887947 */ /* 0x000fec000383ffff */
.L_x_3898:
[----:B------:R-:W-:Y:S01]  /*39ad0*/  BSSY B1, `(.L_x_4246) ;  /* 0x0000008000017945 */ /* 0x000fe20003800000 */
[----:B----4-:R-:W-:Y:S01]  /*39ae0*/  MOV R13, R80 ;  /* 0x00000050000d7202 */ /* 0x010fe20000000f00 */
[----:B------:R-:W-:Y:S02]  /*39af0*/  IMAD.MOV.U32 R12, RZ, RZ, 0x1 ;  /* 0x00000001ff0c7424 */ /* 0x000fe400078e00ff */
[----:B------:R-:W-:Y:S02]  /*39b00*/  IMAD.MOV.U32 R11, RZ, RZ, 0x1c1f ;  /* 0x00001c1fff0b7424 */ /* 0x000fe400078e00ff */
[----:B------:R-:W-:-:S07]  /*39b10*/  IMAD.MOV.U32 R15, RZ, RZ, -0x1 ;  /* 0xffffffffff0f7424 */ /* 0x000fce00078e00ff */
[----:B0123--:R-:W-:Y:S05]  /*39b20*/  WARPSYNC.COLLECTIVE R15, `(.L_x_4247) ;  /* 0x000000000f087348 */ /* 0x00ffea0003c00000 */
[----:B------:R4:W0:Y:S02]  /*39b30*/  SHFL.IDX P6, R14, R13, R12, R11 ;  /* 0x0000000c0d0e7389 */ /* 0x00082400000c000b */
[----:B01234-:R-:W-:Y:S01]  /*39b40*/  ENDCOLLECTIVE ;  /* 0x000000000000791b */ /* 0x01ffe20003800000 */
.L_x_4247:
[----:B------:R-:W-:Y:S05]  /*39b50*/  BSYNC B1 ;  /* 0x0000000000017941 */ /* 0x000fea0003800000 */
.L_x_4246:
        /* <DEDUP_REMOVED lines=8> */
.L_x_4248:
[----:B------:R-:W-:Y:S05]  /*39be0*/  BRA `(.L_x_4249) ;  /* 0xfffffcb800147947 */ /* 0x000fea000383ffff */
.L_x_3903:
[----:B0-----:R0:W1:Y:S02]  /*39bf0*/  SYNCS.PHASECHK.TRANS64.TRYWAIT P0, [R69+URZ+0x32490], R82 ;  /* 0x03249052450075a7 */ /* 0x001064000800017f */
[----:B-1----:R-:W-:Y:S05]  /*39c00*/  @!P0 NANOSLEEP.SYNCS 0x989680 ;  /* 0x009896800000895d */ /* 0x002fea0003900000 */
[----:B------:R-:W1:Y:S02]  /*39c10*/  @!P0 SYNCS.PHASECHK.TRANS64 P0, [R69+URZ+0x32490], R82 ;  /* 0x03249052450085a7 */ /* 0x000e64000800007f */
[----:B-1----:R-:W-:Y:S05]  /*39c20*/  @!P0 BRA `(.L_x_3903) ;  /* 0xfffffffc00f08947 */ /* 0x002fea000383ffff */
[----:B------:R-:W-:Y:S05]  /*39c30*/  BRA `(.L_x_4250) ;  /* 0xfffffcbc00f87947 */ /* 0x000fea000383ffff */
.L_x_3904:
        /* <DEDUP_REMOVED lines=8> */
.L_x_4252:
[----:B------:R-:W-:Y:S05]  /*39cc0*/  BSYNC B1 ;  /* 0x0000000000017941 */ /* 0x000fea0003800000 */
.L_x_4251:
        /* <DEDUP_REMOVED lines=8> */
.L_x_4253:
[----:B------:R-:W-:Y:S05]  /*39d50*/  BRA `(.L_x_4254) ;  /* 0xfffffcc000187947 */ /* 0x000fea000383ffff */
.L_x_3907:
[----:B------:R-:W-:Y:S01]  /*39d60*/  BSSY B1, `(.L_x_4255) ;  /* 0x0000008000017945 */ /* 0x000fe20003800000 */
[----:B------:R-:W-:Y:S02]  /*39d70*/  IMAD.MOV.U32 R13, RZ, RZ, R32 ;  /* 0x000000ffff0d7224 */ /* 0x000fe400078e0020 */
[----:B------:R-:W-:Y:S02]  /*39d80*/  IMAD.MOV.U32 R12, RZ, RZ, 0x1 ;  /* 0x00000001ff0c7424 */ /* 0x000fe400078e00ff */
[----:B------:R-:W-:Y:S02]  /*39d90*/  IMAD.MOV.U32 R11, RZ, RZ, 0x1c1f ;  /* 0x00001c1fff0b7424 */ /* 0x000fe400078e00ff */
[----:B------:R-:W-:-:S07]  /*39da0*/  IMAD.MOV.U32 R15, RZ, RZ, -0x1 ;  /* 0xffffffffff0f7424 */ /* 0x000fce00078e00ff */
[----:B01234-:R-:W-:Y:S05]  /*39db0*/  WARPSYNC.COLLECTIVE R15, `(.L_x_4256) ;  /* 0x000000000f087348 */ /* 0x01ffea0003c00000 */
[----:B---3--:R3:W0:Y:S02]  /*39dc0*/  SHFL.IDX P6, R14, R13, R12, R11 ;  /* 0x0000000c0d0e7389 */ /* 0x00862400000c000b */
[----:B01234-:R-:W-:Y:S01]  /*39dd0*/  ENDCOLLECTIVE ;  /* 0x000000000000791b */ /* 0x01ffe20003800000 */
.L_x_4256:
[----:B------:R-:W-:Y:S05]  /*39de0*/  BSYNC B1 ;  /* 0x0000000000017941 */ /* 0x000fea0003800000 */
.L_x_4255:
        /* <DEDUP_REMOVED lines=8> */
.L_x_4257:
[----:B------:R-:W-:Y:S05]  /*39e70*/  BRA `(.L_x_4258) ;  /* 0xfffffcc000187947 */ /* 0x000fea000383ffff */
.L_x_3911:
[----:B------:R0:W0:Y:S02]  /*39e80*/  SYNCS.PHASECHK.TRANS64.TRYWAIT P3, [R69+URZ+0x324b0], R82 ;  /* 0x0324b052450075a7 */ /* 0x000024000806017f */
[----:B0-----:R-:W-:Y:S05]  /*39e90*/  @!P3 NANOSLEEP.SYNCS 0x989680 ;  /* 0x009896800000b95d */ /* 0x001fea0003900000 */
[----:B------:R-:W0:Y:S02]  /*39ea0*/  @!P3 SYNCS.PHASECHK.TRANS64 P3, [R69+URZ+0x324b0], R82 ;  /* 0x0324b0524500b5a7 */ /* 0x000e24000806007f */
[----:B0-----:R-:W-:Y:S05]  /*39eb0*/  @!P3 BRA `(.L_x_3911) ;  /* 0xfffffffc00f0b947 */ /* 0x001fea000383ffff */
[----:B------:R-:W-:Y:S05]  /*39ec0*/  BRA `(.L_x_4259) ;  /* 0xfffffcc0008c7947 */ /* 0x000fea000383ffff */
.L_x_3929:
[----:B------:R0:W5:Y:S01]  /*39ed0*/  LDL R13, [R1+0x518] ;  /* 0x00051800010d7983 */ /* 0x0001620000100800 */
[----:B------:R-:W-:Y:S01]  /*39ee0*/  BSSY B0, `(.L_x_4260) ;  /* 0x0000007000007945 */ /* 0x000fe20003800000 */
[----:B------:R-:W-:Y:S02]  /*39ef0*/  IMAD.MOV.U32 R12, RZ, RZ, RZ ;  /* 0x000000ffff0c7224 */ /* 0x000fe400078e00ff */
[----:B------:R-:W-:Y:S02]  /*39f00*/  IMAD.MOV.U32 R11, RZ, RZ, 0x1f ;  /* 0x0000001fff0b7424 */ /* 0x000fe400078e00ff */
[----:B------:R-:W-:-:S07]  /*39f10*/  IMAD.MOV.U32 R15, RZ, RZ, -0x1 ;  /* 0xffffffffff0f7424 */ /* 0x000fce00078e00ff */
[----:B0-2--5:R-:W-:Y:S05]  /*39f20*/  WARPSYNC.COLLECTIVE R15, `(.L_x_4261) ;  /* 0x000000000f087348 */ /* 0x025fea0003c00000 */
[----:B-----5:R1:W3:Y:S02]  /*39f30*/  SHFL.IDX P6, R14, R13, R12, R11 ;  /* 0x0000000c0d0e7389 */ /* 0x0202e400000c000b */
[----:B0123--:R-:W-:Y:S01]  /*39f40*/  ENDCOLLECTIVE ;  /* 0x000000000000791b */ /* 0x00ffe20003800000 */
.L_x_4261:
[----:B------:R-:W-:Y:S05]  /*39f50*/  BSYNC B0 ;  /* 0x0000000000007941 */ /* 0x000fea0003800000 */
.L_x_4260:
[----:B------:R-:W-:Y:S05]  /*39f60*/  BRA `(.L_x_4262) ;  /* 0xfffffcd400a87947 */ /* 0x000fea000383ffff */
.L_x_3941:
        /* <DEDUP_REMOVED lines=8> */
.L_x_4264:
[----:B------:R-:W-:Y:S05]  /*39ff0*/  BSYNC B1 ;  /* 0x0000000000017941 */ /* 0x000fea0003800000 */
.L_x_4263:
        /* <DEDUP_REMOVED lines=8> */
.L_x_4265:
[----:B------:R-:W-:Y:S02]  /*3a080*/  IMAD.MOV.U32 R13, RZ, RZ, R61 ;  /* 0x000000ffff0d7224 */ /* 0x000fe400078e003d */
[----:B------:R-:W-:-:S07]  /*3a090*/  IMAD.MOV.U32 R6, RZ, RZ, R14 ;  /* 0x000000ffff067224 */ /* 0x000fce00078e000e */
[----:B------:R-:W-:Y:S05]  /*3a0a0*/  WARPSYNC.COLLECTIVE R15, `(.L_x_4266) ;  /* 0x000000000f087348 */ /* 0x000fea0003c00000 */
[----:B------:R0:W1:Y:S02]  /*3a0b0*/  SHFL.IDX P6, R14, R13, R12, R11 ;  /* 0x0000000c0d0e7389 */ /* 0x00006400000c000b */
[----:B01----:R-:W-:Y:S01]  /*3a0c0*/  ENDCOLLECTIVE ;  /* 0x000000000000791b */ /* 0x003fe20003800000 */
.L_x_4266:
[----:B------:R-:W-:Y:S02]  /*3a0d0*/  IMAD.MOV.U32 R13, RZ, RZ, R60 ;  /* 0x000000ffff0d7224 */ /* 0x000fe400078e003c */
[----:B------:R-:W-:-:S07]  /*3a0e0*/  IMAD.MOV.U32 R7, RZ, RZ, R14 ;  /* 0x000000ffff077224 */ /* 0x000fce00078e000e */
[----:B------:R-:W-:Y:S05]  /*3a0f0*/  WARPSYNC.COLLECTIVE R15, `(.L_x_4267) ;  /* 0x000000000f087348 */ /* 0x000fea0003c00000 */
[----:B------:R0:W1:Y:S02]  /*3a100*/  SHFL.IDX P6, R14, R13, R12, R11 ;  /* 0x0000000c0d0e7389 */ /* 0x00006400000c000b */
[----:B01----:R-:W-:Y:S01]  /*3a110*/  ENDCOLLECTIVE ;  /* 0x000000000000791b */ /* 0x003fe20003800000 */
.L_x_4267:
[----:B------:R-:W-:Y:S01]  /*3a120*/  IMAD.MOV.U32 R8, RZ, RZ, R14 ;  /* 0x000000ffff087224 */ /* 0x000fe200078e000e */
[----:B------:R-:W-:Y:S06]  /*3a130*/  BRA `(.L_x_4268) ;  /* 0xfffffce0007c7947 */ /* 0x000fec000383ffff */
.L_x_3944:
[----:B------:R-:W-:Y:S01]  /*3a140*/  BSSY B1, `(.L_x_4269) ;  /* 0x0000008000017945 */ /* 0x000fe20003800000 */
[----:B------:R-:W-:Y:S02]  /*3a150*/  IMAD.MOV.U32 R13, RZ, RZ, R44 ;  /* 0x000000ffff0d7224 */ /* 0x000fe400078e002c */
[----:B------:R-:W-:Y:S02]  /*3a160*/  IMAD.MOV.U32 R12, RZ, RZ, 0x1 ;  /* 0x00000001ff0c7424 */ /* 0x000fe400078e00ff */
[----:B------:R-:W-:Y:S02]  /*3a170*/  IMAD.MOV.U32 R11, RZ, RZ, 0x1c1f ;  /* 0x00001c1fff0b7424 */ /* 0x000fe400078e00ff */
[----:B------:R-:W-:-:S07]  /*3a180*/  IMAD.MOV.U32 R15, RZ, RZ, -0x1 ;  /* 0xffffffffff0f7424 */ /* 0x000fce00078e00ff */
[----:B0--34-:R-:W-:Y:S05]  /*3a190*/  WARPSYNC.COLLECTIVE R15, `(.L_x_4270) ;  /* 0x000000000f087348 */ /* 0x019fea0003c00000 */
[----:B------:R1:W2:Y:S02]  /*3a1a0*/  SHFL.IDX P6, R14, R13, R12, R11 ;  /* 0x0000000c0d0e7389 */ /* 0x0002a400000c000b */
[----:B01234-:R-:W-:Y:S01]  /*3a1b0*/  ENDCOLLECTIVE ;  /* 0x000000000000791b */ /* 0x01ffe20003800000 */
.L_x_4270:
[----:B------:R-:W-:Y:S05]  /*3a1c0*/  BSYNC B1 ;  /* 0x0000000000017941 */ /* 0x000fea0003800000 */
.L_x_4269:
        /* <DEDUP_REMOVED lines=8> */
.L_x_4271:
[----:B------:R-:W-:Y:S02]  /*3a250*/  IMAD.MOV.U32 R13, RZ, RZ, R61 ;  /* 0x000000ffff0d7224 */ /* 0x000fe400078e003d */
[----:B------:R-:W-:-:S07]  /*3a260*/  IMAD.MOV.U32 R6, RZ, RZ, R14 ;  /* 0x000000ffff067224 */ /* 0x000fce00078e000e */
[----:B------:R-:W-:Y:S05]  /*3a270*/  WARPSYNC.COLLECTIVE R15, `(.L_x_4272) ;  /* 0x000000000f087348 */ /* 0x000fea0003c00000 */
[----:B------:R0:W1:Y:S02]  /*3a280*/  SHFL.IDX P6, R14, R13, R12, R11 ;  /* 0x0000000c0d0e7389 */ /* 0x00006400000c000b */
[----:B01----:R-:W-:Y:S01]  /*3a290*/  ENDCOLLECTIVE ;  /* 0x000000000000791b */ /* 0x003fe20003800000 */
.L_x_4272:
[----:B------:R-:W-:Y:S02]  /*3a2a0*/  IMAD.MOV.U32 R13, RZ, RZ, R60 ;  /* 0x000000ffff0d7224 */ /* 0x000fe400078e003c */
[----:B------:R-:W-:-:S07]  /*3a2b0*/  IMAD.MOV.U32 R7, RZ, RZ, R14 ;  /* 0x000000ffff077224 */ /* 0x000fce00078e000e */
[----:B------:R-:W-:Y:S05]  /*3a2c0*/  WARPSYNC.COLLECTIVE R15, `(.L_x_4273) ;  /* 0x000000000f087348 */ /* 0x000fea0003c00000 */
[----:B------:R0:W1:Y:S02]  /*3a2d0*/  SHFL.IDX P6, R14, R13, R12, R11 ;  /* 0x0000000c0d0e7389 */ /* 0x00006400000c000b */
[----:B01----:R-:W-:Y:S01]  /*3a2e0*/  ENDCOLLECTIVE ;  /* 0x000000000000791b */ /* 0x003fe20003800000 */
.L_x_4273:
[----:B------:R-:W-:Y:S05]  /*3a2f0*/  BRA `(.L_x_4274) ;  /* 0xfffffce000e47947 */ /* 0x000fea000383ffff */
.L_x_3948:
[----:B-1----:R1:W4:Y:S02]  /*3a300*/  SYNCS.PHASECHK.TRANS64.TRYWAIT P0, [R2+URZ+0x32400], R61 ;  /* 0x0324003d020075a7 */ /* 0x002324000800017f */
[----:B----4-:R-:W-:Y:S05]  /*3a310*/  @!P0 NANOSLEEP.SYNCS 0x989680 ;  /* 0x009896800000895d */ /* 0x010fea0003900000 */
[----:B------:R-:W4:Y:S02]  /*3a320*/  @!P0 SYNCS.PHASECHK.TRANS64 P0, [R2+URZ+0x32400], R61 ;  /* 0x0324003d020085a7 */ /* 0x000f24000800007f */
[----:B----4-:R-:W-:Y:S05]  /*3a330*/  @!P0 BRA `(.L_x_3948) ;  /* 0xfffffffc00f08947 */ /* 0x010fea000383ffff */
[----:B------:R-:W-:Y:S05]  /*3a340*/  BRA `(.L_x_4275) ;  /* 0xfffffce400707947 */ /* 0x000fea000383ffff */
.L_x_3956:
[----:B------:R-:W0:Y:S01]  /*3a350*/  LDC R27, c[0x0][0x3f4] ;  /* 0x0000fd00ff1b7b82 */ /* 0x000e220000000800 */
        /* <DEDUP_REMOVED lines=8> */
.L_x_4277:
[----:B------:R-:W-:Y:S05]  /*3a3e0*/  BSYNC B1 ;  /* 0x0000000000017941 */ /* 0x000fea0003800000 */
.L_x_4276:
        /* <DEDUP_REMOVED lines=10> */
.L_x_4278:
        /* <DEDUP_REMOVED lines=8> */
.L_x_4279:
[----:B------:R-:W-:-:S05]  /*3a510*/  @!P1 IADD3 R8, P2, R5, R7, RZ ;  /* 0x0000000705089210 */ /* 0x000fca0007f5e0ff */
[----:B------:R-:W-:Y:S02]  /*3a520*/  @!P1 IMAD.X R9, R4, 0x1, R21, P2 ;  /* 0x0000000104099824 */ /* 0x000fe400010e0615 */
[----:B------:R-:W-:Y:S02]  /*3a530*/  IMAD.MOV.U32 R13, RZ, RZ, R62 ;  /* 0x000000ffff0d7224 */ /* 0x000fe400078e003e */
[----:B------:R-:W-:-:S07]  /*3a540*/  IMAD.MOV.U32 R6, RZ, RZ, R14 ;  /* 0x000000ffff067224 */ /* 0x000fce00078e000e */
[----:B------:R-:W-:Y:S05]  /*3a550*/  WARPSYNC.COLLECTIVE R15, `(.L_x_4280) ;  /* 0x000000000f087348 */ /* 0x000fea0003c00000 */
[----:B------:R0:W1:Y:S02]  /*3a560*/  SHFL.IDX P6, R14, R13, R12, R11 ;  /* 0x0000000c0d0e7389 */ /* 0x00006400000c000b */
[----:B01----:R-:W-:Y:S01]  /*3a570*/  ENDCOLLECTIVE ;  /* 0x000000000000791b */ /* 0x003fe20003800000 */
.L_x_4280:
[----:B------:R-:W2:Y:S01]  /*3a580*/  @!P1 LD.E.128 R8, desc[UR44][R8.64] ;  /* 0x0000002c08089980 */ /* 0x000ea2000c101d00 */
[----:B------:R-:W-:-:S05]  /*3a590*/  @!P1 IADD3 R4, P2, R14, R7, RZ ;  /* 0x000000070e049210 */ /* 0x000fca0007f5e0ff */
[----:B------:R-:W-:-:S06]  /*3a5a0*/  @!P1 IMAD.X R5, R6, 0x1, R21, P2 ;  /* 0x0000000106059824 */ /* 0x000fcc00010e0615 */
[----:B------:R-:W5:Y:S01]  /*3a5b0*/  @!P1 LD.E.128 R4, desc[UR44][R4.64] ;  /* 0x0000002c04049980 */ /* 0x000f62000c101d00 */
[----:B------:R-:W-:Y:S02]  /*3a5c0*/  CS2R R20, SRZ ;  /* 0x0000000000147805 */ /* 0x000fe4000001ff00 */
[----:B------:R-:W-:Y:S02]  /*3a5d0*/  CS2R R54, SRZ ;  /* 0x0000000000367805 */ /* 0x000fe4000001ff00 */
[----:B------:R-:W-:Y:S02]  /*3a5e0*/  CS2R R58, SRZ ;  /* 0x00000000003a7805 */ /* 0x000fe4000001ff00 */
[----:B------:R-:W-:Y:S01]  /*3a5f0*/  CS2R R60, SRZ ;  /* 0x00000000003c7805 */ /* 0x000fe2000001ff00 */
[----:B--2---:R-:W-:Y:S02]  /*3a600*/  @!P1 IMAD.MOV.U32 R20, RZ, RZ, R8 ;  /* 0x000000ffff149224 */ /* 0x004fe400078e0008 */
[----:B------:R-:W-:-:S02]  /*3a610*/  @!P1 IMAD.MOV.U32 R21, RZ, RZ, R9 ;  /* 0x000000ffff159224 */ /* 0x000fc400078e0009 */
[----:B------:R-:W-:Y:S02]  /*3a620*/  IMAD.MOV.U32 R12, RZ, RZ, R20 ;  /* 0x000000ffff0c7224 */ /* 0x000fe400078e0014 */
[----:B------:R-:W-:Y:S02]  /*3a630*/  IMAD.MOV.U32 R13, RZ, RZ, R21 ;  /* 0x000000ffff0d7224 */ /* 0x000fe400078e0015 */
[----:B------:R-:W-:Y:S01]  /*3a640*/  @!P1 IMAD.MOV.U32 R55, RZ, RZ, R11 ;  /* 0x000000ffff379224 */ /* 0x000fe200078e000b */
[----:B------:R-:W-:Y:S01]  /*3a650*/  PRMT R67, R12, 0x7610, R67 ;  /* 0x000076100c437816 */ /* 0x000fe20000000043 */
[----:B------:R-:W-:Y:S01]  /*3a660*/  IMAD.MOV.U32 R12, RZ, RZ, 0x1 ;  /* 0x00000001ff0c7424 */ /* 0x000fe200078e00ff */
[----:B------:R-:W-:Y:S01]  /*3a670*/  PRMT R76, R13, 0x7610, R76 ;  /* 0x000076100d4c7816 */ /* 0x000fe2000000004c */
[----:B------:R-:W-:Y:S02]  /*3a680*/  IMAD.MOV.U32 R13, RZ, RZ, R24 ;  /* 0x000000ffff0d7224 */ /* 0x000fe400078e0018 */
[----:B------:R-:W-:-:S02]  /*3a690*/  IMAD.MOV.U32 R11, RZ, RZ, 0x1c1f ;  /* 0x00001c1fff0b7424 */ /* 0x000fc400078e00ff */
[----:B------:R-:W-:Y:S02]  /*3a6a0*/  @!P1 IMAD.MOV.U32 R54, RZ, RZ, R10 ;  /* 0x000000ffff369224 */ /* 0x000fe400078e000a */
[----:B------:R-:W-:-:S07]  /*3a6b0*/  IMAD.MOV.U32 R9, RZ, RZ, R55 ;  /* 0x000000ffff097224 */ /* 0x000fce00078e0037 */
[----:B-----5:R-:W-:Y:S05]  /*3a6c0*/  WARPSYNC.COLLECTIVE R15, `(.L_x_4281) ;  /* 0x000000000f087348 */ /* 0x020fea0003c00000 */
[----:B------:R0:W1:Y:S02]  /*3a6d0*/  SHFL.IDX P6, R14, R13, R12, R11 ;  /* 0x0000000c0d0e7389 */ /* 0x00006400000c000b */
[----:B01---5:R-:W-:Y:S01]  /*3a6e0*/  ENDCOLLECTIVE ;  /* 0x000000000000791b */ /* 0x023fe20003800000 */
.L_x_4281:
[----:B------:R-:W-:Y:S02]  /*3a6f0*/  IMAD.MOV.U32 R8, RZ, RZ, R54 ;  /* 0x000000ffff087224 */ /* 0x000fe400078e0036 */
[----:B------:R-:W-:Y:S02]  /*3a700*/  @!P1 IMAD.MOV.U32 R58, RZ, RZ, R4 ;  /* 0x000000ffff3a9224 */ /* 0x000fe400078e0004 */
[----:B------:R-:W-:Y:S01]  /*3a710*/  @!P1 IMAD.MOV.U32 R59, RZ, RZ, R5 ;  /* 0x000000ffff3b9224 */ /* 0x000fe200078e0005 */
[----:B------:R-:W-:Y:S01]  /*3a720*/  PRMT R28, R8, 0x5410, R9 ;  /* 0x00005410081c7816 */ /* 0x000fe20000000009 */
[----:B------:R-:W-:Y:S01]  /*3a730*/  @!P1 IMAD.MOV.U32 R60, RZ, RZ, R6 ;  /* 0x000000ffff3c9224 */ /* 0x000fe200078e0006 */
[----:B------:R-:W-:Y:S01]  /*3a740*/  CS2R R8, SRZ ;  /* 0x0000000000087805 */ /* 0x000fe2000001ff00 */
[----:B------:R-:W-:Y:S02]  /*3a750*/  @!P1 IMAD.MOV.U32 R61, RZ, RZ, R7 ;  /* 0x000000ffff3d9224 */ /* 0x000fe400078e0007 */
[----:B------:R-:W-:-:S02]  /*3a760*/  IMAD.MOV.U32 R4, RZ, RZ, R58 ;  /* 0x000000ffff047224 */ /* 0x000fc400078e003a */
[----:B------:R-:W-:Y:S02]  /*3a770*/  IMAD.MOV.U32 R5, RZ, RZ, R59 ;  /* 0x000000ffff057224 */ /* 0x000fe400078e003b */
[----:B------:R-:W-:Y:S01]  /*3a780*/  IMAD.MOV.U32 R13, RZ, RZ, R44 ;  /* 0x000000ffff0d7224 */ /* 0x000fe200078e002c */
[----:B------:R-:W-:Y:S01]  /*3a790*/  PRMT R67, R67, 0x5410, R4 ;  /* 0x0000541043437816 */ /* 0x000fe20000000004 */
[----:B------:R-:W-:Y:S01]  /*3a7a0*/  IMAD.MOV.U32 R6, RZ, RZ, R60 ;  /* 0x000000ffff067224 */ /* 0x000fe200078e003c */
[----:B------:R-:W-:Y:S01]  /*3a7b0*/  PRMT R78, R5, 0x7610, R78 ;  /* 0x00007610054e7816 */ /* 0x000fe2000000004e */
[----:B------:R-:W-:-:S03]  /*3a7c0*/  IMAD.MOV.U32 R7, RZ, RZ, R61 ;  /* 0x000000ffff077224 */ /* 0x000fc600078e003d */
[----:B------:R-:W-:Y:S01]  /*3a7d0*/  PRMT R85, R6, 0x7610, R85 ;  /* 0x0000761006557816 */ /* 0x000fe20000000055 */
[----:B------:R-:W-:Y:S01]  /*3a7e0*/  IMAD.MOV.U32 R24, RZ, RZ, R14 ;  /* 0x000000ffff187224 */ /* 0x000fe200078e000e */
[----:B------:R-:W-:-:S07]  /*3a7f0*/  PRMT R79, R7, 0x7610, R79 ;  /* 0x00007610074f7816 */ /* 0x000fce000000004f */
[----:B------:R-:W-:Y:S05]  /*3a800*/  WARPSYNC.COLLECTIVE R15, `(.L_x_4282) ;  /* 0x000000000f087348 */ /* 0x000fea0003c00000 */
[----:B------:R0:W1:Y:S02]  /*3a810*/  SHFL.IDX P6, R14, R13, R12, R11 ;  /* 0x0000000c0d0e7389 */ /* 0x00006400000c000b */
[----:B01----:R-:W-:Y:S01]  /*3a820*/  ENDCOLLECTIVE ;  /* 0x000000000000791b */ /* 0x003fe20003800000 */
.L_x_4282:
[----:B------:R-:W-:Y:S02]  /*3a830*/  IMAD.MOV.U32 R13, RZ, RZ, R26 ;  /* 0x000000ffff0d7224 */ /* 0x000fe400078e001a */
[----:B------:R-:W-:-:S07]  /*3a840*/  IMAD.MOV.U32 R25, RZ, RZ, R14 ;  /* 0x000000ffff197224 */ /* 0x000fce00078e000e */
[----:B------:R-:W-:Y:S05]  /*3a850*/  WARPSYNC.COLLECTIVE R15, `(.L_x_4283) ;  /* 0x000000000f087348 */ /* 0x000fea0003c00000 */
[----:B------:R0:W1:Y:S02]  /*3a860*/  SHFL.IDX P6, R14, R13, R12, R11 ;  /* 0x0000000c0d0e7389 */ /* 0x00006400000c000b */
[----:B01----:R-:W-:Y:S01]  /*3a870*/  ENDCOLLECTIVE ;  /* 0x000000000000791b */ /* 0x003fe20003800000 */
.L_x_4283:
[----:B------:R-:W-:Y:S02]  /*3a880*/  IMAD.MOV.U32 R13, RZ, RZ, R62 ;  /* 0x000000ffff0d7224 */ /* 0x000fe400078e003e */
[----:B------:R-:W-:-:S07]  /*3a890*/  IMAD.MOV.U32 R26, RZ, RZ, R14 ;  /* 0x000000ffff1a7224 */ /* 0x000fce00078e000e */
[----:B------:R-:W-:Y:S05]  /*3a8a0*/  WARPSYNC.COLLECTIVE R15, `(.L_x_4284) ;  /* 0x000000000f087348 */ /* 0x000fea0003c00000 */
[----:B------:R0:W1:Y:S02]  /*3a8b0*/  SHFL.IDX P6, R14, R13, R12, R11 ;  /* 0x0000000c0d0e7389 */ /* 0x00006400000c000b */
[----:B01----:R-:W-:Y:S01]  /*3a8c0*/  ENDCOLLECTIVE ;  /* 0x000000000000791b */ /* 0x003fe20003800000 */
.L_x_4284:
[----:B------:R-:W-:Y:S05]  /*3a8d0*/  BRA `(.L_x_4285) ;  /* 0xfffffcf000b07947 */ /* 0x000fea000383ffff */
.L_x_3960:
[----:B0-----:R0:W1:Y:S02]  /*3a8e0*/  SYNCS.PHASECHK.TRANS64.TRYWAIT P1, [R2+URZ+0x32400], R13 ;  /* 0x0324000d020075a7 */ /* 0x001064000802017f */
[----:B-1----:R-:W-:Y:S05]  /*3a8f0*/  @!P1 NANOSLEEP.SYNCS 0x989680 ;  /* 0x009896800000995d */ /* 0x002fea0003900000 */
[----:B------:R-:W1:Y:S02]  /*3a900*/  @!P1 SYNCS.PHASECHK.TRANS64 P1, [R2+URZ+0x32400], R13 ;  /* 0x0324000d020095a7 */ /* 0x000e64000802007f */
[----:B-1----:R-:W-:Y:S05]  /*3a910*/  @!P1 BRA `(.L_x_3960) ;  /* 0xfffffffc00f09947 */ /* 0x002fea000383ffff */
[----:B------:R-:W-:Y:S05]  /*3a920*/  BRA `(.L_x_4286) ;  /* 0xfffffcf4000c7947 */ /* 0x000fea000383ffff */
.L_x_3974:
[----:B0-----:R0:W1:Y:S02]  /*3a930*/  SYNCS.PHASECHK.TRANS64.TRYWAIT P0, [R2+URZ], R7 ;  /* 0x00000007020075a7 */ /* 0x001064000800017f */
[----:B-1----:R-:W-:Y:S05]  /*3a940*/  @!P0 NANOSLEEP.SYNCS 0x989680 ;  /* 0x009896800000895d */ /* 0x002fea0003900000 */
[----:B------:R-:W1:Y:S02]  /*3a950*/  @!P0 SYNCS.PHASECHK.TRANS64 P0, [R2+URZ], R7 ;  /* 0x00000007020085a7 */ /* 0x000e64000800007f */
[----:B-1----:R-:W-:Y:S05]  /*3a960*/  @!P0 BRA `(.L_x_3974) ;  /* 0xfffffffc00f08947 */ /* 0x002fea000383ffff */
[----:B------:R-:W-:Y:S05]  /*3a970*/  BRA `(.L_x_3973) ;  /* 0xfffffd0800b87947 */ /* 0x000fea000383ffff */
.L_x_3981:
[----:B0-----:R0:W1:Y:S02]  /*3a980*/  SYNCS.PHASECHK.TRANS64.TRYWAIT P0, [R6+URZ], R7 ;  /* 0x00000007060075a7 */ /* 0x001064000800017f */
[----:B-1----:R-:W-:Y:S05]  /*3a990*/  @!P0 NANOSLEEP.SYNCS 0x989680 ;  /* 0x009896800000895d */ /* 0x002fea0003900000 */
[----:B------:R-:W1:Y:S02]  /*3a9a0*/  @!P0 SYNCS.PHASECHK.TRANS64 P0, [R6+URZ], R7 ;  /* 0x00000007060085a7 */ /* 0x000e64000800007f */
[----:B-1----:R-:W-:Y:S05]  /*3a9b0*/  @!P0 BRA `(.L_x_3981) ;  /* 0xfffffffc00f08947 */ /* 0x002fea000383ffff */
[----:B------:R-:W-:Y:S05]  /*3a9c0*/  BRA `(.L_x_3980) ;  /* 0xfffffd0c00dc7947 */ /* 0x000fea000383ffff */
.L_x_4008:
[----:B-1----:R1:W2:Y:S02]  /*3a9d0*/  SYNCS.PHASECHK.TRANS64.TRYWAIT P0, [R10+URZ], R11 ;  /* 0x0000000b0a0075a7 */ /* 0x0022a4000800017f */
[----:B--2---:R-:W-:Y:S05]  /*3a9e0*/  @!P0 NANOSLEEP.SYNCS 0x989680 ;  /* 0x009896800000895d */ /* 0x004fea0003900000 */
[----:B------:R-:W2:Y:S02]  /*3a9f0*/  @!P0 SYNCS.PHASECHK.TRANS64 P0, [R10+URZ], R11 ;  /* 0x0000000b0a0085a7 */ /* 0x000ea4000800007f */
[----:B--2---:R-:W-:Y:S05]  /*3aa00*/  @!P0 BRA `(.L_x_4008) ;  /* 0xfffffffc00f08947 */ /* 0x004fea000383ffff */
[----:B------:R-:W-:Y:S05]  /*3aa10*/  BRA `(.L_x_4007) ;  /* 0xfffffdb8004c7947 */ /* 0x000fea000383ffff */
.L_x_4015:
[----:B0-----:R0:W1:Y:S02]  /*3aa20*/  SYNCS.PHASECHK.TRANS64.TRYWAIT P0, [R8+URZ], R9 ;  /* 0x00000009080075a7 */ /* 0x001064000800017f */
[----:B-1----:R-:W-:Y:S05]  /*3aa30*/  @!P0 NANOSLEEP.SYNCS 0x989680 ;  /* 0x009896800000895d */ /* 0x002fea0003900000 */
[----:B------:R-:W1:Y:S02]  /*3aa40*/  @!P0 SYNCS.PHASECHK.TRANS64 P0, [R8+URZ], R9 ;  /* 0x00000009080085a7 */ /* 0x000e64000800007f */
[----:B-1----:R-:W-:Y:S05]  /*3aa50*/  @!P0 BRA `(.L_x_4015) ;  /* 0xfffffffc00f08947 */ /* 0x002fea000383ffff */
[----:B------:R-:W-:Y:S05]  /*3aa60*/  BRA `(.L_x_4014) ;  /* 0xfffffdbc00847947 */ /* 0x000fea000383ffff */
.L_x_4028:
[----:B-1----:R1:W2:Y:S02]  /*3aa70*/  SYNCS.PHASECHK.TRANS64.TRYWAIT P0, [R8+URZ], R9 ;  /* 0x00000009080075a7 */ /* 0x0022a4000800017f */
[----:B--2---:R-:W-:Y:S05]  /*3aa80*/  @!P0 NANOSLEEP.SYNCS 0x989680 ;  /* 0x009896800000895d */ /* 0x004fea0003900000 */
[----:B------:R-:W2:Y:S02]  /*3aa90*/  @!P0 SYNCS.PHASECHK.TRANS64 P0, [R8+URZ], R9 ;  /* 0x00000009080085a7 */ /* 0x000ea4000800007f */
[----:B--2---:R-:W-:Y:S05]  /*3aaa0*/  @!P0 BRA `(.L_x_4028) ;  /* 0xfffffffc00f08947 */ /* 0x004fea000383ffff */
[----:B------:R-:W-:Y:S05]  /*3aab0*/  BRA `(.L_x_4027) ;  /* 0xfffffe5000907947 */ /* 0x000fea000383ffff */
.L_x_4035:
[----:B-1----:R1:W2:Y:S02]  /*3aac0*/  SYNCS.PHASECHK.TRANS64.TRYWAIT P0, [R8+URZ], R9 ;  /* 0x00000009080075a7 */ /* 0x0022a4000800017f */
[----:B--2---:R-:W-:Y:S05]  /*3aad0*/  @!P0 NANOSLEEP.SYNCS 0x989680 ;  /* 0x009896800000895d */ /* 0x004fea0003900000 */
[----:B------:R-:W2:Y:S02]  /*3aae0*/  @!P0 SYNCS.PHASECHK.TRANS64 P0, [R8+URZ], R9 ;  /* 0x00000009080085a7 */ /* 0x000ea4000800007f */
[----:B--2---:R-:W-:Y:S05]  /*3aaf0*/  @!P0 BRA `(.L_x_4035) ;  /* 0xfffffffc00f08947 */ /* 0x004fea000383ffff */
[----:B------:R-:W-:Y:S05]  /*3ab00*/  BRA `(.L_x_4034) ;  /* 0xfffffe5400c87947 */ /* 0x000fea000383ffff */
.L_x_4055:
[----:B------:R-:W-:Y:S02]  /*3ab10*/  IMAD.MOV.U32 R13, RZ, RZ, R17 ;  /* 0x000000ffff0d7224 */ /* 0x000fe400078e0011 */
[----:B------:R-:W-:Y:S02]  /*3ab20*/  IMAD.MOV.U32 R12, RZ, RZ, RZ ;  /* 0x000000ffff0c7224 */ /* 0x000fe400078e00ff */
[----:B------:R-:W-:Y:S02]  /*3ab30*/  IMAD.MOV.U32 R11, RZ, RZ, 0x181f ;  /* 0x0000181fff0b7424 */ /* 0x000fe400078e00ff */
[----:B------:R-:W-:-:S07]  /*3ab40*/  IMAD.MOV.U32 R15, RZ, RZ, -0x1 ;  /* 0xffffffffff0f7424 */ /* 0x000fce00078e00ff */
[----:B-----5:R-:W-:Y:S05]  /*3ab50*/  WARPSYNC.COLLECTIVE R15, `(.L_x_4287) ;  /* 0x000000000f087348 */ /* 0x020fea0003c00000 */
[----:B------:R0:W1:Y:S02]  /*3ab60*/  SHFL.IDX P6, R14, R13, R12, R11 ;  /* 0x0000000c0d0e7389 */ /* 0x00006400000c000b */
[----:B01---5:R-:W-:Y:S01]  /*3ab70*/  ENDCOLLECTIVE ;  /* 0x000000000000791b */ /* 0x023fe20003800000 */
.L_x_4287:
[----:B------:R-:W-:Y:S02]  /*3ab80*/  IMAD.MOV.U32 R13, RZ, RZ, R16 ;  /* 0x000000ffff0d7224 */ /* 0x000fe400078e0010 */
[----:B------:R-:W-:-:S07]  /*3ab90*/  IMAD.MOV.U32 R3, RZ, RZ, R14 ;  /* 0x000000ffff037224 */ /* 0x000fce00078e000e */
[----:B------:R-:W-:Y:S05]  /*3aba0*/  WARPSYNC.COLLECTIVE R15, `(.L_x_4288) ;  /* 0x000000000f087348 */ /* 0x000fea0003c00000 */
[----:B------:R0:W1:Y:S02]  /*3abb0*/  SHFL.IDX P6, R14, R13, R12, R11 ;  /* 0x0000000c0d0e7389 */ /* 0x00006400000c000b */
[----:B01----:R-:W-:Y:S01]  /*3abc0*/  ENDCOLLECTIVE ;  /* 0x000000000000791b */ /* 0x003fe20003800000 */
.L_x_4288:
[----:B------:R-:W-:Y:S05]  /*3abd0*/  BRA `(.L_x_4289) ;  /* 0xffffff2800dc7947 */ /* 0x000fea000383ffff */
.L_x_4058:
        /* <DEDUP_REMOVED lines=8> */
.L_x_4291:
[----:B------:R-:W-:Y:S05]  /*3ac60*/  BSYNC B1 ;  /* 0x0000000000017941 */ /* 0x000fea0003800000 */
.L_x_4290:
        /* <DEDUP_REMOVED lines=8> */
.L_x_4292:
[----:B------:R-:W-:Y:S05]  /*3acf0*/  BRA `(.L_x_4293) ;  /* 0xffffff2800fc7947 */ /* 0x000fea000383ffff */
.L_x_4061:
        /* <DEDUP_REMOVED lines=8> */
.L_x_4295:
[----:B------:R-:W-:Y:S05]  /*3ad80*/  BSYNC B1 ;  /* 0x0000000000017941 */ /* 0x000fea0003800000 */
.L_x_4294:
        /* <DEDUP_REMOVED lines=8> */
.L_x_4296:
[----:B------:R-:W-:Y:S05]  /*3ae10*/  BRA `(.L_x_4297) ;  /* 0xffffff2c001c7947 */ /* 0x000fea000383ffff */
.L_x_4064:
[----:B------:R-:W-:Y:S01]  /*3ae20*/  BSSY B1, `(.L_x_4298) ;  /* 0x0000008000017945 */ /* 0x000fe20003800000 */
[----:B------:R-:W-:Y:S01]  /*3ae30*/  IMAD.MOV.U32 R13, RZ, RZ, R17 ;  /* 0x000000ffff0d7224 */ /* 0x000fe200078e0011 */
[----:B------:R-:W-:Y:S01]  /*3ae40*/  MOV R12, 0x3 ;  /* 0x00000003000c7802 */ /* 0x000fe20000000f00 */
[----:B---3--:R-:W-:Y:S02]  /*3ae50*/  IMAD.MOV.U32 R11, RZ, RZ, 0x181f ;  /* 0x0000181fff0b7424 */ /* 0x008fe400078e00ff */
[----:B------:R-:W-:-:S07]  /*3ae60*/  IMAD.MOV.U32 R15, RZ, RZ, -0x1 ;  /* 0xffffffffff0f7424 */ /* 0x000fce00078e00ff */
[----:B012-4-:R-:W-:Y:S05]  /*3ae70*/  WARPSYNC.COLLECTIVE R15, `(.L_x_4299) ;  /* 0x000000000f087348 */ /* 0x017fea0003c00000 */
[----:B--2---:R2:W3:Y:S02]  /*3ae80*/  SHFL.IDX P6, R14, R13, R12, R11 ;  /* 0x0000000c0d0e7389 */ /* 0x0044e400000c000b */
[----:B01234-:R-:W-:Y:S01]  /*3ae90*/  ENDCOLLECTIVE ;  /* 0x000000000000791b */ /* 0x01ffe20003800000 */
.L_x_4299:
[----:B------:R-:W-:Y:S05]  /*3aea0*/  BSYNC B1 ;  /* 0x0000000000017941 */ /* 0x000fea0003800000 */
.L_x_4298:
        /* <DEDUP_REMOVED lines=8> */
.L_x_4300:
[----:B------:R-:W-:Y:S05]  /*3af30*/  BRA `(.L_x_4301) ;  /* 0xffffff2c003c7947 */ /* 0x000fea000383ffff */
.L_x_4066:
[----:B------:R-:W-:Y:S02]  /*3af40*/  IMAD.MOV.U32 R13, RZ, RZ, R4 ;  /* 0x000000ffff0d7224 */ /* 0x000fe400078e0004 */
[----:B------:R-:W-:Y:S02]  /*3af50*/  IMAD.MOV.U32 R12, RZ, RZ, RZ ;  /* 0x000000ffff0c7224 */ /* 0x000fe400078e00ff */
[----:B------:R-:W-:Y:S02]  /*3af60*/  IMAD.MOV.U32 R11, RZ, RZ, 0x1c1f ;  /* 0x00001c1fff0b7424 */ /* 0x000fe400078e00ff */
[----:B------:R-:W-:-:S07]  /*3af70*/  IMAD.MOV.U32 R15, RZ, RZ, -0x1 ;  /* 0xffffffffff0f7424 */ /* 0x000fce00078e00ff */
[----:B0-----:R-:W-:Y:S05]  /*3af80*/  WARPSYNC.COLLECTIVE R15, `(.L_x_4302) ;  /* 0x000000000f087348 */ /* 0x001fea0003c00000 */
[----:B------:R1:W2:Y:S02]  /*3af90*/  SHFL.IDX P6, R14, R13, R12, R11 ;  /* 0x0000000c0d0e7389 */ /* 0x0002a400000c000b */
[----:B012---:R-:W-:Y:S01]  /*3afa0*/  ENDCOLLECTIVE ;  /* 0x000000000000791b */ /* 0x007fe20003800000 */
.L_x_4302:
[----:B------:R-:W-:Y:S02]  /*3afb0*/  IMAD.MOV.U32 R13, RZ, RZ, R3 ;  /* 0x000000ffff0d7224 */ /* 0x000fe400078e0003 */
[----:B------:R-:W-:-:S07]  /*3afc0*/  IMAD.MOV.U32 R5, RZ, RZ, R14 ;  /* 0x000000ffff057224 */ /* 0x000fce00078e000e */
[----:B------:R-:W-:Y:S05]  /*3afd0*/  WARPSYNC.COLLECTIVE R15, `(.L_x_4303) ;  /* 0x000000000f087348 */ /* 0x000fea0003c00000 */
[----:B------:R0:W1:Y:S02]  /*3afe0*/  SHFL.IDX P6, R14, R13, R12, R11 ;  /* 0x0000000c0d0e7389 */ /* 0x00006400000c000b */
[----:B01----:R-:W-:Y:S01]  /*3aff0*/  ENDCOLLECTIVE ;  /* 0x000000000000791b */ /* 0x003fe20003800000 */
.L_x_4303:
[----:B------:R-:W-:Y:S01]  /*3b000*/  IMAD.MOV.U32 R6, RZ, RZ, R14 ;  /* 0x000000ffff067224 */ /* 0x000fe200078e000e */
[----:B------:R-:W-:Y:S06]  /*3b010*/  BRA `(.L_x_4304) ;  /* 0xffffff3000407947 */ /* 0x000fec000383ffff */
.L_x_4069:
[----:B------:R-:W-:Y:S01]  /*3b020*/  BSSY B1, `(.L_x_4305) ;  /* 0x0000008000017945 */ /* 0x000fe20003800000 */
[----:B------:R-:W-:Y:S02]  /*3b030*/  IMAD.MOV.U32 R13, RZ, RZ, R4 ;  /* 0x000000ffff0d7224 */ /* 0x000fe400078e0004 */
[----:B------:R-:W-:Y:S02]  /*3b040*/  IMAD.MOV.U32 R12, RZ, RZ, 0x1 ;  /* 0x00000001ff0c7424 */ /* 0x000fe400078e00ff */
[----:B----4-:R-:W-:Y:S02]  /*3b050*/  IMAD.MOV.U32 R11, RZ, RZ, 0x1c1f ;  /* 0x00001c1fff0b7424 */ /* 0x010fe400078e00ff */
[----:B------:R-:W-:-:S07]  /*3b060*/  IMAD.MOV.U32 R15, RZ, RZ, -0x1 ;  /* 0xffffffffff0f7424 */ /* 0x000fce00078e00ff */
[----:B0123--:R-:W-:Y:S05]  /*3b070*/  WARPSYNC.COLLECTIVE R15, `(.L_x_4306) ;  /* 0x000000000f087348 */ /* 0x00ffea0003c00000 */
[----:B------:R4:W0:Y:S02]  /*3b080*/  SHFL.IDX P6, R14, R13, R12, R11 ;  /* 0x0000000c0d0e7389 */ /* 0x00082400000c000b */
[----:B01234-:R-:W-:Y:S01]  /*3b090*/  ENDCOLLECTIVE ;  /* 0x000000000000791b */ /* 0x01ffe20003800000 */
.L_x_4306:
[----:B------:R-:W-:Y:S05]  /*3b0a0*/  BSYNC B1 ;  /* 0x0000000000017941 */ /* 0x000fea0003800000 */
.L_x_4305:
        /* <DEDUP_REMOVED lines=8> */
.L_x_4307:
[----:B------:R-:W-:Y:S05]  /*3b130*/  BRA `(.L_x_4308) ;  /* 0xffffff3c00547947 */ /* 0x000fea000383ffff */
.L_x_4075:
[----:B------:R-:W-:Y:S02]  /*3b140*/  IMAD.MOV.U32 R13, RZ, RZ, R4 ;  /* 0x000000ffff0d7224 */ /* 0x000fe400078e0004 */
[----:B------:R-:W-:Y:S02]  /*3b150*/  IMAD.MOV.U32 R12, RZ, RZ, RZ ;  /* 0x000000ffff0c7224 */ /* 0x000fe400078e00ff */
[----:B------:R-:W-:Y:S02]  /*3b160*/  IMAD.MOV.U32 R11, RZ, RZ, 0x181f ;  /* 0x0000181fff0b7424 */ /* 0x000fe400078e00ff */
[----:B------:R-:W-:-:S07]  /*3b170*/  IMAD.MOV.U32 R15, RZ, RZ, -0x1 ;  /* 0xffffffffff0f7424 */ /* 0x000fce00078e00ff */
[----:B01----:R-:W-:Y:S05]  /*3b180*/  WARPSYNC.COLLECTIVE R15, `(.L_x_4309) ;  /* 0x000000000f087348 */ /* 0x003fea0003c00000 */
[----:B------:R2:W3:Y:S02]  /*3b190*/  SHFL.IDX P6, R14, R13, R12, R11 ;  /* 0x0000000c0d0e7389 */ /* 0x0004e400000c000b */
[----:B0123--:R-:W-:Y:S01]  /*3b1a0*/  ENDCOLLECTIVE ;  /* 0x000000000000791b */ /* 0x00ffe20003800000 */
.L_x_4309:
[----:B------:R-:W-:Y:S02]  /*3b1b0*/  IMAD.MOV.U32 R13, RZ, RZ, R3 ;  /* 0x000000ffff0d7224 */ /* 0x000fe400078e0003 */
[----:B------:R-:W-:-:S07]  /*3b1c0*/  IMAD.MOV.U32 R0, RZ, RZ, R14 ;  /* 0x000000ffff007224 */ /* 0x000fce00078e000e */
[----:B------:R-:W-:Y:S05]  /*3b1d0*/  WARPSYNC.COLLECTIVE R15, `(.L_x_4310) ;  /* 0x000000000f087348 */ /* 0x000fea0003c00000 */
[----:B------:R0:W1:Y:S02]  /*3b1e0*/  SHFL.IDX P6, R14, R13, R12, R11 ;  /* 0x0000000c0d0e7389 */ /* 0x00006400000c000b */
[----:B01----:R-:W-:Y:S01]  /*3b1f0*/  ENDCOLLECTIVE ;  /* 0x000000000000791b */ /* 0x003fe20003800000 */
.L_x_4310:
[----:B------:R-:W-:Y:S05]  /*3b200*/  BRA `(.L_x_4311) ;  /* 0xffffff5000d07947 */ /* 0x000fea000383ffff */
.L_x_4078:
[----:B------:R-:W-:Y:S01]  /*3b210*/  BSSY B1, `(.L_x_4312) ;  /* 0x0000008000017945 */ /* 0x000fe20003800000 */
[----:B---3--:R-:W-:Y:S02]  /*3b220*/  IMAD.MOV.U32 R13, RZ, RZ, R4 ;  /* 0x000000ffff0d7224 */ /* 0x008fe400078e0004 */
[----:B------:R-:W-:Y:S02]  /*3b230*/  IMAD.MOV.U32 R12, RZ, RZ, 0x1 ;  /* 0x00000001ff0c7424 */ /* 0x000fe400078e00ff */
[----:B------:R-:W-:Y:S02]  /*3b240*/  IMAD.MOV.U32 R11, RZ, RZ, 0x181f ;  /* 0x0000181fff0b7424 */ /* 0x000fe400078e00ff */
[----:B------:R-:W-:-:S07]  /*3b250*/  IMAD.MOV.U32 R15, RZ, RZ, -0x1 ;  /* 0xffffffffff0f7424 */ /* 0x000fce00078e00ff */
[----:B012-4-:R-:W-:Y:S05]  /*3b260*/  WARPSYNC.COLLECTIVE R15, `(.L_x_4313) ;  /* 0x000000000f087348 */ /* 0x017fea0003c00000 */
[----:B----4-:R3:W4:Y:S02]  /*3b270*/  SHFL.IDX P6, R14, R13, R12, R11 ;  /* 0x0000000c0d0e7389 */ /* 0x01072400000c000b */
[----:B01234-:R-:W-:Y:S01]  /*3b280*/  ENDCOLLECTIVE ;  /* 0x000000000000791b */ /* 0x01ffe20003800000 */
.L_x_4313:
[----:B------:R-:W-:Y:S05]  /*3b290*/  BSYNC B1 ;  /* 0x0000000000017941 */ /* 0x000fea0003800000 */
.L_x_4312:
        /* <DEDUP_REMOVED lines=8> */
.L_x_4314:
[----:B------:R-:W-:Y:S05]  /*3b320*/  BRA `(.L_x_4315) ;  /* 0xffffff5000f47947 */ /* 0x000fea000383ffff */
.L_x_4081:
[----:B------:R-:W-:Y:S01]  /*3b330*/  BSSY B1, `(.L_x_4316) ;  /* 0x0000008000017945 */ /* 0x000fe20003800000 */
[----:B0-----:R-:W-:Y:S02]  /*3b340*/  IMAD.MOV.U32 R13, RZ, RZ, R4 ;  /* 0x000000ffff0d7224 */ /* 0x001fe400078e0004 */
[----:B------:R-:W-:Y:S02]  /*3b350*/  IMAD.MOV.U32 R12, RZ, RZ, 0x2 ;  /* 0x00000002ff0c7424 */ /* 0x000fe400078e00ff */
[----:B------:R-:W-:Y:S02]  /*3b360*/  IMAD.MOV.U32 R11, RZ, RZ, 0x181f ;  /* 0x0000181fff0b7424 */ /* 0x000fe400078e00ff */
[----:B------:R-:W-:-:S07]  /*3b370*/  IMAD.MOV.U32 R15, RZ, RZ, -0x1 ;  /* 0xffffffffff0f7424 */ /* 0x000fce00078e00ff */
[----:B-1234-:R-:W-:Y:S05]  /*3b380*/  WARPSYNC.COLLECTIVE R15, `(.L_x_4317) ;  /* 0x000000000f087348 */ /* 0x01efea0003c00000 */
[----:B----4-:R0:W4:Y:S02]  /*3b390*/  SHFL.IDX P6, R14, R13, R12, R11 ;  /* 0x0000000c0d0e7389 */ /* 0x01012400000c000b */
[----:B01234-:R-:W-:Y:S01]  /*3b3a0*/  ENDCOLLECTIVE ;  /* 0x000000000000791b */ /* 0x01ffe20003800000 */
.L_x_4317:
[----:B------:R-:W-:Y:S05]  /*3b3b0*/  BSYNC B1 ;  /* 0x0000000000017941 */ /* 0x000fea0003800000 */
.L_x_4316:
        /* <DEDUP_REMOVED lines=8> */
.L_x_4318:
[----:B------:R-:W-:Y:S05]  /*3b440*/  BRA `(.L_x_4319) ;  /* 0xffffff5400147947 */ /* 0x000fea000383ffff */
.L_x_4084:
[----:B------:R-:W-:Y:S01]  /*3b450*/  BSSY B1, `(.L_x_4320) ;  /* 0x0000008000017945 */ /* 0x000fe20003800000 */
[----:B0-----:R-:W-:Y:S02]  /*3b460*/  IMAD.MOV.U32 R13, RZ, RZ, R4 ;  /* 0x000000ffff0d7224 */ /* 0x001fe400078e0004 */
[----:B------:R-:W-:Y:S02]  /*3b470*/  IMAD.MOV.U32 R12, RZ, RZ, 0x3 ;  /* 0x00000003ff0c7424 */ /* 0x000fe400078e00ff */
[----:B------:R-:W-:Y:S02]  /*3b480*/  IMAD.MOV.U32 R11, RZ, RZ, 0x181f ;  /* 0x0000181fff0b7424 */ /* 0x000fe400078e00ff */
[----:B------:R-:W-:-:S07]  /*3b490*/  IMAD.MOV.U32 R15, RZ, RZ, -0x1 ;  /* 0xffffffffff0f7424 */ /* 0x000fce00078e00ff */
[----:B-1234-:R-:W-:Y:S05]  /*3b4a0*/  WARPSYNC.COLLECTIVE R15, `(.L_x_4321) ;  /* 0x000000000f087348 */ /* 0x01efea0003c00000 */
[----:B------:R0:W0:Y:S02]  /*3b4b0*/  SHFL.IDX P6, R14, R13, R12, R11 ;  /* 0x0000000c0d0e7389 */ /* 0x00002400000c000b */
[----:B01234-:R-:W-:Y:S01]  /*3b4c0*/  ENDCOLLECTIVE ;  /* 0x000000000000791b */ /* 0x01ffe20003800000 */
.L_x_4321:
[----:B------:R-:W-:Y:S05]  /*3b4d0*/  BSYNC B1 ;  /* 0x0000000000017941 */ /* 0x000fea0003800000 */
.L_x_4320:
        /* <DEDUP_REMOVED lines=8> */
.L_x_4322:
[----:B------:R-:W-:Y:S05]  /*3b560*/  BRA `(.L_x_4323) ;  /* 0xffffff5400347947 */ /* 0x000fea000383ffff */
.L_x_4111:
        /* <DEDUP_REMOVED lines=11> */
.L_x_4325:
[----:B------:R-:W-:Y:S05]  /*3b620*/  BSYNC B1 ;  /* 0x0000000000017941 */ /* 0x000fea0003800000 */
.L_x_4324:
[----:B------:R-:W-:Y:S05]  /*3b630*/  BRA `(.L_x_4326) ;  /* 0xffffff7000fc7947 */ /* 0x000fea000383ffff */
.L_x_4113:
[----:B------:R-:W-:Y:S01]  /*3b640*/  BSSY B1, `(.L_x_4327) ;  /* 0x0000006000017945 */ /* 0x000fe20003800000 */
[----:B------:R-:W-:-:S07]  /*3b650*/  IMAD.MOV.U32 R15, RZ, RZ, -0x1 ;  /* 0xffffffffff0f7424 */ /* 0x000fce00078e00ff */
[----:B0-----:R-:W-:Y:S05]  /*3b660*/  WARPSYNC.COLLECTIVE R15, `(.L_x_4328) ;  /* 0x000000000f0c7348 */ /* 0x001fea0003c00000 */
[----:B------:R-:W-:Y:S02]  /*3b670*/  ELECT P6, UR62, PT ;  /* 0x00000000003e782f */ /* 0x000fe400038c0000 */
[----:B------:R-:W-:Y:S01]  /*3b680*/  MOV R14, UR62 ;  /* 0x0000003e000e7c02 */ /* 0x000fe20008000f00 */
[----:B0-----:R-:W-:Y:S10]  /*3b690*/  ENDCOLLECTIVE ;  /* 0x000000000000791b */ /* 0x001ff40003800000 */
.L_x_4328:
[----:B------:R-:W-:Y:S05]  /*3b6a0*/  BSYNC B1 ;  /* 0x0000000000017941 */ /* 0x000fea0003800000 */
.L_x_4327:
[----:B------:R-:W-:Y:S05]  /*3b6b0*/  BRA `(.L_x_4112) ;  /* 0xffffff7000f47947 */ /* 0x000fea000383ffff */
.L_x_4115:
[----:B0-----:R0:W1:Y:S02]  /*3b6c0*/  SYNCS.PHASECHK.TRANS64.TRYWAIT P0, [R23+URZ+0x32420], R12 ;  /* 0x0324200c170075a7 */ /* 0x001064000800017f */
[----:B-1----:R-:W-:Y:S05]  /*3b6d0*/  @!P0 NANOSLEEP.SYNCS 0x989680 ;  /* 0x009896800000895d */ /* 0x002fea0003900000 */
[----:B------:R-:W1:Y:S02]  /*3b6e0*/  @!P0 SYNCS.PHASECHK.TRANS64 P0, [R23+URZ+0x32420], R12 ;  /* 0x0324200c170085a7 */ /* 0x000e64000800007f */
[----:B-1----:R-:W-:Y:S05]  /*3b6f0*/  @!P0 BRA `(.L_x_4115) ;  /* 0xfffffffc00f08947 */ /* 0x002fea000383ffff */
[----:B------:R-:W-:Y:S05]  /*3b700*/  BRA `(.L_x_4329) ;  /* 0xffffff7400047947 */ /* 0x000fea000383ffff */
.L_x_4119:
[----:B-1----:R1:W2:Y:S02]  /*3b710*/  SYNCS.PHASECHK.TRANS64.TRYWAIT P0, [R3+URZ+0x324a0], R7 ;  /* 0x0324a007030075a7 */ /* 0x0022a4000800017f */
[----:B--2---:R-:W-:Y:S05]  /*3b720*/  @!P0 NANOSLEEP.SYNCS 0x989680 ;  /* 0x009896800000895d */ /* 0x004fea0003900000 */
[----:B------:R-:W2:Y:S02]  /*3b730*/  @!P0 SYNCS.PHASECHK.TRANS64 P0, [R3+URZ+0x324a0], R7 ;  /* 0x0324a007030085a7 */ /* 0x000ea4000800007f */
[----:B--2---:R-:W-:Y:S05]  /*3b740*/  @!P0 BRA `(.L_x_4119) ;  /* 0xfffffffc00f08947 */ /* 0x004fea000383ffff */
[----:B------:R-:W-:Y:S05]  /*3b750*/  BRA `(.L_x_4330) ;  /* 0xffffff74001c7947 */ /* 0x000fea000383ffff */
.L_x_4124:
[----:B0-----:R0:W2:Y:S02]  /*3b760*/  SYNCS.PHASECHK.TRANS64.TRYWAIT P0, [R3+URZ+0x324c0], R7 ;  /* 0x0324c007030075a7 */ /* 0x0010a4000800017f */
[----:B--2---:R-:W-:Y:S05]  /*3b770*/  @!P0 NANOSLEEP.SYNCS 0x989680 ;  /* 0x009896800000895d */ /* 0x004fea0003900000 */
[----:B------:R-:W2:Y:S02]  /*3b780*/  @!P0 SYNCS.PHASECHK.TRANS64 P0, [R3+URZ+0x324c0], R7 ;  /* 0x0324c007030085a7 */ /* 0x000ea4000800007f */
[----:B--2---:R-:W-:Y:S05]  /*3b790*/  @!P0 BRA `(.L_x_4124) ;  /* 0xfffffffc00f08947 */ /* 0x004fea000383ffff */
[----:B------:R-:W-:Y:S05]  /*3b7a0*/  BRA `(.L_x_4331) ;  /* 0xffffff7400987947 */ /* 0x000fea000383ffff */
.L_x_4134:
[----:B-1----:R1:W2:Y:S02]  /*3b7b0*/  SYNCS.PHASECHK.TRANS64.TRYWAIT P1, [R9+URZ+0x324a0], R2 ;  /* 0x0324a002090075a7 */ /* 0x0022a4000802017f */
[----:B--2---:R-:W-:Y:S05]  /*3b7c0*/  @!P1 NANOSLEEP.SYNCS 0x989680 ;  /* 0x009896800000995d */ /* 0x004fea0003900000 */
[----:B------:R-:W2:Y:S02]  /*3b7d0*/  @!P1 SYNCS.PHASECHK.TRANS64 P1, [R9+URZ+0x324a0], R2 ;  /* 0x0324a002090095a7 */ /* 0x000ea4000802007f */
[----:B--2---:R-:W-:Y:S05]  /*3b7e0*/  @!P1 BRA `(.L_x_4134) ;  /* 0xfffffffc00f09947 */ /* 0x004fea000383ffff */
[----:B------:R-:W-:Y:S05]  /*3b7f0*/  BRA `(.L_x_4332) ;  /* 0xffffff7c000c7947 */ /* 0x000fea000383ffff */
.L_x_4139:
[----:B0-----:R0:W2:Y:S02]  /*3b800*/  SYNCS.PHASECHK.TRANS64.TRYWAIT P1, [R9+URZ+0x324c0], R2 ;  /* 0x0324c002090075a7 */ /* 0x0010a4000802017f */
[----:B--2---:R-:W-:Y:S05]  /*3b810*/  @!P1 NANOSLEEP.SYNCS 0x989680 ;  /* 0x009896800000995d */ /* 0x004fea0003900000 */
[----:B------:R-:W2:Y:S02]  /*3b820*/  @!P1 SYNCS.PHASECHK.TRANS64 P1, [R9+URZ+0x324c0], R2 ;  /* 0x0324c002090095a7 */ /* 0x000ea4000802007f */
[----:B--2---:R-:W-:Y:S05]  /*3b830*/  @!P1 BRA `(.L_x_4139) ;  /* 0xfffffffc00f09947 */ /* 0x004fea000383ffff */
[----:B------:R-:W-:Y:S05]  /*3b840*/  BRA `(.L_x_4333) ;  /* 0xffffff7c00847947 */ /* 0x000fea000383ffff */
.L_x_4165:
        /* <DEDUP_REMOVED lines=11> */
.L_x_4335:
[----:B------:R-:W-:Y:S05]  /*3b900*/  BSYNC B0 ;  /* 0x0000000000007941 */ /* 0x000fea0003800000 */
.L_x_4334:
[----:B------:R-:W-:Y:S05]  /*3b910*/  BRA `(.L_x_4336) ;  /* 0xffffff9000987947 */ /* 0x000fea000383ffff */
.L_x_4168:
[----:B-1----:R1:W2:Y:S02]  /*3b920*/  SYNCS.PHASECHK.TRANS64.TRYWAIT P0, [R17+URZ+0x32440], R0 ;  /* 0x03244000110075a7 */ /* 0x0022a4000800017f */
[----:B--2---:R-:W-:Y:S05]  /*3b930*/  @!P0 NANOSLEEP.SYNCS 0x989680 ;  /* 0x009896800000895d */ /* 0x004fea0003900000 */
[----:B------:R-:W2:Y:S02]  /*3b940*/  @!P0 SYNCS.PHASECHK.TRANS64 P0, [R17+URZ+0x32440], R0 ;  /* 0x03244000110085a7 */ /* 0x000ea4000800007f */
[----:B--2---:R-:W-:Y:S05]  /*3b950*/  @!P0 BRA `(.L_x_4168) ;  /* 0xfffffffc00f08947 */ /* 0x004fea000383ffff */
[----:B------:R-:W-:Y:S05]  /*3b960*/  BRA `(.L_x_4337) ;  /* 0xffffff9000ac7947 */ /* 0x000fea000383ffff */
.L_x_4169:
        /* <DEDUP_REMOVED lines=8> */
.L_x_4339:
[----:B------:R-:W-:Y:S05]  /*3b9f0*/  BSYNC B0 ;  /* 0x0000000000007941 */ /* 0x000fea0003800000 */
.L_x_4338:
        /* <DEDUP_REMOVED lines=9> */
.L_x_4340:
[----:B------:R-:W-:Y:S02]  /*3ba90*/  IMAD.MOV.U32 R13, RZ, RZ, R4 ;  /* 0x000000ffff0d7224 */ /* 0x000fe400078e0004 */
[----:B------:R-:W-:Y:S02]  /*3baa0*/  IMAD.MOV.U32 R12, RZ, RZ, 0x1 ;  /* 0x00000001ff0c7424 */ /* 0x000fe400078e00ff */
[----:B------:R-:W-:-:S07]  /*3bab0*/  IMAD.MOV.U32 R3, RZ, RZ, R14 ;  /* 0x000000ffff037224 */ /* 0x000fce00078e000e */
[----:B------:R-:W-:Y:S05]  /*3bac0*/  WARPSYNC.COLLECTIVE R15, `(.L_x_4341) ;  /* 0x000000000f087348 */ /* 0x000fea0003c00000 */
[----:B------:R0:W1:Y:S02]  /*3bad0*/  SHFL.IDX P6, R14, R13, R12, R11 ;  /* 0x0000000c0d0e7389 */ /* 0x00006400000c000b */
[----:B01----:R-:W-:Y:S01]  /*3bae0*/  ENDCOLLECTIVE ;  /* 0x000000000000791b */ /* 0x003fe20003800000 */
.L_x_4341:
        /* <DEDUP_REMOVED lines=15> */
.L_x_4342:
[----:B------:R-:W-:Y:S02]  /*3bbe0*/  @P0 IMAD R6, R5, 0x2, R23 ;  /* 0x0000000205060824 */ /* 0x000fe400078e0217 */
[----:B------:R-:W-:Y:S02]  /*3bbf0*/  IMAD.MOV.U32 R13, RZ, RZ, R4 ;  /* 0x000000ffff0d7224 */ /* 0x000fe400078e0004 */
[----:B------:R-:W-:Y:S02]  /*3bc00*/  IMAD.MOV.U32 R12, RZ, RZ, 0x2 ;  /* 0x00000002ff0c7424 */ /* 0x000fe400078e00ff */
[----:B------:R-:W-:-:S07]  /*3bc10*/  IMAD.MOV.U32 R3, RZ, RZ, R14 ;  /* 0x000000ffff037224 */ /* 0x000fce00078e000e */
[----:B------:R-:W-:Y:S05]  /*3bc20*/  WARPSYNC.COLLECTIVE R15, `(.L_x_4343) ;  /* 0x000000000f087348 */ /* 0x000fea0003c00000 */
[----:B------:R0:W1:Y:S02]  /*3bc30*/  SHFL.IDX P6, R14, R13, R12, R11 ;  /* 0x0000000c0d0e7389 */ /* 0x00006400000c000b */
[----:B01----:R-:W-:Y:S01]  /*3bc40*/  ENDCOLLECTIVE ;  /* 0x000000000000791b */ /* 0x003fe20003800000 */
.L_x_4343:
        /* <DEDUP_REMOVED lines=15> */
.L_x_4344:
[----:B------:R-:W-:Y:S02]  /*3bd40*/  @P0 IMAD R6, R5, 0x2, R23 ;  /* 0x0000000205060824 */ /* 0x000fe400078e0217 */
[----:B------:R-:W-:Y:S02]  /*3bd50*/  IMAD.MOV.U32 R13, RZ, RZ, R4 ;  /* 0x000000ffff0d7224 */ /* 0x000fe400078e0004 */
[----:B------:R-:W-:Y:S02]  /*3bd60*/  IMAD.MOV.U32 R12, RZ, RZ, 0x3 ;  /* 0x00000003ff0c7424 */ /* 0x000fe400078e00ff */
[----:B------:R-:W-:-:S07]  /*3bd70*/  IMAD.MOV.U32 R3, RZ, RZ, R14 ;  /* 0x000000ffff037224 */ /* 0x000fce00078e000e */
[----:B------:R-:W-:Y:S05]  /*3bd80*/  WARPSYNC.COLLECTIVE R15, `(.L_x_4345) ;  /* 0x000000000f087348 */ /* 0x000fea0003c00000 */
[----:B------:R0:W1:Y:S02]  /*3bd90*/  SHFL.IDX P6, R14, R13, R12, R11 ;  /* 0x0000000c0d0e7389 */ /* 0x00006400000c000b */
[----:B01----:R-:W-:Y:S01]  /*3bda0*/  ENDCOLLECTIVE ;  /* 0x000000000000791b */ /* 0x003fe20003800000 */
.L_x_4345:
        /* <DEDUP_REMOVED lines=15> */
.L_x_4346:
[----:B------:R-:W-:Y:S02]  /*3bea0*/  @P0 IMAD R6, R5, 0x2, R23 ;  /* 0x0000000205060824 */ /* 0x000fe400078e0217 */
[----:B------:R-:W-:Y:S02]  /*3beb0*/  IMAD.MOV.U32 R13, RZ, RZ, R4 ;  /* 0x000000ffff0d7224 */ /* 0x000fe400078e0004 */
[----:B------:R-:W-:Y:S02]  /*3bec0*/  IMAD.MOV.U32 R12, RZ, RZ, 0x4 ;  /* 0x00000004ff0c7424 */ /* 0x000fe400078e00ff */
[----:B------:R-:W-:-:S07]  /*3bed0*/  IMAD.MOV.U32 R3, RZ, RZ, R14 ;  /* 0x000000ffff037224 */ /* 0x000fce00078e000e */
[----:B------:R-:W-:Y:S05]  /*3bee0*/  WARPSYNC.COLLECTIVE R15, `(.L_x_4347) ;  /* 0x000000000f087348 */ /* 0x000fea0003c00000 */
[----:B------:R0:W1:Y:S02]  /*3bef0*/  SHFL.IDX P6, R14, R13, R12, R11 ;  /* 0x0000000c0d0e7389 */ /* 0x00006400000c000b */
[----:B01----:R-:W-:Y:S01]  /*3bf00*/  ENDCOLLECTIVE ;  /* 0x000000000000791b */ /* 0x003fe20003800000 */
.L_x_4347:
        /* <DEDUP_REMOVED lines=15> */
.L_x_4348:
[----:B------:R-:W-:Y:S02]  /*3c000*/  @P0 IMAD R6, R5, 0x2, R23 ;  /* 0x0000000205060824 */ /* 0x000fe400078e0217 */
[----:B------:R-:W-:Y:S02]  /*3c010*/  IMAD.MOV.U32 R13, RZ, RZ, R4 ;  /* 0x000000ffff0d7224 */ /* 0x000fe400078e0004 */
[----:B------:R-:W-:Y:S02]  /*3c020*/  IMAD.MOV.U32 R12, RZ, RZ, 0x5 ;  /* 0x00000005ff0c7424 */ /* 0x000fe400078e00ff */
[----:B------:R-:W-:-:S07]  /*3c030*/  IMAD.MOV.U32 R3, RZ, RZ, R14 ;  /* 0x000000ffff037224 */ /* 0x000fce00078e000e */
[----:B------:R-:W-:Y:S05]  /*3c040*/  WARPSYNC.COLLECTIVE R15, `(.L_x_4349) ;  /* 0x000000000f087348 */ /* 0x000fea0003c00000 */
[----:B------:R0:W1:Y:S02]  /*3c050*/  SHFL.IDX P6, R14, R13, R12, R11 ;  /* 0x0000000c0d0e7389 */ /* 0x00006400000c000b */
[----:B01----:R-:W-:Y:S01]  /*3c060*/  ENDCOLLECTIVE ;  /* 0x000000000000791b */ /* 0x003fe20003800000 */
.L_x_4349:
        /* <DEDUP_REMOVED lines=10> */
.L_x_4350:
[----:B------:R-:W-:Y:S01]  /*3c110*/  @!PT LDS RZ, [RZ] ;  /* 0x00000000fffff984 */ /* 0x000fe20000000800 */
[----:B------:R-:W-:Y:S01]  /*3c120*/  @!PT LDS RZ, [RZ] ;  /* 0x00000000fffff984 */ /* 0x000fe20000000800 */
[----:B------:R-:W-:Y:S01]  /*3c130*/  @!PT LDS RZ, [RZ] ;  /* 0x00000000fffff984 */ /* 0x000fe20000000800 */
[----:B------:R1:W-:Y:S01]  /*3c140*/  @P0 LDGSTS.E.BYPASS.LTC128B.128 [R6+0x1e400], desc[UR44][R2.64], !P2 ;  /* 0x1e40000002060fae */ /* 0x0003e2000d101d6c */
[----:B------:R-:W-:Y:S01]  /*3c150*/  IMAD.MOV.U32 R0, RZ, RZ, R14 ;  /* 0x000000ffff007224 */ /* 0x000fe200078e000e */
[----:B------:R-:W-:Y:S06]  /*3c160*/  BRA `(.L_x_4351) ;  /* 0xffffff9000147947 */ /* 0x000fec000383ffff */
.L_x_4174:
        /* <DEDUP_REMOVED lines=9> */
.L_x_4352:
[C---:B------:R-:W-:Y:S01]  /*3c200*/  VIADD R10, R35.reuse, 0x10 ;  /* 0x00000010230a7836 */ /* 0x040fe20000000000 */
[C---:B------:R-:W-:Y:S01]  /*3c210*/  ISETP.GE.AND P0, PT, R35.reuse, R2, PT ;  /* 0x000000022300720c */ /* 0x040fe20003f06270 */
[C---:B------:R-:W-:Y:S02]  /*3c220*/  VIADD R6, R35.reuse, 0x20 ;  /* 0x0000002023067836 */ /* 0x040fe40000000000 */
[----:B------:R-:W-:Y:S01]  /*3c230*/  VIADD R8, R35, 0x40 ;  /* 0x0000004023087836 */ /* 0x000fe20000000000 */
[----:B------:R0:W-:Y:S04]  /*3c240*/  STL [R1+0x458], R10 ;  /* 0x0004580a01007387 */ /* 0x0001e80000100800 */
[----:B------:R0:W-:Y:S01]  /*3c250*/  STL [R1+0x45c], R6 ;  /* 0x00045c0601007387 */ /* 0x0001e20000100800 */
[----:B------:R-:W-:-:S03]  /*3c260*/  IMAD.MOV.U32 R13, RZ, RZ, R0 ;  /* 0x000000ffff0d7224 */ /* 0x000fc600078e0000 */
[----:B------:R0:W-:Y:S01]  /*3c270*/  STL [R1+0x464], R8 ;  /* 0x0004640801007387 */ /* 0x0001e20000100800 */
[----:B------:R-:W-:-:S07]  /*3c280*/  IMAD.MOV.U32 R4, RZ, RZ, R14 ;  /* 0x000000ffff047224 */ /* 0x000fce00078e000e */
[----:B0-----:R-:W-:Y:S05]  /*3c290*/  WARPSYNC.COLLECTIVE R15, `(.L_x_4353) ;  /* 0x000000000f087348 */ /* 0x001fea0003c00000 */
[----:B------:R1:W2:Y:S02]  /*3c2a0*/  SHFL.IDX P6, R14, R13, R12, R11 ;  /* 0x0000000c0d0e7389 */ /* 0x0002a400000c000b */
[----:B012---:R-:W-:Y:S01]  /*3c2b0*/  ENDCOLLECTIVE ;  /* 0x000000000000791b */ /* 0x007fe20003800000 */
.L_x_4353:
[----:B------:R-:W-:Y:S02]  /*3c2c0*/  IMAD.MOV.U32 R13, RZ, RZ, R3 ;  /* 0x000000ffff0d7224 */ /* 0x000fe400078e0003 */
[----:B------:R-:W-:Y:S02]  /*3c2d0*/  IMAD.MOV.U32 R12, RZ, RZ, 0x1 ;  /* 0x00000001ff0c7424 */ /* 0x000fe400078e00ff */
[----:B------:R-:W-:-:S07]  /*3c2e0*/  IMAD.MOV.U32 R5, RZ, RZ, R14 ;  /* 0x000000ffff057224 */ /* 0x000fce00078e000e */
[----:B------:R-:W-:Y:S05]  /*3c2f0*/  WARPSYNC.COLLECTIVE R15, `(.L_x_4354) ;  /* 0x000000000f087348 */ /* 0x000fea0003c00000 */
[----:B------:R0:W1:Y:S02]  /*3c300*/  SHFL.IDX P6, R14, R13, R12, R11 ;  /* 0x0000000c0d0e7389 */ /* 0x00006400000c000b */
[----:B01----:R-:W-:Y:S01]  /*3c310*/  ENDCOLLECTIVE ;  /* 0x000000000000791b */ /* 0x003fe20003800000 */
.L_x_4354:
        /* <DEDUP_REMOVED lines=15> */
.L_x_4355:
[----:B------:R-:W-:Y:S02]  /*3c410*/  IMAD.MOV.U32 R13, RZ, RZ, R3 ;  /* 0x000000ffff0d7224 */ /* 0x000fe400078e0003 */
[----:B------:R-:W-:Y:S02]  /*3c420*/  IMAD.MOV.U32 R12, RZ, RZ, 0x2 ;  /* 0x00000002ff0c7424 */ /* 0x000fe400078e00ff */
[----:B------:R-:W-:-:S07]  /*3c430*/  IMAD.MOV.U32 R5, RZ, RZ, R14 ;  /* 0x000000ffff057224 */ /* 0x000fce00078e000e */
[----:B------:R-:W-:Y:S05]  /*3c440*/  WARPSYNC.COLLECTIVE R15, `(.L_x_4356) ;  /* 0x000000000f087348 */ /* 0x000fea0003c00000 */
[----:B------:R0:W1:Y:S02]  /*3c450*/  SHFL.IDX P6, R14, R13, R12, R11 ;  /* 0x0000000c0d0e7389 */ /* 0x00006400000c000b */
[----:B01----:R-:W-:Y:S01]  /*3c460*/  ENDCOLLECTIVE ;  /* 0x000000000000791b */ /* 0x003fe20003800000 */
.L_x_4356:
        /* <DEDUP_REMOVED lines=11> */
[----:B------:R-:W-:-:S05]  /*3c520*/  VIADD R6, R35, 0x30 ;  /* 0x0000003023067836 */ /* 0x000fca0000000000 */
[----:B------:R1:W-:Y:S01]  /*3c530*/  STL [R1+0x460], R6 ;  /* 0x0004600601007387 */ /* 0x0003e20000100800 */
[----:B0-----:R-:W-:-:S07]  /*3c540*/  IMAD.MOV.U32 R4, RZ, RZ, R14 ;  /* 0x000000ffff047224 */ /* 0x001fce00078e000e */
[----:B-1----:R-:W-:Y:S05]  /*3c550*/  WARPSYNC.COLLECTIVE R15, `(.L_x_4357) ;  /* 0x000000000f087348 */ /* 0x002fea0003c00000 */
[----:B------:R0:W2:Y:S02]  /*3c560*/  SHFL.IDX P6, R14, R13, R12, R11 ;  /* 0x0000000c0d0e7389 */ /* 0x0000a400000c000b */
[----:B012---:R-:W-:Y:S01]  /*3c570*/  ENDCOLLECTIVE ;  /* 0x000000000000791b */ /* 0x007fe20003800000 */
.L_x_4357:
[----:B------:R-:W-:Y:S02]  /*3c580*/  IMAD.MOV.U32 R13, RZ, RZ, R3 ;  /* 0x000000ffff0d7224 */ /* 0x000fe400078e0003 */
[----:B------:R-:W-:Y:S02]  /*3c590*/  IMAD.MOV.U32 R12, RZ, RZ, 0x3 ;  /* 0x00000003ff0c7424 */ /* 0x000fe400078e00ff */
[----:B------:R-:W-:-:S07]  /*3c5a0*/  IMAD.MOV.U32 R5, RZ, RZ, R14 ;  /* 0x000000ffff057224 */ /* 0x000fce00078e000e */
[----:B------:R-:W-:Y:S05]  /*3c5b0*/  WARPSYNC.COLLECTIVE R15, `(.L_x_4358) ;  /* 0x000000000f087348 */ /* 0x000fea0003c00000 */
[----:B------:R0:W1:Y:S02]  /*3c5c0*/  SHFL.IDX P6, R14, R13, R12, R11 ;  /* 0x0000000c0d0e7389 */ /* 0x00006400000c000b */
[----:B01----:R-:W-:Y:S01]  /*3c5d0*/  ENDCOLLECTIVE ;  /* 0x000000000000791b */ /* 0x003fe20003800000 */
.L_x_4358:
        /* <DEDUP_REMOVED lines=15> */
.L_x_4359:
[----:B------:R-:W-:Y:S02]  /*3c6d0*/  IMAD.MOV.U32 R13, RZ, RZ, R3 ;  /* 0x000000ffff0d7224 */ /* 0x000fe400078e0003 */
[----:B------:R-:W-:Y:S02]  /*3c6e0*/  IMAD.MOV.U32 R12, RZ, RZ, 0x4 ;  /* 0x00000004ff0c7424 */ /* 0x000fe400078e00ff */
[----:B------:R-:W-:-:S07]  /*3c6f0*/  IMAD.MOV.U32 R5, RZ, RZ, R14 ;  /* 0x000000ffff057224 */ /* 0x000fce00078e000e */
[----:B------:R-:W-:Y:S05]  /*3c700*/  WARPSYNC.COLLECTIVE R15, `(.L_x_4360) ;  /* 0x000000000f087348 */ /* 0x000fea0003c00000 */
[----:B------:R0:W1:Y:S02]  /*3c710*/  SHFL.IDX P6, R14, R13, R12, R11 ;  /* 0x0000000c0d0e7389 */ /* 0x00006400000c000b */
[----:B01----:R-:W-:Y:S01]  /*3c720*/  ENDCOLLECTIVE ;  /* 0x000000000000791b */ /* 0x003fe20003800000 */
.L_x_4360:
        /* <DEDUP_REMOVED lines=10> */
.L_x_4361:
        /* <DEDUP_REMOVED lines=13> */
.L_x_4362:
        /* <DEDUP_REMOVED lines=10> */
.L_x_4363:
        /* <DEDUP_REMOVED lines=13> */
.L_x_4364:
        /* <DEDUP_REMOVED lines=10> */
.L_x_4365:
[----:B------:R-:W-:Y:S01]  /*3cab0*/  @!PT LDS RZ, [RZ] ;  /* 0x00000000fffff984 */ /* 0x000fe20000000800 */
[----:B------:R-:W-:Y:S01]  /*3cac0*/  @!PT LDS RZ, [RZ] ;  /* 0x00000000fffff984 */ /* 0x000fe20000000800 */
[----:B------:R-:W-:Y:S01]  /*3cad0*/  @!PT LDS RZ, [RZ] ;  /* 0x00000000fffff984 */ /* 0x000fe20000000800 */
[----:B------:R0:W-:Y:S01]  /*3cae0*/  @!P0 LDGSTS.E.BYPASS.LTC128B.128 [R26+0x1ac00], desc[UR44][R4.64], !P1 ;  /* 0x1ac00000041a8fae */ /* 0x0001e2000c901d6c */
[----:B------:R-:W-:Y:S01]  /*3caf0*/  ISETP.GE.AND P0, PT, R8, R2, PT ;  /* 0x000000020800720c */ /* 0x000fe20003f06270 */
[----:B------:R-:W-:Y:S02]  /*3cb00*/  IMAD.MOV.U32 R13, RZ, RZ, R3 ;  /* 0x000000ffff0d7224 */ /* 0x000fe400078e0003 */
[----:B------:R-:W-:Y:S02]  /*3cb10*/  IMAD.MOV.U32 R12, RZ, RZ, 0x7 ;  /* 0x00000007ff0c7424 */ /* 0x000fe400078e00ff */
[----:B0-----:R-:W-:-:S08]  /*3cb20*/  IMAD.MOV.U32 R4, RZ, RZ, R14 ;  /* 0x000000ffff047224 */ /* 0x001fd000078e000e */
[----:B------:R-:W-:Y:S05]  /*3cb30*/  WARPSYNC.COLLECTIVE R15, `(.L_x_4366) ;  /* 0x000000000f087348 */ /* 0x000fea0003c00000 */
[----:B------:R0:W1:Y:S02]  /*3cb40*/  SHFL.IDX P6, R14, R13, R12, R11 ;  /* 0x0000000c0d0e7389 */ /* 0x00006400000c000b */
[----:B01----:R-:W-:Y:S01]  /*3cb50*/  ENDCOLLECTIVE ;  /* 0x000000000000791b */ /* 0x003fe20003800000 */
.L_x_4366:
        /* <DEDUP_REMOVED lines=10> */
.L_x_4367:
[----:B------:R-:W-:Y:S01]  /*3cc00*/  @!PT LDS RZ, [RZ] ;  /* 0x00000000fffff984 */ /* 0x000fe20000000800 */
[----:B------:R-:W-:Y:S01]  /*3cc10*/  @!PT LDS RZ, [RZ] ;  /* 0x00000000fffff984 */ /* 0x000fe20000000800 */
[----:B------:R-:W-:Y:S01]  /*3cc20*/  @!PT LDS RZ, [RZ] ;  /* 0x00000000fffff984 */ /* 0x000fe20000000800 */
[----:B------:R0:W-:Y:S01]  /*3cc30*/  @!P0 LDGSTS.E.BYPASS.LTC128B.128 [R26+0x1b400], desc[UR44][R4.64], !P1 ;  /* 0x1b400000041a8fae */ /* 0x0001e2000c901d6c */
[----:B------:R-:W-:Y:S01]  /*3cc40*/  IMAD.MOV.U32 R0, RZ, RZ, R14 ;  /* 0x000000ffff007224 */ /* 0x000fe200078e000e */
[----:B------:R-:W-:Y:S06]  /*3cc50*/  BRA `(.L_x_4368) ;  /* 0xffffff90005c7947 */ /* 0x000fec000383ffff */
.L_x_4178:
[----:B------:R-:W2:Y:S04]  /*3cc60*/  LDL.LU R14, [R1+0x440] ;  /* 0x00044000010e7983 */ /* 0x000ea80000300800 */
[----:B------:R-:W3:Y:S04]  /*3cc70*/  LDL.LU R13, [R1+0x458] ;  /* 0x00045800010d7983 */ /* 0x000ee80000300800 */
[----:B------:R-:W4:Y:S04]  /*3cc80*/  LDL.LU R12, [R1+0x45c] ;  /* 0x00045c00010c7983 */ /* 0x000f280000300800 */
[----:B------:R-:W5:Y:S04]  /*3cc90*/  LDL.LU R11, [R1+0x460] ;  /* 0x00046000010b7983 */ /* 0x000f680000300800 */
[----:B------:R-:W5:Y:S04]  /*3cca0*/  LDL.LU R10, [R1+0x464] ;  /* 0x00046400010a7983 */ /* 0x000f680000300800 */
[----:B------:R-:W5:Y:S04]  /*3ccb0*/  LDL.LU R9, [R1+0x46c] ;  /* 0x00046c0001097983 */ /* 0x000f680000300800 */
[----:B------:R-:W5:Y:S01]  /*3ccc0*/  LDL.LU R8, [R1+0x470] ;  /* 0x0004700001087983 */ /* 0x000f620000300800 */
[----:B------:R-:W-:Y:S01]  /*3ccd0*/  LOP3.LUT R22, R22, 0xfffffbff, RZ, 0xc0, !PT ;  /* 0xfffffbff16167812 */ /* 0x000fe200078ec0ff */
[----:B------:R-:W-:Y:S01]  /*3cce0*/  BSSY B0, `(.L_x_4369) ;  /* 0x0000019000007945 */ /* 0x000fe20003800000 */
[----:B------:R-:W-:-:S02]  /*3ccf0*/  IMAD.MOV.U32 R15, RZ, RZ, -0x1 ;  /* 0xffffffffff0f7424 */ /* 0x000fc400078e00ff */
[----:B--2---:R-:W-:-:S05]  /*3cd00*/  IMAD R5, R14, R6, RZ ;  /* 0x000000060e057224 */ /* 0x004fca00078e02ff */
[-C--:B------:R-:W-:Y:S02]  /*3cd10*/  ISETP.GE.AND P0, PT, R35, R5.reuse, PT ;  /* 0x000000052300720c */ /* 0x080fe40003f06270 */
[-C--:B---3--:R-:W-:Y:S01]  /*3cd20*/  ISETP.GE.AND P6, PT, R13, R5.reuse, PT ;  /* 0x000000050d00720c */ /* 0x088fe20003fc6270 */
[----:B------:R-:W-:Y:S01]  /*3cd30*/  IMAD.MOV.U32 R13, RZ, RZ, R0 ;  /* 0x000000ffff0d7224 */ /* 0x000fe200078e0000 */
[----:B----4-:R-:W-:Y:S01]  /*3cd40*/  ISETP.GE.AND P5, PT, R12, R5, PT ;  /* 0x000000050c00720c */ /* 0x010fe20003fa6270 */
[----:B------:R-:W-:-:S08]  /*3cd50*/  IMAD.MOV.U32 R12, RZ, RZ, RZ ;  /* 0x000000ffff0c7224 */ /* 0x000fd000078e00ff */
[----:B------:R-:W-:Y:S02]  /*3cd60*/  @P0 LOP3.LUT R22, R22, 0x400, RZ, 0xfc, !PT ;  /* 0x0000040016160812 */ /* 0x000fe400078efcff */
[----:B-----5:R-:W-:Y:S01]  /*3cd70*/  ISETP.GE.AND P0, PT, R11, R5, PT ;  /* 0x000000050b00720c */ /* 0x020fe20003f06270 */
        /* <DEDUP_REMOVED lines=8> */
[----:B------:R-:W-:Y:S02]  /*3ce00*/  @P0 LOP3.LUT R22, R22, 0x80, RZ, 0xfc, !PT ;  /* 0x0000008016160812 */ /* 0x000fe400078efcff */
[----:B------:R-:W-:Y:S02]  /*3ce10*/  ISETP.GE.AND P0, PT, R8, R5, PT ;  /* 0x000000050800720c */ /* 0x000fe40003f06270 */
[----:B------:R-:W-:-:S04]  /*3ce20*/  LOP3.LUT R22, R22, 0xffffffbf, RZ, 0xc0, !PT ;  /* 0xffffffbf16167812 */ /* 0x000fc800078ec0ff */
[----:B------:R-:W-:-:S07]  /*3ce30*/  @P6 LOP3.LUT R22, R22, 0x40, RZ, 0xfc, !PT ;  /* 0x0000004016166812 */ /* 0x000fce00078efcff */
[----:B------:R-:W-:Y:S05]  /*3ce40*/  WARPSYNC.COLLECTIVE R15, `(.L_x_4370) ;  /* 0x000000000f087348 */ /* 0x000fea0003c00000 */
[----:B------:R0:W1:Y:S02]  /*3ce50*/  SHFL.IDX P6, R14, R13, R12, R11 ;  /* 0x0000000c0d0e7389 */ /* 0x00006400000c000b */
[----:B01----:R-:W-:Y:S01]  /*3ce60*/  ENDCOLLECTIVE ;  /* 0x000000000000791b */ /* 0x003fe20003800000 */
.L_x_4370:
[----:B------:R-:W-:Y:S05]  /*3ce70*/  BSYNC B0 ;  /* 0x0000000000007941 */ /* 0x000fea0003800000 */
.L_x_4369:
        /* <DEDUP_REMOVED lines=11> */
.L_x_4371:
[----:B------:R-:W-:-:S04]  /*3cf30*/  LOP3.LUT R22, R22, 0xffefffff, RZ, 0xc0, !PT ;  /* 0xffefffff16167812 */ /* 0x000fc800078ec0ff */
[----:B------:R-:W-:-:S04]  /*3cf40*/  @P0 LOP3.LUT R22, R22, 0x100000, RZ, 0xfc, !PT ;  /* 0x0010000016160812 */ /* 0x000fc800078efcff */
[----:B------:R-:W-:Y:S01]  /*3cf50*/  LOP3.LUT P0, RZ, R22, 0x400, RZ, 0xc0, !PT ;  /* 0x0000040016ff7812 */ /* 0x000fe2000780c0ff */
[----:B------:R-:W-:Y:S02]  /*3cf60*/  IMAD.MOV.U32 R13, RZ, RZ, R0 ;  /* 0x000000ffff0d7224 */ /* 0x000fe400078e0000 */
[----:B------:R-:W-:Y:S02]  /*3cf70*/  IMAD.MOV.U32 R12, RZ, RZ, 0x1 ;  /* 0x00000001ff0c7424 */ /* 0x000fe400078e00ff */
[----:B------:R-:W-:-:S08]  /*3cf80*/  IMAD.MOV.U32 R3, RZ, RZ, R14 ;  /* 0x000000ffff037224 */ /* 0x000fd000078e000e */
[----:B------:R-:W-:-:S05]  /*3cf90*/  @!P0 LEA R3, P6, R7, R3, 0x1 ;  /* 0x0000000307038211 */ /* 0x000fca00078c08ff */
[----:B------:R-:W-:-:S05]  /*3cfa0*/  @!P0 IMAD.X R2, RZ, RZ, R2, P6 ;  /* 0x000000ffff028224 */ /* 0x000fca00030e0602 */
[----:B------:R-:W-:-:S07]  /*3cfb0*/  @!P0 LOP3.LUT R3, R3, R2, RZ, 0x3c, !PT ;  /* 0x0000000203038212 */ /* 0x000fce00078e3cff */
[----:B------:R-:W-:Y:S05]  /*3cfc0*/  WARPSYNC.COLLECTIVE R15, `(.L_x_4372) ;  /* 0x000000000f087348 */ /* 0x000fea0003c00000 */
[----:B------:R0:W1:Y:S02]  /*3cfd0*/  SHFL.IDX P6, R14, R13, R12, R11 ;  /* 0x0000000c0d0e7389 */ /* 0x00006400000c000b */
[----:B01----:R-:W-:Y:S01]  /*3cfe0*/  ENDCOLLECTIVE ;  /* 0x000000000000791b */ /* 0x003fe20003800000 */
.L_x_4372:
        /* <DEDUP_REMOVED lines=15> */
.L_x_4373:
        /* <DEDUP_REMOVED lines=12> */
.L_x_4374:
        /* <DEDUP_REMOVED lines=12> */
.L_x_4375:
        /* <DEDUP_REMOVED lines=12> */
.L_x_4376:
        /* <DEDUP_REMOVED lines=12> */
.L_x_4377:
        /* <DEDUP_REMOVED lines=12> */
.L_x_4378:
        /* <DEDUP_REMOVED lines=12> */
.L_x_4379:
        /* <DEDUP_REMOVED lines=12> */
.L_x_4380:
        /* <DEDUP_REMOVED lines=12> */
.L_x_4381:
        /* <DEDUP_REMOVED lines=12> */
.L_x_4382:
        /* <DEDUP_REMOVED lines=11> */
.L_x_4383:
[----:B------:R-:W-:Y:S02]  /*3d850*/  IMAD.MOV.U32 R13, RZ, RZ, R0 ;  /* 0x000000ffff0d7224 */ /* 0x000fe400078e0000 */
[----:B------:R-:W-:Y:S02]  /*3d860*/  IMAD.MOV.U32 R12, RZ, RZ, 0x7 ;  /* 0x00000007ff0c7424 */ /* 0x000fe400078e00ff */
[----:B------:R-:W-:-:S07]  /*3d870*/  IMAD.MOV.U32 R2, RZ, RZ, R14 ;  /* 0x000000ffff027224 */ /* 0x000fce00078e000e */
[----:B------:R-:W-:Y:S05]  /*3d880*/  WARPSYNC.COLLECTIVE R15, `(.L_x_4384) ;  /* 0x000000000f087348 */ /* 0x000fea0003c00000 */
[----:B------:R0:W1:Y:S02]  /*3d890*/  SHFL.IDX P6, R14, R13, R12, R11 ;  /* 0x0000000c0d0e7389 */ /* 0x00006400000c000b */
[----:B01----:R-:W-:Y:S01]  /*3d8a0*/  ENDCOLLECTIVE ;  /* 0x000000000000791b */ /* 0x003fe20003800000 */
.L_x_4384:
        /* <DEDUP_REMOVED lines=14> */
.L_x_4385:
[----:B------:R-:W-:Y:S01]  /*3d990*/  IMAD.MOV.U32 R2, RZ, RZ, R14 ;  /* 0x000000ffff027224 */ /* 0x000fe200078e000e */
[----:B------:R-:W-:Y:S06]  /*3d9a0*/  BRA `(.L_x_4386) ;  /* 0xffffff8c00c07947 */ /* 0x000fec000383ffff */
.L_x_4183:
[----:B0-----:R0:W1:Y:S02]  /*3d9b0*/  SYNCS.PHASECHK.TRANS64.TRYWAIT P0, [R23+URZ+0x32420], R0 ;  /* 0x03242000170075a7 */ /* 0x001064000800017f */
[----:B-1----:R-:W-:Y:S05]  /*3d9c0*/  @!P0 NANOSLEEP.SYNCS 0x989680 ;  /* 0x009896800000895d */ /* 0x002fea0003900000 */
[----:B------:R-:W1:Y:S02]  /*3d9d0*/  @!P0 SYNCS.PHASECHK.TRANS64 P0, [R23+URZ+0x32420], R0 ;  /* 0x03242000170085a7 */ /* 0x000e64000800007f */
[----:B-1----:R-:W-:Y:S05]  /*3d9e0*/  @!P0 BRA `(.L_x_4183) ;  /* 0xfffffffc00f08947 */ /* 0x002fea000383ffff */
[----:B------:R-:W-:Y:S05]  /*3d9f0*/  BRA `(.L_x_4387) ;  /* 0xffffff9000347947 */ /* 0x000fea000383ffff */
.L_x_4186:
[----:B0-----:R0:W1:Y:S02]  /*3da00*/  SYNCS.PHASECHK.TRANS64.TRYWAIT P0, [R17+URZ+0x32460], R0 ;  /* 0x03246000110075a7 */ /* 0x001064000800017f */
[----:B-1----:R-:W-:Y:S05]  /*3da10*/  @!P0 NANOSLEEP.SYNCS 0x989680 ;  /* 0x009896800000895d */ /* 0x002fea0003900000 */
[----:B------:R-:W1:Y:S02]  /*3da20*/  @!P0 SYNCS.PHASECHK.TRANS64 P0, [R17+URZ+0x32460], R0 ;  /* 0x03246000110085a7 */ /* 0x000e64000800007f */
[----:B-1----:R-:W-:Y:S05]  /*3da30*/  @!P0 BRA `(.L_x_4186) ;  /* 0xfffffffc00f08947 */ /* 0x002fea000383ffff */
[----:B------:R-:W-:Y:S05]  /*3da40*/  BRA `(.L_x_4388) ;  /* 0xffffff9000447947 */ /* 0x000fea000383ffff */
.L_x_4187:
        /* <DEDUP_REMOVED lines=8> */
.L_x_4390:
[----:B------:R-:W-:Y:S05]  /*3dad0*/  BSYNC B0 ;  /* 0x0000000000007941 */ /* 0x000fea0003800000 */
.L_x_4389:
        /* <DEDUP_REMOVED lines=13> */
.L_x_4391:
        /* <DEDUP_REMOVED lines=9> */
.L_x_4392:
        /* <DEDUP_REMOVED lines=17> */
.L_x_4393:
[----:B------:R-:W-:Y:S02]  /*3dd50*/  IMAD.MOV.U32 R13, RZ, RZ, R6 ;  /* 0x000000ffff0d7224 */ /* 0x000fe400078e0006 */
[----:B------:R-:W-:Y:S01]  /*3dd60*/  IMAD.MOV.U32 R12, RZ, RZ, 0x2 ;  /* 0x00000002ff0c7424 */ /* 0x000fe200078e00ff */
[----:B------:R-:W-:-:S13]  /*3dd70*/  IADD3 R2, P3, R14, R0, RZ ;  /* 0x000000000e027210 */ /* 0x000fda0007f7e0ff */
[----:B------:R-:W-:Y:S05]  /*3dd80*/  WARPSYNC.COLLECTIVE R15, `(.L_x_4394) ;  /* 0x000000000f087348 */ /* 0x000fea0003c00000 */
[----:B------:R0:W1:Y:S02]  /*3dd90*/  SHFL.IDX P6, R14, R13, R12, R11 ;  /* 0x0000000c0d0e7389 */ /* 0x00006400000c000b */
[----:B01----:R-:W-:Y:S01]  /*3dda0*/  ENDCOLLECTIVE ;  /* 0x000000000000791b */ /* 0x003fe20003800000 */
.L_x_4394:
        /* <DEDUP_REMOVED lines=17> */
.L_x_4395:
[----:B------:R-:W-:Y:S02]  /*3dec0*/  IMAD.MOV.U32 R13, RZ, RZ, R6 ;  /* 0x000000ffff0d7224 */ /* 0x000fe400078e0006 */
[----:B------:R-:W-:Y:S01]  /*3ded0*/  IMAD.MOV.U32 R12, RZ, RZ, 0x3 ;  /* 0x00000003ff0c7424 */ /* 0x000fe200078e00ff */
[----:B------:R-:W-:-:S13]  /*3dee0*/  IADD3 R2, P3, R14, R0, RZ ;  /* 0x000000000e027210 */ /* 0x000fda0007f7e0ff */
[----:B------:R-:W-:Y:S05]  /*3def0*/  WARPSYNC.COLLECTIVE R15, `(.L_x_4396) ;  /* 0x000000000f087348 */ /* 0x000fea0003c00000 */
[----:B------:R0:W1:Y:S02]  /*3df00*/  SHFL.IDX P6, R14, R13, R12, R11 ;  /* 0x0000000c0d0e7389 */ /* 0x00006400000c000b */
[----:B01----:R-:W-:Y:S01]  /*3df10*/  ENDCOLLECTIVE ;  /* 0x000000000000791b */ /* 0x003fe20003800000 */
.L_x_4396:
        /* <DEDUP_REMOVED lines=17> */
.L_x_4397:
[----:B------:R-:W-:Y:S02]  /*3e030*/  IMAD.MOV.U32 R13, RZ, RZ, R6 ;  /* 0x000000ffff0d7224 */ /* 0x000fe400078e0006 */
[----:B------:R-:W-:Y:S01]  /*3e040*/  IMAD.MOV.U32 R12, RZ, RZ, 0x4 ;  /* 0x00000004ff0c7424 */ /* 0x000fe200078e00ff */
[----:B------:R-:W-:-:S13]  /*3e050*/  IADD3 R2, P3, R14, R0, RZ ;  /* 0x000000000e027210 */ /* 0x000fda0007f7e0ff */
[----:B------:R-:W-:Y:S05]  /*3e060*/  WARPSYNC.COLLECTIVE R15, `(.L_x_4398) ;  /* 0x000000000f087348 */ /* 0x000fea0003c00000 */
[----:B------:R0:W1:Y:S02]  /*3e070*/  SHFL.IDX P6, R14, R13, R12, R11 ;  /* 0x0000000c0d0e7389 */ /* 0x00006400000c000b */
[----:B01----:R-:W-:Y:S01]  /*3e080*/  ENDCOLLECTIVE ;  /* 0x000000000000791b */ /* 0x003fe20003800000 */
.L_x_4398:
        /* <DEDUP_REMOVED lines=17> */
.L_x_4399:
[----:B------:R-:W-:Y:S02]  /*3e1a0*/  IMAD.MOV.U32 R13, RZ, RZ, R6 ;  /* 0x000000ffff0d7224 */ /* 0x000fe400078e0006 */
[----:B------:R-:W-:Y:S01]  /*3e1b0*/  IMAD.MOV.U32 R12, RZ, RZ, 0x5 ;  /* 0x00000005ff0c7424 */ /* 0x000fe200078e00ff */
[----:B------:R-:W-:-:S13]  /*3e1c0*/  IADD3 R2, P3, R14, R0, RZ ;  /* 0x000000000e027210 */ /* 0x000fda0007f7e0ff */
[----:B------:R-:W-:Y:S05]  /*3e1d0*/  WARPSYNC.COLLECTIVE R15, `(.L_x_4400) ;  /* 0x000000000f087348 */ /* 0x000fea0003c00000 */
[----:B------:R0:W1:Y:S02]  /*3e1e0*/  SHFL.IDX P6, R14, R13, R12, R11 ;  /* 0x0000000c0d0e7389 */ /* 0x00006400000c000b */
[----:B01----:R-:W-:Y:S01]  /*3e1f0*/  ENDCOLLECTIVE ;  /* 0x000000000000791b */ /* 0x003fe20003800000 */
.L_x_4400:
        /* <DEDUP_REMOVED lines=12> */
.L_x_4401:
        /* <DEDUP_REMOVED lines=9> */
.L_x_4194:
[----:B0-----:R0:W1:Y:S02]  /*3e350*/  SYNCS.PHASECHK.TRANS64.TRYWAIT P0, [R6+URZ+0x32440], R21 ;  /* 0x03244015060075a7 */ /* 0x001064000800017f */
[----:B-1----:R-:W-:Y:S05]  /*3e360*/  @!P0 NANOSLEEP.SYNCS 0x989680 ;  /* 0x009896800000895d */ /* 0x002fea0003900000 */
[----:B------:R-:W1:Y:S02]  /*3e370*/  @!P0 SYNCS.PHASECHK.TRANS64 P0, [R6+URZ+0x32440], R21 ;  /* 0x03244015060085a7 */ /* 0x000e64000800007f */
[----:B-1----:R-:W-:Y:S05]  /*3e380*/  @!P0 BRA `(.L_x_4194) ;  /* 0xfffffffc00f08947 */ /* 0x002fea000383ffff */
[----:B------:R-:W-:Y:S05]  /*3e390*/  BRA `(.L_x_4403) ;  /* 0xffffff9000d47947 */ /* 0x000fea000383ffff */
.L_x_4195:
        /* <DEDUP_REMOVED lines=8> */
.L_x_4405:
[----:B------:R-:W-:Y:S05]  /*3e420*/  BSYNC B1 ;  /* 0x0000000000017941 */ /* 0x000fea0003800000 */
.L_x_4404:
        /* <DEDUP_REMOVED lines=9> */
.L_x_4406:
[----:B------:R-:W-:Y:S02]  /*3e4c0*/  IMAD.MOV.U32 R13, RZ, RZ, R9 ;  /* 0x000000ffff0d7224 */ /* 0x000fe400078e0009 */
[----:B------:R-:W-:Y:S02]  /*3e4d0*/  IMAD.MOV.U32 R12, RZ, RZ, 0x1 ;  /* 0x00000001ff0c7424 */ /* 0x000fe400078e00ff */
[----:B------:R-:W-:-:S07]  /*3e4e0*/  IMAD.MOV.U32 R2, RZ, RZ, R14 ;  /* 0x000000ffff027224 */ /* 0x000fce00078e000e */
[----:B------:R-:W-:Y:S05]  /*3e4f0*/  WARPSYNC.COLLECTIVE R15, `(.L_x_4407) ;  /* 0x000000000f087348 */ /* 0x000fea0003c00000 */
[----:B------:R0:W1:Y:S02]  /*3e500*/  SHFL.IDX P6, R14, R13, R12, R11 ;  /* 0x0000000c0d0e7389 */ /* 0x00006400000c000b */
[----:B01----:R-:W-:Y:S01]  /*3e510*/  ENDCOLLECTIVE ;  /* 0x000000000000791b */ /* 0x003fe20003800000 */
.L_x_4407:
        /* <DEDUP_REMOVED lines=11> */
.L_x_4408:
[----:B------:R-:W-:Y:S02]  /*3e5d0*/  IMAD.MOV.U32 R13, RZ, RZ, R9 ;  /* 0x000000ffff0d7224 */ /* 0x000fe400078e0009 */
[----:B------:R-:W-:Y:S02]  /*3e5e0*/  IMAD.MOV.U32 R12, RZ, RZ, 0x2 ;  /* 0x00000002ff0c7424 */ /* 0x000fe400078e00ff */
[----:B------:R-:W-:-:S07]  /*3e5f0*/  IMAD.MOV.U32 R2, RZ, RZ, R14 ;  /* 0x000000ffff027224 */ /* 0x000fce00078e000e */
[----:B------:R-:W-:Y:S05]  /*3e600*/  WARPSYNC.COLLECTIVE R15, `(.L_x_4409) ;  /* 0x000000000f087348 */ /* 0x000fea0003c00000 */
[----:B------:R0:W1:Y:S02]  /*3e610*/  SHFL.IDX P6, R14, R13, R12, R11 ;  /* 0x0000000c0d0e7389 */ /* 0x00006400000c000b */
[----:B01----:R-:W-:Y:S01]  /*3e620*/  ENDCOLLECTIVE ;  /* 0x000000000000791b */ /* 0x003fe20003800000 */
.L_x_4409:
        /* <DEDUP_REMOVED lines=11> */
.L_x_4410:
[----:B------:R-:W-:Y:S02]  /*3e6e0*/  IMAD.MOV.U32 R13, RZ, RZ, R9 ;  /* 0x000000ffff0d7224 */ /* 0x000fe400078e0009 */
[----:B------:R-:W-:Y:S02]  /*3e6f0*/  IMAD.MOV.U32 R12, RZ, RZ, 0x3 ;  /* 0x00000003ff0c7424 */ /* 0x000fe400078e00ff */
[----:B------:R-:W-:-:S07]  /*3e700*/  IMAD.MOV.U32 R2, RZ, RZ, R14 ;  /* 0x000000ffff027224 */ /* 0x000fce00078e000e */
[----:B------:R-:W-:Y:S05]  /*3e710*/  WARPSYNC.COLLECTIVE R15, `(.L_x_4411) ;  /* 0x000000000f087348 */ /* 0x000fea0003c00000 */
[----:B------:R0:W1:Y:S02]  /*3e720*/  SHFL.IDX P6, R14, R13, R12, R11 ;  /* 0x0000000c0d0e7389 */ /* 0x00006400000c000b */
[----:B01----:R-:W-:Y:S01]  /*3e730*/  ENDCOLLECTIVE ;  /* 0x000000000000791b */ /* 0x003fe20003800000 */
.L_x_4411:
        /* <DEDUP_REMOVED lines=11> */
.L_x_4412:
[----:B------:R-:W-:Y:S02]  /*3e7f0*/  IMAD.MOV.U32 R13, RZ, RZ, R9 ;  /* 0x000000ffff0d7224 */ /* 0x000fe400078e0009 */
[----:B------:R-:W-:Y:S02]  /*3e800*/  IMAD.MOV.U32 R12, RZ, RZ, 0x4 ;  /* 0x00000004ff0c7424 */ /* 0x000fe400078e00ff */
[----:B------:R-:W-:-:S07]  /*3e810*/  IMAD.MOV.U32 R2, RZ, RZ, R14 ;  /* 0x000000ffff027224 */ /* 0x000fce00078e000e */
[----:B------:R-:W-:Y:S05]  /*3e820*/  WARPSYNC.COLLECTIVE R15, `(.L_x_4413) ;  /* 0x000000000f087348 */ /* 0x000fea0003c00000 */
[----:B------:R0:W1:Y:S02]  /*3e830*/  SHFL.IDX P6, R14, R13, R12, R11 ;  /* 0x0000000c0d0e7389 */ /* 0x00006400000c000b */
[----:B01----:R-:W-:Y:S01]  /*3e840*/  ENDCOLLECTIVE ;  /* 0x000000000000791b */ /* 0x003fe20003800000 */
.L_x_4413:
        /* <DEDUP_REMOVED lines=11> */
.L_x_4414:
[----:B------:R-:W-:Y:S02]  /*3e900*/  IMAD.MOV.U32 R13, RZ, RZ, R9 ;  /* 0x000000ffff0d7224 */ /* 0x000fe400078e0009 */
[----:B------:R-:W-:Y:S02]  /*3e910*/  IMAD.MOV.U32 R12, RZ, RZ, 0x5 ;  /* 0x00000005ff0c7424 */ /* 0x000fe400078e00ff */
[----:B------:R-:W-:-:S07]  /*3e920*/  IMAD.MOV.U32 R2, RZ, RZ, R14 ;  /* 0x000000ffff027224 */ /* 0x000fce00078e000e */
[----:B------:R-:W-:Y:S05]  /*3e930*/  WARPSYNC.COLLECTIVE R15, `(.L_x_4415) ;  /* 0x000000000f087348 */ /* 0x000fea0003c00000 */
[----:B------:R0:W1:Y:S02]  /*3e940*/  SHFL.IDX P6, R14, R13, R12, R11 ;  /* 0x0000000c0d0e7389 */ /* 0x00006400000c000b */
[----:B01----:R-:W-:Y:S01]  /*3e950*/  ENDCOLLECTIVE ;  /* 0x000000000000791b */ /* 0x003fe20003800000 */
.L_x_4415:
        /* <DEDUP_REMOVED lines=11> */
.L_x_4416:
[----:B------:R-:W-:Y:S01]  /*3ea10*/  IMAD.MOV.U32 R2, RZ, RZ, R14 ;  /* 0x000000ffff027224 */ /* 0x000fe200078e000e */
[----:B------:R-:W-:Y:S06]  /*3ea20*/  BRA `(.L_x_4417) ;  /* 0xffffff8c00fc7947 */ /* 0x000fec000383ffff */
.L_x_4200:
[----:B---3--:R3:W4:Y:S02]  /*3ea30*/  SYNCS.PHASECHK.TRANS64.TRYWAIT P0, [R6+URZ+0x32460], R21 ;  /* 0x03246015060075a7 */ /* 0x008724000800017f */
[----:B----4-:R-:W-:Y:S05]  /*3ea40*/  @!P0 NANOSLEEP.SYNCS 0x989680 ;  /* 0x009896800000895d */ /* 0x010fea0003900000 */
[----:B------:R-:W4:Y:S02]  /*3ea50*/  @!P0 SYNCS.PHASECHK.TRANS64 P0, [R6+URZ+0x32460], R21 ;  /* 0x03246015060085a7 */ /* 0x000f24000800007f */
[----:B----4-:R-:W-:Y:S05]  /*3ea60*/  @!P0 BRA `(.L_x_4200) ;  /* 0xfffffffc00f08947 */ /* 0x010fea000383ffff */
[----:B------:R-:W-:Y:S05]  /*3ea70*/  BRA `(.L_x_4418) ;  /* 0xffffff90004c7947 */ /* 0x000fea000383ffff */
.L_x_4201:
        /* <DEDUP_REMOVED lines=8> */
.L_x_4420:
[----:B------:R-:W-:Y:S05]  /*3eb00*/  BSYNC B1 ;  /* 0x0000000000017941 */ /* 0x000fea0003800000 */
.L_x_4419:
        /* <DEDUP_REMOVED lines=9> */
.L_x_4421:
[----:B------:R-:W-:Y:S02]  /*3eba0*/  IMAD.MOV.U32 R13, RZ, RZ, R9 ;  /* 0x000000ffff0d7224 */ /* 0x000fe400078e0009 */
[----:B------:R-:W-:Y:S01]  /*3ebb0*/  IMAD.MOV.U32 R12, RZ, RZ, 0x1 ;  /* 0x00000001ff0c7424 */ /* 0x000fe200078e00ff */
[----:B------:R-:W-:-:S13]  /*3ebc0*/  IADD3 R2, P0, R14, R0, RZ ;  /* 0x000000000e027210 */ /* 0x000fda0007f1e0ff */
[----:B------:R-:W-:Y:S05]  /*3ebd0*/  WARPSYNC.COLLECTIVE R15, `(.L_x_4422) ;  /* 0x000000000f087348 */ /* 0x000fea0003c00000 */
[----:B------:R0:W1:Y:S02]  /*3ebe0*/  SHFL.IDX P6, R14, R13, R12, R11 ;  /* 0x0000000c0d0e7389 */ /* 0x00006400000c000b */
[----:B01----:R-:W-:Y:S01]  /*3ebf0*/  ENDCOLLECTIVE ;  /* 0x000000000000791b */ /* 0x003fe20003800000 */
.L_x_4422:
        /* <DEDUP_REMOVED lines=13> */
.L_x_4423:
[----:B------:R-:W-:Y:S02]  /*3ecd0*/  IMAD.MOV.U32 R13, RZ, RZ, R9 ;  /* 0x000000ffff0d7224 */ /* 0x000fe400078e0009 */
[----:B------:R-:W-:Y:S01]  /*3ece0*/  IMAD.MOV.U32 R12, RZ, RZ, 0x2 ;  /* 0x00000002ff0c7424 */ /* 0x000fe200078e00ff */
[----:B------:R-:W-:-:S13]  /*3ecf0*/  IADD3 R2, P0, R14, R0, RZ ;  /* 0x000000000e027210 */ /* 0x000fda0007f1e0ff */
[----:B------:R-:W-:Y:S05]  /*3ed00*/  WARPSYNC.COLLECTIVE R15, `(.L_x_4424) ;  /* 0x000000000f087348 */ /* 0x000fea0003c00000 */
[----:B------:R0:W1:Y:S02]  /*3ed10*/  SHFL.IDX P6, R14, R13, R12, R11 ;  /* 0x0000000c0d0e7389 */ /* 0x00006400000c000b */
[----:B01----:R-:W-:Y:S01]  /*3ed20*/  ENDCOLLECTIVE ;  /* 0x000000000000791b */ /* 0x003fe20003800000 */
.L_x_4424:
        /* <DEDUP_REMOVED lines=13> */
.L_x_4425:
[----:B------:R-:W-:Y:S02]  /*3ee00*/  IMAD.MOV.U32 R13, RZ, RZ, R9 ;  /* 0x000000ffff0d7224 */ /* 0x000fe400078e0009 */
[----:B------:R-:W-:Y:S01]  /*3ee10*/  IMAD.MOV.U32 R12, RZ, RZ, 0x3 ;  /* 0x00000003ff0c7424 */ /* 0x000fe200078e00ff */
[----:B------:R-:W-:-:S13]  /*3ee20*/  IADD3 R2, P0, R14, R0, RZ ;  /* 0x000000000e027210 */ /* 0x000fda0007f1e0ff */
[----:B------:R-:W-:Y:S05]  /*3ee30*/  WARPSYNC.COLLECTIVE R15, `(.L_x_4426) ;  /* 0x000000000f087348 */ /* 0x000fea0003c00000 */
[----:B------:R0:W1:Y:S02]  /*3ee40*/  SHFL.IDX P6, R14, R13, R12, R11 ;  /* 0x0000000c0d0e7389 */ /* 0x00006400000c000b */
[----:B01----:R-:W-:Y:S01]  /*3ee50*/  ENDCOLLECTIVE ;  /* 0x000000000000791b */ /* 0x003fe20003800000 */
.L_x_4426:
        /* <DEDUP_REMOVED lines=13> */
.L_x_4427:
[----:B------:R-:W-:Y:S02]  /*3ef30*/  IMAD.MOV.U32 R13, RZ, RZ, R9 ;  /* 0x000000ffff0d7224 */ /* 0x000fe400078e0009 */
[----:B------:R-:W-:Y:S01]  /*3ef40*/  IMAD.MOV.U32 R12, RZ, RZ, 0x4 ;  /* 0x00000004ff0c7424 */ /* 0x000fe200078e00ff */
[----:B------:R-:W-:-:S13]  /*3ef50*/  IADD3 R2, P0, R14, R0, RZ ;  /* 0x000000000e027210 */ /* 0x000fda0007f1e0ff */
[----:B------:R-:W-:Y:S05]  /*3ef60*/  WARPSYNC.COLLECTIVE R15, `(.L_x_4428) ;  /* 0x000000000f087348 */ /* 0x000fea0003c00000 */
[----:B------:R0:W1:Y:S02]  /*3ef70*/  SHFL.IDX P6, R14, R13, R12, R11 ;  /* 0x0000000c0d0e7389 */ /* 0x00006400000c000b */
[----:B01----:R-:W-:Y:S01]  /*3ef80*/  ENDCOLLECTIVE ;  /* 0x000000000000791b */ /* 0x003fe20003800000 */
.L_x_4428:
        /* <DEDUP_REMOVED lines=13> */
.L_x_4429:
[----:B------:R-:W-:Y:S02]  /*3f060*/  IMAD.MOV.U32 R13, RZ, RZ, R9 ;  /* 0x000000ffff0d7224 */ /* 0x000fe400078e0009 */
[----:B------:R-:W-:Y:S01]  /*3f070*/  IMAD.MOV.U32 R12, RZ, RZ, 0x5 ;  /* 0x00000005ff0c7424 */ /* 0x000fe200078e00ff */
[----:B------:R-:W-:-:S13]  /*3f080*/  IADD3 R2, P0, R14, R0, RZ ;  /* 0x000000000e027210 */ /* 0x000fda0007f1e0ff */
[----:B------:R-:W-:Y:S05]  /*3f090*/  WARPSYNC.COLLECTIVE R15, `(.L_x_4430) ;  /* 0x000000000f087348 */ /* 0x000fea0003c00000 */
[----:B------:R0:W1:Y:S02]  /*3f0a0*/  SHFL.IDX P6, R14, R13, R12, R11 ;  /* 0x0000000c0d0e7389 */ /* 0x00006400000c000b */
[----:B01----:R-:W-:Y:S01]  /*3f0b0*/  ENDCOLLECTIVE ;  /* 0x000000000000791b */ /* 0x003fe20003800000 */
.L_x_4430:
        /* <DEDUP_REMOVED lines=13> */
.L_x_4431:
[----:B------:R-:W-:Y:S05]  /*3f190*/  BRA `(.L_x_4432) ;  /* 0xffffff8c00907947 */ /* 0x000fea000383ffff */
.L_x_4209:
[----:B------:R-:W-:Y:S01]  /*3f1a0*/  BSSY B0, `(.L_x_4433) ;  /* 0x0000008000007945 */ /* 0x000fe20003800000 */
[----:B------:R-:W-:Y:S02]  /*3f1b0*/  IMAD.MOV.U32 R13, RZ, RZ, R16 ;  /* 0x000000ffff0d7224 */ /* 0x000fe400078e0010 */
[----:B0-----:R-:W-:Y:S02]  /*3f1c0*/  IMAD.MOV.U32 R12, RZ, RZ, RZ ;  /* 0x000000ffff0c7224 */ /* 0x001fe400078e00ff */
[----:B------:R-:W-:Y:S02]  /*3f1d0*/  IMAD.MOV.U32 R11, RZ, RZ, 0x1f ;  /* 0x0000001fff0b7424 */ /* 0x000fe400078e00ff */
[----:B------:R-:W-:-:S07]  /*3f1e0*/  IMAD.MOV.U32 R15, RZ, RZ, -0x1 ;  /* 0xffffffffff0f7424 */ /* 0x000fce00078e00ff */
[----:B-123--:R-:W-:Y:S05]  /*3f1f0*/  WARPSYNC.COLLECTIVE R15, `(.L_x_4434) ;  /* 0x000000000f087348 */ /* 0x00efea0003c00000 */
[----:B------:R0:W4:Y:S02]  /*3f200*/  SHFL.IDX P6, R14, R13, R12, R11 ;  /* 0x0000000c0d0e7389 */ /* 0x00012400000c000b */
[----:B01234-:R-:W-:Y:S01]  /*3f210*/  ENDCOLLECTIVE ;  /* 0x000000000000791b */ /* 0x01ffe20003800000 */
.L_x_4434:
[----:B------:R-:W-:Y:S05]  /*3f220*/  BSYNC B0 ;  /* 0x0000000000007941 */ /* 0x000fea0003800000 */
.L_x_4433:
        /* <DEDUP_REMOVED lines=9> */
.L_x_4435:
        /* <DEDUP_REMOVED lines=24> */
.L_x_4436:
[----:B------:R-:W-:Y:S01]  /*3f440*/  IMAD.MOV.U32 R12, RZ, RZ, 0x2 ;  /* 0x00000002ff0c7424 */ /* 0x000fe200078e00ff */
[----:B------:R-:W-:-:S05]  /*3f450*/  SEL R14, R14, RZ, P1 ;  /* 0x000000ff0e0e7207 */ /* 0x000fca0000800000 */
[----:B------:R-:W-:-:S04]  /*3f460*/  IMAD.IADD R5, R13, 0x1, R14 ;  /* 0x000000010d057824 */ /* 0x000fc800078e020e */
[----:B------:R-:W-:-:S07]  /*3f470*/  IMAD.MOV.U32 R13, RZ, RZ, R5 ;  /* 0x000000ffff0d7224 */ /* 0x000fce00078e0005 */
[----:B------:R-:W-:Y:S05]  /*3f480*/  WARPSYNC.COLLECTIVE R15, `(.L_x_4437) ;  /* 0x000000000f087348 */ /* 0x000fea0003c00000 */
[----:B------:R0:W1:Y:S02]  /*3f490*/  SHFL.UP P6, R14, R13, R12, R11 ;  /* 0x0400000c0d0e7389 */ /* 0x00006400000c000b */
[----:B01----:R-:W-:Y:S01]  /*3f4a0*/  ENDCOLLECTIVE ;  /* 0x000000000000791b */ /* 0x003fe20003800000 */
.L_x_4437:
[----:B------:R-:W-:Y:S01]  /*3f4b0*/  IMAD.MOV.U32 R12, RZ, RZ, 0x4 ;  /* 0x00000004ff0c7424 */ /* 0x000fe200078e00ff */
[----:B------:R-:W-:-:S05]  /*3f4c0*/  SEL R2, R14, RZ, P2 ;  /* 0x000000ff0e027207 */ /* 0x000fca0001000000 */
[----:B------:R-:W-:-:S04]  /*3f4d0*/  IMAD.IADD R2, R5, 0x1, R2 ;  /* 0x0000000105027824 */ /* 0x000fc800078e0202 */
[----:B------:R-:W-:-:S07]  /*3f4e0*/  IMAD.MOV.U32 R13, RZ, RZ, R2 ;  /* 0x000000ffff0d7224 */ /* 0x000fce00078e0002 */
[----:B------:R-:W-:Y:S05]  /*3f4f0*/  WARPSYNC.COLLECTIVE R15, `(.L_x_4438) ;  /* 0x000000000f087348 */ /* 0x000fea0003c00000 */
[----:B------:R0:W1:Y:S02]  /*3f500*/  SHFL.UP P6, R14, R13, R12, R11 ;  /* 0x0400000c0d0e7389 */ /* 0x00006400000c000b */
[----:B01----:R-:W-:Y:S01]  /*3f510*/  ENDCOLLECTIVE ;  /* 0x000000000000791b */ /* 0x003fe20003800000 */
.L_x_4438:
[----:B------:R-:W-:Y:S01]  /*3f520*/  IMAD.MOV.U32 R12, RZ, RZ, 0x8 ;  /* 0x00000008ff0c7424 */ /* 0x000fe200078e00ff */
[----:B------:R-:W-:-:S05]  /*3f530*/  SEL R3, R14, RZ, P3 ;  /* 0x000000ff0e037207 */ /* 0x000fca0001800000 */
[----:B------:R-:W-:-:S04]  /*3f540*/  IMAD.IADD R3, R2, 0x1, R3 ;  /* 0x0000000102037824 */ /* 0x000fc800078e0203 */
[----:B------:R-:W-:-:S07]  /*3f550*/  IMAD.MOV.U32 R13, RZ, RZ, R3 ;  /* 0x000000ffff0d7224 */ /* 0x000fce00078e0003 */
[----:B------:R-:W-:Y:S05]  /*3f560*/  WARPSYNC.COLLECTIVE R15, `(.L_x_4439) ;  /* 0x000000000f087348 */ /* 0x000fea0003c00000 */
[----:B------:R0:W1:Y:S02]  /*3f570*/  SHFL.UP P6, R14, R13, R12, R11 ;  /* 0x0400000c0d0e7389 */ /* 0x00006400000c000b */
[----:B01----:R-:W-:Y:S01]  /*3f580*/  ENDCOLLECTIVE ;  /* 0x000000000000791b */ /* 0x003fe20003800000 */
.L_x_4439:
[----:B------:R-:W-:Y:S01]  /*3f590*/  IMAD.MOV.U32 R12, RZ, RZ, 0x10 ;  /* 0x00000010ff0c7424 */ /* 0x000fe200078e00ff */
[----:B------:R-:W-:-:S05]  /*3f5a0*/  SEL R14, R14, RZ, P4 ;  /* 0x000000ff0e0e7207 */ /* 0x000fca0002000000 */
[----:B------:R-:W-:-:S04]  /*3f5b0*/  IMAD.IADD R5, R3, 0x1, R14 ;  /* 0x0000000103057824 */ /* 0x000fc800078e020e */
[----:B------:R-:W-:-:S07]  /*3f5c0*/  IMAD.MOV.U32 R13, RZ, RZ, R5 ;  /* 0x000000ffff0d7224 */ /* 0x000fce00078e0005 */
[----:B------:R-:W-:Y:S05]  /*3f5d0*/  WARPSYNC.COLLECTIVE R15, `(.L_x_4440) ;  /* 0x000000000f087348 */ /* 0x000fea0003c00000 */
[----:B------:R0:W1:Y:S02]  /*3f5e0*/  SHFL.UP P6, R14, R13, R12, R11 ;  /* 0x0400000c0d0e7389 */ /* 0x00006400000c000b */
[----:B01----:R-:W-:Y:S01]  /*3f5f0*/  ENDCOLLECTIVE ;  /* 0x000000000000791b */ /* 0x003fe20003800000 */
.L_x_4440:
        /* <DEDUP_REMOVED lines=8> */
.L_x_4441:
[----:B------:R-:W-:Y:S05]  /*3f680*/  BRA `(.L_x_4442) ;  /* 0xffffff8c00f07947 */ /* 0x000fea000383ffff */
.L_x_4212:
[----:B------:R-:W-:Y:S01]  /*3f690*/  BSSY B0, `(.L_x_4443) ;  /* 0x0000007000007945 */ /* 0x000fe20003800000 */
[----:B------:R-:W-:Y:S02]  /*3f6a0*/  IMAD.MOV.U32 R12, RZ, RZ, 0x1 ;  /* 0x00000001ff0c7424 */ /* 0x000fe400078e00ff */
[----:B------:R-:W-:Y:S02]  /*3f6b0*/  IMAD.MOV.U32 R11, RZ, RZ, RZ ;  /* 0x000000ffff0b7224 */ /* 0x000fe400078e00ff */
[----:B------:R-:W-:-:S07]  /*3f6c0*/  IMAD.MOV.U32 R15, RZ, RZ, -0x1 ;  /* 0xffffffffff0f7424 */ /* 0x000fce00078e00ff */
[----:B------:R-:W-:Y:S05]  /*3f6d0*/  WARPSYNC.COLLECTIVE R15, `(.L_x_4444) ;  /* 0x000000000f087348 */ /* 0x000fea0003c00000 */
[----:B------:R0:W1:Y:S02]  /*3f6e0*/  SHFL.UP P6, R14, R13, R12, R11 ;  /* 0x0400000c0d0e7389 */ /* 0x00006400000c000b */
[----:B01----:R-:W-:Y:S01]  /*3f6f0*/  ENDCOLLECTIVE ;  /* 0x000000000000791b */ /* 0x003fe20003800000 */
.L_x_4444:
[----:B------:R-:W-:Y:S05]  /*3f700*/  BSYNC B0 ;  /* 0x0000000000007941 */ /* 0x000fea0003800000 */
.L_x_4443:
[----:B------:R-:W-:Y:S01]  /*3f710*/  SEL R14, R14, RZ, P1 ;  /* 0x000000ff0e0e7207 */ /* 0x000fe20000800000 */
[----:B------:R-:W-:Y:S01]  /*3f720*/  IMAD.MOV.U32 R11, RZ, RZ, RZ ;  /* 0x000000ffff0b7224 */ /* 0x000fe200078e00ff */
[----:B------:R-:W-:Y:S01]  /*3f730*/  MOV R12, 0x2 ;  /* 0x00000002000c7802 */ /* 0x000fe20000000f00 */
[----:B------:R-:W-:Y:S02]  /*3f740*/  IMAD.MOV.U32 R15, RZ, RZ, -0x1 ;  /* 0xffffffffff0f7424 */ /* 0x000fe400078e00ff */
[----:B------:R-:W-:-:S07]  /*3f750*/  IMAD.IADD R13, R13, 0x1, R14 ;  /* 0x000000010d0d7824 */ /* 0x000fce00078e020e */
[----:B------:R-:W-:Y:S05]  /*3f760*/  WARPSYNC.COLLECTIVE R15, `(.L_x_4445) ;  /* 0x000000000f087348 */ /* 0x000fea0003c00000 */
[----:B------:R0:W1:Y:S02]  /*3f770*/  SHFL.UP P6, R14, R13, R12, R11 ;  /* 0x0400000c0d0e7389 */ /* 0x00006400000c000b */
[----:B01----:R-:W-:Y:S01]  /*3f780*/  ENDCOLLECTIVE ;  /* 0x000000000000791b */ /* 0x003fe20003800000 */
.L_x_4445:
[----:B------:R-:W-:Y:S01]  /*3f790*/  IMAD.MOV.U32 R12, RZ, RZ, 0x4 ;  /* 0x00000004ff0c7424 */ /* 0x000fe200078e00ff */
[----:B------:R-:W-:-:S05]  /*3f7a0*/  SEL R2, R14, RZ, P2 ;  /* 0x000000ff0e027207 */ /* 0x000fca0001000000 */
[----:B------:R-:W-:-:S04]  /*3f7b0*/  IMAD.IADD R2, R13, 0x1, R2 ;  /* 0x000000010d027824 */ /* 0x000fc800078e0202 */
[----:B------:R-:W-:-:S07]  /*3f7c0*/  IMAD.MOV.U32 R13, RZ, RZ, R2 ;  /* 0x000000ffff0d7224 */ /* 0x000fce00078e0002 */
[----:B------:R-:W-:Y:S05]  /*3f7d0*/  WARPSYNC.COLLECTIVE R15, `(.L_x_4446) ;  /* 0x000000000f087348 */ /* 0x000fea0003c00000 */
[----:B------:R0:W1:Y:S02]  /*3f7e0*/  SHFL.UP P6, R14, R13, R12, R11 ;  /* 0x0400000c0d0e7389 */ /* 0x00006400000c000b */
[----:B01----:R-:W-:Y:S01]  /*3f7f0*/  ENDCOLLECTIVE ;  /* 0x000000000000791b */ /* 0x003fe20003800000 */
.L_x_4446:
[----:B------:R-:W-:Y:S01]  /*3f800*/  IMAD.MOV.U32 R12, RZ, RZ, 0x8 ;  /* 0x00000008ff0c7424 */ /* 0x000fe200078e00ff */
[----:B------:R-:W-:-:S05]  /*3f810*/  SEL R3, R14, RZ, P3 ;  /* 0x000000ff0e037207 */ /* 0x000fca0001800000 */
[----:B------:R-:W-:-:S04]  /*3f820*/  IMAD.IADD R3, R2, 0x1, R3 ;  /* 0x0000000102037824 */ /* 0x000fc800078e0203 */
[----:B------:R-:W-:-:S07]  /*3f830*/  IMAD.MOV.U32 R13, RZ, RZ, R3 ;  /* 0x000000ffff0d7224 */ /* 0x000fce00078e0003 */
[----:B------:R-:W-:Y:S05]  /*3f840*/  WARPSYNC.COLLECTIVE R15, `(.L_x_4447) ;  /* 0x000000000f087348 */ /* 0x000fea0003c00000 */
[----:B------:R0:W1:Y:S02]  /*3f850*/  SHFL.UP P6, R14, R13, R12, R11 ;  /* 0x0400000c0d0e7389 */ /* 0x00006400000c000b */
[----:B01----:R-:W-:Y:S01]  /*3f860*/  ENDCOLLECTIVE ;  /* 0x000000000000791b */ /* 0x003fe20003800000 */
.L_x_4447:
[----:B------:R-:W-:Y:S01]  /*3f870*/  IMAD.MOV.U32 R12, RZ, RZ, 0x10 ;  /* 0x00000010ff0c7424 */ /* 0x000fe200078e00ff */
[----:B------:R-:W-:-:S05]  /*3f880*/  SEL R14, R14, RZ, P4 ;  /* 0x000000ff0e0e7207 */ /* 0x000fca0002000000 */
[----:B------:R-:W-:-:S04]  /*3f890*/  IMAD.IADD R5, R3, 0x1, R14 ;  /* 0x0000000103057824 */ /* 0x000fc800078e020e */
[----:B------:R-:W-:-:S07]  /*3f8a0*/  IMAD.MOV.U32 R13, RZ, RZ, R5 ;  /* 0x000000ffff0d7224 */ /* 0x000fce00078e0005 */
[----:B------:R-:W-:Y:S05]  /*3f8b0*/  WARPSYNC.COLLECTIVE R15, `(.L_x_4448) ;  /* 0x000000000f087348 */ /* 0x000fea0003c00000 */
[----:B------:R0:W1:Y:S02]  /*3f8c0*/  SHFL.UP P6, R14, R13, R12, R11 ;  /* 0x0400000c0d0e7389 */ /* 0x00006400000c000b */
[----:B01----:R-:W-:Y:S01]  /*3f8d0*/  ENDCOLLECTIVE ;  /* 0x000000000000791b */ /* 0x003fe20003800000 */
.L_x_4448:
        /* <DEDUP_REMOVED lines=8> */
.L_x_4449:
[----:B------:R-:W-:Y:S05]  /*3f960*/  BRA `(.L_x_4450) ;  /* 0xffffff8c00dc7947 */ /* 0x000fea000383ffff */
.L_x_4214:
[----:B------:R-:W-:Y:S01]  /*3f970*/  BSSY B0, `(.L_x_4451) ;  /* 0x0000006000007945 */ /* 0x000fe20003800000 */
[----:B------:R-:W-:Y:S01]  /*3f980*/  PLOP3.LUT P6, PT, P6, PT, PT, 0x8, 0x0 ;  /* 0x000000000000781c */ /* 0x000fe200037ce170 */
[----:B------:R-:W-:-:S12]  /*3f990*/  IMAD.MOV.U32 R15, RZ, RZ, -0x1 ;  /* 0xffffffffff0f7424 */ /* 0x000fd800078e00ff */
[----:B0-----:R-:W-:Y:S05]  /*3f9a0*/  WARPSYNC.COLLECTIVE R15, `(.L_x_4452) ;  /* 0x000000000f087348 */ /* 0x001fea0003c00000 */
[----:B------:R-:W-:Y:S01]  /*3f9b0*/  VOTE.ANY R14, PT, P6 ;  /* 0x00000000000e7806 */ /* 0x000fe200030e0100 */
[----:B0-----:R-:W-:Y:S06]  /*3f9c0*/  ENDCOLLECTIVE ;  /* 0x000000000000791b */ /* 0x001fec0003800000 */
.L_x_4452:
[----:B------:R-:W-:Y:S05]  /*3f9d0*/  BSYNC B0 ;  /* 0x0000000000007941 */ /* 0x000fea0003800000 */
.L_x_4451:
        /* <DEDUP_REMOVED lines=8> */
.L_x_4453:
[----:B------:R-:W-:Y:S02]  /*3fa60*/  IMAD.IADD R19, R12, 0x1, R19 ;  /* 0x000000010c137824 */ /* 0x000fe400078e0213 */
[----:B------:R-:W-:Y:S02]  /*3fa70*/  IMAD.MOV.U32 R13, RZ, RZ, R4 ;  /* 0x000000ffff0d7224 */ /* 0x000fe400078e0004 */
[----:B------:R-:W-:-:S07]  /*3fa80*/  IMAD.MOV.U32 R17, RZ, RZ, R14 ;  /* 0x000000ffff117224 */ /* 0x000fce00078e000e */
[----:B------:R-:W-:Y:S05]  /*3fa90*/  WARPSYNC.COLLECTIVE R15, `(.L_x_4454) ;  /* 0x000000000f087348 */ /* 0x000fea0003c00000 */
[----:B------:R0:W1:Y:S02]  /*3faa0*/  SHFL.IDX P6, R14, R13, R12, R11 ;  /* 0x0000000c0d0e7389 */ /* 0x00006400000c000b */
[----:B01----:R-:W-:Y:S01]  /*3fab0*/  ENDCOLLECTIVE ;  /* 0x000000000000791b */ /* 0x003fe20003800000 */
.L_x_4454:
[----:B------:R-:W-:Y:S01]  /*3fac0*/  IMAD.MOV.U32 R4, RZ, RZ, R14 ;  /* 0x000000ffff047224 */ /* 0x000fe200078e000e */
[----:B------:R-:W-:Y:S06]  /*3fad0*/  BRA `(.L_x_4455) ;  /* 0xffffff8c00c07947 */ /* 0x000fec000383ffff */
.L_x_4216:
[----:B------:R-:W-:Y:S01]  /*3fae0*/  BSSY B0, `(.L_x_4456) ;  /* 0x0000007000007945 */ /* 0x000fe20003800000 */
[----:B------:R-:W-:Y:S02]  /*3faf0*/  IMAD.MOV.U32 R13, RZ, RZ, R2 ;  /* 0x000000ffff0d7224 */ /* 0x000fe400078e0002 */
[----:B------:R-:W-:Y:S02]  /*3fb00*/  IMAD.MOV.U32 R11, RZ, RZ, 0x1f ;  /* 0x0000001fff0b7424 */ /* 0x000fe400078e00ff */
[----:B------:R-:W-:-:S07]  /*3fb10*/  IMAD.MOV.U32 R15, RZ, RZ, -0x1 ;  /* 0xffffffffff0f7424 */ /* 0x000fce00078e00ff */
[----:B0-23--:R-:W-:Y:S05]  /*3fb20*/  WARPSYNC.COLLECTIVE R15, `(.L_x_4457) ;  /* 0x000000000f087348 */ /* 0x00dfea0003c00000 */
[----:B------:R1:W4:Y:S02]  /*3fb30*/  SHFL.IDX P6, R14, R13, R12, R11 ;  /* 0x0000000c0d0e7389 */ /* 0x00032400000c000b */
[----:B01234-:R-:W-:Y:S01]  /*3fb40*/  ENDCOLLECTIVE ;  /* 0x000000000000791b */ /* 0x01ffe20003800000 */
.L_x_4457:
[----:B------:R-:W-:Y:S05]  /*3fb50*/  BSYNC B0 ;  /* 0x0000000000007941 */ /* 0x000fea0003800000 */
.L_x_4456:
[----:B------:R-:W-:Y:S01]  /*3fb60*/  IMAD.MOV.U32 R6, RZ, RZ, R14 ;  /* 0x000000ffff067224 */ /* 0x000fe200078e000e */
[----:B------:R-:W-:Y:S06]  /*3fb70*/  BRA `(.L_x_4215) ;  /* 0xffffff8c00b07947 */ /* 0x000fec000383ffff */
.L_x_4222:
[----:B0-----:R0:W1:Y:S02]  /*3fb80*/  SYNCS.PHASECHK.TRANS64.TRYWAIT P0, [R5+URZ+0x32420], R0 ;  /* 0x03242000050075a7 */ /* 0x001064000800017f */
[----:B-1----:R-:W-:Y:S05]  /*3fb90*/  @!P0 NANOSLEEP.SYNCS 0x989680 ;  /* 0x009896800000895d */ /* 0x002fea0003900000 */
[----:B------:R-:W1:Y:S02]  /*3fba0*/  @!P0 SYNCS.PHASECHK.TRANS64 P0, [R5+URZ+0x32420], R0 ;  /* 0x03242000050085a7 */ /* 0x000e64000800007f */
[----:B-1----:R-:W-:Y:S05]  /*3fbb0*/  @!P0 BRA `(.L_x_4222) ;  /* 0xfffffffc00f08947 */ /* 0x002fea000383ffff */
[----:B------:R-:W-:Y:S05]  /*3fbc0*/  BRA `(.L_x_4458) ;  /* 0xffffff9800087947 */ /* 0x000fea000383ffff */
.L_x_4223:
        /* <DEDUP_REMOVED lines=11> */
.L_x_4460:
[----:B------:R-:W-:Y:S05]  /*3fc80*/  BSYNC B0 ;  /* 0x0000000000007941 */ /* 0x000fea0003800000 */
.L_x_4459:
[----:B------:R-:W-:Y:S05]  /*3fc90*/  BRA `(.L_x_4461) ;  /* 0xffffff9400f07947 */ /* 0x000fea000383ffff */
.L_x_4224:
[----:B------:R-:W-:Y:S01]  /*3fca0*/  BSSY B0, `(.L_x_4462) ;  /* 0x0000006000007945 */ /* 0x000fe20003800000 */
[----:B------:R-:W-:-:S07]  /*3fcb0*/  IMAD.MOV.U32 R15, RZ, RZ, -0x1 ;  /* 0xffffffffff0f7424 */ /* 0x000fce00078e00ff */
[----:B0-234-:R-:W-:Y:S05]  /*3fcc0*/  WARPSYNC.COLLECTIVE R15, `(.L_x_4463) ;  /* 0x000000000f0c7348 */ /* 0x01dfea0003c00000 */
[----:B------:R-:W-:Y:S02]  /*3fcd0*/  ELECT P6, UR62, PT ;  /* 0x00000000003e782f */ /* 0x000fe400038c0000 */
[----:B------:R-:W-:Y:S01]  /*3fce0*/  MOV R14, UR62 ;  /* 0x0000003e000e7c02 */ /* 0x000fe20008000f00 */
[----:B0-234-:R-:W-:Y:S10]  /*3fcf0*/  ENDCOLLECTIVE ;  /* 0x000000000000791b */ /* 0x01dff40003800000 */
.L_x_4463:
[----:B------:R-:W-:Y:S05]  /*3fd00*/  BSYNC B0 ;  /* 0x0000000000007941 */ /* 0x000fea0003800000 */
.L_x_4462:
[----:B------:R-:W-:Y:S05]  /*3fd10*/  BRA `(.L_x_4464) ;  /* 0xffffff9400e47947 */ /* 0x000fea000383ffff */
.L_x_4226:
[----:B0-----:R0:W1:Y:S02]  /*3fd20*/  SYNCS.PHASECHK.TRANS64.TRYWAIT P1, [R3+URZ+0x32440], R2 ;  /* 0x03244002030075a7 */ /* 0x001064000802017f */
[----:B-1----:R-:W-:Y:S05]  /*3fd30*/  @!P1 NANOSLEEP.SYNCS 0x989680 ;  /* 0x009896800000995d */ /* 0x002fea0003900000 */
[----:B------:R-:W1:Y:S02]  /*3fd40*/  @!P1 SYNCS.PHASECHK.TRANS64 P1, [R3+URZ+0x32440], R2 ;  /* 0x03244002030095a7 */ /* 0x000e64000802007f */
[----:B-1----:R-:W-:Y:S05]  /*3fd50*/  @!P1 BRA `(.L_x_4226) ;  /* 0xfffffffc00f09947 */ /* 0x002fea000383ffff */
[----:B------:R-:W-:Y:S05]  /*3fd60*/  BRA `(.L_x_4465) ;  /* 0xffffff9800047947 */ /* 0x000fea000383ffff */
.L_x_4228:
[----:B-1----:R1:W0:Y:S02]  /*3fd70*/  SYNCS.PHASECHK.TRANS64.TRYWAIT P1, [R25+URZ+0x32440], R0 ;  /* 0x03244000190075a7 */ /* 0x002224000802017f */
[----:B0-----:R-:W-:Y:S05]  /*3fd80*/  @!P1 NANOSLEEP.SYNCS 0x989680 ;  /* 0x009896800000995d */ /* 0x001fea0003900000 */
[----:B------:R-:W0:Y:S02]  /*3fd90*/  @!P1 SYNCS.PHASECHK.TRANS64 P1, [R25+URZ+0x32440], R0 ;  /* 0x03244000190095a7 */ /* 0x000e24000802007f */
[----:B0-----:R-:W-:Y:S05]  /*3fda0*/  @!P1 BRA `(.L_x_4228) ;  /* 0xfffffffc00f09947 */ /* 0x001fea000383ffff */
[----:B------:R-:W-:Y:S05]  /*3fdb0*/  BRA `(.L_x_4466) ;  /* 0xffffff9800107947 */ /* 0x000fea000383ffff */
.L_x_4230:
[----:B------:R0:W0:Y:S02]  /*3fdc0*/  SYNCS.PHASECHK.TRANS64.TRYWAIT P1, [R3+URZ+0x32460], R2 ;  /* 0x03246002030075a7 */ /* 0x000024000802017f */
[----:B0-----:R-:W-:Y:S05]  /*3fdd0*/  @!P1 NANOSLEEP.SYNCS 0x989680 ;  /* 0x009896800000995d */ /* 0x001fea0003900000 */
[----:B------:R-:W0:Y:S02]  /*3fde0*/  @!P1 SYNCS.PHASECHK.TRANS64 P1, [R3+URZ+0x32460], R2 ;  /* 0x03246002030095a7 */ /* 0x000e24000802007f */
[----:B0-----:R-:W-:Y:S05]  /*3fdf0*/  @!P1 BRA `(.L_x_4230) ;  /* 0xfffffffc00f09947 */ /* 0x001fea000383ffff */
[----:B------:R-:W-:Y:S05]  /*3fe00*/  BRA `(.L_x_4467) ;  /* 0xffffff98000c7947 */ /* 0x000fea000383ffff */
        .type           $_ZN7cutlass13device_kernelIN5flash11enable_sm90INS1_16FlashAttnFwdSm90INS1_25CollectiveMainloopFwdSm90ILi2EN4cute5tupleIJNS5_1CILi1EEES8_S8_EEENS6_IJNS7_ILi128EEENS7_ILi96EEENS7_ILi64EEEEEELi256ENS_6half_tEfNS_4arch4Sm90ELb0ELb1ELb0ELb1ELb1ELb1ELb1ELb1ELb0ELb1ELb1ELb0EEENS1_21CollectiveEpilogueFwdINS6_IJSA_NS7_ILi256EEESB_EEES9_SE_SG_Li256ELb1ELb1ELb1ELb0EEENS1_36VarlenDynamicPersistentTileSchedulerILi128ELi96ELi256ELi128ELb1ELb1ELb1ELb1ELb0ELb1EEEEEEEEEvNT_6ParamsE$_ZZN5flash25CollectiveMainloopFwdSm90ILi2EN4cute5tupleIJNS1_1CILi1EEES4_S4_EEENS2_IJNS3_ILi128EEENS3_ILi96EEENS3_ILi64EEEEEELi256EN7cutlass6half_tEfNSA_4arch4Sm90ELb0ELb1ELb0ELb1ELb1ELb1ELb1ELb1ELb0ELb1ELb1ELb0EE3mmaINS_16FlashAttnFwdSm90ISE_NS_21CollectiveEpilogueFwdINS2_IJS6_NS3_ILi256EEES7_EEES5_SB_SD_Li256ELb1ELb1ELb1ELb0EEENS_36VarlenDynamicPersistentTileSchedulerILi128ELi96ELi256ELi128ELb1ELb1ELb1ELb1ELb0ELb1EEEE13SharedStorageENS1_6TensorINS1_11ArrayEngineIfLm128EEENS1_6LayoutINS2_IJNS2_IJNS3_ILi2EEEST_NS3_ILi32EEEEEES4_S4_EEENS2_IJNS2_IJS4_ST_NS3_ILi4EEEEEENS3_ILi0EEESZ_EEEEEEENS_7SoftmaxILi2ELi0EEEEEbRKNSE_6ParamsENSA_13PipelineAsyncILi2EEES19_RNSA_13PipelineStateILj2EEERT0_RT1_iRiRKNS_16SeqlenInfoQKNewKILb1ELb1EEENS2_IJiiiiEEERT_ENKUliT_T0_T1_E_clIZSF_ISO_S12_S14_EbS17_S19_S19_S1C_S1E_S1G_iS1H_S1L_S1M_S1O_EUlRS1P_iE0_NS3_ILb1EEES1W_EEDaiS1P_S1Q_S1R_,@function
        .size           $_ZN7cutlass13device_kernelIN5flash11enable_sm90INS1_16FlashAttnFwdSm90INS1_25CollectiveMainloopFwdSm90ILi2EN4cute5tupleIJNS5_1CILi1EEES8_S8_EEENS6_IJNS7_ILi128EEENS7_ILi96EEENS7_ILi64EEEEEELi256ENS_6half_tEfNS_4arch4Sm90ELb0ELb1ELb0ELb1ELb1ELb1ELb1ELb1ELb0ELb1ELb1ELb0EEENS1_21CollectiveEpilogueFwdINS6_IJSA_NS7_ILi256EEESB_EEES9_SE_SG_Li256ELb1ELb1ELb1ELb0EEENS1_36VarlenDynamicPersistentTileSchedulerILi128ELi96ELi256ELi128ELb1ELb1ELb1ELb1ELb0ELb1EEEEEEEEEvNT_6ParamsE$_ZZN5flash25CollectiveMainloopFwdSm90ILi2EN4cute5tupleIJNS1_1CILi1EEES4_S4_EEENS2_IJNS3_ILi128EEENS3_ILi96EEENS3_ILi64EEEEEELi256EN7cutlass6half_tEfNSA_4arch4Sm90ELb0ELb1ELb0ELb1ELb1ELb1ELb1ELb1ELb0ELb1ELb1ELb0EE3mmaINS_16FlashAttnFwdSm90ISE_NS_21CollectiveEpilogueFwdINS2_IJS6_NS3_ILi256EEES7_EEES5_SB_SD_Li256ELb1ELb1ELb1ELb0EEENS_36VarlenDynamicPersistentTileSchedulerILi128ELi96ELi256ELi128ELb1ELb1ELb1ELb1ELb0ELb1EEEE13SharedStorageENS1_6TensorINS1_11ArrayEngineIfLm128EEENS1_6LayoutINS2_IJNS2_IJNS3_ILi2EEEST_NS3_ILi32EEEEEES4_S4_EEENS2_IJNS2_IJS4_ST_NS3_ILi4EEEEEENS3_ILi0EEESZ_EEEEEEENS_7SoftmaxILi2ELi0EEEEEbRKNSE_6ParamsENSA_13PipelineAsyncILi2EEES19_RNSA_13PipelineStateILj2EEERT0_RT1_iRiRKNS_16SeqlenInfoQKNewKILb1ELb1EEENS2_IJiiiiEEERT_ENKUliT_T0_T1_E_clIZSF_ISO_S12_S14_EbS17_S19_S19_S1C_S1E_S1G_iS1H_S1L_S1M_S1O_EUlRS1P_iE0_NS3_ILb1EEES1W_EEDaiS1P_S1Q_S1R_,(.L_x_6569 - $_ZN7cutlass13device_kernelIN5flash11enable_sm90INS1_16FlashAttnFwdSm90INS1_25CollectiveMainloopFwdSm90ILi2EN4cute5tupleIJNS5_1CILi1EEES8_S8_EEENS6_IJNS7_ILi128EEENS7_ILi96EEENS7_ILi64EEEEEELi256ENS_6half_tEfNS_4arch4Sm90ELb0ELb1ELb0ELb1ELb1ELb1ELb1ELb1ELb0ELb1ELb1ELb0EEENS1_21CollectiveEpilogueFwdINS6_IJSA_NS7_ILi256EEESB_EEES9_SE_SG_Li256ELb1ELb1ELb1ELb0EEENS1_36VarlenDynamicPersistentTileSchedulerILi128ELi96ELi256ELi128ELb1ELb1ELb1ELb1ELb0ELb1EEEEEEEEEvNT_6ParamsE$_ZZN5flash25CollectiveMainloopFwdSm90ILi2EN4cute5tupleIJNS1_1CILi1EEES4_S4_EEENS2_IJNS3_ILi128EEENS3_ILi96EEENS3_ILi64EEEEEELi256EN7cutlass6half_tEfNSA_4arch4Sm90ELb0ELb1ELb0ELb1ELb1ELb1ELb1ELb1ELb0ELb1ELb1ELb0EE3mmaINS_16FlashAttnFwdSm90ISE_NS_21CollectiveEpilogueFwdINS2_IJS6_NS3_ILi256EEES7_EEES5_SB_SD_Li256ELb1ELb1ELb1ELb0EEENS_36VarlenDynamicPersistentTileSchedulerILi128ELi96ELi256ELi128ELb1ELb1ELb1ELb1ELb0ELb1EEEE13SharedStorageENS1_6TensorINS1_11ArrayEngineIfLm128EEENS1_6LayoutINS2_IJNS2_IJNS3_ILi2EEEST_NS3_ILi32EEEEEES4_S4_EEENS2_IJNS2_IJS4_ST_NS3_ILi4EEEEEENS3_ILi0EEESZ_EEEEEEENS_7SoftmaxILi2ELi0EEEEEbRKNSE_6ParamsENSA_13PipelineAsyncILi2EEES19_RNSA_13PipelineStateILj2EEERT0_RT1_iRiRKNS_16SeqlenInfoQKNewKILb1ELb1EEENS2_IJiiiiEEERT_ENKUliT_T0_T1_E_clIZSF_ISO_S12_S14_EbS17_S19_S19_S1C_S1E_S1G_iS1H_S1L_S1M_S1O_EUlRS1P_iE0_NS3_ILb1EEES1W_EEDaiS1P_S1Q_S1R_)
$_ZN7cutlass13device_kernelIN5flash11enable_sm90INS1_16FlashAttnFwdSm90INS1_25CollectiveMainloopFwdSm90ILi2EN4cute5tupleIJNS5_1CILi1EEES8_S8_EEENS6_IJNS7_ILi128EEENS7_ILi96EEENS7_ILi64EEEEEELi256ENS_6half_tEfNS_4arch4Sm90ELb0ELb1ELb0ELb1ELb1ELb1ELb1ELb1ELb0ELb1ELb1ELb0EEENS1_21CollectiveEpilogueFwdINS6_IJSA_NS7_ILi256EEESB_EEES9_SE_SG_Li256ELb1ELb1ELb1ELb0EEENS1_36VarlenDynamicPersistentTileSchedulerILi128ELi96ELi256ELi128ELb1ELb1ELb1ELb1ELb0ELb1EEEEEEEEEvNT_6ParamsE$_ZZN5flash25CollectiveMainloopFwdSm90ILi2EN4cute5tupleIJNS1_1CILi1EEES4_S4_EEENS2_IJNS3_ILi128EEENS3_ILi96EEENS3_ILi64EEEEEELi256EN7cutlass6half_tEfNSA_4arch4Sm90ELb0ELb1ELb0ELb1ELb1ELb1ELb1ELb1ELb0ELb1ELb1ELb0EE3mmaINS_16FlashAttnFwdSm90ISE_NS_21CollectiveEpilogueFwdINS2_IJS6_NS3_ILi256EEES7_EEES5_SB_SD_Li256ELb1ELb1ELb1ELb0EEENS_36VarlenDynamicPersistentTileSchedulerILi128ELi96ELi256ELi128ELb1ELb1ELb1ELb1ELb0ELb1EEEE13SharedStorageENS1_6TensorINS1_11ArrayEngineIfLm128EEENS1_6LayoutINS2_IJNS2_IJNS3_ILi2EEEST_NS3_ILi32EEEEEES4_S4_EEENS2_IJNS2_IJS4_ST_NS3_ILi4EEEEEENS3_ILi0EEESZ_EEEEEEENS_7SoftmaxILi2ELi0EEEEEbRKNSE_6ParamsENSA_13PipelineAsyncILi2EEES19_RNSA_13PipelineStateILj2EEERT0_RT1_iRiRKNS_16SeqlenInfoQKNewKILb1ELb1EEENS2_IJiiiiEEERT_ENKUliT_T0_T1_E_clIZSF_ISO_S12_S14_EbS17_S19_S19_S1C_S1E_S1G_iS1H_S1L_S1M_S1O_EUlRS1P_iE0_NS3_ILb1EEES1W_EEDaiS1P_S1Q_S1R_:
[----:B------:R-:W-:Y:S02]  /*3fe10*/  ULDC UR4, c[0x0][0x20] ;  /* 0x0000080000047ab9 */ /* 0x000fe40000000800 */
[----:B------:R-:W-:-:S09]  /*3fe20*/  UIADD3 UR4, -UR4, UR5, URZ ;  /* 0x0000000504047290 */ /* 0x000fd2000fffe13f */
[----:B------:R-:W2:Y:S04]  /*3fe30*/  LDL.64 R2, [UR4+0x18] ;  /* 0x00001804ff027983 */ /* 0x000ea80008100a00 */
[----:B------:R-:W3:Y:S01]  /*3fe40*/  LDL.64 R6, [UR4] ;  /* 0x00000004ff067983 */ /* 0x000ee20008100a00 */
[----:B------:R-:W-:-:S03]  /*3fe50*/  ULDC.64 UR6, c[0x0][0x208] ;  /* 0x0000820000067ab9 */ /* 0x000fc60000000a00 */
[----:B--2---:R-:W2:Y:S04]  /*3fe60*/  LD.E R4, desc[UR6][R2.64] ;  /* 0x0000000602047980 */ /* 0x004ea8000c101900 */
[----:B---3--:R0:W5:Y:S04]  /*3fe70*/  LD.E R10, desc[UR6][R6.64] ;  /* 0x00000006060a7980 */ /* 0x008168000c101900 */
[----:B------:R0:W5:Y:S01]  /*3fe80*/  LD.E R11, desc[UR6][R6.64+0x4] ;  /* 0x00000406060b7980 */ /* 0x000162000c101900 */
[----:B------:R-:W-:Y:S01]  /*3fe90*/  BSSY B0, `(.L_x_4468) ;  /* 0x0000007000007945 */ /* 0x000fe20003800000 */
[----:B------:R-:W-:Y:S01]  /*3fea0*/  IMAD.MOV.U32 R5, RZ, RZ, R41 ;  /* 0x000000ffff057224 */ /* 0x000fe200078e0029 */
[----:B--2---:R-:W-:-:S04]  /*3feb0*/  LOP3.LUT R4, R4, 0x1, RZ, 0xfc, !PT ;  /* 0x0000000104047812 */ /* 0x004fc800078efcff */
[----:B------:R-:W-:Y:S01]  /*3fec0*/  ISETP.NE.AND P0, PT, R4, 0x3, PT ;  /* 0x000000030400780c */ /* 0x000fe20003f05270 */
[----:B------:R-:W-:-:S12]  /*3fed0*/  IMAD.MOV.U32 R4, RZ, RZ, R29 ;  /* 0x000000ffff047224 */ /* 0x000fd800078e001d */
[----:B0-----:R-:W-:Y:S05]  /*3fee0*/  @!P0 BRA `(.L_x_4469) ;  /* 0x0000000000048947 */ /* 0x001fea0003800000 */
[----:B------:R-:W-:Y:S01]  /*3fef0*/  BPT.TRAP 0x1 ;  /* 0x000000040000795c */ /* 0x000fe20000300000 */
.L_x_4469:
[----:B------:R-:W-:Y:S05]  /*3ff00*/  BSYNC B0 ;  /* 0x0000000000007941 */ /* 0x000fea0003800000 */
.L_x_4468:
        /* <DEDUP_REMOVED lines=13> */
.L_x_4471:
[----:B------:R-:W-:Y:S05]  /*3ffe0*/  BSYNC B0 ;  /* 0x0000000000007941 */ /* 0x000fea0003800000 */
.L_x_4470:
        /* <DEDUP_REMOVED lines=8> */
.L_x_4473:
[----:B------:R-:W-:Y:S05]  /*40070*/  BSYNC B0 ;  /* 0x0000000000007941 */ /* 0x000fea0003800000 */
.L_x_4472:
[----:B------:R-:W2:Y:S04]  /*40080*/  LDL.64 R6, [UR4] ;  /* 0x00000004ff067983 */ /* 0x000ea80008100a00 */
[----:B------:R-:W3:Y:S04]  /*40090*/  LDL.64 R2, [UR4+0x28] ;  /* 0x00002804ff027983 */ /* 0x000ee80008100a00 */
[----:B0----5:R-:W4:Y:S04]  /*400a0*/  LDL.64 R8, [UR4+0x20] ;  /* 0x00002004ff087983 */ /* 0x021f280008100a00 */
[----:B--2---:R-:W2:Y:S04]  /*400b0*/  LD.E R13, desc[UR6][R6.64] ;  /* 0x00000006060d7980 */ /* 0x004ea8000c101900 */
[----:B---3--:R-:W2:Y:S04]  /*400c0*/  LD.E.64 R2, desc[UR6][R2.64] ;  /* 0x0000000602027980 */ /* 0x008ea8000c101b00 */
[----:B------:R-:W3:Y:S01]  /*400d0*/  LDL.64 R6, [UR4+0x8] ;  /* 0x00000804ff067983 */ /* 0x000ee20008100a00 */
[----:B------:R-:W-:Y:S05]  /*400e0*/  WARPSYNC.ALL ;  /* 0x0000000000007948 */ /* 0x000fea0003800000 */
[----:B---3--:R0:W-:Y:S04]  /*400f0*/  ST.E desc[UR6][R6.64], RZ ;  /* 0x000000ff06007985 */ /* 0x0081e8000c101906 */
[----:B----4-:R-:W3:Y:S01]  /*40100*/  LD.E.64 R10, desc[UR6][R8.64] ;  /* 0x00000006080a7980 */ /* 0x010ee2000c101b00 */
[----:B--2---:R-:W-:Y:S01]  /*40110*/  IMAD R2, R13, 0x300, R2 ;  /* 0x000003000d027824 */ /* 0x004fe200078e0202 */
[----:B------:R-:W-:Y:S01]  /*40120*/  R2UR UR11, R3 ;  /* 0x00000000030b72ca */ /* 0x000fe200000e0000 */
[----:B------:R-:W-:Y:S01]  /*40130*/  WARPGROUP.ARRIVE ;  /* 0x00000000000079c5 */ /* 0x000fe20000000000 */
[----:B------:R-:W-:-:S02]  /*40140*/  IMAD.MOV.U32 R211, RZ, RZ, 0x1 ;  /* 0x00000001ffd37424 */ /* 0x000fc400078e00ff */
        /* <DEDUP_REMOVED lines=8> */
[----:B------:R-:W-:Y:S01]  /*401d0*/  WARPGROUP.ARRIVE ;  /* 0x00000000000079c5 */ /* 0x000fe20000000000 */
[----:B------:R-:W-:-:S03]  /*401e0*/  IMAD.MOV.U32 R13, RZ, RZ, R3 ;  /* 0x000000ffff0d7224 */ /* 0x000fc600078e0003 */
        /* <DEDUP_REMOVED lines=23> */
[----:B------:R-:W-:-:S03]  /*40360*/  WARPGROUP.ARRIVE ;  /* 0x00000000000079c5 */ /* 0x000fc60000000000 */
[----:B------:R-:W-:Y:S01]  /*40370*/  R2UR UR10, R2 ;  /* 0x00000000020a72ca */ /* 0x000fe200000e0000 */
[----:B--2---:R-:W-:Y:S01]  /*40380*/  VIADD R8, R8, 0x6 ;  /* 0x0000000608087836 */ /* 0x004fe20000000000 */
[----:B------:R-:W-:-:S04]  /*40390*/  R2UR UR9, R9 ;  /* 0x00000000090972ca */ /* 0x000fc800000e0000 */
[----:B------:R-:W-:-:S13]  /*403a0*/  R2UR UR8, R8 ;  /* 0x00000000080872ca */ /* 0x000fda00000e0000 */
[----:B------:R-:W-:Y:S03]  /*403b0*/  HGMMA.64x96x16.F32 R24, gdesc[UR8], R24, gsb0 ;  /* 0x01600000081879f0 */ /* 0x000fe60008000818 */
[----:B------:R-:W-:Y:S02]  /*403c0*/  WARPGROUP.DEPBAR.LE gsb0, 0x0 ;  /* 0x00008000000079c5 */ /* 0x000fe40000010000 */
[----:B------:R0:W-:Y:S04]  /*403d0*/  ST.E desc[UR6][R6.64], R211 ;  /* 0x000000d306007985 */ /* 0x0001e8000c101906 */
[----:B------:R-:W2:Y:S04]  /*403e0*/  LDL.64 R2, [UR4+0x38] ;  /* 0x00003804ff027983 */ /* 0x000ea80008100a00 */
[----:B--2---:R-:W2:Y:S04]  /*403f0*/  LD.E R10, desc[UR6][R2.64] ;  /* 0x00000006020a7980 */ /* 0x004ea8000c101900 */
[----:B------:R-:W3:Y:S01]  /*40400*/  LDL.64 R2, [UR4+0x30] ;  /* 0x00003004ff027983 */ /* 0x000ee20008100a00 */
[----:B------:R-:W-:Y:S01]  /*40410*/  BSSY B0, `(.L_x_4475) ;  /* 0x0000008000007945 */ /* 0x000fe20003800000 */
[----:B--2---:R-:W-:-:S04]  /*40420*/  LEA.HI R8, R10, R10, RZ, 0x1 ;  /* 0x0000000a0a087211 */ /* 0x004fc800078f08ff */
[----:B------:R-:W-:-:S05]  /*40430*/  LOP3.LUT R9, R8, 0xfffffffe, RZ, 0xc0, !PT ;  /* 0xfffffffe08097812 */ /* 0x000fca00078ec0ff */
[----:B------:R-:W-:Y:S01]  /*40440*/  IMAD.IADD R9, R10, 0x1, -R9 ;  /* 0x000000010a097824 */ /* 0x000fe200078e0a09 */
[----:B---3--:R-:W-:-:S04]  /*40450*/  MOV R8, R2 ;  /* 0x0000000200087202 */ /* 0x008fc80000000f00 */
[----:B------:R-:W-:-:S04]  /*40460*/  SHF.L.U32 R9, R9, 0x1f, RZ ;  /* 0x0000001f09097819 */ /* 0x000fc800000006ff */
[----:B------:R-:W1:Y:S02]  /*40470*/  SYNCS.PHASECHK.TRANS64.TRYWAIT P0, [R8+URZ+0x32410], R9 ;  /* 0x03241009080075a7 */ /* 0x000e64000800017f */
[----:B01----:R-:W-:Y:S05]  /*40480*/  @!P0 BRA `(.L_x_4476) ;  /* 0x000000ac00f08947 */ /* 0x003fea0003800000 */
.L_x_4502:
[----:B------:R-:W-:Y:S05]  /*40490*/  BSYNC B0 ;  /* 0x0000000000007941 */ /* 0x000fea0003800000 */
.L_x_4475:
[----:B------:R-:W0:Y:S04]  /*404a0*/  LDL.64 R2, [UR4+0x40] ;  /* 0x00004004ff027983 */ /* 0x000e280008100a00 */
[----:B------:R-:W2:Y:S04]  /*404b0*/  LDL.64 R6, [UR4] ;  /* 0x00000004ff067983 */ /* 0x000ea80008100a00 */
[----:B0-----:R-:W3:Y:S04]  /*404c0*/  LD.E R8, desc[UR6][R2.64] ;  /* 0x0000000602087980 */ /* 0x001ee8000c101900 */
[----:B--2---:R0:W5:Y:S04]  /*404d0*/  LD.E R10, desc[UR6][R6.64] ;  /* 0x00000006060a7980 */ /* 0x004168000c101900 */
[----:B------:R0:W5:Y:S01]  /*404e0*/  LD.E R11, desc[UR6][R6.64+0x4] ;  /* 0x00000406060b7980 */ /* 0x000162000c101900 */
[----:B------:R-:W-:Y:S01]  /*404f0*/  BSSY B0, `(.L_x_4477) ;  /* 0x0000005000007945 */ /* 0x000fe20003800000 */
[----:B---3--:R-:W-:-:S04]  /*40500*/  LOP3.LUT R8, R8, 0x1, RZ, 0xfc, !PT ;  /* 0x0000000108087812 */ /* 0x008fc800078efcff */
[----:B------:R-:W-:-:S13]  /*40510*/  ISETP.NE.AND P0, PT, R8, 0x3, PT ;  /* 0x000000030800780c */ /* 0x000fda0003f05270 */
[----:B0-----:R-:W-:Y:S05]  /*40520*/  @!P0 BRA `(.L_x_4478) ;  /* 0x0000000000048947 */ /* 0x001fea0003800000 */
[----:B------:R-:W-:Y:S01]  /*40530*/  BPT.TRAP 0x1 ;  /* 0x000000040000795c */ /* 0x000fe20000300000 */
.L_x_4478:
[----:B------:R-:W-:Y:S05]  /*40540*/  BSYNC B0 ;  /* 0x0000000000007941 */ /* 0x000fea0003800000 */
.L_x_4477:
        /* <DEDUP_REMOVED lines=13> */
.L_x_4480:
[----:B------:R-:W-:Y:S05]  /*40620*/  BSYNC B0 ;  /* 0x0000000000007941 */ /* 0x000fea0003800000 */
.L_x_4479:
        /* <DEDUP_REMOVED lines=8> */
.L_x_4482:
[----:B------:R-:W-:Y:S05]  /*406b0*/  BSYNC B0 ;  /* 0x0000000000007941 */ /* 0x000fea0003800000 */
.L_x_4481:
[----:B------:R-:W2:Y:S04]  /*406c0*/  LDL.64 R2, [UR4] ;  /* 0x00000004ff027983 */ /* 0x000ea80008100a00 */
[----:B------:R-:W3:Y:S04]  /*406d0*/  LDL.64 R10, [UR4+0x58] ;  /* 0x00005804ff0a7983 */ /* 0x000ee80008100a00 */
[----:B------:R-:W4:Y:S04]  /*406e0*/  LDL.64 R6, [UR4+0x48] ;  /* 0x00004804ff067983 */ /* 0x000f280008100a00 */
[----:B0----5:R-:W3:Y:S04]  /*406f0*/  LDL.64 R8, [UR4+0x50] ;  /* 0x00005004ff087983 */ /* 0x021ee80008100a00 */
[----:B--2---:R-:W2:Y:S04]  /*40700*/  LD.E R13, desc[UR6][R2.64] ;  /* 0x00000006020d7980 */ /* 0x004ea8000c101900 */
[----:B----4-:R-:W4:Y:S04]  /*40710*/  LD.E R12, desc[UR6][R6.64] ;  /* 0x00000006060c7980 */ /* 0x010f28000c101900 */
[----:B---3--:R-:W2:Y:S04]  /*40720*/  LD.E.64 R2, desc[UR6][R10.64] ;  /* 0x000000060a027980 */ /* 0x008ea8000c101b00 */
[----:B------:R-:W3:Y:S01]  /*40730*/  LD.E.64 R10, desc[UR6][R8.64] ;  /* 0x00000006080a7980 */ /* 0x000ee2000c101b00 */
[----:B------:R-:W-:Y:S05]  /*40740*/  WARPSYNC.ALL ;  /* 0x0000000000007948 */ /* 0x000fea0003800000 */
[----:B------:R-:W-:Y:S01]  /*40750*/  WARPGROUP.ARRIVE ;  /* 0x00000000000079c5 */ /* 0x000fe20000000000 */
[----:B----4-:R-:W-:Y:S01]  /*40760*/  ISETP.NE.U32.AND P0, PT, R12, RZ, PT ;  /* 0x000000ff0c00720c */ /* 0x010fe20003f05070 */
[----:B--2---:R-:W-:Y:S01]  /*40770*/  IMAD R2, R13, 0xc00, R2 ;  /* 0x00000c000d027824 */ /* 0x004fe200078e0202 */
[----:B------:R-:W-:-:S04]  /*40780*/  R2UR UR11, R3 ;  /* 0x00000000030b72ca */ /* 0x000fc800000e0000 */
[----:B------:R-:W-:Y:S02]  /*40790*/  R2UR UR10, R2 ;  /* 0x00000000020a72ca */ /* 0x000fe400000e0000 */
[----:B---3--:R-:W-:Y:S02]  /*407a0*/  R2UR UR8, R10 ;  /* 0x000000000a0872ca */ /* 0x008fe400000e0000 */
[----:B------:R-:W-:-:S03]  /*407b0*/  R2UR UR9, R11 ;  /* 0x000000000b0972ca */ /* 0x000fc600000e0000 */
[----:B------:R-:W-:-:S10]  /*407c0*/  VOTEU.ANY UP0, P0 ;  /* 0x00000000003f7886 */ /* 0x000fd40000000100 */
[----:B------:R-:W-:Y:S03]  /*407d0*/  HGMMA.64x96x16.F32 R24, gdesc[UR8], R24, UP0, gsb0 ;  /* 0x01600000081879f0 */ /* 0x000fe6000b800818 */
[----:B------:R-:W-:Y:S02]  /*407e0*/  WARPGROUP.DEPBAR.LE gsb0, 0x0 ;  /* 0x00008000000079c5 */ /* 0x000fe40000010000 */
[----:B------:R-:W-:Y:S04]  /*407f0*/  ST.E desc[UR6][R6.64], R211 ;  /* 0x000000d306007985 */ /* 0x000fe8000c101906 */
[----:B------:R-:W2:Y:S01]  /*40800*/  LD.E.64 R10, desc[UR6][R8.64] ;  /* 0x00000006080a7980 */ /* 0x000ea2000c101b00 */
[----:B------:R-:W-:-:S02]  /*40810*/  VIADD R12, R2, 0x2 ;  /* 0x00000002020c7836 */ /* 0x000fc40000000000 */
[----:B------:R-:W-:-:S03]  /*40820*/  IMAD.MOV.U32 R13, RZ, RZ, R3 ;  /* 0x000000ffff0d7224 */ /* 0x000fc600078e0003 */
[----:B------:R-:W-:Y:S02]  /*40830*/  R2UR UR10, R12 ;  /* 0x000000000c0a72ca */ /* 0x000fe400000e0000 */
[----:B------:R-:W-:Y:S01]  /*40840*/  R2UR UR11, R13 ;  /* 0x000000000d0b72ca */ /* 0x000fe200000e0000 */
[----:B------:R-:W-:Y:S01]  /*40850*/  WARPGROUP.ARRIVE ;  /* 0x00000000000079c5 */ /* 0x000fe20000000000 */
[----:B--2---:R-:W-:Y:S01]  /*40860*/  VIADD R10, R10, 0x2 ;  /* 0x000000020a0a7836 */ /* 0x004fe20000000000 */
[----:B------:R-:W-:-:S04]  /*40870*/  R2UR UR9, R11 ;  /* 0x000000000b0972ca */ /* 0x000fc800000e0000 */
[----:B------:R-:W-:-:S13]  /*40880*/  R2UR UR8, R10 ;  /* 0x000000000a0872ca */ /* 0x000fda00000e0000 */
[----:B------:R-:W-:Y:S03]  /*40890*/  HGMMA.64x96x16.F32 R24, gdesc[UR8], R24, gsb0 ;  /* 0x01600000081879f0 */ /* 0x000fe60008000818 */
        /* <DEDUP_REMOVED lines=160> */
[----:B------:R-:W-:-:S04]  /*412a0*/  R2UR UR11, R3 ;  /* 0x00000000030b72ca */ /* 0x000fc800000e0000 */
[----:B------:R-:W-:Y:S01]  /*412b0*/  R2UR UR10, R2 ;  /* 0x00000000020a72ca */ /* 0x000fe200000e0000 */
[----:B------:R-:W-:Y:S01]  /*412c0*/  WARPGROUP.ARRIVE ;  /* 0x00000000000079c5 */ /* 0x000fe20000000000 */
[----:B--2---:R-:W-:Y:S01]  /*412d0*/  VIADD R8, R8, 0xc06 ;  /* 0x00000c0608087836 */ /* 0x004fe20000000000 */
[----:B------:R-:W-:-:S04]  /*412e0*/  R2UR UR9, R9 ;  /* 0x00000000090972ca */ /* 0x000fc800000e0000 */
[----:B------:R-:W-:-:S13]  /*412f0*/  R2UR UR8, R8 ;  /* 0x00000000080872ca */ /* 0x000fda00000e0000 */
[----:B------:R-:W-:Y:S03]  /*41300*/  HGMMA.64x96x16.F32 R24, gdesc[UR8], R24, gsb0 ;  /* 0x01600000081879f0 */ /* 0x000fe60008000818 */
[----:B------:R-:W-:Y:S02]  /*41310*/  WARPGROUP.DEPBAR.LE gsb0, 0x0 ;  /* 0x00008000000079c5 */ /* 0x000fe40000010000 */
[----:B------:R0:W-:Y:S04]  /*41320*/  ST.E desc[UR6][R6.64], R211 ;  /* 0x000000d306007985 */ /* 0x0001e8000c101906 */
[----:B------:R-:W2:Y:S04]  /*41330*/  LDL.64 R2, [UR4+0x18] ;  /* 0x00001804ff027983 */ /* 0x000ea80008100a00 */
[----:B0-----:R-:W3:Y:S01]  /*41340*/  LDL.64 R6, [UR4] ;  /* 0x00000004ff067983 */ /* 0x001ee20008100a00 */
[----:B------:R-:W0:Y:S02]  /*41350*/  S2R R74, SR_TID.X ;  /* 0x00000000004a7919 */ /* 0x000e240000002100 */
[----:B0-----:R-:W-:-:S04]  /*41360*/  SHF.R.U32.HI R8, RZ, 0x7, R74 ;  /* 0x00000007ff087819 */ /* 0x001fc8000001164a */
[----:B------:R-:W-:-:S05]  /*41370*/  IADD3 R8, -R8, 0xb, RZ ;  /* 0x0000000b08087810 */ /* 0x000fca0007ffe1ff */
[----:B------:R0:W-:Y:S06]  /*41380*/  BAR.ARV R8, 0x100 ;  /* 0x000400080000751d */ /* 0x0001ec0000002000 */
[----:B--2---:R-:W2:Y:S04]  /*41390*/  LD.E R10, desc[UR6][R2.64] ;  /* 0x00000006020a7980 */ /* 0x004ea8000c101900 */
[----:B---3--:R0:W5:Y:S01]  /*413a0*/  LD.E R9, desc[UR6][R6.64] ;  /* 0x0000000606097980 */ /* 0x008162000c101900 */
[----:B------:R-:W-:Y:S01]  /*413b0*/  BSSY B0, `(.L_x_4484) ;  /* 0x0000005000007945 */ /* 0x000fe20003800000 */
[----:B--2---:R-:W-:-:S04]  /*413c0*/  LOP3.LUT R10, R10, 0x1, RZ, 0xfc, !PT ;  /* 0x000000010a0a7812 */ /* 0x004fc800078efcff */
[----:B------:R-:W-:-:S13]  /*413d0*/  ISETP.NE.AND P0, PT, R10, 0x3, PT ;  /* 0x000000030a00780c */ /* 0x000fda0003f05270 */
[----:B0-----:R-:W-:Y:S05]  /*413e0*/  @!P0 BRA `(.L_x_4485) ;  /* 0x0000000000048947 */ /* 0x001fea0003800000 */
[----:B------:R-:W-:Y:S01]  /*413f0*/  BPT.TRAP 0x1 ;  /* 0x000000040000795c */ /* 0x000fe20000300000 */
.L_x_4485:
[----:B------:R-:W-:Y:S05]  /*41400*/  BSYNC B0 ;  /* 0x0000000000007941 */ /* 0x000fea0003800000 */
.L_x_4484:
[----:B------:R-:W2:Y:S04]  /*41410*/  LD.E.64 R6, desc[UR6][R2.64+0x20] ;  /* 0x0000200602067980 */ /* 0x000ea8000c101b00 */
[----:B------:R-:W3:Y:S01]  /*41420*/  LD.E R8, desc[UR6][R2.64+0xc] ;  /* 0x00000c0602087980 */ /* 0x000ee2000c101900 */
[----:B--2---:R-:W-:-:S05]  /*41430*/  MOV R6, R6 ;  /* 0x0000000600067202 */ /* 0x004fca0000000f00 */
[----:B-----5:R-:W-:-:S05]  /*41440*/  IMAD R9, R9, 0x8, R6 ;  /* 0x0000000809097824 */ /* 0x020fca00078e0206 */
[----:B---3--:R-:W-:-:S04]  /*41450*/  PRMT R8, R8, 0x654, R9 ;  /* 0x0000065408087816 */ /* 0x008fc80000000009 */
[----:B------:R0:W-:Y:S01]  /*41460*/  SYNCS.ARRIVE.TRANS64.RED.A1T0 RZ, [R8+URZ], RZ ;  /* 0x000000ff08ff79a7 */ /* 0x0001e2000810043f */
[----:B------:R-:W2:Y:S04]  /*41470*/  LD.E R6, desc[UR6][R4.64+0x24] ;  /* 0x0000240604067980 */ /* 0x000ea8000c101900 */
[----:B------:R-:W0:Y:S04]  /*41480*/  LD.E R7, desc[UR6][R4.64] ;  /* 0x0000000604077980 */ /* 0x000e28000c101900 */
[----:B------:R-:W3:Y:S04]  /*41490*/  LD.E R72, desc[UR6][R72.64] ;  /* 0x0000000648487980 */ /* 0x000ee8000c101900 */
[----:B------:R-:W4:Y:S04]  /*414a0*/  LD.E R3, desc[UR6][R4.64+0x8] ;  /* 0x0000080604037980 */ /* 0x000f28000c101900 */
[----:B------:R-:W4:Y:S04]  /*414b0*/  LD.E R2, desc[UR6][R4.64+0x4] ;  /* 0x0000040604027980 */ /* 0x000f28000c101900 */
[----:B------:R-:W4:Y:S04]  /*414c0*/  LD.E R75, desc[UR6][R4.64+0xc] ;  /* 0x00000c06044b7980 */ /* 0x000f28000c101900 */
[----:B------:R-:W4:Y:S04]  /*414d0*/  LD.E R21, desc[UR6][R4.64+0x10] ;  /* 0x0000100604157980 */ /* 0x000f28000c101900 */
[----:B------:R-:W4:Y:S01]  /*414e0*/  LD.E R77, desc[UR6][R4.64+0x14] ;  /* 0x00001406044d7980 */ /* 0x000f22000c101900 */
[----:B--2---:R-:W-:-:S03]  /*414f0*/  ISETP.NE.AND P0, PT, R6, 0x1, PT ;  /* 0x000000010600780c */ /* 0x004fc60003f05270 */
[----:B------:R-:W2:Y:S10]  /*41500*/  LD.E R6, desc[UR6][R4.64+0x18] ;  /* 0x0000180604067980 */ /* 0x000eb4000c101900 */
[----:B------:R-:W2:Y:S04]  /*41510*/  @P0 LD.E R20, desc[UR6][R4.64+0x28] ;  /* 0x0000280604140980 */ /* 0x000ea8000c101900 */
[----:B------:R-:W2:Y:S01]  /*41520*/  @P0 LD.E R17, desc[UR6][R4.64+0x2c] ;  /* 0x00002c0604110980 */ /* 0x000ea2000c101900 */
[----:B0-----:R-:W-:-:S04]  /*41530*/  SHF.R.S32.HI R8, RZ, 0x1f, R7 ;  /* 0x0000001fff087819 */ /* 0x001fc80000011407 */
        /* <DEDUP_REMOVED lines=27> */
[----:B------:R-:W-:-:S04]  /*416f0*/  IMAD R8, R0, -0x60, RZ ;  /* 0xffffffa000087824 */ /* 0x000fc800078e02ff */
[----:B------:R-:W-:Y:S02]  /*41700*/  IMAD.IADD R9, R10, 0x1, -R9 ;  /* 0x000000010a097824 */ /* 0x000fe400078e0a09 */
[----:B------:R-:W-:-:S04]  /*41710*/  VIADD R8, R8, 0x1 ;  /* 0x0000000108087836 */ /* 0x000fc80000000000 */
[----:B------:R-:W-:Y:S01]  /*41720*/  IMAD R11, R9, -0x2, R8 ;  /* 0xfffffffe090b7824 */ /* 0x000fe200078e0208 */
[----:B----4-:R-:W-:Y:S01]  /*41730*/  LOP3.LUT R75, RZ, R75, RZ, 0x33, !PT ;  /* 0x0000004bff4b7212 */ /* 0x010fe200078e33ff */
[----:B------:R-:W-:-:S03]  /*41740*/  IMAD R8, R0, -0x60, R3 ;  /* 0xffffffa000087824 */ /* 0x000fc600078e0203 */
[----:B------:R-:W-:Y:S01]  /*41750*/  IADD3 R10, -R2, R11, R3 ;  /* 0x0000000b020a7210 */ /* 0x000fe20007ffe103 */
[----:B------:R-:W-:Y:S01]  /*41760*/  IMAD R9, R9, -0x2, R8 ;  /* 0xfffffffe09097824 */ /* 0x000fe200078e0208 */
[----:B------:R-:W-:Y:S03]  /*41770*/  BSSY B0, `(.L_x_4486) ;  /* 0x0000025000007945 */ /* 0x000fe60003800000 */
[C---:B------:R-:W-:Y:S02]  /*41780*/  IMAD.IADD R8, R10.reuse, 0x1, R21 ;  /* 0x000000010a087824 */ /* 0x040fe400078e0215 */
[----:B------:R-:W-:Y:S02]  /*41790*/  IMAD.IADD R10, R10, 0x1, R75 ;  /* 0x000000010a0a7824 */ /* 0x000fe400078e024b */
[----:B------:R-:W-:Y:S02]  /*417a0*/  IMAD R77, R0, -0x60, R77 ;  /* 0xffffffa0004d7824 */ /* 0x000fe400078e024d */
[----:B------:R-:W-:-:S02]  /*417b0*/  VIADD R11, R11, 0xffffffff ;  /* 0xffffffff0b0b7836 */ /* 0x000fc40000000000 */
[----:B--2---:R-:W-:-:S05]  /*417c0*/  @P0 IMAD.HI.U32 R20, R7, R20, RZ ;  /* 0x0000001407140227 */ /* 0x004fca00078e00ff */
[----:B------:R-:W-:-:S05]  /*417d0*/  @P0 SHF.R.U32.HI R7, RZ, R17, R20 ;  /* 0x00000011ff070219 */ /* 0x000fca0000011614 */
[----:B------:R-:W0:Y:S01]  /*417e0*/  SHFL.IDX PT, R15, R7, RZ, 0x1c1f ;  /* 0x001c1fff070f7589 */ /* 0x000e2200000e0000 */
[----:B------:R-:W-:Y:S02]  /*417f0*/  ISETP.GE.AND P1, PT, R6, 0x1, PT ;  /* 0x000000010600780c */ /* 0x000fe40003f26270 */
[----:B0-----:R-:W-:Y:S01]  /*41800*/  VIADDMNMX R13, R15, R8, R9, PT ;  /* 0x000000080f0d7246 */ /* 0x001fe20003800109 */
[----:B------:R-:W-:-:S10]  /*41810*/  IMAD.IADD R12, R10, 0x1, R15 ;  /* 0x000000010a0c7824 */ /* 0x000fd400078e020f */
        /* <DEDUP_REMOVED lines=9> */
[----:B------:R-:W2:Y:S04]  /*418b0*/  LD.E R15, desc[UR6][R4.64+0x1c] ;  /* 0x00001c06040f7980 */ /* 0x000ea8000c101900 */
[----:B------:R-:W3:Y:S01]  /*418c0*/  LD.E R17, desc[UR6][R4.64+0x20] ;  /* 0x0000200604117980 */ /* 0x000ee2000c101900 */
[----:B--2---:R-:W-:-:S05]  /*418d0*/  IMAD.HI.U32 R0, R0, R15, RZ ;  /* 0x0000000f00007227 */ /* 0x004fca00078e00ff */
[----:B---3--:R-:W-:-:S07]  /*418e0*/  SHF.R.U32.HI R0, RZ, R17, R0 ;  /* 0x00000011ff007219 */ /* 0x008fce0000011600 */
.L_x_4491:
[----:B------:R-:W-:Y:S05]  /*418f0*/  BSYNC B2 ;  /* 0x0000000000027941 */ /* 0x000fea0003800000 */
.L_x_4490:
[----:B------:R-:W-:Y:S01]  /*41900*/  LOP3.LUT R0, RZ, R0, RZ, 0x33, !PT ;  /* 0x00000000ff007212 */ /* 0x000fe200078e33ff */
[----:B------:R-:W-:Y:S06]  /*41910*/  BRA `(.L_x_4492) ;  /* 0x0000000000187947 */ /* 0x000fec0003800000 */
.L_x_4489:
[----:B------:R-:W-:-:S13]  /*41920*/  ISETP.NE.AND P0, PT, R6, 0x1, PT ;  /* 0x000000010600780c */ /* 0x000fda0003f05270 */
[----:B------:R-:W-:Y:S05]  /*41930*/  @!P0 BRA `(.L_x_4492) ;  /* 0x0000000000108947 */ /* 0x000fea0003800000 */
[----:B------:R-:W2:Y:S04]  /*41940*/  LD.E R15, desc[UR6][R4.64+0x1c] ;  /* 0x00001c06040f7980 */ /* 0x000ea8000c101900 */
[----:B------:R-:W3:Y:S01]  /*41950*/  LD.E R17, desc[UR6][R4.64+0x20] ;  /* 0x0000200604117980 */ /* 0x000ee2000c101900 */
[----:B--2---:R-:W-:-:S05]  /*41960*/  IMAD.HI.U32 R0, R0, R15, RZ ;  /* 0x0000000f00007227 */ /* 0x004fca00078e00ff */
[----:B---3--:R-:W-:-:S07]  /*41970*/  SHF.R.U32.HI R0, RZ, R17, R0 ;  /* 0x00000011ff007219 */ /* 0x008fce0000011600 */
.L_x_4492:
[----:B------:R-:W-:Y:S05]  /*41980*/  BSYNC B1 ;  /* 0x0000000000017941 */ /* 0x000fea0003800000 */
.L_x_4488:
[----:B------:R-:W-:-:S05]  /*41990*/  IMAD R15, R6, R0, R11 ;  /* 0x00000000060f7224 */ /* 0x000fca00078e020b */
[----:B------:R-:W-:Y:S02]  /*419a0*/  VIMNMX R12, R12, R15, !PT ;  /* 0x0000000f0c0c7248 */ /* 0x000fe40007fe0100 */
[----:B------:R-:W-:-:S07]  /*419b0*/  VIADDMNMX R13, R15, R6, R13, PT ;  /* 0x000000060f0d7246 */ /* 0x000fce000380010d */
.L_x_4487:
[----:B------:R-:W-:Y:S05]  /*419c0*/  BSYNC B0 ;  /* 0x0000000000007941 */ /* 0x000fea0003800000 */
.L_x_4486:
[C---:B------:R-:W-:Y:S01]  /*419d0*/  ISETP.GE.AND P0, PT, R77.reuse, 0x2, PT ;  /* 0x000000024d00780c */ /* 0x040fe20003f06270 */
[----:B------:R-:W0:Y:S01]  /*419e0*/  SHFL.IDX PT, R7, R7, 0x1, 0x1c1f ;  /* 0x003c1f0007077f89 */ /* 0x000e2200000e0000 */
[C---:B------:R-:W-:Y:S01]  /*419f0*/  ISETP.GE.AND P4, PT, R77.reuse, 0xa, PT ;  /* 0x0000000a4d00780c */ /* 0x040fe20003f86270 */
[----:B------:R-:W-:Y:S01]  /*41a00*/  BSSY B0, `(.L_x_4493) ;  /* 0x000008e000007945 */ /* 0x000fe20003800000 */
        /* <DEDUP_REMOVED lines=10> */
[C---:B------:R-:W-:Y:S01]  /*41ab0*/  ISETP.LT.OR P3, PT, R13.reuse, 0x9, P3 ;  /* 0x000000090d00780c */ /* 0x040fe20001f61670 */
[----:B0-----:R-:W-:Y:S01]  /*41ac0*/  IMAD.IADD R10, R10, 0x1, R7 ;  /* 0x000000010a0a7824 */ /* 0x001fe200078e0207 */
        /* <DEDUP_REMOVED lines=73> */
[----:B------:R-:W-:Y:S02]  /*41f60*/  P2R R80, PR, RZ, 0x10 ;  /* 0x00000010ff507803 */ /* 0x000fe40000000000 */
[----:B------:R-:W-:Y:S02]  /*41f70*/  FSEL R60, R60, -INF , !P2 ;  /* 0xff8000003c3c7808 */ /* 0x000fe40005000000 */
[----:B------:R-:W-:Y:S02]  /*41f80*/  ISETP.GE.AND P2, PT, R77, 0x4a, PT ;  /* 0x0000004a4d00780c */ /* 0x000fe40003f46270 */
[----:B------:R-:W-:-:S02]  /*41f90*/  VIADDMNMX R9, R7, R8, R9, PT ;  /* 0x0000000807097246 */ /* 0x000fc40003800109 */
        /* <DEDUP_REMOVED lines=39> */
.L_x_4498:
[----:B------:R-:W-:Y:S05]  /*42210*/  BSYNC B2 ;  /* 0x0000000000027941 */ /* 0x000fea0003800000 */
.L_x_4497:
[----:B------:R-:W-:Y:S01]  /*42220*/  LOP3.LUT R2, RZ, R2, RZ, 0x33, !PT ;  /* 0x00000002ff027212 */ /* 0x000fe200078e33ff */
[----:B------:R-:W-:Y:S06]  /*42230*/  BRA `(.L_x_4499) ;  /* 0x0000000000187947 */ /* 0x000fec0003800000 */
.L_x_4496:
[----:B------:R-:W-:-:S13]  /*42240*/  ISETP.NE.AND P6, PT, R6, 0x1, PT ;  /* 0x000000010600780c */ /* 0x000fda0003fc5270 */
[----:B------:R-:W-:Y:S05]  /*42250*/  @!P6 BRA `(.L_x_4499) ;  /* 0x000000000010e947 */ /* 0x000fea0003800000 */
[----:B------:R-:W2:Y:S04]  /*42260*/  LD.E R3, desc[UR6][R4.64+0x1c] ;  /* 0x00001c0604037980 */ /* 0x000ea8000c101900 */
[----:B------:R-:W3:Y:S01]  /*42270*/  LD.E R7, desc[UR6][R4.64+0x20] ;  /* 0x0000200604077980 */ /* 0x000ee2000c101900 */
[----:B--2---:R-:W-:-:S05]  /*42280*/  IMAD.HI.U32 R2, R2, R3, RZ ;  /* 0x0000000302027227 */ /* 0x004fca00078e00ff */
[----:B---3--:R-:W-:-:S07]  /*42290*/  SHF.R.U32.HI R2, RZ, R7, R2 ;  /* 0x00000007ff027219 */ /* 0x008fce0000011602 */
.L_x_4499:
[----:B------:R-:W-:Y:S05]  /*422a0*/  BSYNC B1 ;  /* 0x0000000000017941 */ /* 0x000fea0003800000 */
.L_x_4495:
[----:B------:R-:W-:-:S05]  /*422b0*/  IMAD R11, R6, R2, R11 ;  /* 0x00000002060b7224 */ /* 0x000fca00078e020b */
[----:B------:R-:W-:Y:S02]  /*422c0*/  VIADDMNMX R9, R11, R6, R9, PT ;  /* 0x000000060b097246 */ /* 0x000fe40003800109 */
[----:B------:R-:W-:-:S07]  /*422d0*/  VIMNMX R10, R10, R11, !PT ;  /* 0x0000000b0a0a7248 */ /* 0x000fce0007fe0100 */
.L_x_4494:
[----:B------:R-:W-:Y:S05]  /*422e0*/  BSYNC B0 ;  /* 0x0000000000007941 */ /* 0x000fea0003800000 */
.L_x_4493:
[----:B------:R-:W2:Y:S01]  /*422f0*/  LDL.64 R2, [UR4+0x70] ;  /* 0x00007004ff027983 */ /* 0x000ea20008100a00 */
[C---:B------:R-:W-:Y:S02]  /*42300*/  ISETP.GT.AND P0, PT, R10.reuse, 0x1, !P0 ;  /* 0x000000010a00780c */ /* 0x040fe40004704270 */
        /* <DEDUP_REMOVED lines=9> */
[----:B------:R-:W-:Y:S02]  /*423a0*/  ISETP.NE.AND P6, PT, R81, RZ, PT ;  /* 0x000000ff5100720c */ /* 0x000fe40003fc5270 */
[----:B------:R-:W-:-:S02]  /*423b0*/  FSEL R6, R31, -INF , !P0 ;  /* 0xff8000001f067808 */ /* 0x000fc40004000000 */
        /* <DEDUP_REMOVED lines=56> */
[C---:B------:R-:W-:Y:S02]  /*42740*/  ISETP.GT.AND P0, PT, R10.reuse, RZ, !P6 ;  /* 0x000000ff0a00720c */ /* 0x040fe40007704270 */
[C---:B------:R-:W-:Y:S02]  /*42750*/  ISETP.GT.AND P2, PT, R10.reuse, 0x49, !P2 ;  /* 0x000000490a00780c */ /* 0x040fe40005744270 */
[----:B------:R-:W-:Y:S02]  /*42760*/  ISETP.LT.OR P0, PT, R9, 0x1, P0 ;  /* 0x000000010900780c */ /* 0x000fe40000701670 */
[----:B------:R-:W-:Y:S02]  /*42770*/  ISETP.GT.AND P3, PT, R10, 0x50, !P3 ;  /* 0x000000500a00780c */ /* 0x000fe40005f64270 */
[----:B------:R-:W-:-:S02]  /*42780*/  FSEL R8, R26, -INF , !P0 ;  /* 0xff8000001a087808 */ /* 0x000fc40004000000 */
        /* <DEDUP_REMOVED lines=23> */
[----:B------:R-:W-:Y:S02]  /*42900*/  ISETP.LT.OR P3, PT, R9, 0x51, P3 ;  /* 0x000000510900780c */ /* 0x000fe40001f61670 */
[----:B------:R-:W-:Y:S02]  /*42910*/  FSEL R63, R63, -INF , !P2 ;  /* 0xff8000003f3f7808 */ /* 0x000fe40005000000 */
[----:B------:R-:W-:Y:S02]  /*42920*/  FMNMX.FTZ R12, R62, R11, !PT ;  /* 0x0000000b3e0c7209 */ /* 0x000fe40007810000 */
[----:B------:R-:W-:-:S02]  /*42930*/  ISETP.GT.AND P5, PT, R10, 0x58, !P5 ;  /* 0x000000580a00780c */ /* 0x000fc40006fa4270 */
[----:B------:R-:W-:Y:S02]  /*42940*/  ISETP.LT.OR P4, PT, R9, 0x52, P4 ;  /* 0x000000520900780c */ /* 0x000fe40002781670 */
[----:B------:R-:W-:Y:S02]  /*42950*/  FSEL R66, R66, -INF , !P3 ;  /* 0xff80000042427808 */ /* 0x000fe40005800000 */
[----:B------:R-:W-:Y:S02]  /*42960*/  FMNMX.FTZ R11, R63, R12, !PT ;  /* 0x0000000c3f0b7209 */ /* 0x000fe40007810000 */
[----:B------:R-:W-:Y:S02]  /*42970*/  ISETP.GT.AND P0, PT, R10, 0x59, !P6 ;  /* 0x000000590a00780c */ /* 0x000fe40007704270 */
[----:B------:R-:W-:Y:S02]  /*42980*/  ISETP.LT.OR P5, PT, R9, 0x59, P5 ;  /* 0x000000590900780c */ /* 0x000fe40002fa1670 */
[----:B------:R-:W-:-:S02]  /*42990*/  FSEL R67, R67, -INF , !P4 ;  /* 0xff80000043437808 */ /* 0x000fc40006000000 */
[----:B------:R-:W-:Y:S02]  /*429a0*/  FMNMX.FTZ R10, R66, R11, !PT ;  /* 0x0000000b420a7209 */ /* 0x000fe40007810000 */
[----:B------:R-:W-:Y:S02]  /*429b0*/  ISETP.LT.OR P0, PT, R9, 0x5a, P0 ;  /* 0x0000005a0900780c */ /* 0x000fe40000701670 */
[----:B------:R-:W-:Y:S02]  /*429c0*/  FSEL R70, R70, -INF , !P5 ;  /* 0xff80000046467808 */ /* 0x000fe40006800000 */
[----:B------:R-:W-:Y:S02]  /*429d0*/  FMNMX.FTZ R9, R67, R10, !PT ;  /* 0x0000000a43097209 */ /* 0x000fe40007810000 */
[----:B------:R-:W-:Y:S02]  /*429e0*/  FSEL R71, R71, -INF , !P0 ;  /* 0xff80000047477808 */ /* 0x000fe40004000000 */
[----:B------:R-:W-:-:S04]  /*429f0*/  FMNMX.FTZ R10, R70, R9, !PT ;  /* 0x00000009460a7209 */ /* 0x000fc80007810000 */
[----:B------:R-:W-:-:S05]  /*42a00*/  FMNMX.FTZ R11, R71, R10, !PT ;  /* 0x0000000a470b7209 */ /* 0x000fca0007810000 */
[----:B--2---:R-:W-:Y:S04]  /*42a10*/  ST.E desc[UR6][R2.64+0x4], R11 ;  /* 0x0000040b02007985 */ /* 0x004fe8000c101906 */
[----:B------:R-:W2:Y:S01]  /*42a20*/  LD.E R12, desc[UR6][R2.64+0x4] ;  /* 0x00000406020c7980 */ /* 0x000ea2000c101900 */
        /* <DEDUP_REMOVED lines=24> */
[----:B0-----:R-:W-:Y:S02]  /*42bb0*/  FMNMX.FTZ R10, R9, R10, !PT ;  /* 0x0000000a090a7209 */ /* 0x001fe40007810000 */
[----:B------:R-:W-:Y:S04]  /*42bc0*/  ST.E desc[UR6][R2.64], R9 ;  /* 0x0000000902007985 */ /* 0x000fe8000c101906 */
[----:B--2---:R-:W0:Y:S02]  /*42bd0*/  SHFL.BFLY PT, R11, R12, 0x2, 0x1f ;  /* 0x0c401f000c0b7f89 */ /* 0x004e2400000e0000 */
[----:B0-----:R-:W-:-:S02]  /*42be0*/  FMNMX.FTZ R13, R12, R11, !PT ;  /* 0x0000000b0c0d7209 */ /* 0x001fc40007810000 */
[----:B------:R-:W0:Y:S04]  /*42bf0*/  SHFL.BFLY PT, R11, R10, 0x1, 0x1f ;  /* 0x0c201f000a0b7f89 */ /* 0x000e2800000e0000 */
[----:B------:R-:W1:Y:S01]  /*42c00*/  SHFL.BFLY PT, R14, R13, 0x1, 0x1f ;  /* 0x0c201f000d0e7f89 */ /* 0x000e6200000e0000 */
[----:B0-----:R-:W-:Y:S02]  /*42c10*/  FMNMX.FTZ R11, R10, R11, !PT ;  /* 0x0000000b0a0b7209 */ /* 0x001fe40007810000 */
[----:B-1----:R-:W-:-:S03]  /*42c20*/  FMNMX.FTZ R15, R13, R14, !PT ;  /* 0x0000000e0d0f7209 */ /* 0x002fc60007810000 */
[----:B------:R-:W-:Y:S04]  /*42c30*/  ST.E desc[UR6][R2.64], R11 ;  /* 0x0000000b02007985 */ /* 0x000fe8000c101906 */
[----:B------:R0:W-:Y:S04]  /*42c40*/  ST.E desc[UR6][R2.64+0x4], R15 ;  /* 0x0000040f02007985 */ /* 0x0001e8000c101906 */
[----:B0-----:R-:W2:Y:S04]  /*42c50*/  LDL.64 R2, [UR4+0x70] ;  /* 0x00007004ff027983 */ /* 0x001ea80008100a00 */
[----:B--2---:R-:W2:Y:S04]  /*42c60*/  LD.E R73, desc[UR6][R2.64+0x20] ;  /* 0x0000200602497980 */ /* 0x004ea8000c101900 */
[----:B------:R-:W2:Y:S04]  /*42c70*/  LD.E R12, desc[UR6][R2.64] ;  /* 0x00000006020c7980 */ /* 0x000ea8000c101900 */
[----:B------:R-:W3:Y:S01]  /*42c80*/  LD.E R14, desc[UR6][R2.64+0x4] ;  /* 0x00000406020e7980 */ /* 0x000ee2000c101900 */
[C---:B--2---:R-:W-:Y:S01]  /*42c90*/  FMUL.FTZ R10, R12.reuse, R73 ;  /* 0x000000490c0a7220 */ /* 0x044fe20000410000 */
[----:B------:R-:W-:-:S04]  /*42ca0*/  FSETP.NEU.FTZ.AND P0, PT, R12, -INF , PT ;  /* 0xff8000000c00780b */ /* 0x000fc80003f1d000 */
[----:B------:R-:W-:Y:S02]  /*42cb0*/  FSEL R10, R10, RZ, P0 ;  /* 0x000000ff0a0a7208 */ /* 0x000fe40000000000 */
[----:B---3--:R-:W-:-:S03]  /*42cc0*/  FSETP.NEU.FTZ.AND P0, PT, R14, -INF , PT ;  /* 0xff8000000e00780b */ /* 0x008fc60003f1d000 */
[-CC-:B------:R-:W-:Y:S01]  /*42cd0*/  FFMA.FTZ R31, R36, R73.reuse, -R10.reuse ;  /* 0x00000049241f7223 */ /* 0x180fe2000001080a */
[----:B------:R-:W-:Y:S01]  /*42ce0*/  FMUL.FTZ R36, R73, R14 ;  /* 0x0000000e49247220 */ /* 0x000fe20000410000 */
[----:B------:R-:W-:-:S04]  /*42cf0*/  FFMA.FTZ R34, R24, R73, -R10 ;  /* 0x0000004918227223 */ /* 0x000fc8000001080a */
[----:B------:R-:W-:Y:S01]  /*42d00*/  FSEL R36, R36, RZ, P0 ;  /* 0x000000ff24247208 */ /* 0x000fe20000000000 */
[-CC-:B------:R-:W-:Y:S01]  /*42d10*/  FFMA.FTZ R176, R25, R73.reuse, -R10.reuse ;  /* 0x0000004919b07223 */ /* 0x180fe2000001080a */
[----:B------:R-:W-:-:S03]  /*42d20*/  FFMA.FTZ R33, R28, R73, -R10 ;  /* 0x000000491c217223 */ /* 0x000fc6000001080a */
[-CC-:B------:R-:W-:Y:S01]  /*42d30*/  FFMA.FTZ R20, R8, R73.reuse, -R36.reuse ;  /* 0x0000004908147223 */ /* 0x180fe20000010824 */
[-CC-:B------:R-:W-:Y:S01]  /*42d40*/  FFMA.FTZ R177, R7, R73.reuse, -R36.reuse ;  /* 0x0000004907b17223 */ /* 0x180fe20000010824 */
[-C--:B------:R-:W-:Y:S01]  /*42d50*/  FFMA.FTZ R17, R4, R73.reuse, -R36 ;  /* 0x0000004904117223 */ /* 0x080fe20000010824 */
[----:B------:R-:W-:Y:S01]  /*42d60*/  MUFU.EX2 R34, R34 ;  /* 0x0000002200227308 */ /* 0x000fe20000000800 */
[-C--:B------:R-:W-:Y:S01]  /*42d70*/  FFMA.FTZ R178, R29, R73.reuse, -R10 ;  /* 0x000000491db27223 */ /* 0x080fe2000001080a */
[----:B------:R-:W-:-:S06]  /*42d80*/  FFMA.FTZ R179, R6, R73, -R36 ;  /* 0x0000004906b37223 */ /* 0x000fcc0000010824 */
[----:B------:R-:W0:Y:S01]  /*42d90*/  MUFU.EX2 R176, R176 ;  /* 0x000000b000b07308 */ /* 0x000e220000000800 */
[-C--:B------:R-:W-:Y:S01]  /*42da0*/  FFMA.FTZ R32, R32, R73.reuse, -R10 ;  /* 0x0000004920207223 */ /* 0x080fe2000001080a */
[----:B------:R-:W-:-:S06]  /*42db0*/  FFMA.FTZ R16, R5, R73, -R36 ;  /* 0x0000004905107223 */ /* 0x000fcc0000010824 */
[----:B------:R-:W-:Y:S08]  /*42dc0*/  MUFU.EX2 R20, R20 ;  /* 0x0000001400147308 */ /* 0x000ff00000000800 */
[----:B------:R-:W1:Y:S01]  /*42dd0*/  MUFU.EX2 R177, R177 ;  /* 0x000000b100b17308 */ /* 0x000e620000000800 */
[----:B------:R-:W-:-:S07]  /*42de0*/  FFMA.FTZ R160, R0, R73, -R10 ;  /* 0x0000004900a07223 */ /* 0x000fce000001080a */
[----:B------:R-:W2:Y:S01]  /*42df0*/  MUFU.EX2 R33, R33 ;  /* 0x0000002100217308 */ /* 0x000ea20000000800 */
[----:B------:R-:W-:-:S07]  /*42e00*/  FFMA.FTZ R161, R35, R73, -R36 ;  /* 0x0000004923a17223 */ /* 0x000fce0000010824 */
[----:B------:R-:W3:Y:S01]  /*42e10*/  MUFU.EX2 R17, R17 ;  /* 0x0000001100117308 */ /* 0x000ee20000000800 */
[----:B------:R-:W-:-:S07]  /*42e20*/  FFMA.FTZ R15, R38, R73, -R36 ;  /* 0x00000049260f7223 */ /* 0x000fce0000010824 */
[----:B------:R-:W4:Y:S08]  /*42e30*/  MUFU.EX2 R178, R178 ;  /* 0x000000b200b27308 */ /* 0x000f300000000800 */
[----:B------:R-:W4:Y:S01]  /*42e40*/  MUFU.EX2 R179, R179 ;  /* 0x000000b300b37308 */ /* 0x000f220000000800 */
[----:B0-----:R-:W-:Y:S01]  /*42e50*/  FADD.FTZ R0, R34, R176 ;  /* 0x000000b022007221 */ /* 0x001fe20000010000 */
[----:B------:R-:W-:-:S06]  /*42e60*/  FFMA.FTZ R162, R37, R73, -R10 ;  /* 0x0000004925a27223 */ /* 0x000fcc000001080a */
[----:B------:R-:W0:Y:S01]  /*42e70*/  MUFU.EX2 R32, R32 ;  /* 0x0000002000207308 */ /* 0x000e220000000800 */
[----:B-1----:R-:W-:Y:S01]  /*42e80*/  FADD.FTZ R4, R20, R177 ;  /* 0x000000b114047221 */ /* 0x002fe20000010000 */
[----:B------:R-:W-:-:S06]  /*42e90*/  FFMA.FTZ R163, R39, R73, -R36 ;  /* 0x0000004927a37223 */ /* 0x000fcc0000010824 */
[----:B------:R-:W1:Y:S01]  /*42ea0*/  MUFU.EX2 R16, R16 ;  /* 0x0000001000107308 */ /* 0x000e620000000800 */
[----:B--2---:R-:W-:Y:S01]  /*42eb0*/  FADD.FTZ R5, R33, R0 ;  /* 0x0000000021057221 */ /* 0x004fe20000010000 */
[----:B------:R-:W-:-:S06]  /*42ec0*/  FFMA.FTZ R30, R40, R73, -R10 ;  /* 0x00000049281e7223 */ /* 0x000fcc000001080a */
[----:B------:R-:W2:Y:S01]  /*42ed0*/  MUFU.EX2 R160, R160 ;  /* 0x000000a000a07308 */ /* 0x000ea20000000800 */
        /* <DEDUP_REMOVED lines=49> */
[-CC-:B------:R-:W-:Y:S01]  /*431f0*/  FFMA.FTZ R25, R60, R73.reuse, -R10.reuse ;  /* 0x000000493c197223 */ /* 0x180fe2000001080a */
[----:B------:R-:W-:-:S05]  /*43200*/  FFMA.FTZ R186, R61, R73, -R10 ;  /* 0x000000493dba7223 */ /* 0x000fca000001080a */
[----:B------:R-:W0:Y:S01]  /*43210*/  MUFU.EX2 R181, R181 ;  /* 0x000000b500b57308 */ /* 0x000e220000000800 */
[-CC-:B------:R-:W-:Y:S01]  /*43220*/  FFMA.FTZ R24, R64, R73.reuse, -R10.reuse ;  /* 0x0000004940187223 */ /* 0x180fe2000001080a */
[-CC-:B------:R-:W-:Y:S01]  /*43230*/  FFMA.FTZ R188, R65, R73.reuse, -R10.reuse ;  /* 0x0000004941bc7223 */ /* 0x180fe2000001080a */
[-CC-:B------:R-:W-:Y:S01]  /*43240*/  FFMA.FTZ R21, R68, R73.reuse, -R10.reuse ;  /* 0x0000004944157223 */ /* 0x180fe2000001080a */
[----:B------:R-:W-:Y:S01]  /*43250*/  FFMA.FTZ R190, R69, R73, -R10 ;  /* 0x0000004945be7223 */ /* 0x000fe2000001080a */
[----:B-1----:R-:W-:-:S03]  /*43260*/  FADD.FTZ R0, R13, R0 ;  /* 0x000000000d007221 */ /* 0x002fc60000010000 */
[----:B------:R-:W1:Y:S01]  /*43270*/  MUFU.EX2 R27, R27 ;  /* 0x0000001b001b7308 */ /* 0x000e620000000800 */
[----:B------:R-:W-:Y:S01]  /*43280*/  FFMA.FTZ R10, R58, R73, -R36 ;  /* 0x000000493a0a7223 */ /* 0x000fe20000010824 */
[----:B--2---:R-:W-:Y:S01]  /*43290*/  FADD.FTZ R5, R170, R5 ;  /* 0x00000005aa057221 */ /* 0x004fe20000010000 */
[----:B---3--:R-:W-:-:S05]  /*432a0*/  FADD.FTZ R7, R171, R0 ;  /* 0x00000000ab077221 */ /* 0x008fca0000010000 */
[----:B------:R-:W2:Y:S01]  /*432b0*/  MUFU.EX2 R11, R11 ;  /* 0x0000000b000b7308 */ /* 0x000ea20000000800 */
[----:B------:R-:W-:Y:S01]  /*432c0*/  FFMA.FTZ R185, R59, R73, -R36 ;  /* 0x000000493bb97223 */ /* 0x000fe20000010824 */
[----:B----4-:R-:W-:-:S06]  /*432d0*/  FADD.FTZ R5, R28, R5 ;  /* 0x000000051c057221 */ /* 0x010fcc0000010000 */
[----:B------:R-:W3:Y:S01]  /*432e0*/  MUFU.EX2 R182, R182 ;  /* 0x000000b600b67308 */ /* 0x000ee20000000800 */
[----:B------:R-:W-:Y:S01]  /*432f0*/  FADD.FTZ R0, R12, R7 ;  /* 0x000000070c007221 */ /* 0x000fe20000010000 */
[----:B------:R-:W-:-:S06]  /*43300*/  FFMA.FTZ R9, R62, R73, -R36 ;  /* 0x000000493e097223 */ /* 0x000fcc0000010824 */
        /* <DEDUP_REMOVED lines=35> */
[----:B--2---:R-:W-:-:S06]  /*43540*/  FADD.FTZ R4, R8, R7 ;  /* 0x0000000708047221 */ /* 0x004fcc0000010000 */
[----:B------:R-:W1:Y:S08]  /*43550*/  MUFU.EX2 R190, R190 ;  /* 0x000000be00be7308 */ /* 0x000e700000000800 */
[----:B------:R-:W2:Y:S01]  /*43560*/  MUFU.EX2 R191, R191 ;  /* 0x000000bf00bf7308 */ /* 0x000ea20000000800 */
[----:B---3--:R-:W-:Y:S01]  /*43570*/  FADD.FTZ R6, R188, R5 ;  /* 0x00000005bc067221 */ /* 0x008fe20000010000 */
[----:B----4-:R-:W-:-:S03]  /*43580*/  FADD.FTZ R5, R189, R4 ;  /* 0x00000004bd057221 */ /* 0x010fc60000010000 */
[----:B0-----:R-:W-:Y:S01]  /*43590*/  FADD.FTZ R7, R21, R6 ;  /* 0x0000000615077221 */ /* 0x001fe20000010000 */
[----:B------:R-:W-:-:S03]  /*435a0*/  FADD.FTZ R4, R0, R5 ;  /* 0x0000000500047221 */ /* 0x000fc60000010000 */
[----:B-1----:R-:W-:Y:S01]  /*435b0*/  FADD.FTZ R35, R190, R7 ;  /* 0x00000007be237221 */ /* 0x002fe20000010000 */
[----:B--2---:R-:W-:-:S04]  /*435c0*/  FADD.FTZ R37, R191, R4 ;  /* 0x00000004bf257221 */ /* 0x004fc80000010000 */
[----:B------:R-:W-:Y:S04]  /*435d0*/  ST.E desc[UR6][R2.64+0x10], R35 ;  /* 0x0000102302007985 */ /* 0x000fe8000c101906 */
[----:B------:R0:W-:Y:S04]  /*435e0*/  ST.E desc[UR6][R2.64+0x14], R37 ;  /* 0x0000142502007985 */ /* 0x0001e8000c101906 */
[----:B------:R-:W2:Y:S04]  /*435f0*/  LDL.64 R4, [UR4] ;  /* 0x00000004ff047983 */ /* 0x000ea80008100a00 */
[----:B------:R-:W3:Y:S04]  /*43600*/  LDL.64 R6, [UR4+0x98] ;  /* 0x00009804ff067983 */ /* 0x000ee80008100a00 */
[----:B0-----:R-:W4:Y:S01]  /*43610*/  LDL.64 R2, [UR4+0x80] ;  /* 0x00008004ff027983 */ /* 0x001f220008100a00 */
[----:B------:R-:W-:-:S05]  /*43620*/  LEA.HI R74, R74, 0x8, RZ, 0x19 ;  /* 0x000000084a4a7811 */ /* 0x000fca00078fc8ff */
[----:B------:R0:W-:Y:S06]  /*43630*/  BAR.SYNC.DEFER_BLOCKING R74, 0x100 ;  /* 0x0004004a0000751d */ /* 0x0001ec0000010000 */
[----:B--2---:R-:W2:Y:S04]  /*43640*/  LD.E R39, desc[UR6][R4.64] ;  /* 0x0000000604277980 */ /* 0x004ea8000c101900 */
[----:B----4-:R-:W4:Y:S04]  /*43650*/  LD.E R41, desc[UR6][R2.64] ;  /* 0x0000000602297980 */ /* 0x010f28000c101900 */
[----:B---3--:R-:W2:Y:S04]  /*43660*/  LD.E.64 R4, desc[UR6][R6.64] ;  /* 0x0000000606047980 */ /* 0x008ea8000c101b00 */
        /* <DEDUP_REMOVED lines=27> */
[----:B------:R-:W3:Y:S04]  /*43820*/  LDL.64 R6, [UR4+0x88] ;  /* 0x00008804ff067983 */ /* 0x000ee80008100a00 */
        /* <DEDUP_REMOVED lines=45> */
[----:B----4-:R-:W-:Y:S01]  /*43b00*/  ST.E desc[UR6][R2.64], R41 ;  /* 0x0000002902007985 */ /* 0x010fe2000c101906 */
[----:B--2---:R-:W-:-:S03]  /*43b10*/  IMAD R4, R39, 0xc00, R4 ;  /* 0x00000c0027047824 */ /* 0x004fc600078e0204 */
[----:B------:R-:W2:Y:S04]  /*43b20*/  LD.E R109, desc[UR6][R2.64+0x198] ;  /* 0x00019806026d7980 */ /* 0x000ea8000c101900 */
[----:B---3--:R-:W-:Y:S04]  /*43b30*/  ST.E desc[UR6][R2.64+0x4], R43 ;  /* 0x0000042b02007985 */ /* 0x008fe8000c101906 */
        /* <DEDUP_REMOVED lines=82> */
[----:B------:R-:W-:Y:S02]  /*44060*/  F2FP.F16.F32.PACK_AB R176, R176, R34 ;  /* 0x00000022b0b0723e */ /* 0x000fe400000000ff */
[----:B------:R-:W-:Y:S02]  /*44070*/  F2FP.F16.F32.PACK_AB R178, R178, R33 ;  /* 0x00000021b2b2723e */ /* 0x000fe400000000ff */
[----:B------:R-:W-:Y:S02]  /*44080*/  F2FP.F16.F32.PACK_AB R177, R177, R20 ;  /* 0x00000014b1b1723e */ /* 0x000fe400000000ff */
[----:B------:R-:W-:Y:S01]  /*44090*/  F2FP.F16.F32.PACK_AB R179, R179, R17 ;  /* 0x00000011b3b3723e */ /* 0x000fe200000000ff */
[----:B------:R-:W-:Y:S01]  /*440a0*/  ST.E desc[UR6][R2.64+0x74], R36 ;  /* 0x0000742402007985 */ /* 0x000fe2000c101906 */
[----:B------:R-:W-:-:S02]  /*440b0*/  F2FP.F16.F32.PACK_AB R160, R160, R32 ;  /* 0x00000020a0a0723e */ /* 0x000fc400000000ff */
[----:B------:R-:W-:Y:S01]  /*440c0*/  F2FP.F16.F32.PACK_AB R162, R162, R31 ;  /* 0x0000001fa2a2723e */ /* 0x000fe200000000ff */
[----:B------:R-:W-:Y:S01]  /*440d0*/  ST.E desc[UR6][R2.64+0x7c], R38 ;  /* 0x00007c2602007985 */ /* 0x000fe2000c101906 */
[----:B------:R-:W-:Y:S02]  /*440e0*/  F2FP.F16.F32.PACK_AB R168, R168, R30 ;  /* 0x0000001ea8a8723e */ /* 0x000fe400000000ff */
[----:B------:R-:W-:Y:S01]  /*440f0*/  F2FP.F16.F32.PACK_AB R170, R170, R29 ;  /* 0x0000001daaaa723e */ /* 0x000fe200000000ff */
[----:B------:R-:W-:Y:S01]  /*44100*/  ST.E desc[UR6][R2.64+0x84], R40 ;  /* 0x0000842802007985 */ /* 0x000fe2000c101906 */
[----:B------:R-:W-:Y:S02]  /*44110*/  F2FP.F16.F32.PACK_AB R180, R180, R28 ;  /* 0x0000001cb4b4723e */ /* 0x000fe400000000ff */
[----:B------:R-:W-:Y:S01]  /*44120*/  F2FP.F16.F32.PACK_AB R182, R182, R27 ;  /* 0x0000001bb6b6723e */ /* 0x000fe200000000ff */
[----:B------:R-:W-:Y:S01]  /*44130*/  ST.E desc[UR6][R2.64+0x8c], R42 ;  /* 0x00008c2a02007985 */ /* 0x000fe2000c101906 */
[----:B------:R-:W-:-:S02]  /*44140*/  F2FP.F16.F32.PACK_AB R184, R184, R26 ;  /* 0x0000001ab8b8723e */ /* 0x000fc400000000ff */
[----:B------:R-:W-:Y:S01]  /*44150*/  F2FP.F16.F32.PACK_AB R186, R186, R25 ;  /* 0x00000019baba723e */ /* 0x000fe200000000ff */
[----:B------:R-:W-:Y:S01]  /*44160*/  ST.E desc[UR6][R2.64+0x94], R44 ;  /* 0x0000942c02007985 */ /* 0x000fe2000c101906 */
[----:B------:R-:W-:-:S03]  /*44170*/  F2FP.F16.F32.PACK_AB R188, R188, R24 ;  /* 0x00000018bcbc723e */ /* 0x000fc600000000ff */
        /* <DEDUP_REMOVED lines=15> */
[----:B------:R-:W-:Y:S04]  /*44270*/  ST.E desc[UR6][R2.64+0x78], R37 ;  /* 0x0000782502007985 */ /* 0x000fe8000c101906 */
[----:B------:R-:W-:Y:S04]  /*44280*/  ST.E desc[UR6][R2.64+0x80], R39 ;  /* 0x0000802702007985 */ /* 0x000fe8000c101906 */
[----:B------:R-:W-:Y:S04]  /*44290*/  ST.E desc[UR6][R2.64+0x88], R41 ;  /* 0x0000882902007985 */ /* 0x000fe8000c101906 */
[----:B------:R-:W-:Y:S04]  /*442a0*/  ST.E desc[UR6][R2.64+0x90], R43 ;  /* 0x0000902b02007985 */ /* 0x000fe8000c101906 */
        /* <DEDUP_REMOVED lines=76> */
[----:B------:R-:W-:Y:S01]  /*44770*/  ST.E desc[UR6][R6.64], RZ ;  /* 0x000000ff06007985 */ /* 0x000fe2000c101906 */
[----:B0-----:R-:W-:-:S06]  /*44780*/  WARPGROUP.ARRIVE ;  /* 0x00000000000079c5 */ /* 0x001fcc0000000000 */
[----:B------:R-:W-:Y:S03]  /*44790*/  HGMMA.64x256x16.F32 R24, R176, gdesc[UR8].tnspB, RZ, !UPT, gsb0 ;  /* 0x43e00008b0187df0 */ /* 0x000fe6000c0008ff */
[----:B------:R-:W-:Y:S02]  /*447a0*/  WARPGROUP.DEPBAR.LE gsb0, 0x0 ;  /* 0x00008000000079c5 */ /* 0x000fe40000010000 */
        /* <DEDUP_REMOVED lines=129> */
[----:B0-----:R-:W4:Y:S04]  /*44fc0*/  LD.E R24, desc[UR6][R2.64] ;  /* 0x0000000602187980 */ /* 0x001f28000c101900 */
[----:B-1----:R-:W4:Y:S04]  /*44fd0*/  LD.E R25, desc[UR6][R2.64+0x4] ;  /* 0x0000040602197980 */ /* 0x002f28000c101900 */
[----:B--2---:R-:W2:Y:S04]  /*44fe0*/  LD.E R26, desc[UR6][R2.64+0x8] ;  /* 0x00000806021a7980 */ /* 0x004ea8000c101900 */
[----:B---3--:R-:W2:Y:S04]  /*44ff0*/  LD.E R27, desc[UR6][R2.64+0xc] ;  /* 0x00000c06021b7980 */ /* 0x008ea8000c101900 */
        /* <DEDUP_REMOVED lines=130> */
[----:B------:R-:W-:Y:S02]  /*45820*/  F2FP.F16.F32.PACK_AB R161, R161, R16 ;  /* 0x00000010a1a1723e */ /* 0x000fe400000000ff */
[----:B------:R-:W-:-:S04]  /*45830*/  F2FP.F16.F32.PACK_AB R163, R163, R15 ;  /* 0x0000000fa3a3723e */ /* 0x000fc800000000ff */
[----:B--2---:R-:W-:-:S06]  /*45840*/  WARPGROUP.ARRIVE ;  /* 0x00000000000079c5 */ /* 0x004fcc0000000000 */
[----:B------:R-:W-:Y:S03]  /*45850*/  HGMMA.64x256x16.F32 R24, R160, gdesc[UR8].tnspB, R24, gsb0 ;  /* 0x43e00008a0187df0 */ /* 0x000fe60008000818 */
        /* <DEDUP_REMOVED lines=794> */
[----:B------:R-:W-:-:S04]  /*48a00*/  F2FP.F16.F32.PACK_AB R185, R185, R10 ;  /* 0x0000000ab9b9723e */ /* 0x000fc800000000ff */
[----:B--2---:R-:W-:-:S07]  /*48a10*/  WARPGROUP.ARRIVE ;  /* 0x00000000000079c5 */ /* 0x004fce0000000000 */
        /* <DEDUP_REMOVED lines=263> */
[----:B------:R-:W-:-:S04]  /*49a90*/  F2FP.F16.F32.PACK_AB R191, R191, R0 ;  /* 0x00000000bfbf723e */ /* 0x000fc800000000ff */
[----:B--2---:R-:W-:-:S06]  /*49aa0*/  WARPGROUP.ARRIVE ;  /* 0x00000000000079c5 */ /* 0x004fcc0000000000 */
[----:B------:R-:W-:Y:S03]  /*49ab0*/  HGMMA.64x256x16.F32 R24, R188, gdesc[UR8].tnspB, R24, gsb0 ;  /* 0x43e00008bc187df0 */ /* 0x000fe60008000818 */
        /* <DEDUP_REMOVED lines=130> */
[----:B------:R-:W2:Y:S04]  /*4a2e0*/  LD.E R0, desc[UR6][R2.64+0x1fc] ;  /* 0x0001fc0602007980 */ /* 0x000ea8000c101900 */
[----:B------:R-:W3:Y:S04]  /*4a2f0*/  LD.E R4, desc[UR6][R2.64] ;  /* 0x0000000602047980 */ /* 0x000ee8000c101900 */
        /* <DEDUP_REMOVED lines=126> */
[----:B--2---:R-:W-:Y:S04]  /*4aae0*/  ST.E desc[UR6][R2.64+0x1fc], R0 ;  /* 0x0001fc0002007985 */ /* 0x004fe8000c101906 */
[----:B---3--:R-:W-:Y:S04]  /*4aaf0*/  ST.E desc[UR6][R2.64], R4 ;  /* 0x0000000402007985 */ /* 0x008fe8000c101906 */
[----:B----4-:R0:W-:Y:S04]  /*4ab00*/  ST.E desc[UR6][R2.64+0x4], R5 ;  /* 0x0000040502007985 */ /* 0x0101e8000c101906 */
        /* <DEDUP_REMOVED lines=125> */
[----:B0-----:R-:W3:Y:S04]  /*4b2e0*/  LDL.64 R4, [UR4+0x40] ;  /* 0x00004004ff047983 */ /* 0x001ee80008100a00 */
[----:B-1----:R-:W4:Y:S04]  /*4b2f0*/  LDL.64 R6, [UR4] ;  /* 0x00000004ff067983 */ /* 0x002f280008100a00 */
[----:B---3--:R-:W3:Y:S04]  /*4b300*/  LD.E R0, desc[UR6][R4.64] ;  /* 0x0000000604007980 */ /* 0x008ee8000c101900 */
[----:B----4-:R2:W5:Y:S01]  /*4b310*/  LD.E R6, desc[UR6][R6.64] ;  /* 0x0000000606067980 */ /* 0x010562000c101900 */
[----:B------:R-:W-:Y:S01]  /*4b320*/  BSSY B0, `(.L_x_4500) ;  /* 0x0000005000007945 */ /* 0x000fe20003800000 */
[----:B---3--:R-:W-:-:S04]  /*4b330*/  LOP3.LUT R0, R0, 0x1, RZ, 0xfc, !PT ;  /* 0x0000000100007812 */ /* 0x008fc800078efcff */
[----:B------:R-:W-:-:S13]  /*4b340*/  ISETP.NE.AND P0, PT, R0, 0x3, PT ;  /* 0x000000030000780c */ /* 0x000fda0003f05270 */
[----:B--2---:R-:W-:Y:S05]  /*4b350*/  @!P0 BRA `(.L_x_4501) ;  /* 0x0000000000048947 */ /* 0x004fea0003800000 */
[----:B------:R-:W-:Y:S01]  /*4b360*/  BPT.TRAP 0x1 ;  /* 0x000000040000795c */ /* 0x000fe20000300000 */
.L_x_4501:
[----:B------:R-:W-:Y:S05]  /*4b370*/  BSYNC B0 ;  /* 0x0000000000007941 */ /* 0x000fea0003800000 */
.L_x_4500:
[----:B------:R-:W2:Y:S04]  /*4b380*/  LD.E.64 R2, desc[UR6][R4.64+0x20] ;  /* 0x0000200604027980 */ /* 0x000ea8000c101b00 */
[----:B------:R-:W3:Y:S01]  /*4b390*/  LD.E R0, desc[UR6][R4.64+0xc] ;  /* 0x00000c0604007980 */ /* 0x000ee2000c101900 */
[----:B------:R-:W-:Y:S01]  /*4b3a0*/  IMAD.MOV.U32 R213, RZ, RZ, 0x0 ;  /* 0x00000000ffd57424 */ /* 0x000fe200078e00ff */
[----:B--2---:R-:W-:-:S05]  /*4b3b0*/  MOV R3, R2 ;  /* 0x0000000200037202 */ /* 0x004fca0000000f00 */
[----:B-----5:R-:W-:-:S05]  /*4b3c0*/  IMAD R3, R6, 0x8, R3 ;  /* 0x0000000806037824 */ /* 0x020fca00078e0203 */
[----:B---3--:R-:W-:-:S04]  /*4b3d0*/  PRMT R0, R0, 0x654, R3 ;  /* 0x0000065400007816 */ /* 0x008fc80000000003 */
[----:B------:R0:W-:Y:S02]  /*4b3e0*/  SYNCS.ARRIVE.TRANS64.RED.A1T0 RZ, [R0+URZ], RZ ;  /* 0x000000ff00ff79a7 */ /* 0x0001e4000810043f */
[----:B0-----:R-:W-:Y:S05]  /*4b3f0*/  RET.REL.NODEC R212 `(_ZN7cutlass13device_kernelIN5flash11enable_sm90INS1_16FlashAttnFwdSm90INS1_25CollectiveMainloopFwdSm90ILi2EN4cute5tupleIJNS5_1CILi1EEES8_S8_EEENS6_IJNS7_ILi128EEENS7_ILi96EEENS7_ILi64EEEEEELi256ENS_6half_tEfNS_4arch4Sm90ELb0ELb1ELb0ELb1ELb1ELb1ELb1ELb1ELb0ELb1ELb1ELb0EEENS1_21CollectiveEpilogueFwdINS6_IJSA_NS7_ILi256EEESB_EEES9_SE_SG_Li256ELb1ELb1ELb1ELb0EEENS1_36VarlenDynamicPersistentTileSchedulerILi128ELi96ELi256ELi128ELb1ELb1ELb1ELb1ELb0ELb1EEEEEEEEEvNT_6ParamsE) ;  /* 0xfffffb4cd4007950 */ /* 0x001fea0003c3ffff */
.L_x_4474:
[----:B0-----:R0:W1:Y:S02]  /*4b400*/  SYNCS.PHASECHK.TRANS64.TRYWAIT P0, [R8+URZ], R9 ;  /* 0x00000009080075a7 */ /* 0x001064000800017f */
[----:B-1----:R-:W-:Y:S05]  /*4b410*/  @!P0 NANOSLEEP.SYNCS 0x989680 ;  /* 0x009896800000895d */ /* 0x002fea0003900000 */
[----:B------:R-:W1:Y:S02]  /*4b420*/  @!P0 SYNCS.PHASECHK.TRANS64 P0, [R8+URZ], R9 ;  /* 0x00000009080085a7 */ /* 0x000e64000800007f */
[----:B-1----:R-:W-:Y:S05]  /*4b430*/  @!P0 BRA `(.L_x_4474) ;  /* 0xfffffffc00f08947 */ /* 0x002fea000383ffff */
[----:B------:R-:W-:Y:S05]  /*4b440*/  BRA `(.L_x_4473) ;  /* 0xffffff4c00087947 */ /* 0x000fea000383ffff */
.L_x_4476:
[----:B0-----:R0:W1:Y:S02]  /*4b450*/  SYNCS.PHASECHK.TRANS64.TRYWAIT P0, [R8+URZ+0x32410], R9 ;  /* 0x03241009080075a7 */ /* 0x001064000800017f */
[----:B-1----:R-:W-:Y:S05]  /*4b460*/  @!P0 NANOSLEEP.SYNCS 0x989680 ;  /* 0x009896800000895d */ /* 0x002fea0003900000 */
[----:B------:R-:W1:Y:S02]  /*4b470*/  @!P0 SYNCS.PHASECHK.TRANS64 P0, [R8+URZ+0x32410], R9 ;  /* 0x03241009080085a7 */ /* 0x000e64000800007f */
[----:B-1----:R-:W-:Y:S05]  /*4b480*/  @!P0 BRA `(.L_x_4476) ;  /* 0xfffffffc00f08947 */ /* 0x002fea000383ffff */
[----:B------:R-:W-:Y:S05]  /*4b490*/  BRA `(.L_x_4502) ;  /* 0xffffff4c00fc7947 */ /* 0x000fea000383ffff */
.L_x_4483:
[----:B0-----:R0:W1:Y:S02]  /*4b4a0*/  SYNCS.PHASECHK.TRANS64.TRYWAIT P0, [R8+URZ], R9 ;  /* 0x00000009080075a7 */ /* 0x001064000800017f */
[----:B-1----:R-:W-:Y:S05]  /*4b4b0*/  @!P0 NANOSLEEP.SYNCS 0x989680 ;  /* 0x009896800000895d */ /* 0x002fea0003900000 */
[----:B------:R-:W1:Y:S02]  /*4b4c0*/  @!P0 SYNCS.PHASECHK.TRANS64 P0, [R8+URZ], R9 ;  /* 0x00000009080085a7 */ /* 0x000e64000800007f */
[----:B-1----:R-:W-:Y:S05]  /*4b4d0*/  @!P0 BRA `(.L_x_4483) ;  /* 0xfffffffc00f08947 */ /* 0x002fea000383ffff */
[----:B------:R-:W-:Y:S05]  /*4b4e0*/  BRA `(.L_x_4482) ;  /* 0xffffff5000707947 */ /* 0x000fea000383ffff */
.L_x_4503:
        /* <DEDUP_REMOVED lines=9> */
.L_x_6569:


//--------------------- .text._ZN7cutlass13device_kernelIN5flash11enable_sm90INS1_16FlashAttnFwdSm90INS1_25CollectiveMainloopFwdSm90ILi2EN4cute5tupleIJNS5_1CILi1EEES8_S8_EEENS6_IJNS7_ILi128EEENS7_ILi96EEENS7_ILi64EEEEEELi256ENS_6half_tEfNS_4arch4Sm90ELb1ELb0ELb0ELb0ELb1ELb0ELb0ELb1ELb0ELb1ELb1ELb0EEENS1_21CollectiveEpilogueFwdINS6_IJSA_NS7_ILi256EEESB_EEES9_SE_SG_Li256ELb0ELb1ELb1ELb0EEENS1_19SingleTileSchedulerILb0ELb1ELb1ELi128EEEEEEEEEvNT_6ParamsE --------------------------
	.section	.text._ZN7cutlass13device_kernelIN5flash11enable_sm90INS1_16FlashAttnFwdSm90INS1_25CollectiveMainloopFwdSm90ILi2EN4cute5tupleIJNS5_1CILi1EEES8_S8_EEENS6_IJNS7_ILi128EEENS7_ILi96EEENS7_ILi64EEEEEELi256ENS_6half_tEfNS_4arch4Sm90ELb1ELb0ELb0ELb0ELb1ELb0ELb0ELb1ELb0ELb1ELb1ELb0EEENS1_21CollectiveEpilogueFwdINS6_IJSA_NS7_ILi256EEESB_EEES9_SE_SG_Li256ELb0ELb1ELb1ELb0EEENS1_19SingleTileSchedulerILb0ELb1ELb1ELi128EEEEEEEEEvNT_6ParamsE,"ax",@progbits
	.align	128
.text._ZN7cutlass13device_kernelIN5flash11enable_sm90INS1_16FlashAttnFwdSm90INS1_25CollectiveMainloopFwdSm90ILi2EN4cute5tupleIJNS5_1CILi1EEES8_S8_EEENS6_IJNS7_ILi128EEENS7_ILi96EEENS7_ILi64EEEEEELi256ENS_6half_tEfNS_4arch4Sm90ELb1ELb0ELb0ELb0ELb1ELb0ELb0ELb1ELb0ELb1ELb1ELb0EEENS1_21CollectiveEpilogueFwdINS6_IJSA_NS7_ILi256EEESB_EEES9_SE_SG_Li256ELb0ELb1ELb1ELb0EEENS1_19SingleTileSchedulerILb0ELb1ELb1ELi128EEEEEEEEEvNT_6ParamsE:
        .type           _ZN7cutlass13device_kernelIN5flash11enable_sm90INS1_16FlashAttnFwdSm90INS1_25CollectiveMainloopFwdSm90ILi2EN4cute5tupleIJNS5_1CILi1EEES8_S8_EEENS6_IJNS7_ILi128EEENS7_ILi96EEENS7_ILi64EEEEEELi256ENS_6half_tEfNS_4arch4Sm90ELb1ELb0ELb0ELb0ELb1ELb0ELb0ELb1ELb0ELb1ELb1ELb0EEENS1_21CollectiveEpilogueFwdINS6_IJSA_NS7_ILi256EEESB_EEES9_SE_SG_Li256ELb0ELb1ELb1ELb0EEENS1_19SingleTileSchedulerILb0ELb1ELb1ELi128EEEEEEEEEvNT_6ParamsE,@function
        .size           _ZN7cutlass13device_kernelIN5flash11enable_sm90INS1_16FlashAttnFwdSm90INS1_25CollectiveMainloopFwdSm90ILi2EN4cute5tupleIJNS5_1CILi1EEES8_S8_EEENS6_IJNS7_ILi128EEENS7_ILi96EEENS7_ILi64EEEEEELi256ENS_6half_tEfNS_4arch4Sm90ELb1ELb0ELb0ELb0ELb1ELb0ELb0ELb1ELb0ELb1ELb1ELb0EEENS1_21CollectiveEpilogueFwdINS6_IJSA_NS7_ILi256EEESB_EEES9_SE_SG_Li256ELb0ELb1ELb1ELb0EEENS1_19SingleTileSchedulerILb0ELb1ELb1ELi128EEEEEEEEEvNT_6ParamsE,(.L_x_6571 - _ZN7cutlass13device_kernelIN5flash11enable_sm90INS1_16FlashAttnFwdSm90INS1_25CollectiveMainloopFwdSm90ILi2EN4cute5tupleIJNS5_1CILi1EEES8_S8_EEENS6_IJNS7_ILi128EEENS7_ILi96EEENS7_ILi64EEEEEELi256ENS_6half_tEfNS_4arch4Sm90ELb1ELb0ELb0ELb0ELb1ELb0ELb0ELb1ELb0ELb1ELb1ELb0EEENS1_21CollectiveEpilogueFwdINS6_IJSA_NS7_ILi256EEESB_EEES9_SE_SG_Li256ELb0ELb1ELb1ELb0EEENS1_19SingleTileSchedulerILb0ELb1ELb1ELi128EEEEEEEEEvNT_6ParamsE)
        .other          _ZN7cutlass13device_kernelIN5flash11enable_sm90INS1_16FlashAttnFwdSm90INS1_25CollectiveMainloopFwdSm90ILi2EN4cute5tupleIJNS5_1CILi1EEES8_S8_EEENS6_IJNS7_ILi128EEENS7_ILi96EEENS7_ILi64EEEEEELi256ENS_6half_tEfNS_4arch4Sm90ELb1ELb0ELb0ELb0ELb1ELb0ELb0ELb1ELb0ELb1ELb1ELb0EEENS1_21CollectiveEpilogueFwdINS6_IJSA_NS7_ILi256EEESB_EEES9_SE_SG_Li256ELb0ELb1ELb1ELb0EEENS1_19SingleTileSchedulerILb0ELb1ELb1ELi128EEEEEEEEEvNT_6ParamsE,@"STO_CUDA_ENTRY STV_DEFAULT"
_ZN7cutlass13device_kernelIN5flash11enable_sm90INS1_16FlashAttnFwdSm90INS1_25CollectiveMainloopFwdSm90ILi2EN4cute5tupleIJNS5_1CILi1EEES8_S8_EEENS6_IJNS7_ILi128EEENS7_ILi96EEENS7_ILi64EEEEEELi256ENS_6half_tEfNS_4arch4Sm90ELb1ELb0ELb0ELb0ELb1ELb0ELb0ELb1ELb0ELb1ELb1ELb0EEENS1_21CollectiveEpilogueFwdINS6_IJSA_NS7_ILi256EEESB_EEES9_SE_SG_Li256ELb0ELb1ELb1ELb0EEENS1_19SingleTileSchedulerILb0ELb1ELb1ELi128EEEEEEEEEvNT_6ParamsE:
        /* <DEDUP_REMOVED lines=44> */
.L_x_4504:
        /* <DEDUP_REMOVED lines=22> */
.L_x_4505:
        /* <DEDUP_REMOVED lines=18> */
.L_x_4506:
        /* <DEDUP_REMOVED lines=22> */
.L_x_4507:
        /* <DEDUP_REMOVED lines=23> */
.L_x_4508:
        /* <DEDUP_REMOVED lines=9> */
.L_x_4511:
        /* <DEDUP_REMOVED lines=20> */
[----:B------:R-:W0:Y:S01]  /*09e0*/  S2UR UR45, SR_CTAID.X ;  /* 0x00000000002d79c3 */ /* 0x000e220000002500 */
[----:B------:R-:W-:Y:S01]  /*09f0*/  ULDC UR4, c[0x0][0x448] ;  /* 0x0001120000047ab9 */ /* 0x000fe20000000800 */
[----:B------:R-:W-:Y:S01]  /*0a00*/  ULDC UR40, c[0x0][0x424] ;  /* 0x0001090000287ab9 */ /* 0x000fe20000000800 */
[----:B------:R-:W-:Y:S01]  /*0a10*/  UISETP.NE.AND UP1, UPT, UR4, 0x1, UPT ;  /* 0x000000010400788c */ /* 0x000fe2000bf25270 */
[----:B------:R-:W-:Y:S02]  /*0a20*/  ULDC UR44, c[0x0][0x2f0] ;  /* 0x0000bc00002c7ab9 */ /* 0x000fe40000000800 */
[----:B------:R-:W-:Y:S01]  /*0a30*/  ULDC.64 UR4, c[0x0][0x418] ;  /* 0x0001060000047ab9 */ /* 0x000fe20000000a00 */
[----:B------:R-:W-:Y:S01]  /*0a40*/  ULDC UR7, c[0x0][0x288] ;  /* 0x0000a20000077ab9 */ /* 0x000fe20000000800 */
[----:B------:R-:W-:Y:S02]  /*0a50*/  UISETP.NE.U32.AND UP0, UPT, UR4, URZ, UPT ;  /* 0x0000003f0400728c */ /* 0x000fe4000bf05070 */
[----:B------:R-:W-:-:S02]  /*0a60*/  UP2UR UR43, UPR, URZ, 0x2 ;  /* 0x000000023f2b7883 */ /* 0x000fc40008000000 */
[----:B------:R-:W-:Y:S02]  /*0a70*/  UISETP.NE.AND.EX UP0, UPT, UR5, URZ, UPT, UP0 ;  /* 0x0000003f0500728c */ /* 0x000fe4000bf05300 */
[----:B------:R-:W-:Y:S01]  /*0a80*/  @UP1 ULDC UR4, c[0x0][0x44c] ;  /* 0x0001130000041ab9 */ /* 0x000fe20000000800 */
[----:B------:R-:W-:Y:S01]  /*0a90*/  @UP1 ULDC UR8, c[0x0][0x450] ;  /* 0x0001140000081ab9 */ /* 0x000fe20000000800 */
[----:B------:R-:W-:Y:S02]  /*0aa0*/  USEL UR40, UR40, 0x1, UP0 ;  /* 0x0000000128287887 */ /* 0x000fe40008000000 */
[----:B------:R-:W-:Y:S02]  /*0ab0*/  USHF.R.U32.HI UR10, URZ, 0x10, UR41 ;  /* 0x000000103f0a7899 */ /* 0x000fe40008011629 */
[----:B------:R-:W-:Y:S02]  /*0ac0*/  UIMAD UR44, UR40, UR44, URZ ;  /* 0x0000002c282c72a4 */ /* 0x000fe4000f8e023f */
[----:B------:R-:W-:-:S02]  /*0ad0*/  ULOP3.LUT UR41, UR41, 0xffff, URZ, 0xc0, !UPT ;  /* 0x0000ffff29297892 */ /* 0x000fc4000f8ec03f */
[----:B0-----:R-:W-:-:S04]  /*0ae0*/  USHF.L.U32 UR45, UR45, 0x7, URZ ;  /* 0x000000072d2d7899 */ /* 0x001fc8000800063f */
[----:B------:R-:W-:-:S04]  /*0af0*/  UIADD3 UR6, UR45, 0x7f, URZ ;  /* 0x0000007f2d067890 */ /* 0x000fc8000fffe03f */
[----:B------:R-:W-:Y:S02]  /*0b00*/  UIMAD.WIDE.U32 UR4, UR6, UR4, URZ ;  /* 0x00000004060472a5 */ /* 0x000fe4000f8e003f */
[----:B------:R-:W-:Y:S02]  /*0b10*/  UIADD3 UR4, UR44, 0x5f, URZ ;  /* 0x0000005f2c047890 */ /* 0x000fe4000fffe03f */
[----:B------:R-:W-:Y:S02]  /*0b20*/  @UP1 USHF.R.U32.HI UR6, URZ, UR8, UR5 ;  /* 0x000000083f061299 */ /* 0x000fe40008011605 */
[----:B------:R-:W-:-:S04]  /*0b30*/  UIADD3 UR5, UR44, 0x60, -UR7 ;  /* 0x000000602c057890 */ /* 0x000fc8000fffe807 */
[----:B------:R-:W-:Y:S02]  /*0b40*/  UIADD3 UR6, UR5, UR6, URZ ;  /* 0x0000000605067290 */ /* 0x000fe4000fffe03f */
[----:B------:R-:W-:Y:S02]  /*0b50*/  UIMAD.WIDE UR4, UR4, 0x2aaaaaab, URZ ;  /* 0x2aaaaaab040478a5 */ /* 0x000fe4000f8e023f */
[----:B------:R-:W-:Y:S02]  /*0b60*/  UIMAD.WIDE UR6, UR6, 0x2aaaaaab, URZ ;  /* 0x2aaaaaab060678a5 */ /* 0x000fe4000f8e023f */
[----:B------:R-:W-:Y:S02]  /*0b70*/  USHF.R.U32.HI UR4, URZ, 0x1f, UR5 ;  /* 0x0000001f3f047899 */ /* 0x000fe40008011605 */
[----:B------:R-:W-:Y:S02]  /*0b80*/  USHF.R.U32.HI UR6, URZ, 0x1f, UR7 ;  /* 0x0000001f3f067899 */ /* 0x000fe40008011607 */
[----:B------:R-:W-:-:S02]  /*0b90*/  ULEA.HI.SX32 UR4, UR5, UR4, 0x1c ;  /* 0x0000000405047291 */ /* 0x000fc4000f8fe23f */
[----:B------:R-:W-:-:S04]  /*0ba0*/  ULEA.HI.SX32 UR6, UR7, UR6, 0x1c ;  /* 0x0000000607067291 */ /* 0x000fc8000f8fe23f */
[----:B------:R-:W-:-:S04]  /*0bb0*/  UISETP.LT.AND UP0, UPT, UR4, UR6, UPT ;  /* 0x000000060400728c */ /* 0x000fc8000bf01270 */
[----:B------:R-:W-:Y:S02]  /*0bc0*/  USEL UR9, UR4, UR6, UP0 ;  /* 0x0000000604097287 */ /* 0x000fe40008000000 */
[----:B------:R-:W-:Y:S02]  /*0bd0*/  UISETP.NE.AND UP0, UPT, UR10, URZ, UPT ;  /* 0x0000003f0a00728c */ /* 0x000fe4000bf05270 */
[----:B------:R-:W-:Y:S01]  /*0be0*/  UISETP.GE.AND UP1, UPT, UR9, 0x1, UPT ;  /* 0x000000010900788c */ /* 0x000fe2000bf26270 */
[----:B------:R-:W-:-:S05]  /*0bf0*/  UMOV UR4, URZ ;  /* 0x0000003f00047c82 */ /* 0x000fca0008000000 */
[----:B------:R-:W-:-:S03]  /*0c00*/  PLOP3.LUT P0, PT, PT, PT, UP1, 0x80, 0x0 ;  /* 0x000000000000781c */ /* 0x000fc60003f0f018 */
[----:B------:R-:W-:-:S10]  /*0c10*/  @!UP0 ULDC UR10, c[0x0][0x9f0] ;  /* 0x00027c00000a8ab9 */ /* 0x000fd40000000800 */
[----:B------:R-:W-:Y:S05]  /*0c20*/  @!P0 BRA `(.L_x_4513) ;  /* 0x0000000000848947 */ /* 0x000fea0003800000 */
[----:B------:R-:W-:Y:S01]  /*0c30*/  IMAD.U32 R4, RZ, RZ, UR10 ;  /* 0x0000000aff047e24 */ /* 0x000fe2000f8e00ff */
[----:B------:R-:W-:Y:S01]  /*0c40*/  UIADD3 UR6, UR10, -0x1, UR9 ;  /* 0xffffffff0a067890 */ /* 0x000fe2000fffe009 */
[----:B------:R-:W-:-:S03]  /*0c50*/  UMOV UR4, URZ ;  /* 0x0000003f00047c82 */ /* 0x000fc60008000000 */
        /* <DEDUP_REMOVED lines=30> */
.L_x_4513:
        /* <DEDUP_REMOVED lines=110> */
.L_x_4515:
[----:B------:R-:W-:Y:S02]  /*1520*/  SHF.L.U32 R10, RZ, 0x1f, RZ ;  /* 0x0000001fff0a7819 */ /* 0x000fe400000006ff */
[----:B------:R-:W-:Y:S02]  /*1530*/  IADD3 R3, R2, 0x8, RZ ;  /* 0x0000000802037810 */ /* 0x000fe40007ffe0ff */
[----:B------:R-:W0:Y:S02]  /*1540*/  SYNCS.PHASECHK.TRANS64.TRYWAIT P0, [UR42+0x22800], R10 ;  /* 0x0228000aff0075a7 */ /* 0x000e24000800016a */
[----:B0-----:R-:W-:Y:S05]  /*1550*/  @!P0 BRA `(.L_x_4516) ;  /* 0x000000c400f48947 */ /* 0x001fea0003800000 */
.L_x_4600:
[----:B------:R-:W-:Y:S05]  /*1560*/  WARPSYNC.ALL ;  /* 0x0000000000007948 */ /* 0x000fea0003800000 */
[----:B------:R-:W-:Y:S01]  /*1570*/  ULOP3.LUT UR4, UR39, 0x1, URZ, 0xfc, !UPT ;  /* 0x0000000127047892 */ /* 0x000fe2000f8efc3f */
[----:B------:R1:W-:Y:S03]  /*1580*/  BAR.SYNC.DEFER_BLOCKING R3, 0x100 ;  /* 0x000400030000751d */ /* 0x0003e60000010000 */
[----:B------:R-:W-:-:S06]  /*1590*/  UISETP.NE.AND UP0, UPT, UR4, 0x3, UPT ;  /* 0x000000030400788c */ /* 0x000fcc000bf05270 */
[----:B------:R-:W-:-:S13]  /*15a0*/  PLOP3.LUT P0, PT, PT, PT, UP0, 0x80, 0x0 ;  /* 0x000000000000781c */ /* 0x000fda0003f0f008 */
[----:B-1----:R-:W-:Y:S05]  /*15b0*/  @!P0 BRA `(.L_x_4517) ;  /* 0x0000000000048947 */ /* 0x002fea0003800000 */
[----:B------:R-:W-:Y:S01]  /*15c0*/  BPT.TRAP 0x1 ;  /* 0x000000040000795c */ /* 0x000fe20000300000 */
.L_x_4517:
[----:B------:R1:W2:Y:S01]  /*15d0*/  SYNCS.PHASECHK.TRANS64.TRYWAIT P1, [UR42+0x22830], R10 ;  /* 0x0228300aff0075a7 */ /* 0x0002a2000802016a */
[----:B------:R-:W-:Y:S05]  /*15e0*/  @!P0 BRA `(.L_x_4518) ;  /* 0x0000000000048947 */ /* 0x000fea0003800000 */
[----:B------:R-:W-:Y:S01]  /*15f0*/  BPT.TRAP 0x1 ;  /* 0x000000040000795c */ /* 0x000fe20000300000 */
.L_x_4518:
[----:B--2---:R-:W-:Y:S05]  /*1600*/  @P1 BRA `(.L_x_4519) ;  /* 0x0000000000081947 */ /* 0x004fea0003800000 */
[----:B------:R-:W2:Y:S02]  /*1610*/  SYNCS.PHASECHK.TRANS64.TRYWAIT P1, [UR42+0x22830], R10 ;  /* 0x0228300aff0075a7 */ /* 0x000ea4000802016a */
[----:B--2---:R-:W-:Y:S05]  /*1620*/  @!P1 BRA `(.L_x_4520) ;  /* 0x000000c400d89947 */ /* 0x004fea0003800000 */
.L_x_4519:
        /* <DEDUP_REMOVED lines=38> */
.L_x_4521:
[----:B0-----:R-:W-:Y:S01]  /*1890*/  LOP3.LUT R5, R18, 0xffffff80, RZ, 0xc0, !PT ;  /* 0xffffff8012057812 */ /* 0x001fe200078ec0ff */
[----:B------:R-:W-:Y:S01]  /*18a0*/  UISETP.NE.AND UP0, UPT, UR43, URZ, UPT ;  /* 0x0000003f2b00728c */ /* 0x000fe2000bf05270 */
[----:B------:R-:W-:Y:S01]  /*18b0*/  LEA.HI R17, R17, R16, RZ, 0x2 ;  /* 0x0000001011117211 */ /* 0x000fe200078f10ff */
[----:B------:R-:W-:Y:S01]  /*18c0*/  ULDC UR14, c[0x0][0x288] ;  /* 0x0000a200000e7ab9 */ /* 0x000fe20000000800 */
[----:B------:R-:W-:Y:S01]  /*18d0*/  LEA.HI R8, R19, R19, RZ, 0x1 ;  /* 0x0000001313087211 */ /* 0x000fe200078f08ff */
[----:B------:R-:W-:Y:S01]  /*18e0*/  IMAD.IADD R5, R16, 0x1, -R5 ;  /* 0x0000000110057824 */ /* 0x000fe200078e0a05 */
[----:B------:R-:W-:Y:S01]  /*18f0*/  LOP3.LUT R17, R17, 0xfffffffc, RZ, 0xc0, !PT ;  /* 0xfffffffc11117812 */ /* 0x000fe200078ec0ff */
[----:B------:R-:W-:Y:S01]  /*1900*/  ULDC UR7, c[0x0][0x988] ;  /* 0x0002620000077ab9 */ /* 0x000fe20000000800 */
[----:B------:R-:W-:Y:S02]  /*1910*/  LOP3.LUT R8, R8, 0x3fffffe, RZ, 0xc0, !PT ;  /* 0x03fffffe08087812 */ /* 0x000fe400078ec0ff */
[----:B------:R-:W-:Y:S01]  /*1920*/  SHF.R.S32.HI R4, RZ, 0x1f, R5 ;  /* 0x0000001fff047819 */ /* 0x000fe20000011405 */
[----:B------:R-:W-:Y:S01]  /*1930*/  IMAD.IADD R17, R16, 0x1, -R17 ;  /* 0x0000000110117824 */ /* 0x000fe200078e0a11 */
[----:B------:R-:W-:Y:S01]  /*1940*/  PLOP3.LUT P1, PT, PT, PT, UP0, 0x80, 0x0 ;  /* 0x000000000000781c */ /* 0x000fe20003f2f008 */
[----:B------:R-:W-:Y:S01]  /*1950*/  IMAD.IADD R8, R19, 0x1, -R8 ;  /* 0x0000000113087824 */ /* 0x000fe200078e0a08 */
[CC--:B------:R-:W-:Y:S01]  /*1960*/  LEA.HI R7, R4.reuse, R5.reuse, RZ, 0x2 ;  /* 0x0000000504077211 */ /* 0x0c0fe200078f10ff */
[----:B------:R-:W-:Y:S01]  /*1970*/  @UP0 ULDC UR4, c[0x0][0x44c] ;  /* 0x0001130000040ab9 */ /* 0x000fe20000000800 */
[----:B------:R-:W-:-:S02]  /*1980*/  LEA.HI R6, R4, R5, RZ, 0x5 ;  /* 0x0000000504067211 */ /* 0x000fc400078f28ff */
[--C-:B------:R-:W-:Y:S02]  /*1990*/  SHF.R.S32.HI R4, RZ, 0x2, R7.reuse ;  /* 0x00000002ff047819 */ /* 0x100fe40000011407 */
[----:B------:R-:W-:Y:S02]  /*19a0*/  SHF.R.S32.HI R9, RZ, 0x1f, R7 ;  /* 0x0000001fff097819 */ /* 0x000fe40000011407 */
[----:B------:R-:W-:Y:S02]  /*19b0*/  SHF.R.S32.HI R6, RZ, 0x5, R6 ;  /* 0x00000005ff067819 */ /* 0x000fe40000011406 */
[----:B------:R-:W-:Y:S02]  /*19c0*/  LEA.HI R9, R9, R4, RZ, 0x3 ;  /* 0x0000000409097211 */ /* 0x000fe400078f18ff */
[----:B------:R-:W-:Y:S02]  /*19d0*/  LEA.HI R11, R17, R17, RZ, 0x1 ;  /* 0x00000011110b7211 */ /* 0x000fe400078f08ff */
[----:B------:R-:W-:-:S02]  /*19e0*/  LEA R12, R6, UR45, 0x4 ;  /* 0x0000002d060c7c11 */ /* 0x000fc4000f8e20ff */
[----:B------:R-:W-:Y:S02]  /*19f0*/  LOP3.LUT R9, R9, 0xfffffff8, RZ, 0xc0, !PT ;  /* 0xfffffff809097812 */ /* 0x000fe400078ec0ff */
[----:B------:R-:W-:Y:S02]  /*1a00*/  LOP3.LUT R6, R11, 0x1ffffffe, RZ, 0xc0, !PT ;  /* 0x1ffffffe0b067812 */ /* 0x000fe400078ec0ff */
[----:B------:R-:W-:Y:S02]  /*1a10*/  IADD3 R9, R12, R4, -R9 ;  /* 0x000000040c097210 */ /* 0x000fe40007ffe809 */
[----:B------:R-:W-:Y:S01]  /*1a20*/  PLOP3.LUT P2, PT, PT, PT, UP0, 0x80, 0x0 ;  /* 0x000000000000781c */ /* 0x000fe20003f4f008 */
[----:B------:R-:W-:Y:S01]  /*1a30*/  IMAD.IADD R6, R17, 0x1, -R6 ;  /* 0x0000000111067824 */ /* 0x000fe200078e0a06 */
[----:B------:R-:W-:-:S05]  /*1a40*/  LEA R9, R8, R9, 0x6 ;  /* 0x0000000908097211 */ /* 0x000fca00078e30ff */
[----:B------:R-:W-:-:S04]  /*1a50*/  IMAD R6, R6, 0x8, R9 ;  /* 0x0000000806067824 */ /* 0x000fc800078e0209 */
[----:B------:R-:W-:Y:S01]  /*1a60*/  @P1 IMAD.HI.U32 R4, R6, UR4, RZ ;  /* 0x0000000406041c27 */ /* 0x000fe2000f8e00ff */
[----:B------:R-:W-:-:S03]  /*1a70*/  @UP0 ULDC UR4, c[0x0][0x450] ;  /* 0x0001140000040ab9 */ /* 0x000fc60000000800 */
[----:B------:R-:W-:Y:S01]  /*1a80*/  IMAD.MOV.U32 R9, RZ, RZ, R6 ;  /* 0x000000ffff097224 */ /* 0x000fe200078e0006 */
[----:B------:R-:W-:Y:S01]  /*1a90*/  @P2 SHF.R.U32.HI R9, RZ, UR4, R4 ;  /* 0x00000004ff092c19 */ /* 0x000fe20008011604 */
[----:B------:R-:W-:Y:S01]  /*1aa0*/  UIMAD UR4, UR46, -0x60, UR44 ;  /* 0xffffffa02e0478a4 */ /* 0x000fe2000f8e022c */
[----:B------:R-:W-:-:S03]  /*1ab0*/  LOP3.LUT R4, R7, 0x7ffffffc, RZ, 0xc0, !PT ;  /* 0x7ffffffc07047812 */ /* 0x000fc600078ec0ff */
[----:B------:R-:W0:Y:S01]  /*1ac0*/  SHFL.IDX PT, R8, R9, RZ, 0x1c1f ;  /* 0x001c1fff09087589 */ /* 0x000e2200000e0000 */
[----:B------:R-:W-:Y:S01]  /*1ad0*/  UIADD3 UR4, UR4, 0x60, URZ ;  /* 0x0000006004047890 */ /* 0x000fe2000fffe03f */
[----:B------:R-:W-:Y:S01]  /*1ae0*/  IMAD.IADD R7, R5, 0x1, -R4 ;  /* 0x0000000105077824 */ /* 0x000fe200078e0a04 */
[----:B------:R-:W-:-:S04]  /*1af0*/  MOV R5, UR14 ;  /* 0x0000000e00057c02 */ /* 0x000fc80008000f00 */
[----:B------:R-:W-:Y:S01]  /*1b00*/  IMAD.U32 R12, RZ, RZ, UR4 ;  /* 0x00000004ff0c7e24 */ /* 0x000fe2000f8e00ff */
[----:B------:R-:W-:-:S03]  /*1b10*/  UIADD3 UR4, UR42, 0x22840, URZ ;  /* 0x000228402a047890 */ /* 0x000fc6000fffe03f */
[----:B------:R-:W-:Y:S01]  /*1b20*/  IMAD R4, R7, -0x2, R12 ;  /* 0xfffffffe07047824 */ /* 0x000fe200078e020c */
[----:B------:R-:W-:-:S04]  /*1b30*/  UPRMT UR4, UR25, 0x654, UR4 ;  /* 0x0000065419047896 */ /* 0x000fc80008000004 */
[----:B------:R-:W-:-:S05]  /*1b40*/  IADD3 R5, R4, 0x1, -R5 ;  /* 0x0000000104057810 */ /* 0x000fca0007ffe805 */
[----:B------:R-:W-:Y:S01]  /*1b50*/  SYNCS.ARRIVE.TRANS64.RED.A1T0 RZ, [UR4], RZ ;  /* 0x000000ffffff79a7 */ /* 0x000fe20008100404 */
[----:B0-----:R-:W-:-:S04]  /*1b60*/  VIADDMNMX R8, R8, R5, R4, PT ;  /* 0x0000000508087246 */ /* 0x001fc80003800104 */
        /* <DEDUP_REMOVED lines=69> */
[----:B------:R-:W-:-:S04]  /*1fc0*/  FMNMX.FTZ R8, R68, R11, !PT ;  /* 0x0000000b44087209 */ /* 0x000fc80007810000 */
[----:B------:R-:W-:Y:S02]  /*1fd0*/  FMNMX.FTZ R11, R69, R8, !PT ;  /* 0x00000008450b7209 */ /* 0x000fe40007810000 */
[----:B------:R-:W0:Y:S04]  /*1fe0*/  SHFL.IDX PT, R8, R9, 0x1, 0x1c1f ;  /* 0x003c1f0009087f89 */ /* 0x000e2800000e0000 */
[----:B------:R-:W2:Y:S01]  /*1ff0*/  SHFL.BFLY PT, R12, R11, 0x2, 0x1f ;  /* 0x0c401f000b0c7f89 */ /* 0x000ea200000e0000 */
[----:B0-----:R-:W-:Y:S02]  /*2000*/  VIADDMNMX R4, R8, R5, R4, PT ;  /* 0x0000000508047246 */ /* 0x001fe40003800104 */
[----:B--2---:R-:W-:Y:S02]  /*2010*/  FMNMX.FTZ R12, R11, R12, !PT ;  /* 0x0000000c0b0c7209 */ /* 0x004fe40007810000 */
[----:B------:R-:W-:-:S02]  /*2020*/  ISETP.GT.AND P1, PT, R4, RZ, PT ;  /* 0x000000ff0400720c */ /* 0x000fc40003f24270 */
[C---:B------:R-:W-:Y:S01]  /*2030*/  ISETP.GT.AND P2, PT, R4.reuse, 0x1, PT ;  /* 0x000000010400780c */ /* 0x040fe20003f44270 */
[----:B------:R-:W0:Y:S01]  /*2040*/  SHFL.BFLY PT, R13, R12, 0x1, 0x1f ;  /* 0x0c201f000c0d7f89 */ /* 0x000e2200000e0000 */
[----:B------:R-:W-:Y:S02]  /*2050*/  ISETP.GT.AND P3, PT, R4, 0x8, PT ;  /* 0x000000080400780c */ /* 0x000fe40003f64270 */
[----:B------:R-:W-:Y:S02]  /*2060*/  FSEL R26, R26, -INF , P1 ;  /* 0xff8000001a1a7808 */ /* 0x000fe40000800000 */
[----:B------:R-:W-:Y:S02]  /*2070*/  FSEL R27, R27, -INF , P2 ;  /* 0xff8000001b1b7808 */ /* 0x000fe40001000000 */
[----:B------:R-:W-:Y:S02]  /*2080*/  ISETP.GT.AND P4, PT, R4, 0x9, PT ;  /* 0x000000090400780c */ /* 0x000fe40003f84270 */
[----:B------:R-:W-:-:S02]  /*2090*/  FSEL R30, R30, -INF , P3 ;  /* 0xff8000001e1e7808 */ /* 0x000fc40001800000 */
[----:B------:R-:W-:Y:S02]  /*20a0*/  FMNMX.FTZ R5, R26, R27, !PT ;  /* 0x0000001b1a057209 */ /* 0x000fe40007810000 */
[----:B------:R-:W-:Y:S02]  /*20b0*/  ISETP.GT.AND P1, PT, R4, 0x10, PT ;  /* 0x000000100400780c */ /* 0x000fe40003f24270 */
[----:B------:R-:W-:Y:S02]  /*20c0*/  FSEL R31, R31, -INF , P4 ;  /* 0xff8000001f1f7808 */ /* 0x000fe40002000000 */
[----:B------:R-:W-:Y:S02]  /*20d0*/  FSEL R34, R34, -INF , P1 ;  /* 0xff80000022227808 */ /* 0x000fe40000800000 */
[----:B------:R-:W-:-:S04]  /*20e0*/  ISETP.GT.AND P1, PT, R4, 0x18, PT ;  /* 0x000000180400780c */ /* 0x000fc80003f24270 */
[----:B------:R-:W-:Y:S02]  /*20f0*/  FSEL R38, R38, -INF , P1 ;  /* 0xff80000026267808 */ /* 0x000fe40000800000 */
[----:B0-----:R-:W-:Y:S02]  /*2100*/  FMNMX.FTZ R8, R12, R13, !PT ;  /* 0x0000000d0c087209 */ /* 0x001fe40007810000 */
[----:B------:R-:W-:Y:S02]  /*2110*/  FMNMX.FTZ R12, R30, R5, !PT ;  /* 0x000000051e0c7209 */ /* 0x000fe40007810000 */
[C---:B------:R-:W-:Y:S01]  /*2120*/  FSETP.NEU.FTZ.AND P2, PT, R8.reuse, -INF , PT ;  /* 0xff8000000800780b */ /* 0x040fe20003f5d000 */
[----:B------:R-:W-:Y:S01]  /*2130*/  FMUL.FTZ R9, R8, UR7 ;  /* 0x0000000708097c20 */ /* 0x000fe20008410000 */
[----:B------:R-:W-:Y:S02]  /*2140*/  FMNMX.FTZ R5, R31, R12, !PT ;  /* 0x0000000c1f057209 */ /* 0x000fe40007810000 */
[----:B------:R-:W-:-:S02]  /*2150*/  ISETP.GT.AND P1, PT, R4, 0x20, PT ;  /* 0x000000200400780c */ /* 0x000fc40003f24270 */
[----:B------:R-:W-:Y:S02]  /*2160*/  FSEL R11, R9, RZ, P2 ;  /* 0x000000ff090b7208 */ /* 0x000fe40001000000 */
[----:B------:R-:W-:Y:S02]  /*2170*/  ISETP.GT.AND P2, PT, R4, 0x11, PT ;  /* 0x000000110400780c */ /* 0x000fe40003f44270 */
[----:B------:R-:W-:Y:S01]  /*2180*/  FMNMX.FTZ R12, R34, R5, !PT ;  /* 0x00000005220c7209 */ /* 0x000fe20007810000 */
[--C-:B------:R-:W-:Y:S01]  /*2190*/  FFMA.FTZ R24, R24, UR7, -R11.reuse ;  /* 0x0000000718187c23 */ /* 0x100fe2000801080b */
[----:B------:R-:W-:Y:S01]  /*21a0*/  FSEL R35, R35, -INF , P2 ;  /* 0xff80000023237808 */ /* 0x000fe20001000000 */
[--C-:B------:R-:W-:Y:S01]  /*21b0*/  FFMA.FTZ R25, R25, UR7, -R11.reuse ;  /* 0x0000000719197c23 */ /* 0x100fe2000801080b */
[----:B------:R-:W-:Y:S01]  /*21c0*/  ISETP.GT.AND P2, PT, R4, 0x19, PT ;  /* 0x000000190400780c */ /* 0x000fe20003f44270 */
[--C-:B------:R-:W-:Y:S01]  /*21d0*/  FFMA.FTZ R28, R28, UR7, -R11.reuse ;  /* 0x000000071c1c7c23 */ /* 0x100fe2000801080b */
[----:B------:R-:W-:Y:S01]  /*21e0*/  FMNMX.FTZ R5, R35, R12, !PT ;  /* 0x0000000c23057209 */ /* 0x000fe20007810000 */
[----:B------:R-:W-:Y:S01]  /*21f0*/  MUFU.EX2 R24, R24 ;  /* 0x0000001800187308 */ /* 0x000fe20000000800 */
[----:B------:R-:W-:Y:S01]  /*2200*/  FSEL R39, R39, -INF , P2 ;  /* 0xff80000027277808 */ /* 0x000fe20001000000 */
[--C-:B------:R-:W-:Y:S01]  /*2210*/  FFMA.FTZ R29, R29, UR7, -R11.reuse ;  /* 0x000000071d1d7c23 */ /* 0x100fe2000801080b */
[----:B------:R-:W-:Y:S01]  /*2220*/  FMNMX.FTZ R12, R38, R5, !PT ;  /* 0x00000005260c7209 */ /* 0x000fe20007810000 */
[--C-:B------:R-:W-:Y:S01]  /*2230*/  FFMA.FTZ R32, R32, UR7, -R11.reuse ;  /* 0x0000000720207c23 */ /* 0x100fe2000801080b */
[----:B------:R-:W-:Y:S01]  /*2240*/  ISETP.GT.AND P2, PT, R4, 0x21, PT ;  /* 0x000000210400780c */ /* 0x000fe20003f44270 */
[--C-:B------:R-:W-:Y:S01]  /*2250*/  FFMA.FTZ R33, R33, UR7, -R11.reuse ;  /* 0x0000000721217c23 */ /* 0x100fe2000801080b */
[----:B------:R-:W-:Y:S01]  /*2260*/  FSEL R42, R42, -INF , P1 ;  /* 0xff8000002a2a7808 */ /* 0x000fe20000800000 */
[----:B------:R-:W0:Y:S01]  /*2270*/  MUFU.EX2 R25, R25 ;  /* 0x0000001900197308 */ /* 0x000e220000000800 */
[----:B------:R-:W-:Y:S01]  /*2280*/  FMNMX.FTZ R5, R39, R12, !PT ;  /* 0x0000000c27057209 */ /* 0x000fe20007810000 */
[--C-:B------:R-:W-:Y:S01]  /*2290*/  FFMA.FTZ R36, R36, UR7, -R11.reuse ;  /* 0x0000000724247c23 */ /* 0x100fe2000801080b */
[----:B------:R-:W-:Y:S01]  /*22a0*/  ISETP.GT.AND P1, PT, R4, 0x28, PT ;  /* 0x000000280400780c */ /* 0x000fe20003f24270 */
[--C-:B------:R-:W-:Y:S01]  /*22b0*/  FFMA.FTZ R37, R37, UR7, -R11.reuse ;  /* 0x0000000725257c23 */ /* 0x100fe2000801080b */
[----:B------:R-:W-:Y:S01]  /*22c0*/  FSEL R43, R43, -INF , P2 ;  /* 0xff8000002b2b7808 */ /* 0x000fe20001000000 */
[--C-:B------:R-:W-:Y:S01]  /*22d0*/  FFMA.FTZ R40, R40, UR7, -R11.reuse ;  /* 0x0000000728287c23 */ /* 0x100fe2000801080b */
[----:B------:R-:W-:Y:S01]  /*22e0*/  FMNMX.FTZ R12, R42, R5, !PT ;  /* 0x000000052a0c7209 */ /* 0x000fe20007810000 */
[----:B------:R-:W-:Y:S01]  /*22f0*/  MUFU.EX2 R28, R28 ;  /* 0x0000001c001c7308 */ /* 0x000fe20000000800 */
[----:B------:R-:W-:Y:S01]  /*2300*/  ISETP.GT.AND P2, PT, R4, 0x29, PT ;  /* 0x000000290400780c */ /* 0x000fe20003f44270 */
[--C-:B------:R-:W-:Y:S01]  /*2310*/  FFMA.FTZ R41, R41, UR7, -R11.reuse ;  /* 0x0000000729297c23 */ /* 0x100fe2000801080b */
[----:B------:R-:W-:Y:S01]  /*2320*/  FSEL R46, R46, -INF , P1 ;  /* 0xff8000002e2e7808 */ /* 0x000fe20000800000 */
[--C-:B------:R-:W-:Y:S01]  /*2330*/  FFMA.FTZ R44, R44, UR7, -R11.reuse ;  /* 0x000000072c2c7c23 */ /* 0x100fe2000801080b */
[----:B------:R-:W-:Y:S01]  /*2340*/  FMNMX.FTZ R5, R43, R12, !PT ;  /* 0x0000000c2b057209 */ /* 0x000fe20007810000 */
[--C-:B------:R-:W-:Y:S01]  /*2350*/  FFMA.FTZ R45, R45, UR7, -R11.reuse ;  /* 0x000000072d2d7c23 */ /* 0x100fe2000801080b */
[----:B------:R-:W-:Y:S01]  /*2360*/  ISETP.GT.AND P1, PT, R4, 0x30, PT ;  /* 0x000000300400780c */ /* 0x000fe20003f24270 */
[----:B------:R-:W2:Y:S01]  /*2370*/  MUFU.EX2 R29, R29 ;  /* 0x0000001d001d7308 */ /* 0x000ea20000000800 */
[----:B------:R-:W-:Y:S01]  /*2380*/  FSEL R47, R47, -INF , P2 ;  /* 0xff8000002f2f7808 */ /* 0x000fe20001000000 */
[--C-:B------:R-:W-:Y:S01]  /*2390*/  FFMA.FTZ R48, R48, UR7, -R11.reuse ;  /* 0x0000000730307c23 */ /* 0x100fe2000801080b */
[----:B------:R-:W-:Y:S01]  /*23a0*/  FMNMX.FTZ R12, R46, R5, !PT ;  /* 0x000000052e0c7209 */ /* 0x000fe20007810000 */
[--C-:B------:R-:W-:Y:S01]  /*23b0*/  FFMA.FTZ R49, R49, UR7, -R11.reuse ;  /* 0x0000000731317c23 */ /* 0x100fe2000801080b */
[----:B------:R-:W-:Y:S01]  /*23c0*/  ISETP.GT.AND P2, PT, R4, 0x31, PT ;  /* 0x000000310400780c */ /* 0x000fe20003f44270 */
[--C-:B------:R-:W-:Y:S01]  /*23d0*/  FFMA.FTZ R52, R52, UR7, -R11.reuse ;  /* 0x0000000734347c23 */ /* 0x100fe2000801080b */
[----:B------:R-:W-:Y:S01]  /*23e0*/  FSEL R50, R50, -INF , P1 ;  /* 0xff80000032327808 */ /* 0x000fe20000800000 */
[----:B------:R-:W-:Y:S01]  /*23f0*/  MUFU.EX2 R32, R32 ;  /* 0x0000002000207308 */ /* 0x000fe20000000800 */
[----:B------:R-:W-:Y:S01]  /*2400*/  FMNMX.FTZ R5, R47, R12, !PT ;  /* 0x0000000c2f057209 */ /* 0x000fe20007810000 */
[--C-:B------:R-:W-:Y:S01]  /*2410*/  FFMA.FTZ R53, R53, UR7, -R11.reuse ;  /* 0x0000000735357c23 */ /* 0x100fe2000801080b */
[----:B------:R-:W-:Y:S01]  /*2420*/  ISETP.GT.AND P1, PT, R4, 0x38, PT ;  /* 0x000000380400780c */ /* 0x000fe20003f24270 */
[--C-:B------:R-:W-:Y:S01]  /*2430*/  FFMA.FTZ R56, R56, UR7, -R11.reuse ;  /* 0x0000000738387c23 */ /* 0x100fe2000801080b */
[----:B------:R-:W-:Y:S01]  /*2440*/  FSEL R51, R51, -INF , P2 ;  /* 0xff80000033337808 */ /* 0x000fe20001000000 */
[--C-:B------:R-:W-:Y:S01]  /*2450*/  FFMA.FTZ R57, R57, UR7, -R11.reuse ;  /* 0x0000000739397c23 */ /* 0x100fe2000801080b */
[----:B------:R-:W-:Y:S01]  /*2460*/  FMNMX.FTZ R12, R50, R5, !PT ;  /* 0x00000005320c7209 */ /* 0x000fe20007810000 */
[----:B------:R-:W4:Y:S01]  /*2470*/  MUFU.EX2 R33, R33 ;  /* 0x0000002100217308 */ /* 0x000f220000000800 */
[----:B------:R-:W-:Y:S01]  /*2480*/  ISETP.GT.AND P2, PT, R4, 0x39, PT ;  /* 0x000000390400780c */ /* 0x000fe20003f44270 */
[--C-:B------:R-:W-:Y:S01]  /*2490*/  FFMA.FTZ R60, R60, UR7, -R11.reuse ;  /* 0x000000073c3c7c23 */ /* 0x100fe2000801080b */
[----:B------:R-:W-:Y:S01]  /*24a0*/  FSEL R54, R54, -INF , P1 ;  /* 0xff80000036367808 */ /* 0x000fe20000800000 */
[--C-:B------:R-:W-:Y:S01]  /*24b0*/  FFMA.FTZ R61, R61, UR7, -R11.reuse ;  /* 0x000000073d3d7c23 */ /* 0x100fe2000801080b */
[----:B------:R-:W-:Y:S01]  /*24c0*/  FMNMX.FTZ R5, R51, R12, !PT ;  /* 0x0000000c33057209 */ /* 0x000fe20007810000 */
[--C-:B------:R-:W-:Y:S01]  /*24d0*/  FFMA.FTZ R64, R64, UR7, -R11.reuse ;  /* 0x0000000740407c23 */ /* 0x100fe2000801080b */
[----:B------:R-:W-:Y:S01]  /*24e0*/  ISETP.GT.AND P1, PT, R4, 0x40, PT ;  /* 0x000000400400780c */ /* 0x000fe20003f24270 */
[----:B------:R-:W-:Y:S01]  /*24f0*/  MUFU.EX2 R36, R36 ;  /* 0x0000002400247308 */ /* 0x000fe20000000800 */
[----:B------:R-:W-:Y:S01]  /*2500*/  FSEL R55, R55, -INF , P2 ;  /* 0xff80000037377808 */ /* 0x000fe20001000000 */
[--C-:B------:R-:W-:Y:S01]  /*2510*/  FFMA.FTZ R65, R65, UR7, -R11.reuse ;  /* 0x0000000741417c23 */ /* 0x100fe2000801080b */
[----:B------:R-:W-:Y:S01]  /*2520*/  FMNMX.FTZ R12, R54, R5, !PT ;  /* 0x00000005360c7209 */ /* 0x000fe20007810000 */
[--C-:B------:R-:W-:Y:S01]  /*2530*/  FFMA.FTZ R68, R68, UR7, -R11.reuse ;  /* 0x0000000744447c23 */ /* 0x100fe2000801080b */
[----:B------:R-:W-:Y:S01]  /*2540*/  ISETP.GT.AND P2, PT, R4, 0x41, PT ;  /* 0x000000410400780c */ /* 0x000fe20003f44270 */
[----:B------:R-:W-:Y:S01]  /*2550*/  FFMA.FTZ R11, R69, UR7, -R11 ;  /* 0x00000007450b7c23 */ /* 0x000fe2000801080b */
[----:B------:R-:W-:Y:S01]  /*2560*/  FSEL R58, R58, -INF , P1 ;  /* 0xff8000003a3a7808 */ /* 0x000fe20000800000 */
[----:B------:R-:W5:Y:S01]  /*2570*/  MUFU.EX2 R37, R37 ;  /* 0x0000002500257308 */ /* 0x000f620000000800 */
[----:B------:R-:W-:-:S02]  /*2580*/  FMNMX.FTZ R5, R55, R12, !PT ;  /* 0x0000000c37057209 */ /* 0x000fc40007810000 */
[----:B------:R-:W-:Y:S02]  /*2590*/  ISETP.GT.AND P1, PT, R4, 0x48, PT ;  /* 0x000000480400780c */ /* 0x000fe40003f24270 */
[----:B------:R-:W-:Y:S02]  /*25a0*/  FSEL R59, R59, -INF , P2 ;  /* 0xff8000003b3b7808 */ /* 0x000fe40001000000 */
[----:B------:R-:W-:Y:S01]  /*25b0*/  FMNMX.FTZ R12, R58, R5, !PT ;  /* 0x000000053a0c7209 */ /* 0x000fe20007810000 */
[----:B------:R-:W-:Y:S01]  /*25c0*/  MUFU.EX2 R40, R40 ;  /* 0x0000002800287308 */ /* 0x000fe20000000800 */
[----:B------:R-:W-:Y:S02]  /*25d0*/  ISETP.GT.AND P2, PT, R4, 0x49, PT ;  /* 0x000000490400780c */ /* 0x000fe40003f44270 */
[----:B------:R-:W-:Y:S02]  /*25e0*/  FSEL R62, R62, -INF , P1 ;  /* 0xff8000003e3e7808 */ /* 0x000fe40000800000 */
[----:B------:R-:W-:-:S02]  /*25f0*/  FMNMX.FTZ R5, R59, R12, !PT ;  /* 0x0000000c3b057209 */ /* 0x000fc40007810000 */
[----:B------:R-:W-:Y:S01]  /*2600*/  ISETP.GT.AND P1, PT, R4, 0x50, PT ;  /* 0x000000500400780c */ /* 0x000fe20003f24270 */
[----:B------:R-:W1:Y:S01]  /*2610*/  MUFU.EX2 R41, R41 ;  /* 0x0000002900297308 */ /* 0x000e620000000800 */
[----:B------:R-:W-:Y:S02]  /*2620*/  FSEL R63, R63, -INF , P2 ;  /* 0xff8000003f3f7808 */ /* 0x000fe40001000000 */
[----:B------:R-:W-:Y:S02]  /*2630*/  FMNMX.FTZ R12, R62, R5, !PT ;  /* 0x000000053e0c7209 */ /* 0x000fe40007810000 */
[----:B------:R-:W-:Y:S02]  /*2640*/  ISETP.GT.AND P2, PT, R4, 0x51, PT ;  /* 0x000000510400780c */ /* 0x000fe40003f44270 */
[----:B------:R-:W-:Y:S01]  /*2650*/  FSEL R66, R66, -INF , P1 ;  /* 0xff80000042427808 */ /* 0x000fe20000800000 */
[----:B------:R-:W-:Y:S01]  /*2660*/  MUFU.EX2 R44, R44 ;  /* 0x0000002c002c7308 */ /* 0x000fe20000000800 */
[----:B------:R-:W-:-:S02]  /*2670*/  FMNMX.FTZ R5, R63, R12, !PT ;  /* 0x0000000c3f057209 */ /* 0x000fc40007810000 */
[----:B------:R-:W-:Y:S02]  /*2680*/  ISETP.GT.AND P1, PT, R4, 0x58, PT ;  /* 0x000000580400780c */ /* 0x000fe40003f24270 */
[----:B------:R-:W-:Y:S02]  /*2690*/  FSEL R67, R67, -INF , P2 ;  /* 0xff80000043437808 */ /* 0x000fe40001000000 */
[----:B------:R-:W-:Y:S01]  /*26a0*/  FMNMX.FTZ R12, R66, R5, !PT ;  /* 0x00000005420c7209 */ /* 0x000fe20007810000 */
[----:B------:R-:W3:Y:S01]  /*26b0*/  MUFU.EX2 R45, R45 ;  /* 0x0000002d002d7308 */ /* 0x000ee20000000800 */
[----:B------:R-:W-:Y:S02]  /*26c0*/  ISETP.GT.AND P2, PT, R4, 0x59, PT ;  /* 0x000000590400780c */ /* 0x000fe40003f44270 */
[----:B------:R-:W-:Y:S02]  /*26d0*/  FSEL R70, R70, -INF , P1 ;  /* 0xff80000046467808 */ /* 0x000fe40000800000 */
[----:B------:R-:W-:-:S02]  /*26e0*/  FMNMX.FTZ R5, R67, R12, !PT ;  /* 0x0000000c43057209 */ /* 0x000fc40007810000 */
[----:B------:R-:W-:Y:S01]  /*26f0*/  FSEL R71, R71, -INF , P2 ;  /* 0xff80000047477808 */ /* 0x000fe20001000000 */
[----:B------:R-:W-:Y:S01]  /*2700*/  MUFU.EX2 R48, R48 ;  /* 0x0000003000307308 */ /* 0x000fe20000000800 */
[----:B------:R-:W-:Y:S02]  /*2710*/  FMNMX.FTZ R4, R70, R5, !PT ;  /* 0x0000000546047209 */ /* 0x000fe40007810000 */
[----:B0-----:R-:W-:Y:S02]  /*2720*/  F2FP.F16.F32.PACK_AB R168, R25, R24 ;  /* 0x0000001819a8723e */ /* 0x001fe400000000ff */
[----:B------:R-:W-:Y:S02]  /*2730*/  FMNMX.FTZ R4, R71, R4, !PT ;  /* 0x0000000447047209 */ /* 0x000fe40007810000 */
[----:B--2---:R-:W-:Y:S01]  /*2740*/  F2FP.F16.F32.PACK_AB R170, R29, R28 ;  /* 0x0000001c1daa723e */ /* 0x004fe200000000ff */
[----:B------:R-:W0:Y:S01]  /*2750*/  MUFU.EX2 R49, R49 ;  /* 0x0000003100317308 */ /* 0x000e220000000800 */
[----:B----4-:R-:W-:Y:S01]  /*2760*/  F2FP.F16.F32.PACK_AB R164, R33, R32 ;  /* 0x0000002021a4723e */ /* 0x010fe200000000ff */
[----:B------:R-:W2:Y:S01]  /*2770*/  SHFL.BFLY PT, R5, R4, 0x2, 0x1f ;  /* 0x0c401f0004057f89 */ /* 0x000ea200000e0000 */
[----:B-----5:R-:W-:-:S02]  /*2780*/  F2FP.F16.F32.PACK_AB R166, R37, R36 ;  /* 0x0000002425a6723e */ /* 0x020fc400000000ff */
[----:B-1----:R-:W-:Y:S02]  /*2790*/  F2FP.F16.F32.PACK_AB R160, R41, R40 ;  /* 0x0000002829a0723e */ /* 0x002fe400000000ff */
[----:B---3--:R-:W-:Y:S01]  /*27a0*/  F2FP.F16.F32.PACK_AB R162, R45, R44 ;  /* 0x0000002c2da2723e */ /* 0x008fe200000000ff */
[----:B------:R-:W-:Y:S08]  /*27b0*/  MUFU.EX2 R52, R52 ;  /* 0x0000003400347308 */ /* 0x000ff00000000800 */
[----:B------:R-:W1:Y:S01]  /*27c0*/  MUFU.EX2 R53, R53 ;  /* 0x0000003500357308 */ /* 0x000e620000000800 */
[----:B0-----:R-:W-:-:S07]  /*27d0*/  F2FP.F16.F32.PACK_AB R156, R49, R48 ;  /* 0x00000030319c723e */ /* 0x001fce00000000ff */
[----:B------:R-:W-:Y:S01]  /*27e0*/  MUFU.EX2 R56, R56 ;  /* 0x0000003800387308 */ /* 0x000fe20000000800 */
[----:B--2---:R-:W-:-:S05]  /*27f0*/  FMNMX.FTZ R5, R4, R5, !PT ;  /* 0x0000000504057209 */ /* 0x004fca0007810000 */
[----:B------:R-:W0:Y:S02]  /*2800*/  SHFL.BFLY PT, R4, R5, 0x1, 0x1f ;  /* 0x0c201f0005047f89 */ /* 0x000e2400000e0000 */
[----:B------:R-:W2:Y:S01]  /*2810*/  MUFU.EX2 R57, R57 ;  /* 0x0000003900397308 */ /* 0x000ea20000000800 */
[----:B-1----:R-:W-:-:S07]  /*2820*/  F2FP.F16.F32.PACK_AB R158, R53, R52 ;  /* 0x00000034359e723e */ /* 0x002fce00000000ff */
[----:B------:R-:W-:Y:S08]  /*2830*/  MUFU.EX2 R60, R60 ;  /* 0x0000003c003c7308 */ /* 0x000ff00000000800 */
[----:B------:R-:W1:Y:S01]  /*2840*/  MUFU.EX2 R61, R61 ;  /* 0x0000003d003d7308 */ /* 0x000e620000000800 */
[----:B--2---:R-:W-:Y:S02]  /*2850*/  F2FP.F16.F32.PACK_AB R152, R57, R56 ;  /* 0x000000383998723e */ /* 0x004fe400000000ff */
[----:B0-----:R-:W-:Y:S01]  /*2860*/  FMNMX.FTZ R9, R5, R4, !PT ;  /* 0x0000000405097209 */ /* 0x001fe20007810000 */
[----:B------:R-:W-:-:S04]  /*2870*/  FADD.FTZ R5, R24, R25 ;  /* 0x0000001918057221 */ /* 0x000fc80000010000 */
[----:B------:R-:W-:Y:S01]  /*2880*/  MUFU.EX2 R64, R64 ;  /* 0x0000004000407308 */ /* 0x000fe20000000800 */
[C---:B------:R-:W-:Y:S01]  /*2890*/  FSETP.NEU.FTZ.AND P1, PT, R9.reuse, -INF , PT ;  /* 0xff8000000900780b */ /* 0x040fe20003f3d000 */
[----:B------:R-:W-:Y:S01]  /*28a0*/  FMUL.FTZ R4, R9, UR7 ;  /* 0x0000000709047c20 */ /* 0x000fe20008410000 */
[----:B------:R-:W-:-:S04]  /*28b0*/  FADD.FTZ R12, R28, R5 ;  /* 0x000000051c0c7221 */ /* 0x000fc80000010000 */
[----:B------:R-:W-:Y:S01]  /*28c0*/  FSEL R4, R4, RZ, P1 ;  /* 0x000000ff04047208 */ /* 0x000fe20000800000 */
[----:B------:R-:W-:Y:S01]  /*28d0*/  FADD.FTZ R5, R29, R12 ;  /* 0x0000000c1d057221 */ /* 0x000fe20000010000 */
[----:B------:R-:W-:Y:S01]  /*28e0*/  MUFU.EX2 R65, R65 ;  /* 0x0000004100417308 */ /* 0x000fe20000000800 */
[----:B-1----:R-:W-:Y:S02]  /*28f0*/  F2FP.F16.F32.PACK_AB R154, R61, R60 ;  /* 0x0000003c3d9a723e */ /* 0x002fe400000000ff */
        /* <DEDUP_REMOVED lines=12> */
[----:B------:R-:W-:Y:S01]  /*29c0*/  FADD.FTZ R12, R32, R5 ;  /* 0x00000005200c7221 */ /* 0x000fe20000010000 */
[--C-:B------:R-:W-:Y:S01]  /*29d0*/  FFMA.FTZ R47, R47, UR7, -R4.reuse ;  /* 0x000000072f2f7c23 */ /* 0x100fe20008010804 */
[----:B------:R-:W0:Y:S01]  /*29e0*/  MUFU.EX2 R27, R27 ;  /* 0x0000001b001b7308 */ /* 0x000e220000000800 */
[----:B------:R-:W-:Y:S01]  /*29f0*/  FFMA.FTZ R50, R50, UR7, -R4 ;  /* 0x0000000732327c23 */ /* 0x000fe20008010804 */
[----:B------:R-:W-:Y:S01]  /*2a00*/  FADD.FTZ R5, R33, R12 ;  /* 0x0000000c21057221 */ /* 0x000fe20000010000 */
[--C-:B------:R-:W-:Y:S01]  /*2a10*/  FFMA.FTZ R51, R51, UR7, -R4.reuse ;  /* 0x0000000733337c23 */ /* 0x100fe20008010804 */
[--C-:B------:R-:W-:Y:S01]  /*2a20*/  FFMA.FTZ R54, R54, UR7, -R4.reuse ;  /* 0x0000000736367c23 */ /* 0x100fe20008010804 */
[--C-:B------:R-:W-:Y:S01]  /*2a30*/  FFMA.FTZ R55, R55, UR7, -R4.reuse ;  /* 0x0000000737377c23 */ /* 0x100fe20008010804 */
[----:B------:R-:W-:Y:S01]  /*2a40*/  FADD.FTZ R12, R36, R5 ;  /* 0x00000005240c7221 */ /* 0x000fe20000010000 */
[--C-:B------:R-:W-:Y:S01]  /*2a50*/  FFMA.FTZ R58, R58, UR7, -R4.reuse ;  /* 0x000000073a3a7c23 */ /* 0x100fe20008010804 */
[----:B------:R-:W1:Y:S01]  /*2a60*/  MUFU.EX2 R30, R30 ;  /* 0x0000001e001e7308 */ /* 0x000e620000000800 */
[----:B------:R-:W-:Y:S01]  /*2a70*/  FFMA.FTZ R59, R59, UR7, -R4 ;  /* 0x000000073b3b7c23 */ /* 0x000fe20008010804 */
[----:B------:R-:W-:Y:S01]  /*2a80*/  FADD.FTZ R5, R37, R12 ;  /* 0x0000000c25057221 */ /* 0x000fe20000010000 */
[--C-:B------:R-:W-:Y:S01]  /*2a90*/  FFMA.FTZ R62, R62, UR7, -R4.reuse ;  /* 0x000000073e3e7c23 */ /* 0x100fe20008010804 */
[--C-:B------:R-:W-:Y:S01]  /*2aa0*/  FFMA.FTZ R63, R63, UR7, -R4.reuse ;  /* 0x000000073f3f7c23 */ /* 0x100fe20008010804 */
[--C-:B------:R-:W-:Y:S01]  /*2ab0*/  FFMA.FTZ R66, R66, UR7, -R4.reuse ;  /* 0x0000000742427c23 */ /* 0x100fe20008010804 */
[----:B------:R-:W-:Y:S01]  /*2ac0*/  FADD.FTZ R12, R40, R5 ;  /* 0x00000005280c7221 */ /* 0x000fe20000010000 */
[----:B------:R-:W-:Y:S01]  /*2ad0*/  FFMA.FTZ R67, R67, UR7, -R4 ;  /* 0x0000000743437c23 */ /* 0x000fe20008010804 */
[----:B------:R-:W2:Y:S01]  /*2ae0*/  MUFU.EX2 R31, R31 ;  /* 0x0000001f001f7308 */ /* 0x000ea20000000800 */
[----:B0-----:R-:W-:Y:S01]  /*2af0*/  FADD.FTZ R13, R26, R27 ;  /* 0x0000001b1a0d7221 */ /* 0x001fe20000010000 */
[----:B------:R-:W-:Y:S01]  /*2b00*/  FADD.FTZ R5, R41, R12 ;  /* 0x0000000c29057221 */ /* 0x000fe20000010000 */
[--C-:B------:R-:W-:Y:S01]  /*2b10*/  FFMA.FTZ R70, R70, UR7, -R4.reuse ;  /* 0x0000000746467c23 */ /* 0x100fe20008010804 */
[----:B------:R-:W-:Y:S01]  /*2b20*/  FFMA.FTZ R4, R71, UR7, -R4 ;  /* 0x0000000747047c23 */ /* 0x000fe20008010804 */
[----:B------:R-:W-:Y:S01]  /*2b30*/  F2FP.F16.F32.PACK_AB R169, R27, R26 ;  /* 0x0000001a1ba9723e */ /* 0x000fe200000000ff */
[----:B------:R-:W-:Y:S01]  /*2b40*/  FADD.FTZ R12, R44, R5 ;  /* 0x000000052c0c7221 */ /* 0x000fe20000010000 */
[----:B------:R-:W-:Y:S01]  /*2b50*/  F2FP.F16.F32.PACK_AB R172, R65, R64 ;  /* 0x0000004041ac723e */ /* 0x000fe200000000ff */
[----:B------:R-:W0:Y:S01]  /*2b60*/  MUFU.EX2 R34, R34 ;  /* 0x0000002200227308 */ /* 0x000e220000000800 */
[----:B-1----:R-:W-:Y:S01]  /*2b70*/  FADD.FTZ R14, R30, R13 ;  /* 0x0000000d1e0e7221 */ /* 0x002fe20000010000 */
[----:B------:R-:W-:-:S04]  /*2b80*/  FADD.FTZ R5, R45, R12 ;  /* 0x0000000c2d057221 */ /* 0x000fc80000010000 */
[----:B------:R-:W-:Y:S02]  /*2b90*/  FADD.FTZ R12, R48, R5 ;  /* 0x00000005300c7221 */ /* 0x000fe40000010000 */
[----:B------:R-:W1:Y:S01]  /*2ba0*/  MUFU.EX2 R35, R35 ;  /* 0x0000002300237308 */ /* 0x000e620000000800 */
[----:B--2---:R-:W-:Y:S01]  /*2bb0*/  FADD.FTZ R13, R31, R14 ;  /* 0x0000000e1f0d7221 */ /* 0x004fe20000010000 */
[----:B------:R-:W-:Y:S01]  /*2bc0*/  FADD.FTZ R5, R49, R12 ;  /* 0x0000000c31057221 */ /* 0x000fe20000010000 */
[----:B------:R-:W-:-:S03]  /*2bd0*/  F2FP.F16.F32.PACK_AB R171, R31, R30 ;  /* 0x0000001e1fab723e */ /* 0x000fc600000000ff */
[----:B------:R-:W-:Y:S02]  /*2be0*/  FADD.FTZ R12, R52, R5 ;  /* 0x00000005340c7221 */ /* 0x000fe40000010000 */
[----:B------:R-:W2:Y:S01]  /*2bf0*/  MUFU.EX2 R38, R38 ;  /* 0x0000002600267308 */ /* 0x000ea20000000800 */
[----:B0-----:R-:W-:Y:S01]  /*2c00*/  FADD.FTZ R14, R34, R13 ;  /* 0x0000000d220e7221 */ /* 0x001fe20000010000 */
[----:B------:R-:W-:-:S04]  /*2c10*/  FADD.FTZ R5, R53, R12 ;  /* 0x0000000c35057221 */ /* 0x000fc80000010000 */
        /* <DEDUP_REMOVED lines=8> */
[----:B------:R-:W-:-:S04]  /*2ca0*/  FADD.FTZ R5, R61, R12 ;  /* 0x0000000c3d057221 */ /* 0x000fc80000010000 */
[----:B------:R-:W-:Y:S02]  /*2cb0*/  FADD.FTZ R12, R64, R5 ;  /* 0x00000005400c7221 */ /* 0x000fe40000010000 */
[----:B------:R-:W2:Y:S01]  /*2cc0*/  MUFU.EX2 R43, R43 ;  /* 0x0000002b002b7308 */ /* 0x000ea20000000800 */
[----:B0-----:R-:W-:Y:S01]  /*2cd0*/  FADD.FTZ R13, R39, R14 ;  /* 0x0000000e270d7221 */ /* 0x001fe20000010000 */
[----:B------:R-:W-:Y:S01]  /*2ce0*/  FADD.FTZ R5, R65, R12 ;  /* 0x0000000c41057221 */ /* 0x000fe20000010000 */
[----:B------:R-:W-:-:S05]  /*2cf0*/  F2FP.F16.F32.PACK_AB R167, R39, R38 ;  /* 0x0000002627a7723e */ /* 0x000fca00000000ff */
        /* <DEDUP_REMOVED lines=35> */
[----:B------:R1:W2:Y:S01]  /*2f30*/  MUFU.EX2 R175, R4 ;  /* 0x0000000400af7308 */ /* 0x0002a20000000800 */
[----:B0-----:R-:W-:-:S07]  /*2f40*/  FADD.FTZ R12, R70, R13 ;  /* 0x0000000d460c7221 */ /* 0x001fce0000010000 */
[----:B------:R-:W0:Y:S01]  /*2f50*/  MUFU.EX2 R11, R11 ;  /* 0x0000000b000b7308 */ /* 0x000e220000000800 */
[----:B-1----:R-:W-:Y:S01]  /*2f60*/  FADD.FTZ R4, R68, R5 ;  /* 0x0000000544047221 */ /* 0x002fe20000010000 */
[C---:B--2---:R-:W-:Y:S01]  /*2f70*/  FADD.FTZ R5, R175.reuse, R12 ;  /* 0x0000000caf057221 */ /* 0x044fe20000010000 */
[----:B------:R-:W-:Y:S02]  /*2f80*/  F2FP.F16.F32.PACK_AB R175, R175, R70 ;  /* 0x00000046afaf723e */ /* 0x000fe400000000ff */
[C---:B0-----:R-:W-:Y:S01]  /*2f90*/  FADD.FTZ R4, R11.reuse, R4 ;  /* 0x000000040b047221 */ /* 0x041fe20000010000 */
[----:B------:R-:W-:Y:S01]  /*2fa0*/  F2FP.F16.F32.PACK_AB R174, R11, R68 ;  /* 0x000000440bae723e */ /* 0x000fe200000000ff */
[----:B------:R-:W-:Y:S06]  /*2fb0*/  @!P0 BRA `(.L_x_4522) ;  /* 0x0000000000048947 */ /* 0x000fec0003800000 */
[----:B------:R-:W-:Y:S01]  /*2fc0*/  BPT.TRAP 0x1 ;  /* 0x000000040000795c */ /* 0x000fe20000300000 */
.L_x_4522:
[----:B------:R0:W1:Y:S01]  /*2fd0*/  SYNCS.PHASECHK.TRANS64.TRYWAIT P1, [UR42+0x22850], R10 ;  /* 0x0228500aff0075a7 */ /* 0x000062000802016a */
[----:B------:R-:W-:Y:S05]  /*2fe0*/  @!P0 BRA `(.L_x_4523) ;  /* 0x0000000000048947 */ /* 0x000fea0003800000 */
[----:B------:R-:W-:Y:S01]  /*2ff0*/  BPT.TRAP 0x1 ;  /* 0x000000040000795c */ /* 0x000fe20000300000 */
.L_x_4523:
[----:B-1----:R-:W-:Y:S05]  /*3000*/  @P1 BRA `(.L_x_4524) ;  /* 0x0000000000081947 */ /* 0x002fea0003800000 */
[----:B------:R-:W1:Y:S02]  /*3010*/  SYNCS.PHASECHK.TRANS64.TRYWAIT P1, [UR42+0x22850], R10 ;  /* 0x0228500aff0075a7 */ /* 0x000e64000802016a */
[----:B-1----:R-:W-:Y:S05]  /*3020*/  @!P1 BRA `(.L_x_4525) ;  /* 0x000000ac00709947 */ /* 0x002fea0003800000 */
.L_x_4524:
        /* <DEDUP_REMOVED lines=47> */
.L_x_4526:
[----:B------:R-:W2:Y:S01]  /*3320*/  S2UR UR4, SR_CTAID.X ;  /* 0x00000000000479c3 */ /* 0x000ea20000002500 */
[----:B------:R-:W-:Y:S02]  /*3330*/  UISETP.NE.AND UP0, UPT, UR43, URZ, UPT ;  /* 0x0000003f2b00728c */ /* 0x000fe4000bf05270 */
[----:B------:R-:W-:-:S09]  /*3340*/  UIADD3 UR27, UR46, -0x2, URZ ;  /* 0xfffffffe2e1b7890 */ /* 0x000fd2000fffe03f */
[----:B------:R-:W-:Y:S01]  /*3350*/  @UP0 ULDC UR11, c[0x0][0x450] ;  /* 0x00011400000b0ab9 */ /* 0x000fe20000000800 */
[----:B--2---:R-:W-:-:S03]  /*3360*/  USHF.L.U32 UR10, UR4, 0x7, URZ ;  /* 0x00000007040a7899 */ /* 0x004fc6000800063f */
[----:B------:R-:W-:Y:S02]  /*3370*/  @UP0 ULDC UR4, c[0x0][0x44c] ;  /* 0x0001130000040ab9 */ /* 0x000fe40000000800 */
[----:B------:R-:W-:-:S04]  /*3380*/  UIMAD.WIDE.U32 UR4, UR10, UR4, URZ ;  /* 0x000000040a0472a5 */ /* 0x000fc8000f8e003f */
[----:B------:R-:W-:-:S04]  /*3390*/  @UP0 USHF.R.U32.HI UR10, URZ, UR11, UR5 ;  /* 0x0000000b3f0a0299 */ /* 0x000fc80008011605 */
[----:B------:R-:W-:Y:S02]  /*33a0*/  UIADD3 UR4, UR10, -UR14, UR44 ;  /* 0x8000000e0a047290 */ /* 0x000fe4000fffe02c */
[----:B------:R-:W-:Y:S02]  /*33b0*/  UIADD3 UR10, UR42, 0x22860, URZ ;  /* 0x000228602a0a7890 */ /* 0x000fe4000fffe03f */
[----:B------:R-:W-:Y:S02]  /*33c0*/  UIMAD.WIDE UR4, UR4, 0x2aaaaaab, URZ ;  /* 0x2aaaaaab040478a5 */ /* 0x000fe4000f8e023f */
[----:B------:R-:W-:Y:S02]  /*33d0*/  UPRMT UR10, UR25, 0x654, UR10 ;  /* 0x00000654190a7896 */ /* 0x000fe4000800000a */
[----:B------:R-:W-:-:S04]  /*33e0*/  USHF.R.U32.HI UR4, URZ, 0x1f, UR5 ;  /* 0x0000001f3f047899 */ /* 0x000fc80008011605 */
[----:B------:R-:W-:-:S03]  /*33f0*/  ULEA.HI.SX32 UR4, UR5, UR4, 0x1c ;  /* 0x0000000405047291 */ /* 0x000fc6000f8fe23f */
[----:B------:R-:W-:Y:S01]  /*3400*/  SYNCS.ARRIVE.TRANS64.RED.A1T0 RZ, [UR10], RZ ;  /* 0x000000ffffff79a7 */ /* 0x000fe2000810040a */
[----:B------:R-:W-:Y:S01]  /*3410*/  UISETP.LT.AND UP0, UPT, UR41, UR4, UPT ;  /* 0x000000042900728c */ /* 0x000fe2000bf01270 */
[----:B------:R-:W-:-:S03]  /*3420*/  UMOV UR5, URZ ;  /* 0x0000003f00057c82 */ /* 0x000fc60008000000 */
[----:B------:R-:W-:-:S03]  /*3430*/  USEL UR26, UR41, UR4, !UP0 ;  /* 0x00000004291a7287 */ /* 0x000fc6000c000000 */
[----:B------:R-:W-:Y:S01]  /*3440*/  UMOV UR4, URZ ;  /* 0x0000003f00047c82 */ /* 0x000fe20008000000 */
[----:B------:R-:W-:-:S06]  /*3450*/  UISETP.GE.AND UP0, UPT, UR27, UR26, UPT ;  /* 0x0000001a1b00728c */ /* 0x000fcc000bf06270 */
[----:B------:R-:W-:-:S13]  /*3460*/  PLOP3.LUT P1, PT, PT, PT, UP0, 0x80, 0x0 ;  /* 0x000000000000781c */ /* 0x000fda0003f2f008 */
[----:B------:R-:W-:Y:S05]  /*3470*/  @!P1 BRA `(.L_x_4527) ;  /* 0x0000002400289947 */ /* 0x000fea0003800000 */
[----:B------:R-:W-:Y:S01]  /*3480*/  IMAD.MOV.U32 R12, RZ, RZ, R9 ;  /* 0x000000ffff0c7224 */ /* 0x000fe200078e0009 */
[----:B------:R-:W-:Y:S01]  /*3490*/  UMOV UR5, URZ ;  /* 0x0000003f00057c82 */ /* 0x000fe20008000000 */
[----:B-1----:R-:W-:Y:S01]  /*34a0*/  IMAD.MOV.U32 R11, RZ, RZ, R8 ;  /* 0x000000ffff0b7224 */ /* 0x002fe200078e0008 */
[----:B------:R-:W-:Y:S01]  /*34b0*/  UMOV UR4, URZ ;  /* 0x0000003f00047c82 */ /* 0x000fe20008000000 */
[----:B------:R-:W-:Y:S01]  /*34c0*/  ULDC UR29, c[0x0][0x288] ;  /* 0x0000a200001d7ab9 */ /* 0x000fe20000000800 */
[----:B------:R-:W-:Y:S01]  /*34d0*/  ULDC UR30, c[0x0][0x2f0] ;  /* 0x0000bc00001e7ab9 */ /* 0x000fe20000000800 */
[----:B------:R-:W-:-:S05]  /*34e0*/  ULDC UR7, c[0x0][0x988] ;  /* 0x0002620000077ab9 */ /* 0x000fca0000000800 */
.L_x_4538:
[----:B------:R-:W-:-:S04]  /*34f0*/  UIADD3 UR4, UR4, 0x1, URZ ;  /* 0x0000000104047890 */ /* 0x000fc8000fffe03f */
[----:B------:R-:W-:-:S04]  /*3500*/  UISETP.NE.AND UP0, UPT, UR4, 0x2, UPT ;  /* 0x000000020400788c */ /* 0x000fc8000bf05270 */
[----:B------:R-:W-:Y:S02]  /*3510*/  USEL UR10, URZ, 0x1, UP0 ;  /* 0x000000013f0a7887 */ /* 0x000fe40008000000 */
[----:B------:R-:W-:Y:S02]  /*3520*/  USEL UR4, UR4, URZ, UP0 ;  /* 0x0000003f04047287 */ /* 0x000fe40008000000 */
[----:B------:R-:W-:Y:S01]  /*3530*/  ULOP3.LUT UR5, UR5, UR10, URZ, 0x3c, !UPT ;  /* 0x0000000a05057292 */ /* 0x000fe2000f8e3c3f */
[----:B-12---:R-:W-:Y:S11]  /*3540*/  @!P0 BRA `(.L_x_4528) ;  /* 0x0000000000048947 */ /* 0x006ff60003800000 */
[----:B------:R-:W-:Y:S01]  /*3550*/  BPT.TRAP 0x1 ;  /* 0x000000040000795c */ /* 0x000fe20000300000 */
.L_x_4528:
[----:B------:R-:W-:Y:S01]  /*3560*/  ULEA UR28, UR4, UR42, 0x3 ;  /* 0x0000002a041c7291 */ /* 0x000fe2000f8e183f */
[----:B0-----:R-:W-:-:S05]  /*3570*/  IMAD.U32 R10, RZ, RZ, UR5 ;  /* 0x00000005ff0a7e24 */ /* 0x001fca000f8e00ff */
[----:B------:R-:W-:-:S04]  /*3580*/  SHF.L.U32 R10, R10, 0x1f, RZ ;  /* 0x0000001f0a0a7819 */ /* 0x000fc800000006ff */
[----:B------:R0:W1:Y:S01]  /*3590*/  SYNCS.PHASECHK.TRANS64.TRYWAIT P1, [UR28+0x22830], R10 ;  /* 0x0228300aff0075a7 */ /* 0x000062000802015c */
[----:B------:R-:W-:Y:S05]  /*35a0*/  @!P0 BRA `(.L_x_4529) ;  /* 0x0000000000048947 */ /* 0x000fea0003800000 */
[----:B------:R-:W-:Y:S01]  /*35b0*/  BPT.TRAP 0x1 ;  /* 0x000000040000795c */ /* 0x000fe20000300000 */
.L_x_4529:
[----:B-1----:R-:W-:Y:S05]  /*35c0*/  @P1 BRA `(.L_x_4530) ;  /* 0x0000000000081947 */ /* 0x002fea0003800000 */
[----:B------:R-:W1:Y:S02]  /*35d0*/  SYNCS.PHASECHK.TRANS64.TRYWAIT P1, [UR28+0x22830], R10 ;  /* 0x0228300aff0075a7 */ /* 0x000e64000802015c */
[----:B-1----:R-:W-:Y:S05]  /*35e0*/  @!P1 BRA `(.L_x_4531) ;  /* 0x000000a800189947 */ /* 0x002fea0003800000 */
.L_x_4530:
[----:B------:R-:W-:Y:S01]  /*35f0*/  UIMAD UR10, UR4, 0x300, UR6 ;  /* 0x00000300040a78a4 */ /* 0x000fe2000f8e0206 */
[----:B------:R-:W-:Y:S01]  /*3600*/  WARPGROUP.ARRIVE ;  /* 0x00000000000079c5 */ /* 0x000fe20000000000 */
[----:B------:R-:W-:Y:S01]  /*3610*/  UMOV UR11, 0x40000040 ;  /* 0x40000040000b7882 */ /* 0x000fe20000000000 */
[----:B------:R-:W-:Y:S01]  /*3620*/  UMOV UR15, 0x40000040 ;  /* 0x40000040000f7882 */ /* 0x000fe20000000000 */
[----:B------:R-:W-:Y:S01]  /*3630*/  UIADD3 UR14, UR10, 0x2, URZ ;  /* 0x000000020a0e7890 */ /* 0x000fe2000fffe03f */
[----:B------:R-:W-:Y:S01]  /*3640*/  IADD3 R0, -R2, 0xb, RZ ;  /* 0x0000000b02007810 */ /* 0x000fe20007ffe1ff */
        /* <DEDUP_REMOVED lines=18> */
.L_x_4532:
[----:B------:R-:W-:Y:S01]  /*3770*/  UISETP.NE.AND UP0, UPT, UR43, URZ, UPT ;  /* 0x0000003f2b00728c */ /* 0x000fe2000bf05270 */
[----:B------:R-:W-:Y:S01]  /*3780*/  IMAD.MOV.U32 R13, RZ, RZ, R6 ;  /* 0x000000ffff0d7224 */ /* 0x000fe200078e0006 */
[----:B------:R-:W-:Y:S01]  /*3790*/  MOV R16, 0xfffffffe ;  /* 0xfffffffe00107802 */ /* 0x000fe20000000f00 */
[----:B------:R-:W-:-:S03]  /*37a0*/  IMAD.U32 R14, RZ, RZ, UR30 ;  /* 0x0000001eff0e7e24 */ /* 0x000fc6000f8e00ff */
[----:B------:R-:W-:Y:S02]  /*37b0*/  PLOP3.LUT P1, PT, PT, PT, UP0, 0x80, 0x0 ;  /* 0x000000000000781c */ /* 0x000fe40003f2f008 */
[----:B------:R-:W-:-:S03]  /*37c0*/  PLOP3.LUT P2, PT, PT, PT, UP0, 0x80, 0x0 ;  /* 0x000000000000781c */ /* 0x000fc60003f4f008 */
[----:B------:R-:W-:-:S08]  /*37d0*/  @UP0 ULDC UR10, c[0x0][0x44c] ;  /* 0x00011300000a0ab9 */ /* 0x000fd00000000800 */
[----:B------:R-:W-:Y:S01]  /*37e0*/  @P1 IMAD.HI.U32 R8, R6, UR10, RZ ;  /* 0x0000000a06081c27 */ /* 0x000fe2000f8e00ff */
[----:B------:R-:W-:-:S04]  /*37f0*/  @UP0 ULDC UR10, c[0x0][0x450] ;  /* 0x00011400000a0ab9 */ /* 0x000fc80000000800 */
[----:B------:R-:W-:Y:S01]  /*3800*/  @P2 SHF.R.U32.HI R13, RZ, UR10, R8 ;  /* 0x0000000aff0d2c19 */ /* 0x000fe20008011608 */
[----:B------:R-:W-:Y:S02]  /*3810*/  UMOV UR10, 0x1 ;  /* 0x00000001000a7882 */ /* 0x000fe40000000000 */
[----:B------:R-:W-:Y:S02]  /*3820*/  UIMAD UR10, UR27, -0x60, UR10 ;  /* 0xffffffa01b0a78a4 */ /* 0x000fe4000f8e020a */
[----:B------:R-:W1:Y:S04]  /*3830*/  SHFL.IDX PT, R8, R13, 0x1, 0x1c1f ;  /* 0x003c1f000d087f89 */ /* 0x000e6800000e0000 */
[----:B------:R-:W-:Y:S01]  /*3840*/  IMAD R19, R7, R16, UR10 ;  /* 0x0000000a07137e24 */ /* 0x000fe2000f8e0210 */
[----:B------:R-:W-:-:S03]  /*3850*/  UIADD3 UR10, UR28, 0x22840, URZ ;  /* 0x000228401c0a7890 */ /* 0x000fc6000fffe03f */
[----:B------:R-:W-:Y:S01]  /*3860*/  IMAD R19, R14, UR40, R19 ;  /* 0x000000280e137c24 */ /* 0x000fe2000f8e0213 */
[----:B------:R-:W-:-:S09]  /*3870*/  UPRMT UR10, UR25, 0x654, UR10 ;  /* 0x00000654190a7896 */ /* 0x000fd2000800000a */
[----:B------:R-:W-:Y:S01]  /*3880*/  SYNCS.ARRIVE.TRANS64.RED.A1T0 RZ, [UR10], RZ ;  /* 0x000000ffffff79a7 */ /* 0x000fe2000810040a */
[----:B-1----:R-:W-:-:S04]  /*3890*/  IADD3 R9, R8, -UR29, R19 ;  /* 0x8000001d08097c10 */ /* 0x002fc8000fffe013 */
[C---:B------:R-:W-:Y:S02]  /*38a0*/  ISETP.GT.AND P1, PT, R9.reuse, RZ, PT ;  /* 0x000000ff0900720c */ /* 0x040fe40003f24270 */
[C---:B------:R-:W-:Y:S02]  /*38b0*/  ISETP.GT.AND P2, PT, R9.reuse, 0x1, PT ;  /* 0x000000010900780c */ /* 0x040fe40003f44270 */
[----:B------:R-:W-:Y:S02]  /*38c0*/  FSEL R154, R154, -INF , P1 ;  /* 0xff8000009a9a7808 */ /* 0x000fe40000800000 */
[----:B------:R-:W-:Y:S02]  /*38d0*/  ISETP.GT.AND P1, PT, R9, 0x8, PT ;  /* 0x000000080900780c */ /* 0x000fe40003f24270 */
[----:B------:R-:W-:Y:S02]  /*38e0*/  FSEL R16, R155, -INF , P2 ;  /* 0xff8000009b107808 */ /* 0x000fe40001000000 */
[----:B------:R-:W-:-:S02]  /*38f0*/  FMNMX.FTZ R15, R154, R12, !PT ;  /* 0x0000000c9a0f7209 */ /* 0x000fc40007810000 */
[C---:B------:R-:W-:Y:S02]  /*3900*/  ISETP.GT.AND P2, PT, R9.reuse, 0x9, PT ;  /* 0x000000090900780c */ /* 0x040fe40003f44270 */
[----:B------:R-:W-:Y:S02]  /*3910*/  FSEL R158, R158, -INF , P1 ;  /* 0xff8000009e9e7808 */ /* 0x000fe40000800000 */
[----:B------:R-:W-:Y:S02]  /*3920*/  FMNMX.FTZ R15, R16, R15, !PT ;  /* 0x0000000f100f7209 */ /* 0x000fe40007810000 */
        /* <DEDUP_REMOVED lines=9> */
[----:B------:R-:W-:Y:S02]  /*39c0*/  ISETP.GT.AND P2, PT, R9, 0x19, PT ;  /* 0x000000190900780c */ /* 0x000fe40003f44270 */
        /* <DEDUP_REMOVED lines=50> */
[----:B------:R-:W-:Y:S02]  /*3cf0*/  FSEL R199, R199, -INF , P2 ;  /* 0xff800000c7c77808 */ /* 0x000fe40001000000 */
[----:B------:R-:W-:-:S04]  /*3d00*/  FMNMX.FTZ R14, R198, R9, !PT ;  /* 0x00000009c60e7209 */ /* 0x000fc80007810000 */
[----:B------:R-:W-:Y:S02]  /*3d10*/  FMNMX.FTZ R9, R199, R14, !PT ;  /* 0x0000000ec7097209 */ /* 0x000fe40007810000 */
[----:B------:R-:W1:Y:S04]  /*3d20*/  SHFL.IDX PT, R14, R13, RZ, 0x1c1f ;  /* 0x001c1fff0d0e7589 */ /* 0x000e6800000e0000 */
[----:B------:R-:W3:Y:S01]  /*3d30*/  SHFL.BFLY PT, R18, R9, 0x2, 0x1f ;  /* 0x0c401f0009127f89 */ /* 0x000ee200000e0000 */
[----:B-1----:R-:W-:Y:S02]  /*3d40*/  IADD3 R19, R14, -UR29, R19 ;  /* 0x8000001d0e137c10 */ /* 0x002fe4000fffe013 */
[----:B---3--:R-:W-:Y:S02]  /*3d50*/  FMNMX.FTZ R18, R9, R18, !PT ;  /* 0x0000001209127209 */ /* 0x008fe40007810000 */
[----:B------:R-:W-:-:S02]  /*3d60*/  ISETP.GT.AND P1, PT, R19, RZ, PT ;  /* 0x000000ff1300720c */ /* 0x000fc40003f24270 */
[C---:B------:R-:W-:Y:S01]  /*3d70*/  ISETP.GT.AND P2, PT, R19.reuse, 0x1, PT ;  /* 0x000000011300780c */ /* 0x040fe20003f44270 */
[----:B------:R-:W1:Y:S01]  /*3d80*/  SHFL.BFLY PT, R15, R18, 0x1, 0x1f ;  /* 0x0c201f00120f7f89 */ /* 0x000e6200000e0000 */
[----:B------:R-:W-:Y:S02]  /*3d90*/  FSEL R152, R152, -INF , P1 ;  /* 0xff80000098987808 */ /* 0x000fe40000800000 */
        /* <DEDUP_REMOVED lines=11> */
[----:B-1----:R-:W-:Y:S02]  /*3e50*/  FMNMX.FTZ R9, R18, R15, !PT ;  /* 0x0000000f12097209 */ /* 0x002fe40007810000 */
[----:B------:R-:W-:Y:S02]  /*3e60*/  FMNMX.FTZ R13, R157, R14, !PT ;  /* 0x0000000e9d0d7209 */ /* 0x000fe40007810000 */
[C---:B------:R-:W-:Y:S01]  /*3e70*/  FSETP.NEU.FTZ.AND P1, PT, R9.reuse, -INF , PT ;  /* 0xff8000000900780b */ /* 0x040fe20003f3d000 */
[----:B------:R-:W-:Y:S01]  /*3e80*/  FMUL.FTZ R15, R9, UR7 ;  /* 0x00000007090f7c20 */ /* 0x000fe20008410000 */
[----:B------:R-:W-:Y:S02]  /*3e90*/  ISETP.GT.AND P3, PT, R19, 0x18, PT ;  /* 0x000000181300780c */ /* 0x000fe40003f64270 */
[----:B------:R-:W-:-:S02]  /*3ea0*/  FSEL R161, R161, -INF , P2 ;  /* 0xff800000a1a17808 */ /* 0x000fc40001000000 */
[----:B------:R-:W-:Y:S02]  /*3eb0*/  FMNMX.FTZ R14, R160, R13, !PT ;  /* 0x0000000da00e7209 */ /* 0x000fe40007810000 */
[----:B------:R-:W-:Y:S02]  /*3ec0*/  FSEL R13, R15, RZ, P1 ;  /* 0x000000ff0f0d7208 */ /* 0x000fe40000800000 */
[----:B------:R-:W-:Y:S02]  /*3ed0*/  ISETP.GT.AND P2, PT, R19, 0x19, PT ;  /* 0x000000191300780c */ /* 0x000fe40003f44270 */
        /* <DEDUP_REMOVED lines=25> */
[----:B------:R1:W-:Y:S01]  /*4070*/  MUFU.EX2 R15, R18 ;  /* 0x00000012000f7308 */ /* 0x0003e20000000800 */
        /* <DEDUP_REMOVED lines=9> */
[--C-:B-1----:R-:W-:Y:S01]  /*4110*/  FFMA.FTZ R18, R8, UR7, -R13.reuse ;  /* 0x0000000708127c23 */ /* 0x102fe2000801080d */
        /* <DEDUP_REMOVED lines=13> */
[----:B------:R-:W-:Y:S01]  /*41f0*/  FFMA.FTZ R175, R198, UR7, -R13 ;  /* 0x00000007c6af7c23 */ /* 0x000fe2000801080d */
[----:B------:R-:W-:Y:S01]  /*4200*/  FMNMX.FTZ R17, R177, R8, !PT ;  /* 0x00000008b1117209 */ /* 0x000fe20007810000 */
[----:B------:R-:W-:Y:S01]  /*4210*/  MUFU.EX2 R16, R16 ;  /* 0x0000001000107308 */ /* 0x000fe20000000800 */
[----:B------:R-:W-:-:S02]  /*4220*/  ISETP.GT.AND P3, PT, R19, 0x40, PT ;  /* 0x000000401300780c */ /* 0x000fc40003f64270 */
[----:B------:R-:W-:Y:S02]  /*4230*/  FSEL R181, R181, -INF , P2 ;  /* 0xff800000b5b57808 */ /* 0x000fe40001000000 */
[----:B------:R-:W-:Y:S02]  /*4240*/  FMNMX.FTZ R8, R180, R17, !PT ;  /* 0x00000011b4087209 */ /* 0x000fe40007810000 */
[----:B------:R-:W-:Y:S01]  /*4250*/  ISETP.GT.AND P2, PT, R19, 0x41, PT ;  /* 0x000000411300780c */ /* 0x000fe20003f44270 */
[----:B------:R-:W-:Y:S01]  /*4260*/  MUFU.EX2 R20, R20 ;  /* 0x0000001400147308 */ /* 0x000fe20000000800 */
[----:B------:R-:W-:Y:S02]  /*4270*/  FSEL R184, R184, -INF , P3 ;  /* 0xff800000b8b87808 */ /* 0x000fe40001800000 */
[----:B------:R-:W-:Y:S02]  /*4280*/  FMNMX.FTZ R17, R181, R8, !PT ;  /* 0x00000008b5117209 */ /* 0x000fe40007810000 */
[----:B------:R-:W-:-:S02]  /*4290*/  ISETP.GT.AND P3, PT, R19, 0x48, PT ;  /* 0x000000481300780c */ /* 0x000fc40003f64270 */
[----:B------:R-:W-:Y:S01]  /*42a0*/  FSEL R185, R185, -INF , P2 ;  /* 0xff800000b9b97808 */ /* 0x000fe20001000000 */
[----:B------:R-:W-:Y:S01]  /*42b0*/  MUFU.EX2 R23, R23 ;  /* 0x0000001700177308 */ /* 0x000fe20000000800 */
[----:B------:R-:W-:Y:S02]  /*42c0*/  FMNMX.FTZ R8, R184, R17, !PT ;  /* 0x00000011b8087209 */ /* 0x000fe40007810000 */
[----:B------:R-:W-:Y:S02]  /*42d0*/  ISETP.GT.AND P2, PT, R19, 0x49, PT ;  /* 0x000000491300780c */ /* 0x000fe40003f44270 */
[----:B------:R-:W-:Y:S02]  /*42e0*/  FSEL R188, R188, -INF , P3 ;  /* 0xff800000bcbc7808 */ /* 0x000fe40001800000 */
[----:B------:R-:W-:Y:S01]  /*42f0*/  FMNMX.FTZ R21, R185, R8, !PT ;  /* 0x00000008b9157209 */ /* 0x000fe20007810000 */
[----:B------:R1:W-:Y:S01]  /*4300*/  MUFU.EX2 R17, R163 ;  /* 0x000000a300117308 */ /* 0x0003e20000000800 */
[----:B------:R-:W-:-:S02]  /*4310*/  ISETP.GT.AND P3, PT, R19, 0x50, PT ;  /* 0x000000501300780c */ /* 0x000fc40003f64270 */
[----:B------:R-:W-:Y:S02]  /*4320*/  FSEL R189, R189, -INF , P2 ;  /* 0xff800000bdbd7808 */ /* 0x000fe40001000000 */
[----:B------:R-:W-:Y:S02]  /*4330*/  FMNMX.FTZ R8, R188, R21, !PT ;  /* 0x00000015bc087209 */ /* 0x000fe40007810000 */
[----:B------:R-:W-:Y:S01]  /*4340*/  ISETP.GT.AND P2, PT, R19, 0x51, PT ;  /* 0x000000511300780c */ /* 0x000fe20003f44270 */
[----:B------:R-:W-:Y:S01]  /*4350*/  MUFU.EX2 R170, R170 ;  /* 0x000000aa00aa7308 */ /* 0x000fe20000000800 */
[----:B------:R-:W-:Y:S01]  /*4360*/  FSEL R192, R192, -INF , P3 ;  /* 0xff800000c0c07808 */ /* 0x000fe20001800000 */
[----:B-1----:R-:W-:Y:S01]  /*4370*/  FFMA.FTZ R163, R190, UR7, -R13 ;  /* 0x00000007bea37c23 */ /* 0x002fe2000801080d */
[----:B------:R-:W-:Y:S02]  /*4380*/  FMNMX.FTZ R21, R189, R8, !PT ;  /* 0x00000008bd157209 */ /* 0x000fe40007810000 */
[----:B------:R-:W-:-:S02]  /*4390*/  ISETP.GT.AND P3, PT, R19, 0x58, PT ;  /* 0x000000581300780c */ /* 0x000fc40003f64270 */
[----:B------:R-:W-:Y:S01]  /*43a0*/  FSEL R193, R193, -INF , P2 ;  /* 0xff800000c1c17808 */ /* 0x000fe20001000000 */
[----:B------:R-:W-:Y:S01]  /*43b0*/  MUFU.EX2 R171, R171 ;  /* 0x000000ab00ab7308 */ /* 0x000fe20000000800 */
[----:B------:R-:W-:Y:S01]  /*43c0*/  FMNMX.FTZ R8, R192, R21, !PT ;  /* 0x00000015c0087209 */ /* 0x000fe20007810000 */
[----:B------:R-:W-:Y:S01]  /*43d0*/  FFMA.FTZ R21, R186, UR7, -R13 ;  /* 0x00000007ba157c23 */ /* 0x000fe2000801080d */
[----:B------:R-:W-:Y:S02]  /*43e0*/  ISETP.GT.AND P2, PT, R19, 0x59, PT ;  /* 0x000000591300780c */ /* 0x000fe40003f44270 */
[----:B------:R-:W-:Y:S02]  /*43f0*/  FSEL R196, R196, -INF , P3 ;  /* 0xff800000c4c47808 */ /* 0x000fe40001800000 */
[----:B------:R-:W-:Y:S01]  /*4400*/  FMNMX.FTZ R19, R193, R8, !PT ;  /* 0x00000008c1137209 */ /* 0x000fe20007810000 */
[----:B------:R-:W-:Y:S01]  /*4410*/  MUFU.EX2 R166, R166 ;  /* 0x000000a600a67308 */ /* 0x000fe20000000800 */
[----:B------:R-:W-:-:S02]  /*4420*/  FSEL R197, R197, -INF , P2 ;  /* 0xff800000c5c57808 */ /* 0x000fc40001000000 */
[----:B------:R-:W-:-:S04]  /*4430*/  FMNMX.FTZ R8, R196, R19, !PT ;  /* 0x00000013c4087209 */ /* 0x000fc80007810000 */
[----:B------:R-:W-:Y:S01]  /*4440*/  FMNMX.FTZ R8, R197, R8, !PT ;  /* 0x00000008c5087209 */ /* 0x000fe20007810000 */
[----:B------:R-:W-:Y:S04]  /*4450*/  MUFU.EX2 R22, R22 ;  /* 0x0000001600167308 */ /* 0x000fe80000000800 */
[----:B------:R-:W1:Y:S04]  /*4460*/  SHFL.BFLY PT, R19, R8, 0x2, 0x1f ;  /* 0x0c401f0008137f89 */ /* 0x000e6800000e0000 */
        /* <DEDUP_REMOVED lines=9> */
[----:B-1----:R-:W-:Y:S01]  /*4500*/  FMNMX.FTZ R8, R19, R8, !PT ;  /* 0x0000000813087209 */ /* 0x002fe20007810000 */
[--C-:B------:R-:W-:Y:S01]  /*4510*/  FFMA.FTZ R19, R194, UR7, -R13.reuse ;  /* 0x00000007c2137c23 */ /* 0x100fe2000801080d */
[----:B------:R-:W-:-:S02]  /*4520*/  FFMA.FTZ R13, R199, UR7, -R13 ;  /* 0x00000007c70d7c23 */ /* 0x000fc4000801080d */
[C---:B------:R-:W-:Y:S01]  /*4530*/  FSETP.NEU.FTZ.AND P2, PT, R8.reuse, -INF , PT ;  /* 0xff8000000800780b */ /* 0x040fe20003f5d000 */
[----:B------:R-:W-:Y:S02]  /*4540*/  FMUL.FTZ R154, R8, UR7 ;  /* 0x00000007089a7c20 */ /* 0x000fe40008410000 */
[----:B------:R-:W-:Y:S03]  /*4550*/  MUFU.EX2 R19, R19 ;  /* 0x0000001300137308 */ /* 0x000fe60000000800 */
[----:B------:R-:W-:-:S05]  /*4560*/  FSEL R154, R154, RZ, P2 ;  /* 0x000000ff9a9a7208 */ /* 0x000fca0001000000 */
[--C-:B------:R-:W-:Y:S01]  /*4570*/  FFMA.FTZ R183, R152, UR7, -R154.reuse ;  /* 0x0000000798b77c23 */ /* 0x100fe2000801089a */
[--C-:B------:R-:W-:Y:S01]  /*4580*/  FFMA.FTZ R152, R153, UR7, -R154.reuse ;  /* 0x0000000799987c23 */ /* 0x100fe2000801089a */
[----:B------:R-:W-:Y:S01]  /*4590*/  FSEL R153, R9, RZ, P1 ;  /* 0x000000ff09997208 */ /* 0x000fe20000800000 */
[--C-:B------:R-:W-:Y:S01]  /*45a0*/  FFMA.FTZ R156, R156, UR7, -R154.reuse ;  /* 0x000000079c9c7c23 */ /* 0x100fe2000801089a */
[--C-:B------:R-:W-:Y:S01]  /*45b0*/  FFMA.FTZ R157, R157, UR7, -R154.reuse ;  /* 0x000000079d9d7c23 */ /* 0x100fe2000801089a */
[----:B------:R-:W-:Y:S01]  /*45c0*/  FFMA.FTZ R158, R160, UR7, -R154 ;  /* 0x00000007a09e7c23 */ /* 0x000fe2000801089a */
[----:B------:R-:W-:Y:S01]  /*45d0*/  MUFU.EX2 R183, R183 ;  /* 0x000000b700b77308 */ /* 0x000fe20000000800 */
[----:B------:R-:W-:Y:S01]  /*45e0*/  FADD.FTZ R153, -R153, R12 ;  /* 0x0000000c99997221 */ /* 0x000fe20000010100 */
[----:B------:R-:W-:Y:S01]  /*45f0*/  FSEL R12, R8, RZ, P2 ;  /* 0x000000ff080c7208 */ /* 0x000fe20001000000 */
[--C-:B------:R-:W-:Y:S01]  /*4600*/  FFMA.FTZ R161, R161, UR7, -R154.reuse ;  /* 0x00000007a1a17c23 */ /* 0x100fe2000801089a */
[--C-:B------:R-:W-:Y:S01]  /*4610*/  FFMA.FTZ R160, R164, UR7, -R154.reuse ;  /* 0x00000007a4a07c23 */ /* 0x100fe2000801089a */
[----:B------:R-:W-:Y:S01]  /*4620*/  FMUL.FTZ R153, R153, UR7 ;  /* 0x0000000799997c20 */ /* 0x000fe20008410000 */
[--C-:B------:R-:W-:Y:S01]  /*4630*/  FFMA.FTZ R164, R172, UR7, -R154.reuse ;  /* 0x00000007aca47c23 */ /* 0x100fe2000801089a */
        /* <DEDUP_REMOVED lines=18> */
[----:B------:R-:W-:-:S07]  /*4760*/  FFMA.FTZ R197, R197, UR7, -R154 ;  /* 0x00000007c5c57c23 */ /* 0x000fce000801089a */
[----:B------:R-:W4:Y:S01]  /*4770*/  MUFU.EX2 R156, R156 ;  /* 0x0000009c009c7308 */ /* 0x000f220000000800 */
[-C--:B-1----:R-:W-:Y:S01]  /*4780*/  FMUL.FTZ R26, R26, R11.reuse ;  /* 0x0000000b1a1a7220 */ /* 0x082fe20000410000 */
[-C--:B------:R-:W-:Y:S01]  /*4790*/  FMUL.FTZ R27, R27, R11.reuse ;  /* 0x0000000b1b1b7220 */ /* 0x080fe20000410000 */
[-C--:B------:R-:W-:Y:S01]  /*47a0*/  FMUL.FTZ R30, R30, R11.reuse ;  /* 0x0000000b1e1e7220 */ /* 0x080fe20000410000 */
[-C--:B------:R-:W-:Y:S01]  /*47b0*/  FMUL.FTZ R31, R31, R11.reuse ;  /* 0x0000000b1f1f7220 */ /* 0x080fe20000410000 */
[-C--:B------:R-:W-:Y:S01]  /*47c0*/  FMUL.FTZ R34, R34, R11.reuse ;  /* 0x0000000b22227220 */ /* 0x080fe20000410000 */
[-C--:B------:R-:W-:Y:S01]  /*47d0*/  FMUL.FTZ R35, R35, R11.reuse ;  /* 0x0000000b23237220 */ /* 0x080fe20000410000 */
[----:B------:R-:W-:Y:S01]  /*47e0*/  FMUL.FTZ R38, R38, R11 ;  /* 0x0000000b26267220 */ /* 0x000fe20000410000 */
[----:B------:R-:W1:Y:S01]  /*47f0*/  MUFU.EX2 R157, R157 ;  /* 0x0000009d009d7308 */ /* 0x000e620000000800 */
[----:B---3--:R-:W-:Y:S01]  /*4800*/  FFMA.FTZ R187, R12, R4, R183 ;  /* 0x000000040cbb7223 */ /* 0x008fe200000100b7 */
[----:B------:R-:W-:Y:S01]  /*4810*/  FFMA.FTZ R4, R11, R5, R14 ;  /* 0x000000050b047223 */ /* 0x000fe2000001000e */
[-C--:B------:R-:W-:Y:S01]  /*4820*/  FMUL.FTZ R24, R24, R12.reuse ;  /* 0x0000000c18187220 */ /* 0x080fe20000410000 */
[-C--:B------:R-:W-:Y:S01]  /*4830*/  FMUL.FTZ R25, R25, R12.reuse ;  /* 0x0000000c19197220 */ /* 0x080fe20000410000 */
[----:B------:R-:W-:Y:S01]  /*4840*/  FADD.FTZ R187, R152, R187 ;  /* 0x000000bb98bb7221 */ /* 0x000fe20000010000 */
[----:B------:R-:W-:Y:S01]  /*4850*/  FADD.FTZ R180, R15, R4 ;  /* 0x000000040fb47221 */ /* 0x000fe20000010000 */
[----:B------:R-:W-:Y:S01]  /*4860*/  FFMA.FTZ R4, R184, UR7, -R154 ;  /* 0x00000007b8047c23 */ /* 0x000fe2000801089a */
[----:B------:R-:W3:Y:S01]  /*4870*/  MUFU.EX2 R158, R158 ;  /* 0x0000009e009e7308 */ /* 0x000ee20000000800 */
[----:B----4-:R-:W-:Y:S01]  /*4880*/  FADD.FTZ R186, R156, R187 ;  /* 0x000000bb9cba7221 */ /* 0x010fe20000010000 */
[----:B------:R-:W-:Y:S01]  /*4890*/  FADD.FTZ R153, R155, R180 ;  /* 0x000000b49b997221 */ /* 0x000fe20000010000 */
[----:B------:R-:W-:Y:S01]  /*48a0*/  F2FP.F16.F32.PACK_AB R155, R18, R155 ;  /* 0x0000009b129b723e */ /* 0x000fe200000000ff */
[----:B------:R-:W-:Y:S01]  /*48b0*/  FFMA.FTZ R180, R188, UR7, -R154 ;  /* 0x00000007bcb47c23 */ /* 0x000fe2000801089a */
[----:B------:R-:W-:Y:S01]  /*48c0*/  F2FP.F16.F32.PACK_AB R152, R152, R183 ;  /* 0x000000b79898723e */ /* 0x000fe200000000ff */
[----:B------:R-:W-:Y:S01]  /*48d0*/  FADD.FTZ R153, R18, R153 ;  /* 0x0000009912997221 */ /* 0x000fe20000010000 */
[----:B------:R-:W-:Y:S01]  /*48e0*/  FMUL.FTZ R28, R28, R12 ;  /* 0x0000000c1c1c7220 */ /* 0x000fe20000410000 */
[----:B------:R-:W4:Y:S01]  /*48f0*/  MUFU.EX2 R161, R161 ;  /* 0x000000a100a17308 */ /* 0x000f220000000800 */
[C---:B-1----:R-:W-:Y:S01]  /*4900*/  FADD.FTZ R187, R157.reuse, R186 ;  /* 0x000000ba9dbb7221 */ /* 0x042fe20000010000 */
[----:B------:R-:W-:Y:S01]  /*4910*/  FADD.FTZ R186, R16, R153 ;  /* 0x0000009910ba7221 */ /* 0x000fe20000010000 */
[----:B------:R-:W-:Y:S01]  /*4920*/  F2FP.F16.F32.PACK_AB R154, R157, R156 ;  /* 0x0000009c9d9a723e */ /* 0x000fe200000000ff */
[-C--:B------:R-:W-:Y:S01]  /*4930*/  FMUL.FTZ R29, R29, R12.reuse ;  /* 0x0000000c1d1d7220 */ /* 0x080fe20000410000 */
[-C--:B------:R-:W-:Y:S01]  /*4940*/  FMUL.FTZ R32, R32, R12.reuse ;  /* 0x0000000c20207220 */ /* 0x080fe20000410000 */
[----:B------:R-:W-:Y:S01]  /*4950*/  FADD.FTZ R186, R17, R186 ;  /* 0x000000ba11ba7221 */ /* 0x000fe20000010000 */
        /* <DEDUP_REMOVED lines=13> */
[----:B------:R-:W-:Y:S01]  /*4a30*/  F2FP.F16.F32.PACK_AB R161, R174, R21 ;  /* 0x00000015aea1723e */ /* 0x000fe200000000ff */
[-C--:B------:R-:W-:Y:S01]  /*4a40*/  FMUL.FTZ R49, R49, R12.reuse ;  /* 0x0000000c31317220 */ /* 0x080fe20000410000 */
[-C--:B------:R-:W-:Y:S01]  /*4a50*/  FMUL.FTZ R52, R52, R12.reuse ;  /* 0x0000000c34347220 */ /* 0x080fe20000410000 */
[-C--:B------:R-:W-:Y:S01]  /*4a60*/  FMUL.FTZ R53, R53, R12.reuse ;  /* 0x0000000c35357220 */ /* 0x080fe20000410000 */
[----:B------:R-:W4:Y:S01]  /*4a70*/  MUFU.EX2 R168, R168 ;  /* 0x000000a800a87308 */ /* 0x000f220000000800 */
[----:B-1----:R-:W-:Y:S01]  /*4a80*/  FADD.FTZ R184, R160, R153 ;  /* 0x00000099a0b87221 */ /* 0x002fe20000010000 */
[----:B------:R-:W-:Y:S01]  /*4a90*/  FADD.FTZ R153, R159, R186 ;  /* 0x000000ba9f997221 */ /* 0x000fe20000010000 */
[----:B------:R-:W-:Y:S01]  /*4aa0*/  F2FP.F16.F32.PACK_AB R159, R20, R159 ;  /* 0x0000009f149f723e */ /* 0x000fe200000000ff */
[-C--:B------:R-:W-:Y:S01]  /*4ab0*/  FMUL.FTZ R56, R56, R12.reuse ;  /* 0x0000000c38387220 */ /* 0x080fe20000410000 */
[-C--:B------:R-:W-:Y:S01]  /*4ac0*/  FMUL.FTZ R57, R57, R12.reuse ;  /* 0x0000000c39397220 */ /* 0x080fe20000410000 */
[-C--:B------:R-:W-:Y:S01]  /*4ad0*/  FMUL.FTZ R60, R60, R12.reuse ;  /* 0x0000000c3c3c7220 */ /* 0x080fe20000410000 */
[----:B------:R-:W-:Y:S01]  /*4ae0*/  FMUL.FTZ R61, R61, R12 ;  /* 0x0000000c3d3d7220 */ /* 0x000fe20000410000 */
[----:B------:R-:W1:Y:S01]  /*4af0*/  MUFU.EX2 R169, R169 ;  /* 0x000000a900a97308 */ /* 0x000e620000000800 */
        /* <DEDUP_REMOVED lines=19> */
[----:B------:R-:W-:Y:S01]  /*4c30*/  F2FP.F16.F32.PACK_AB R169, R170, R23 ;  /* 0x00000017aaa9723e */ /* 0x000fe200000000ff */
        /* <DEDUP_REMOVED lines=11> */
[----:B------:R-:W-:Y:S01]  /*4cf0*/  MUFU.EX2 R5, R181 ;  /* 0x000000b500057308 */ /* 0x000fe20000000800 */
[----:B----4-:R-:W-:Y:S01]  /*4d00*/  FADD.FTZ R157, R173, R18 ;  /* 0x00000012ad9d7221 */ /* 0x010fe20000010000 */
[-C--:B------:R-:W-:Y:S01]  /*4d10*/  FMUL.FTZ R100, R100, R12.reuse ;  /* 0x0000000c64647220 */ /* 0x080fe20000410000 */
[-C--:B------:R-:W-:Y:S01]  /*4d20*/  FMUL.FTZ R101, R101, R12.reuse ;  /* 0x0000000c65657220 */ /* 0x080fe20000410000 */
[-C--:B------:R-:W-:Y:S01]  /*4d30*/  FMUL.FTZ R104, R104, R12.reuse ;  /* 0x0000000c68687220 */ /* 0x080fe20000410000 */
[-C--:B------:R-:W-:Y:S01]  /*4d40*/  FMUL.FTZ R105, R105, R12.reuse ;  /* 0x0000000c69697220 */ /* 0x080fe20000410000 */
[-C--:B------:R-:W-:Y:S01]  /*4d50*/  FMUL.FTZ R108, R108, R12.reuse ;  /* 0x0000000c6c6c7220 */ /* 0x080fe20000410000 */
[-C--:B------:R-:W-:Y:S01]  /*4d60*/  FMUL.FTZ R109, R109, R12.reuse ;  /* 0x0000000c6d6d7220 */ /* 0x080fe20000410000 */
[----:B------:R3:W-:Y:S01]  /*4d70*/  MUFU.EX2 R181, R185 ;  /* 0x000000b900b57308 */ /* 0x0007e20000000800 */
        /* <DEDUP_REMOVED lines=11> */
[----:B------:R-:W-:Y:S01]  /*4e30*/  FMUL.FTZ R129, R129, R12 ;  /* 0x0000000c81817220 */ /* 0x000fe20000410000 */
[----:B------:R-:W-:Y:S01]  /*4e40*/  FADD.FTZ R14, R170, R185 ;  /* 0x000000b9aa0e7221 */ /* 0x000fe20000010000 */
[----:B------:R-:W-:Y:S01]  /*4e50*/  F2FP.F16.F32.PACK_AB R170, R173, R164 ;  /* 0x000000a4adaa723e */ /* 0x000fe200000000ff */
[----:B------:R-:W-:Y:S01]  /*4e60*/  FMUL.FTZ R132, R132, R12 ;  /* 0x0000000c84847220 */ /* 0x000fe20000410000 */
[----:B------:R-:W3:Y:S01]  /*4e70*/  MUFU.EX2 R176, R176 ;  /* 0x000000b000b07308 */ /* 0x000ee20000000800 */
[----:B------:R-:W-:Y:S01]  /*4e80*/  FADD.FTZ R183, R171, R14 ;  /* 0x0000000eabb77221 */ /* 0x000fe20000010000 */
[----:B-1----:R-:W-:Y:S01]  /*4e90*/  FADD.FTZ R14, R172, R157 ;  /* 0x0000009dac0e7221 */ /* 0x002fe20000010000 */
[----:B------:R-:W-:Y:S01]  /*4ea0*/  F2FP.F16.F32.PACK_AB R157, R17, R16 ;  /* 0x00000010119d723e */ /* 0x000fe200000000ff */
[-C--:B------:R-:W-:Y:S01]  /*4eb0*/  FMUL.FTZ R133, R133, R12.reuse ;  /* 0x0000000c85857220 */ /* 0x080fe20000410000 */
[C---:B------:R-:W-:Y:S01]  /*4ec0*/  FADD.FTZ R183, R166.reuse, R183 ;  /* 0x000000b7a6b77221 */ /* 0x040fe20000010000 */
[----:B------:R-:W-:Y:S01]  /*4ed0*/  F2FP.F16.F32.PACK_AB R171, R166, R171 ;  /* 0x000000aba6ab723e */ /* 0x000fe200000000ff */
[----:B------:R-:W-:Y:S01]  /*4ee0*/  FMUL.FTZ R136, R136, R12 ;  /* 0x0000000c88887220 */ /* 0x000fe20000410000 */
[----:B------:R-:W1:Y:S01]  /*4ef0*/  MUFU.EX2 R4, R4 ;  /* 0x0000000400047308 */ /* 0x000e620000000800 */
[----:B------:R-:W-:Y:S01]  /*4f00*/  FADD.FTZ R16, R22, R183 ;  /* 0x000000b716107221 */ /* 0x000fe20000010000 */
[C---:B----4-:R-:W-:Y:S01]  /*4f10*/  FADD.FTZ R17, R177.reuse, R14 ;  /* 0x0000000eb1117221 */ /* 0x050fe20000010000 */
[----:B------:R-:W-:Y:S01]  /*4f20*/  F2FP.F16.F32.PACK_AB R164, R177, R172 ;  /* 0x000000acb1a4723e */ /* 0x000fe200000000ff */
[-C--:B------:R-:W-:Y:S01]  /*4f30*/  FMUL.FTZ R137, R137, R12.reuse ;  /* 0x0000000c89897220 */ /* 0x080fe20000410000 */
[----:B------:R-:W-:Y:S01]  /*4f40*/  FADD.FTZ R16, R179, R16 ;  /* 0x00000010b3107221 */ /* 0x000fe20000010000 */
[-C--:B------:R-:W-:Y:S01]  /*4f50*/  FMUL.FTZ R140, R140, R12.reuse ;  /* 0x0000000c8c8c7220 */ /* 0x080fe20000410000 */
[----:B------:R-:W-:Y:S01]  /*4f60*/  FMUL.FTZ R141, R141, R12 ;  /* 0x0000000c8d8d7220 */ /* 0x000fe20000410000 */
[----:B------:R-:W4:Y:S01]  /*4f70*/  MUFU.EX2 R180, R180 ;  /* 0x000000b400b47308 */ /* 0x000f220000000800 */
[----:B---3--:R-:W-:Y:S01]  /*4f80*/  FADD.FTZ R14, R176, R17 ;  /* 0x00000011b00e7221 */ /* 0x008fe20000010000 */
[----:B------:R-:W-:Y:S01]  /*4f90*/  FADD.FTZ R17, R167, R16 ;  /* 0x00000010a7117221 */ /* 0x000fe20000010000 */
[C---:B------:R-:W-:Y:S01]  /*4fa0*/  F2FP.F16.F32.PACK_AB R166, R5.reuse, R176 ;  /* 0x000000b005a6723e */ /* 0x040fe200000000ff */
[----:B------:R-:W-:Y:S01]  /*4fb0*/  FMUL.FTZ R144, R144, R12 ;  /* 0x0000000c90907220 */ /* 0x000fe20000410000 */
[----:B------:R-:W-:Y:S01]  /*4fc0*/  FADD.FTZ R23, R5, R14 ;  /* 0x0000000e05177221 */ /* 0x000fe20000010000 */
[C---:B------:R-:W-:Y:S01]  /*4fd0*/  FADD.FTZ R14, R162.reuse, R17 ;  /* 0x00000011a20e7221 */ /* 0x040fe20000010000 */
[----:B------:R-:W-:Y:S01]  /*4fe0*/  F2FP.F16.F32.PACK_AB R167, R162, R167 ;  /* 0x000000a7a2a7723e */ /* 0x000fe200000000ff */
[----:B------:R-:W3:Y:S01]  /*4ff0*/  MUFU.EX2 R15, R189 ;  /* 0x000000bd000f7308 */ /* 0x000ee20000000800 */
[----:B-1----:R-:W-:Y:S01]  /*5000*/  FADD.FTZ R16, R4, R23 ;  /* 0x0000001704107221 */ /* 0x002fe20000010000 */
[----:B------:R-:W-:Y:S01]  /*5010*/  FADD.FTZ R17, R21, R14 ;  /* 0x0000000e15117221 */ /* 0x000fe20000010000 */
[----:B------:R-:W-:Y:S01]  /*5020*/  F2FP.F16.F32.PACK_AB R160, R181, R4 ;  /* 0x00000004b5a0723e */ /* 0x000fe200000000ff */
[-C--:B------:R-:W-:Y:S01]  /*5030*/  FMUL.FTZ R145, R145, R12.reuse ;  /* 0x0000000c91917220 */ /* 0x080fe20000410000 */
[----:B------:R-:W-:Y:S01]  /*5040*/  FADD.FTZ R23, R181, R16 ;  /* 0x00000010b5177221 */ /* 0x000fe20000010000 */
[----:B------:R-:W-:Y:S01]  /*5050*/  FADD.FTZ R14, R174, R17 ;  /* 0x00000011ae0e7221 */ /* 0x000fe20000010000 */
[-C--:B------:R-:W-:Y:S01]  /*5060*/  FMUL.FTZ R148, R148, R12.reuse ;  /* 0x0000000c94947220 */ /* 0x080fe20000410000 */
[----:B------:R-:W1:Y:S01]  /*5070*/  MUFU.EX2 R192, R192 ;  /* 0x000000c000c07308 */ /* 0x000e620000000800 */
[----:B----4-:R-:W-:Y:S01]  /*5080*/  FADD.FTZ R16, R180, R23 ;  /* 0x00000017b4107221 */ /* 0x010fe20000010000 */
[----:B------:R-:W-:Y:S01]  /*5090*/  FADD.FTZ R5, R163, R14 ;  /* 0x0000000ea3057221 */ /* 0x000fe20000010000 */
[----:B------:R-:W-:Y:S01]  /*50a0*/  F2FP.F16.F32.PACK_AB R163, R178, R163 ;  /* 0x000000a3b2a3723e */ /* 0x000fe200000000ff */
[----:B------:R-:W-:Y:S01]  /*50b0*/  FMUL.FTZ R149, R149, R12 ;  /* 0x0000000c95957220 */ /* 0x000fe20000410000 */
[-C--:B------:R-:W-:Y:S01]  /*50c0*/  FMUL.FTZ R39, R39, R11.reuse ;  /* 0x0000000b27277220 */ /* 0x080fe20000410000 */
[-C--:B------:R-:W-:Y:S01]  /*50d0*/  FMUL.FTZ R42, R42, R11.reuse ;  /* 0x0000000b2a2a7220 */ /* 0x080fe20000410000 */
[-C--:B------:R-:W-:Y:S01]  /*50e0*/  FMUL.FTZ R43, R43, R11.reuse ;  /* 0x0000000b2b2b7220 */ /* 0x080fe20000410000 */
[----:B------:R-:W4:Y:S01]  /*50f0*/  MUFU.EX2 R193, R193 ;  /* 0x000000c100c17308 */ /* 0x000f220000000800 */
[C---:B---3--:R-:W-:Y:S01]  /*5100*/  FADD.FTZ R17, R15.reuse, R16 ;  /* 0x000000100f117221 */ /* 0x048fe20000010000 */
[----:B------:R-:W-:Y:S01]  /*5110*/  FADD.FTZ R16, R178, R5 ;  /* 0x00000005b2107221 */ /* 0x000fe20000010000 */
[----:B------:R-:W-:Y:S01]  /*5120*/  F2FP.F16.F32.PACK_AB R162, R15, R180 ;  /* 0x000000b40fa2723e */ /* 0x000fe200000000ff */
[-C--:B------:R-:W-:Y:S01]  /*5130*/  FMUL.FTZ R46, R46, R11.reuse ;  /* 0x0000000b2e2e7220 */ /* 0x080fe20000410000 */
[-C--:B------:R-:W-:Y:S01]  /*5140*/  FMUL.FTZ R47, R47, R11.reuse ;  /* 0x0000000b2f2f7220 */ /* 0x080fe20000410000 */
[----:B------:R-:W-:Y:S01]  /*5150*/  FADD.FTZ R5, R19, R16 ;  /* 0x0000001013057221 */ /* 0x000fe20000010000 */
[-C--:B------:R-:W-:Y:S01]  /*5160*/  FMUL.FTZ R50, R50, R11.reuse ;  /* 0x0000000b32327220 */ /* 0x080fe20000410000 */
[----:B------:R-:W3:Y:S01]  /*5170*/  MUFU.EX2 R182, R182 ;  /* 0x000000b600b67308 */ /* 0x000ee20000000800 */
        /* <DEDUP_REMOVED lines=40> */
[C---:B---3--:R-:W-:Y:S01]  /*5400*/  FADD.FTZ R4, R197.reuse, R16 ;  /* 0x00000010c5047221 */ /* 0x048fe20000010000 */
[----:B------:R-:W-:Y:S01]  /*5410*/  F2FP.F16.F32.PACK_AB R174, R197, R196 ;  /* 0x000000c4c5ae723e */ /* 0x000fe200000000ff */
[-C--:B------:R-:W-:Y:S01]  /*5420*/  FMUL.FTZ R110, R110, R11.reuse ;  /* 0x0000000b6e6e7220 */ /* 0x080fe20000410000 */
[-C--:B------:R-:W-:Y:S01]  /*5430*/  FMUL.FTZ R111, R111, R11.reuse ;  /* 0x0000000b6f6f7220 */ /* 0x080fe20000410000 */
[-C--:B------:R-:W-:Y:S01]  /*5440*/  FMUL.FTZ R114, R114, R11.reuse ;  /* 0x0000000b72727220 */ /* 0x080fe20000410000 */
[-C--:B------:R-:W-:Y:S01]  /*5450*/  FMUL.FTZ R115, R115, R11.reuse ;  /* 0x0000000b73737220 */ /* 0x080fe20000410000 */
[-C--:B------:R-:W-:Y:S01]  /*5460*/  FMUL.FTZ R118, R118, R11.reuse ;  /* 0x0000000b76767220 */ /* 0x080fe20000410000 */
[----:B------:R-:W-:Y:S01]  /*5470*/  FMUL.FTZ R119, R119, R11 ;  /* 0x0000000b77777220 */ /* 0x000fe20000410000 */
[C---:B-1----:R-:W-:Y:S01]  /*5480*/  FADD.FTZ R5, R14.reuse, R5 ;  /* 0x000000050e057221 */ /* 0x042fe20000010000 */
[----:B------:R-:W-:Y:S01]  /*5490*/  F2FP.F16.F32.PACK_AB R175, R14, R175 ;  /* 0x000000af0eaf723e */ /* 0x000fe200000000ff */
        /* <DEDUP_REMOVED lines=16> */
[----:B------:R-:W-:Y:S06]  /*55a0*/  @!P0 BRA `(.L_x_4533) ;  /* 0x0000000000048947 */ /* 0x000fec0003800000 */
[----:B------:R-:W-:Y:S01]  /*55b0*/  BPT.TRAP 0x1 ;  /* 0x000000040000795c */ /* 0x000fe20000300000 */
.L_x_4533:
[----:B------:R1:W3:Y:S01]  /*55c0*/  SYNCS.PHASECHK.TRANS64.TRYWAIT P1, [UR28+0x22850], R10 ;  /* 0x0228500aff0075a7 */ /* 0x0002e2000802015c */
[----:B------:R-:W-:Y:S05]  /*55d0*/  @!P0 BRA `(.L_x_4534) ;  /* 0x0000000000048947 */ /* 0x000fea0003800000 */
[----:B------:R-:W-:Y:S01]  /*55e0*/  BPT.TRAP 0x1 ;  /* 0x000000040000795c */ /* 0x000fe20000300000 */
.L_x_4534:
[----:B---3--:R-:W-:Y:S05]  /*55f0*/  @P1 BRA `(.L_x_4535) ;  /* 0x0000000000081947 */ /* 0x008fea0003800000 */
[----:B------:R-:W3:Y:S02]  /*5600*/  SYNCS.PHASECHK.TRANS64.TRYWAIT P1, [UR28+0x22850], R10 ;  /* 0x0228500aff0075a7 */ /* 0x000ee4000802015c */
[----:B---3--:R-:W-:Y:S05]  /*5610*/  @!P1 BRA `(.L_x_4536) ;  /* 0x0000008800249947 */ /* 0x008fea0003800000 */
.L_x_4535:
[----:B------:R4:W-:Y:S01]  /*5620*/  BAR.SYNC.DEFER_BLOCKING R3, 0x100 ;  /* 0x000400030000751d */ /* 0x0009e20000010000 */
[----:B------:R-:W-:-:S05]  /*5630*/  UIMAD UR14, UR4, 0xc00, UR24 ;  /* 0x00000c00040e78a4 */ /* 0x000fca000f8e0218 */
        /* <DEDUP_REMOVED lines=37> */
.L_x_4537:
[----:B------:R-:W-:Y:S01]  /*5890*/  UISETP.GT.AND UP0, UPT, UR27, UR26, UPT ;  /* 0x0000001a1b00728c */ /* 0x000fe2000bf04270 */
[----:B------:R-:W-:Y:S01]  /*58a0*/  IMAD.MOV.U32 R12, RZ, RZ, R9 ;  /* 0x000000ffff0c7224 */ /* 0x000fe200078e0009 */
[----:B------:R-:W-:Y:S01]  /*58b0*/  UIADD3 UR28, UR28, 0x22860, URZ ;  /* 0x000228601c1c7890 */ /* 0x000fe2000fffe03f */
[----:B---3--:R-:W-:Y:S01]  /*58c0*/  IMAD.MOV.U32 R11, RZ, RZ, R8 ;  /* 0x000000ffff0b7224 */ /* 0x008fe200078e0008 */
[----:B------:R-:W-:Y:S02]  /*58d0*/  UIADD3 UR27, UR27, -0x1, URZ ;  /* 0xffffffff1b1b7890 */ /* 0x000fe4000fffe03f */
[----:B------:R-:W-:Y:S01]  /*58e0*/  PLOP3.LUT P1, PT, PT, PT, UP0, 0x80, 0x0 ;  /* 0x000000000000781c */ /* 0x000fe20003f2f008 */
[----:B------:R-:W-:-:S09]  /*58f0*/  UPRMT UR28, UR25, 0x654, UR28 ;  /* 0x00000654191c7896 */ /* 0x000fd2000800001c */
[----:B------:R-:W-:Y:S03]  /*5900*/  SYNCS.ARRIVE.TRANS64.RED.A1T0 RZ, [UR28], RZ ;  /* 0x000000ffffff79a7 */ /* 0x000fe6000810041c */
[----:B------:R-:W-:Y:S05]  /*5910*/  @P1 BRA `(.L_x_4538) ;  /* 0xffffffd800f41947 */ /* 0x000fea000383ffff */
.L_x_4527:
[----:B------:R-:W-:-:S06]  /*5920*/  UISETP.GE.AND UP0, UPT, UR27, UR41, UPT ;  /* 0x000000291b00728c */ /* 0x000fcc000bf06270 */
[----:B------:R-:W-:-:S13]  /*5930*/  PLOP3.LUT P1, PT, PT, PT, UP0, 0x80, 0x0 ;  /* 0x000000000000781c */ /* 0x000fda0003f2f008 */
[----:B------:R-:W-:Y:S05]  /*5940*/  @!P1 BRA `(.L_x_4539) ;  /* 0x0000001c00349947 */ /* 0x000fea0003800000 */
[----:B------:R-:W-:Y:S01]  /*5950*/  IMAD.MOV.U32 R202, RZ, RZ, R9 ;  /* 0x000000ffffca7224 */ /* 0x000fe200078e0009 */
[----:B------:R-:W-:Y:S01]  /*5960*/  MOV R7, R8 ;  /* 0x0000000800077202 */ /* 0x000fe20000000f00 */
[----:B------:R-:W-:-:S06]  /*5970*/  ULDC UR7, c[0x0][0x988] ;  /* 0x0002620000077ab9 */ /* 0x000fcc0000000800 */
.L_x_4550:
[----:B------:R-:W-:-:S04]  /*5980*/  UIADD3 UR4, UR4, 0x1, URZ ;  /* 0x0000000104047890 */ /* 0x000fc8000fffe03f */
[----:B------:R-:W-:-:S04]  /*5990*/  UISETP.NE.AND UP0, UPT, UR4, 0x2, UPT ;  /* 0x000000020400788c */ /* 0x000fc8000bf05270 */
[----:B------:R-:W-:Y:S02]  /*59a0*/  USEL UR10, URZ, 0x1, UP0 ;  /* 0x000000013f0a7887 */ /* 0x000fe40008000000 */
[----:B------:R-:W-:Y:S02]  /*59b0*/  USEL UR4, UR4, URZ, UP0 ;  /* 0x0000003f04047287 */ /* 0x000fe40008000000 */
[----:B------:R-:W-:Y:S01]  /*59c0*/  ULOP3.LUT UR5, UR5, UR10, URZ, 0x3c, !UPT ;  /* 0x0000000a05057292 */ /* 0x000fe2000f8e3c3f */
[----:B0--3--:R-:W-:Y:S11]  /*59d0*/  @!P0 BRA `(.L_x_4540) ;  /* 0x0000000000048947 */ /* 0x009ff60003800000 */
[----:B------:R-:W-:Y:S01]  /*59e0*/  BPT.TRAP 0x1 ;  /* 0x000000040000795c */ /* 0x000fe20000300000 */
.L_x_4540:
[----:B------:R-:W-:Y:S01]  /*59f0*/  ULEA UR26, UR4, UR42, 0x3 ;  /* 0x0000002a041a7291 */ /* 0x000fe2000f8e183f */
[----:B------:R-:W-:-:S05]  /*5a00*/  IMAD.U32 R6, RZ, RZ, UR5 ;  /* 0x00000005ff067e24 */ /* 0x000fca000f8e00ff */
[----:B------:R-:W-:-:S04]  /*5a10*/  SHF.L.U32 R6, R6, 0x1f, RZ ;  /* 0x0000001f06067819 */ /* 0x000fc800000006ff */
[----:B------:R3:W4:Y:S01]  /*5a20*/  SYNCS.PHASECHK.TRANS64.TRYWAIT P1, [UR26+0x22830], R6 ;  /* 0x02283006ff0075a7 */ /* 0x000722000802015a */
[----:B------:R-:W-:Y:S05]  /*5a30*/  @!P0 BRA `(.L_x_4541) ;  /* 0x0000000000048947 */ /* 0x000fea0003800000 */
[----:B------:R-:W-:Y:S01]  /*5a40*/  BPT.TRAP 0x1 ;  /* 0x000000040000795c */ /* 0x000fe20000300000 */
.L_x_4541:
[----:B----4-:R-:W-:Y:S05]  /*5a50*/  @P1 BRA `(.L_x_4542) ;  /* 0x0000000000081947 */ /* 0x010fea0003800000 */
[----:B------:R-:W4:Y:S02]  /*5a60*/  SYNCS.PHASECHK.TRANS64.TRYWAIT P1, [UR26+0x22830], R6 ;  /* 0x02283006ff0075a7 */ /* 0x000f24000802015a */
[----:B----4-:R-:W-:Y:S05]  /*5a70*/  @!P1 BRA `(.L_x_4543) ;  /* 0x0000008400249947 */ /* 0x010fea0003800000 */
.L_x_4542:
[----:B------:R-:W-:Y:S01]  /*5a80*/  UIMAD UR10, UR4, 0x300, UR6 ;  /* 0x00000300040a78a4 */ /* 0x000fe2000f8e0206 */
[----:B------:R-:W-:Y:S01]  /*5a90*/  WARPGROUP.ARRIVE ;  /* 0x00000000000079c5 */ /* 0x000fe20000000000 */
[----:B------:R-:W-:Y:S01]  /*5aa0*/  UMOV UR11, 0x40000040 ;  /* 0x40000040000b7882 */ /* 0x000fe20000000000 */
[----:B------:R-:W-:Y:S01]  /*5ab0*/  UMOV UR15, 0x40000040 ;  /* 0x40000040000f7882 */ /* 0x000fe20000000000 */
[----:B------:R-:W-:Y:S02]  /*5ac0*/  UIADD3 UR14, UR10, 0x2, URZ ;  /* 0x000000020a0e7890 */ /* 0x000fe4000fffe03f */
        /* <DEDUP_REMOVED lines=18> */
.L_x_4544:
[----:B------:R-:W-:Y:S01]  /*5bf0*/  FMNMX.FTZ R8, R152, R7, !PT ;  /* 0x0000000798087209 */ /* 0x000fe20007810000 */
[----:B------:R-:W-:Y:S01]  /*5c00*/  UIADD3 UR10, UR26, 0x22840, URZ ;  /* 0x000228401a0a7890 */ /* 0x000fe2000fffe03f */
[----:B01----:R-:W-:Y:S02]  /*5c10*/  FMNMX.FTZ R10, R154, R202, !PT ;  /* 0x000000ca9a0a7209 */ /* 0x003fe40007810000 */
[----:B----4-:R-:W-:Y:S01]  /*5c20*/  FMNMX.FTZ R9, R153, R8, !PT ;  /* 0x0000000899097209 */ /* 0x010fe20007810000 */
[----:B------:R-:W-:-:S03]  /*5c30*/  UPRMT UR10, UR25, 0x654, UR10 ;  /* 0x00000654190a7896 */ /* 0x000fc6000800000a */
[----:B------:R-:W-:-:S04]  /*5c40*/  FMNMX.FTZ R8, R156, R9, !PT ;  /* 0x000000099c087209 */ /* 0x000fc80007810000 */
[----:B------:R-:W-:Y:S02]  /*5c50*/  FMNMX.FTZ R9, R157, R8, !PT ;  /* 0x000000089d097209 */ /* 0x000fe40007810000 */
[----:B------:R-:W-:Y:S02]  /*5c60*/  SYNCS.ARRIVE.TRANS64.RED.A1T0 RZ, [UR10], RZ ;  /* 0x000000ffffff79a7 */ /* 0x000fe4000810040a */
        /* <DEDUP_REMOVED lines=32> */
[C---:B------:R-:W-:Y:S01]  /*5e70*/  FMUL.FTZ R204, R8.reuse, UR7 ;  /* 0x0000000708cc7c20 */ /* 0x040fe20008410000 */
[----:B------:R-:W-:Y:S01]  /*5e80*/  FMNMX.FTZ R9, R171, R10, !PT ;  /* 0x0000000aab097209 */ /* 0x000fe20007810000 */
[----:B------:R-:W-:Y:S02]  /*5e90*/  FADD.FTZ R7, -R8, R7 ;  /* 0x0000000708077221 */ /* 0x000fe40000010100 */
        /* <DEDUP_REMOVED lines=35> */
[----:B0-----:R-:W-:Y:S01]  /*60d0*/  FFMA.FTZ R164, R7, R4, R16 ;  /* 0x0000000407a47223 */ /* 0x001fe20000010010 */
[--C-:B------:R-:W-:Y:S01]  /*60e0*/  FFMA.FTZ R23, R193, UR7, -R204.reuse ;  /* 0x00000007c1177c23 */ /* 0x100fe200080108cc */
[----:B------:R-:W-:Y:S01]  /*60f0*/  FMNMX.FTZ R9, R191, R10, !PT ;  /* 0x0000000abf097209 */ /* 0x000fe20007810000 */
[--C-:B------:R-:W-:Y:S01]  /*6100*/  FFMA.FTZ R196, R196, UR7, -R204.reuse ;  /* 0x00000007c4c47c23 */ /* 0x100fe200080108cc */
[----:B------:R-:W-:Y:S01]  /*6110*/  FFMA.FTZ R177, R197, UR7, -R204 ;  /* 0x00000007c5b17c23 */ /* 0x000fe200080108cc */
[----:B------:R-:W-:Y:S01]  /*6120*/  FMUL.FTZ R24, R24, R7 ;  /* 0x0000000718187220 */ /* 0x000fe20000410000 */
[----:B------:R-:W-:Y:S01]  /*6130*/  FMNMX.FTZ R10, R194, R9, !PT ;  /* 0x00000009c20a7209 */ /* 0x000fe20007810000 */
[----:B------:R-:W0:Y:S01]  /*6140*/  MUFU.EX2 R203, R203 ;  /* 0x000000cb00cb7308 */ /* 0x000e220000000800 */
[----:B-1----:R-:W-:Y:S01]  /*6150*/  F2FP.F16.F32.PACK_AB R168, R201, R16 ;  /* 0x00000010c9a8723e */ /* 0x002fe200000000ff */
[-C--:B------:R-:W-:Y:S01]  /*6160*/  FMUL.FTZ R25, R25, R7.reuse ;  /* 0x0000000719197220 */ /* 0x080fe20000410000 */
        /* <DEDUP_REMOVED lines=79> */
[----:B------:R-:W-:Y:S01]  /*6660*/  FMUL.FTZ R145, R145, R7 ;  /* 0x0000000791917220 */ /* 0x000fe20000410000 */
        /* <DEDUP_REMOVED lines=9> */
[----:B------:R-:W-:Y:S01]  /*6700*/  FADD.FTZ R167, R201, R164 ;  /* 0x000000a4c9a77221 */ /* 0x000fe20000010000 */
[--C-:B------:R-:W-:Y:S01]  /*6710*/  FFMA.FTZ R163, R170, UR7, -R161.reuse ;  /* 0x00000007aaa37c23 */ /* 0x100fe200080108a1 */
[--C-:B------:R-:W-:Y:S01]  /*6720*/  FFMA.FTZ R184, R171, UR7, -R161.reuse ;  /* 0x00000007abb87c23 */ /* 0x100fe200080108a1 */
[----:B------:R-:W-:Y:S01]  /*6730*/  FFMA.FTZ R173, R174, UR7, -R161 ;  /* 0x00000007aead7c23 */ /* 0x000fe200080108a1 */
[----:B----4-:R-:W-:Y:S01]  /*6740*/  FADD.FTZ R166, R200, R167 ;  /* 0x000000a7c8a67221 */ /* 0x010fe20000010000 */
[----:B------:R-:W1:Y:S01]  /*6750*/  MUFU.EX2 R169, R169 ;  /* 0x000000a900a97308 */ /* 0x000e620000000800 */
[--C-:B------:R-:W-:Y:S01]  /*6760*/  FFMA.FTZ R188, R175, UR7, -R161.reuse ;  /* 0x00000007afbc7c23 */ /* 0x100fe200080108a1 */
[--C-:B------:R-:W-:Y:S01]  /*6770*/  FFMA.FTZ R174, R178, UR7, -R161.reuse ;  /* 0x00000007b2ae7c23 */ /* 0x100fe200080108a1 */
[----:B0-----:R-:W-:Y:S01]  /*6780*/  FADD.FTZ R166, R203, R166 ;  /* 0x000000a6cba67221 */ /* 0x001fe20000010000 */
[--C-:B------:R-:W-:Y:S01]  /*6790*/  FFMA.FTZ R175, R179, UR7, -R161.reuse ;  /* 0x00000007b3af7c23 */ /* 0x100fe200080108a1 */
[--C-:B------:R-:W-:Y:S01]  /*67a0*/  FFMA.FTZ R4, R182, UR7, -R161.reuse ;  /* 0x00000007b6047c23 */ /* 0x100fe200080108a1 */
[--C-:B------:R-:W-:Y:S01]  /*67b0*/  FFMA.FTZ R178, R186, UR7, -R161.reuse ;  /* 0x00000007bab27c23 */ /* 0x100fe200080108a1 */
[--C-:B------:R-:W-:Y:S01]  /*67c0*/  FFMA.FTZ R179, R187, UR7, -R161.reuse ;  /* 0x00000007bbb37c23 */ /* 0x100fe200080108a1 */
[----:B------:R-:W0:Y:S01]  /*67d0*/  MUFU.EX2 R154, R154 ;  /* 0x0000009a009a7308 */ /* 0x000e220000000800 */
[--C-:B------:R-:W-:Y:S01]  /*67e0*/  FFMA.FTZ R190, R190, UR7, -R161.reuse ;  /* 0x00000007bebe7c23 */ /* 0x100fe200080108a1 */
[--C-:B------:R-:W-:Y:S01]  /*67f0*/  FFMA.FTZ R191, R191, UR7, -R161.reuse ;  /* 0x00000007bfbf7c23 */ /* 0x100fe200080108a1 */
[--C-:B------:R-:W-:Y:S01]  /*6800*/  FFMA.FTZ R194, R194, UR7, -R161.reuse ;  /* 0x00000007c2c27c23 */ /* 0x100fe200080108a1 */
[--C-:B------:R-:W-:Y:S01]  /*6810*/  FFMA.FTZ R195, R195, UR7, -R161.reuse ;  /* 0x00000007c3c37c23 */ /* 0x100fe200080108a1 */
[--C-:B------:R-:W-:Y:S01]  /*6820*/  FFMA.FTZ R198, R198, UR7, -R161.reuse ;  /* 0x00000007c6c67c23 */ /* 0x100fe200080108a1 */
[----:B------:R-:W-:Y:S01]  /*6830*/  FFMA.FTZ R199, R199, UR7, -R161 ;  /* 0x00000007c7c77c23 */ /* 0x000fe200080108a1 */
[----:B------:R-:W-:Y:S01]  /*6840*/  F2FP.F16.F32.PACK_AB R170, R203, R200 ;  /* 0x000000c8cbaa723e */ /* 0x000fe200000000ff */
[----:B------:R-:W4:Y:S01]  /*6850*/  MUFU.EX2 R155, R155 ;  /* 0x0000009b009b7308 */ /* 0x000f220000000800 */
[----:B-1----:R-:W-:Y:S01]  /*6860*/  FFMA.FTZ R5, R176, R5, R169 ;  /* 0x00000005b0057223 */ /* 0x002fe200000100a9 */
[-C--:B------:R-:W-:Y:S01]  /*6870*/  FMUL.FTZ R148, R148, R7.reuse ;  /* 0x0000000794947220 */ /* 0x080fe20000410000 */
[----:B------:R-:W-:Y:S01]  /*6880*/  FMUL.FTZ R149, R149, R7 ;  /* 0x0000000795957220 */ /* 0x000fe20000410000 */
[-C--:B------:R-:W-:Y:S01]  /*6890*/  FMUL.FTZ R26, R26, R176.reuse ;  /* 0x000000b01a1a7220 */ /* 0x080fe20000410000 */
[-C--:B------:R-:W-:Y:S01]  /*68a0*/  FMUL.FTZ R27, R27, R176.reuse ;  /* 0x000000b01b1b7220 */ /* 0x080fe20000410000 */
[-C--:B------:R-:W-:Y:S01]  /*68b0*/  FMUL.FTZ R30, R30, R176.reuse ;  /* 0x000000b01e1e7220 */ /* 0x080fe20000410000 */
[-C--:B------:R-:W-:Y:S01]  /*68c0*/  FMUL.FTZ R31, R31, R176.reuse ;  /* 0x000000b01f1f7220 */ /* 0x080fe20000410000 */
[----:B------:R-:W1:Y:S01]  /*68d0*/  MUFU.EX2 R158, R158 ;  /* 0x0000009e009e7308 */ /* 0x000e620000000800 */
[C---:B0-----:R-:W-:Y:S01]  /*68e0*/  FADD.FTZ R164, R154.reuse, R5 ;  /* 0x000000059aa47221 */ /* 0x041fe20000010000 */
[----:B------:R-:W-:Y:S01]  /*68f0*/  FFMA.FTZ R5, R183, UR7, -R161 ;  /* 0x00000007b7057c23 */ /* 0x000fe200080108a1 */
[----:B------:R-:W-:Y:S01]  /*6900*/  F2FP.F16.F32.PACK_AB R169, R154, R169 ;  /* 0x000000a99aa9723e */ /* 0x000fe200000000ff */
        /* <DEDUP_REMOVED lines=21> */
[----:B0-----:R-:W-:Y:S01]  /*6a60*/  FADD.FTZ R171, R165, R164 ;  /* 0x000000a4a5ab7221 */ /* 0x001fe20000010000 */
[----:B------:R-:W-:Y:S01]  /*6a70*/  FADD.FTZ R166, R14, R167 ;  /* 0x000000a70ea67221 */ /* 0x000fe20000010000 */
[-C--:B------:R-:W-:Y:S01]  /*6a80*/  FMUL.FTZ R62, R62, R176.reuse ;  /* 0x000000b03e3e7220 */ /* 0x080fe20000410000 */
[-C--:B------:R-:W-:Y:S01]  /*6a90*/  FMUL.FTZ R63, R63, R176.reuse ;  /* 0x000000b03f3f7220 */ /* 0x080fe20000410000 */
[-C--:B------:R-:W-:Y:S01]  /*6aa0*/  FMUL.FTZ R66, R66, R176.reuse ;  /* 0x000000b042427220 */ /* 0x080fe20000410000 */
[-C--:B------:R-:W-:Y:S01]  /*6ab0*/  FMUL.FTZ R67, R67, R176.reuse ;  /* 0x000000b043437220 */ /* 0x080fe20000410000 */
[-C--:B------:R-:W-:Y:S01]  /*6ac0*/  FMUL.FTZ R70, R70, R176.reuse ;  /* 0x000000b046467220 */ /* 0x080fe20000410000 */
[----:B------:R-:W0:Y:S01]  /*6ad0*/  MUFU.EX2 R180, R180 ;  /* 0x000000b400b47308 */ /* 0x000e220000000800 */
[C---:B----4-:R-:W-:Y:S01]  /*6ae0*/  FADD.FTZ R164, R162.reuse, R171 ;  /* 0x000000aba2a47221 */ /* 0x050fe20000010000 */
[----:B------:R-:W-:Y:S01]  /*6af0*/  FADD.FTZ R171, R157, R166 ;  /* 0x000000a69dab7221 */ /* 0x000fe20000010000 */
[----:B------:R-:W-:Y:S01]  /*6b00*/  F2FP.F16.F32.PACK_AB R165, R162, R165 ;  /* 0x000000a5a2a5723e */ /* 0x000fe200000000ff */
[----:B------:R-:W-:Y:S01]  /*6b10*/  FMUL.FTZ R71, R71, R176 ;  /* 0x000000b047477220 */ /* 0x000fe20000410000 */
[----:B------:R-:W-:Y:S01]  /*6b20*/  F2FP.F16.F32.PACK_AB R162, R20, R13 ;  /* 0x0000000d14a2723e */ /* 0x000fe200000000ff */
[----:B------:R-:W-:Y:S01]  /*6b30*/  FADD.FTZ R166, R160, R171 ;  /* 0x000000aba0a67221 */ /* 0x000fe20000010000 */
[----:B------:R-:W-:Y:S01]  /*6b40*/  F2FP.F16.F32.PACK_AB R171, R158, R155 ;  /* 0x0000009b9eab723e */ /* 0x000fe200000000ff */
[----:B------:R-:W4:Y:S01]  /*6b50*/  MUFU.EX2 R163, R163 ;  /* 0x000000a300a37308 */ /* 0x000f220000000800 */
[----:B-1----:R-:W-:Y:S01]  /*6b60*/  FADD.FTZ R167, R159, R164 ;  /* 0x000000a49fa77221 */ /* 0x002fe20000010000 */
[C---:B------:R-:W-:Y:S01]  /*6b70*/  FADD.FTZ R166, R17.reuse, R166 ;  /* 0x000000a611a67221 */ /* 0x040fe20000010000 */
[----:B------:R-:W-:Y:S01]  /*6b80*/  F2FP.F16.F32.PACK_AB R160, R17, R160 ;  /* 0x000000a011a0723e */ /* 0x000fe200000000ff */
[-C--:B------:R-:W-:Y:S01]  /*6b90*/  FMUL.FTZ R74, R74, R176.reuse ;  /* 0x000000b04a4a7220 */ /* 0x080fe20000410000 */
[-C--:B------:R-:W-:Y:S01]  /*6ba0*/  FMUL.FTZ R75, R75, R176.reuse ;  /* 0x000000b04b4b7220 */ /* 0x080fe20000410000 */
        /* <DEDUP_REMOVED lines=19> */
[----:B-1----:R-:W-:Y:S01]  /*6ce0*/  FADD.FTZ R164, R184, R161 ;  /* 0x000000a1b8a47221 */ /* 0x002fe20000010000 */
[----:B------:R-:W-:Y:S01]  /*6cf0*/  FADD.FTZ R161, R13, R166 ;  /* 0x000000a60da17221 */ /* 0x000fe20000010000 */
[----:B------:R-:W-:Y:S01]  /*6d00*/  F2FP.F16.F32.PACK_AB R166, R157, R14 ;  /* 0x0000000e9da6723e */ /* 0x000fe200000000ff */
[-C--:B------:R-:W-:Y:S01]  /*6d10*/  FMUL.FTZ R106, R106, R176.reuse ;  /* 0x000000b06a6a7220 */ /* 0x080fe20000410000 */
[-C--:B------:R-:W-:Y:S01]  /*6d20*/  FMUL.FTZ R107, R107, R176.reuse ;  /* 0x000000b06b6b7220 */ /* 0x080fe20000410000 */
[----:B------:R-:W-:Y:S01]  /*6d30*/  FADD.FTZ R161, R20, R161 ;  /* 0x000000a114a17221 */ /* 0x000fe20000010000 */
[-C--:B------:R-:W-:Y:S01]  /*6d40*/  FMUL.FTZ R110, R110, R176.reuse ;  /* 0x000000b06e6e7220 */ /* 0x080fe20000410000 */
[----:B------:R-:W1:Y:S01]  /*6d50*/  MUFU.EX2 R174, R174 ;  /* 0x000000ae00ae7308 */ /* 0x000e620000000800 */
[----:B0-----:R-:W-:Y:S01]  /*6d60*/  FADD.FTZ R167, R173, R164 ;  /* 0x000000a4ada77221 */ /* 0x001fe20000010000 */
[----:B------:R-:W-:Y:S01]  /*6d70*/  F2FP.F16.F32.PACK_AB R164, R18, R15 ;  /* 0x0000000f12a4723e */ /* 0x000fe200000000ff */
[----:B------:R-:W-:Y:S01]  /*6d80*/  FADD.FTZ R18, R156, R161 ;  /* 0x000000a19c127221 */ /* 0x000fe20000010000 */
[----:B------:R-:W-:Y:S01]  /*6d90*/  F2FP.F16.F32.PACK_AB R161, R184, R163 ;  /* 0x000000a3b8a1723e */ /* 0x000fe200000000ff */
[----:B------:R-:W-:Y:S01]  /*6da0*/  FMUL.FTZ R111, R111, R176 ;  /* 0x000000b06f6f7220 */ /* 0x000fe20000410000 */
[C---:B------:R-:W-:Y:S01]  /*6db0*/  F2FP.F16.F32.PACK_AB R156, R153.reuse, R156 ;  /* 0x0000009c999c723e */ /* 0x040fe200000000ff */
[----:B------:R-:W-:Y:S01]  /*6dc0*/  FADD.FTZ R15, R153, R18 ;  /* 0x00000012990f7221 */ /* 0x000fe20000010000 */
[----:B------:R-:W0:Y:S01]  /*6dd0*/  MUFU.EX2 R175, R175 ;  /* 0x000000af00af7308 */ /* 0x000e220000000800 */
        /* <DEDUP_REMOVED lines=9> */
[----:B------:R-:W-:Y:S01]  /*6e70*/  F2FP.F16.F32.PACK_AB R167, R180, R159 ;  /* 0x0000009fb4a7723e */ /* 0x000fe200000000ff */
[-C--:B------:R-:W-:Y:S01]  /*6e80*/  FMUL.FTZ R123, R123, R176.reuse ;  /* 0x000000b07b7b7220 */ /* 0x080fe20000410000 */
        /* <DEDUP_REMOVED lines=13> */
[----:B----4-:R-:W-:Y:S01]  /*6f60*/  FADD.FTZ R18, R4, R157 ;  /* 0x0000009d04127221 */ /* 0x010fe20000010000 */
[----:B------:R-:W-:Y:S01]  /*6f70*/  F2FP.F16.F32.PACK_AB R157, R175, R174 ;  /* 0x000000aeaf9d723e */ /* 0x000fe200000000ff */
[-C--:B------:R-:W-:Y:S01]  /*6f80*/  FMUL.FTZ R146, R146, R176.reuse ;  /* 0x000000b092927220 */ /* 0x080fe20000410000 */
[-C--:B------:R-:W-:Y:S01]  /*6f90*/  FMUL.FTZ R147, R147, R176.reuse ;  /* 0x000000b093937220 */ /* 0x080fe20000410000 */
[-C--:B------:R-:W-:Y:S01]  /*6fa0*/  FMUL.FTZ R150, R150, R176.reuse ;  /* 0x000000b096967220 */ /* 0x080fe20000410000 */
[----:B------:R-:W-:-:S02]  /*6fb0*/  FMUL.FTZ R151, R151, R176 ;  /* 0x000000b097977220 */ /* 0x000fc40000410000 */
[----:B------:R-:W4:Y:S01]  /*6fc0*/  MUFU.EX2 R19, R19 ;  /* 0x0000001300137308 */ /* 0x000f220000000800 */
[----:B-1----:R-:W-:-:S07]  /*6fd0*/  FADD.FTZ R14, R12, R15 ;  /* 0x0000000f0c0e7221 */ /* 0x002fce0000010000 */
[----:B------:R-:W1:Y:S01]  /*6fe0*/  MUFU.EX2 R178, R178 ;  /* 0x000000b200b27308 */ /* 0x000e620000000800 */
[C---:B0-----:R-:W-:Y:S01]  /*6ff0*/  FADD.FTZ R17, R5.reuse, R18 ;  /* 0x0000001205117221 */ /* 0x041fe20000010000 */
[----:B------:R-:W-:-:S06]  /*7000*/  F2FP.F16.F32.PACK_AB R159, R5, R4 ;  /* 0x00000004059f723e */ /* 0x000fcc00000000ff */
[----:B------:R-:W0:Y:S01]  /*7010*/  MUFU.EX2 R152, R152 ;  /* 0x0000009800987308 */ /* 0x000e220000000800 */
[C---:B----4-:R-:W-:Y:S01]  /*7020*/  FADD.FTZ R15, R19.reuse, R14 ;  /* 0x0000000e130f7221 */ /* 0x050fe20000010000 */
[----:B------:R-:W-:-:S06]  /*7030*/  F2FP.F16.F32.PACK_AB R158, R19, R12 ;  /* 0x0000000c139e723e */ /* 0x000fcc00000000ff */
[----:B------:R-:W4:Y:S01]  /*7040*/  MUFU.EX2 R179, R179 ;  /* 0x000000b300b37308 */ /* 0x000f220000000800 */
[----:B-1----:R-:W-:-:S07]  /*7050*/  FADD.FTZ R18, R178, R17 ;  /* 0x00000011b2127221 */ /* 0x002fce0000010000 */
[----:B------:R-:W1:Y:S01]  /*7060*/  MUFU.EX2 R21, R21 ;  /* 0x0000001500157308 */ /* 0x000e620000000800 */
[----:B0-----:R-:W-:-:S07]  /*7070*/  FADD.FTZ R14, R152, R15 ;  /* 0x0000000f980e7221 */ /* 0x001fce0000010000 */
[----:B------:R-:W0:Y:S01]  /*7080*/  MUFU.EX2 R16, R190 ;  /* 0x000000be00107308 */ /* 0x000e220000000800 */
[C---:B----4-:R-:W-:Y:S01]  /*7090*/  FADD.FTZ R13, R179.reuse, R18 ;  /* 0x00000012b30d7221 */ /* 0x050fe20000010000 */
[----:B------:R-:W-:-:S06]  /*70a0*/  F2FP.F16.F32.PACK_AB R153, R179, R178 ;  /* 0x000000b2b399723e */ /* 0x000fcc00000000ff */
[----:B------:R-:W4:Y:S01]  /*70b0*/  MUFU.EX2 R11, R11 ;  /* 0x0000000b000b7308 */ /* 0x000f220000000800 */
[C---:B-1----:R-:W-:Y:S01]  /*70c0*/  FADD.FTZ R14, R21.reuse, R14 ;  /* 0x0000000e150e7221 */ /* 0x042fe20000010000 */
[----:B------:R-:W-:-:S06]  /*70d0*/  F2FP.F16.F32.PACK_AB R152, R21, R152 ;  /* 0x000000981598723e */ /* 0x000fcc00000000ff */
[----:B------:R-:W1:Y:S01]  /*70e0*/  MUFU.EX2 R155, R191 ;  /* 0x000000bf009b7308 */ /* 0x000e620000000800 */
[----:B0-----:R-:W-:-:S07]  /*70f0*/  FADD.FTZ R12, R16, R13 ;  /* 0x0000000d100c7221 */ /* 0x001fce0000010000 */
[----:B------:R-:W0:Y:S01]  /*7100*/  MUFU.EX2 R22, R22 ;  /* 0x0000001600167308 */ /* 0x000e220000000800 */
[----:B----4-:R-:W-:-:S07]  /*7110*/  FADD.FTZ R15, R11, R14 ;  /* 0x0000000e0b0f7221 */ /* 0x010fce0000010000 */
[----:B------:R-:W4:Y:S01]  /*7120*/  MUFU.EX2 R194, R194 ;  /* 0x000000c200c27308 */ /* 0x000f220000000800 */
[C---:B-1----:R-:W-:Y:S01]  /*7130*/  FADD.FTZ R5, R155.reuse, R12 ;  /* 0x0000000c9b057221 */ /* 0x042fe20000010000 */
[----:B------:R-:W-:-:S06]  /*7140*/  F2FP.F16.F32.PACK_AB R155, R155, R16 ;  /* 0x000000109b9b723e */ /* 0x000fcc00000000ff */
[----:B------:R-:W1:Y:S01]  /*7150*/  MUFU.EX2 R172, R172 ;  /* 0x000000ac00ac7308 */ /* 0x000e620000000800 */
[C---:B0-----:R-:W-:Y:S01]  /*7160*/  FADD.FTZ R15, R22.reuse, R15 ;  /* 0x0000000f160f7221 */ /* 0x041fe20000010000 */
[----:B------:R-:W-:-:S06]  /*7170*/  F2FP.F16.F32.PACK_AB R154, R22, R11 ;  /* 0x0000000b169a723e */ /* 0x000fcc00000000ff */
[----:B------:R-:W0:Y:S01]  /*7180*/  MUFU.EX2 R195, R195 ;  /* 0x000000c300c37308 */ /* 0x000e220000000800 */
[----:B----4-:R-:W-:-:S07]  /*7190*/  FADD.FTZ R12, R194, R5 ;  /* 0x00000005c20c7221 */ /* 0x010fce0000010000 */
        /* <DEDUP_REMOVED lines=11> */
[----:B0-----:R-:W-:Y:S01]  /*7250*/  FADD.FTZ R4, R10, R5 ;  /* 0x000000050a047221 */ /* 0x001fe20000010000 */
[C---:B----4-:R-:W-:Y:S01]  /*7260*/  FADD.FTZ R5, R175.reuse, R12 ;  /* 0x0000000caf057221 */ /* 0x050fe20000010000 */
[----:B------:R-:W-:Y:S02]  /*7270*/  F2FP.F16.F32.PACK_AB R175, R175, R198 ;  /* 0x000000c6afaf723e */ /* 0x000fe400000000ff */
[C---:B-1----:R-:W-:Y:S01]  /*7280*/  FADD.FTZ R4, R177.reuse, R4 ;  /* 0x00000004b1047221 */ /* 0x042fe20000010000 */
[----:B------:R-:W-:Y:S01]  /*7290*/  F2FP.F16.F32.PACK_AB R174, R177, R10 ;  /* 0x0000000ab1ae723e */ /* 0x000fe200000000ff */
[----:B------:R-:W-:Y:S06]  /*72a0*/  @!P0 BRA `(.L_x_4545) ;  /* 0x0000000000048947 */ /* 0x000fec0003800000 */
[----:B------:R-:W-:Y:S01]  /*72b0*/  BPT.TRAP 0x1 ;  /* 0x000000040000795c */ /* 0x000fe20000300000 */
.L_x_4545:
[----:B------:R0:W1:Y:S01]  /*72c0*/  SYNCS.PHASECHK.TRANS64.TRYWAIT P1, [UR26+0x22850], R6 ;  /* 0x02285006ff0075a7 */ /* 0x000062000802015a */
[----:B------:R-:W-:Y:S05]  /*72d0*/  @!P0 BRA `(.L_x_4546) ;  /* 0x0000000000048947 */ /* 0x000fea0003800000 */
[----:B------:R-:W-:Y:S01]  /*72e0*/  BPT.TRAP 0x1 ;  /* 0x000000040000795c */ /* 0x000fe20000300000 */
.L_x_4546:
[----:B-1----:R-:W-:Y:S05]  /*72f0*/  @P1 BRA `(.L_x_4547) ;  /* 0x0000000000081947 */ /* 0x002fea0003800000 */
[----:B------:R-:W1:Y:S02]  /*7300*/  SYNCS.PHASECHK.TRANS64.TRYWAIT P1, [UR26+0x22850], R6 ;  /* 0x02285006ff0075a7 */ /* 0x000e64000802015a */
[----:B-1----:R-:W-:Y:S05]  /*7310*/  @!P1 BRA `(.L_x_4548) ;  /* 0x0000006c00149947 */ /* 0x002fea0003800000 */
.L_x_4547:
        /* <DEDUP_REMOVED lines=39> */
.L_x_4549:
[----:B------:R-:W-:Y:S01]  /*7590*/  UISETP.GT.AND UP0, UPT, UR27, UR41, UPT ;  /* 0x000000291b00728c */ /* 0x000fe2000bf04270 */
[----:B------:R-:W-:Y:S01]  /*75a0*/  IMAD.MOV.U32 R202, RZ, RZ, R9 ;  /* 0x000000ffffca7224 */ /* 0x000fe200078e0009 */
[----:B------:R-:W-:Y:S01]  /*75b0*/  UIADD3 UR26, UR26, 0x22860, URZ ;  /* 0x000228601a1a7890 */ /* 0x000fe2000fffe03f */
[----:B-1----:R-:W-:Y:S01]  /*75c0*/  IMAD.MOV.U32 R7, RZ, RZ, R8 ;  /* 0x000000ffff077224 */ /* 0x002fe200078e0008 */
[----:B------:R-:W-:Y:S02]  /*75d0*/  UIADD3 UR27, UR27, -0x1, URZ ;  /* 0xffffffff1b1b7890 */ /* 0x000fe4000fffe03f */
[----:B------:R-:W-:Y:S01]  /*75e0*/  PLOP3.LUT P1, PT, PT, PT, UP0, 0x80, 0x0 ;  /* 0x000000000000781c */ /* 0x000fe20003f2f008 */
[----:B------:R-:W-:-:S09]  /*75f0*/  UPRMT UR26, UR25, 0x654, UR26 ;  /* 0x00000654191a7896 */ /* 0x000fd2000800001a */
[----:B------:R-:W-:Y:S03]  /*7600*/  SYNCS.ARRIVE.TRANS64.RED.A1T0 RZ, [UR26], RZ ;  /* 0x000000ffffff79a7 */ /* 0x000fe6000810041a */
[----:B------:R-:W-:Y:S05]  /*7610*/  @P1 BRA `(.L_x_4550) ;  /* 0xffffffe000d81947 */ /* 0x000fea000383ffff */
.L_x_4539:
[----:B------:R-:W4:Y:S01]  /*7620*/  SHFL.BFLY PT, R3, R4, 0x2, 0x1f ;  /* 0x0c401f0004037f89 */ /* 0x000f2200000e0000 */
[----:B------:R-:W-:-:S03]  /*7630*/  PLOP3.LUT P0, PT, PT, PT, PT, 0x8, 0x0 ;  /* 0x000000000000781c */ /* 0x000fc60003f0e170 */
[----:B0--3--:R-:W0:Y:S01]  /*7640*/  SHFL.BFLY PT, R6, R5, 0x2, 0x1f ;  /* 0x0c401f0005067f89 */ /* 0x009e2200000e0000 */
[----:B----4-:R-:W-:Y:S01]  /*7650*/  FADD.FTZ R3, R3, R4 ;  /* 0x0000000403037221 */ /* 0x010fe20000010000 */
[----:B------:R-:W-:Y:S02]  /*7660*/  IMAD.MOV.U32 R4, RZ, RZ, -0x800000 ;  /* 0xff800000ff047424 */ /* 0x000fe400078e00ff */
[----:B0-----:R-:W-:Y:S02]  /*7670*/  FADD.FTZ R6, R6, R5 ;  /* 0x0000000506067221 */ /* 0x001fe40000010000 */
[----:B--2---:R-:W1:Y:S01]  /*7680*/  SHFL.BFLY PT, R0, R3, 0x1, 0x1f ;  /* 0x0c201f0003007f89 */ /* 0x004e6200000e0000 */
[----:B------:R-:W-:-:S03]  /*7690*/  IMAD.U32 R5, RZ, RZ, UR7 ;  /* 0x00000007ff057e24 */ /* 0x000fc6000f8e00ff */
[----:B------:R-:W0:Y:S01]  /*76a0*/  SHFL.BFLY PT, R7, R6, 0x1, 0x1f ;  /* 0x0c201f0006077f89 */ /* 0x000e2200000e0000 */
[----:B-1----:R-:W-:Y:S01]  /*76b0*/  FADD.FTZ R11, R3, R0 ;  /* 0x00000000030b7221 */ /* 0x002fe20000010000 */
[----:B------:R-:W-:Y:S01]  /*76c0*/  IADD3 R3, -R2, 0xb, RZ ;  /* 0x0000000b02037810 */ /* 0x000fe20007ffe1ff */
[----:B------:R-:W-:Y:S02]  /*76d0*/  IMAD.MOV.U32 R0, RZ, RZ, RZ ;  /* 0x000000ffff007224 */ /* 0x000fe400078e00ff */
[----:B0-----:R-:W-:Y:S02]  /*76e0*/  FADD.FTZ R12, R6, R7 ;  /* 0x00000007060c7221 */ /* 0x001fe40000010000 */
[----:B------:R0:W-:Y:S08]  /*76f0*/  BAR.ARV R3, 0x100 ;  /* 0x000400030000751d */ /* 0x0001f00000002000 */
[----:B------:R-:W-:Y:S06]  /*7700*/  BAR.ARV 0x8, 0x180 ;  /* 0x0206000000007b1d */ /* 0x000fec0000002000 */
[----:B------:R-:W-:Y:S01]  /*7710*/  FSETP.NE.FTZ.AND P1, PT, R11, RZ, PT ;  /* 0x000000ff0b00720b */ /* 0x000fe20003f35000 */
[----:B0-----:R-:W-:Y:S01]  /*7720*/  IMAD.MOV.U32 R3, RZ, RZ, -0x800000 ;  /* 0xff800000ff037424 */ /* 0x001fe200078e00ff */
[----:B------:R-:W-:-:S02]  /*7730*/  FSETP.NE.FTZ.AND P2, PT, R12, RZ, PT ;  /* 0x000000ff0c00720b */ /* 0x000fc40003f55000 */
[----:B------:R-:W-:-:S09]  /*7740*/  MOV R7, RZ ;  /* 0x000000ff00077202 */ /* 0x000fd20000000f00 */
[----:B------:R-:W0:Y:S01]  /*7750*/  @P1 MUFU.RCP R7, R11 ;  /* 0x0000000b00071308 */ /* 0x000e220000001000 */
[----:B------:R-:W-:-:S07]  /*7760*/  @P1 FMUL.FTZ R5, R5, 0.69314718246459960938 ;  /* 0x3f31721805051820 */ /* 0x000fce0000410000 */
[----:B------:R-:W1:Y:S08]  /*7770*/  @P1 MUFU.LG2 R10, R11 ;  /* 0x0000000b000a1308 */ /* 0x000e700000000c00 */
[----:B------:R-:W2:Y:S01]  /*7780*/  @P2 MUFU.LG2 R2, R12 ;  /* 0x0000000c00022308 */ /* 0x000ea20000000c00 */
[-C--:B0-----:R-:W-:Y:S01]  /*7790*/  FMUL.FTZ R24, R24, R7.reuse ;  /* 0x0000000718187220 */ /* 0x081fe20000410000 */
[-C--:B------:R-:W-:Y:S01]  /*77a0*/  FMUL.FTZ R25, R25, R7.reuse ;  /* 0x0000000719197220 */ /* 0x080fe20000410000 */
[-C--:B------:R-:W-:Y:S01]  /*77b0*/  FMUL.FTZ R28, R28, R7.reuse ;  /* 0x000000071c1c7220 */ /* 0x080fe20000410000 */
[-C--:B------:R-:W-:Y:S01]  /*77c0*/  FMUL.FTZ R29, R29, R7.reuse ;  /* 0x000000071d1d7220 */ /* 0x080fe20000410000 */
[-C--:B------:R-:W-:Y:S01]  /*77d0*/  FMUL.FTZ R32, R32, R7.reuse ;  /* 0x0000000720207220 */ /* 0x080fe20000410000 */
[-C--:B------:R-:W-:Y:S01]  /*77e0*/  FMUL.FTZ R33, R33, R7.reuse ;  /* 0x0000000721217220 */ /* 0x080fe20000410000 */
[-C--:B------:R-:W-:Y:S01]  /*77f0*/  FMUL.FTZ R36, R36, R7.reuse ;  /* 0x0000000724247220 */ /* 0x080fe20000410000 */
        /* <DEDUP_REMOVED lines=58> */
[----:B------:R-:W-:Y:S01]  /*7ba0*/  MOV R7, UR7 ;  /* 0x0000000700077c02 */ /* 0x000fe20008000f00 */
[----:B-1----:R-:W-:Y:S01]  /*7bb0*/  @P1 FMUL.FTZ R10, R10, 0.69314718246459960938 ;  /* 0x3f3172180a0a1820 */ /* 0x002fe20000410000 */
[----:B--2---:R-:W-:Y:S01]  /*7bc0*/  @P2 FMUL.FTZ R2, R2, 0.69314718246459960938 ;  /* 0x3f31721802022820 */ /* 0x004fe20000410000 */
[-C--:B0-----:R-:W-:Y:S01]  /*7bd0*/  FMUL.FTZ R26, R26, R0.reuse ;  /* 0x000000001a1a7220 */ /* 0x081fe20000410000 */
[-C--:B------:R-:W-:Y:S01]  /*7be0*/  FMUL.FTZ R27, R27, R0.reuse ;  /* 0x000000001b1b7220 */ /* 0x080fe20000410000 */
[----:B------:R-:W-:Y:S01]  /*7bf0*/  @P2 FMUL.FTZ R7, R7, 0.69314718246459960938 ;  /* 0x3f31721807072820 */ /* 0x000fe20000410000 */
        /* <DEDUP_REMOVED lines=64> */
.L_x_4514:
        /* <DEDUP_REMOVED lines=32> */
[----:B------:R-:W-:Y:S02]  /*8200*/  IADD3 R13, R5, -R6, RZ ;  /* 0x80000006050d7210 */ /* 0x000fe40007ffe0ff */
[----:B------:R-:W-:Y:S01]  /*8210*/  LEA.HI R10, R9, R0, RZ, 0x2 ;  /* 0x00000000090a7211 */ /* 0x000fe200078f10ff */
[----:B------:R-:W5:Y:S01]  /*8220*/  @P0 LDC R152, c[0x0][0xbec] ;  /* 0x0002fb00ff980b82 */ /* 0x000f620000000800 */
[----:B------:R-:W-:-:S02]  /*8230*/  LEA.HI R6, R13, R13, RZ, 0x1 ;  /* 0x0000000d0d067211 */ /* 0x000fc400078f08ff */
[--C-:B------:R-:W-:Y:S02]  /*8240*/  SHF.R.S32.HI R11, RZ, 0x2, R10.reuse ;  /* 0x00000002ff0b7819 */ /* 0x100fe4000001140a */
[----:B------:R-:W-:Y:S02]  /*8250*/  SHF.R.S32.HI R12, RZ, 0x1f, R10 ;  /* 0x0000001fff0c7819 */ /* 0x000fe4000001140a */
[----:B------:R-:W-:Y:S01]  /*8260*/  LEA.HI R9, R9, R0, RZ, 0x5 ;  /* 0x0000000009097211 */ /* 0x000fe200078f28ff */
[----:B------:R-:W5:Y:S01]  /*8270*/  @P0 LDC R17, c[0x0][0xbf0] ;  /* 0x0002fc00ff110b82 */ /* 0x000f620000000800 */
[----:B------:R-:W-:Y:S02]  /*8280*/  LEA.HI R12, R12, R11, RZ, 0x3 ;  /* 0x0000000b0c0c7211 */ /* 0x000fe400078f18ff */
[----:B------:R-:W-:Y:S02]  /*8290*/  LOP3.LUT R2, R2, 0x3fffffe, RZ, 0xc0, !PT ;  /* 0x03fffffe02027812 */ /* 0x000fe400078ec0ff */
[----:B------:R-:W-:-:S03]  /*82a0*/  LOP3.LUT R12, R12, 0xfffffff8, RZ, 0xc0, !PT ;  /* 0xfffffff80c0c7812 */ /* 0x000fc600078ec0ff */
[----:B------:R-:W-:Y:S01]  /*82b0*/  IMAD.IADD R2, R7, 0x1, -R2 ;  /* 0x0000000107027824 */ /* 0x000fe200078e0a02 */
[----:B------:R-:W5:Y:S01]  /*82c0*/  @P0 LDC R153, c[0x0][0xbf0] ;  /* 0x0002fc00ff990b82 */ /* 0x000f620000000800 */
[----:B------:R-:W-:Y:S01]  /*82d0*/  IMAD.IADD R5, R11, 0x1, -R12 ;  /* 0x000000010b057824 */ /* 0x000fe200078e0a0c */
[----:B------:R-:W-:Y:S01]  /*82e0*/  LOP3.LUT R12, R6, 0x1ffffffe, RZ, 0xc0, !PT ;  /* 0x1ffffffe060c7812 */ /* 0x000fe200078ec0ff */
[----:B------:R-:W-:Y:S01]  /*82f0*/  IMAD.U32 R7, RZ, RZ, UR5 ;  /* 0x00000005ff077e24 */ /* 0x000fe2000f8e00ff */
[----:B------:R-:W-:Y:S01]  /*8300*/  SHF.R.S32.HI R6, RZ, 0x5, R9 ;  /* 0x00000005ff067819 */ /* 0x000fe20000011409 */
[----:B------:R-:W-:Y:S01]  /*8310*/  IMAD.U32 R7, RZ, RZ, UR6 ;  /* 0x00000006ff077e24 */ /* 0x000fe2000f8e00ff */
[----:B------:R-:W-:Y:S01]  /*8320*/  UIMAD UR6, UR38, UR9, UR7 ;  /* 0x00000009260672a4 */ /* 0x000fe2000f8e0207 */
[----:B------:R-:W-:Y:S01]  /*8330*/  IMAD.IADD R16, R13, 0x1, -R12 ;  /* 0x000000010d107824 */ /* 0x000fe200078e0a0c */
[----:B------:R-:W-:Y:S01]  /*8340*/  LEA R5, R6, R5, 0x4 ;  /* 0x0000000506057211 */ /* 0x000fe200078e20ff */
[----:B------:R-:W-:Y:S01]  /*8350*/  IMAD.U32 R6, RZ, RZ, UR4 ;  /* 0x00000004ff067e24 */ /* 0x000fe2000f8e00ff */
[----:B------:R-:W-:Y:S01]  /*8360*/  UIMAD.WIDE.U32 UR4, UR38, UR8, URZ ;  /* 0x00000008260472a5 */ /* 0x000fe2000f8e003f */
[----:B----4-:R-:W-:Y:S01]  /*8370*/  IMAD R12, R18, UR10, RZ ;  /* 0x0000000a120c7c24 */ /* 0x010fe2000f8e02ff */
[----:B------:R-:W-:Y:S01]  /*8380*/  LEA R9, R2, R5, 0x6 ;  /* 0x0000000502097211 */ /* 0x000fe200078e30ff */
[----:B------:R-:W-:Y:S01]  /*8390*/  IMAD.WIDE.U32 R6, R18, UR12, R6 ;  /* 0x0000000c12067c25 */ /* 0x000fe2000f8e0006 */
[----:B------:R-:W-:-:S02]  /*83a0*/  UIADD3 UR6, UR5, UR6, URZ ;  /* 0x0000000605067290 */ /* 0x000fc4000fffe03f */
[----:B------:R-:W-:Y:S01]  /*83b0*/  MOV R13, UR5 ;  /* 0x00000005000d7c02 */ /* 0x000fe20008000f00 */
[----:B------:R-:W-:Y:S01]  /*83c0*/  IMAD R2, R16, 0x8, R9 ;  /* 0x0000000810027824 */ /* 0x000fe200078e0209 */
[----:B------:R-:W-:Y:S01]  /*83d0*/  ULDC.64 UR8, c[0x0][0xb28] ;  /* 0x0002ca0000087ab9 */ /* 0x000fe20000000a00 */
[----:B------:R-:W-:Y:S02]  /*83e0*/  IMAD R16, RZ, RZ, -UR38 ;  /* 0x80000026ff107e24 */ /* 0x000fe4000f8e02ff */
[----:B------:R-:W-:Y:S02]  /*83f0*/  IMAD R15, R19, UR12, R12 ;  /* 0x0000000c130f7c24 */ /* 0x000fe4000f8e020c */
[----:B--2---:R-:W-:Y:S02]  /*8400*/  IMAD R5, R22, 0x80, R2 ;  /* 0x0000008016057824 */ /* 0x004fe400078e0202 */
[----:B-1----:R-:W-:Y:S01]  /*8410*/  IMAD R23, R23, R16, UR11 ;  /* 0x0000000b17177e24 */ /* 0x002fe2000f8e0210 */
[----:B------:R-:W-:Y:S01]  /*8420*/  IADD3 R7, R7, R15, RZ ;  /* 0x0000000f07077210 */ /* 0x000fe20007ffe0ff */
[----:B0-----:R-:W-:-:S03]  /*8430*/  @P0 IMAD.HI.U32 R2, R5, R14, RZ ;  /* 0x0000000e05020227 */ /* 0x001fc600078e00ff */
[----:B------:R-:W-:Y:S01]  /*8440*/  SHF.R.S32.HI R16, RZ, 0x1f, R23 ;  /* 0x0000001fff107819 */ /* 0x000fe20000011417 */
[----:B------:R-:W-:Y:S01]  /*8450*/  IMAD.U32 R12, RZ, RZ, UR4 ;  /* 0x00000004ff0c7e24 */ /* 0x000fe2000f8e00ff */
[----:B------:R-:W-:Y:S01]  /*8460*/  ULDC.64 UR4, c[0x0][0xbe0] ;  /* 0x0002f80000047ab9 */ /* 0x000fe20000000a00 */
[----:B------:R-:W-:Y:S01]  /*8470*/  IMAD.U32 R13, RZ, RZ, UR6 ;  /* 0x00000006ff0d7e24 */ /* 0x000fe2000f8e00ff */
[----:B------:R-:W-:Y:S01]  /*8480*/  ULDC.64 UR6, c[0x0][0xb48] ;  /* 0x0002d20000067ab9 */ /* 0x000fe20000000a00 */
        /* <DEDUP_REMOVED lines=12> */
[----:B------:R-:W-:Y:S01]  /*8550*/  IMAD R16, R16, UR6, RZ ;  /* 0x0000000610107c24 */ /* 0x000fe2000f8e02ff */
[----:B------:R-:W-:Y:S01]  /*8560*/  IADD3 R6, P0, R11, R6, RZ ;  /* 0x000000060b067210 */ /* 0x000fe20007f1e0ff */
[C---:B------:R-:W-:Y:S01]  /*8570*/  IMAD R14, R23.reuse, UR5, R2 ;  /* 0x00000005170e7c24 */ /* 0x040fe2000f8e0202 */
[----:B------:R-:W-:Y:S01]  /*8580*/  SHF.R.S32.HI R2, RZ, 0x1f, R15 ;  /* 0x0000001fff027819 */ /* 0x000fe2000001140f */
[----:B------:R-:W-:Y:S01]  /*8590*/  IMAD.MOV R11, RZ, RZ, -R11 ;  /* 0x000000ffff0b7224 */ /* 0x000fe200078e0a0b */
[----:B------:R-:W-:Y:S01]  /*85a0*/  ULDC.64 UR4, c[0x0][0xb30] ;  /* 0x0002cc0000047ab9 */ /* 0x000fe20000000a00 */
[----:B------:R-:W-:Y:S01]  /*85b0*/  IMAD R19, R23, UR7, R16 ;  /* 0x0000000717137c24 */ /* 0x000fe2000f8e0210 */
[----:B------:R-:W-:Y:S01]  /*85c0*/  IADD3 R16, -R15, RZ, RZ ;  /* 0x000000ff0f107210 */ /* 0x000fe20007ffe1ff */
[----:B------:R-:W-:Y:S01]  /*85d0*/  IMAD R2, R2, UR4, RZ ;  /* 0x0000000402027c24 */ /* 0x000fe2000f8e02ff */
[----:B------:R-:W-:Y:S01]  /*85e0*/  IADD3.X R7, R17, R7, R14, P0, !PT ;  /* 0x0000000711077210 */ /* 0x000fe200007fe40e */
[----:B------:R-:W-:-:S02]  /*85f0*/  IMAD R11, R8, R11, R5 ;  /* 0x0000000b080b7224 */ /* 0x000fc400078e0205 */
        /* <DEDUP_REMOVED lines=22> */
[----:B------:R-:W-:Y:S01]  /*8760*/  IADD3 R5, R13, R11, RZ ;  /* 0x0000000b0d057210 */ /* 0x000fe20007ffe0ff */
[----:B------:R-:W-:Y:S01]  /*8770*/  SHFL.IDX PT, R14, R16, 0x1, 0x1c1f ;  /* 0x003c1f00100e7f89 */ /* 0x000fe200000e0000 */
[----:B------:R-:W-:Y:S01]  /*8780*/  LEA R2, P1, R12, UR8, 0x2 ;  /* 0x000000080c027c11 */ /* 0x000fe2000f8210ff */
        /* <DEDUP_REMOVED lines=19> */
[----:B------:R-:W-:-:S05]  /*88c0*/  IMAD.IADD R0, R0, 0x1, -R17 ;  /* 0x0000000100007824 */ /* 0x000fca00078e0a11 */
[----:B------:R-:W-:Y:S01]  /*88d0*/  SHF.L.U32 R0, R0, 0x1, RZ ;  /* 0x0000000100007819 */ /* 0x000fe200000006ff */
[----:B0-----:R3:W-:Y:S04]  /*88e0*/  @!P1 ST.E desc[UR36][R12.64], R4 ;  /* 0x000000040c009985 */ /* 0x0017e8000c101924 */
[----:B--2---:R3:W-:Y:S01]  /*88f0*/  @!P0 ST.E desc[UR36][R14.64], R3 ;  /* 0x000000030e008985 */ /* 0x0047e2000c101924 */
[----:B------:R-:W-:Y:S05]  /*8900*/  @P2 BRA `(.L_x_4553) ;  /* 0x0000000800f82947 */ /* 0x000fea0003800000 */
[C---:B---3--:R-:W-:Y:S01]  /*8910*/  VIADD R3, R0.reuse, 0x8 ;  /* 0x0000000800037836 */ /* 0x048fe20000000000 */
        /* <DEDUP_REMOVED lines=22> */
[--C-:B-1--4-:R-:W-:Y:S01]  /*8a80*/  @!P2 IMAD.WIDE R10, R0, 0x4, R6.reuse ;  /* 0x00000004000aa825 */ /* 0x112fe200078e0206 */
        /* <DEDUP_REMOVED lines=15> */
[----:B------:R-:W-:Y:S02]  /*8b80*/  ISETP.GE.AND P5, PT, R21, UR4, PT ;  /* 0x0000000415007c0c */ /* 0x000fe4000bfa6270 */
[----:B0-----:R-:W-:Y:S02]  /*8b90*/  @!P0 LOP3.LUT R11, R18, 0xfffffffe, RZ, 0xc0, !PT ;  /* 0xfffffffe120b8812 */ /* 0x001fe400078ec0ff */
        /* <DEDUP_REMOVED lines=12> */
[C---:B------:R-:W-:Y:S01]  /*8c60*/  VIADD R4, R0.reuse, 0x70 ;  /* 0x0000007000047836 */ /* 0x040fe20000000000 */
[----:B------:R-:W-:Y:S01]  /*8c70*/  @!P5 LOP3.LUT R21, R21, 0xfffffffe, RZ, 0xc0, !PT ;  /* 0xfffffffe1515d812 */ /* 0x000fe200078ec0ff */
[----:B------:R-:W-:Y:S01]  /*8c80*/  VIADD R20, R0, 0x78 ;  /* 0x0000007800147836 */ /* 0x000fe20000000000 */
[----:B------:R-:W-:Y:S01]  /*8c90*/  @!P6 LOP3.LUT R19, R22, 0xfffffffe, RZ, 0xc0, !PT ;  /* 0xfffffffe1613e812 */ /* 0x000fe200078ec0ff */
[C---:B------:R-:W-:Y:S01]  /*8ca0*/  VIADD R22, R0.reuse, 0x88 ;  /* 0x0000008800167836 */ /* 0x040fe20000000000 */
[----:B------:R-:W-:-:S02]  /*8cb0*/  IADD3 R24, R0, 0x60, RZ ;  /* 0x0000006000187810 */ /* 0x000fc40007ffe0ff */
        /* <DEDUP_REMOVED lines=10> */
[----:B------:R-:W-:-:S02]  /*8d60*/  IADD3 R21, R0, 0x80, RZ ;  /* 0x0000008000157810 */ /* 0x000fc40007ffe0ff */
[----:B------:R-:W-:Y:S01]  /*8d70*/  VIADD R3, R0, 0x68 ;  /* 0x0000006800037836 */ /* 0x000fe20000000000 */
[----:B------:R3:W-:Y:S01]  /*8d80*/  @!P5 ST.E.64 desc[UR36][R16.64], R60 ;  /* 0x0000003c1000d985 */ /* 0x0007e2000c101b24 */
[----:B------:R-:W-:Y:S01]  /*8d90*/  @!P6 IMAD.WIDE R18, R19, 0x4, R6 ;  /* 0x000000041312e825 */ /* 0x000fe200078e0206 */
[----:B------:R-:W-:Y:S02]  /*8da0*/  ISETP.GE.AND P5, PT, R20, UR4, PT ;  /* 0x0000000414007c0c */ /* 0x000fe4000bfa6270 */
[----:B------:R-:W-:Y:S02]  /*8db0*/  ISETP.GE.AND P2, PT, R3, UR4, PT ;  /* 0x0000000403007c0c */ /* 0x000fe4000bf46270 */
[----:B------:R4:W-:Y:S01]  /*8dc0*/  @!P6 ST.E.64 desc[UR36][R18.64], R64 ;  /* 0x000000401200e985 */ /* 0x0009e2000c101b24 */
[----:B------:R-:W-:Y:S02]  /*8dd0*/  ISETP.GE.AND P6, PT, R4, UR4, PT ;  /* 0x0000000404007c0c */ /* 0x000fe4000bfc6270 */
[----:B------:R-:W-:-:S02]  /*8de0*/  ISETP.GE.AND P4, PT, R21, UR4, PT ;  /* 0x0000000415007c0c */ /* 0x000fc4000bf86270 */
[----:B------:R-:W-:Y:S02]  /*8df0*/  @!P1 LEA.HI R23, R23, R23, RZ, 0x1 ;  /* 0x0000001717179211 */ /* 0x000fe400078f08ff */
[----:B------:R-:W-:Y:S02]  /*8e00*/  @!P0 LEA.HI R24, R24, R24, RZ, 0x1 ;  /* 0x0000001818188211 */ /* 0x000fe400078f08ff */
[----:B0-----:R-:W-:Y:S01]  /*8e10*/  @!P1 LOP3.LUT R11, R23, 0xfffffffe, RZ, 0xc0, !PT ;  /* 0xfffffffe170b9812 */ /* 0x001fe200078ec0ff */
[----:B------:R-:W-:Y:S01]  /*8e20*/  VIADD R23, R0, 0x90 ;  /* 0x0000009000177836 */ /* 0x000fe20000000000 */
[----:B-1----:R-:W-:Y:S01]  /*8e30*/  @!P0 LOP3.LUT R13, R24, 0xfffffffe, RZ, 0xc0, !PT ;  /* 0xfffffffe180d8812 */ /* 0x002fe200078ec0ff */
[----:B------:R-:W-:Y:S01]  /*8e40*/  VIADD R24, R0, 0x98 ;  /* 0x0000009800187836 */ /* 0x000fe20000000000 */
[----:B------:R-:W-:Y:S01]  /*8e50*/  @!P2 LEA.HI R3, R3, R3, RZ, 0x1 ;  /* 0x000000030303a211 */ /* 0x000fe200078f08ff */
[----:B------:R-:W-:Y:S01]  /*8e60*/  @!P1 IMAD.WIDE R10, R11, 0x4, R6 ;  /* 0x000000040b0a9825 */ /* 0x000fe200078e0206 */
[----:B------:R-:W-:-:S02]  /*8e70*/  @!P6 LEA.HI R4, R4, R4, RZ, 0x1 ;  /* 0x000000040404e211 */ /* 0x000fc400078f08ff */
[----:B------:R-:W-:Y:S01]  /*8e80*/  @!P5 LEA.HI R20, R20, R20, RZ, 0x1 ;  /* 0x000000141414d211 */ /* 0x000fe200078f08ff */
[----:B------:R-:W-:Y:S01]  /*8e90*/  @!P0 IMAD.WIDE R12, R13, 0x4, R6 ;  /* 0x000000040d0c8825 */ /* 0x000fe200078e0206 */
[----:B------:R-:W-:Y:S01]  /*8ea0*/  @!P4 LEA.HI R21, R21, R21, RZ, 0x1 ;  /* 0x000000151515c211 */ /* 0x000fe200078f08ff */
[----:B------:R0:W-:Y:S01]  /*8eb0*/  @!P1 ST.E.64 desc[UR36][R10.64], R68 ;  /* 0x000000440a009985 */ /* 0x0001e2000c101b24 */
[----:B------:R-:W-:Y:S02]  /*8ec0*/  @!P2 LOP3.LUT R3, R3, 0xfffffffe, RZ, 0xc0, !PT ;  /* 0xfffffffe0303a812 */ /* 0x000fe400078ec0ff */
[----:B------:R-:W-:Y:S01]  /*8ed0*/  @!P3 LEA.HI R22, R22, R22, RZ, 0x1 ;  /* 0x000000161616b211 */ /* 0x000fe200078f08ff */
[----:B------:R1:W-:Y:S01]  /*8ee0*/  @!P0 ST.E.64 desc[UR36][R12.64], R72 ;  /* 0x000000480c008985 */ /* 0x0003e2000c101b24 */
[----:B--2---:R-:W-:Y:S01]  /*8ef0*/  @!P6 LOP3.LUT R15, R4, 0xfffffffe, RZ, 0xc0, !PT ;  /* 0xfffffffe040fe812 */ /* 0x004fe200078ec0ff */
[----:B------:R-:W-:Y:S01]  /*8f00*/  VIADD R4, R0, 0xa8 ;  /* 0x000000a800047836 */ /* 0x000fe20000000000 */
[----:B---3--:R-:W-:Y:S01]  /*8f10*/  @!P5 LOP3.LUT R17, R20, 0xfffffffe, RZ, 0xc0, !PT ;  /* 0xfffffffe1411d812 */ /* 0x008fe200078ec0ff */
[----:B------:R-:W-:Y:S01]  /*8f20*/  VIADD R20, R0, 0xb0 ;  /* 0x000000b000147836 */ /* 0x000fe20000000000 */
[----:B------:R-:W-:-:S02]  /*8f30*/  @!P4 LOP3.LUT R21, R21, 0xfffffffe, RZ, 0xc0, !PT ;  /* 0xfffffffe1515c812 */ /* 0x000fc400078ec0ff */
[----:B----4-:R-:W-:Y:S02]  /*8f40*/  @!P3 LOP3.LUT R19, R22, 0xfffffffe, RZ, 0xc0, !PT ;  /* 0xfffffffe1613b812 */ /* 0x010fe400078ec0ff */
[----:B------:R-:W-:Y:S01]  /*8f50*/  ISETP.GE.AND P0, PT, R23, UR4, PT ;  /* 0x0000000417007c0c */ /* 0x000fe2000bf06270 */
[--C-:B0-----:R-:W-:Y:S01]  /*8f60*/  @!P2 IMAD.WIDE R10, R3, 0x4, R6.reuse ;  /* 0x00000004030aa825 */ /* 0x101fe200078e0206 */
[----:B------:R-:W-:Y:S02]  /*8f70*/  IADD3 R3, R0, 0xa0, RZ ;  /* 0x000000a000037810 */ /* 0x000fe40007ffe0ff */
[----:B------:R-:W-:Y:S01]  /*8f80*/  ISETP.GE.AND P1, PT, R24, UR4, PT ;  /* 0x0000000418007c0c */ /* 0x000fe2000bf26270 */
[--C-:B-1----:R-:W-:Y:S01]  /*8f90*/  @!P6 IMAD.WIDE R12, R15, 0x4, R6.reuse ;  /* 0x000000040f0ce825 */ /* 0x102fe200078e0206 */
[----:B------:R0:W-:Y:S01]  /*8fa0*/  @!P2 ST.E.64 desc[UR36][R10.64], R76 ;  /* 0x0000004c0a00a985 */ /* 0x0001e2000c101b24 */
[----:B------:R-:W-:Y:S02]  /*8fb0*/  ISETP.GE.AND P2, PT, R3, UR4, PT ;  /* 0x0000000403007c0c */ /* 0x000fe4000bf46270 */
[----:B------:R-:W-:Y:S01]  /*8fc0*/  @!P5 IMAD.WIDE R14, R17, 0x4, R6 ;  /* 0x00000004110ed825 */ /* 0x000fe200078e0206 */
[----:B------:R1:W-:Y:S01]  /*8fd0*/  @!P6 ST.E.64 desc[UR36][R12.64], R80 ;  /* 0x000000500c00e985 */ /* 0x0003e2000c101b24 */
[----:B------:R-:W-:-:S02]  /*8fe0*/  IADD3 R22, R0, 0xc0, RZ ;  /* 0x000000c000167810 */ /* 0x000fc40007ffe0ff */
[--C-:B------:R-:W-:Y:S01]  /*8ff0*/  @!P4 IMAD.WIDE R16, R21, 0x4, R6.reuse ;  /* 0x000000041510c825 */ /* 0x100fe200078e0206 */
[----:B------:R2:W-:Y:S01]  /*9000*/  @!P5 ST.E.64 desc[UR36][R14.64], R84 ;  /* 0x000000540e00d985 */ /* 0x0005e2000c101b24 */
[----:B------:R-:W-:Y:S02]  /*9010*/  ISETP.GE.AND P6, PT, R22, UR4, PT ;  /* 0x0000000416007c0c */ /* 0x000fe4000bfc6270 */
[----:B------:R-:W-:Y:S01]  /*9020*/  @!P3 IMAD.WIDE R18, R19, 0x4, R6 ;  /* 0x000000041312b825 */ /* 0x000fe200078e0206 */
[----:B------:R3:W-:Y:S01]  /*9030*/  @!P4 ST.E.64 desc[UR36][R16.64], R88 ;  /* 0x000000581000c985 */ /* 0x0007e2000c101b24 */
[----:B------:R-:W-:Y:S02]  /*9040*/  ISETP.GE.AND P4, PT, R20, UR4, PT ;  /* 0x0000000414007c0c */ /* 0x000fe4000bf86270 */
[----:B------:R-:W-:Y:S01]  /*9050*/  VIADD R21, R0, 0xb8 ;  /* 0x000000b800157836 */ /* 0x000fe20000000000 */
[----:B------:R4:W-:Y:S01]  /*9060*/  @!P3 ST.E.64 desc[UR36][R18.64], R92 ;  /* 0x0000005c1200b985 */ /* 0x0009e2000c101b24 */
[----:B------:R-:W-:-:S02]  /*9070*/  ISETP.GE.AND P3, PT, R4, UR4, PT ;  /* 0x0000000404007c0c */ /* 0x000fc4000bf66270 */
[----:B------:R-:W-:Y:S02]  /*9080*/  @!P0 LEA.HI R23, R23, R23, RZ, 0x1 ;  /* 0x0000001717178211 */ /* 0x000fe400078f08ff */
[----:B------:R-:W-:Y:S02]  /*9090*/  ISETP.GE.AND P5, PT, R21, UR4, PT ;  /* 0x0000000415007c0c */ /* 0x000fe4000bfa6270 */
[----:B------:R-:W-:Y:S02]  /*90a0*/  @!P1 LEA.HI R24, R24, R24, RZ, 0x1 ;  /* 0x0000001818189211 */ /* 0x000fe400078f08ff */
[----:B------:R-:W-:Y:S02]  /*90b0*/  @!P2 LEA.HI R3, R3, R3, RZ, 0x1 ;  /* 0x000000030303a211 */ /* 0x000fe400078f08ff */
[----:B0-----:R-:W-:Y:S02]  /*90c0*/  @!P0 LOP3.LUT R11, R23, 0xfffffffe, RZ, 0xc0, !PT ;  /* 0xfffffffe170b8812 */ /* 0x001fe400078ec0ff */
[----:B-1----:R-:W-:-:S02]  /*90d0*/  @!P1 LOP3.LUT R13, R24, 0xfffffffe, RZ, 0xc0, !PT ;  /* 0xfffffffe180d9812 */ /* 0x002fc400078ec0ff */
        /* <DEDUP_REMOVED lines=22> */
[----:B------:R-:W-:Y:S01]  /*9240*/  @!P6 IMAD.WIDE R18, R3, 0x4, R6 ;  /* 0x000000040312e825 */ /* 0x000fe200078e0206 */
[----:B------:R1:W-:Y:S03]  /*9250*/  @!P4 ST.E.64 desc[UR36][R12.64], R112 ;  /* 0x000000700c00c985 */ /* 0x0003e6000c101b24 */
[----:B------:R-:W-:Y:S01]  /*9260*/  @!P1 LEA.HI R4, R4, R4, RZ, 0x1 ;  /* 0x0000000404049211 */ /* 0x000fe200078f08ff */
[----:B------:R-:W-:-:S02]  /*9270*/  VIADD R3, R0, 0xc8 ;  /* 0x000000c800037836 */ /* 0x000fc40000000000 */
[----:B------:R-:W-:Y:S01]  /*9280*/  @!P5 IMAD.WIDE R16, R21, 0x4, R6 ;  /* 0x000000041510d825 */ /* 0x000fe200078e0206 */
[C---:B------:R-:W-:Y:S02]  /*9290*/  IADD3 R21, R0.reuse, 0xe0, RZ ;  /* 0x000000e000157810 */ /* 0x040fe40007ffe0ff */
[----:B------:R-:W-:Y:S01]  /*92a0*/  ISETP.GE.AND P0, PT, R3, UR4, PT ;  /* 0x0000000403007c0c */ /* 0x000fe2000bf06270 */
[C---:B--2---:R-:W-:Y:S01]  /*92b0*/  VIADD R14, R0.reuse, 0xe8 ;  /* 0x000000e8000e7836 */ /* 0x044fe20000000000 */
[----:B------:R2:W-:Y:S01]  /*92c0*/  @!P5 ST.E.64 desc[UR36][R16.64], R116 ;  /* 0x000000741000d985 */ /* 0x0005e2000c101b24 */
[C---:B------:R-:W-:Y:S01]  /*92d0*/  VIADD R15, R0.reuse, 0xf0 ;  /* 0x000000f0000f7836 */ /* 0x040fe20000000000 */
[----:B------:R-:W-:Y:S01]  /*92e0*/  ISETP.GE.AND P3, PT, R21, UR4, PT ;  /* 0x0000000415007c0c */ /* 0x000fe2000bf66270 */
[----:B0-----:R-:W-:Y:S01]  /*92f0*/  VIADD R11, R0, 0xf8 ;  /* 0x000000f8000b7836 */ /* 0x001fe20000000000 */
[----:B------:R0:W-:Y:S01]  /*9300*/  @!P6 ST.E.64 desc[UR36][R18.64], R120 ;  /* 0x000000781200e985 */ /* 0x0001e2000c101b24 */
[----:B------:R-:W-:-:S02]  /*9310*/  ISETP.GE.AND P4, PT, R14, UR4, PT ;  /* 0x000000040e007c0c */ /* 0x000fc4000bf86270 */
[----:B------:R-:W-:Y:S02]  /*9320*/  ISETP.GE.AND P5, PT, R15, UR4, PT ;  /* 0x000000040f007c0c */ /* 0x000fe4000bfa6270 */
[----:B------:R-:W-:Y:S02]  /*9330*/  ISETP.GE.AND P6, PT, R11, UR4, PT ;  /* 0x000000040b007c0c */ /* 0x000fe4000bfc6270 */
[----:B------:R-:W-:Y:S02]  /*9340*/  @!P0 LEA.HI R3, R3, R3, RZ, 0x1 ;  /* 0x0000000303038211 */ /* 0x000fe400078f08ff */
[----:B------:R-:W-:Y:S02]  /*9350*/  @!P2 LEA.HI R20, R20, R20, RZ, 0x1 ;  /* 0x000000141414a211 */ /* 0x000fe400078f08ff */
[----:B------:R-:W-:Y:S02]  /*9360*/  @!P3 LEA.HI R21, R21, R21, RZ, 0x1 ;  /* 0x000000151515b211 */ /* 0x000fe400078f08ff */
[----:B------:R-:W-:-:S02]  /*9370*/  @!P0 LOP3.LUT R3, R3, 0xfffffffe, RZ, 0xc0, !PT ;  /* 0xfffffffe03038812 */ /* 0x000fc400078ec0ff */
[----:B------:R-:W-:Y:S02]  /*9380*/  @!P4 LEA.HI R14, R14, R14, RZ, 0x1 ;  /* 0x0000000e0e0ec211 */ /* 0x000fe400078f08ff */
[----:B------:R-:W-:Y:S02]  /*9390*/  @!P5 LEA.HI R10, R15, R15, RZ, 0x1 ;  /* 0x0000000f0f0ad211 */ /* 0x000fe400078f08ff */
[----:B------:R-:W-:Y:S02]  /*93a0*/  @!P6 LEA.HI R11, R11, R11, RZ, 0x1 ;  /* 0x0000000b0b0be211 */ /* 0x000fe400078f08ff */
[----:B-1----:R-:W-:Y:S02]  /*93b0*/  @!P1 LOP3.LUT R13, R4, 0xfffffffe, RZ, 0xc0, !PT ;  /* 0xfffffffe040d9812 */ /* 0x002fe400078ec0ff */
[----:B------:R-:W-:Y:S02]  /*93c0*/  @!P2 LOP3.LUT R15, R20, 0xfffffffe, RZ, 0xc0, !PT ;  /* 0xfffffffe140fa812 */ /* 0x000fe400078ec0ff */
[----:B--2---:R-:W-:Y:S01]  /*93d0*/  @!P3 LOP3.LUT R17, R21, 0xfffffffe, RZ, 0xc0, !PT ;  /* 0xfffffffe1511b812 */ /* 0x004fe200078ec0ff */
[----:B------:R-:W-:Y:S01]  /*93e0*/  @!P1 IMAD.WIDE R12, R13, 0x4, R6 ;  /* 0x000000040d0c9825 */ /* 0x000fe200078e0206 */
[----:B0-----:R-:W-:-:S02]  /*93f0*/  @!P4 LOP3.LUT R19, R14, 0xfffffffe, RZ, 0xc0, !PT ;  /* 0xfffffffe0e13c812 */ /* 0x001fc400078ec0ff */
[----:B------:R-:W-:Y:S01]  /*9400*/  @!P5 LOP3.LUT R21, R10, 0xfffffffe, RZ, 0xc0, !PT ;  /* 0xfffffffe0a15d812 */ /* 0x000fe200078ec0ff */
[----:B------:R-:W-:Y:S01]  /*9410*/  @!P2 IMAD.WIDE R14, R15, 0x4, R6 ;  /* 0x000000040f0ea825 */ /* 0x000fe200078e0206 */
[----:B------:R-:W-:-:S03]  /*9420*/  @!P6 LOP3.LUT R23, R11, 0xfffffffe, RZ, 0xc0, !PT ;  /* 0xfffffffe0b17e812 */ /* 0x000fc600078ec0ff */
        /* <DEDUP_REMOVED lines=12> */
.L_x_4553:
[----:B------:R-:W-:Y:S05]  /*94f0*/  BSYNC B0 ;  /* 0x0000000000007941 */ /* 0x000fea0003800000 */
.L_x_4552:
[----:B------:R-:W-:Y:S01]  /*9500*/  ISETP.GE.AND P0, PT, R9, R8, PT ;  /* 0x000000080900720c */ /* 0x000fe20003f06270 */
[----:B---3--:R2:W3:Y:S04]  /*9510*/  SHFL.IDX PT, R3, R5, 0x1, 0x1c1f ;  /* 0x003c1f0005037f89 */ /* 0x0084e800000e0000 */
[----:B------:R-:W0:Y:S08]  /*9520*/  SHFL.IDX PT, R2, R2, 0x1, 0x1c1f ;  /* 0x003c1f0002027f89 */ /* 0x000e3000000e0000 */
[----:B--2---:R-:W-:Y:S05]  /*9530*/  @P0 BRA `(.L_x_4512) ;  /* 0x0000004400f40947 */ /* 0x004fea0003800000 */
[C---:B------:R-:W-:Y:S01]  /*9540*/  IADD3 R4, R0.reuse, 0x8, RZ ;  /* 0x0000000800047810 */ /* 0x040fe20007ffe0ff */
[C---:B------:R-:W-:Y:S01]  /*9550*/  VIADD R5, R0.reuse, 0x10 ;  /* 0x0000001000057836 */ /* 0x040fe20000000000 */
[----:B------:R-:W-:Y:S01]  /*9560*/  ULDC UR4, c[0x0][0xac8] ;  /* 0x0002b20000047ab9 */ /* 0x000fe20000000800 */
[----:B0-----:R-:W-:Y:S01]  /*9570*/  VIADD R10, R0, 0x18 ;  /* 0x00000018000a7836 */ /* 0x001fe20000000000 */
[----:B------:R-:W-:Y:S01]  /*9580*/  ISETP.GE.AND P1, PT, R4, UR4, PT ;  /* 0x0000000404007c0c */ /* 0x000fe2000bf26270 */
[C---:B------:R-:W-:Y:S01]  /*9590*/  VIADD R11, R0.reuse, 0x20 ;  /* 0x00000020000b7836 */ /* 0x040fe20000000000 */
[----:B------:R-:W-:Y:S01]  /*95a0*/  ISETP.GE.AND P2, PT, R5, UR4, PT ;  /* 0x0000000405007c0c */ /* 0x000fe2000bf46270 */
[C---:B------:R-:W-:Y:S01]  /*95b0*/  VIADD R13, R0.reuse, 0x30 ;  /* 0x00000030000d7836 */ /* 0x040fe20000000000 */
        /* <DEDUP_REMOVED lines=8> */
[C---:B------:R-:W-:Y:S01]  /*9640*/  IADD3 R16, R0.reuse, 0x48, RZ ;  /* 0x0000004800107810 */ /* 0x040fe20007ffe0ff */
[----:B------:R-:W-:Y:S01]  /*9650*/  VIADD R20, R0, 0x80 ;  /* 0x0000008000147836 */ /* 0x000fe20000000000 */
[----:B------:R-:W-:-:S02]  /*9660*/  @!P1 LEA.HI R4, R4, R4, RZ, 0x1 ;  /* 0x0000000404049211 */ /* 0x000fc400078f08ff */
[----:B------:R-:W-:Y:S02]  /*9670*/  @!P2 LEA.HI R5, R5, R5, RZ, 0x1 ;  /* 0x000000050505a211 */ /* 0x000fe400078f08ff */
[----:B-1----:R-:W-:Y:S02]  /*9680*/  @!P1 LOP3.LUT R7, R4, 0xfffffffe, RZ, 0xc0, !PT ;  /* 0xfffffffe04079812 */ /* 0x002fe400078ec0ff */
[----:B------:R-:W-:Y:S01]  /*9690*/  @!P2 LOP3.LUT R9, R5, 0xfffffffe, RZ, 0xc0, !PT ;  /* 0xfffffffe0509a812 */ /* 0x000fe200078ec0ff */
[--C-:B---3--:R-:W-:Y:S01]  /*96a0*/  @!P0 IMAD.WIDE R4, R0, 0x4, R2.reuse ;  /* 0x0000000400048825 */ /* 0x108fe200078e0202 */
[----:B------:R-:W-:Y:S02]  /*96b0*/  ISETP.GE.AND P3, PT, R15, UR4, PT ;  /* 0x000000040f007c0c */ /* 0x000fe4000bf66270 */
[----:B------:R-:W-:Y:S01]  /*96c0*/  ISETP.GE.AND P4, PT, R16, UR4, PT ;  /* 0x0000000410007c0c */ /* 0x000fe2000bf86270 */
[----:B----4-:R-:W-:Y:S01]  /*96d0*/  @!P1 IMAD.WIDE R6, R7, 0x4, R2 ;  /* 0x0000000407069825 */ /* 0x010fe200078e0202 */
        /* <DEDUP_REMOVED lines=17> */
[----:B------:R-:W-:Y:S01]  /*97f0*/  @!P4 LEA.HI R16, R16, R16, RZ, 0x1 ;  /* 0x000000101010c211 */ /* 0x000fe200078f08ff */
[----:B------:R0:W-:Y:S01]  /*9800*/  @!P5 ST.E.64 desc[UR36][R4.64], R38 ;  /* 0x000000260400d985 */ /* 0x0001e2000c101b24 */
[----:B--2---:R-:W-:-:S02]  /*9810*/  @!P0 LOP3.LUT R9, R12, 0xfffffffe, RZ, 0xc0, !PT ;  /* 0xfffffffe0c098812 */ /* 0x004fc400078ec0ff */
[----:B------:R-:W-:Y:S01]  /*9820*/  @!P1 LOP3.LUT R13, R13, 0xfffffffe, RZ, 0xc0, !PT ;  /* 0xfffffffe0d0d9812 */ /* 0x000fe200078ec0ff */
[----:B------:R1:W-:Y:S01]  /*9830*/  @!P6 ST.E.64 desc[UR36][R6.64], R42 ;  /* 0x0000002a0600e985 */ /* 0x0003e2000c101b24 */
[----:B------:R-:W-:Y:S01]  /*9840*/  @!P2 LOP3.LUT R11, R14, 0xfffffffe, RZ, 0xc0, !PT ;  /* 0xfffffffe0e0ba812 */ /* 0x000fe200078ec0ff */
[----:B------:R-:W-:Y:S01]  /*9850*/  VIADD R14, R0, 0x60 ;  /* 0x00000060000e7836 */ /* 0x000fe20000000000 */
[----:B------:R-:W-:Y:S02]  /*9860*/  @!P3 LOP3.LUT R15, R15, 0xfffffffe, RZ, 0xc0, !PT ;  /* 0xfffffffe0f0fb812 */ /* 0x000fe400078ec0ff */
        /* <DEDUP_REMOVED lines=23> */
[----:B0-----:R-:W-:Y:S02]  /*99e0*/  @!P5 LOP3.LUT R5, R18, 0xfffffffe, RZ, 0xc0, !PT ;  /* 0xfffffffe1205d812 */ /* 0x001fe400078ec0ff */
        /* <DEDUP_REMOVED lines=17> */
[C---:B------:R-:W-:Y:S01]  /*9b00*/  VIADD R20, R0.reuse, 0xb8 ;  /* 0x000000b800147836 */ /* 0x040fe20000000000 */
[----:B------:R-:W-:Y:S01]  /*9b10*/  IADD3 R18, R0, 0x88, RZ ;  /* 0x0000008800127810 */ /* 0x000fe20007ffe0ff */
[----:B0-----:R-:W-:Y:S01]  /*9b20*/  @!P4 IMAD.WIDE R4, R9, 0x4, R2 ;  /* 0x000000040904c825 */ /* 0x001fe200078e0202 */
[----:B------:R-:W-:-:S02]  /*9b30*/  ISETP.GE.AND P5, PT, R19, UR4, PT ;  /* 0x0000000413007c0c */ /* 0x000fc4000bfa6270 */
[----:B------:R-:W-:Y:S01]  /*9b40*/  ISETP.GE.AND P6, PT, R18, UR4, PT ;  /* 0x0000000412007c0c */ /* 0x000fe2000bfc6270 */
[--C-:B-1----:R-:W-:Y:S01]  /*9b50*/  @!P3 IMAD.WIDE R6, R15, 0x4, R2.reuse ;  /* 0x000000040f06b825 */ /* 0x102fe200078e0202 */
[----:B------:R-:W-:Y:S01]  /*9b60*/  @!P4 ST.E.64 desc[UR36][R4.64], R74 ;  /* 0x0000004a0400c985 */ /* 0x000fe2000c101b24 */
        /* <DEDUP_REMOVED lines=17> */
[----:B0-----:R-:W-:Y:S02]  /*9c80*/  @!P5 LOP3.LUT R7, R19, 0xfffffffe, RZ, 0xc0, !PT ;  /* 0xfffffffe1307d812 */ /* 0x001fe400078ec0ff */
[----:B------:R-:W-:Y:S01]  /*9c90*/  @!P6 LOP3.LUT R5, R18, 0xfffffffe, RZ, 0xc0, !PT ;  /* 0xfffffffe1205e812 */ /* 0x000fe200078ec0ff */
[----:B------:R-:W-:Y:S01]  /*9ca0*/  VIADD R18, R0, 0xc0 ;  /* 0x000000c000127836 */ /* 0x000fe20000000000 */
[----:B------:R-:W-:Y:S01]  /*9cb0*/  @!P3 LEA.HI R16, R16, R16, RZ, 0x1 ;  /* 0x000000101010b211 */ /* 0x000fe200078f08ff */
[--C-:B------:R-:W-:Y:S01]  /*9cc0*/  @!P5 IMAD.WIDE R6, R7, 0x4, R2.reuse ;  /* 0x000000040706d825 */ /* 0x100fe200078e0202 */
[----:B------:R-:W-:Y:S02]  /*9cd0*/  @!P0 LEA.HI R14, R14, R14, RZ, 0x1 ;  /* 0x0000000e0e0e8211 */ /* 0x000fe400078f08ff */
[----:B------:R-:W-:Y:S01]  /*9ce0*/  @!P4 LEA.HI R15, R15, R15, RZ, 0x1 ;  /* 0x0000000f0f0fc211 */ /* 0x000fe200078f08ff */
[----:B------:R-:W-:Y:S01]  /*9cf0*/  @!P6 IMAD.WIDE R4, R5, 0x4, R2 ;  /* 0x000000040504e825 */ /* 0x000fe200078e0202 */
[----:B------:R-:W-:-:S02]  /*9d00*/  @!P2 LEA.HI R17, R17, R17, RZ, 0x1 ;  /* 0x000000111111a211 */ /* 0x000fc400078f08ff */
[----:B------:R-:W-:Y:S02]  /*9d10*/  @!P1 LEA.HI R20, R20, R20, RZ, 0x1 ;  /* 0x0000001414149211 */ /* 0x000fe400078f08ff */
[----:B-1----:R-:W-:Y:S01]  /*9d20*/  @!P0 LOP3.LUT R9, R14, 0xfffffffe, RZ, 0xc0, !PT ;  /* 0xfffffffe0e098812 */ /* 0x002fe200078ec0ff */
[----:B------:R0:W-:Y:S01]  /*9d30*/  @!P6 ST.E.64 desc[UR36][R4.64], R94 ;  /* 0x0000005e0400e985 */ /* 0x0001e2000c101b24 */
[----:B------:R-:W-:Y:S01]  /*9d40*/  @!P4 LOP3.LUT R15, R15, 0xfffffffe, RZ, 0xc0, !PT ;  /* 0xfffffffe0f0fc812 */ /* 0x000fe200078ec0ff */
[----:B------:R-:W-:Y:S01]  /*9d50*/  VIADD R14, R0, 0xd0 ;  /* 0x000000d0000e7836 */ /* 0x000fe20000000000 */
[----:B--2---:R-:W-:Y:S01]  /*9d60*/  @!P3 LOP3.LUT R11, R16, 0xfffffffe, RZ, 0xc0, !PT ;  /* 0xfffffffe100bb812 */ /* 0x004fe200078ec0ff */
[----:B------:R1:W-:Y:S01]  /*9d70*/  @!P5 ST.E.64 desc[UR36][R6.64], R98 ;  /* 0x000000620600d985 */ /* 0x0003e2000c101b24 */
[----:B------:R-:W-:Y:S01]  /*9d80*/  @!P2 LOP3.LUT R17, R17, 0xfffffffe, RZ, 0xc0, !PT ;  /* 0xfffffffe1111a812 */ /* 0x000fe200078ec0ff */
[----:B------:R-:W-:Y:S01]  /*9d90*/  VIADD R16, R0, 0xe0 ;  /* 0x000000e000107836 */ /* 0x000fe20000000000 */
[----:B---3--:R-:W-:Y:S01]  /*9da0*/  @!P1 LOP3.LUT R13, R20, 0xfffffffe, RZ, 0xc0, !PT ;  /* 0xfffffffe140d9812 */ /* 0x008fe200078ec0ff */
[C---:B------:R-:W-:Y:S01]  /*9db0*/  VIADD R20, R0.reuse, 0xf0 ;  /* 0x000000f000147836 */ /* 0x040fe20000000000 */
[----:B------:R-:W-:-:S02]  /*9dc0*/  IADD3 R19, R0, 0xc8, RZ ;  /* 0x000000c800137810 */ /* 0x000fc40007ffe0ff */
[----:B------:R-:W-:Y:S01]  /*9dd0*/  ISETP.GE.AND P5, PT, R18, UR4, PT ;  /* 0x0000000412007c0c */ /* 0x000fe2000bfa6270 */
[----:B------:R-:W-:Y:S01]  /*9de0*/  @!P1 IMAD.WIDE R12, R13, 0x4, R2 ;  /* 0x000000040d0c9825 */ /* 0x000fe200078e0202 */
[----:B------:R-:W-:-:S03]  /*9df0*/  ISETP.GE.AND P6, PT, R19, UR4, PT ;  /* 0x0000000413007c0c */ /* 0x000fc6000bfc6270 */
[----:B0-----:R-:W-:-:S04]  /*9e00*/  @!P0 IMAD.WIDE R4, R9, 0x4, R2 ;  /* 0x0000000409048825 */ /* 0x001fc800078e0202 */
        /* <DEDUP_REMOVED lines=11> */
[----:B------:R-:W-:Y:S01]  /*9ec0*/  ISETP.GE.AND P2, PT, R16, UR4, PT ;  /* 0x0000000410007c0c */ /* 0x000fe2000bf46270 */
[----:B------:R-:W-:Y:S01]  /*9ed0*/  VIADD R0, R0, 0xf8 ;  /* 0x000000f800007836 */ /* 0x000fe20000000000 */
[----:B------:R-:W-:Y:S01]  /*9ee0*/  ISETP.GE.AND P3, PT, R17, UR4, PT ;  /* 0x0000000411007c0c */ /* 0x000fe2000bf66270 */
[----:B------:R4:W-:Y:S01]  /*9ef0*/  @!P1 ST.E.64 desc[UR36][R12.64], R118 ;  /* 0x000000760c009985 */ /* 0x0009e2000c101b24 */
[----:B------:R-:W-:Y:S02]  /*9f00*/  ISETP.GE.AND P1, PT, R15, UR4, PT ;  /* 0x000000040f007c0c */ /* 0x000fe4000bf26270 */
[----:B------:R-:W-:Y:S02]  /*9f10*/  @!P5 LEA.HI R18, R18, R18, RZ, 0x1 ;  /* 0x000000121212d211 */ /* 0x000fe400078f08ff */
[----:B------:R-:W-:-:S02]  /*9f20*/  @!P6 LEA.HI R19, R19, R19, RZ, 0x1 ;  /* 0x000000131313e211 */ /* 0x000fc400078f08ff */
        /* <DEDUP_REMOVED lines=33> */
.L_x_4551:
        /* <DEDUP_REMOVED lines=22> */
[----:B------:R-:W-:Y:S01]  /*a2a0*/  MOV R3, UR5 ;  /* 0x0000000500037c02 */ /* 0x000fe20008000f00 */
[----:B------:R-:W-:Y:S01]  /*a2b0*/  IMAD.U32 R2, RZ, RZ, UR4 ;  /* 0x00000004ff027e24 */ /* 0x000fe2000f8e00ff */
[----:B------:R-:W2:Y:S01]  /*a2c0*/  @P0 LDC R7, c[0x0][0xbec] ;  /* 0x0002fb00ff070b82 */ /* 0x000ea20000000800 */
[----:B------:R-:W-:Y:S01]  /*a2d0*/  ULDC.64 UR4, c[0x0][0xbe0] ;  /* 0x0002f80000047ab9 */ /* 0x000fe20000000a00 */
[----:B------:R-:W-:-:S06]  /*a2e0*/  IMAD.U32 R3, RZ, RZ, UR6 ;  /* 0x00000006ff037e24 */ /* 0x000fcc000f8e00ff */
[----:B------:R-:W3:Y:S01]  /*a2f0*/  @P0 LDC R9, c[0x0][0xbf0] ;  /* 0x0002fc00ff090b82 */ /* 0x000ee20000000800 */
[----:B0-----:R-:W-:-:S07]  /*a300*/  USHF.R.S32.HI UR8, URZ, 0x1f, UR7 ;  /* 0x0000001f3f087899 */ /* 0x001fce0008011407 */
[----:B------:R-:W0:Y:S01]  /*a310*/  S2UR UR10, SR_CTAID.Y ;  /* 0x00000000000a79c3 */ /* 0x000e220000002600 */
[C---:B-1----:R-:W-:Y:S02]  /*a320*/  IMAD R12, R10.reuse, UR8, RZ ;  /* 0x000000080a0c7c24 */ /* 0x042fe4000f8e02ff */
[----:B------:R-:W-:-:S04]  /*a330*/  IMAD.WIDE.U32 R2, R10, UR7, R2 ;  /* 0x000000070a027c25 */ /* 0x000fc8000f8e0002 */
[----:B------:R-:W-:Y:S01]  /*a340*/  IMAD R11, R11, UR7, R12 ;  /* 0x000000070b0b7c24 */ /* 0x000fe2000f8e020c */
[----:B------:R-:W0:Y:S01]  /*a350*/  LDC R8, c[0x0][0xc50] ;  /* 0x00031400ff087b82 */ /* 0x000e220000000800 */
[----:B--2---:R-:W-:-:S03]  /*a360*/  @P0 IMAD.HI.U32 R4, R0, R7, RZ ;  /* 0x0000000700040227 */ /* 0x004fc600078e00ff */
[----:B------:R-:W-:Y:S01]  /*a370*/  IADD3 R3, R11, R3, RZ ;  /* 0x000000030b037210 */ /* 0x000fe20007ffe0ff */
[----:B------:R-:W-:Y:S01]  /*a380*/  IMAD R7, RZ, RZ, -UR38 ;  /* 0x80000026ff077e24 */ /* 0x000fe2000f8e02ff */
[----:B---3--:R-:W-:-:S03]  /*a390*/  @P0 SHF.R.U32.HI R5, RZ, R9, R4 ;  /* 0x00000009ff050219 */ /* 0x008fc60000011604 */
[----:B0-----:R-:W-:Y:S02]  /*a3a0*/  IMAD R9, R8, R7, UR10 ;  /* 0x0000000a08097e24 */ /* 0x001fe4000f8e0207 */
        /* <DEDUP_REMOVED lines=21> */
.L_x_4510:
        /* <DEDUP_REMOVED lines=18> */
.L_x_4554:
[----:B------:R-:W-:Y:S01]  /*a620*/  ULDC UR44, c[0x0][0xc50] ;  /* 0x00031400002c7ab9 */ /* 0x000fe20000000800 */
[----:B------:R-:W-:Y:S01]  /*a630*/  UMOV UR40, UR6 ;  /* 0x0000000600287c82 */ /* 0x000fe20008000000 */
[----:B------:R-:W-:-:S11]  /*a640*/  UISETP.NE.AND UP0, UPT, UR44, 0x1, UPT ;  /* 0x000000012c00788c */ /* 0x000fd6000bf05270 */
[----:B------:R-:W-:Y:S01]  /*a650*/  @UP0 ULDC UR4, c[0x0][0xc54] ;  /* 0x0003150000040ab9 */ /* 0x000fe20000000800 */
[----:B------:R-:W-:Y:S01]  /*a660*/  @UP0 ULDC UR7, c[0x0][0xc58] ;  /* 0x0003160000070ab9 */ /* 0x000fe20000000800 */
[----:B------:R-:W-:-:S04]  /*a670*/  UIMAD.WIDE.U32 UR4, UR6, UR4, URZ ;  /* 0x00000004060472a5 */ /* 0x000fc8000f8e003f */
[----:B------:R-:W-:-:S12]  /*a680*/  @UP0 USHF.R.U32.HI UR40, URZ, UR7, UR5 ;  /* 0x000000073f280299 */ /* 0x000fd80008011605 */
.L_x_4555:
[----:B------:R-:W-:Y:S01]  /*a690*/  ISETP.GE.AND P0, PT, R33, RZ, PT ;  /* 0x000000ff2100720c */ /* 0x000fe20003f06270 */
[----:B------:R-:W-:Y:S01]  /*a6a0*/  UIADD3 UR4, -UR40, URZ, URZ ;  /* 0x0000003f28047290 */ /* 0x000fe2000fffe13f */
[----:B------:R-:W-:Y:S01]  /*a6b0*/  IMAD.MOV.U32 R20, RZ, RZ, 0x1 ;  /* 0x00000001ff147424 */ /* 0x000fe200078e00ff */
[----:B------:R-:W-:Y:S01]  /*a6c0*/  MOV R21, RZ ;  /* 0x000000ff00157202 */ /* 0x000fe20000000f00 */
[----:B------:R-:W-:Y:S01]  /*a6d0*/  IMAD.MOV.U32 R8, RZ, RZ, 0x1 ;  /* 0x00000001ff087424 */ /* 0x000fe200078e00ff */
[----:B------:R-:W-:-:S08]  /*a6e0*/  UIMAD UR44, UR44, UR4, UR6 ;  /* 0x000000042c2c72a4 */ /* 0x000fd0000f8e0206 */
[----:B------:R-:W-:Y:S05]  /*a6f0*/  @!P0 BRA `(.L_x_4556) ;  /* 0x0000003000c88947 */ /* 0x000fea0003800000 */
[----:B------:R-:W0:Y:S01]  /*a700*/  LDC.64 R4, c[0x0][0xa28] ;  /* 0x00028a00ff047b82 */ /* 0x000e220000000a00 */
[----:B------:R-:W-:Y:S01]  /*a710*/  ULDC UR4, c[0x0][0x448] ;  /* 0x0001120000047ab9 */ /* 0x000fe20000000800 */
[----:B------:R-:W-:Y:S01]  /*a720*/  ULDC UR7, c[0x0][0x2f0] ;  /* 0x0000bc0000077ab9 */ /* 0x000fe20000000800 */
[----:B------:R-:W-:-:S05]  /*a730*/  IMAD.MOV.U32 R32, RZ, RZ, RZ ;  /* 0x000000ffff207224 */ /* 0x000fca00078e00ff */
[----:B------:R-:W1:Y:S01]  /*a740*/  S2UR UR46, SR_CTAID.X ;  /* 0x00000000002e79c3 */ /* 0x000e620000002500 */
[----:B------:R-:W-:Y:S01]  /*a750*/  UISETP.NE.AND UP1, UPT, UR4, 0x1, UPT ;  /* 0x000000010400788c */ /* 0x000fe2000bf25270 */
[----:B------:R-:W-:Y:S02]  /*a760*/  ULDC UR8, c[0x0][0x288] ;  /* 0x0000a20000087ab9 */ /* 0x000fe40000000800 */
[----:B------:R-:W-:Y:S02]  /*a770*/  ULDC.64 UR4, c[0x0][0x418] ;  /* 0x0001060000047ab9 */ /* 0x000fe40000000a00 */
[----:B------:R-:W-:-:S03]  /*a780*/  UISETP.NE.U32.AND UP0, UPT, UR4, URZ, UPT ;  /* 0x0000003f0400728c */ /* 0x000fc6000bf05070 */
[----:B------:R-:W-:Y:S01]  /*a790*/  ULDC UR4, c[0x0][0x424] ;  /* 0x0001090000047ab9 */ /* 0x000fe20000000800 */
[----:B------:R-:W-:-:S03]  /*a7a0*/  UISETP.NE.AND.EX UP0, UPT, UR5, URZ, UPT, UP0 ;  /* 0x0000003f0500728c */ /* 0x000fc6000bf05300 */
[----:B------:R-:W-:Y:S01]  /*a7b0*/  @UP1 ULDC UR5, c[0x0][0x44c] ;  /* 0x0001130000051ab9 */ /* 0x000fe20000000800 */
[----:B0-----:R-:W-:Y:S01]  /*a7c0*/  ISETP.NE.U32.AND P0, PT, R4, RZ, PT ;  /* 0x000000ff0400720c */ /* 0x001fe20003f05070 */
[----:B------:R-:W-:-:S03]  /*a7d0*/  USEL UR41, UR4, 0x1, UP0 ;  /* 0x0000000104297887 */ /* 0x000fc60008000000 */
[----:B------:R-:W-:Y:S01]  /*a7e0*/  ISETP.NE.AND.EX P0, PT, R5, RZ, PT, P0 ;  /* 0x000000ff0500720c */ /* 0x000fe20003f05300 */
[----:B-1----:R-:W-:Y:S02]  /*a7f0*/  ULEA UR6, UR46, 0x7f, 0x7 ;  /* 0x0000007f2e067891 */ /* 0x002fe4000f8e383f */
[----:B------:R-:W-:Y:S02]  /*a800*/  UIMAD UR41, UR41, UR7, URZ ;  /* 0x00000007292972a4 */ /* 0x000fe4000f8e023f */
[----:B------:R-:W-:Y:S01]  /*a810*/  UIMAD.WIDE.U32 UR4, UR6, UR5, URZ ;  /* 0x00000005060472a5 */ /* 0x000fe2000f8e003f */
[----:B------:R-:W-:Y:S01]  /*a820*/  @UP1 ULDC UR7, c[0x0][0x450] ;  /* 0x0001140000071ab9 */ /* 0x000fe20000000800 */
[----:B------:R-:W-:Y:S02]  /*a830*/  UIADD3 UR8, UR41, 0x60, -UR8 ;  /* 0x0000006029087890 */ /* 0x000fe4000fffe808 */
[----:B------:R-:W-:-:S04]  /*a840*/  @UP1 USHF.R.U32.HI UR6, URZ, UR7, UR5 ;  /* 0x000000073f061299 */ /* 0x000fc80008011605 */
[----:B------:R-:W0:Y:S01]  /*a850*/  @P0 LDC.64 R4, c[0x0][0xa28] ;  /* 0x00028a00ff040b82 */ /* 0x000e220000000a00 */
[----:B------:R-:W-:Y:S02]  /*a860*/  UIADD3 UR4, UR41, 0x5f, URZ ;  /* 0x0000005f29047890 */ /* 0x000fe4000fffe03f */
[----:B------:R-:W-:Y:S02]  /*a870*/  UIADD3 UR6, UR8, UR6, URZ ;  /* 0x0000000608067290 */ /* 0x000fe4000fffe03f */
[----:B------:R-:W-:Y:S02]  /*a880*/  UIMAD.WIDE UR4, UR4, 0x2aaaaaab, URZ ;  /* 0x2aaaaaab040478a5 */ /* 0x000fe4000f8e023f */
[----:B------:R-:W-:Y:S02]  /*a890*/  UIMAD.WIDE UR6, UR6, 0x2aaaaaab, URZ ;  /* 0x2aaaaaab060678a5 */ /* 0x000fe4000f8e023f */
[----:B------:R-:W-:Y:S02]  /*a8a0*/  USHF.R.U32.HI UR42, URZ, 0x1f, UR5 ;  /* 0x0000001f3f2a7899 */ /* 0x000fe40008011605 */
[----:B------:R-:W-:-:S02]  /*a8b0*/  USHF.R.U32.HI UR43, URZ, 0x1f, UR7 ;  /* 0x0000001f3f2b7899 */ /* 0x000fc40008011607 */
[----:B------:R-:W-:Y:S02]  /*a8c0*/  ULEA.HI.SX32 UR42, UR5, UR42, 0x1c ;  /* 0x0000002a052a7291 */ /* 0x000fe4000f8fe23f */
[----:B------:R-:W-:-:S04]  /*a8d0*/  ULEA.HI.SX32 UR43, UR7, UR43, 0x1c ;  /* 0x0000002b072b7291 */ /* 0x000fc8000f8fe23f */
[----:B------:R-:W-:-:S04]  /*a8e0*/  UISETP.LT.AND UP0, UPT, UR42, UR43, UPT ;  /* 0x0000002b2a00728c */ /* 0x000fc8000bf01270 */
[----:B------:R-:W-:Y:S01]  /*a8f0*/  USEL UR11, UR42, UR43, UP0 ;  /* 0x0000002b2a0b7287 */ /* 0x000fe20008000000 */
[----:B0-----:R-:W-:Y:S01]  /*a900*/  @P0 IMAD.WIDE R4, R33, 0x4, R4 ;  /* 0x0000000421040825 */ /* 0x001fe200078e0204 */
[----:B------:R-:W-:Y:S02]  /*a910*/  UP2UR UR47, UPR, URZ, 0x2 ;  /* 0x000000023f2f7883 */ /* 0x000fe40008000000 */
[----:B------:R-:W-:Y:S02]  /*a920*/  UISETP.GE.AND UP1, UPT, UR11, 0x1, UPT ;  /* 0x000000010b00788c */ /* 0x000fe4000bf26270 */
[----:B------:R-:W-:Y:S01]  /*a930*/  USHF.R.U32.HI UR9, URZ, 0x10, UR44 ;  /* 0x000000103f097899 */ /* 0x000fe2000801162c */
[----:B------:R0:W5:Y:S01]  /*a940*/  @P0 LDG.E R32, desc[UR36][R4.64] ;  /* 0x0000002404200981 */ /* 0x000162000c1e1900 */
[----:B------:R-:W-:Y:S02]  /*a950*/  ULOP3.LUT UR44, UR44, 0xffff, URZ, 0xc0, !UPT ;  /* 0x0000ffff2c2c7892 */ /* 0x000fe4000f8ec03f */
[----:B------:R-:W-:Y:S01]  /*a960*/  PLOP3.LUT P0, PT, PT, PT, UP1, 0x80, 0x0 ;  /* 0x000000000000781c */ /* 0x000fe20003f0f018 */
[----:B------:R-:W-:Y:S01]  /*a970*/  UISETP.NE.AND UP0, UPT, UR9, URZ, UPT ;  /* 0x0000003f0900728c */ /* 0x000fe2000bf05270 */
[----:B------:R-:W-:-:S10]  /*a980*/  UMOV UR38, URZ ;  /* 0x0000003f00267c82 */ /* 0x000fd40008000000 */
[----:B------:R-:W-:Y:S01]  /*a990*/  @!UP0 ULDC UR9, c[0x0][0x9f0] ;  /* 0x00027c0000098ab9 */ /* 0x000fe20000000800 */
[----:B0-----:R-:W-:Y:S05]  /*a9a0*/  @!P0 BRA `(.L_x_4557) ;  /* 0x0000000000788947 */ /* 0x001fea0003800000 */
[----:B------:R-:W-:Y:S01]  /*a9b0*/  IABS R0, UR9 ;  /* 0x0000000900007c13 */ /* 0x000fe20008000000 */
[----:B------:R-:W-:Y:S02]  /*a9c0*/  UIADD3 UR6, UR9, -0x1, UR11 ;  /* 0xffffffff09067890 */ /* 0x000fe4000fffe00b */
[----:B------:R-:W-:Y:S01]  /*a9d0*/  IABS R5, UR9 ;  /* 0x0000000900057c13 */ /* 0x000fe20008000000 */
[----:B------:R-:W-:Y:S01]  /*a9e0*/  UMOV UR4, URZ ;  /* 0x0000003f00047c82 */ /* 0x000fe20008000000 */
[----:B------:R-:W-:Y:S02]  /*a9f0*/  R2UR UR10, R0 ;  /* 0x00000000000a72ca */ /* 0x000fe400000e0000 */
[----:B------:R-:W-:Y:S01]  /*aa00*/  IABS R4, UR6 ;  /* 0x0000000600047c13 */ /* 0x000fe20008000000 */
[----:B------:R-:W-:-:S03]  /*aa10*/  ULOP3.LUT UR6, UR6, UR9, URZ, 0x3c, !UPT ;  /* 0x0000000906067292 */ /* 0x000fc6000f8e3c3f */
[----:B------:R-:W-:-:S07]  /*aa20*/  R2UR UR8, R4 ;  /* 0x00000000040872ca */ /* 0x000fce00000e0000 */
        /* <DEDUP_REMOVED lines=22> */
.L_x_4557:
[----:B------:R-:W-:Y:S02]  /*ab90*/  UIMAD UR48, UR44, UR38, URZ ;  /* 0x000000262c3072a4 */ /* 0x000fe4000f8e023f */
[----:B------:R-:W-:Y:S01]  /*aba0*/  IMAD.U32 R0, RZ, RZ, UR38 ;  /* 0x00000026ff007e24 */ /* 0x000fe2000f8e00ff */
[----:B------:R-:W-:Y:S01]  /*abb0*/  MOV R8, 0x1 ;  /* 0x0000000100087802 */ /* 0x000fe20000000f00 */
[----:B------:R-:W-:Y:S02]  /*abc0*/  IMAD.MOV.U32 R21, RZ, RZ, RZ ;  /* 0x000000ffff157224 */ /* 0x000fe400078e00ff */
[----:B------:R-:W-:-:S05]  /*abd0*/  IMAD.U32 R31, RZ, RZ, UR48 ;  /* 0x00000030ff1f7e24 */ /* 0x000fca000f8e00ff */
        /* <DEDUP_REMOVED lines=14> */
[----:B------:R-:W-:Y:S01]  /*acc0*/  MOV R7, UR7 ;  /* 0x0000000700077c02 */ /* 0x000fe20008000f00 */
[----:B------:R-:W-:Y:S01]  /*acd0*/  IMAD.U32 R5, RZ, RZ, UR5 ;  /* 0x00000005ff057e24 */ /* 0x000fe2000f8e00ff */
[----:B------:R-:W0:Y:S01]  /*ace0*/  LDC.64 R14, c[0x4][R14] ;  /* 0x010000000e0e7b82 */ /* 0x000e220000000a00 */
[----:B------:R-:W-:Y:S01]  /*acf0*/  ULDC.64 UR4, c[0x4][0x8] ;  /* 0x0100020000047ab9 */ /* 0x000fe20000000a00 */
[----:B------:R-:W-:Y:S01]  /*ad00*/  IMAD.U32 R6, RZ, RZ, UR6 ;  /* 0x00000006ff067e24 */ /* 0x000fe2000f8e00ff */
[----:B------:R-:W-:Y:S01]  /*ad10*/  MOV R12, 0x1 ;  /* 0x00000001000c7802 */ /* 0x000fe20000000f00 */
[----:B------:R-:W-:-:S02]  /*ad20*/  IMAD.U32 R10, RZ, RZ, UR4 ;  /* 0x00000004ff0a7e24 */ /* 0x000fc4000f8e00ff */
[----:B------:R-:W-:Y:S02]  /*ad30*/  IMAD.U32 R11, RZ, RZ, UR5 ;  /* 0x00000005ff0b7e24 */ /* 0x000fe4000f8e00ff */
[----:B------:R-:W-:Y:S02]  /*ad40*/  IMAD.MOV.U32 R8, RZ, RZ, 0x70 ;  /* 0x00000070ff087424 */ /* 0x000fe400078e00ff */
[----:B------:R-:W-:-:S07]  /*ad50*/  IMAD.MOV.U32 R13, RZ, RZ, RZ ;  /* 0x000000ffff0d7224 */ /* 0x000fce00078e00ff */
[----:B------:R-:W-:-:S07]  /*ad60*/  LEPC R20, `(.L_x_4558) ;  /* 0x000000001014794e */ /* 0x000fce0000000000 */
[----:B0----5:R-:W-:Y:S05]  /*ad70*/  CALL.ABS.NOINC R14 ;  /* 0x000000000e007343 */ /* 0x021fea0003c00000 */
.L_x_4558:
        /* <DEDUP_REMOVED lines=12> */
[----:B------:R-:W-:Y:S01]  /*ae40*/  IMAD.U32 R7, RZ, RZ, UR7 ;  /* 0x00000007ff077e24 */ /* 0x000fe2000f8e00ff */
[----:B------:R-:W-:Y:S01]  /*ae50*/  MOV R8, 0x70 ;  /* 0x0000007000087802 */ /* 0x000fe20000000f00 */
[----:B------:R-:W-:-:S02]  /*ae60*/  IMAD.U32 R10, RZ, RZ, UR4 ;  /* 0x00000004ff0a7e24 */ /* 0x000fc4000f8e00ff */
[----:B------:R-:W-:Y:S02]  /*ae70*/  IMAD.U32 R11, RZ, RZ, UR5 ;  /* 0x00000005ff0b7e24 */ /* 0x000fe4000f8e00ff */
[----:B------:R-:W-:Y:S02]  /*ae80*/  IMAD.MOV.U32 R12, RZ, RZ, 0x1 ;  /* 0x00000001ff0c7424 */ /* 0x000fe400078e00ff */
[----:B0-----:R-:W-:-:S07]  /*ae90*/  IMAD.MOV.U32 R13, RZ, RZ, RZ ;  /* 0x000000ffff0d7224 */ /* 0x001fce00078e00ff */
[----:B------:R-:W-:-:S07]  /*aea0*/  LEPC R20, `(.L_x_4560) ;  /* 0x000000001014794e */ /* 0x000fce0000000000 */
[----:B-1---5:R-:W-:Y:S05]  /*aeb0*/  CALL.ABS.NOINC R14 ;  /* 0x000000000e007343 */ /* 0x022fea0003c00000 */
.L_x_4560:
[----:B------:R0:W1:Y:S01]  /*aec0*/  LDC.64 R14, c[0x4][R17] ;  /* 0x01000000110e7b82 */ /* 0x0000620000000a00 */
[----:B------:R-:W-:Y:S01]  /*aed0*/  ULDC.64 UR4, c[0x4][0x98] ;  /* 0x0100260000047ab9 */ /* 0x000fe20000000a00 */
[----:B------:R-:W-:Y:S01]  /*aee0*/  ULDC.64 UR6, c[0x4][0xa0] ;  /* 0x0100280000067ab9 */ /* 0x000fe20000000a00 */
[----:B------:R-:W-:Y:S01]  /*aef0*/  IMAD.U32 R4, RZ, RZ, UR4 ;  /* 0x00000004ff047e24 */ /* 0x000fe2000f8e00ff */
[----:B------:R-:W-:Y:S01]  /*af00*/  MOV R5, UR5 ;  /* 0x0000000500057c02 */ /* 0x000fe20008000f00 */
        /* <DEDUP_REMOVED lines=10> */
.L_x_4559:
[----:B------:R-:W0:Y:S01]  /*afb0*/  LDC.64 R4, c[0x0][0x9f8] ;  /* 0x00027e00ff047b82 */ /* 0x000e220000000a00 */
[----:B------:R-:W-:-:S07]  /*afc0*/  MOV R30, R33 ;  /* 0x00000021001e7202 */ /* 0x000fce0000000f00 */
[----:B------:R-:W1:Y:S01]  /*afd0*/  LDC R29, c[0x0][0x430] ;  /* 0x00010c00ff1d7b82 */ /* 0x000e620000000800 */
[C---:B------:R-:W-:Y:S01]  /*afe0*/  IMAD.SHL.U32 R28, R16.reuse, 0x10, RZ ;  /* 0x00000010101c7824 */ /* 0x040fe200078e00ff */
[C---:B------:R-:W-:Y:S01]  /*aff0*/  LOP3.LUT R7, R16.reuse, 0x7f, RZ, 0xc0, !PT ;  /* 0x0000007f10077812 */ /* 0x040fe200078ec0ff */
        /* <DEDUP_REMOVED lines=22> */
[----:B-1----:R-:W-:Y:S01]  /*b160*/  @P1 IMAD.HI.U32 R0, R22, R3, RZ ;  /* 0x0000000316001227 */ /* 0x002fe200078e00ff */
[----:B------:R-:W-:-:S04]  /*b170*/  MOV R3, R22 ;  /* 0x0000001600037202 */ /* 0x000fc80000000f00 */
[----:B0-----:R-:W-:-:S04]  /*b180*/  @P1 SHF.R.U32.HI R3, RZ, R5, R0 ;  /* 0x00000005ff031219 */ /* 0x001fc80000011600 */
[--C-:B------:R-:W-:Y:S01]  /*b190*/  @!P0 SHF.R.S32.HI R5, RZ, 0x1f, R3.reuse ;  /* 0x0000001fff058819 */ /* 0x100fe20000011403 */
[----:B------:R-:W-:Y:S01]  /*b1a0*/  @!P0 IMAD.MOV.U32 R4, RZ, RZ, R3 ;  /* 0x000000ffff048224 */ /* 0x000fe200078e0003 */
[----:B--2---:R-:W-:-:S05]  /*b1b0*/  SHF.R.S32.HI R25, RZ, 0x1f, R30 ;  /* 0x0000001fff197819 */ /* 0x004fca000001141e */
[----:B---3--:R-:W-:-:S04]  /*b1c0*/  @!P0 IMAD R0, R25, R10, RZ ;  /* 0x0000000a19008224 */ /* 0x008fc800078e02ff */
[C---:B------:R-:W-:Y:S02]  /*b1d0*/  @!P0 IMAD R15, R30.reuse, R11, R0 ;  /* 0x0000000b1e0f8224 */ /* 0x040fe400078e0200 */
        /* <DEDUP_REMOVED lines=23> */
.L_x_4602:
[----:B------:R-:W-:Y:S01]  /*b350*/  ULOP3.LUT UR4, UR39, 0x2, URZ, 0xfc, !UPT ;  /* 0x0000000227047892 */ /* 0x000fe2000f8efc3f */
[----:B-----5:R-:W-:Y:S02]  /*b360*/  @!P0 SHF.R.S32.HI R5, RZ, 0x1f, R4 ;  /* 0x0000001fff058819 */ /* 0x020fe40000011404 */
[----:B------:R-:W-:Y:S02]  /*b370*/  CS2R R36, SRZ ;  /* 0x0000000000247805 */ /* 0x000fe4000001ff00 */
[----:B------:R-:W-:Y:S01]  /*b380*/  LOP3.LUT R23, R23, 0xffffffdf, RZ, 0xc0, !PT ;  /* 0xffffffdf17177812 */ /* 0x000fe200078ec0ff */
[----:B------:R-:W-:Y:S01]  /*b390*/  IMAD.MOV R0, RZ, RZ, -R3 ;  /* 0x000000ffff007224 */ /* 0x000fe200078e0a03 */
[----:B------:R-:W-:Y:S01]  /*b3a0*/  @!P0 MOV R36, R4 ;  /* 0x0000000400248202 */ /* 0x000fe20000000f00 */
[----:B------:R-:W-:Y:S01]  /*b3b0*/  IMAD.U32 R34, RZ, RZ, UR4 ;  /* 0x00000004ff227e24 */ /* 0x000fe2000f8e00ff */
[----:B------:R-:W-:Y:S01]  /*b3c0*/  LOP3.LUT R23, R23, 0xffffff7f, RZ, 0xc0, !PT ;  /* 0xffffff7f17177812 */ /* 0x000fe200078ec0ff */
[----:B------:R-:W-:Y:S01]  /*b3d0*/  @!P0 IMAD.MOV.U32 R37, RZ, RZ, R5 ;  /* 0x000000ffff258224 */ /* 0x000fe200078e0005 */
[----:B------:R-:W-:Y:S01]  /*b3e0*/  ISETP.GT.U32.AND P0, PT, R26, 0x5f, PT ;  /* 0x0000005f1a00780c */ /* 0x000fe20003f04070 */
[----:B------:R-:W-:Y:S01]  /*b3f0*/  IMAD R22, R29, R0, R22 ;  /* 0x000000001d167224 */ /* 0x000fe200078e0216 */
[----:B------:R-:W-:-:S02]  /*b400*/  ISETP.NE.AND P1, PT, R34, 0x3, PT ;  /* 0x000000032200780c */ /* 0x000fc40003f25270 */
[----:B------:R-:W-:Y:S02]  /*b410*/  MOV R19, UR40 ;  /* 0x0000002800137c02 */ /* 0x000fe40008000f00 */
[----:B------:R-:W-:Y:S02]  /*b420*/  SEL R18, RZ, 0x1, P2 ;  /* 0x00000001ff127807 */ /* 0x000fe40001000000 */
[----:B------:R-:W-:-:S05]  /*b430*/  SHF.R.S32.HI R19, RZ, 0x1f, R19 ;  /* 0x0000001fff137819 */ /* 0x000fca0000011413 */
[----:B------:R-:W-:-:S04]  /*b440*/  @P0 LOP3.LUT R23, R23, 0x80, RZ, 0xfc, !PT ;  /* 0x0000008017170812 */ /* 0x000fc800078efcff */
[----:B------:R-:W-:Y:S01]  /*b450*/  @P1 LOP3.LUT R23, R23, 0x20, RZ, 0xfc, !PT ;  /* 0x0000002017171812 */ /* 0x000fe200078efcff */
[----:B------:R-:W-:Y:S06]  /*b460*/  @!P1 BRA `(.L_x_4562) ;  /* 0x0000000000049947 */ /* 0x000fec0003800000 */
[----:B------:R-:W-:Y:S01]  /*b470*/  BPT.TRAP 0x1 ;  /* 0x000000040000795c */ /* 0x000fe20000300000 */
.L_x_4562:
[----:B------:R-:W-:-:S05]  /*b480*/  IMAD.MOV.U32 R0, RZ, RZ, 0x1 ;  /* 0x00000001ff007424 */ /* 0x000fca00078e00ff */
[----:B------:R-:W-:-:S04]  /*b490*/  SHF.L.U32 R0, R0, 0x1f, RZ ;  /* 0x0000001f00007819 */ /* 0x000fc800000006ff */
[----:B------:R-:W0:Y:S02]  /*b4a0*/  SYNCS.PHASECHK.TRANS64.TRYWAIT P0, [UR45+0x22840], R0 ;  /* 0x02284000ff0075a7 */ /* 0x000e24000800016d */
[----:B0-----:R-:W-:Y:S05]  /*b4b0*/  @!P0 BRA `(.L_x_4563) ;  /* 0x0000002800e48947 */ /* 0x001fea0003800000 */
.L_x_4603:
        /* <DEDUP_REMOVED lines=13> */
[----:B------:R-:W-:Y:S01]  /*b590*/  IMAD.IADD R5, R5, 0x1, R3 ;  /* 0x0000000105057824 */ /* 0x000fe200078e0203 */
[----:B------:R-:W-:Y:S01]  /*b5a0*/  MOV R3, UR4 ;  /* 0x0000000400037c02 */ /* 0x000fe20008000f00 */
[----:B------:R-:W-:-:S03]  /*b5b0*/  UIMAD UR4, UR6, UR4, URZ ;  /* 0x00000004060472a4 */ /* 0x000fc6000f8e023f */
[----:B------:R-:W-:Y:S01]  /*b5c0*/  ULDC.64 UR6, c[0x0][0x2e8] ;  /* 0x0000ba0000067ab9 */ /* 0x000fe20000000a00 */
[----:B------:R-:W-:Y:S02]  /*b5d0*/  UIMAD UR4, UR40, UR5, UR4 ;  /* 0x00000005280472a4 */ /* 0x000fe4000f8e0204 */
[----:B------:R-:W-:Y:S01]  /*b5e0*/  IMAD.WIDE.U32 R4, R3, UR40, R4 ;  /* 0x0000002803047c25 */ /* 0x000fe2000f8e0004 */
[----:B------:R-:W-:-:S03]  /*b5f0*/  UMOV UR5, 0xffffffff ;  /* 0xffffffff00057882 */ /* 0x000fc60000000000 */
[----:B------:R-:W-:Y:S01]  /*b600*/  VIADD R5, R5, UR4 ;  /* 0x0000000405057c36 */ /* 0x000fe20008000000 */
[----:B------:R-:W-:Y:S01]  /*b610*/  LEA R3, P0, R4, UR6, 0x1 ;  /* 0x0000000604037c11 */ /* 0x000fe2000f8008ff */
[----:B------:R-:W-:Y:S02]  /*b620*/  ULDC UR4, c[0x0][0x2f4] ;  /* 0x0000bd0000047ab9 */ /* 0x000fe40000000800 */
[----:B------:R-:W-:Y:S02]  /*b630*/  ISETP.GE.AND P2, PT, R24, UR4, PT ;  /* 0x0000000418007c0c */ /* 0x000fe4000bf46270 */
[----:B------:R-:W-:Y:S01]  /*b640*/  LEA.HI.X R0, R4, UR7, R5, 0x1, P0 ;  /* 0x0000000704007c11 */ /* 0x000fe200080f0c05 */
[----:B------:R-:W-:Y:S01]  /*b650*/  IMAD.MOV.U32 R4, RZ, RZ, -0x60 ;  /* 0xffffffa0ff047424 */ /* 0x000fe200078e00ff */
[----:B------:R-:W-:-:S03]  /*b660*/  LOP3.LUT R5, R6, 0x1c0, RZ, 0xc0, !PT ;  /* 0x000001c006057812 */ /* 0x000fc600078ec0ff */
[----:B------:R-:W-:Y:S01]  /*b670*/  IMAD R4, R9, R4, UR41 ;  /* 0x0000002909047e24 */ /* 0x000fe2000f8e0204 */
[----:B------:R-:W-:-:S04]  /*b680*/  LOP3.LUT R5, R5, 0x38, R6, 0xf8, !PT ;  /* 0x0000003805057812 */ /* 0x000fc800078ef806 */
[----:B------:R-:W-:Y:S01]  /*b690*/  LOP3.LUT R5, R5, 0x38, R16, 0x78, !PT ;  /* 0x0000003805057812 */ /* 0x000fe200078e7810 */
[----:B------:R-:W-:Y:S01]  /*b6a0*/  IMAD.SHL.U32 R16, R7, 0x8, RZ ;  /* 0x0000000807107824 */ /* 0x000fe200078e00ff */
[----:B------:R-:W-:Y:S02]  /*b6b0*/  IADD3 R35, -R27, R4, RZ ;  /* 0x000000041b237210 */ /* 0x000fe40007ffe1ff */
[----:B------:R-:W-:Y:S02]  /*b6c0*/  @P2 LOP3.LUT R23, R23, 0x2, RZ, 0xfc, !PT ;  /* 0x0000000217172812 */ /* 0x000fe400078efcff */
        /* <DEDUP_REMOVED lines=40> */
.L_x_4617:
        /* <DEDUP_REMOVED lines=15> */
.L_x_4565:
        /* <DEDUP_REMOVED lines=11> */
[----:B------:R-:W-:Y:S01]  /*baf0*/  MOV R4, UR6 ;  /* 0x0000000600047c02 */ /* 0x000fe20008000f00 */
[----:B------:R-:W-:Y:S01]  /*bb00*/  IMAD.U32 R5, RZ, RZ, UR7 ;  /* 0x00000007ff057e24 */ /* 0x000fe2000f8e00ff */
[----:B------:R-:W0:Y:S01]  /*bb10*/  LDC.64 R14, c[0x4][R14] ;  /* 0x010000000e0e7b82 */ /* 0x000e220000000a00 */
[----:B------:R-:W-:Y:S01]  /*bb20*/  IMAD.U32 R6, RZ, RZ, UR8 ;  /* 0x00000008ff067e24 */ /* 0x000fe2000f8e00ff */
[----:B------:R-:W-:Y:S01]  /*bb30*/  MOV R10, UR4 ;  /* 0x00000004000a7c02 */ /* 0x000fe20008000f00 */
[----:B------:R-:W-:Y:S01]  /*bb40*/  IMAD.U32 R7, RZ, RZ, UR9 ;  /* 0x00000009ff077e24 */ /* 0x000fe2000f8e00ff */
[----:B------:R-:W-:Y:S01]  /*bb50*/  MOV R13, RZ ;  /* 0x000000ff000d7202 */ /* 0x000fe20000000f00 */
[----:B------:R-:W-:-:S02]  /*bb60*/  IMAD.U32 R11, RZ, RZ, UR5 ;  /* 0x00000005ff0b7e24 */ /* 0x000fc4000f8e00ff */
[----:B------:R-:W-:Y:S02]  /*bb70*/  IMAD.MOV.U32 R8, RZ, RZ, 0x70 ;  /* 0x00000070ff087424 */ /* 0x000fe400078e00ff */
[----:B------:R-:W-:-:S07]  /*bb80*/  IMAD.MOV.U32 R12, RZ, RZ, 0x1 ;  /* 0x00000001ff0c7424 */ /* 0x000fce00078e00ff */
[----:B------:R-:W-:-:S07]  /*bb90*/  LEPC R20, `(.L_x_4566) ;  /* 0x000000001014794e */ /* 0x000fce0000000000 */
[----:B0-----:R-:W-:Y:S05]  /*bba0*/  CALL.ABS.NOINC R14 ;  /* 0x000000000e007343 */ /* 0x001fea0003c00000 */
.L_x_4566:
[----:B------:R-:W-:Y:S01]  /*bbb0*/  UISETP.NE.AND UP0, UPT, UR47, URZ, UPT ;  /* 0x0000003f2f00728c */ /* 0x000fe2000bf05270 */
[----:B------:R-:W-:Y:S01]  /*bbc0*/  IMAD.U32 R3, RZ, RZ, UR46 ;  /* 0x0000002eff037e24 */ /* 0x000fe2000f8e00ff */
[----:B------:R-:W-:Y:S01]  /*bbd0*/  R2UR UR6, R19 ;  /* 0x00000000130672ca */ /* 0x000fe200000e0000 */
[----:B------:R-:W-:Y:S01]  /*bbe0*/  ULDC.64 UR8, c[0x0][0x2d8] ;  /* 0x0000b60000087ab9 */ /* 0x000fe20000000a00 */
[----:B------:R-:W-:Y:S01]  /*bbf0*/  SHF.R.S32.HI R8, RZ, 0x1f, R33 ;  /* 0x0000001fff087819 */ /* 0x000fe20000011421 */
[----:B------:R-:W-:Y:S01]  /*bc00*/  IMAD R0, R3, 0x80, R26 ;  /* 0x0000008003007824 */ /* 0x000fe200078e021a */
[----:B------:R-:W-:-:S03]  /*bc10*/  PLOP3.LUT P0, PT, PT, PT, UP0, 0x80, 0x0 ;  /* 0x000000000000781c */ /* 0x000fc60003f0f008 */
[----:B------:R-:W-:Y:S02]  /*bc20*/  IMAD.MOV.U32 R9, RZ, RZ, R0 ;  /* 0x000000ffff097224 */ /* 0x000fe400078e0000 */
        /* <DEDUP_REMOVED lines=14> */
[----:B------:R-:W-:Y:S01]  /*bd10*/  MOV R7, UR6 ;  /* 0x0000000600077c02 */ /* 0x000fe20008000f00 */
[----:B------:R-:W-:Y:S01]  /*bd20*/  IMAD.MOV.U32 R6, RZ, RZ, R4 ;  /* 0x000000ffff067224 */ /* 0x000fe200078e0004 */
[----:B------:R-:W-:Y:S01]  /*bd30*/  ULDC.64 UR4, c[0x0][0x2d0] ;  /* 0x0000b40000047ab9 */ /* 0x000fe20000000a00 */
[----:B------:R-:W-:-:S02]  /*bd40*/  IMAD R11, R33, UR9, R8 ;  /* 0x00000009210b7c24 */ /* 0x000fc4000f8e0208 */
[----:B------:R-:W-:Y:S01]  /*bd50*/  IMAD.WIDE.U32 R4, R33, UR8, R6 ;  /* 0x0000000821047c25 */ /* 0x000fe2000f8e0006 */
[----:B------:R-:W-:-:S04]  /*bd60*/  SHF.R.S32.HI R6, RZ, 0x1f, R9 ;  /* 0x0000001fff067819 */ /* 0x000fc80000011409 */
[----:B------:R-:W-:Y:S01]  /*bd70*/  IADD3 R5, R5, R11, RZ ;  /* 0x0000000b05057210 */ /* 0x000fe20007ffe0ff */
        /* <DEDUP_REMOVED lines=20> */
[----:B------:R-:W-:Y:S01]  /*bec0*/  MOV R0, UR46 ;  /* 0x0000002e00007c02 */ /* 0x000fe20008000f00 */
[----:B------:R-:W-:Y:S02]  /*bed0*/  ULDC UR4, c[0x0][0x288] ;  /* 0x0000a20000047ab9 */ /* 0x000fe40000000800 */
[----:B------:R-:W1:Y:S01]  /*bee0*/  SHFL.IDX PT, R4, R6, RZ, 0x181f ;  /* 0x00181fff06047589 */ /* 0x000e6200000e0000 */
[----:B------:R-:W-:Y:S02]  /*bef0*/  IMAD R3, R3, UR4, RZ ;  /* 0x0000000403037c24 */ /* 0x000fe4000f8e02ff */
[----:B------:R-:W-:Y:S01]  /*bf00*/  IMAD R0, R0, 0x80, R27 ;  /* 0x0000008000007824 */ /* 0x000fe200078e021b */
[----:B------:R-:W-:Y:S04]  /*bf10*/  SHFL.IDX PT, R8, R6, 0x1, 0x181f ;  /* 0x00381f0006087f89 */ /* 0x000fe800000e0000 */
[----:B------:R-:W-:-:S02]  /*bf20*/  ISETP.GE.AND P0, PT, R0, R3, PT ;  /* 0x000000030000720c */ /* 0x000fc40003f06270 */
[----:B------:R-:W-:-:S11]  /*bf30*/  IADD3 R10, R0, 0x10, RZ ;  /* 0x00000010000a7810 */ /* 0x000fd60007ffe0ff */
[----:B0-----:R-:W-:Y:S02]  /*bf40*/  @!P0 LEA R14, P2, R24, R14, 0x1 ;  /* 0x0000000e180e8211 */ /* 0x001fe400078408ff */
[----:B------:R-:W-:-:S03]  /*bf50*/  @!P0 LEA R9, R16, UR45, 0x1 ;  /* 0x0000002d10098c11 */ /* 0x000fc6000f8e08ff */
        /* <DEDUP_REMOVED lines=51> */
.L_x_4634:
[----:B------:R-:W-:-:S04]  /*c290*/  IADD3 R0, R0, 0x70, RZ ;  /* 0x0000007000007810 */ /* 0x000fc80007ffe0ff */
        /* <DEDUP_REMOVED lines=17> */
.L_x_4635:
[----:B------:R-:W-:-:S13]  /*c3b0*/  ISETP.NE.AND P0, PT, R34, 0x3, PT ;  /* 0x000000032200780c */ /* 0x000fda0003f05270 */
[----:B------:R-:W-:Y:S05]  /*c3c0*/  @!P0 BRA `(.L_x_4569) ;  /* 0x0000000000048947 */ /* 0x000fea0003800000 */
[----:B------:R-:W-:Y:S01]  /*c3d0*/  BPT.TRAP 0x1 ;  /* 0x000000040000795c */ /* 0x000fe20000300000 */
.L_x_4569:
[----:B------:R-:W1:Y:S02]  /*c3e0*/  SYNCS.PHASECHK.TRANS64.TRYWAIT P0, [UR45+0x22860], R0 ;  /* 0x02286000ff0075a7 */ /* 0x000e64000800016d */
[----:B-1----:R-:W-:Y:S05]  /*c3f0*/  @!P0 BRA `(.L_x_4570) ;  /* 0x0000002c004c8947 */ /* 0x002fea0003800000 */
.L_x_4636:
        /* <DEDUP_REMOVED lines=67> */
[----:B------:R-:W1:Y:S01]  /*c830*/  SHFL.IDX PT, R14, R3, 0x4, 0x181f ;  /* 0x00981f00030e7f89 */ /* 0x000e6200000e0000 */
[----:B0-----:R-:W-:Y:S02]  /*c840*/  IADD3.X R7, RZ, R0, RZ, P3, !PT ;  /* 0x00000000ff077210 */ /* 0x001fe40001ffe4ff */
        /* <DEDUP_REMOVED lines=31> */
.L_x_4650:
[----:B01----:R-:W-:Y:S02]  /*ca40*/  IADD3 R4, P3, R14, R24, RZ ;  /* 0x000000180e047210 */ /* 0x003fe40007f7e0ff */
        /* <DEDUP_REMOVED lines=19> */
.L_x_4572:
        /* <DEDUP_REMOVED lines=8> */
[----:B------:R-:W-:Y:S01]  /*cc00*/  IADD3 R27, R28, R32, R27 ;  /* 0x000000201c1b7210 */ /* 0x000fe20007ffe01b */
[----:B------:R-:W-:Y:S01]  /*cc10*/  ULOP3.LUT UR5, URZ, UR43, URZ, 0x33, !UPT ;  /* 0x0000002b3f057292 */ /* 0x000fe2000f8e333f */
[----:B------:R-:W-:Y:S01]  /*cc20*/  LOP3.LUT R3, RZ, UR42, RZ, 0x33, !PT ;  /* 0x0000002aff037c12 */ /* 0x000fe2000f8e33ff */
[----:B------:R-:W-:Y:S01]  /*cc30*/  UIMAD UR4, UR4, UR38, URZ ;  /* 0x00000026040472a4 */ /* 0x000fe2000f8e023f */
[----:B------:R-:W-:Y:S01]  /*cc40*/  IADD3 R36, R27, -0x120, RZ ;  /* 0xfffffee01b247810 */ /* 0x000fe20007ffe0ff */
[----:B------:R-:W-:Y:S02]  /*cc50*/  IMAD.MOV.U32 R21, RZ, RZ, 0x1 ;  /* 0x00000001ff157424 */ /* 0x000fe400078e00ff */
[----:B------:R-:W-:Y:S02]  /*cc60*/  IMAD.MOV.U32 R20, RZ, RZ, 0x1 ;  /* 0x00000001ff147424 */ /* 0x000fe400078e00ff */
[----:B------:R-:W-:-:S04]  /*cc70*/  LOP3.LUT R4, RZ, UR4, RZ, 0x33, !PT ;  /* 0x00000004ff047c12 */ /* 0x000fc8000f8e33ff */
[----:B------:R-:W-:-:S04]  /*cc80*/  VIMNMX3 R3, R3, UR5, R4, !PT ;  /* 0x0000000503037c0f */ /* 0x000fc8000f800104 */
[C---:B------:R-:W-:Y:S01]  /*cc90*/  IADD3 R35, -R3.reuse, -0x2, RZ ;  /* 0xfffffffe03237810 */ /* 0x040fe20007ffe1ff */
[----:B------:R-:W-:-:S07]  /*cca0*/  IMAD R36, R3, -0x60, R36 ;  /* 0xffffffa003247824 */ /* 0x000fce00078e0224 */
.L_x_4588:
[----:B------:R-:W-:Y:S01]  /*ccb0*/  ISETP.NE.AND P1, PT, R29, 0x1, PT ;  /* 0x000000011d00780c */ /* 0x000fe20003f25270 */
[----:B------:R-:W-:Y:S01]  /*ccc0*/  BSSY B1, `(.L_x_4574) ;  /* 0x0000014000017945 */ /* 0x000fe20003800000 */
[----:B------:R-:W-:Y:S02]  /*ccd0*/  ISETP.GT.U32.AND P0, PT, R26, 0x5f, PT ;  /* 0x0000005f1a00780c */ /* 0x000fe40003f04070 */
[----:B------:R-:W-:-:S09]  /*cce0*/  MOV R33, RZ ;  /* 0x000000ff00217202 */ /* 0x000fd20000000f00 */
[----:B0-----:R-:W0:Y:S08]  /*ccf0*/  @P1 LDC R3, c[0x0][0x434] ;  /* 0x00010d00ff031b82 */ /* 0x001e300000000800 */
[----:B------:R-:W1:Y:S01]  /*cd00*/  @P1 LDC R5, c[0x0][0x438] ;  /* 0x00010e00ff051b82 */ /* 0x000e620000000800 */
        /* <DEDUP_REMOVED lines=15> */
.L_x_4575:
[----:B------:R-:W-:Y:S05]  /*ce00*/  BSYNC B1 ;  /* 0x0000000000017941 */ /* 0x000fea0003800000 */
.L_x_4574:
[----:B------:R-:W-:-:S13]  /*ce10*/  ISETP.NE.AND P0, PT, R34, 0x3, PT ;  /* 0x000000032200780c */ /* 0x000fda0003f05270 */
[----:B------:R-:W-:Y:S05]  /*ce20*/  @!P0 BRA `(.L_x_4576) ;  /* 0x0000000000048947 */ /* 0x000fea0003800000 */
[----:B------:R-:W-:Y:S01]  /*ce30*/  BPT.TRAP 0x1 ;  /* 0x000000040000795c */ /* 0x000fe20000300000 */
.L_x_4576:
[----:B------:R-:W-:Y:S01]  /*ce40*/  LEA R32, R21, UR45, 0x3 ;  /* 0x0000002d15207c11 */ /* 0x000fe2000f8e18ff */
[----:B------:R-:W-:Y:S01]  /*ce50*/  BSSY B1, `(.L_x_4577) ;  /* 0x0000004000017945 */ /* 0x000fe20003800000 */
[----:B------:R-:W-:-:S04]  /*ce60*/  SHF.L.U32 R31, R20, 0x1f, RZ ;  /* 0x0000001f141f7819 */ /* 0x000fc800000006ff */
[----:B------:R-:W1:Y:S02]  /*ce70*/  SYNCS.PHASECHK.TRANS64.TRYWAIT P0, [R32+URZ+0x22840], R31 ;  /* 0x0228401f200075a7 */ /* 0x000e64000800017f */
[----:B-1----:R-:W-:Y:S05]  /*ce80*/  @!P0 BRA `(.L_x_4578) ;  /* 0x0000002c002c8947 */ /* 0x002fea0003800000 */
.L_x_4651:
[----:B------:R-:W-:Y:S05]  /*ce90*/  BSYNC B1 ;  /* 0x0000000000017941 */ /* 0x000fea0003800000 */
.L_x_4577:
        /* <DEDUP_REMOVED lines=57> */
.L_x_4665:
[----:B--2---:R-:W-:-:S04]  /*d230*/  IADD3 R4, P0, R37, R24, RZ ;  /* 0x0000001825047210 */ /* 0x004fc80007f1e0ff */
[----:B0-----:R-:W-:Y:S02]  /*d240*/  IADD3.X R5, RZ, R18, RZ, P0, !PT ;  /* 0x00000012ff057210 */ /* 0x001fe400007fe4ff */
[----:B------:R-:W-:-:S03]  /*d250*/  PLOP3.LUT P0, PT, PT, PT, PT, 0x80, 0x0 ;  /* 0x000000000000781c */ /* 0x000fc60003f0f070 */
[----:B------:R-:W-:Y:S01]  /*d260*/  @!PT LDS RZ, [RZ] ;  /* 0x00000000fffff984 */ /* 0x000fe20000000800 */
[----:B------:R-:W-:Y:S01]  /*d270*/  @!PT LDS RZ, [RZ] ;  /* 0x00000000fffff984 */ /* 0x000fe20000000800 */
[----:B------:R-:W-:Y:S01]  /*d280*/  @!PT LDS RZ, [RZ] ;  /* 0x00000000fffff984 */ /* 0x000fe20000000800 */
[----:B------:R0:W-:Y:S01]  /*d290*/  LDGSTS.E.BYPASS.LTC128B.128 [R17+0x1ec00], desc[UR36][R4.64], !P1 ;  /* 0x1ec0000004117fae */ /* 0x0001e2000c901d64 */
[----:B------:R-:W-:-:S09]  /*d2a0*/  NOP ;  /* 0x0000000000007918 */ /* 0x000fd20000000000 */
.L_x_4580:
        /* <DEDUP_REMOVED lines=10> */
.L_x_4581:
[----:B------:R2:W-:Y:S01]  /*d350*/  SYNCS.ARRIVE.TRANS64.A1T0 RZ, [R32+URZ+0x22830], RZ ;  /* 0x022830ff20ff79a7 */ /* 0x0005e2000810003f */
[----:B------:R-:W-:Y:S05]  /*d360*/  @!P2 BRA `(.L_x_4582) ;  /* 0x000000000004a947 */ /* 0x000fea0003800000 */
[----:B------:R-:W-:Y:S01]  /*d370*/  BPT.TRAP 0x1 ;  /* 0x000000040000795c */ /* 0x000fe20000300000 */
.L_x_4582:
[----:B------:R-:W3:Y:S01]  /*d380*/  SYNCS.PHASECHK.TRANS64.TRYWAIT P0, [R32+URZ+0x22860], R31 ;  /* 0x0228601f200075a7 */ /* 0x000ee2000800017f */
[----:B------:R-:W-:Y:S04]  /*d390*/  BSSY B1, `(.L_x_4583) ;  /* 0x0000002000017945 */ /* 0x000fe80003800000 */
[----:B---3--:R-:W-:Y:S05]  /*d3a0*/  @!P0 BRA `(.L_x_4584) ;  /* 0x0000002c00888947 */ /* 0x008fea0003800000 */
.L_x_4666:
[----:B------:R-:W-:Y:S05]  /*d3b0*/  BSYNC B1 ;  /* 0x0000000000017941 */ /* 0x000fea0003800000 */
.L_x_4583:
        /* <DEDUP_REMOVED lines=20> */
[----:B------:R-:W-:-:S04]  /*d500*/  ULDC.64 UR6, c[0x0][0x318] ;  /* 0x0000c60000067ab9 */ /* 0x000fc80000000a00 */
[----:B------:R-:W-:Y:S01]  /*d510*/  IADD3 R5, R5, UR4, RZ ;  /* 0x0000000405057c10 */ /* 0x000fe2000fffe0ff */
[----:B------:R-:W-:Y:S01]  /*d520*/  UMOV UR4, 0xffffffff ;  /* 0xffffffff00047882 */ /* 0x000fe20000000000 */
[----:B------:R-:W-:-:S04]  /*d530*/  LEA R3, P0, R4, UR6, 0x1 ;  /* 0x0000000604037c11 */ /* 0x000fc8000f8008ff */
        /* <DEDUP_REMOVED lines=8> */
[----:B0-----:R-:W-:-:S05]  /*d5c0*/  IADD3 R14, P0, R14, R24, RZ ;  /* 0x000000180e0e7210 */ /* 0x001fca0007f1e0ff */
[----:B----4-:R-:W-:Y:S02]  /*d5d0*/  IMAD.X R15, RZ, RZ, R5, P0 ;  /* 0x000000ffff0f7224 */ /* 0x010fe400000e0605 */
        /* <DEDUP_REMOVED lines=22> */
[----:B------:R-:W0:Y:S01]  /*d740*/  SHFL.IDX PT, R5, R3, 0x4, 0x181f ;  /* 0x00981f0003057f89 */ /* 0x000e2200000e0000 */
[----:B------:R-:W-:-:S03]  /*d750*/  IADD3.X R7, RZ, R7, RZ, P0, !PT ;  /* 0x00000007ff077210 */ /* 0x000fc600007fe4ff */
[----:B------:R-:W1:Y:S01]  /*d760*/  SHFL.IDX PT, R3, R3, 0x5, 0x181f ;  /* 0x00b81f0003037f89 */ /* 0x000e6200000e0000 */
[----:B----4-:R-:W-:-:S03]  /*d770*/  IMAD.MOV.U32 R8, RZ, RZ, RZ ;  /* 0x000000ffff087224 */ /* 0x010fc600078e00ff */
[----:B------:R4:W-:Y:S04]  /*d780*/  LDGSTS.E.BYPASS.LTC128B.128 [R17+0x1800], desc[UR36][R6.64], !P4 ;  /* 0x0180000006117fae */ /* 0x0009e8000e101d64 */
[----:B------:R4:W-:Y:S04]  /*d790*/  LDGSTS.E.BYPASS.LTC128B.128 [R17+0x4800], desc[UR36][R6.64+0x80], !P3 ;  /* 0x0480008006117fae */ /* 0x0009e8000d901d64 */
[----:B------:R4:W-:Y:S04]  /*d7a0*/  LDGSTS.E.BYPASS.LTC128B.128 [R17+0x7800], desc[UR36][R6.64+0x100], !P2 ;  /* 0x0780010006117fae */ /* 0x0009e8000d101d64 */
[----:B------:R4:W-:Y:S01]  /*d7b0*/  LDGSTS.E.BYPASS.LTC128B.128 [R17+0xa800], desc[UR36][R6.64+0x180], !P1 ;  /* 0x0a80018006117fae */ /* 0x0009e2000c901d64 */
[----:B0-----:R-:W-:-:S05]  /*d7c0*/  IADD3 R4, P0, R5, R24, RZ ;  /* 0x0000001805047210 */ /* 0x001fca0007f1e0ff */
[----:B------:R-:W-:-:S05]  /*d7d0*/  IMAD.X R5, RZ, RZ, R22, P0 ;  /* 0x000000ffff057224 */ /* 0x000fca00000e0616 */
[----:B------:R4:W-:Y:S04]  /*d7e0*/  LDGSTS.E.BYPASS.LTC128B.128 [R17+0x2000], desc[UR36][R4.64], !P4 ;  /* 0x0200000004117fae */ /* 0x0009e8000e101d64 */
[----:B------:R4:W-:Y:S04]  /*d7f0*/  LDGSTS.E.BYPASS.LTC128B.128 [R17+0x5000], desc[UR36][R4.64+0x80], !P3 ;  /* 0x0500008004117fae */ /* 0x0009e8000d901d64 */
[----:B------:R4:W-:Y:S04]  /*d800*/  LDGSTS.E.BYPASS.LTC128B.128 [R17+0x8000], desc[UR36][R4.64+0x100], !P2 ;  /* 0x0800010004117fae */ /* 0x0009e8000d101d64 */
[----:B-1----:R4:W-:Y:S02]  /*d810*/  LDGSTS.E.BYPASS.LTC128B.128 [R17+0xb000], desc[UR36][R4.64+0x180], !P1 ;  /* 0x0b00018004117fae */ /* 0x0029e4000c901d64 */
.L_x_4680:
        /* <DEDUP_REMOVED lines=11> */
.L_x_4586:
        /* <DEDUP_REMOVED lines=10> */
.L_x_4587:
[----:B------:R-:W-:Y:S01]  /*d970*/  IADD3 R21, R21, 0x1, RZ ;  /* 0x0000000115157810 */ /* 0x000fe20007ffe0ff */
[----:B------:R-:W-:Y:S01]  /*d980*/  VIADD R35, R35, 0xffffffff ;  /* 0xffffffff23237836 */ /* 0x000fe20000000000 */
[----:B------:R1:W-:Y:S01]  /*d990*/  SYNCS.ARRIVE.TRANS64.A1T0 RZ, [R32+URZ+0x22850], RZ ;  /* 0x022850ff20ff79a7 */ /* 0x0003e2000810003f */
[----:B------:R-:W-:Y:S01]  /*d9a0*/  VIADD R36, R36, 0xffffffa0 ;  /* 0xffffffa024247836 */ /* 0x000fe20000000000 */
[----:B------:R-:W-:-:S04]  /*d9b0*/  ISETP.NE.AND P0, PT, R21, 0x2, PT ;  /* 0x000000021500780c */ /* 0x000fc80003f05270 */
[----:B------:R-:W-:Y:S02]  /*d9c0*/  SEL R21, R21, RZ, P0 ;  /* 0x000000ff15157207 */ /* 0x000fe40000000000 */
[----:B------:R-:W-:Y:S02]  /*d9d0*/  SEL R3, RZ, 0x1, P0 ;  /* 0x00000001ff037807 */ /* 0x000fe40000000000 */
[----:B------:R-:W-:Y:S02]  /*d9e0*/  ISETP.GT.AND P0, PT, R35, UR48, PT ;  /* 0x0000003023007c0c */ /* 0x000fe4000bf04270 */
[----:B------:R-:W-:-:S11]  /*d9f0*/  LOP3.LUT R20, R20, R3, RZ, 0x3c, !PT ;  /* 0x0000000314147212 */ /* 0x000fd600078e3cff */
[----:B-1----:R-:W-:Y:S05]  /*da00*/  @P0 BRA `(.L_x_4588) ;  /* 0xfffffff000a80947 */ /* 0x002fea000383ffff */
.L_x_4573:
[----:B------:R-:W-:Y:S05]  /*da10*/  BSYNC B0 ;  /* 0x0000000000007941 */ /* 0x000fea0003800000 */
.L_x_4556:
[----:B------:R-:W0:Y:S01]  /*da20*/  S2R R3, SR_CgaCtaId ;  /* 0x0000000000037919 */ /* 0x000e220000008800 */
[----:B------:R-:W-:Y:S01]  /*da30*/  MOV R0, 0x400 ;  /* 0x0000040000007802 */ /* 0x000fe20000000f00 */
[----:B------:R-:W-:Y:S01]  /*da40*/  BSSY B0, `(.L_x_4589) ;  /* 0x0000005000007945 */ /* 0x000fe20003800000 */
[----:B------:R-:W-:Y:S02]  /*da50*/  SHF.L.U32 R8, R8, 0x1f, RZ ;  /* 0x0000001f08087819 */ /* 0x000fe400000006ff */
[----:B0-----:R-:W-:-:S04]  /*da60*/  LEA R4, R3, R0, 0x18 ;  /* 0x0000000003047211 */ /* 0x001fc800078ec0ff */
[----:B------:R-:W0:Y:S02]  /*da70*/  SYNCS.PHASECHK.TRANS64.TRYWAIT P0, [R4+URZ+0x22820], R8 ;  /* 0x02282008040075a7 */ /* 0x000e24000800017f */
[----:B0-----:R-:W-:Y:S05]  /*da80*/  @!P0 BRA `(.L_x_4590) ;  /* 0x0000002c00c48947 */ /* 0x001fea0003800000 */
.L_x_4681:
[----:B------:R-:W-:Y:S05]  /*da90*/  BSYNC B0 ;  /* 0x0000000000007941 */ /* 0x000fea0003800000 */
.L_x_4589:
[----:B------:R-:W-:-:S03]  /*daa0*/  UMOV UR4, 0xffffffff ;  /* 0xffffffff00047882 */ /* 0x000fc60000000000 */
[----:B------:R-:W-:Y:S05]  /*dab0*/  BRA.DIV UR4, `(.L_x_4591) ;  /* 0x0000002e04cc7947 */ /* 0x000fea000b800000 */
[----:B------:R1:W4:Y:S02]  /*dac0*/  SHFL.IDX PT, R14, R2, RZ, 0x1f ;  /* 0x00001fff020e7589 */ /* 0x00032400000e0000 */
.L_x_4684:
[----:B----4-:R-:W-:-:S13]  /*dad0*/  ISETP.NE.AND P0, PT, R14, RZ, PT ;  /* 0x000000ff0e00720c */ /* 0x010fda0003f05270 */
[----:B------:R-:W-:Y:S05]  /*dae0*/  @P0 BRA `(.L_x_4512) ;  /* 0x0000000000880947 */ /* 0x000fea0003800000 */
[----:B------:R-:W-:-:S03]  /*daf0*/  UMOV UR4, 0xffffffff ;  /* 0xffffffff00047882 */ /* 0x000fc60000000000 */
[----:B------:R-:W-:Y:S05]  /*db00*/  BRA.DIV UR4, `(.L_x_4592) ;  /* 0x0000002e04e07947 */ /* 0x000fea000b800000 */
[----:B------:R-:W-:-:S13]  /*db10*/  ELECT P6, URZ, PT ;  /* 0x00000000003f782f */ /* 0x000fda00038c0000 */
.L_x_4687:
[----:B------:R-:W-:Y:S05]  /*db20*/  @!P6 BRA `(.L_x_4512) ;  /* 0x000000000078e947 */ /* 0x000fea0003800000 */
[----:B------:R-:W-:-:S06]  /*db30*/  ULOP3.LUT UR4, UR39, 0x2, URZ, 0xfc, !UPT ;  /* 0x0000000227047892 */ /* 0x000fcc000f8efc3f */
[----:B------:R-:W-:-:S05]  /*db40*/  IMAD.U32 R0, RZ, RZ, UR4 ;  /* 0x00000004ff007e24 */ /* 0x000fca000f8e00ff */
[----:B------:R-:W-:-:S13]  /*db50*/  ISETP.NE.AND P0, PT, R0, 0x3, PT ;  /* 0x000000030000780c */ /* 0x000fda0003f05270 */
[----:B------:R-:W-:Y:S05]  /*db60*/  @!P0 BRA `(.L_x_4593) ;  /* 0x0000000000048947 */ /* 0x000fea0003800000 */
[----:B------:R-:W-:Y:S01]  /*db70*/  BPT.TRAP 0x1 ;  /* 0x000000040000795c */ /* 0x000fe20000300000 */
.L_x_4593:
[C---:B------:R-:W-:Y:S01]  /*db80*/  LEA R5, R21.reuse, R4, 0x3 ;  /* 0x0000000415057211 */ /* 0x040fe200078e18ff */
[----:B------:R-:W-:Y:S01]  /*db90*/  VIADD R21, R21, 0x1 ;  /* 0x0000000115157836 */ /* 0x000fe20000000000 */
[----:B------:R-:W-:-:S04]  /*dba0*/  SHF.L.U32 R0, R20, 0x1f, RZ ;  /* 0x0000001f14007819 */ /* 0x000fc800000006ff */
[----:B------:R-:W4:Y:S01]  /*dbb0*/  SYNCS.PHASECHK.TRANS64.TRYWAIT P1, [R5+URZ+0x22840], R0 ;  /* 0x02284000050075a7 */ /* 0x000f22000802017f */
[----:B------:R-:W-:-:S04]  /*dbc0*/  ISETP.NE.AND P2, PT, R21, 0x2, PT ;  /* 0x000000021500780c */ /* 0x000fc80003f45270 */
[----:B------:R-:W-:Y:S01]  /*dbd0*/  SEL R3, RZ, 0x1, P2 ;  /* 0x00000001ff037807 */ /* 0x000fe20001000000 */
[----:B----4-:R-:W-:Y:S08]  /*dbe0*/  @!P1 BRA `(.L_x_4594) ;  /* 0x0000002c00c89947 */ /* 0x010ff00003800000 */
.L_x_4688:
[----:B------:R-:W-:Y:S02]  /*dbf0*/  SEL R21, R21, RZ, P2 ;  /* 0x000000ff15157207 */ /* 0x000fe40001000000 */
[----:B-1----:R-:W-:Y:S01]  /*dc00*/  LOP3.LUT R2, R20, R3, RZ, 0x3c, !PT ;  /* 0x0000000314027212 */ /* 0x002fe200078e3cff */
[----:B------:R-:W-:Y:S06]  /*dc10*/  @!P0 BRA `(.L_x_4595) ;  /* 0x0000000000048947 */ /* 0x000fec0003800000 */
[----:B------:R-:W-:Y:S01]  /*dc20*/  BPT.TRAP 0x1 ;  /* 0x000000040000795c */ /* 0x000fe20000300000 */
.L_x_4595:
[----:B------:R-:W-:Y:S01]  /*dc30*/  IMAD R21, R21, 0x8, R4 ;  /* 0x0000000815157824 */ /* 0x000fe200078e0204 */
[----:B------:R-:W-:-:S04]  /*dc40*/  SHF.L.U32 R2, R2, 0x1f, RZ ;  /* 0x0000001f02027819 */ /* 0x000fc800000006ff */
[----:B------:R-:W1:Y:S02]  /*dc50*/  SYNCS.PHASECHK.TRANS64.TRYWAIT P1, [R21+URZ+0x22840], R2 ;  /* 0x02284002150075a7 */ /* 0x000e64000802017f */
[----:B-1----:R-:W-:Y:S05]  /*dc60*/  @!P1 BRA `(.L_x_4596) ;  /* 0x0000002c00bc9947 */ /* 0x002fea0003800000 */
.L_x_4689:
[----:B------:R-:W-:Y:S05]  /*dc70*/  @!P0 BRA `(.L_x_4597) ;  /* 0x0000000000048947 */ /* 0x000fea0003800000 */
[----:B------:R-:W-:Y:S01]  /*dc80*/  BPT.TRAP 0x1 ;  /* 0x000000040000795c */ /* 0x000fe20000300000 */
.L_x_4597:
[----:B------:R-:W0:Y:S02]  /*dc90*/  SYNCS.PHASECHK.TRANS64.TRYWAIT P1, [R5+URZ+0x22860], R0 ;  /* 0x02286000050075a7 */ /* 0x000e24000802017f */
[----:B0-----:R-:W-:Y:S05]  /*dca0*/  @!P1 BRA `(.L_x_4598) ;  /* 0x0000002c00c09947 */ /* 0x001fea0003800000 */
.L_x_4690:
[----:B------:R-:W-:Y:S05]  /*dcb0*/  @!P0 BRA `(.L_x_4599) ;  /* 0x0000000000048947 */ /* 0x000fea0003800000 */
[----:B------:R-:W-:Y:S01]  /*dcc0*/  BPT.TRAP 0x1 ;  /* 0x000000040000795c */ /* 0x000fe20000300000 */
.L_x_4599:
[----:B------:R0:W0:Y:S02]  /*dcd0*/  SYNCS.PHASECHK.TRANS64.TRYWAIT P0, [R21+URZ+0x22860], R2 ;  /* 0x02286002150075a7 */ /* 0x000024000800017f */
[----:B0-----:R-:W-:Y:S05]  /*dce0*/  @!P0 NANOSLEEP.SYNCS 0x989680 ;  /* 0x009896800000895d */ /* 0x001fea0003900000 */
[----:B------:R-:W0:Y:S02]  /*dcf0*/  @!P0 SYNCS.PHASECHK.TRANS64 P0, [R21+URZ+0x22860], R2 ;  /* 0x02286002150085a7 */ /* 0x000e24000800007f */
[----:B0-----:R-:W-:Y:S05]  /*dd00*/  @!P0 BRA `(.L_x_4599) ;  /* 0xfffffffc00f08947 */ /* 0x001fea000383ffff */
.L_x_4512:
[----:B------:R-:W-:Y:S05]  /*dd10*/  BSYNC B6 ;  /* 0x0000000000067941 */ /* 0x000fea0003800000 */
.L_x_4509:
[----:B------:R-:W-:Y:S05]  /*dd20*/  EXIT ;  /* 0x000000000000794d */ /* 0x000fea0003800000 */
.L_x_4516:
[----:B0-----:R-:W-:-:S04]  /*dd30*/  IMAD.U32 R5, RZ, RZ, UR42 ;  /* 0x0000002aff057e24 */ /* 0x001fc8000f8e00ff */
[----:B------:R0:W1:Y:S03]  /*dd40*/  SYNCS.PHASECHK.TRANS64.TRYWAIT P0, [R5+URZ+0x22800], R10 ;  /* 0x0228000a050075a7 */ /* 0x000066000800017f */
[----:B-1----:R-:W-:Y:S05]  /*dd50*/  @!P0 NANOSLEEP.SYNCS 0x989680 ;  /* 0x009896800000895d */ /* 0x002fea0003900000 */
[----:B------:R-:W1:Y:S02]  /*dd60*/  @!P0 SYNCS.PHASECHK.TRANS64 P0, [R5+URZ+0x22800], R10 ;  /* 0x0228000a050085a7 */ /* 0x000e64000800007f */
[----:B-1----:R-:W-:Y:S05]  /*dd70*/  @!P0 BRA `(.L_x_4516) ;  /* 0xfffffffc00ec8947 */ /* 0x002fea000383ffff */
[----:B------:R-:W-:Y:S05]  /*dd80*/  BRA `(.L_x_4600) ;  /* 0xffffff3400f47947 */ /* 0x000fea000383ffff */
.L_x_4520:
[----:B0-----:R-:W-:-:S04]  /*dd90*/  MOV R5, UR42 ;  /* 0x0000002a00057c02 */ /* 0x001fc80008000f00 */
[----:B------:R0:W2:Y:S03]  /*dda0*/  SYNCS.PHASECHK.TRANS64.TRYWAIT P1, [R5+URZ+0x22830], R10 ;  /* 0x0228300a050075a7 */ /* 0x0000a6000802017f */
[----:B--2---:R-:W-:Y:S05]  /*ddb0*/  @!P1 NANOSLEEP.SYNCS 0x989680 ;  /* 0x009896800000995d */ /* 0x004fea0003900000 */
[----:B------:R-:W2:Y:S02]  /*ddc0*/  @!P1 SYNCS.PHASECHK.TRANS64 P1, [R5+URZ+0x22830], R10 ;  /* 0x0228300a050095a7 */ /* 0x000ea4000802007f */
[----:B--2---:R-:W-:Y:S05]  /*ddd0*/  @!P1 BRA `(.L_x_4520) ;  /* 0xfffffffc00ec9947 */ /* 0x004fea000383ffff */
[----:B------:R-:W-:Y:S05]  /*dde0*/  BRA `(.L_x_4519) ;  /* 0xffffff3800107947 */ /* 0x000fea000383ffff */
.L_x_4525:
[----:B-1----:R-:W-:-:S04]  /*ddf0*/  IMAD.U32 R11, RZ, RZ, UR42 ;  /* 0x0000002aff0b7e24 */ /* 0x002fc8000f8e00ff */
[----:B------:R1:W2:Y:S03]  /*de00*/  SYNCS.PHASECHK.TRANS64.TRYWAIT P1, [R11+URZ+0x22850], R10 ;  /* 0x0228500a0b0075a7 */ /* 0x0002a6000802017f */
[----:B--2---:R-:W-:Y:S05]  /*de10*/  @!P1 NANOSLEEP.SYNCS 0x989680 ;  /* 0x009896800000995d */ /* 0x004fea0003900000 */
[----:B------:R-:W2:Y:S02]  /*de20*/  @!P1 SYNCS.PHASECHK.TRANS64 P1, [R11+URZ+0x22850], R10 ;  /* 0x0228500a0b0095a7 */ /* 0x000ea4000802007f */
[----:B--2---:R-:W-:Y:S05]  /*de30*/  @!P1 BRA `(.L_x_4525) ;  /* 0xfffffffc00ec9947 */ /* 0x004fea000383ffff */
[----:B------:R-:W-:Y:S05]  /*de40*/  BRA `(.L_x_4524) ;  /* 0xffffff5000787947 */ /* 0x000fea000383ffff */
.L_x_4531:
[----:B-1----:R-:W-:-:S04]  /*de50*/  IMAD.U32 R9, RZ, RZ, UR28 ;  /* 0x0000001cff097e24 */ /* 0x002fc8000f8e00ff */
[----:B------:R1:W2:Y:S03]  /*de60*/  SYNCS.PHASECHK.TRANS64.TRYWAIT P1, [R9+URZ+0x22830], R10 ;  /* 0x0228300a090075a7 */ /* 0x0002a6000802017f */
[----:B--2---:R-:W-:Y:S05]  /*de70*/  @!P1 NANOSLEEP.SYNCS 0x989680 ;  /* 0x009896800000995d */ /* 0x004fea0003900000 */
[----:B------:R-:W2:Y:S02]  /*de80*/  @!P1 SYNCS.PHASECHK.TRANS64 P1, [R9+URZ+0x22830], R10 ;  /* 0x0228300a090095a7 */ /* 0x000ea4000802007f */
[----:B--2---:R-:W-:Y:S05]  /*de90*/  @!P1 BRA `(.L_x_4531) ;  /* 0xfffffffc00ec9947 */ /* 0x004fea000383ffff */
[----:B------:R-:W-:Y:S05]  /*dea0*/  BRA `(.L_x_4530) ;  /* 0xffffff5400d07947 */ /* 0x000fea000383ffff */
.L_x_4536:
[----:B---3--:R-:W-:-:S04]  /*deb0*/  IMAD.U32 R11, RZ, RZ, UR28 ;  /* 0x0000001cff0b7e24 */ /* 0x008fc8000f8e00ff */
[----:B------:R3:W4:Y:S03]  /*dec0*/  SYNCS.PHASECHK.TRANS64.TRYWAIT P1, [R11+URZ+0x22850], R10 ;  /* 0x0228500a0b0075a7 */ /* 0x000726000802017f */
[----:B----4-:R-:W-:Y:S05]  /*ded0*/  @!P1 NANOSLEEP.SYNCS 0x989680 ;  /* 0x009896800000995d */ /* 0x010fea0003900000 */
[----:B------:R-:W4:Y:S02]  /*dee0*/  @!P1 SYNCS.PHASECHK.TRANS64 P1, [R11+URZ+0x22850], R10 ;  /* 0x0228500a0b0095a7 */ /* 0x000f24000802007f */
[----:B----4-:R-:W-:Y:S05]  /*def0*/  @!P1 BRA `(.L_x_4536) ;  /* 0xfffffffc00ec9947 */ /* 0x010fea000383ffff */
[----:B------:R-:W-:Y:S05]  /*df00*/  BRA `(.L_x_4535) ;  /* 0xffffff7400c47947 */ /* 0x000fea000383ffff */
.L_x_4543:
[----:B----4-:R-:W-:-:S04]  /*df10*/  MOV R9, UR26 ;  /* 0x0000001a00097c02 */ /* 0x010fc80008000f00 */
[----:B------:R4:W0:Y:S03]  /*df20*/  SYNCS.PHASECHK.TRANS64.TRYWAIT P1, [R9+URZ+0x22830], R6 ;  /* 0x02283006090075a7 */ /* 0x000826000802017f */
[----:B0-----:R-:W-:Y:S05]  /*df30*/  @!P1 NANOSLEEP.SYNCS 0x989680 ;  /* 0x009896800000995d */ /* 0x001fea0003900000 */
[----:B------:R-:W0:Y:S02]  /*df40*/  @!P1 SYNCS.PHASECHK.TRANS64 P1, [R9+URZ+0x22830], R6 ;  /* 0x02283006090095a7 */ /* 0x000e24000802007f */
[----:B0-----:R-:W-:Y:S05]  /*df50*/  @!P1 BRA `(.L_x_4543) ;  /* 0xfffffffc00ec9947 */ /* 0x001fea000383ffff */
[----:B------:R-:W-:Y:S05]  /*df60*/  BRA `(.L_x_4542) ;  /* 0xffffff7800c47947 */ /* 0x000fea000383ffff */
.L_x_4548:
[----:B-1----:R-:W-:-:S04]  /*df70*/  IMAD.U32 R7, RZ, RZ, UR26 ;  /* 0x0000001aff077e24 */ /* 0x002fc8000f8e00ff */
[----:B------:R1:W4:Y:S03]  /*df80*/  SYNCS.PHASECHK.TRANS64.TRYWAIT P1, [R7+URZ+0x22850], R6 ;  /* 0x02285006070075a7 */ /* 0x000326000802017f */
[----:B----4-:R-:W-:Y:S05]  /*df90*/  @!P1 NANOSLEEP.SYNCS 0x989680 ;  /* 0x009896800000995d */ /* 0x010fea0003900000 */
[----:B------:R-:W4:Y:S02]  /*dfa0*/  @!P1 SYNCS.PHASECHK.TRANS64 P1, [R7+URZ+0x22850], R6 ;  /* 0x02285006070095a7 */ /* 0x000f24000802007f */
[----:B----4-:R-:W-:Y:S05]  /*dfb0*/  @!P1 BRA `(.L_x_4548) ;  /* 0xfffffffc00ec9947 */ /* 0x010fea000383ffff */
[----:B------:R-:W-:Y:S05]  /*dfc0*/  BRA `(.L_x_4547) ;  /* 0xffffff9000d47947 */ /* 0x000fea000383ffff */
.L_x_4561:
[----:B------:R-:W-:Y:S01]  /*dfd0*/  IMAD.MOV.U32 R13, RZ, RZ, R2 ;  /* 0x000000ffff0d7224 */ /* 0x000fe200078e0002 */
[----:B------:R-:W-:Y:S01]  /*dfe0*/  MOV R11, 0x1f ;  /* 0x0000001f000b7802 */ /* 0x000fe20000000f00 */
[----:B------:R-:W-:Y:S02]  /*dff0*/  IMAD.MOV.U32 R12, RZ, RZ, RZ ;  /* 0x000000ffff0c7224 */ /* 0x000fe400078e00ff */
[----:B------:R-:W-:-:S07]  /*e000*/  IMAD.MOV.U32 R15, RZ, RZ, -0x1 ;  /* 0xffffffffff0f7424 */ /* 0x000fce00078e00ff */
[----:B-----5:R-:W-:Y:S05]  /*e010*/  WARPSYNC.COLLECTIVE R15, `(.L_x_4601) ;  /* 0x000000000f087348 */ /* 0x020fea0003c00000 */
[----:B------:R0:W1:Y:S02]  /*e020*/  SHFL.IDX P6, R14, R13, R12, R11 ;  /* 0x0000000c0d0e7389 */ /* 0x00006400000c000b */
[----:B01---5:R-:W-:Y:S01]  /*e030*/  ENDCOLLECTIVE ;  /* 0x000000000000791b */ /* 0x023fe20003800000 */
.L_x_4601:
[----:B------:R-:W-:Y:S05]  /*e040*/  BRA `(.L_x_4602) ;  /* 0xffffffd000c07947 */ /* 0x000fea000383ffff */
.L_x_4563:
[----:B0-----:R-:W-:-:S04]  /*e050*/  IMAD.U32 R3, RZ, RZ, UR45 ;  /* 0x0000002dff037e24 */ /* 0x001fc8000f8e00ff */
[----:B------:R0:W1:Y:S03]  /*e060*/  SYNCS.PHASECHK.TRANS64.TRYWAIT P0, [R3+URZ+0x22840], R0 ;  /* 0x02284000030075a7 */ /* 0x000066000800017f */
[----:B-1----:R-:W-:Y:S05]  /*e070*/  @!P0 NANOSLEEP.SYNCS 0x989680 ;  /* 0x009896800000895d */ /* 0x002fea0003900000 */
[----:B------:R-:W1:Y:S02]  /*e080*/  @!P0 SYNCS.PHASECHK.TRANS64 P0, [R3+URZ+0x22840], R0 ;  /* 0x02284000030085a7 */ /* 0x000e64000800007f */
[----:B-1----:R-:W-:Y:S05]  /*e090*/  @!P0 BRA `(.L_x_4563) ;  /* 0xfffffffc00ec8947 */ /* 0x002fea000383ffff */
[----:B------:R-:W-:Y:S05]  /*e0a0*/  BRA `(.L_x_4603) ;  /* 0xffffffd400047947 */ /* 0x000fea000383ffff */
.L_x_4564:
[----:B------:R-:W-:Y:S01]  /*e0b0*/  BSSY B0, `(.L_x_4604) ;  /* 0x0000008000007945 */ /* 0x000fe20003800000 */
[----:B------:R-:W-:Y:S01]  /*e0c0*/  IMAD.MOV.U32 R13, RZ, RZ, R0 ;  /* 0x000000ffff0d7224 */ /* 0x000fe200078e0000 */
[----:B------:R-:W-:Y:S01]  /*e0d0*/  MOV R12, RZ ;  /* 0x000000ff000c7202 */ /* 0x000fe20000000f00 */
[----:B------:R-:W-:Y:S02]  /*e0e0*/  IMAD.MOV.U32 R11, RZ, RZ, 0x181f ;  /* 0x0000181fff0b7424 */ /* 0x000fe400078e00ff */
[----:B------:R-:W-:-:S07]  /*e0f0*/  IMAD.MOV.U32 R15, RZ, RZ, -0x1 ;  /* 0xffffffffff0f7424 */ /* 0x000fce00078e00ff */
[----:B------:R-:W-:Y:S05]  /*e100*/  WARPSYNC.COLLECTIVE R15, `(.L_x_4605) ;  /* 0x000000000f087348 */ /* 0x000fea0003c00000 */
[----:B------:R0:W1:Y:S02]  /*e110*/  SHFL.IDX P6, R14, R13, R12, R11 ;  /* 0x0000000c0d0e7389 */ /* 0x00006400000c000b */
[----:B01----:R-:W-:Y:S01]  /*e120*/  ENDCOLLECTIVE ;  /* 0x000000000000791b */ /* 0x003fe20003800000 */
.L_x_4605:
[----:B------:R-:W-:Y:S05]  /*e130*/  BSYNC B0 ;  /* 0x0000000000007941 */ /* 0x000fea0003800000 */
.L_x_4604:
[----:B------:R-:W-:Y:S01]  /*e140*/  MOV R13, R3 ;  /* 0x00000003000d7202 */ /* 0x000fe20000000f00 */
[----:B------:R-:W-:Y:S01]  /*e150*/  IMAD.MOV.U32 R12, RZ, RZ, RZ ;  /* 0x000000ffff0c7224 */ /* 0x000fe200078e00ff */
[----:B------:R-:W-:Y:S01]  /*e160*/  @P0 LEA R7, R16, UR45, 0x1 ;  /* 0x0000002d10070c11 */ /* 0x000fe2000f8e08ff */
[----:B------:R-:W-:Y:S02]  /*e170*/  IMAD.MOV.U32 R11, RZ, RZ, 0x181f ;  /* 0x0000181fff0b7424 */ /* 0x000fe400078e00ff */
[----:B------:R-:W-:Y:S02]  /*e180*/  IMAD.MOV.U32 R15, RZ, RZ, -0x1 ;  /* 0xffffffffff0f7424 */ /* 0x000fe400078e00ff */
[----:B------:R-:W-:-:S07]  /*e190*/  IMAD.MOV.U32 R4, RZ, RZ, R14 ;  /* 0x000000ffff047224 */ /* 0x000fce00078e000e */
[----:B------:R-:W-:Y:S05]  /*e1a0*/  WARPSYNC.COLLECTIVE R15, `(.L_x_4606) ;  /* 0x000000000f087348 */ /* 0x000fea0003c00000 */
[----:B------:R0:W1:Y:S02]  /*e1b0*/  SHFL.IDX P6, R14, R13, R12, R11 ;  /* 0x0000000c0d0e7389 */ /* 0x00006400000c000b */
[----:B01----:R-:W-:Y:S01]  /*e1c0*/  ENDCOLLECTIVE ;  /* 0x000000000000791b */ /* 0x003fe20003800000 */
.L_x_4606:
[----:B------:R-:W-:Y:S02]  /*e1d0*/  IMAD.MOV.U32 R13, RZ, RZ, R0 ;  /* 0x000000ffff0d7224 */ /* 0x000fe400078e0000 */
[----:B------:R-:W-:Y:S01]  /*e1e0*/  IMAD.MOV.U32 R12, RZ, RZ, 0x1 ;  /* 0x00000001ff0c7424 */ /* 0x000fe200078e00ff */
[----:B------:R-:W-:-:S04]  /*e1f0*/  @P0 LEA R14, P1, R24, R14, 0x1 ;  /* 0x0000000e180e0211 */ /* 0x000fc800078208ff */
[----:B------:R-:W-:Y:S01]  /*e200*/  @P0 IADD3.X R5, RZ, R4, RZ, P1, !PT ;  /* 0x00000004ff050210 */ /* 0x000fe20000ffe4ff */
[----:B------:R-:W-:-:S08]  /*e210*/  @P0 IMAD.MOV.U32 R4, RZ, RZ, R14 ;  /* 0x000000ffff040224 */ /* 0x000fd000078e000e */
[----:B------:R-:W-:Y:S05]  /*e220*/  WARPSYNC.COLLECTIVE R15, `(.L_x_4607) ;  /* 0x000000000f087348 */ /* 0x000fea0003c00000 */
[----:B------:R0:W1:Y:S02]  /*e230*/  SHFL.IDX P6, R14, R13, R12, R11 ;  /* 0x0000000c0d0e7389 */ /* 0x00006400000c000b */
[----:B01----:R-:W-:Y:S01]  /*e240*/  ENDCOLLECTIVE ;  /* 0x000000000000791b */ /* 0x003fe20003800000 */
.L_x_4607:
        /* <DEDUP_REMOVED lines=11> */
.L_x_4608:
[----:B------:R-:W-:Y:S01]  /*e300*/  IMAD.MOV.U32 R13, RZ, RZ, R0 ;  /* 0x000000ffff0d7224 */ /* 0x000fe200078e0000 */
[----:B------:R-:W-:Y:S02]  /*e310*/  MOV R12, 0x2 ;  /* 0x00000002000c7802 */ /* 0x000fe40000000f00 */
[----:B------:R-:W-:-:S13]  /*e320*/  @P0 LEA R4, P1, R24, R14, 0x1 ;  /* 0x0000000e18040211 */ /* 0x000fda00078208ff */
[----:B------:R-:W-:Y:S05]  /*e330*/  WARPSYNC.COLLECTIVE R15, `(.L_x_4609) ;  /* 0x000000000f087348 */ /* 0x000fea0003c00000 */
[----:B------:R0:W1:Y:S02]  /*e340*/  SHFL.IDX P6, R14, R13, R12, R11 ;  /* 0x0000000c0d0e7389 */ /* 0x00006400000c000b */
[----:B01----:R-:W-:Y:S01]  /*e350*/  ENDCOLLECTIVE ;  /* 0x000000000000791b */ /* 0x003fe20003800000 */
.L_x_4609:
        /* <DEDUP_REMOVED lines=12> */
.L_x_4610:
[----:B------:R-:W-:Y:S01]  /*e420*/  MOV R13, R0 ;  /* 0x00000000000d7202 */ /* 0x000fe20000000f00 */
[----:B------:R-:W-:Y:S01]  /*e430*/  IMAD.MOV.U32 R12, RZ, RZ, 0x3 ;  /* 0x00000003ff0c7424 */ /* 0x000fe200078e00ff */
[----:B------:R-:W-:-:S13]  /*e440*/  @P0 LEA R4, P1, R24, R14, 0x1 ;  /* 0x0000000e18040211 */ /* 0x000fda00078208ff */
[----:B------:R-:W-:Y:S05]  /*e450*/  WARPSYNC.COLLECTIVE R15, `(.L_x_4611) ;  /* 0x000000000f087348 */ /* 0x000fea0003c00000 */
[----:B------:R0:W1:Y:S02]  /*e460*/  SHFL.IDX P6, R14, R13, R12, R11 ;  /* 0x0000000c0d0e7389 */ /* 0x00006400000c000b */
[----:B01----:R-:W-:Y:S01]  /*e470*/  ENDCOLLECTIVE ;  /* 0x000000000000791b */ /* 0x003fe20003800000 */
.L_x_4611:
        /* <DEDUP_REMOVED lines=12> */
.L_x_4612:
[----:B------:R-:W-:Y:S02]  /*e540*/  IMAD.MOV.U32 R13, RZ, RZ, R0 ;  /* 0x000000ffff0d7224 */ /* 0x000fe400078e0000 */
[----:B------:R-:W-:Y:S01]  /*e550*/  IMAD.MOV.U32 R12, RZ, RZ, 0x4 ;  /* 0x00000004ff0c7424 */ /* 0x000fe200078e00ff */
[----:B------:R-:W-:-:S13]  /*e560*/  @P0 LEA R4, P1, R24, R14, 0x1 ;  /* 0x0000000e18040211 */ /* 0x000fda00078208ff */
[----:B------:R-:W-:Y:S05]  /*e570*/  WARPSYNC.COLLECTIVE R15, `(.L_x_4613) ;  /* 0x000000000f087348 */ /* 0x000fea0003c00000 */
[----:B------:R0:W1:Y:S02]  /*e580*/  SHFL.IDX P6, R14, R13, R12, R11 ;  /* 0x0000000c0d0e7389 */ /* 0x00006400000c000b */
[----:B01----:R-:W-:Y:S01]  /*e590*/  ENDCOLLECTIVE ;  /* 0x000000000000791b */ /* 0x003fe20003800000 */
.L_x_4613:
        /* <DEDUP_REMOVED lines=12> */
.L_x_4614:
[----:B------:R-:W-:Y:S02]  /*e660*/  IMAD.MOV.U32 R13, RZ, RZ, R0 ;  /* 0x000000ffff0d7224 */ /* 0x000fe400078e0000 */
[----:B------:R-:W-:Y:S01]  /*e670*/  IMAD.MOV.U32 R12, RZ, RZ, 0x5 ;  /* 0x00000005ff0c7424 */ /* 0x000fe200078e00ff */
[----:B------:R-:W-:-:S13]  /*e680*/  @P0 LEA R4, P1, R24, R14, 0x1 ;  /* 0x0000000e18040211 */ /* 0x000fda00078208ff */
[----:B------:R-:W-:Y:S05]  /*e690*/  WARPSYNC.COLLECTIVE R15, `(.L_x_4615) ;  /* 0x000000000f087348 */ /* 0x000fea0003c00000 */
[----:B------:R0:W1:Y:S02]  /*e6a0*/  SHFL.IDX P6, R14, R13, R12, R11 ;  /* 0x0000000c0d0e7389 */ /* 0x00006400000c000b */
[----:B01----:R-:W-:Y:S01]  /*e6b0*/  ENDCOLLECTIVE ;  /* 0x000000000000791b */ /* 0x003fe20003800000 */
.L_x_4615:
        /* <DEDUP_REMOVED lines=10> */
.L_x_4616:
[----:B------:R-:W-:Y:S05]  /*e760*/  BRA `(.L_x_4617) ;  /* 0xffffffd000787947 */ /* 0x000fea000383ffff */
.L_x_4567:
[----:B------:R-:W-:Y:S01]  /*e770*/  IMAD.MOV.U32 R13, RZ, RZ, R6 ;  /* 0x000000ffff0d7224 */ /* 0x000fe200078e0006 */
[----:B------:R-:W-:Y:S01]  /*e780*/  MOV R11, 0x181f ;  /* 0x0000181f000b7802 */ /* 0x000fe20000000f00 */
[----:B------:R-:W-:Y:S01]  /*e790*/  IMAD.MOV.U32 R12, RZ, RZ, RZ ;  /* 0x000000ffff0c7224 */ /* 0x000fe200078e00ff */
[----:B------:R-:W-:Y:S01]  /*e7a0*/  MOV R0, UR46 ;  /* 0x0000002e00007c02 */ /* 0x000fe20008000f00 */
[----:B------:R-:W-:-:S04]  /*e7b0*/  IMAD.MOV.U32 R15, RZ, RZ, -0x1 ;  /* 0xffffffffff0f7424 */ /* 0x000fc800078e00ff */
[----:B------:R-:W-:-:S07]  /*e7c0*/  IMAD R0, R0, 0x80, R27 ;  /* 0x0000008000007824 */ /* 0x000fce00078e021b */
[----:B------:R-:W-:Y:S05]  /*e7d0*/  WARPSYNC.COLLECTIVE R15, `(.L_x_4618) ;  /* 0x000000000f087348 */ /* 0x000fea0003c00000 */
[----:B------:R0:W1:Y:S02]  /*e7e0*/  SHFL.IDX P6, R14, R13, R12, R11 ;  /* 0x0000000c0d0e7389 */ /* 0x00006400000c000b */
[----:B01----:R-:W-:Y:S01]  /*e7f0*/  ENDCOLLECTIVE ;  /* 0x000000000000791b */ /* 0x003fe20003800000 */
.L_x_4618:
[----:B------:R-:W-:Y:S01]  /*e800*/  IADD3 R8, R0, 0x10, RZ ;  /* 0x0000001000087810 */ /* 0x000fe20007ffe0ff */
[----:B------:R-:W-:Y:S02]  /*e810*/  IMAD.MOV.U32 R13, RZ, RZ, R7 ;  /* 0x000000ffff0d7224 */ /* 0x000fe400078e0007 */
[----:B------:R-:W-:-:S07]  /*e820*/  IMAD.MOV.U32 R4, RZ, RZ, R14 ;  /* 0x000000ffff047224 */ /* 0x000fce00078e000e */
[----:B------:R-:W-:Y:S05]  /*e830*/  WARPSYNC.COLLECTIVE R15, `(.L_x_4619) ;  /* 0x000000000f087348 */ /* 0x000fea0003c00000 */
[----:B------:R0:W1:Y:S02]  /*e840*/  SHFL.IDX P6, R14, R13, R12, R11 ;  /* 0x0000000c0d0e7389 */ /* 0x00006400000c000b */
[----:B01----:R-:W-:Y:S01]  /*e850*/  ENDCOLLECTIVE ;  /* 0x000000000000791b */ /* 0x003fe20003800000 */
.L_x_4619:
        /* <DEDUP_REMOVED lines=12> */
.L_x_4620:
        /* <DEDUP_REMOVED lines=11> */
.L_x_4621:
[----:B------:R-:W-:Y:S01]  /*e9d0*/  IMAD.MOV.U32 R13, RZ, RZ, R6 ;  /* 0x000000ffff0d7224 */ /* 0x000fe200078e0006 */
[----:B------:R-:W-:Y:S02]  /*e9e0*/  MOV R12, 0x2 ;  /* 0x00000002000c7802 */ /* 0x000fe40000000f00 */
[----:B------:R-:W-:-:S13]  /*e9f0*/  @!P0 LEA R4, P2, R24, R14, 0x1 ;  /* 0x0000000e18048211 */ /* 0x000fda00078408ff */
[----:B------:R-:W-:Y:S05]  /*ea00*/  WARPSYNC.COLLECTIVE R15, `(.L_x_4622) ;  /* 0x000000000f087348 */ /* 0x000fea0003c00000 */
[----:B------:R0:W1:Y:S02]  /*ea10*/  SHFL.IDX P6, R14, R13, R12, R11 ;  /* 0x0000000c0d0e7389 */ /* 0x00006400000c000b */
[----:B01----:R-:W-:Y:S01]  /*ea20*/  ENDCOLLECTIVE ;  /* 0x000000000000791b */ /* 0x003fe20003800000 */
.L_x_4622:
        /* <DEDUP_REMOVED lines=13> */
.L_x_4623:
[----:B------:R-:W-:Y:S02]  /*eb00*/  IMAD.MOV.U32 R13, RZ, RZ, R6 ;  /* 0x000000ffff0d7224 */ /* 0x000fe400078e0006 */
[----:B------:R-:W-:Y:S01]  /*eb10*/  IMAD.MOV.U32 R12, RZ, RZ, 0x3 ;  /* 0x00000003ff0c7424 */ /* 0x000fe200078e00ff */
[----:B------:R-:W-:-:S13]  /*eb20*/  @!P0 LEA R4, P2, R24, R14, 0x1 ;  /* 0x0000000e18048211 */ /* 0x000fda00078408ff */
[----:B------:R-:W-:Y:S05]  /*eb30*/  WARPSYNC.COLLECTIVE R15, `(.L_x_4624) ;  /* 0x000000000f087348 */ /* 0x000fea0003c00000 */
[----:B------:R0:W1:Y:S02]  /*eb40*/  SHFL.IDX P6, R14, R13, R12, R11 ;  /* 0x0000000c0d0e7389 */ /* 0x00006400000c000b */
[----:B01----:R-:W-:Y:S01]  /*eb50*/  ENDCOLLECTIVE ;  /* 0x000000000000791b */ /* 0x003fe20003800000 */
.L_x_4624:
[----:B------:R-:W-:Y:S01]  /*eb60*/  @!P0 IMAD.X R5, RZ, RZ, R8, P2 ;  /* 0x000000ffff058224 */ /* 0x000fe200010e0608 */
[----:B------:R-:W-:-:S04]  /*eb70*/  IADD3 R8, R0, 0x30, RZ ;  /* 0x0000003000087810 */ /* 0x000fc80007ffe0ff */
        /* <DEDUP_REMOVED lines=11> */
.L_x_4625:
[----:B------:R-:W-:Y:S01]  /*ec30*/  IMAD.MOV.U32 R13, RZ, RZ, R6 ;  /* 0x000000ffff0d7224 */ /* 0x000fe200078e0006 */
[----:B------:R-:W-:Y:S02]  /*ec40*/  MOV R12, 0x4 ;  /* 0x00000004000c7802 */ /* 0x000fe40000000f00 */
[----:B------:R-:W-:-:S13]  /*ec50*/  @!P0 LEA R4, P2, R24, R14, 0x1 ;  /* 0x0000000e18048211 */ /* 0x000fda00078408ff */
[----:B------:R-:W-:Y:S05]  /*ec60*/  WARPSYNC.COLLECTIVE R15, `(.L_x_4626) ;  /* 0x000000000f087348 */ /* 0x000fea0003c00000 */
[----:B------:R0:W1:Y:S02]  /*ec70*/  SHFL.IDX P6, R14, R13, R12, R11 ;  /* 0x0000000c0d0e7389 */ /* 0x00006400000c000b */
[----:B01----:R-:W-:Y:S01]  /*ec80*/  ENDCOLLECTIVE ;  /* 0x000000000000791b */ /* 0x003fe20003800000 */
.L_x_4626:
        /* <DEDUP_REMOVED lines=13> */
.L_x_4627:
[----:B------:R-:W-:Y:S02]  /*ed60*/  IMAD.MOV.U32 R13, RZ, RZ, R6 ;  /* 0x000000ffff0d7224 */ /* 0x000fe400078e0006 */
[----:B------:R-:W-:Y:S01]  /*ed70*/  IMAD.MOV.U32 R12, RZ, RZ, 0x5 ;  /* 0x00000005ff0c7424 */ /* 0x000fe200078e00ff */
[----:B------:R-:W-:-:S13]  /*ed80*/  @!P0 LEA R4, P2, R24, R14, 0x1 ;  /* 0x0000000e18048211 */ /* 0x000fda00078408ff */
[----:B------:R-:W-:Y:S05]  /*ed90*/  WARPSYNC.COLLECTIVE R15, `(.L_x_4628) ;  /* 0x000000000f087348 */ /* 0x000fea0003c00000 */
[----:B------:R0:W1:Y:S02]  /*eda0*/  SHFL.IDX P6, R14, R13, R12, R11 ;  /* 0x0000000c0d0e7389 */ /* 0x00006400000c000b */
[----:B01----:R-:W-:Y:S01]  /*edb0*/  ENDCOLLECTIVE ;  /* 0x000000000000791b */ /* 0x003fe20003800000 */
.L_x_4628:
        /* <DEDUP_REMOVED lines=13> */
.L_x_4629:
[----:B------:R-:W-:Y:S02]  /*ee90*/  IMAD.MOV.U32 R13, RZ, RZ, R6 ;  /* 0x000000ffff0d7224 */ /* 0x000fe400078e0006 */
[----:B------:R-:W-:Y:S01]  /*eea0*/  IMAD.MOV.U32 R12, RZ, RZ, 0x6 ;  /* 0x00000006ff0c7424 */ /* 0x000fe200078e00ff */
[----:B------:R-:W-:-:S13]  /*eeb0*/  @!P0 LEA R4, P2, R24, R14, 0x1 ;  /* 0x0000000e18048211 */ /* 0x000fda00078408ff */
[----:B------:R-:W-:Y:S05]  /*eec0*/  WARPSYNC.COLLECTIVE R15, `(.L_x_4630) ;  /* 0x000000000f087348 */ /* 0x000fea0003c00000 */
[----:B------:R0:W1:Y:S02]  /*eed0*/  SHFL.IDX P6, R14, R13, R12, R11 ;  /* 0x0000000c0d0e7389 */ /* 0x00006400000c000b */
[----:B01----:R-:W-:Y:S01]  /*eee0*/  ENDCOLLECTIVE ;  /* 0x000000000000791b */ /* 0x003fe20003800000 */
.L_x_4630:
        /* <DEDUP_REMOVED lines=11> */
.L_x_4631:
        /* <DEDUP_REMOVED lines=8> */
.L_x_4632:
        /* <DEDUP_REMOVED lines=10> */
.L_x_4633:
[----:B------:R-:W-:Y:S05]  /*f0c0*/  BRA `(.L_x_4634) ;  /* 0xffffffd000707947 */ /* 0x000fea000383ffff */
.L_x_4568:
[----:B0-----:R-:W-:-:S04]  /*f0d0*/  MOV R3, UR45 ;  /* 0x0000002d00037c02 */ /* 0x001fc80008000f00 */
[----:B------:R0:W1:Y:S03]  /*f0e0*/  SYNCS.PHASECHK.TRANS64.TRYWAIT P0, [R3+URZ+0x22820], R0 ;  /* 0x02282000030075a7 */ /* 0x000066000800017f */
[----:B-1----:R-:W-:Y:S05]  /*f0f0*/  @!P0 NANOSLEEP.SYNCS 0x989680 ;  /* 0x009896800000895d */ /* 0x002fea0003900000 */
[----:B------:R-:W1:Y:S02]  /*f100*/  @!P0 SYNCS.PHASECHK.TRANS64 P0, [R3+URZ+0x22820], R0 ;  /* 0x02282000030085a7 */ /* 0x000e64000800007f */
[----:B-1----:R-:W-:Y:S05]  /*f110*/  @!P0 BRA `(.L_x_4568) ;  /* 0xfffffffc00ec8947 */ /* 0x002fea000383ffff */
[----:B------:R-:W-:Y:S05]  /*f120*/  BRA `(.L_x_4635) ;  /* 0xffffffd000a07947 */ /* 0x000fea000383ffff */
.L_x_4570:
[----:B0-----:R-:W-:-:S04]  /*f130*/  IMAD.U32 R3, RZ, RZ, UR45 ;  /* 0x0000002dff037e24 */ /* 0x001fc8000f8e00ff */
[----:B------:R0:W1:Y:S03]  /*f140*/  SYNCS.PHASECHK.TRANS64.TRYWAIT P0, [R3+URZ+0x22860], R0 ;  /* 0x02286000030075a7 */ /* 0x000066000800017f */
[----:B-1----:R-:W-:Y:S05]  /*f150*/  @!P0 NANOSLEEP.SYNCS 0x989680 ;  /* 0x009896800000895d */ /* 0x002fea0003900000 */
[----:B------:R-:W1:Y:S02]  /*f160*/  @!P0 SYNCS.PHASECHK.TRANS64 P0, [R3+URZ+0x22860], R0 ;  /* 0x02286000030085a7 */ /* 0x000e64000800007f */
[----:B-1----:R-:W-:Y:S05]  /*f170*/  @!P0 BRA `(.L_x_4570) ;  /* 0xfffffffc00ec8947 */ /* 0x002fea000383ffff */
[----:B------:R-:W-:Y:S05]  /*f180*/  BRA `(.L_x_4636) ;  /* 0xffffffd0009c7947 */ /* 0x000fea000383ffff */
.L_x_4571:
        /* <DEDUP_REMOVED lines=8> */
.L_x_4638:
[----:B------:R-:W-:Y:S05]  /*f210*/  BSYNC B0 ;  /* 0x0000000000007941 */ /* 0x000fea0003800000 */
.L_x_4637:
        /* <DEDUP_REMOVED lines=12> */
.L_x_4639:
[----:B------:R-:W-:Y:S01]  /*f2e0*/  ISETP.LT.OR P3, PT, R35, 0x1, !P1 ;  /* 0x000000012300780c */ /* 0x000fe20004f61670 */
[----:B------:R-:W-:Y:S02]  /*f2f0*/  IMAD.MOV.U32 R13, RZ, RZ, R10 ;  /* 0x000000ffff0d7224 */ /* 0x000fe400078e000a */
[----:B------:R-:W-:Y:S01]  /*f300*/  IMAD.MOV.U32 R12, RZ, RZ, 0x1 ;  /* 0x00000001ff0c7424 */ /* 0x000fe200078e00ff */
[----:B------:R-:W-:-:S13]  /*f310*/  IADD3 R4, P0, R14, R24, RZ ;  /* 0x000000180e047210 */ /* 0x000fda0007f1e0ff */
[----:B------:R-:W-:Y:S05]  /*f320*/  WARPSYNC.COLLECTIVE R15, `(.L_x_4640) ;  /* 0x000000000f087348 */ /* 0x000fea0003c00000 */
[----:B------:R0:W1:Y:S02]  /*f330*/  SHFL.IDX P6, R14, R13, R12, R11 ;  /* 0x0000000c0d0e7389 */ /* 0x00006400000c000b */
[----:B01----:R-:W-:Y:S01]  /*f340*/  ENDCOLLECTIVE ;  /* 0x000000000000791b */ /* 0x003fe20003800000 */
.L_x_4640:
        /* <DEDUP_REMOVED lines=12> */
.L_x_4641:
        /* <DEDUP_REMOVED lines=15> */
.L_x_4642:
        /* <DEDUP_REMOVED lines=12> */
.L_x_4643:
        /* <DEDUP_REMOVED lines=14> */
.L_x_4644:
        /* <DEDUP_REMOVED lines=12> */
.L_x_4645:
        /* <DEDUP_REMOVED lines=14> */
.L_x_4646:
        /* <DEDUP_REMOVED lines=12> */
.L_x_4647:
        /* <DEDUP_REMOVED lines=14> */
.L_x_4648:
        /* <DEDUP_REMOVED lines=13> */
.L_x_4649:
        /* <DEDUP_REMOVED lines=9> */
.L_x_4578:
[----:B-1----:R1:W2:Y:S02]  /*fb40*/  SYNCS.PHASECHK.TRANS64.TRYWAIT P0, [R32+URZ+0x22840], R31 ;  /* 0x0228401f200075a7 */ /* 0x0022a4000800017f */
[----:B--2---:R-:W-:Y:S05]  /*fb50*/  @!P0 NANOSLEEP.SYNCS 0x989680 ;  /* 0x009896800000895d */ /* 0x004fea0003900000 */
[----:B------:R-:W2:Y:S02]  /*fb60*/  @!P0 SYNCS.PHASECHK.TRANS64 P0, [R32+URZ+0x22840], R31 ;  /* 0x0228401f200085a7 */ /* 0x000ea4000800007f */
[----:B--2---:R-:W-:Y:S05]  /*fb70*/  @!P0 BRA `(.L_x_4578) ;  /* 0xfffffffc00f08947 */ /* 0x004fea000383ffff */
[----:B------:R-:W-:Y:S05]  /*fb80*/  BRA `(.L_x_4651) ;  /* 0xffffffd000c07947 */ /* 0x000fea000383ffff */
.L_x_4579:
        /* <DEDUP_REMOVED lines=8> */
.L_x_4653:
[----:B------:R-:W-:Y:S05]  /*fc10*/  BSYNC B1 ;  /* 0x0000000000017941 */ /* 0x000fea0003800000 */
.L_x_4652:
        /* <DEDUP_REMOVED lines=9> */
.L_x_4654:
[----:B------:R-:W-:Y:S02]  /*fcb0*/  IMAD.MOV.U32 R13, RZ, RZ, R3 ;  /* 0x000000ffff0d7224 */ /* 0x000fe400078e0003 */
[----:B------:R-:W-:Y:S01]  /*fcc0*/  IMAD.MOV.U32 R12, RZ, RZ, 0x1 ;  /* 0x00000001ff0c7424 */ /* 0x000fe200078e00ff */
[----:B------:R-:W-:-:S13]  /*fcd0*/  IADD3 R4, P0, R14, R24, RZ ;  /* 0x000000180e047210 */ /* 0x000fda0007f1e0ff */
[----:B------:R-:W-:Y:S05]  /*fce0*/  WARPSYNC.COLLECTIVE R15, `(.L_x_4655) ;  /* 0x000000000f087348 */ /* 0x000fea0003c00000 */
[----:B------:R0:W1:Y:S02]  /*fcf0*/  SHFL.IDX P6, R14, R13, R12, R11 ;  /* 0x0000000c0d0e7389 */ /* 0x00006400000c000b */
[----:B01----:R-:W-:Y:S01]  /*fd00*/  ENDCOLLECTIVE ;  /* 0x000000000000791b */ /* 0x003fe20003800000 */
.L_x_4655:
        /* <DEDUP_REMOVED lines=10> */
.L_x_4656:
[----:B------:R-:W-:Y:S02]  /*fdb0*/  IMAD.MOV.U32 R13, RZ, RZ, R3 ;  /* 0x000000ffff0d7224 */ /* 0x000fe400078e0003 */
[----:B------:R-:W-:Y:S01]  /*fdc0*/  IMAD.MOV.U32 R12, RZ, RZ, 0x2 ;  /* 0x00000002ff0c7424 */ /* 0x000fe200078e00ff */
[----:B------:R-:W-:-:S13]  /*fdd0*/  IADD3 R6, P0, R14, R24, RZ ;  /* 0x000000180e067210 */ /* 0x000fda0007f1e0ff */
[----:B------:R-:W-:Y:S05]  /*fde0*/  WARPSYNC.COLLECTIVE R15, `(.L_x_4657) ;  /* 0x000000000f087348 */ /* 0x000fea0003c00000 */
[----:B------:R0:W1:Y:S02]  /*fdf0*/  SHFL.IDX P6, R14, R13, R12, R11 ;  /* 0x0000000c0d0e7389 */ /* 0x00006400000c000b */
[----:B01----:R-:W-:Y:S01]  /*fe00*/  ENDCOLLECTIVE ;  /* 0x000000000000791b */ /* 0x003fe20003800000 */
.L_x_4657:
        /* <DEDUP_REMOVED lines=10> */
.L_x_4658:
[----:B------:R-:W-:Y:S01]  /*feb0*/  IMAD.MOV.U32 R13, RZ, RZ, R3 ;  /* 0x000000ffff0d7224 */ /* 0x000fe200078e0003 */
[----:B------:R-:W-:Y:S02]  /*fec0*/  MOV R12, 0x3 ;  /* 0x00000003000c7802 */ /* 0x000fe40000000f00 */
[----:B------:R-:W-:-:S13]  /*fed0*/  IADD3 R6, P0, R14, R24, RZ ;  /* 0x000000180e067210 */ /* 0x000fda0007f1e0ff */
[----:B------:R-:W-:Y:S05]  /*fee0*/  WARPSYNC.COLLECTIVE R15, `(.L_x_4659) ;  /* 0x000000000f087348 */ /* 0x000fea0003c00000 */
[----:B------:R0:W1:Y:S02]  /*fef0*/  SHFL.IDX P6, R14, R13, R12, R11 ;  /* 0x0000000c0d0e7389 */ /* 0x00006400000c000b */
[----:B01----:R-:W-:Y:S01]  /*ff00*/  ENDCOLLECTIVE ;  /* 0x000000000000791b */ /* 0x003fe20003800000 */
.L_x_4659:
        /* <DEDUP_REMOVED lines=10> */
.L_x_4660:
[----:B------:R-:W-:Y:S01]  /*ffb0*/  MOV R13, R3 ;  /* 0x00000003000d7202 */ /* 0x000fe20000000f00 */
[----:B------:R-:W-:Y:S01]  /*ffc0*/  IMAD.MOV.U32 R12, RZ, RZ, 0x4 ;  /* 0x00000004ff0c7424 */ /* 0x000fe200078e00ff */
[----:B------:R-:W-:-:S13]  /*ffd0*/  IADD3 R4, P0, R14, R24, RZ ;  /* 0x000000180e047210 */ /* 0x000fda0007f1e0ff */
[----:B------:R-:W-:Y:S05]  /*ffe0*/  WARPSYNC.COLLECTIVE R15, `(.L_x_4661) ;  /* 0x000000000f087348 */ /* 0x000fea0003c00000 */
[----:B------:R0:W1:Y:S02]  /*fff0*/  SHFL.IDX P6, R14, R13, R12, R11 ;  /* 0x0000000c0d0e7389 */ /* 0x00006400000c000b */
[----:B01----:R-:W-:Y:S01]  /*10000*/  ENDCOLLECTIVE ;  /* 0x000000000000791b */ /* 0x003fe20003800000 */
.L_x_4661:
        /* <DEDUP_REMOVED lines=10> */
.L_x_4662:
[----:B------:R-:W-:Y:S02]  /*100b0*/  IMAD.MOV.U32 R13, RZ, RZ, R3 ;  /* 0x000000ffff0d7224 */ /* 0x000fe400078e0003 */
[----:B------:R-:W-:Y:S01]  /*100c0*/  IMAD.MOV.U32 R12, RZ, RZ, 0x5 ;  /* 0x00000005ff0c7424 */ /* 0x000fe200078e00ff */
[----:B------:R-:W-:-:S13]  /*100d0*/  IADD3 R4, P0, R14, R24, RZ ;  /* 0x000000180e047210 */ /* 0x000fda0007f1e0ff */
[----:B------:R-:W-:Y:S05]  /*100e0*/  WARPSYNC.COLLECTIVE R15, `(.L_x_4663) ;  /* 0x000000000f087348 */ /* 0x000fea0003c00000 */
[----:B------:R0:W1:Y:S02]  /*100f0*/  SHFL.IDX P6, R14, R13, R12, R11 ;  /* 0x0000000c0d0e7389 */ /* 0x00006400000c000b */
[----:B01----:R-:W-:Y:S01]  /*10100*/  ENDCOLLECTIVE ;  /* 0x000000000000791b */ /* 0x003fe20003800000 */
.L_x_4663:
        /* <DEDUP_REMOVED lines=10> */
.L_x_4664:
[----:B------:R-:W-:Y:S01]  /*101b0*/  IMAD.MOV.U32 R37, RZ, RZ, R14 ;  /* 0x000000ffff257224 */ /* 0x000fe200078e000e */
[----:B------:R-:W-:Y:S06]  /*101c0*/  BRA `(.L_x_4665) ;  /* 0xffffffd000187947 */ /* 0x000fec000383ffff */
.L_x_4584:
[----:B---3--:R3:W4:Y:S02]  /*101d0*/  SYNCS.PHASECHK.TRANS64.TRYWAIT P0, [R32+URZ+0x22860], R31 ;  /* 0x0228601f200075a7 */ /* 0x008724000800017f */
[----:B----4-:R-:W-:Y:S05]  /*101e0*/  @!P0 NANOSLEEP.SYNCS 0x989680 ;  /* 0x009896800000895d */ /* 0x010fea0003900000 */
[----:B------:R-:W4:Y:S02]  /*101f0*/  @!P0 SYNCS.PHASECHK.TRANS64 P0, [R32+URZ+0x22860], R31 ;  /* 0x0228601f200085a7 */ /* 0x000f24000800007f */
[----:B----4-:R-:W-:Y:S05]  /*10200*/  @!P0 BRA `(.L_x_4584) ;  /* 0xfffffffc00f08947 */ /* 0x010fea000383ffff */
[----:B------:R-:W-:Y:S05]  /*10210*/  BRA `(.L_x_4666) ;  /* 0xffffffd000647947 */ /* 0x000fea000383ffff */
.L_x_4585:
        /* <DEDUP_REMOVED lines=8> */
.L_x_4668:
[----:B------:R-:W-:Y:S05]  /*102a0*/  BSYNC B1 ;  /* 0x0000000000017941 */ /* 0x000fea0003800000 */
.L_x_4667:
        /* <DEDUP_REMOVED lines=9> */
.L_x_4669:
[----:B------:R-:W-:Y:S01]  /*10340*/  IMAD.MOV.U32 R8, RZ, RZ, RZ ;  /* 0x000000ffff087224 */ /* 0x000fe200078e00ff */
[----:B------:R-:W-:Y:S01]  /*10350*/  MOV R13, R18 ;  /* 0x00000012000d7202 */ /* 0x000fe20000000f00 */
[----:B------:R-:W-:Y:S01]  /*10360*/  IMAD.MOV.U32 R12, RZ, RZ, 0x1 ;  /* 0x00000001ff0c7424 */ /* 0x000fe200078e00ff */
[----:B------:R-:W-:-:S13]  /*10370*/  IADD3 R4, P0, R14, R24, RZ ;  /* 0x000000180e047210 */ /* 0x000fda0007f1e0ff */
[----:B------:R-:W-:Y:S05]  /*10380*/  WARPSYNC.COLLECTIVE R15, `(.L_x_4670) ;  /* 0x000000000f087348 */ /* 0x000fea0003c00000 */
[----:B------:R0:W1:Y:S02]  /*10390*/  SHFL.IDX P6, R14, R13, R12, R11 ;  /* 0x0000000c0d0e7389 */ /* 0x00006400000c000b */
[----:B01----:R-:W-:Y:S01]  /*103a0*/  ENDCOLLECTIVE ;  /* 0x000000000000791b */ /* 0x003fe20003800000 */
.L_x_4670:
        /* <DEDUP_REMOVED lines=13> */
.L_x_4671:
[----:B------:R-:W-:Y:S02]  /*10480*/  IMAD.MOV.U32 R13, RZ, RZ, R18 ;  /* 0x000000ffff0d7224 */ /* 0x000fe400078e0012 */
[----:B------:R-:W-:Y:S01]  /*10490*/  IMAD.MOV.U32 R12, RZ, RZ, 0x2 ;  /* 0x00000002ff0c7424 */ /* 0x000fe200078e00ff */
[----:B------:R-:W-:-:S07]  /*104a0*/  MOV R5, R14 ;  /* 0x0000000e00057202 */ /* 0x000fce0000000f00 */
[----:B------:R-:W-:Y:S05]  /*104b0*/  WARPSYNC.COLLECTIVE R15, `(.L_x_4672) ;  /* 0x000000000f087348 */ /* 0x000fea0003c00000 */
[----:B------:R0:W1:Y:S02]  /*104c0*/  SHFL.IDX P6, R14, R13, R12, R11 ;  /* 0x0000000c0d0e7389 */ /* 0x00006400000c000b */
[----:B01----:R-:W-:Y:S01]  /*104d0*/  ENDCOLLECTIVE ;  /* 0x000000000000791b */ /* 0x003fe20003800000 */
.L_x_4672:
        /* <DEDUP_REMOVED lines=14> */
.L_x_4673:
[----:B------:R-:W-:Y:S01]  /*105c0*/  MOV R13, R18 ;  /* 0x00000012000d7202 */ /* 0x000fe20000000f00 */
[----:B------:R-:W-:Y:S02]  /*105d0*/  IMAD.MOV.U32 R12, RZ, RZ, 0x3 ;  /* 0x00000003ff0c7424 */ /* 0x000fe400078e00ff */
[----:B------:R-:W-:-:S07]  /*105e0*/  IMAD.MOV.U32 R5, RZ, RZ, R14 ;  /* 0x000000ffff057224 */ /* 0x000fce00078e000e */
[----:B------:R-:W-:Y:S05]  /*105f0*/  WARPSYNC.COLLECTIVE R15, `(.L_x_4674) ;  /* 0x000000000f087348 */ /* 0x000fea0003c00000 */
[----:B------:R0:W1:Y:S02]  /*10600*/  SHFL.IDX P6, R14, R13, R12, R11 ;  /* 0x0000000c0d0e7389 */ /* 0x00006400000c000b */
[----:B01----:R-:W-:Y:S01]  /*10610*/  ENDCOLLECTIVE ;  /* 0x000000000000791b */ /* 0x003fe20003800000 */
.L_x_4674:
        /* <DEDUP_REMOVED lines=14> */
.L_x_4675:
[----:B------:R-:W-:Y:S02]  /*10700*/  IMAD.MOV.U32 R13, RZ, RZ, R18 ;  /* 0x000000ffff0d7224 */ /* 0x000fe400078e0012 */
[----:B------:R-:W-:Y:S01]  /*10710*/  IMAD.MOV.U32 R12, RZ, RZ, 0x4 ;  /* 0x00000004ff0c7424 */ /* 0x000fe200078e00ff */
[----:B------:R-:W-:-:S07]  /*10720*/  MOV R5, R14 ;  /* 0x0000000e00057202 */ /* 0x000fce0000000f00 */
[----:B------:R-:W-:Y:S05]  /*10730*/  WARPSYNC.COLLECTIVE R15, `(.L_x_4676) ;  /* 0x000000000f087348 */ /* 0x000fea0003c00000 */
[----:B------:R0:W1:Y:S02]  /*10740*/  SHFL.IDX P6, R14, R13, R12, R11 ;  /* 0x0000000c0d0e7389 */ /* 0x00006400000c000b */
[----:B01----:R-:W-:Y:S01]  /*10750*/  ENDCOLLECTIVE ;  /* 0x000000000000791b */ /* 0x003fe20003800000 */
.L_x_4676:
        /* <DEDUP_REMOVED lines=14> */
.L_x_4677:
[----:B------:R-:W-:Y:S01]  /*10840*/  MOV R13, R18 ;  /* 0x00000012000d7202 */ /* 0x000fe20000000f00 */
[----:B------:R-:W-:Y:S02]  /*10850*/  IMAD.MOV.U32 R12, RZ, RZ, 0x5 ;  /* 0x00000005ff0c7424 */ /* 0x000fe400078e00ff */
[----:B------:R-:W-:-:S07]  /*10860*/  IMAD.MOV.U32 R5, RZ, RZ, R14 ;  /* 0x000000ffff057224 */ /* 0x000fce00078e000e */
[----:B------:R-:W-:Y:S05]  /*10870*/  WARPSYNC.COLLECTIVE R15, `(.L_x_4678) ;  /* 0x000000000f087348 */ /* 0x000fea0003c00000 */
[----:B------:R0:W1:Y:S02]  /*10880*/  SHFL.IDX P6, R14, R13, R12, R11 ;  /* 0x0000000c0d0e7389 */ /* 0x00006400000c000b */
[----:B01----:R-:W-:Y:S01]  /*10890*/  ENDCOLLECTIVE ;  /* 0x000000000000791b */ /* 0x003fe20003800000 */
.L_x_4678:
        /* <DEDUP_REMOVED lines=14> */
.L_x_4679:
[----:B------:R-:W-:Y:S01]  /*10980*/  MOV R3, R14 ;  /* 0x0000000e00037202 */ /* 0x000fe20000000f00 */
[----:B------:R-:W-:Y:S06]  /*10990*/  BRA `(.L_x_4680) ;  /* 0xffffffcc00a07947 */ /* 0x000fec000383ffff */
.L_x_4590:
[----:B0-----:R0:W1:Y:S02]  /*109a0*/  SYNCS.PHASECHK.TRANS64.TRYWAIT P0, [R4+URZ+0x22820], R8 ;  /* 0x02282008040075a7 */ /* 0x001064000800017f */
[----:B-1----:R-:W-:Y:S05]  /*109b0*/  @!P0 NANOSLEEP.SYNCS 0x989680 ;  /* 0x009896800000895d */ /* 0x002fea0003900000 */
[----:B------:R-:W1:Y:S02]  /*109c0*/  @!P0 SYNCS.PHASECHK.TRANS64 P0, [R4+URZ+0x22820], R8 ;  /* 0x02282008040085a7 */ /* 0x000e64000800007f */
[----:B-1----:R-:W-:Y:S05]  /*109d0*/  @!P0 BRA `(.L_x_4590) ;  /* 0xfffffffc00f08947 */ /* 0x002fea000383ffff */
[----:B------:R-:W-:Y:S05]  /*109e0*/  BRA `(.L_x_4681) ;  /* 0xffffffd000287947 */ /* 0x000fea000383ffff */
.L_x_4591:
        /* <DEDUP_REMOVED lines=8> */
.L_x_4683:
[----:B------:R-:W-:Y:S05]  /*10a70*/  BSYNC B0 ;  /* 0x0000000000007941 */ /* 0x000fea0003800000 */
.L_x_4682:
[----:B------:R-:W-:Y:S05]  /*10a80*/  BRA `(.L_x_4684) ;  /* 0xffffffd000107947 */ /* 0x000fea000383ffff */
.L_x_4592:
[----:B------:R-:W-:Y:S01]  /*10a90*/  BSSY B0, `(.L_x_4685) ;  /* 0x0000006000007945 */ /* 0x000fe20003800000 */
[----:B------:R-:W-:-:S07]  /*10aa0*/  IMAD.MOV.U32 R15, RZ, RZ, -0x1 ;  /* 0xffffffffff0f7424 */ /* 0x000fce00078e00ff */
[----:B0123-5:R-:W-:Y:S05]  /*10ab0*/  WARPSYNC.COLLECTIVE R15, `(.L_x_4686) ;  /* 0x000000000f0c7348 */ /* 0x02ffea0003c00000 */
[----:B------:R-:W-:Y:S02]  /*10ac0*/  ELECT P6, UR62, PT ;  /* 0x00000000003e782f */ /* 0x000fe400038c0000 */
[----:B------:R-:W-:Y:S01]  /*10ad0*/  MOV R14, UR62 ;  /* 0x0000003e000e7c02 */ /* 0x000fe20008000f00 */
[----:B0123-5:R-:W-:Y:S10]  /*10ae0*/  ENDCOLLECTIVE ;  /* 0x000000000000791b */ /* 0x02fff40003800000 */
.L_x_4686:
[----:B------:R-:W-:Y:S05]  /*10af0*/  BSYNC B0 ;  /* 0x0000000000007941 */ /* 0x000fea0003800000 */
.L_x_4685:
[----:B------:R-:W-:Y:S05]  /*10b00*/  BRA `(.L_x_4687) ;  /* 0xffffffd000047947 */ /* 0x000fea000383ffff */
.L_x_4594:
[----:B----4-:R4:W0:Y:S02]  /*10b10*/  SYNCS.PHASECHK.TRANS64.TRYWAIT P1, [R5+URZ+0x22840], R0 ;  /* 0x02284000050075a7 */ /* 0x010824000802017f */
[----:B0-----:R-:W-:Y:S05]  /*10b20*/  @!P1 NANOSLEEP.SYNCS 0x989680 ;  /* 0x009896800000995d */ /* 0x001fea0003900000 */
[----:B------:R-:W0:Y:S02]  /*10b30*/  @!P1 SYNCS.PHASECHK.TRANS64 P1, [R5+URZ+0x22840], R0 ;  /* 0x02284000050095a7 */ /* 0x000e24000802007f */
[----:B0-----:R-:W-:Y:S05]  /*10b40*/  @!P1 BRA `(.L_x_4594) ;  /* 0xfffffffc00f09947 */ /* 0x001fea000383ffff */
[----:B------:R-:W-:Y:S05]  /*10b50*/  BRA `(.L_x_4688) ;  /* 0xffffffd000247947 */ /* 0x000fea000383ffff */
.L_x_4596:
[----:B-1----:R1:W0:Y:S02]  /*10b60*/  SYNCS.PHASECHK.TRANS64.TRYWAIT P1, [R21+URZ+0x22840], R2 ;  /* 0x02284002150075a7 */ /* 0x002224000802017f */
[----:B0-----:R-:W-:Y:S05]  /*10b70*/  @!P1 NANOSLEEP.SYNCS 0x989680 ;  /* 0x009896800000995d */ /* 0x001fea0003900000 */
[----:B------:R-:W0:Y:S02]  /*10b80*/  @!P1 SYNCS.PHASECHK.TRANS64 P1, [R21+URZ+0x22840], R2 ;  /* 0x02284002150095a7 */ /* 0x000e24000802007f */
[----:B0-----:R-:W-:Y:S05]  /*10b90*/  @!P1 BRA `(.L_x_4596) ;  /* 0xfffffffc00f09947 */ /* 0x001fea000383ffff */
[----:B------:R-:W-:Y:S05]  /*10ba0*/  BRA `(.L_x_4689) ;  /* 0xffffffd000307947 */ /* 0x000fea000383ffff */
.L_x_4598:
[----:B------:R0:W0:Y:S02]  /*10bb0*/  SYNCS.PHASECHK.TRANS64.TRYWAIT P1, [R5+URZ+0x22860], R0 ;  /* 0x02286000050075a7 */ /* 0x000024000802017f */
[----:B0-----:R-:W-:Y:S05]  /*10bc0*/  @!P1 NANOSLEEP.SYNCS 0x989680 ;  /* 0x009896800000995d */ /* 0x001fea0003900000 */
[----:B------:R-:W0:Y:S02]  /*10bd0*/  @!P1 SYNCS.PHASECHK.TRANS64 P1, [R5+URZ+0x22860], R0 ;  /* 0x02286000050095a7 */ /* 0x000e24000802007f */
[----:B0-----:R-:W-:Y:S05]  /*10be0*/  @!P1 BRA `(.L_x_4598) ;  /* 0xfffffffc00f09947 */ /* 0x001fea000383ffff */
[----:B------:R-:W-:Y:S05]  /*10bf0*/  BRA `(.L_x_4690) ;  /* 0xffffffd0002c7947 */ /* 0x000fea000383ffff */
.L_x_4691:
        /* <DEDUP_REMOVED lines=16> */
.L_x_6571:


//--------------------- .text._ZN7cutlass13device_kernelIN5flash11enable_sm90INS1_16FlashAttnFwdSm90INS1_25CollectiveMainloopFwdSm90ILi2EN4cute5tupleIJNS5_1CILi1EEES8_S8_EEENS6_IJNS7_ILi128EEENS7_ILi96EEENS7_ILi64EEEEEELi256ENS_6half_tEfNS_4arch4Sm90ELb1ELb0ELb0ELb0ELb1ELb0ELb1ELb1ELb0ELb1ELb1ELb0EEENS1_21CollectiveEpilogueFwdINS6_IJSA_NS7_ILi256EEESB_EEES9_SE_SG_Li256ELb0ELb1ELb1ELb0EEENS1_19SingleTileSchedulerILb0ELb1ELb1ELi128EEEEEEEEEvNT_6ParamsE --------------------------
	.section	.text._ZN7cutlass13device_kernelIN5flash11enable_sm90INS1_16FlashAttnFwdSm90INS1_25CollectiveMainloopFwdSm90ILi2EN4cute5tupleIJNS5_1CILi1EEES8_S8_EEENS6_IJNS7_ILi128EEENS7_ILi96EEENS7_ILi64EEEEEELi256ENS_6half_tEfNS_4arch4Sm90ELb1ELb0ELb0ELb0ELb1ELb0ELb1ELb1ELb0ELb1ELb1ELb0EEENS1_21CollectiveEpilogueFwdINS6_IJSA_NS7_ILi256EEESB_EEES9_SE_SG_Li256ELb0ELb1ELb1ELb0EEENS1_19SingleTileSchedulerILb0ELb1ELb1ELi128EEEEEEEEEvNT_6ParamsE,"ax",@progbits
	.align	128
.text._ZN7cutlass13device_kernelIN5flash11enable_sm90INS1_16FlashAttnFwdSm90INS1_25CollectiveMainloopFwdSm90ILi2EN4cute5tupleIJNS5_1CILi1EEES8_S8_EEENS6_IJNS7_ILi128EEENS7_ILi96EEENS7_ILi64EEEEEELi256ENS_6half_tEfNS_4arch4Sm90ELb1ELb0ELb0ELb0ELb1ELb0ELb1ELb1ELb0ELb1ELb1ELb0EEENS1_21CollectiveEpilogueFwdINS6_IJSA_NS7_ILi256EEESB_EEES9_SE_SG_Li256ELb0ELb1ELb1ELb0EEENS1_19SingleTileSchedulerILb0ELb1ELb1ELi128EEEEEEEEEvNT_6ParamsE:
        .type           _ZN7cutlass13device_kernelIN5flash11enable_sm90INS1_16FlashAttnFwdSm90INS1_25CollectiveMainloopFwdSm90ILi2EN4cute5tupleIJNS5_1CILi1EEES8_S8_EEENS6_IJNS7_ILi128EEENS7_ILi96EEENS7_ILi64EEEEEELi256ENS_6half_tEfNS_4arch4Sm90ELb1ELb0ELb0ELb0ELb1ELb0ELb1ELb1ELb0ELb1ELb1ELb0EEENS1_21CollectiveEpilogueFwdINS6_IJSA_NS7_ILi256EEESB_EEES9_SE_SG_Li256ELb0ELb1ELb1ELb0EEENS1_19SingleTileSchedulerILb0ELb1ELb1ELi128EEEEEEEEEvNT_6ParamsE,@function
        .size           _ZN7cutlass13device_kernelIN5flash11enable_sm90INS1_16FlashAttnFwdSm90INS1_25CollectiveMainloopFwdSm90ILi2EN4cute5tupleIJNS5_1CILi1EEES8_S8_EEENS6_IJNS7_ILi128EEENS7_ILi96EEENS7_ILi64EEEEEELi256ENS_6half_tEfNS_4arch4Sm90ELb1ELb0ELb0ELb0ELb1ELb0ELb1ELb1ELb0ELb1ELb1ELb0EEENS1_21CollectiveEpilogueFwdINS6_IJSA_NS7_ILi256EEESB_EEES9_SE_SG_Li256ELb0ELb1ELb1ELb0EEENS1_19SingleTileSchedulerILb0ELb1ELb1ELi128EEEEEEEEEvNT_6ParamsE,(.L_x_6572 - _ZN7cutlass13device_kernelIN5flash11enable_sm90INS1_16FlashAttnFwdSm90INS1_25CollectiveMainloopFwdSm90ILi2EN4cute5tupleIJNS5_1CILi1EEES8_S8_EEENS6_IJNS7_ILi128EEENS7_ILi96EEENS7_ILi64EEEEEELi256ENS_6half_tEfNS_4arch4Sm90ELb1ELb0ELb0ELb0ELb1ELb0ELb1ELb1ELb0ELb1ELb1ELb0EEENS1_21CollectiveEpilogueFwdINS6_IJSA_NS7_ILi256EEESB_EEES9_SE_SG_Li256ELb0ELb1ELb1ELb0EEENS1_19SingleTileSchedulerILb0ELb1ELb1ELi128EEEEEEEEEvNT_6ParamsE)
        .other          _ZN7cutlass13device_kernelIN5flash11enable_sm90INS1_16FlashAttnFwdSm90INS1_25CollectiveMainloopFwdSm90ILi2EN4cute5tupleIJNS5_1CILi1EEES8_S8_EEENS6_IJNS7_ILi128EEENS7_ILi96EEENS7_ILi64EEEEEELi256ENS_6half_tEfNS_4arch4Sm90ELb1ELb0ELb0ELb0ELb1ELb0ELb1ELb1ELb0ELb1ELb1ELb0EEENS1_21CollectiveEpilogueFwdINS6_IJSA_NS7_ILi256EEESB_EEES9_SE_SG_Li256ELb0ELb1ELb1ELb0EEENS1_19SingleTileSchedulerILb0ELb1ELb1ELi128EEEEEEEEEvNT_6ParamsE,@"STO_CUDA_ENTRY STV_DEFAULT"
_ZN7cutlass13device_kernelIN5flash11enable_sm90INS1_16FlashAttnFwdSm90INS1_25CollectiveMainloopFwdSm90ILi2EN4cute5tupleIJNS5_1CILi1EEES8_S8_EEENS6_IJNS7_ILi128EEENS7_ILi96EEENS7_ILi64EEEEEELi256ENS_6half_tEfNS_4arch4Sm90ELb1ELb0ELb0ELb0ELb1ELb0ELb1ELb1ELb0ELb1ELb1ELb0EEENS1_21CollectiveEpilogueFwdINS6_IJSA_NS7_ILi256EEESB_EEES9_SE_SG_Li256ELb0ELb1ELb1ELb0EEENS1_19SingleTileSchedulerILb0ELb1ELb1ELi128EEEEEEEEEvNT_6ParamsE:
        /* <DEDUP_REMOVED lines=47> */
.L_x_4692:
        /* <DEDUP_REMOVED lines=22> */
.L_x_4693:
        /* <DEDUP_REMOVED lines=18> */
.L_x_4694:
        /* <DEDUP_REMOVED lines=22> */
.L_x_4695:
        /* <DEDUP_REMOVED lines=23> */
.L_x_4696:
        /* <DEDUP_REMOVED lines=11> */
.L_x_4699:
        /* <DEDUP_REMOVED lines=23> */
[----:B------:R-:W2:Y:S01]  /*0a60*/  S2UR UR39, SR_CTAID.X ;  /* 0x00000000002779c3 */ /* 0x000ea20000002500 */
        /* <DEDUP_REMOVED lines=14> */
[----:B--2---:R-:W-:-:S04]  /*0b50*/  USHF.L.U32 UR39, UR39, 0x7, URZ ;  /* 0x0000000727277899 */ /* 0x004fc8000800063f */
[----:B------:R-:W-:Y:S02]  /*0b60*/  @UP1 UIADD3 UR4, UR39, 0x7f, URZ ;  /* 0x0000007f27041890 */ /* 0x000fe4000fffe03f */
[----:B------:R-:W-:Y:S02]  /*0b70*/  UIADD3 UR6, UR39, 0x7f, URZ ;  /* 0x0000007f27067890 */ /* 0x000fe4000fffe03f */
        /* <DEDUP_REMOVED lines=10> */
[----:B------:R-:W-:Y:S02]  /*0c20*/  ULEA.HI.SX32 UR6, UR7, UR6, 0x1c ;  /* 0x0000000607067291 */ /* 0x000fe4000f8fe23f */
[----:B------:R-:W-:Y:S02]  /*0c30*/  ULOP3.LUT UR7, UR8, 0xffff, URZ, 0xc0, !UPT ;  /* 0x0000ffff08077892 */ /* 0x000fe4000f8ec03f */
        /* <DEDUP_REMOVED lines=41> */
.L_x_4701:
[----:B------:R-:W-:Y:S01]  /*0ed0*/  UIMAD UR5, UR7, UR4, URZ ;  /* 0x00000004070572a4 */ /* 0x000fe2000f8e023f */
[----:B-1----:R-:W-:Y:S01]  /*0ee0*/  IMAD.U32 R0, RZ, RZ, UR10 ;  /* 0x0000000aff007e24 */ /* 0x002fe2000f8e00ff */
[----:B------:R-:W-:Y:S01]  /*0ef0*/  PLOP3.LUT P0, PT, PT, PT, PT, 0x80, 0x0 ;  /* 0x000000000000781c */ /* 0x000fe20003f0f070 */
[----:B------:R-:W-:Y:S01]  /*0f00*/  IMAD.U32 R3, RZ, RZ, UR4 ;  /* 0x00000004ff037e24 */ /* 0x000fe2000f8e00ff */
[----:B------:R-:W-:Y:S01]  /*0f10*/  CS2R R150, SRZ ;  /* 0x0000000000967805 */ /* 0x000fe2000001ff00 */
[----:B------:R-:W-:Y:S01]  /*0f20*/  VIADD R152, R18, 0xffffff80 ;  /* 0xffffff8012987836 */ /* 0x000fe20000000000 */
[----:B------:R-:W-:Y:S01]  /*0f30*/  CS2R R148, SRZ ;  /* 0x0000000000947805 */ /* 0x000fe2000001ff00 */
[----:B------:R-:W-:Y:S01]  /*0f40*/  IMAD.U32 R212, RZ, RZ, UR5 ;  /* 0x00000005ffd47e24 */ /* 0x000fe2000f8e00ff */
[----:B------:R-:W-:Y:S02]  /*0f50*/  VIADDMNMX R0, R3, UR5, R0, PT ;  /* 0x0000000503007c46 */ /* 0x000fe4000b800100 */
[----:B0-----:R-:W-:-:S02]  /*0f60*/  CS2R R2, SRZ ;  /* 0x0000000000027805 */ /* 0x001fc4000001ff00 */
[----:B------:R-:W-:Y:S02]  /*0f70*/  CS2R R146, SRZ ;  /* 0x0000000000927805 */ /* 0x000fe4000001ff00 */
[----:B------:R-:W-:Y:S02]  /*0f80*/  CS2R R144, SRZ ;  /* 0x0000000000907805 */ /* 0x000fe4000001ff00 */
[----:B------:R-:W-:Y:S02]  /*0f90*/  R2UR UR43, R0 ;  /* 0x00000000002b72ca */ /* 0x000fe400000e0000 */
        /* <DEDUP_REMOVED lines=12> */
[----:B------:R-:W-:Y:S01]  /*1060*/  UISETP.GT.AND UP0, UPT, UR43, UR5, UPT ;  /* 0x000000052b00728c */ /* 0x000fe2000bf04270 */
[----:B------:R-:W-:Y:S02]  /*1070*/  CS2R R118, SRZ ;  /* 0x0000000000767805 */ /* 0x000fe4000001ff00 */
[----:B------:R-:W-:Y:S02]  /*1080*/  CS2R R116, SRZ ;  /* 0x0000000000747805 */ /* 0x000fe4000001ff00 */
[----:B------:R-:W-:-:S02]  /*1090*/  CS2R R114, SRZ ;  /* 0x0000000000727805 */ /* 0x000fc4000001ff00 */
[----:B------:R-:W-:Y:S02]  /*10a0*/  CS2R R112, SRZ ;  /* 0x0000000000707805 */ /* 0x000fe4000001ff00 */
[----:B------:R-:W-:Y:S02]  /*10b0*/  CS2R R110, SRZ ;  /* 0x00000000006e7805 */ /* 0x000fe4000001ff00 */
[----:B------:R-:W-:Y:S02]  /*10c0*/  PLOP3.LUT P1, PT, PT, PT, UP0, 0x80, 0x0 ;  /* 0x000000000000781c */ /* 0x000fe40003f2f008 */
        /* <DEDUP_REMOVED lines=59> */
[----:B------:R-:W-:Y:S02]  /*1480*/  USHF.R.U32.HI UR4, URZ, 0x4, UR5 ;  /* 0x000000043f047899 */ /* 0x000fe40008011605 */
[----:B------:R-:W-:Y:S02]  /*1490*/  UIADD3 UR5, UR5, 0xa000, URZ ;  /* 0x0000a00005057890 */ /* 0x000fe4000fffe03f */
[----:B------:R-:W-:Y:S02]  /*14a0*/  ULOP3.LUT UR4, UR4, 0x3fff, URZ, 0xc0, !UPT ;  /* 0x00003fff04047892 */ /* 0x000fe4000f8ec03f */
[----:B------:R-:W-:Y:S02]  /*14b0*/  USHF.R.U32.HI UR5, URZ, 0x4, UR5 ;  /* 0x000000043f057899 */ /* 0x000fe40008011605 */
[----:B------:R-:W-:Y:S02]  /*14c0*/  ULOP3.LUT UR40, UR4, 0x10000, URZ, 0xfc, !UPT ;  /* 0x0001000004287892 */ /* 0x000fe4000f8efc3f */
[----:B------:R-:W-:-:S03]  /*14d0*/  ULOP3.LUT UR38, UR5, 0x3fff, URZ, 0xc0, !UPT ;  /* 0x00003fff05267892 */ /* 0x000fc6000f8ec03f */
[----:B------:R-:W-:Y:S02]  /*14e0*/  UMOV UR5, 0x40000040 ;  /* 0x4000004000057882 */ /* 0x000fe40000000000 */
[----:B------:R-:W-:Y:S01]  /*14f0*/  UMOV UR4, UR40 ;  /* 0x0000002800047c82 */ /* 0x000fe20008000000 */
[----:B------:R-:W-:Y:S01]  /*1500*/  MOV R23, UR5 ;  /* 0x0000000500177c02 */ /* 0x000fe20008000f00 */
[----:B------:R-:W-:Y:S01]  /*1510*/  IMAD.U32 R22, RZ, RZ, UR4 ;  /* 0x00000004ff167e24 */ /* 0x000fe2000f8e00ff */
[----:B------:R-:W-:Y:S06]  /*1520*/  @!P0 BRA `(.L_x_4703) ;  /* 0x0000000000408947 */ /* 0x000fec0003800000 */
        /* <DEDUP_REMOVED lines=16> */
.L_x_4703:
[----:B------:R-:W-:Y:S01]  /*1630*/  SHF.L.U32 R0, RZ, 0x1f, RZ ;  /* 0x0000001fff007819 */ /* 0x000fe200000006ff */
[----:B------:R-:W-:-:S03]  /*1640*/  VIADD R213, R16, 0x8 ;  /* 0x0000000810d57836 */ /* 0x000fc60000000000 */
[----:B------:R-:W0:Y:S02]  /*1650*/  SYNCS.PHASECHK.TRANS64.TRYWAIT P0, [UR61+0x32400], R0 ;  /* 0x03240000ff0075a7 */ /* 0x000e24000800017d */
[----:B0-----:R-:W-:Y:S05]  /*1660*/  @!P0 BRA `(.L_x_4704) ;  /* 0x000000ec00d48947 */ /* 0x001fea0003800000 */
.L_x_4793:
[----:B------:R-:W-:Y:S05]  /*1670*/  WARPSYNC.ALL ;  /* 0x0000000000007948 */ /* 0x000fea0003800000 */
[----:B------:R-:W2:Y:S01]  /*1680*/  LDL R2, [R1] ;  /* 0x0000000001027983 */ /* 0x000ea20000100800 */
[----:B------:R1:W-:Y:S01]  /*1690*/  BAR.SYNC.DEFER_BLOCKING R213, 0x100 ;  /* 0x000400d50000751d */ /* 0x0003e20000010000 */
[----:B--2---:R-:W-:-:S13]  /*16a0*/  R2UR UR4, R2 ;  /* 0x00000000020472ca */ /* 0x004fda00000e0000 */
[----:B------:R-:W-:-:S04]  /*16b0*/  ULOP3.LUT UR4, UR4, 0x1, URZ, 0xfc, !UPT ;  /* 0x0000000104047892 */ /* 0x000fc8000f8efc3f */
[----:B------:R-:W-:-:S06]  /*16c0*/  UISETP.NE.AND UP0, UPT, UR4, 0x3, UPT ;  /* 0x000000030400788c */ /* 0x000fcc000bf05270 */
[----:B------:R-:W-:-:S13]  /*16d0*/  PLOP3.LUT P0, PT, PT, PT, UP0, 0x80, 0x0 ;  /* 0x000000000000781c */ /* 0x000fda0003f0f008 */
[----:B-1----:R-:W-:Y:S05]  /*16e0*/  @!P0 BRA `(.L_x_4705) ;  /* 0x0000000000048947 */ /* 0x002fea0003800000 */
[----:B------:R-:W-:Y:S01]  /*16f0*/  BPT.TRAP 0x1 ;  /* 0x000000040000795c */ /* 0x000fe20000300000 */
.L_x_4705:
[----:B------:R1:W2:Y:S01]  /*1700*/  SYNCS.PHASECHK.TRANS64.TRYWAIT P1, [UR61+0x32430], R0 ;  /* 0x03243000ff0075a7 */ /* 0x0002a2000802017d */
[----:B------:R-:W-:Y:S05]  /*1710*/  @!P0 BRA `(.L_x_4706) ;  /* 0x0000000000048947 */ /* 0x000fea0003800000 */
[----:B------:R-:W-:Y:S01]  /*1720*/  BPT.TRAP 0x1 ;  /* 0x000000040000795c */ /* 0x000fe20000300000 */
.L_x_4706:
[----:B--2---:R-:W-:Y:S05]  /*1730*/  @P1 BRA `(.L_x_4707) ;  /* 0x0000000000081947 */ /* 0x004fea0003800000 */
[----:B------:R-:W2:Y:S02]  /*1740*/  SYNCS.PHASECHK.TRANS64.TRYWAIT P1, [UR61+0x32430], R0 ;  /* 0x03243000ff0075a7 */ /* 0x000ea4000802017d */
[----:B--2---:R-:W-:Y:S05]  /*1750*/  @!P1 BRA `(.L_x_4708) ;  /* 0x000000ec00b09947 */ /* 0x004fea0003800000 */
.L_x_4707:
[----:B------:R-:W-:Y:S01]  /*1760*/  UIADD3 UR4, UR61, 0x1c400, URZ ;  /* 0x0001c4003d047890 */ /* 0x000fe2000fffe03f */
[----:B------:R-:W-:Y:S01]  /*1770*/  WARPGROUP.ARRIVE ;  /* 0x00000000000079c5 */ /* 0x000fe20000000000 */
[----:B------:R-:W-:Y:S01]  /*1780*/  UMOV UR6, UR40 ;  /* 0x0000002800067c82 */ /* 0x000fe20008000000 */
[----:B------:R-:W-:Y:S01]  /*1790*/  UMOV UR7, 0x40000040 ;  /* 0x4000004000077882 */ /* 0x000fe20000000000 */
[----:B------:R-:W-:Y:S01]  /*17a0*/  USHF.R.U32.HI UR4, URZ, 0x4, UR4 ;  /* 0x000000043f047899 */ /* 0x000fe20008011604 */
[----:B------:R-:W-:Y:S01]  /*17b0*/  UMOV UR5, UR7 ;  /* 0x0000000700057c82 */ /* 0x000fe20008000000 */
[----:B------:R-:W-:Y:S02]  /*17c0*/  UMOV UR11, 0x40000040 ;  /* 0x40000040000b7882 */ /* 0x000fe40000000000 */
[----:B------:R-:W-:Y:S01]  /*17d0*/  ULOP3.LUT UR4, UR4, 0x3fff, URZ, 0xc0, !UPT ;  /* 0x00003fff04047892 */ /* 0x000fe2000f8ec03f */
[----:B------:R-:W-:-:S03]  /*17e0*/  IMAD.U32 R15, RZ, RZ, UR11 ;  /* 0x0000000bff0f7e24 */ /* 0x000fc6000f8e00ff */
[----:B------:R-:W-:-:S03]  /*17f0*/  ULOP3.LUT UR8, UR4, 0x10000, URZ, 0xfc, !UPT ;  /* 0x0001000004087892 */ /* 0x000fc6000f8efc3f */
[----:B------:R-:W-:-:S03]  /*1800*/  UMOV UR4, UR6 ;  /* 0x0000000600047c82 */ /* 0x000fc60008000000 */
[----:B------:R-:W-:Y:S01]  /*1810*/  IMAD.U32 R210, RZ, RZ, UR8 ;  /* 0x00000008ffd27e24 */ /* 0x000fe2000f8e00ff */
[----:B------:R-:W-:Y:S02]  /*1820*/  UMOV UR6, UR8 ;  /* 0x0000000800067c82 */ /* 0x000fe40008000000 */
[----:B------:R-:W-:Y:S01]  /*1830*/  HGMMA.64x96x16.F32 R24, gdesc[UR4], RZ, !UPT, gsb0 ;  /* 0x01600000041879f0 */ /* 0x000fe2000c0008ff */
[----:B------:R-:W-:Y:S02]  /*1840*/  UIADD3 UR4, UR40, 0x2, URZ ;  /* 0x0000000228047890 */ /* 0x000fe4000fffe03f */
[----:B------:R-:W-:Y:S01]  /*1850*/  UIADD3 UR6, UR8, 0x2, URZ ;  /* 0x0000000208067890 */ /* 0x000fe2000fffe03f */
[----:B------:R-:W-:Y:S01]  /*1860*/  UMOV UR5, UR11 ;  /* 0x0000000b00057c82 */ /* 0x000fe20008000000 */
[----:B------:R-:W-:Y:S01]  /*1870*/  UMOV UR7, 0x40000040 ;  /* 0x4000004000077882 */ /* 0x000fe20000000000 */
[----:B------:R-:W-:Y:S02]  /*1880*/  UMOV UR11, 0x40000040 ;  /* 0x40000040000b7882 */ /* 0x000fe40000000000 */
[----:B------:R-:W-:Y:S01]  /*1890*/  UMOV UR10, UR4 ;  /* 0x00000004000a7c82 */ /* 0x000fe20008000000 */
[----:B------:R-:W-:Y:S01]  /*18a0*/  IMAD.U32 R13, RZ, RZ, UR11 ;  /* 0x0000000bff0d7e24 */ /* 0x000fe2000f8e00ff */
[----:B------:R-:W-:Y:S01]  /*18b0*/  UMOV UR4, UR10 ;  /* 0x0000000a00047c82 */ /* 0x000fe20008000000 */
[----:B------:R-:W-:Y:S01]  /*18c0*/  IMAD.U32 R14, RZ, RZ, UR10 ;  /* 0x0000000aff0e7e24 */ /* 0x000fe2000f8e00ff */
[----:B------:R-:W-:-:S02]  /*18d0*/  WARPGROUP.DEPBAR.LE gsb0, 0x0 ;  /* 0x00008000000079c5 */ /* 0x000fc40000010000 */
        /* <DEDUP_REMOVED lines=8> */
[----:B------:R-:W-:Y:S01]  /*1960*/  MOV R12, UR10 ;  /* 0x0000000a000c7c02 */ /* 0x000fe20008000f00 */
        /* <DEDUP_REMOVED lines=15> */
.L_x_4794:
[----:B------:R-:W-:Y:S05]  /*1a60*/  @!P0 BRA `(.L_x_4710) ;  /* 0x0000000000048947 */ /* 0x000fea0003800000 */
[----:B------:R-:W-:Y:S01]  /*1a70*/  BPT.TRAP 0x1 ;  /* 0x000000040000795c */ /* 0x000fe20000300000 */
.L_x_4710:
[----:B------:R2:W3:Y:S01]  /*1a80*/  SYNCS.PHASECHK.TRANS64.TRYWAIT P1, [UR61+0x32450], R0 ;  /* 0x03245000ff0075a7 */ /* 0x0004e2000802017d */
[----:B------:R-:W-:Y:S05]  /*1a90*/  @!P0 BRA `(.L_x_4711) ;  /* 0x0000000000048947 */ /* 0x000fea0003800000 */
[----:B------:R-:W-:Y:S01]  /*1aa0*/  BPT.TRAP 0x1 ;  /* 0x000000040000795c */ /* 0x000fe20000300000 */
.L_x_4711:
[----:B---3--:R-:W-:Y:S05]  /*1ab0*/  @P1 BRA `(.L_x_4712) ;  /* 0x0000000000081947 */ /* 0x008fea0003800000 */
[----:B------:R-:W3:Y:S02]  /*1ac0*/  SYNCS.PHASECHK.TRANS64.TRYWAIT P1, [UR61+0x32450], R0 ;  /* 0x03245000ff0075a7 */ /* 0x000ee4000802017d */
[----:B---3--:R-:W-:Y:S05]  /*1ad0*/  @!P1 BRA `(.L_x_4713) ;  /* 0x000000ec00009947 */ /* 0x008fea0003800000 */
.L_x_4712:
[----:B------:R-:W-:Y:S01]  /*1ae0*/  UIADD3 UR4, UR61, 0x400, URZ ;  /* 0x000004003d047890 */ /* 0x000fe2000fffe03f */
[----:B------:R-:W-:Y:S01]  /*1af0*/  WARPGROUP.ARRIVE ;  /* 0x00000000000079c5 */ /* 0x000fe20000000000 */
[----:B------:R-:W-:-:S05]  /*1b00*/  ULOP3.LUT UR10, UR38, 0x10000, URZ, 0xfc, !UPT ;  /* 0x00010000260a7892 */ /* 0x000fca000f8efc3f */
[----:B------:R-:W3:Y:S01]  /*1b10*/  S2R R4, SR_TID.X ;  /* 0x0000000000047919 */ /* 0x000ee20000002100 */
[----:B------:R-:W-:Y:S01]  /*1b20*/  USHF.R.U32.HI UR4, URZ, 0x4, UR4 ;  /* 0x000000043f047899 */ /* 0x000fe20008011604 */
[----:B------:R-:W-:Y:S01]  /*1b30*/  UMOV UR7, 0x40000040 ;  /* 0x4000004000077882 */ /* 0x000fe20000000000 */
[----:B------:R-:W-:Y:S02]  /*1b40*/  UMOV UR9, 0x40000040 ;  /* 0x4000004000097882 */ /* 0x000fe40000000000 */
[----:B------:R-:W-:Y:S01]  /*1b50*/  ULOP3.LUT UR60, UR4, 0x3fff, URZ, 0xc0, !UPT ;  /* 0x00003fff043c7892 */ /* 0x000fe2000f8ec03f */
[----:B------:R-:W-:Y:S01]  /*1b60*/  IMAD.U32 R9, RZ, RZ, UR7 ;  /* 0x00000007ff097e24 */ /* 0x000fe2000f8e00ff */
[----:B------:R-:W-:Y:S01]  /*1b70*/  UMOV UR6, UR10 ;  /* 0x0000000a00067c82 */ /* 0x000fe20008000000 */
[----:B------:R-:W-:Y:S01]  /*1b80*/  UMOV UR5, UR7 ;  /* 0x0000000700057c82 */ /* 0x000fe20008000000 */
[----:B------:R-:W-:Y:S01]  /*1b90*/  ULOP3.LUT UR38, UR60, 0x10000, URZ, 0xfc, !UPT ;  /* 0x000100003c267892 */ /* 0x000fe2000f8efc3f */
[----:B------:R-:W-:Y:S01]  /*1ba0*/  IMAD.U32 R8, RZ, RZ, UR6 ;  /* 0x00000006ff087e24 */ /* 0x000fe2000f8e00ff */
[----:B------:R-:W-:Y:S01]  /*1bb0*/  UMOV UR4, UR6 ;  /* 0x0000000600047c82 */ /* 0x000fe20008000000 */
[----:B------:R-:W-:Y:S01]  /*1bc0*/  IMAD.U32 R7, RZ, RZ, UR9 ;  /* 0x00000009ff077e24 */ /* 0x000fe2000f8e00ff */
[----:B------:R-:W-:Y:S01]  /*1bd0*/  UIADD3 UR12, UR10, 0x402, URZ ;  /* 0x000004020a0c7890 */ /* 0x000fe2000fffe03f */
[----:B------:R-:W-:-:S02]  /*1be0*/  UMOV UR13, 0x40000040 ;  /* 0x40000040000d7882 */ /* 0x000fc40000000000 */
[----:B------:R-:W-:Y:S01]  /*1bf0*/  UMOV UR6, UR38 ;  /* 0x0000002600067c82 */ /* 0x000fe20008000000 */
[----:B------:R-:W-:Y:S01]  /*1c00*/  UIADD3 UR16, UR10, 0x404, URZ ;  /* 0x000004040a107890 */ /* 0x000fe2000fffe03f */
[----:B------:R-:W-:Y:S01]  /*1c10*/  HGMMA.64x96x16.F32 R24, gdesc[UR4], R24, gsb0 ;  /* 0x01600000041879f0 */ /* 0x000fe20008000818 */
[----:B------:R-:W-:Y:S02]  /*1c20*/  UIADD3 UR4, UR10, 0x2, URZ ;  /* 0x000000020a047890 */ /* 0x000fe4000fffe03f */
[----:B------:R-:W-:Y:S01]  /*1c30*/  UIADD3 UR6, UR38, 0x2, URZ ;  /* 0x0000000226067890 */ /* 0x000fe2000fffe03f */
[----:B------:R-:W-:Y:S01]  /*1c40*/  UMOV UR5, UR9 ;  /* 0x0000000900057c82 */ /* 0x000fe20008000000 */
[----:B------:R-:W-:Y:S01]  /*1c50*/  UMOV UR7, 0x40000040 ;  /* 0x4000004000077882 */ /* 0x000fe20000000000 */
[----:B------:R-:W-:Y:S02]  /*1c60*/  UMOV UR9, 0x40000040 ;  /* 0x4000004000097882 */ /* 0x000fe40000000000 */
[----:B------:R-:W-:Y:S01]  /*1c70*/  UMOV UR8, UR4 ;  /* 0x0000000400087c82 */ /* 0x000fe20008000000 */
[----:B0-----:R-:W-:Y:S01]  /*1c80*/  IMAD.U32 R3, RZ, RZ, UR9 ;  /* 0x00000009ff037e24 */ /* 0x001fe2000f8e00ff */
[----:B------:R-:W-:Y:S01]  /*1c90*/  UMOV UR4, UR8 ;  /* 0x0000000800047c82 */ /* 0x000fe20008000000 */
[----:B------:R-:W-:Y:S01]  /*1ca0*/  MOV R6, UR8 ;  /* 0x0000000800067c02 */ /* 0x000fe20008000f00 */
[----:B------:R-:W-:Y:S01]  /*1cb0*/  UMOV UR17, 0x40000040 ;  /* 0x4000004000117882 */ /* 0x000fe20000000000 */
[----:B------:R-:W-:Y:S01]  /*1cc0*/  UIADD3 UR20, UR10, 0x406, URZ ;  /* 0x000004060a147890 */ /* 0x000fe2000fffe03f */
[----:B---3--:R-:W-:Y:S01]  /*1cd0*/  SHF.R.U32.HI R4, RZ, 0x7, R4 ;  /* 0x00000007ff047819 */ /* 0x008fe20000011604 */
[----:B------:R-:W-:Y:S01]  /*1ce0*/  UMOV UR21, 0x40000040 ;  /* 0x4000004000157882 */ /* 0x000fe20000000000 */
[----:B------:R-:W-:Y:S01]  /*1cf0*/  UIADD3 UR24, UR10, 0x800, URZ ;  /* 0x000008000a187890 */ /* 0x000fe2000fffe03f */
[----:B------:R-:W-:Y:S01]  /*1d00*/  UMOV UR25, 0x40000040 ;  /* 0x4000004000197882 */ /* 0x000fe20000000000 */
[----:B------:R-:W-:Y:S01]  /*1d10*/  UIADD3 UR28, UR10, 0x802, URZ ;  /* 0x000008020a1c7890 */ /* 0x000fe2000fffe03f */
[----:B------:R-:W-:Y:S01]  /*1d20*/  IADD3 R20, -R4, 0xb, RZ ;  /* 0x0000000b04147810 */ /* 0x000fe20007ffe1ff */
        /* <DEDUP_REMOVED lines=11> */
[----:B------:R-:W-:-:S02]  /*1de0*/  UMOV UR15, 0x40000040 ;  /* 0x40000040000f7882 */ /* 0x000fc40000000000 */
[----:B------:R-:W-:Y:S01]  /*1df0*/  IMAD.U32 R17, RZ, RZ, UR15 ;  /* 0x0000000fff117e24 */ /* 0x000fe2000f8e00ff */
[----:B------:R-:W-:Y:S02]  /*1e00*/  WARPGROUP.DEPBAR.LE gsb0, 0x0 ;  /* 0x00008000000079c5 */ /* 0x000fe40000010000 */
[----:B------:R-:W-:-:S06]  /*1e10*/  WARPGROUP.ARRIVE ;  /* 0x00000000000079c5 */ /* 0x000fcc0000000000 */
[----:B------:R-:W-:Y:S01]  /*1e20*/  HGMMA.64x96x16.F32 R24, gdesc[UR4], R24, gsb0 ;  /* 0x01600000041879f0 */ /* 0x000fe20008000818 */
        /* <DEDUP_REMOVED lines=15> */
[----:B------:R-:W-:Y:S01]  /*1f20*/  UMOV UR7, 0x40000040 ;  /* 0x4000004000077882 */ /* 0x000fe20000000000 */
[----:B------:R-:W-:Y:S02]  /*1f30*/  UMOV UR9, 0x40000040 ;  /* 0x4000004000097882 */ /* 0x000fe40000000000 */
[----:B------:R-:W-:Y:S02]  /*1f40*/  UMOV UR8, UR4 ;  /* 0x0000000400087c82 */ /* 0x000fe40008000000 */
[----:B------:R-:W-:Y:S01]  /*1f50*/  UMOV UR4, UR8 ;  /* 0x0000000800047c82 */ /* 0x000fe20008000000 */
[----:B------:R-:W-:Y:S01]  /*1f60*/  IMAD.U32 R18, RZ, RZ, UR8 ;  /* 0x00000008ff127e24 */ /* 0x000fe2000f8e00ff */
[----:B------:R-:W-:Y:S01]  /*1f70*/  UIADD3 UR8, UR10, 0x400, URZ ;  /* 0x000004000a087890 */ /* 0x000fe2000fffe03f */
[----:B------:R-:W-:-:S02]  /*1f80*/  WARPGROUP.DEPBAR.LE gsb0, 0x0 ;  /* 0x00008000000079c5 */ /* 0x000fc40000010000 */
        /* <DEDUP_REMOVED lines=88> */
[----:B------:R-:W-:Y:S03]  /*2510*/  HGMMA.64x96x16.F32 R24, gdesc[UR4], R24, gsb0 ;  /* 0x01600000041879f0 */ /* 0x000fe60008000818 */
[----:B------:R-:W-:Y:S02]  /*2520*/  WARPGROUP.DEPBAR.LE gsb0, 0x0 ;  /* 0x00008000000079c5 */ /* 0x000fe40000010000 */
[----:B------:R0:W-:Y:S06]  /*2530*/  BAR.ARV R20, 0x100 ;  /* 0x000400140000751d */ /* 0x0001ec0000002000 */
[----:B------:R-:W-:Y:S05]  /*2540*/  @!P0 BRA `(.L_x_4714) ;  /* 0x0000000000048947 */ /* 0x000fea0003800000 */
[----:B------:R-:W-:Y:S01]  /*2550*/  BPT.TRAP 0x1 ;  /* 0x000000040000795c */ /* 0x000fe20000300000 */
.L_x_4714:
[----:B------:R-:W-:Y:S01]  /*2560*/  LOP3.LUT R5, R72, 0xffffff80, RZ, 0xc0, !PT ;  /* 0xffffff8048057812 */ /* 0x000fe200078ec0ff */
[----:B------:R-:W-:Y:S01]  /*2570*/  UISETP.NE.AND UP0, UPT, UR56, URZ, UPT ;  /* 0x0000003f3800728c */ /* 0x000fe2000bf05270 */
[----:B------:R-:W-:Y:S01]  /*2580*/  LEA.HI R73, R73, R152, RZ, 0x2 ;  /* 0x0000009849497211 */ /* 0x000fe200078f10ff */
[----:B------:R-:W-:Y:S01]  /*2590*/  ULDC UR11, c[0x0][0x288] ;  /* 0x0000a200000b7ab9 */ /* 0x000fe20000000800 */
[----:B------:R-:W-:Y:S01]  /*25a0*/  LEA.HI R72, R74, R74, RZ, 0x1 ;  /* 0x0000004a4a487211 */ /* 0x000fe200078f08ff */
[C---:B------:R-:W-:Y:S01]  /*25b0*/  IMAD.IADD R5, R152.reuse, 0x1, -R5 ;  /* 0x0000000198057824 */ /* 0x040fe200078e0a05 */
[----:B------:R-:W-:Y:S01]  /*25c0*/  LOP3.LUT R75, R73, 0xfffffffc, RZ, 0xc0, !PT ;  /* 0xfffffffc494b7812 */ /* 0x000fe200078ec0ff */
[----:B------:R-:W3:Y:S01]  /*25d0*/  S2UR UR5, SR_CgaCtaId ;  /* 0x00000000000579c3 */ /* 0x000ee20000008800 */
[----:B------:R-:W-:Y:S01]  /*25e0*/  PLOP3.LUT P1, PT, PT, PT, UP0, 0x80, 0x0 ;  /* 0x000000000000781c */ /* 0x000fe20003f2f008 */
[----:B------:R-:W-:Y:S01]  /*25f0*/  ULDC UR10, c[0x0][0xa80] ;  /* 0x0002a000000a7ab9 */ /* 0x000fe20000000800 */
[----:B-12---:R-:W-:Y:S01]  /*2600*/  SHF.R.S32.HI R0, RZ, 0x1f, R5 ;  /* 0x0000001fff007819 */ /* 0x006fe20000011405 */
[----:B------:R-:W-:Y:S01]  /*2610*/  IMAD.IADD R152, R152, 0x1, -R75 ;  /* 0x0000000198987824 */ /* 0x000fe200078e0a4b */
[----:B------:R-:W-:Y:S01]  /*2620*/  LOP3.LUT R75, R72, 0x3fffffe, RZ, 0xc0, !PT ;  /* 0x03fffffe484b7812 */ /* 0x000fe200078ec0ff */
[----:B------:R-:W-:Y:S01]  /*2630*/  @UP0 ULDC UR4, c[0x0][0x44c] ;  /* 0x0001130000040ab9 */ /* 0x000fe20000000800 */
[CC--:B------:R-:W-:Y:S01]  /*2640*/  LEA.HI R4, R0.reuse, R5.reuse, RZ, 0x2 ;  /* 0x0000000500047211 */ /* 0x0c0fe200078f10ff */
[----:B------:R-:W-:Y:S01]  /*2650*/  ULOP3.LUT UR60, UR60, 0x3000000, URZ, 0xfc, !UPT ;  /* 0x030000003c3c7892 */ /* 0x000fe2000f8efc3f */
[----:B------:R-:W-:Y:S01]  /*2660*/  LEA.HI R21, R0, R5, RZ, 0x5 ;  /* 0x0000000500157211 */ /* 0x000fe200078f28ff */
[----:B------:R-:W-:Y:S01]  /*2670*/  IMAD.IADD R75, R74, 0x1, -R75 ;  /* 0x000000014a4b7824 */ /* 0x000fe200078e0a4b */
[--C-:B------:R-:W-:Y:S01]  /*2680*/  SHF.R.S32.HI R0, RZ, 0x2, R4.reuse ;  /* 0x00000002ff007819 */ /* 0x100fe20000011404 */
[----:B------:R-:W-:Y:S01]  /*2690*/  UMOV UR7, 0x40000040 ;  /* 0x4000004000077882 */ /* 0x000fe20000000000 */
[----:B------:R-:W-:-:S02]  /*26a0*/  SHF.R.S32.HI R73, RZ, 0x1f, R4 ;  /* 0x0000001fff497819 */ /* 0x000fc40000011404 */
[----:B------:R-:W-:Y:S01]  /*26b0*/  SHF.R.S32.HI R21, RZ, 0x5, R21 ;  /* 0x00000005ff157819 */ /* 0x000fe20000011415 */
[----:B------:R-:W-:Y:S01]  /*26c0*/  UMOV UR6, UR60 ;  /* 0x0000003c00067c82 */ /* 0x000fe20008000000 */
[----:B------:R-:W-:Y:S02]  /*26d0*/  LEA.HI R73, R73, R0, RZ, 0x3 ;  /* 0x0000000049497211 */ /* 0x000fe400078f18ff */
[----:B------:R-:W-:Y:S02]  /*26e0*/  LEA.HI R72, R152, R152, RZ, 0x1 ;  /* 0x0000009898487211 */ /* 0x000fe400078f08ff */
[----:B------:R-:W-:Y:S02]  /*26f0*/  LEA R76, R21, UR39, 0x4 ;  /* 0x00000027154c7c11 */ /* 0x000fe4000f8e20ff */
[----:B------:R-:W-:Y:S02]  /*2700*/  LOP3.LUT R73, R73, 0xfffffff8, RZ, 0xc0, !PT ;  /* 0xfffffff849497812 */ /* 0x000fe400078ec0ff */
[----:B------:R-:W-:-:S02]  /*2710*/  LOP3.LUT R21, R72, 0x1ffffffe, RZ, 0xc0, !PT ;  /* 0x1ffffffe48157812 */ /* 0x000fc400078ec0ff */
[----:B------:R-:W-:Y:S02]  /*2720*/  IADD3 R76, R76, R0, -R73 ;  /* 0x000000004c4c7210 */ /* 0x000fe40007ffe849 */
[----:B------:R-:W-:Y:S01]  /*2730*/  PLOP3.LUT P2, PT, PT, PT, UP0, 0x80, 0x0 ;  /* 0x000000000000781c */ /* 0x000fe20003f4f008 */
[----:B------:R-:W-:Y:S01]  /*2740*/  IMAD.IADD R21, R152, 0x1, -R21 ;  /* 0x0000000198157824 */ /* 0x000fe200078e0a15 */
[----:B------:R-:W-:Y:S02]  /*2750*/  LEA R76, R75, R76, 0x6 ;  /* 0x0000004c4b4c7211 */ /* 0x000fe400078e30ff */
[----:B------:R-:W-:-:S03]  /*2760*/  LOP3.LUT R4, R4, 0x7ffffffc, RZ, 0xc0, !PT ;  /* 0x7ffffffc04047812 */ /* 0x000fc600078ec0ff */
[----:B------:R-:W-:Y:S02]  /*2770*/  IMAD R21, R21, 0x8, R76 ;  /* 0x0000000815157824 */ /* 0x000fe400078e024c */
[----:B------:R-:W-:Y:S02]  /*2780*/  IMAD.IADD R211, R5, 0x1, -R4 ;  /* 0x0000000105d37824 */ /* 0x000fe400078e0a04 */
[----:B------:R-:W-:Y:S01]  /*2790*/  @P1 IMAD.HI.U32 R72, R21, UR4, RZ ;  /* 0x0000000415481c27 */ /* 0x000fe2000f8e00ff */
[----:B------:R-:W-:-:S03]  /*27a0*/  @UP0 ULDC UR4, c[0x0][0x450] ;  /* 0x0001140000040ab9 */ /* 0x000fc60000000800 */
[----:B------:R-:W-:Y:S01]  /*27b0*/  IMAD.MOV.U32 R0, RZ, RZ, R21 ;  /* 0x000000ffff007224 */ /* 0x000fe200078e0015 */
[----:B------:R-:W-:Y:S01]  /*27c0*/  @P2 SHF.R.U32.HI R0, RZ, UR4, R72 ;  /* 0x00000004ff002c19 */ /* 0x000fe20008011648 */
[----:B------:R-:W-:Y:S01]  /*27d0*/  UIMAD UR4, UR43, -0x60, UR42 ;  /* 0xffffffa02b0478a4 */ /* 0x000fe2000f8e022a */
[----:B------:R-:W-:-:S03]  /*27e0*/  IMAD.U32 R5, RZ, RZ, UR11 ;  /* 0x0000000bff057e24 */ /* 0x000fc6000f8e00ff */
[----:B------:R-:W1:Y:S01]  /*27f0*/  SHFL.IDX PT, R72, R0, RZ, 0x1c1f ;  /* 0x001c1fff00487589 */ /* 0x000e6200000e0000 */
[----:B------:R-:W-:-:S03]  /*2800*/  UIADD3 UR4, UR4, 0x60, URZ ;  /* 0x0000006004047890 */ /* 0x000fc6000fffe03f */
[----:B------:R-:W2:Y:S03]  /*2810*/  SHFL.IDX PT, R73, R0, 0x1, 0x1c1f ;  /* 0x003c1f0000497f89 */ /* 0x000ea600000e0000 */
[----:B------:R-:W-:Y:S01]  /*2820*/  IMAD.U32 R4, RZ, RZ, UR4 ;  /* 0x00000004ff047e24 */ /* 0x000fe2000f8e00ff */
[----:B------:R-:W-:-:S03]  /*2830*/  UIADD3 UR4, UR61, 0x32440, URZ ;  /* 0x000324403d047890 */ /* 0x000fc6000fffe03f */
[----:B------:R-:W-:Y:S01]  /*2840*/  IMAD R4, R211, -0x2, R4 ;  /* 0xfffffffed3047824 */ /* 0x000fe200078e0204 */
[----:B---3--:R-:W-:-:S04]  /*2850*/  UPRMT UR4, UR5, 0x654, UR4 ;  /* 0x0000065405047896 */ /* 0x008fc80008000004 */
[----:B------:R-:W-:-:S05]  /*2860*/  IADD3 R5, R4, 0x1, -R5 ;  /* 0x0000000104057810 */ /* 0x000fca0007ffe805 */
[----:B------:R-:W-:Y:S01]  /*2870*/  SYNCS.ARRIVE.TRANS64.RED.A1T0 RZ, [UR4], RZ ;  /* 0x000000ffffff79a7 */ /* 0x000fe20008100404 */
[-CC-:B-1----:R-:W-:Y:S01]  /*2880*/  VIADDMNMX R72, R72, R5.reuse, R4.reuse, PT ;  /* 0x0000000548487246 */ /* 0x182fe20003800104 */
[----:B------:R1:W-:Y:S03]  /*2890*/  BAR.SYNC.DEFER_BLOCKING R213, 0x100 ;  /* 0x000400d50000751d */ /* 0x0003e60000010000 */
[C---:B------:R-:W-:Y:S02]  /*28a0*/  ISETP.GT.AND P1, PT, R72.reuse, RZ, PT ;  /* 0x000000ff4800720c */ /* 0x040fe40003f24270 */
[C---:B------:R-:W-:Y:S02]  /*28b0*/  ISETP.GT.AND P6, PT, R72.reuse, 0x1, PT ;  /* 0x000000014800780c */ /* 0x040fe40003fc4270 */
[----:B--2---:R-:W-:Y:S02]  /*28c0*/  VIADDMNMX R74, R73, R5, R4, PT ;  /* 0x00000005494a7246 */ /* 0x004fe40003800104 */
[----:B------:R-:W-:-:S02]  /*28d0*/  ISETP.GT.AND P5, PT, R72, 0x8, PT ;  /* 0x000000084800780c */ /* 0x000fc40003fa4270 */
[----:B------:R-:W-:Y:S02]  /*28e0*/  FSEL R73, R24, -INF , P1 ;  /* 0xff80000018497808 */ /* 0x000fe40000800000 */
[----:B------:R-:W-:Y:S02]  /*28f0*/  FSEL R25, R25, -INF , P6 ;  /* 0xff80000019197808 */ /* 0x000fe40003000000 */
[C---:B------:R-:W-:Y:S02]  /*2900*/  ISETP.GT.AND P1, PT, R72.reuse, 0x18, PT ;  /* 0x000000184800780c */ /* 0x040fe40003f24270 */
[C---:B------:R-:W-:Y:S02]  /*2910*/  ISETP.GT.AND P6, PT, R72.reuse, 0x19, PT ;  /* 0x000000194800780c */ /* 0x040fe40003fc4270 */
[----:B------:R-:W-:Y:S02]  /*2920*/  ISETP.GT.AND P3, PT, R72, 0x9, PT ;  /* 0x000000094800780c */ /* 0x000fe40003f64270 */
[----:B------:R-:W-:-:S02]  /*2930*/  FSEL R75, R28, -INF , P5 ;  /* 0xff8000001c4b7808 */ /* 0x000fc40002800000 */
[----:B------:R-:W-:Y:S02]  /*2940*/  ISETP.GT.AND P5, PT, R72, 0x20, PT ;  /* 0x000000204800780c */ /* 0x000fe40003fa4270 */
[----:B------:R-:W-:Y:S02]  /*2950*/  FSEL R164, R36, -INF , P1 ;  /* 0xff80000024a47808 */ /* 0x000fe40000800000 */
[----:B------:R-:W-:Y:S02]  /*2960*/  FSEL R168, R37, -INF , P6 ;  /* 0xff80000025a87808 */ /* 0x000fe40003000000 */
[C---:B------:R-:W-:Y:S02]  /*2970*/  ISETP.GT.AND P1, PT, R72.reuse, 0x30, PT ;  /* 0x000000304800780c */ /* 0x040fe40003f24270 */
[----:B------:R-:W-:Y:S02]  /*2980*/  ISETP.GT.AND P6, PT, R72, 0x31, PT ;  /* 0x000000314800780c */ /* 0x000fe40003fc4270 */
[----:B------:R-:W-:-:S02]  /*2990*/  FMNMX.FTZ R0, R73, R25, !PT ;  /* 0x0000001949007209 */ /* 0x000fc40007810000 */
[----:B------:R-:W-:Y:S02]  /*29a0*/  FSEL R29, R29, -INF , P3 ;  /* 0xff8000001d1d7808 */ /* 0x000fe40001800000 */
[----:B------:R-:W-:Y:S02]  /*29b0*/  ISETP.GT.AND P3, PT, R72, 0x21, PT ;  /* 0x000000214800780c */ /* 0x000fe40003f64270 */
[----:B------:R-:W-:Y:S02]  /*29c0*/  FSEL R5, R40, -INF , P5 ;  /* 0xff80000028057808 */ /* 0x000fe40002800000 */
[C---:B------:R-:W-:Y:S02]  /*29d0*/  ISETP.GT.AND P2, PT, R72.reuse, 0x11, PT ;  /* 0x000000114800780c */ /* 0x040fe40003f44270 */
[----:B------:R-:W-:Y:S02]  /*29e0*/  ISETP.GT.AND P5, PT, R72, 0x38, PT ;  /* 0x000000384800780c */ /* 0x000fe40003fa4270 */
[----:B------:R-:W-:-:S02]  /*29f0*/  FSEL R157, R48, -INF , P1 ;  /* 0xff800000309d7808 */ /* 0x000fc40000800000 */
[----:B------:R-:W-:Y:S02]  /*2a00*/  FSEL R161, R49, -INF , P6 ;  /* 0xff80000031a17808 */ /* 0x000fe40003000000 */
[C---:B------:R-:W-:Y:S02]  /*2a10*/  ISETP.GT.AND P4, PT, R72.reuse, 0x10, PT ;  /* 0x000000104800780c */ /* 0x040fe40003f84270 */
[C---:B------:R-:W-:Y:S02]  /*2a20*/  ISETP.GT.AND P1, PT, R72.reuse, 0x48, PT ;  /* 0x000000484800780c */ /* 0x040fe40003f24270 */
[----:B------:R-:W-:Y:S02]  /*2a30*/  ISETP.GT.AND P6, PT, R72, 0x49, PT ;  /* 0x000000494800780c */ /* 0x000fe40003fc4270 */
[----:B------:R-:W-:Y:S02]  /*2a40*/  FMNMX.FTZ R24, R75, R0, !PT ;  /* 0x000000004b187209 */ /* 0x000fe40007810000 */
[----:B------:R-:W-:-:S02]  /*2a50*/  FSEL R160, R41, -INF , P3 ;  /* 0xff80000029a07808 */ /* 0x000fc40001800000 */
[----:B------:R-:W-:Y:S02]  /*2a60*/  FSEL R159, R33, -INF , P2 ;  /* 0xff800000219f7808 */ /* 0x000fe40001000000 */
[----:B------:R-:W-:Y:S02]  /*2a70*/  ISETP.GT.AND P3, PT, R72, 0x39, PT ;  /* 0x000000394800780c */ /* 0x000fe40003f64270 */
[----:B------:R-:W-:Y:S02]  /*2a80*/  FSEL R166, R52, -INF , P5 ;  /* 0xff80000034a67808 */ /* 0x000fe40002800000 */
[----:B------:R-:W-:Y:S02]  /*2a90*/  FSEL R4, R32, -INF , P4 ;  /* 0xff80000020047808 */ /* 0x000fe40002000000 */
[----:B------:R-:W-:Y:S02]  /*2aa0*/  ISETP.GT.AND P5, PT, R72, 0x50, PT ;  /* 0x000000504800780c */ /* 0x000fe40003fa4270 */
[----:B------:R-:W-:-:S02]  /*2ab0*/  FSEL R167, R60, -INF , P1 ;  /* 0xff8000003ca77808 */ /* 0x000fc40000800000 */
[----:B------:R-:W-:Y:S02]  /*2ac0*/  FSEL R171, R61, -INF , P6 ;  /* 0xff8000003dab7808 */ /* 0x000fe40003000000 */
[----:B------:R-:W-:Y:S02]  /*2ad0*/  FMNMX.FTZ R33, R29, R24, !PT ;  /* 0x000000181d217209 */ /* 0x000fe40007810000 */
[C---:B------:R-:W-:Y:S02]  /*2ae0*/  ISETP.GT.AND P1, PT, R74.reuse, RZ, PT ;  /* 0x000000ff4a00720c */ /* 0x040fe40003f24270 */
[----:B------:R-:W-:Y:S02]  /*2af0*/  ISETP.GT.AND P6, PT, R74, 0x1, PT ;  /* 0x000000014a00780c */ /* 0x000fe40003fc4270 */
[----:B------:R-:W-:Y:S02]  /*2b00*/  FSEL R170, R53, -INF , P3 ;  /* 0xff80000035aa7808 */ /* 0x000fe40001800000 */
[----:B------:R-:W-:-:S02]  /*2b10*/  ISETP.GT.AND P3, PT, R72, 0x51, PT ;  /* 0x000000514800780c */ /* 0x000fc40003f64270 */
[----:B------:R-:W-:Y:S02]  /*2b20*/  FSEL R0, R64, -INF , P5 ;  /* 0xff80000040007808 */ /* 0x000fe40002800000 */
[----:B------:R-:W-:Y:S02]  /*2b30*/  FMNMX.FTZ R24, R4, R33, !PT ;  /* 0x0000002104187209 */ /* 0x000fe40007810000 */
[----:B------:R-:W-:Y:S02]  /*2b40*/  ISETP.GT.AND P5, PT, R74, 0x8, PT ;  /* 0x000000084a00780c */ /* 0x000fe40003fa4270 */
[----:B------:R-:W-:Y:S02]  /*2b50*/  FSEL R33, R26, -INF , P1 ;  /* 0xff8000001a217808 */ /* 0x000fe40000800000 */
[----:B------:R-:W-:Y:S02]  /*2b60*/  FSEL R27, R27, -INF , P6 ;  /* 0xff8000001b1b7808 */ /* 0x000fe40003000000 */
[----:B------:R-:W-:-:S02]  /*2b70*/  FSEL R163, R65, -INF , P3 ;  /* 0xff80000041a37808 */ /* 0x000fc40001800000 */
[----:B------:R-:W-:Y:S02]  /*2b80*/  FMNMX.FTZ R41, R159, R24, !PT ;  /* 0x000000189f297209 */ /* 0x000fe40007810000 */
[----:B------:R-:W-:Y:S02]  /*2b90*/  ISETP.GT.AND P3, PT, R74, 0x9, PT ;  /* 0x000000094a00780c */ /* 0x000fe40003f64270 */
[----:B------:R-:W-:Y:S02]  /*2ba0*/  FSEL R37, R30, -INF , P5 ;  /* 0xff8000001e257808 */ /* 0x000fe40002800000 */
[----:B------:R-:W-:Y:S02]  /*2bb0*/  FMNMX.FTZ R24, R33, R27, !PT ;  /* 0x0000001b21187209 */ /* 0x000fe40007810000 */
[----:B------:R-:W-:Y:S02]  /*2bc0*/  FMNMX.FTZ R41, R164, R41, !PT ;  /* 0x00000029a4297209 */ /* 0x000fe40007810000 */
[----:B------:R-:W-:-:S02]  /*2bd0*/  ISETP.GT.AND P1, PT, R74, 0x10, PT ;  /* 0x000000104a00780c */ /* 0x000fc40003f24270 */
[----:B------:R-:W-:Y:S02]  /*2be0*/  FSEL R31, R31, -INF , P3 ;  /* 0xff8000001f1f7808 */ /* 0x000fe40001800000 */
[----:B------:R-:W-:Y:S02]  /*2bf0*/  FMNMX.FTZ R24, R37, R24, !PT ;  /* 0x0000001825187209 */ /* 0x000fe40007810000 */
        /* <DEDUP_REMOVED lines=11> */
[----:B------:R-:W-:Y:S02]  /*2cb0*/  ISETP.GT.AND P1, PT, R74, 0x20, PT ;  /* 0x000000204a00780c */ /* 0x000fe40003f24270 */
[----:B------:R-:W-:Y:S02]  /*2cc0*/  FSEL R194, R39, -INF , P3 ;  /* 0xff80000027c27808 */ /* 0x000fe40001800000 */
[----:B------:R-:W-:Y:S02]  /*2cd0*/  FMNMX.FTZ R35, R188, R35, !PT ;  /* 0x00000023bc237209 */ /* 0x000fe40007810000 */
[----:B------:R-:W-:Y:S02]  /*2ce0*/  FSEL R169, R45, -INF , P2 ;  /* 0xff8000002da97808 */ /* 0x000fe40001000000 */
[----:B------:R-:W-:-:S02]  /*2cf0*/  ISETP.GT.AND P4, PT, R72, 0x28, PT ;  /* 0x000000284800780c */ /* 0x000fc40003f84270 */
[----:B------:R-:W-:Y:S02]  /*2d00*/  FMNMX.FTZ R45, R5, R26, !PT ;  /* 0x0000001a052d7209 */ /* 0x000fe40007810000 */
[----:B------:R-:W-:Y:S02]  /*2d10*/  ISETP.GT.AND P6, PT, R74, 0x21, PT ;  /* 0x000000214a00780c */ /* 0x000fe40003fc4270 */
[----:B------:R-:W-:Y:S02]  /*2d20*/  FSEL R175, R42, -INF , P1 ;  /* 0xff8000002aaf7808 */ /* 0x000fe40000800000 */
[----:B------:R-:W-:Y:S02]  /*2d30*/  FMNMX.FTZ R24, R194, R35, !PT ;  /* 0x00000023c2187209 */ /* 0x000fe40007810000 */
[----:B------:R-:W-:Y:S02]  /*2d40*/  FSEL R165, R44, -INF , P4 ;  /* 0xff8000002ca57808 */ /* 0x000fe40002000000 */
[----:B------:R-:W-:-:S02]  /*2d50*/  FMNMX.FTZ R26, R160, R45, !PT ;  /* 0x0000002da01a7209 */ /* 0x000fc40007810000 */
[C---:B------:R-:W-:Y:S02]  /*2d60*/  ISETP.GT.AND P5, PT, R74.reuse, 0x28, PT ;  /* 0x000000284a00780c */ /* 0x040fe40003fa4270 */
[----:B------:R-:W-:Y:S02]  /*2d70*/  FSEL R182, R43, -INF , P6 ;  /* 0xff8000002bb67808 */ /* 0x000fe40003000000 */
[----:B------:R-:W-:Y:S02]  /*2d80*/  FMNMX.FTZ R35, R175, R24, !PT ;  /* 0x00000018af237209 */ /* 0x000fe40007810000 */
[----:B------:R-:W-:Y:S02]  /*2d90*/  FMNMX.FTZ R26, R165, R26, !PT ;  /* 0x0000001aa51a7209 */ /* 0x000fe40007810000 */
[----:B------:R-:W-:Y:S02]  /*2da0*/  ISETP.GT.AND P3, PT, R74, 0x29, PT ;  /* 0x000000294a00780c */ /* 0x000fe40003f64270 */
[----:B------:R-:W-:-:S02]  /*2db0*/  FSEL R190, R46, -INF , P5 ;  /* 0xff8000002ebe7808 */ /* 0x000fc40002800000 */
[----:B------:R-:W-:Y:S02]  /*2dc0*/  FMNMX.FTZ R35, R182, R35, !PT ;  /* 0x00000023b6237209 */ /* 0x000fe40007810000 */
[----:B------:R-:W-:Y:S02]  /*2dd0*/  FMNMX.FTZ R26, R169, R26, !PT ;  /* 0x0000001aa91a7209 */ /* 0x000fe40007810000 */
        /* <DEDUP_REMOVED lines=8> */
[----:B------:R-:W-:Y:S02]  /*2e60*/  ISETP.GT.AND P5, PT, R74, 0x38, PT ;  /* 0x000000384a00780c */ /* 0x000fe40003fa4270 */
[----:B------:R-:W-:-:S02]  /*2e70*/  FSEL R183, R51, -INF , P6 ;  /* 0xff80000033b77808 */ /* 0x000fc40003000000 */
[----:B------:R-:W-:Y:S02]  /*2e80*/  FMNMX.FTZ R24, R176, R35, !PT ;  /* 0x00000023b0187209 */ /* 0x000fe40007810000 */
[----:B------:R-:W-:Y:S02]  /*2e90*/  ISETP.GT.AND P4, PT, R72, 0x40, PT ;  /* 0x000000404800780c */ /* 0x000fe40003f84270 */
        /* <DEDUP_REMOVED lines=29> */
[----:B------:R-:W-:Y:S02]  /*3070*/  FMNMX.FTZ R26, R0, R39, !PT ;  /* 0x00000027001a7209 */ /* 0x000fe40007810000 */
[----:B------:R-:W-:Y:S02]  /*3080*/  FSEL R173, R69, -INF , P2 ;  /* 0xff80000045ad7808 */ /* 0x000fe40001000000 */
        /* <DEDUP_REMOVED lines=36> */
[----:B------:R-:W-:Y:S01]  /*32d0*/  FFMA.FTZ R4, R4, UR10, -R202 ;  /* 0x0000000a04047c23 */ /* 0x000fe200080108ca */
[--C-:B------:R-:W-:Y:S01]  /*32e0*/  FFMA.FTZ R184, R33, UR10, -R204.reuse ;  /* 0x0000000a21b87c23 */ /* 0x100fe200080108cc */
[--C-:B------:R-:W-:Y:S01]  /*32f0*/  FFMA.FTZ R187, R27, UR10, -R204.reuse ;  /* 0x0000000a1bbb7c23 */ /* 0x100fe200080108cc */
[--C-:B------:R-:W-:Y:S01]  /*3300*/  FFMA.FTZ R186, R37, UR10, -R204.reuse ;  /* 0x0000000a25ba7c23 */ /* 0x100fe200080108cc */
[--C-:B------:R-:W-:Y:S01]  /*3310*/  FFMA.FTZ R189, R31, UR10, -R204.reuse ;  /* 0x0000000a1fbd7c23 */ /* 0x100fe200080108cc */
[----:B------:R-:W-:Y:S01]  /*3320*/  FFMA.FTZ R168, R174, UR10, -R204 ;  /* 0x0000000aaea87c23 */ /* 0x000fe200080108cc */
[--C-:B------:R-:W-:Y:S01]  /*3330*/  FFMA.FTZ R159, R159, UR10, -R202.reuse ;  /* 0x0000000a9f9f7c23 */ /* 0x100fe200080108ca */
[----:B------:R-:W2:Y:S01]  /*3340*/  MUFU.EX2 R178, R178 ;  /* 0x000000b200b27308 */ /* 0x000ea20000000800 */
[----:B------:R-:W-:Y:S01]  /*3350*/  FFMA.FTZ R164, R164, UR10, -R202 ;  /* 0x0000000aa4a47c23 */ /* 0x000fe200080108ca */
[--C-:B------:R-:W-:Y:S01]  /*3360*/  FFMA.FTZ R181, R181, UR10, -R204.reuse ;  /* 0x0000000ab5b57c23 */ /* 0x100fe200080108cc */
[--C-:B------:R-:W-:Y:S01]  /*3370*/  FFMA.FTZ R174, R188, UR10, -R204.reuse ;  /* 0x0000000abcae7c23 */ /* 0x100fe200080108cc */
[----:B------:R-:W-:Y:S01]  /*3380*/  FFMA.FTZ R207, R194, UR10, -R204 ;  /* 0x0000000ac2cf7c23 */ /* 0x000fe200080108cc */
[----:B------:R-:W-:Y:S01]  /*3390*/  FFMA.FTZ R188, R169, UR10, -R202 ;  /* 0x0000000aa9bc7c23 */ /* 0x000fe200080108ca */
[--C-:B------:R-:W-:Y:S01]  /*33a0*/  FFMA.FTZ R169, R175, UR10, -R204.reuse ;  /* 0x0000000aafa97c23 */ /* 0x100fe200080108cc */
[----:B------:R-:W-:Y:S01]  /*33b0*/  FFMA.FTZ R175, R190, UR10, -R204 ;  /* 0x0000000abeaf7c23 */ /* 0x000fe200080108cc */
[----:B------:R-:W-:Y:S01]  /*33c0*/  MUFU.EX2 R180, R180 ;  /* 0x000000b400b47308 */ /* 0x000fe20000000800 */
[--C-:B------:R-:W-:Y:S01]  /*33d0*/  FFMA.FTZ R5, R5, UR10, -R202.reuse ;  /* 0x0000000a05057c23 */ /* 0x100fe200080108ca */
[--C-:B------:R-:W-:Y:S01]  /*33e0*/  FFMA.FTZ R160, R160, UR10, -R202.reuse ;  /* 0x0000000aa0a07c23 */ /* 0x100fe200080108ca */
[----:B------:R-:W-:Y:S01]  /*33f0*/  FFMA.FTZ R165, R165, UR10, -R202 ;  /* 0x0000000aa5a57c23 */ /* 0x000fe200080108ca */
[--C-:B------:R-:W-:Y:S01]  /*3400*/  FFMA.FTZ R182, R182, UR10, -R204.reuse ;  /* 0x0000000ab6b67c23 */ /* 0x100fe200080108cc */
[----:B------:R-:W-:Y:S01]  /*3410*/  FFMA.FTZ R190, R195, UR10, -R204 ;  /* 0x0000000ac3be7c23 */ /* 0x000fe200080108cc */
[--C-:B------:R-:W-:Y:S01]  /*3420*/  FFMA.FTZ R194, R161, UR10, -R202.reuse ;  /* 0x0000000aa1c27c23 */ /* 0x100fe200080108ca */
[--C-:B------:R-:W-:Y:S01]  /*3430*/  FFMA.FTZ R161, R166, UR10, -R202.reuse ;  /* 0x0000000aa6a17c23 */ /* 0x100fe200080108ca */
[----:B------:R-:W3:Y:S01]  /*3440*/  MUFU.EX2 R185, R185 ;  /* 0x000000b900b97308 */ /* 0x000ee20000000800 */
[----:B--2---:R-:W-:Y:S01]  /*3450*/  F2FP.F16.F32.PACK_AB R152, R178, R179 ;  /* 0x000000b3b298723e */ /* 0x004fe200000000ff */
[----:B------:R-:W-:Y:S01]  /*3460*/  FFMA.FTZ R166, R170, UR10, -R202 ;  /* 0x0000000aaaa67c23 */ /* 0x000fe200080108ca */
        /* <DEDUP_REMOVED lines=9> */
[----:B------:R-:W-:Y:S01]  /*3500*/  FFMA.FTZ R171, R177, UR10, -R204 ;  /* 0x0000000ab1ab7c23 */ /* 0x000fe200080108cc */
[----:B------:R-:W-:Y:S01]  /*3510*/  FFMA.FTZ R158, R158, UR10, -R202 ;  /* 0x0000000a9e9e7c23 */ /* 0x000fe200080108ca */
[--C-:B------:R-:W-:Y:S01]  /*3520*/  FFMA.FTZ R192, R192, UR10, -R204.reuse ;  /* 0x0000000ac0c07c23 */ /* 0x100fe200080108cc */
[--C-:B------:R-:W-:Y:S01]  /*3530*/  FFMA.FTZ R177, R198, UR10, -R204.reuse ;  /* 0x0000000ac6b17c23 */ /* 0x100fe200080108cc */
[----:B------:R-:W2:Y:S01]  /*3540*/  MUFU.EX2 R187, R187 ;  /* 0x000000bb00bb7308 */ /* 0x000ea20000000800 */
[----:B---3--:R-:W-:Y:S01]  /*3550*/  F2FP.F16.F32.PACK_AB R154, R185, R180 ;  /* 0x000000b4b99a723e */ /* 0x008fe200000000ff */
[----:B------:R-:W-:Y:S01]  /*3560*/  FFMA.FTZ R196, R201, UR10, -R204 ;  /* 0x0000000ac9c47c23 */ /* 0x000fe200080108cc */
[--C-:B------:R-:W-:Y:S01]  /*3570*/  FFMA.FTZ R0, R0, UR10, -R202.reuse ;  /* 0x0000000a00007c23 */ /* 0x100fe200080108ca */
[--C-:B------:R-:W-:Y:S01]  /*3580*/  FFMA.FTZ R163, R163, UR10, -R202.reuse ;  /* 0x0000000aa3a37c23 */ /* 0x100fe200080108ca */
[--C-:B------:R-:W-:Y:S01]  /*3590*/  FFMA.FTZ R172, R172, UR10, -R202.reuse ;  /* 0x0000000aacac7c23 */ /* 0x100fe200080108ca */
[----:B------:R-:W-:Y:S01]  /*35a0*/  FFMA.FTZ R173, R173, UR10, -R202 ;  /* 0x0000000aadad7c23 */ /* 0x000fe200080108ca */
[--C-:B------:R-:W-:Y:S01]  /*35b0*/  FFMA.FTZ R198, R197, UR10, -R204.reuse ;  /* 0x0000000ac5c67c23 */ /* 0x100fe200080108cc */
[----:B------:R-:W-:Y:S01]  /*35c0*/  MUFU.EX2 R186, R186 ;  /* 0x000000ba00ba7308 */ /* 0x000fe20000000800 */
[--C-:B------:R-:W-:Y:S01]  /*35d0*/  FFMA.FTZ R193, R193, UR10, -R204.reuse ;  /* 0x0000000ac1c17c23 */ /* 0x100fe200080108cc */
[--C-:B------:R-:W-:Y:S01]  /*35e0*/  FFMA.FTZ R197, R199, UR10, -R204.reuse ;  /* 0x0000000ac7c57c23 */ /* 0x100fe200080108cc */
[----:B------:R-:W-:Y:S01]  /*35f0*/  FFMA.FTZ R202, R203, UR10, -R204 ;  /* 0x0000000acbca7c23 */ /* 0x000fe200080108cc */
[----:B------:R-:W-:-:S04]  /*3600*/  FADD.FTZ R179, R179, R178 ;  /* 0x000000b2b3b37221 */ /* 0x000fc80000010000 */
        /* <DEDUP_REMOVED lines=12> */
[----:B------:R-:W-:Y:S01]  /*36d0*/  HGMMA.64x256x16.F32 R24, R152, gdesc[UR4].tnspB, RZ, !UPT, gsb0 ;  /* 0x43e0000498187df0 */ /* 0x000fe2000c0008ff */
[----:B------:R-:W-:Y:S01]  /*36e0*/  UIADD3 UR6, UR60, 0x80, URZ ;  /* 0x000000803c067890 */ /* 0x000fe2000fffe03f */
[----:B------:R-:W-:-:S03]  /*36f0*/  UMOV UR7, 0x40000040 ;  /* 0x4000004000077882 */ /* 0x000fc60000000000 */
        /* <DEDUP_REMOVED lines=37> */
[----:B---3--:R-:W-:Y:S01]  /*3950*/  F2FP.F16.F32.PACK_AB R153, R181, R168 ;  /* 0x000000a8b599723e */ /* 0x008fe200000000ff */
        /* <DEDUP_REMOVED lines=85> */
.L_x_4715:
[----:B------:R-:W-:Y:S01]  /*3eb0*/  UISETP.NE.AND UP0, UPT, UR56, URZ, UPT ;  /* 0x0000003f3800728c */ /* 0x000fe2000bf05270 */
[----:B------:R-:W0:Y:S01]  /*3ec0*/  S2UR UR7, SR_CgaCtaId ;  /* 0x00000000000779c3 */ /* 0x000e220000008800 */
[----:B------:R-:W-:Y:S01]  /*3ed0*/  R2UR UR14, R212 ;  /* 0x00000000d40e72ca */ /* 0x000fe200000e0000 */
[----:B------:R-:W-:Y:S01]  /*3ee0*/  UIADD3 UR6, UR61, 0x32460, URZ ;  /* 0x000324603d067890 */ /* 0x000fe2000fffe03f */
[----:B------:R-:W-:-:S07]  /*3ef0*/  MOV R5, RZ ;  /* 0x000000ff00057202 */ /* 0x000fce0000000f00 */
[----:B------:R-:W-:Y:S02]  /*3f00*/  @UP0 ULDC UR4, c[0x0][0x44c] ;  /* 0x0001130000040ab9 */ /* 0x000fe40000000800 */
[----:B------:R-:W-:-:S07]  /*3f10*/  UIMAD.WIDE.U32 UR4, UR39, UR4, URZ ;  /* 0x00000004270472a5 */ /* 0x000fce000f8e003f */
[----:B------:R-:W-:Y:S01]  /*3f20*/  @UP0 UMOV UR4, UR5 ;  /* 0x0000000500040c82 */ /* 0x000fe20008000000 */
[----:B------:R-:W-:Y:S02]  /*3f30*/  @UP0 ULDC UR5, c[0x0][0x450] ;  /* 0x0001140000050ab9 */ /* 0x000fe40000000800 */
[----:B------:R-:W-:Y:S02]  /*3f40*/  @UP0 USHF.R.U32.HI UR39, URZ, UR5, UR4 ;  /* 0x000000053f270299 */ /* 0x000fe40008011604 */
[----:B0-----:R-:W-:Y:S02]  /*3f50*/  UPRMT UR6, UR7, 0x654, UR6 ;  /* 0x0000065407067896 */ /* 0x001fe40008000006 */
[----:B------:R-:W-:Y:S02]  /*3f60*/  UIADD3 UR4, UR39, -UR11, UR42 ;  /* 0x8000000b27047290 */ /* 0x000fe4000fffe02a */
[----:B------:R-:W-:Y:S02]  /*3f70*/  UIADD3 UR7, UR43, -0x2, URZ ;  /* 0xfffffffe2b077890 */ /* 0x000fe4000fffe03f */
[----:B------:R-:W-:-:S03]  /*3f80*/  UIMAD.WIDE UR4, UR4, 0x2aaaaaab, URZ ;  /* 0x2aaaaaab040478a5 */ /* 0x000fc6000f8e023f */
[----:B------:R-:W-:Y:S01]  /*3f90*/  SYNCS.ARRIVE.TRANS64.RED.A1T0 RZ, [UR6], RZ ;  /* 0x000000ffffff79a7 */ /* 0x000fe20008100406 */
[----:B------:R-:W-:-:S04]  /*3fa0*/  USHF.R.U32.HI UR4, URZ, 0x1f, UR5 ;  /* 0x0000001f3f047899 */ /* 0x000fc80008011605 */
[----:B------:R-:W-:-:S04]  /*3fb0*/  ULEA.HI.SX32 UR4, UR5, UR4, 0x1c ;  /* 0x0000000405047291 */ /* 0x000fc8000f8fe23f */
[----:B------:R-:W-:-:S04]  /*3fc0*/  UISETP.LT.AND UP0, UPT, UR14, UR4, UPT ;  /* 0x000000040e00728c */ /* 0x000fc8000bf01270 */
[----:B------:R-:W-:-:S03]  /*3fd0*/  USEL UR39, UR14, UR4, !UP0 ;  /* 0x000000040e277287 */ /* 0x000fc6000c000000 */
[----:B------:R-:W-:Y:S01]  /*3fe0*/  UMOV UR4, URZ ;  /* 0x0000003f00047c82 */ /* 0x000fe20008000000 */
[----:B------:R-:W-:-:S06]  /*3ff0*/  UISETP.GE.AND UP0, UPT, UR7, UR39, UPT ;  /* 0x000000270700728c */ /* 0x000fcc000bf06270 */
[----:B------:R-:W-:-:S13]  /*4000*/  PLOP3.LUT P1, PT, PT, PT, UP0, 0x80, 0x0 ;  /* 0x000000000000781c */ /* 0x000fda0003f2f008 */
[----:B------:R-:W-:Y:S05]  /*4010*/  @!P1 BRA `(.L_x_4716) ;  /* 0x0000002c00509947 */ /* 0x000fea0003800000 */
[----:B------:R-:W-:Y:S01]  /*4020*/  IMAD.MOV.U32 R201, RZ, RZ, R156 ;  /* 0x000000ffffc97224 */ /* 0x000fe200078e009c */
[----:B------:R-:W-:Y:S01]  /*4030*/  UMOV UR4, URZ ;  /* 0x0000003f00047c82 */ /* 0x000fe20008000000 */
[----:B------:R-:W-:Y:S02]  /*4040*/  IMAD.MOV.U32 R202, RZ, RZ, R200 ;  /* 0x000000ffffca7224 */ /* 0x000fe400078e00c8 */
[----:B------:R-:W-:-:S07]  /*4050*/  IMAD.MOV.U32 R5, RZ, RZ, RZ ;  /* 0x000000ffff057224 */ /* 0x000fce00078e00ff */
.L_x_4727:
[----:B------:R-:W-:-:S04]  /*4060*/  UIADD3 UR4, UR4, 0x1, URZ ;  /* 0x0000000104047890 */ /* 0x000fc8000fffe03f */
[----:B------:R-:W-:-:S04]  /*4070*/  UISETP.NE.AND UP0, UPT, UR4, 0x2, UPT ;  /* 0x000000020400788c */ /* 0x000fc8000bf05270 */
[----:B------:R-:W-:Y:S02]  /*4080*/  USEL UR5, URZ, 0x1, UP0 ;  /* 0x000000013f057887 */ /* 0x000fe40008000000 */
[----:B------:R-:W-:-:S04]  /*4090*/  USEL UR4, UR4, URZ, UP0 ;  /* 0x0000003f04047287 */ /* 0x000fc80008000000 */
[----:B------:R-:W-:Y:S01]  /*40a0*/  LOP3.LUT R5, R5, UR5, RZ, 0x3c, !PT ;  /* 0x0000000505057c12 */ /* 0x000fe2000f8e3cff */
[----:B------:R-:W-:Y:S07]  /*40b0*/  @!P0 BRA `(.L_x_4717) ;  /* 0x0000000000048947 */ /* 0x000fee0003800000 */
[----:B------:R-:W-:Y:S01]  /*40c0*/  BPT.TRAP 0x1 ;  /* 0x000000040000795c */ /* 0x000fe20000300000 */
.L_x_4717:
[----:B------:R-:W-:Y:S01]  /*40d0*/  ULEA UR5, UR4, UR61, 0x3 ;  /* 0x0000003d04057291 */ /* 0x000fe2000f8e183f */
[----:B------:R-:W-:-:S08]  /*40e0*/  SHF.L.U32 R20, R5, 0x1f, RZ ;  /* 0x0000001f05147819 */ /* 0x000fd000000006ff */
[----:B------:R0:W1:Y:S01]  /*40f0*/  SYNCS.PHASECHK.TRANS64.TRYWAIT P1, [UR5+0x32430], R20 ;  /* 0x03243014ff0075a7 */ /* 0x0000620008020145 */
[----:B------:R-:W-:Y:S05]  /*4100*/  @!P0 BRA `(.L_x_4718) ;  /* 0x0000000000048947 */ /* 0x000fea0003800000 */
[----:B------:R-:W-:Y:S01]  /*4110*/  BPT.TRAP 0x1 ;  /* 0x000000040000795c */ /* 0x000fe20000300000 */
.L_x_4718:
[----:B-1----:R-:W-:Y:S05]  /*4120*/  @P1 BRA `(.L_x_4719) ;  /* 0x0000000000081947 */ /* 0x002fea0003800000 */
[----:B------:R-:W1:Y:S02]  /*4130*/  SYNCS.PHASECHK.TRANS64.TRYWAIT P1, [UR5+0x32430], R20 ;  /* 0x03243014ff0075a7 */ /* 0x000e640008020145 */
[----:B-1----:R-:W-:Y:S05]  /*4140*/  @!P1 BRA `(.L_x_4720) ;  /* 0x000000c4007c9947 */ /* 0x002fea0003800000 */
.L_x_4719:
        /* <DEDUP_REMOVED lines=51> */
.L_x_4721:
[----:B------:R1:W2:Y:S01]  /*4480*/  SYNCS.PHASECHK.TRANS64.TRYWAIT P1, [UR5+0x32450], R20 ;  /* 0x03245014ff0075a7 */ /* 0x0002a20008020145 */
[----:B------:R-:W-:Y:S05]  /*4490*/  @!P0 BRA `(.L_x_4722) ;  /* 0x0000000000048947 */ /* 0x000fea0003800000 */
[----:B------:R-:W-:Y:S01]  /*44a0*/  BPT.TRAP 0x1 ;  /* 0x000000040000795c */ /* 0x000fe20000300000 */
.L_x_4722:
[----:B--2---:R-:W-:Y:S05]  /*44b0*/  @P1 BRA `(.L_x_4723) ;  /* 0x0000000000081947 */ /* 0x004fea0003800000 */
[----:B------:R-:W2:Y:S02]  /*44c0*/  SYNCS.PHASECHK.TRANS64.TRYWAIT P1, [UR5+0x32450], R20 ;  /* 0x03245014ff0075a7 */ /* 0x000ea40008020145 */
[----:B--2---:R-:W-:Y:S05]  /*44d0*/  @!P1 BRA `(.L_x_4724) ;  /* 0x000000c000b09947 */ /* 0x004fea0003800000 */
.L_x_4723:
[----:B012---:R-:W-:Y:S01]  /*44e0*/  MOV R20, UR45 ;  /* 0x0000002d00147c02 */ /* 0x007fe20008000f00 */
[----:B------:R-:W-:Y:S01]  /*44f0*/  UIMAD UR6, UR4, 0xc00, UR38 ;  /* 0x00000c00040678a4 */ /* 0x000fe2000f8e0226 */
[----:B------:R-:W-:Y:S01]  /*4500*/  MOV R200, UR44 ;  /* 0x0000002c00c87c02 */ /* 0x000fe20008000f00 */
[----:B------:R-:W-:Y:S01]  /*4510*/  WARPGROUP.ARRIVE ;  /* 0x00000000000079c5 */ /* 0x000fe20000000000 */
[----:B------:R-:W-:Y:S01]  /*4520*/  R2UR UR44, R8 ;  /* 0x00000000082c72ca */ /* 0x000fe200000e0000 */
[----:B------:R-:W-:Y:S01]  /*4530*/  UMOV UR47, 0x40000040 ;  /* 0x40000040002f7882 */ /* 0x000fe20000000000 */
[----:B------:R-:W-:Y:S01]  /*4540*/  R2UR UR45, R9 ;  /* 0x00000000092d72ca */ /* 0x000fe200000e0000 */
[----:B------:R-:W-:Y:S01]  /*4550*/  UIADD3 UR10, UR6, 0x2, URZ ;  /* 0x00000002060a7890 */ /* 0x000fe2000fffe03f */
[----:B------:R-:W-:Y:S01]  /*4560*/  MOV R203, UR49 ;  /* 0x0000003100cb7c02 */ /* 0x000fe20008000f00 */
[----:B------:R-:W-:Y:S01]  /*4570*/  UMOV UR46, UR6 ;  /* 0x00000006002e7c82 */ /* 0x000fe20008000000 */
[----:B------:R-:W-:Y:S01]  /*4580*/  MOV R204, UR48 ;  /* 0x0000003000cc7c02 */ /* 0x000fe20008000f00 */
[----:B------:R-:W-:Y:S01]  /*4590*/  UMOV UR51, 0x40000040 ;  /* 0x4000004000337882 */ /* 0x000fe20000000000 */
[----:B------:R-:W-:Y:S01]  /*45a0*/  R2UR UR48, R6 ;  /* 0x00000000063072ca */ /* 0x000fe200000e0000 */
[----:B------:R-:W-:Y:S01]  /*45b0*/  UMOV UR55, 0x40000040 ;  /* 0x4000004000377882 */ /* 0x000fe20000000000 */
[----:B------:R-:W-:Y:S01]  /*45c0*/  R2UR UR49, R7 ;  /* 0x00000000073172ca */ /* 0x000fe200000e0000 */
[----:B------:R-:W-:Y:S01]  /*45d0*/  UMOV UR50, UR10 ;  /* 0x0000000a00327c82 */ /* 0x000fe20008000000 */
[----:B------:R-:W-:Y:S01]  /*45e0*/  MOV R205, UR53 ;  /* 0x0000003500cd7c02 */ /* 0x000fe20008000f00 */
[----:B------:R-:W-:Y:S01]  /*45f0*/  UIADD3 UR10, UR6, 0x4, URZ ;  /* 0x00000004060a7890 */ /* 0x000fe2000fffe03f */
[----:B------:R-:W-:Y:S01]  /*4600*/  MOV R206, UR52 ;  /* 0x0000003400ce7c02 */ /* 0x000fe20008000f00 */
[----:B------:R-:W-:Y:S01]  /*4610*/  HGMMA.64x96x16.F32 R152, gdesc[UR44], R152, gsb0 ;  /* 0x016000002c9879f0 */ /* 0x000fe20008000898 */
[----:B------:R-:W-:Y:S01]  /*4620*/  R2UR UR52, R2 ;  /* 0x00000000023472ca */ /* 0x000fe200000e0000 */
[----:B------:R-:W-:Y:S01]  /*4630*/  UMOV UR59, 0x40000040 ;  /* 0x40000040003b7882 */ /* 0x000fe20000000000 */
[----:B------:R-:W-:Y:S01]  /*4640*/  R2UR UR53, R3 ;  /* 0x00000000033572ca */ /* 0x000fe200000e0000 */
[----:B------:R-:W-:Y:S01]  /*4650*/  UMOV UR11, 0x40000040 ;  /* 0x40000040000b7882 */ /* 0x000fe20000000000 */
[----:B------:R-:W-:Y:S01]  /*4660*/  UMOV UR54, UR10 ;  /* 0x0000000a00367c82 */ /* 0x000fe20008000000 */
[----:B------:R-:W-:Y:S01]  /*4670*/  MOV R207, UR57 ;  /* 0x0000003900cf7c02 */ /* 0x000fe20008000f00 */
[----:B------:R-:W-:Y:S01]  /*4680*/  UIADD3 UR10, UR6, 0x6, URZ ;  /* 0x00000006060a7890 */ /* 0x000fe2000fffe03f */
[----:B------:R-:W-:Y:S01]  /*4690*/  MOV R208, UR56 ;  /* 0x0000003800d07c02 */ /* 0x000fe20008000f00 */
[----:B------:R-:W-:Y:S01]  /*46a0*/  UIADD3 UR14, UR6, 0x302, URZ ;  /* 0x00000302060e7890 */ /* 0x000fe2000fffe03f */
[----:B------:R-:W-:Y:S01]  /*46b0*/  R2UR UR56, R18 ;  /* 0x00000000123872ca */ /* 0x000fe200000e0000 */
[----:B------:R-:W-:Y:S01]  /*46c0*/  UMOV UR15, 0x40000040 ;  /* 0x40000040000f7882 */ /* 0x000fe20000000000 */
[----:B------:R-:W-:Y:S01]  /*46d0*/  R2UR UR57, R19 ;  /* 0x00000000133972ca */ /* 0x000fe200000e0000 */
[----:B------:R-:W-:Y:S01]  /*46e0*/  UIADD3 UR18, UR6, 0x304, URZ ;  /* 0x0000030406127890 */ /* 0x000fe2000fffe03f */
[----:B------:R-:W-:Y:S01]  /*46f0*/  R2UR UR45, R20 ;  /* 0x00000000142d72ca */ /* 0x000fe200000e0000 */
[----:B------:R-:W-:Y:S01]  /*4700*/  UMOV UR58, UR10 ;  /* 0x0000000a003a7c82 */ /* 0x000fe20008000000 */
[----:B------:R-:W-:Y:S01]  /*4710*/  UIADD3 UR10, UR6, 0x300, URZ ;  /* 0x00000300060a7890 */ /* 0x000fe2000fffe03f */
[----:B------:R-:W-:Y:S01]  /*4720*/  R2UR UR44, R200 ;  /* 0x00000000c82c72ca */ /* 0x000fe200000e0000 */
[----:B------:R-:W-:Y:S01]  /*4730*/  UMOV UR19, 0x40000040 ;  /* 0x4000004000137882 */ /* 0x000fe20000000000 */
[----:B------:R-:W-:Y:S01]  /*4740*/  UIADD3 UR22, UR6, 0x306, URZ ;  /* 0x0000030606167890 */ /* 0x000fe2000fffe03f */
[----:B------:R-:W0:Y:S01]  /*4750*/  S2R R209, SR_TID.X ;  /* 0x0000000000d17919 */ /* 0x000e220000002100 */
        /* <DEDUP_REMOVED lines=27> */
[----:B------:R-:W-:Y:S01]  /*4910*/  UIADD3 UR6, UR6, 0x906, URZ ;  /* 0x0000090606067890 */ /* 0x000fe2000fffe03f */
[----:B------:R-:W-:Y:S02]  /*4920*/  WARPGROUP.DEPBAR.LE gsb0, 0x0 ;  /* 0x00008000000079c5 */ /* 0x000fe40000010000 */
[----:B------:R-:W-:-:S06]  /*4930*/  WARPGROUP.ARRIVE ;  /* 0x00000000000079c5 */ /* 0x000fcc0000000000 */
[----:B------:R-:W-:Y:S01]  /*4940*/  HGMMA.64x96x16.F32 R152, gdesc[UR56], R152, gsb0 ;  /* 0x01600000389879f0 */ /* 0x000fe20008000898 */
[----:B------:R-:W-:Y:S01]  /*4950*/  R2UR UR56, R16 ;  /* 0x00000000103872ca */ /* 0x000fe200000e0000 */
[----:B------:R-:W-:Y:S01]  /*4960*/  UMOV UR58, UR6 ;  /* 0x00000006003a7c82 */ /* 0x000fe20008000000 */
        /* <DEDUP_REMOVED lines=37> */
[----:B------:R-:W-:Y:S01]  /*4bc0*/  HGMMA.64x96x16.F32 R152, gdesc[UR56], R152, gsb0 ;  /* 0x01600000389879f0 */ /* 0x000fe20008000898 */
[----:B------:R-:W-:Y:S02]  /*4bd0*/  R2UR UR57, R207 ;  /* 0x00000000cf3972ca */ /* 0x000fe400000e0000 */
[----:B------:R-:W-:Y:S01]  /*4be0*/  R2UR UR56, R208 ;  /* 0x00000000d03872ca */ /* 0x000fe200000e0000 */
[----:B------:R-:W-:Y:S02]  /*4bf0*/  WARPGROUP.DEPBAR.LE gsb0, 0x0 ;  /* 0x00008000000079c5 */ /* 0x000fe40000010000 */
[----:B------:R0:W-:Y:S06]  /*4c00*/  BAR.ARV R20, 0x100 ;  /* 0x000400140000751d */ /* 0x0001ec0000002000 */
[----:B------:R-:W-:Y:S06]  /*4c10*/  @!P0 BRA `(.L_x_4725) ;  /* 0x0000000000048947 */ /* 0x000fec0003800000 */
[----:B------:R-:W-:Y:S01]  /*4c20*/  BPT.TRAP 0x1 ;  /* 0x000000040000795c */ /* 0x000fe20000300000 */
.L_x_4725:
[----:B------:R-:W-:Y:S01]  /*4c30*/  UISETP.NE.AND UP0, UPT, UR56, URZ, UPT ;  /* 0x0000003f3800728c */ /* 0x000fe2000bf05270 */
[----:B------:R-:W-:Y:S01]  /*4c40*/  IMAD.MOV.U32 R204, RZ, RZ, R21 ;  /* 0x000000ffffcc7224 */ /* 0x000fe200078e0015 */
[----:B------:R-:W-:Y:S01]  /*4c50*/  ULDC UR10, c[0x0][0x2f0] ;  /* 0x0000bc00000a7ab9 */ /* 0x000fe20000000800 */
[----:B------:R-:W1:Y:S01]  /*4c60*/  S2UR UR14, SR_CgaCtaId ;  /* 0x00000000000e79c3 */ /* 0x000e620000008800 */
[----:B------:R-:W-:Y:S01]  /*4c70*/  MOV R207, UR10 ;  /* 0x0000000a00cf7c02 */ /* 0x000fe20008000f00 */
[----:B------:R-:W-:Y:S01]  /*4c80*/  ULDC UR10, c[0x0][0xa80] ;  /* 0x0002a000000a7ab9 */ /* 0x000fe20000000800 */
[----:B------:R-:W-:Y:S01]  /*4c90*/  PLOP3.LUT P1, PT, PT, PT, UP0, 0x80, 0x0 ;  /* 0x000000000000781c */ /* 0x000fe20003f2f008 */
[----:B------:R-:W-:Y:S01]  /*4ca0*/  UIADD3 UR11, UR5, 0x32440, URZ ;  /* 0x00032440050b7890 */ /* 0x000fe2000fffe03f */
[----:B------:R-:W-:Y:S01]  /*4cb0*/  PLOP3.LUT P2, PT, PT, PT, UP0, 0x80, 0x0 ;  /* 0x000000000000781c */ /* 0x000fe20003f4f008 */
[----:B------:R-:W-:Y:S02]  /*4cc0*/  UMOV UR15, 0x40000040 ;  /* 0x40000040000f7882 */ /* 0x000fe40000000000 */
[----:B------:R-:W-:-:S08]  /*4cd0*/  @UP0 ULDC UR6, c[0x0][0x44c] ;  /* 0x0001130000060ab9 */ /* 0x000fd00000000800 */
[----:B------:R-:W-:Y:S01]  /*4ce0*/  @P1 IMAD.HI.U32 R200, R21, UR6, RZ ;  /* 0x0000000615c81c27 */ /* 0x000fe2000f8e00ff */
[----:B------:R-:W-:-:S04]  /*4cf0*/  @UP0 ULDC UR6, c[0x0][0x450] ;  /* 0x0001140000060ab9 */ /* 0x000fc80000000800 */
[----:B------:R-:W-:Y:S01]  /*4d00*/  @P2 SHF.R.U32.HI R204, RZ, UR6, R200 ;  /* 0x00000006ffcc2c19 */ /* 0x000fe200080116c8 */
[----:B------:R-:W-:Y:S01]  /*4d10*/  UMOV UR6, 0x1 ;  /* 0x0000000100067882 */ /* 0x000fe20000000000 */
[----:B------:R-:W-:Y:S01]  /*4d20*/  IMAD.MOV.U32 R200, RZ, RZ, -0x2 ;  /* 0xfffffffeffc87424 */ /* 0x000fe200078e00ff */
[----:B------:R-:W-:Y:S02]  /*4d30*/  UIMAD UR6, UR7, -0x60, UR6 ;  /* 0xffffffa0070678a4 */ /* 0x000fe4000f8e0206 */
[----:B------:R-:W2:Y:S01]  /*4d40*/  SHFL.IDX PT, R203, R204, RZ, 0x1c1f ;  /* 0x001c1fffcccb7589 */ /* 0x000ea200000e0000 */
[----:B-1----:R-:W-:-:S03]  /*4d50*/  UPRMT UR11, UR14, 0x654, UR11 ;  /* 0x000006540e0b7896 */ /* 0x002fc6000800000b */
[----:B------:R-:W1:Y:S01]  /*4d60*/  SHFL.IDX PT, R205, R204, 0x1, 0x1c1f ;  /* 0x003c1f00cccd7f89 */ /* 0x000e6200000e0000 */
[----:B------:R-:W-:Y:S01]  /*4d70*/  IMAD R200, R211, R200, UR6 ;  /* 0x00000006d3c87e24 */ /* 0x000fe2000f8e02c8 */
[----:B------:R-:W-:-:S03]  /*4d80*/  ULDC UR6, c[0x0][0x288] ;  /* 0x0000a20000067ab9 */ /* 0x000fc60000000800 */
[----:B------:R-:W-:Y:S01]  /*4d90*/  IMAD R200, R207, UR57, R200 ;  /* 0x00000039cfc87c24 */ /* 0x000fe2000f8e02c8 */
[----:B------:R-:W-:Y:S04]  /*4da0*/  SYNCS.ARRIVE.TRANS64.RED.A1T0 RZ, [UR11], RZ ;  /* 0x000000ffffff79a7 */ /* 0x000fe8000810040b */
[----:B--2---:R-:W-:Y:S01]  /*4db0*/  IADD3 R203, R203, -UR6, R200 ;  /* 0x80000006cbcb7c10 */ /* 0x004fe2000fffe0c8 */
[----:B------:R2:W-:Y:S03]  /*4dc0*/  BAR.SYNC.DEFER_BLOCKING R213, 0x100 ;  /* 0x000400d50000751d */ /* 0x0005e60000010000 */
[C---:B------:R-:W-:Y:S02]  /*4dd0*/  ISETP.GT.AND P4, PT, R203.reuse, RZ, PT ;  /* 0x000000ffcb00720c */ /* 0x040fe40003f84270 */
[----:B------:R-:W-:-:S02]  /*4de0*/  ISETP.GT.AND P6, PT, R203, 0x11, PT ;  /* 0x00000011cb00780c */ /* 0x000fc40003fc4270 */
[C---:B------:R-:W-:Y:S02]  /*4df0*/  ISETP.GT.AND P3, PT, R203.reuse, 0x1, PT ;  /* 0x00000001cb00780c */ /* 0x040fe40003f64270 */
[----:B------:R-:W-:Y:S02]  /*4e00*/  FSEL R152, R152, -INF , P4 ;  /* 0xff80000098987808 */ /* 0x000fe40002000000 */
[----:B------:R-:W-:Y:S02]  /*4e10*/  ISETP.GT.AND P4, PT, R203, 0x18, PT ;  /* 0x00000018cb00780c */ /* 0x000fe40003f84270 */
[----:B------:R-:W-:Y:S02]  /*4e20*/  FSEL R161, R161, -INF , P6 ;  /* 0xff800000a1a17808 */ /* 0x000fe40003000000 */
[----:B------:R-:W-:Y:S02]  /*4e30*/  ISETP.GT.AND P6, PT, R203, 0x29, PT ;  /* 0x00000029cb00780c */ /* 0x000fe40003fc4270 */
[----:B-1----:R-:W-:Y:S01]  /*4e40*/  IADD3 R200, R205, -UR6, R200 ;  /* 0x80000006cdc87c10 */ /* 0x002fe2000fffe0c8 */
[----:B------:R-:W-:Y:S01]  /*4e50*/  UIMAD UR6, UR4, 0xc00, UR60 ;  /* 0x00000c00040678a4 */ /* 0x000fe2000f8e023c */
[----:B------:R-:W-:-:S02]  /*4e60*/  FSEL R153, R153, -INF , P3 ;  /* 0xff80000099997808 */ /* 0x000fc40001800000 */
[C---:B------:R-:W-:Y:S02]  /*4e70*/  ISETP.GT.AND P3, PT, R203.reuse, 0x19, PT ;  /* 0x00000019cb00780c */ /* 0x040fe40003f64270 */
[----:B------:R-:W-:Y:S02]  /*4e80*/  FSEL R164, R164, -INF , P4 ;  /* 0xff800000a4a47808 */ /* 0x000fe40002000000 */
[----:B------:R-:W-:Y:S01]  /*4e90*/  ISETP.GT.AND P4, PT, R203, 0x30, PT ;  /* 0x00000030cb00780c */ /* 0x000fe20003f84270 */
[----:B------:R-:W-:Y:S01]  /*4ea0*/  UMOV UR14, UR6 ;  /* 0x00000006000e7c82 */ /* 0x000fe20008000000 */
[----:B------:R-:W-:Y:S02]  /*4eb0*/  FSEL R173, R173, -INF , P6 ;  /* 0xff800000adad7808 */ /* 0x000fe40003000000 */
[----:B------:R-:W-:Y:S02]  /*4ec0*/  ISETP.GT.AND P6, PT, R200, RZ, PT ;  /* 0x000000ffc800720c */ /* 0x000fe40003fc4270 */
[----:B------:R-:W-:-:S02]  /*4ed0*/  ISETP.GT.AND P1, PT, R203, 0x8, PT ;  /* 0x00000008cb00780c */ /* 0x000fc40003f24270 */
[----:B------:R-:W-:Y:S02]  /*4ee0*/  FSEL R165, R165, -INF , P3 ;  /* 0xff800000a5a57808 */ /* 0x000fe40001800000 */
[C---:B------:R-:W-:Y:S02]  /*4ef0*/  ISETP.GT.AND P3, PT, R203.reuse, 0x31, PT ;  /* 0x00000031cb00780c */ /* 0x040fe40003f64270 */
[----:B------:R-:W-:Y:S02]  /*4f00*/  FSEL R176, R176, -INF , P4 ;  /* 0xff800000b0b07808 */ /* 0x000fe40002000000 */
[----:B------:R-:W-:Y:S02]  /*4f10*/  ISETP.GT.AND P4, PT, R200, 0x1, PT ;  /* 0x00000001c800780c */ /* 0x000fe40003f84270 */
[----:B------:R-:W-:Y:S02]  /*4f20*/  FSEL R154, R154, -INF , P6 ;  /* 0xff8000009a9a7808 */ /* 0x000fe40003000000 */
[----:B------:R-:W-:-:S02]  /*4f30*/  ISETP.GT.AND P2, PT, R203, 0x9, PT ;  /* 0x00000009cb00780c */ /* 0x000fc40003f44270 */
[----:B------:R-:W-:Y:S02]  /*4f40*/  FSEL R204, R156, -INF , P1 ;  /* 0xff8000009ccc7808 */ /* 0x000fe40000800000 */
[----:B------:R-:W-:Y:S02]  /*4f50*/  ISETP.GT.AND P1, PT, R203, 0x20, PT ;  /* 0x00000020cb00780c */ /* 0x000fe40003f24270 */
[----:B------:R-:W-:Y:S02]  /*4f60*/  FSEL R177, R177, -INF , P3 ;  /* 0xff800000b1b17808 */ /* 0x000fe40001800000 */
[----:B------:R-:W-:Y:S02]  /*4f70*/  ISETP.GT.AND P3, PT, R200, 0x8, PT ;  /* 0x00000008c800780c */ /* 0x000fe40003f64270 */
[----:B------:R-:W-:Y:S02]  /*4f80*/  FSEL R155, R155, -INF , P4 ;  /* 0xff8000009b9b7808 */ /* 0x000fe40002000000 */
[----:B------:R-:W-:-:S02]  /*4f90*/  FMNMX.FTZ R156, R154, R201, !PT ;  /* 0x000000c99a9c7209 */ /* 0x000fc40007810000 */
[----:B------:R-:W-:Y:S02]  /*4fa0*/  FSEL R157, R157, -INF , P2 ;  /* 0xff8000009d9d7808 */ /* 0x000fe40001000000 */
[C---:B------:R-:W-:Y:S02]  /*4fb0*/  ISETP.GT.AND P2, PT, R203.reuse, 0x21, PT ;  /* 0x00000021cb00780c */ /* 0x040fe40003f44270 */
[----:B------:R-:W-:Y:S02]  /*4fc0*/  FSEL R168, R168, -INF , P1 ;  /* 0xff800000a8a87808 */ /* 0x000fe40000800000 */
[----:B------:R-:W-:Y:S02]  /*4fd0*/  ISETP.GT.AND P1, PT, R203, 0x38, PT ;  /* 0x00000038cb00780c */ /* 0x000fe40003f24270 */
[----:B------:R-:W-:Y:S02]  /*4fe0*/  ISETP.GT.AND P6, PT, R200, 0x9, PT ;  /* 0x00000009c800780c */ /* 0x000fe40003fc4270 */
[----:B------:R-:W-:-:S02]  /*4ff0*/  FSEL R158, R158, -INF , P3 ;  /* 0xff8000009e9e7808 */ /* 0x000fc40001800000 */
[----:B------:R-:W-:Y:S02]  /*5000*/  FMNMX.FTZ R205, R155, R156, !PT ;  /* 0x0000009c9bcd7209 */ /* 0x000fe40007810000 */
[----:B------:R-:W-:Y:S02]  /*5010*/  FSEL R169, R169, -INF , P2 ;  /* 0xff800000a9a97808 */ /* 0x000fe40001000000 */
[----:B------:R-:W-:Y:S02]  /*5020*/  ISETP.GT.AND P2, PT, R203, 0x39, PT ;  /* 0x00000039cb00780c */ /* 0x000fe40003f44270 */
[----:B------:R-:W-:Y:S02]  /*5030*/  FSEL R180, R180, -INF , P1 ;  /* 0xff800000b4b47808 */ /* 0x000fe40000800000 */
[----:B------:R-:W-:Y:S02]  /*5040*/  ISETP.GT.AND P1, PT, R200, 0x10, PT ;  /* 0x00000010c800780c */ /* 0x000fe40003f24270 */
[----:B------:R-:W-:-:S02]  /*5050*/  FSEL R159, R159, -INF , P6 ;  /* 0xff8000009f9f7808 */ /* 0x000fc40003000000 */
[----:B------:R-:W-:Y:S02]  /*5060*/  FMNMX.FTZ R156, R158, R205, !PT ;  /* 0x000000cd9e9c7209 */ /* 0x000fe40007810000 */
[----:B------:R-:W-:Y:S02]  /*5070*/  ISETP.GT.AND P5, PT, R203, 0x10, PT ;  /* 0x00000010cb00780c */ /* 0x000fe40003fa4270 */
[----:B------:R-:W-:Y:S02]  /*5080*/  FSEL R181, R181, -INF , P2 ;  /* 0xff800000b5b57808 */ /* 0x000fe40001000000 */
[----:B------:R-:W-:Y:S02]  /*5090*/  ISETP.GT.AND P2, PT, R200, 0x11, PT ;  /* 0x00000011c800780c */ /* 0x000fe40003f44270 */
[----:B------:R-:W-:Y:S02]  /*50a0*/  FSEL R162, R162, -INF , P1 ;  /* 0xff800000a2a27808 */ /* 0x000fe40000800000 */
[----:B------:R-:W-:-:S02]  /*50b0*/  FMNMX.FTZ R205, R159, R156, !PT ;  /* 0x0000009c9fcd7209 */ /* 0x000fc40007810000 */
[----:B------:R-:W-:Y:S02]  /*50c0*/  FSEL R160, R160, -INF , P5 ;  /* 0xff800000a0a07808 */ /* 0x000fe40002800000 */
[----:B------:R-:W-:Y:S02]  /*50d0*/  ISETP.GT.AND P5, PT, R203, 0x28, PT ;  /* 0x00000028cb00780c */ /* 0x000fe40003fa4270 */
[----:B------:R-:W-:Y:S02]  /*50e0*/  ISETP.GT.AND P3, PT, R200, 0x18, PT ;  /* 0x00000018c800780c */ /* 0x000fe40003f64270 */
[----:B------:R-:W-:Y:S02]  /*50f0*/  FSEL R163, R163, -INF , P2 ;  /* 0xff800000a3a37808 */ /* 0x000fe40001000000 */
[----:B------:R-:W-:Y:S02]  /*5100*/  FMNMX.FTZ R206, R162, R205, !PT ;  /* 0x000000cda2ce7209 */ /* 0x000fe40007810000 */
        /* <DEDUP_REMOVED lines=56> */
[C---:B------:R-:W-:Y:S02]  /*5490*/  ISETP.GT.AND P5, PT, R200.reuse, 0x50, PT ;  /* 0x00000050c800780c */ /* 0x040fe40003fa4270 */
[C---:B------:R-:W-:Y:S02]  /*54a0*/  ISETP.GT.AND P6, PT, R200.reuse, 0x51, PT ;  /* 0x00000051c800780c */ /* 0x040fe40003fc4270 */
[C---:B------:R-:W-:Y:S02]  /*54b0*/  ISETP.GT.AND P1, PT, R200.reuse, 0x58, PT ;  /* 0x00000058c800780c */ /* 0x040fe40003f24270 */
[----:B------:R-:W-:Y:S02]  /*54c0*/  ISETP.GT.AND P2, PT, R200, 0x59, PT ;  /* 0x00000059c800780c */ /* 0x000fe40003f44270 */
[----:B------:R-:W-:-:S02]  /*54d0*/  FSEL R191, R191, -INF , P4 ;  /* 0xff800000bfbf7808 */ /* 0x000fc40002000000 */
[----:B------:R-:W-:Y:S02]  /*54e0*/  FMNMX.FTZ R200, R190, R207, !PT ;  /* 0x000000cfbec87209 */ /* 0x000fe40007810000 */
        /* <DEDUP_REMOVED lines=31> */
[----:B------:R-:W-:Y:S02]  /*56e0*/  FMNMX.FTZ R200, R199, R200, !PT ;  /* 0x000000c8c7c87209 */ /* 0x000fe40007810000 */
[----:B------:R-:W-:-:S03]  /*56f0*/  FMNMX.FTZ R189, R206, R189, !PT ;  /* 0x000000bdcebd7209 */ /* 0x000fc60007810000 */
[----:B------:R-:W1:Y:S04]  /*5700*/  SHFL.BFLY PT, R207, R200, 0x2, 0x1f ;  /* 0x0c401f00c8cf7f89 */ /* 0x000e6800000e0000 */
[----:B------:R-:W3:Y:S01]  /*5710*/  SHFL.BFLY PT, R156, R189, 0x2, 0x1f ;  /* 0x0c401f00bd9c7f89 */ /* 0x000ee200000e0000 */
[----:B-1----:R-:W-:Y:S02]  /*5720*/  FMNMX.FTZ R196, R200, R207, !PT ;  /* 0x000000cfc8c47209 */ /* 0x002fe40007810000 */
[----:B---3--:R-:W-:-:S03]  /*5730*/  FMNMX.FTZ R207, R189, R156, !PT ;  /* 0x0000009cbdcf7209 */ /* 0x008fc60007810000 */
[----:B------:R-:W1:Y:S04]  /*5740*/  SHFL.BFLY PT, R197, R196, 0x1, 0x1f ;  /* 0x0c201f00c4c57f89 */ /* 0x000e6800000e0000 */
[----:B------:R-:W3:Y:S01]  /*5750*/  SHFL.BFLY PT, R200, R207, 0x1, 0x1f ;  /* 0x0c201f00cfc87f89 */ /* 0x000ee200000e0000 */
[----:B-1----:R-:W-:Y:S02]  /*5760*/  FMNMX.FTZ R156, R196, R197, !PT ;  /* 0x000000c5c49c7209 */ /* 0x002fe40007810000 */
[----:B---3--:R-:W-:-:S03]  /*5770*/  FMNMX.FTZ R200, R207, R200, !PT ;  /* 0x000000c8cfc87209 */ /* 0x008fc60007810000 */
[C---:B------:R-:W-:Y:S01]  /*5780*/  FMUL.FTZ R197, R156.reuse, UR10 ;  /* 0x0000000a9cc57c20 */ /* 0x040fe20008410000 */
[----:B------:R-:W-:Y:S02]  /*5790*/  FSETP.NEU.FTZ.AND P2, PT, R156, -INF , PT ;  /* 0xff8000009c00780b */ /* 0x000fe40003f5d000 */
[C---:B------:R-:W-:Y:S01]  /*57a0*/  FSETP.NEU.FTZ.AND P1, PT, R200.reuse, -INF , PT ;  /* 0xff800000c800780b */ /* 0x040fe20003f3d000 */
[----:B------:R-:W-:Y:S01]  /*57b0*/  FMUL.FTZ R209, R200, UR10 ;  /* 0x0000000ac8d17c20 */ /* 0x000fe20008410000 */
[----:B------:R-:W-:-:S04]  /*57c0*/  FSEL R197, R197, RZ, P2 ;  /* 0x000000ffc5c57208 */ /* 0x000fc80001000000 */
[----:B------:R-:W-:Y:S01]  /*57d0*/  FSEL R209, R209, RZ, P1 ;  /* 0x000000ffd1d17208 */ /* 0x000fe20000800000 */
[--C-:B------:R-:W-:Y:S01]  /*57e0*/  FFMA.FTZ R154, R154, UR10, -R197.reuse ;  /* 0x0000000a9a9a7c23 */ /* 0x100fe200080108c5 */
[--C-:B------:R-:W-:Y:S01]  /*57f0*/  FFMA.FTZ R196, R155, UR10, -R197.reuse ;  /* 0x0000000a9bc47c23 */ /* 0x100fe200080108c5 */
[--C-:B------:R-:W-:Y:S01]  /*5800*/  FFMA.FTZ R158, R158, UR10, -R197.reuse ;  /* 0x0000000a9e9e7c23 */ /* 0x100fe200080108c5 */
[----:B------:R-:W-:Y:S01]  /*5810*/  FFMA.FTZ R159, R159, UR10, -R197 ;  /* 0x0000000a9f9f7c23 */ /* 0x000fe200080108c5 */
[--C-:B------:R-:W-:Y:S01]  /*5820*/  FFMA.FTZ R207, R152, UR10, -R209.reuse ;  /* 0x0000000a98cf7c23 */ /* 0x100fe200080108d1 */
[--C-:B------:R-:W-:Y:S01]  /*5830*/  FFMA.FTZ R208, R153, UR10, -R209.reuse ;  /* 0x0000000a99d07c23 */ /* 0x100fe200080108d1 */
[----:B------:R-:W-:Y:S01]  /*5840*/  FSEL R153, R200, RZ, P1 ;  /* 0x000000ffc8997208 */ /* 0x000fe20000800000 */
[----:B------:R1:W-:Y:S01]  /*5850*/  MUFU.EX2 R189, R154 ;  /* 0x0000009a00bd7308 */ /* 0x0003e20000000800 */
[----:B------:R-:W-:Y:S01]  /*5860*/  FSEL R152, R156, RZ, P2 ;  /* 0x000000ff9c987208 */ /* 0x000fe20001000000 */
[----:B------:R-:W-:Y:S01]  /*5870*/  FFMA.FTZ R204, R204, UR10, -R209 ;  /* 0x0000000acccc7c23 */ /* 0x000fe200080108d1 */
[--C-:B------:R-:W-:Y:S01]  /*5880*/  FFMA.FTZ R162, R162, UR10, -R197.reuse ;  /* 0x0000000aa2a27c23 */ /* 0x100fe200080108c5 */
[----:B------:R-:W-:Y:S01]  /*5890*/  FADD.FTZ R153, -R153, R202 ;  /* 0x000000ca99997221 */ /* 0x000fe20000010100 */
[----:B------:R-:W-:Y:S01]  /*58a0*/  FFMA.FTZ R163, R163, UR10, -R197 ;  /* 0x0000000aa3a37c23 */ /* 0x000fe200080108c5 */
[----:B------:R-:W-:Y:S01]  /*58b0*/  FADD.FTZ R152, -R152, R201 ;  /* 0x000000c998987221 */ /* 0x000fe20000010100 */
[----:B------:R-:W-:Y:S01]  /*58c0*/  FFMA.FTZ R166, R166, UR10, -R197 ;  /* 0x0000000aa6a67c23 */ /* 0x000fe200080108c5 */
[----:B------:R-:W3:Y:S01]  /*58d0*/  MUFU.EX2 R196, R196 ;  /* 0x000000c400c47308 */ /* 0x000ee20000000800 */
[--C-:B-1----:R-:W-:Y:S01]  /*58e0*/  FFMA.FTZ R154, R157, UR10, -R209.reuse ;  /* 0x0000000a9d9a7c23 */ /* 0x102fe200080108d1 */
[----:B------:R-:W-:Y:S01]  /*58f0*/  FMUL.FTZ R157, R153, UR10 ;  /* 0x0000000a999d7c20 */ /* 0x000fe20008410000 */
[----:B------:R-:W-:Y:S01]  /*5900*/  FMUL.FTZ R201, R152, UR10 ;  /* 0x0000000a98c97c20 */ /* 0x000fe20008410000 */
[--C-:B------:R-:W-:Y:S01]  /*5910*/  FFMA.FTZ R160, R160, UR10, -R209.reuse ;  /* 0x0000000aa0a07c23 */ /* 0x100fe200080108d1 */
[--C-:B------:R-:W-:Y:S01]  /*5920*/  FFMA.FTZ R161, R161, UR10, -R209.reuse ;  /* 0x0000000aa1a17c23 */ /* 0x100fe200080108d1 */
[--C-:B------:R-:W-:Y:S01]  /*5930*/  FFMA.FTZ R164, R164, UR10, -R209.reuse ;  /* 0x0000000aa4a47c23 */ /* 0x100fe200080108d1 */
[----:B------:R-:W-:Y:S01]  /*5940*/  FFMA.FTZ R165, R165, UR10, -R209 ;  /* 0x0000000aa5a57c23 */ /* 0x000fe200080108d1 */
[----:B------:R-:W1:Y:S01]  /*5950*/  MUFU.EX2 R157, R157 ;  /* 0x0000009d009d7308 */ /* 0x000e620000000800 */
[--C-:B------:R-:W-:Y:S01]  /*5960*/  FFMA.FTZ R167, R167, UR10, -R197.reuse ;  /* 0x0000000aa7a77c23 */ /* 0x100fe200080108c5 */
[--C-:B------:R-:W-:Y:S01]  /*5970*/  FFMA.FTZ R170, R170, UR10, -R197.reuse ;  /* 0x0000000aaaaa7c23 */ /* 0x100fe200080108c5 */
[--C-:B------:R-:W-:Y:S01]  /*5980*/  FFMA.FTZ R171, R171, UR10, -R197.reuse ;  /* 0x0000000aabab7c23 */ /* 0x100fe200080108c5 */
[----:B------:R-:W-:Y:S01]  /*5990*/  FFMA.FTZ R174, R174, UR10, -R197 ;  /* 0x0000000aaeae7c23 */ /* 0x000fe200080108c5 */
[--C-:B------:R-:W-:Y:S01]  /*59a0*/  FFMA.FTZ R168, R168, UR10, -R209.reuse ;  /* 0x0000000aa8a87c23 */ /* 0x100fe200080108d1 */
[--C-:B------:R-:W-:Y:S01]  /*59b0*/  FFMA.FTZ R169, R169, UR10, -R209.reuse ;  /* 0x0000000aa9a97c23 */ /* 0x100fe200080108d1 */
[--C-:B------:R-:W-:Y:S01]  /*59c0*/  FFMA.FTZ R172, R172, UR10, -R209.reuse ;  /* 0x0000000aacac7c23 */ /* 0x100fe200080108d1 */
[----:B------:R-:W4:Y:S01]  /*59d0*/  MUFU.EX2 R201, R201 ;  /* 0x000000c900c97308 */ /* 0x000f220000000800 */
        /* <DEDUP_REMOVED lines=8> */
[-C--:B-1----:R-:W-:Y:S01]  /*5a60*/  FMUL.FTZ R24, R24, R157.reuse ;  /* 0x0000009d18187220 */ /* 0x082fe20000410000 */
[-C--:B------:R-:W-:Y:S01]  /*5a70*/  FMUL.FTZ R25, R25, R157.reuse ;  /* 0x0000009d19197220 */ /* 0x080fe20000410000 */
[-C--:B------:R-:W-:Y:S01]  /*5a80*/  FMUL.FTZ R28, R28, R157.reuse ;  /* 0x0000009d1c1c7220 */ /* 0x080fe20000410000 */
[-C--:B------:R-:W-:Y:S01]  /*5a90*/  FMUL.FTZ R29, R29, R157.reuse ;  /* 0x0000009d1d1d7220 */ /* 0x080fe20000410000 */
        /* <DEDUP_REMOVED lines=65> */
[-C--:B----4-:R-:W-:Y:S01]  /*5eb0*/  FMUL.FTZ R26, R26, R201.reuse ;  /* 0x000000c91a1a7220 */ /* 0x090fe20000410000 */
        /* <DEDUP_REMOVED lines=64> */
[----:B------:R-:W-:Y:S01]  /*62c0*/  MUFU.EX2 R162, R162 ;  /* 0x000000a200a27308 */ /* 0x000fe20000000800 */
[----:B---3--:R-:W-:Y:S01]  /*62d0*/  F2FP.F16.F32.PACK_AB R152, R208, R207 ;  /* 0x000000cfd098723e */ /* 0x008fe200000000ff */
[--C-:B------:R-:W-:Y:S01]  /*62e0*/  FFMA.FTZ R177, R177, UR10, -R209.reuse ;  /* 0x0000000ab1b17c23 */ /* 0x100fe200080108d1 */
[----:B-----5:R-:W-:Y:S01]  /*62f0*/  F2FP.F16.F32.PACK_AB R154, R202, R204 ;  /* 0x000000ccca9a723e */ /* 0x020fe200000000ff */
[--C-:B------:R-:W-:Y:S01]  /*6300*/  FFMA.FTZ R180, R180, UR10, -R209.reuse ;  /* 0x0000000ab4b47c23 */ /* 0x100fe200080108d1 */
[----:B------:R-:W-:Y:S01]  /*6310*/  FFMA.FTZ R181, R181, UR10, -R209 ;  /* 0x0000000ab5b57c23 */ /* 0x000fe200080108d1 */
[--C-:B------:R-:W-:Y:S01]  /*6320*/  FFMA.FTZ R183, R183, UR10, -R197.reuse ;  /* 0x0000000ab7b77c23 */ /* 0x100fe200080108c5 */
[----:B------:R-:W-:Y:S01]  /*6330*/  WARPGROUP.ARRIVE ;  /* 0x00000000000079c5 */ /* 0x000fe20000000000 */
[----:B------:R-:W-:Y:S01]  /*6340*/  MUFU.EX2 R163, R163 ;  /* 0x000000a300a37308 */ /* 0x000fe20000000800 */
[--C-:B------:R-:W-:Y:S01]  /*6350*/  FFMA.FTZ R186, R186, UR10, -R197.reuse ;  /* 0x0000000ababa7c23 */ /* 0x100fe200080108c5 */
[--C-:B------:R-:W-:Y:S01]  /*6360*/  FFMA.FTZ R187, R187, UR10, -R197.reuse ;  /* 0x0000000abbbb7c23 */ /* 0x100fe200080108c5 */
[----:B------:R-:W-:Y:S01]  /*6370*/  FFMA.FTZ R190, R190, UR10, -R197 ;  /* 0x0000000abebe7c23 */ /* 0x000fe200080108c5 */
[--C-:B------:R-:W-:Y:S01]  /*6380*/  FFMA.FTZ R184, R184, UR10, -R209.reuse ;  /* 0x0000000ab8b87c23 */ /* 0x100fe200080108d1 */
[----:B------:R-:W-:Y:S01]  /*6390*/  HGMMA.64x256x16.F32 R24, R152, gdesc[UR12].tnspB, R24, gsb0 ;  /* 0x43e0000c98187df0 */ /* 0x000fe20008000818 */
[----:B------:R-:W-:Y:S01]  /*63a0*/  UIADD3 UR14, UR6, 0x80, URZ ;  /* 0x00000080060e7890 */ /* 0x000fe2000fffe03f */
[--C-:B------:R-:W-:Y:S01]  /*63b0*/  FFMA.FTZ R185, R185, UR10, -R209.reuse ;  /* 0x0000000ab9b97c23 */ /* 0x100fe200080108d1 */
[----:B------:R-:W-:Y:S01]  /*63c0*/  MUFU.EX2 R166, R166 ;  /* 0x000000a600a67308 */ /* 0x000fe20000000800 */
[----:B------:R-:W-:Y:S01]  /*63d0*/  UMOV UR15, 0x40000040 ;  /* 0x40000040000f7882 */ /* 0x000fe20000000000 */
[--C-:B------:R-:W-:Y:S01]  /*63e0*/  FFMA.FTZ R188, R188, UR10, -R209.reuse ;  /* 0x0000000abcbc7c23 */ /* 0x100fe200080108d1 */
[----:B------:R-:W-:Y:S01]  /*63f0*/  FFMA.FTZ R205, R205, UR10, -R209 ;  /* 0x0000000acdcd7c23 */ /* 0x000fe200080108d1 */
[--C-:B------:R-:W-:Y:S01]  /*6400*/  FFMA.FTZ R191, R191, UR10, -R197.reuse ;  /* 0x0000000abfbf7c23 */ /* 0x100fe200080108c5 */
[--C-:B------:R-:W-:Y:S01]  /*6410*/  FFMA.FTZ R194, R194, UR10, -R197.reuse ;  /* 0x0000000ac2c27c23 */ /* 0x100fe200080108c5 */
[--C-:B------:R-:W-:Y:S01]  /*6420*/  FFMA.FTZ R195, R195, UR10, -R197.reuse ;  /* 0x0000000ac3c37c23 */ /* 0x100fe200080108c5 */
[----:B------:R-:W-:Y:S01]  /*6430*/  FFMA.FTZ R198, R198, UR10, -R197 ;  /* 0x0000000ac6c67c23 */ /* 0x000fe200080108c5 */
[----:B------:R-:W-:Y:S01]  /*6440*/  MUFU.EX2 R160, R160 ;  /* 0x000000a000a07308 */ /* 0x000fe20000000800 */
[--C-:B------:R-:W-:Y:S01]  /*6450*/  FFMA.FTZ R192, R192, UR10, -R209.reuse ;  /* 0x0000000ac0c07c23 */ /* 0x100fe200080108d1 */
[--C-:B------:R-:W-:Y:S01]  /*6460*/  FFMA.FTZ R193, R193, UR10, -R209.reuse ;  /* 0x0000000ac1c17c23 */ /* 0x100fe200080108d1 */
[--C-:B------:R-:W-:Y:S01]  /*6470*/  FFMA.FTZ R203, R203, UR10, -R209.reuse ;  /* 0x0000000acbcb7c23 */ /* 0x100fe200080108d1 */
[----:B------:R-:W-:Y:S01]  /*6480*/  FFMA.FTZ R206, R206, UR10, -R209 ;  /* 0x0000000acece7c23 */ /* 0x000fe200080108d1 */
[----:B------:R-:W-:Y:S01]  /*6490*/  FFMA.FTZ R197, R199, UR10, -R197 ;  /* 0x0000000ac7c57c23 */ /* 0x000fe200080108c5 */
[----:B------:R-:W-:Y:S01]  /*64a0*/  FFMA.FTZ R189, R201, R4, R189 ;  /* 0x00000004c9bd7223 */ /* 0x000fe200000100bd */
[----:B------:R-:W-:Y:S01]  /*64b0*/  FFMA.FTZ R157, R157, R0, R207 ;  /* 0x000000009d9d7223 */ /* 0x000fe200000100cf */
[----:B------:R-:W1:Y:S02]  /*64c0*/  MUFU.EX2 R161, R161 ;  /* 0x000000a100a17308 */ /* 0x000e640000000800 */
[----:B------:R-:W-:Y:S01]  /*64d0*/  FADD.FTZ R189, R196, R189 ;  /* 0x000000bdc4bd7221 */ /* 0x000fe20000010000 */
[----:B------:R-:W-:-:S03]  /*64e0*/  FADD.FTZ R157, R208, R157 ;  /* 0x0000009dd09d7221 */ /* 0x000fc60000010000 */
[----:B------:R-:W-:Y:S01]  /*64f0*/  FADD.FTZ R158, R158, R189 ;  /* 0x000000bd9e9e7221 */ /* 0x000fe20000010000 */
[----:B------:R-:W-:Y:S01]  /*6500*/  FADD.FTZ R157, R204, R157 ;  /* 0x0000009dcc9d7221 */ /* 0x000fe20000010000 */
[----:B------:R-:W-:Y:S02]  /*6510*/  MUFU.EX2 R164, R164 ;  /* 0x000000a400a47308 */ /* 0x000fe40000000800 */
[----:B------:R-:W-:Y:S01]  /*6520*/  FADD.FTZ R159, R159, R158 ;  /* 0x0000009e9f9f7221 */ /* 0x000fe20000010000 */
[----:B------:R-:W-:-:S05]  /*6530*/  FADD.FTZ R157, R202, R157 ;  /* 0x0000009dca9d7221 */ /* 0x000fca0000010000 */
[----:B------:R-:W3:Y:S08]  /*6540*/  MUFU.EX2 R165, R165 ;  /* 0x000000a500a57308 */ /* 0x000ef00000000800 */
[----:B------:R-:W4:Y:S08]  /*6550*/  MUFU.EX2 R167, R167 ;  /* 0x000000a700a77308 */ /* 0x000f300000000800 */
[----:B------:R-:W-:Y:S08]  /*6560*/  MUFU.EX2 R170, R170 ;  /* 0x000000aa00aa7308 */ /* 0x000ff00000000800 */
[----:B------:R-:W-:Y:S08]  /*6570*/  MUFU.EX2 R171, R171 ;  /* 0x000000ab00ab7308 */ /* 0x000ff00000000800 */
[----:B------:R-:W-:Y:S08]  /*6580*/  MUFU.EX2 R174, R174 ;  /* 0x000000ae00ae7308 */ /* 0x000ff00000000800 */
[----:B------:R-:W-:Y:S08]  /*6590*/  MUFU.EX2 R168, R168 ;  /* 0x000000a800a87308 */ /* 0x000ff00000000800 */
[----:B------:R-:W5:Y:S08]  /*65a0*/  MUFU.EX2 R169, R169 ;  /* 0x000000a900a97308 */ /* 0x000f700000000800 */
[----:B------:R-:W-:Y:S08]  /*65b0*/  MUFU.EX2 R172, R172 ;  /* 0x000000ac00ac7308 */ /* 0x000ff00000000800 */
[----:B------:R-:W0:Y:S08]  /*65c0*/  MUFU.EX2 R173, R173 ;  /* 0x000000ad00ad7308 */ /* 0x000e300000000800 */
[----:B------:R-:W2:Y:S08]  /*65d0*/  MUFU.EX2 R175, R175 ;  /* 0x000000af00af7308 */ /* 0x000eb00000000800 */
[----:B------:R-:W-:Y:S08]  /*65e0*/  MUFU.EX2 R178, R178 ;  /* 0x000000b200b27308 */ /* 0x000ff00000000800 */
[----:B------:R-:W-:Y:S08]  /*65f0*/  MUFU.EX2 R179, R179 ;  /* 0x000000b300b37308 */ /* 0x000ff00000000800 */
[----:B------:R-:W-:Y:S08]  /*6600*/  MUFU.EX2 R182, R182 ;  /* 0x000000b600b67308 */ /* 0x000ff00000000800 */
[----:B------:R-:W-:Y:S08]  /*6610*/  MUFU.EX2 R176, R176 ;  /* 0x000000b000b07308 */ /* 0x000ff00000000800 */
[----:B------:R-:W2:Y:S08]  /*6620*/  MUFU.EX2 R177, R177 ;  /* 0x000000b100b17308 */ /* 0x000eb00000000800 */
[----:B------:R-:W-:Y:S08]  /*6630*/  MUFU.EX2 R180, R180 ;  /* 0x000000b400b47308 */ /* 0x000ff00000000800 */
[----:B------:R-:W2:Y:S08]  /*6640*/  MUFU.EX2 R181, R181 ;  /* 0x000000b500b57308 */ /* 0x000eb00000000800 */
        /* <DEDUP_REMOVED lines=12> */
[----:B------:R-:W-:Y:S01]  /*6710*/  MUFU.EX2 R192, R192 ;  /* 0x000000c000c07308 */ /* 0x000fe20000000800 */
[----:B------:R-:W-:-:S02]  /*6720*/  WARPGROUP.DEPBAR.LE gsb0, 0x0 ;  /* 0x00008000000079c5 */ /* 0x000fc40000010000 */
[----:B-1----:R-:W-:Y:S01]  /*6730*/  F2FP.F16.F32.PACK_AB R152, R161, R160 ;  /* 0x000000a0a198723e */ /* 0x002fe200000000ff */
[----:B------:R-:W-:Y:S01]  /*6740*/  FADD.FTZ R160, R160, R157 ;  /* 0x0000009da0a07221 */ /* 0x000fe20000010000 */
[----:B------:R-:W-:-:S03]  /*6750*/  F2FP.F16.F32.PACK_AB R153, R163, R162 ;  /* 0x000000a2a399723e */ /* 0x000fc600000000ff */
[----:B------:R-:W1:Y:S01]  /*6760*/  MUFU.EX2 R193, R193 ;  /* 0x000000c100c17308 */ /* 0x000e620000000800 */
[----:B---3--:R-:W-:Y:S01]  /*6770*/  F2FP.F16.F32.PACK_AB R154, R165, R164 ;  /* 0x000000a4a59a723e */ /* 0x008fe200000000ff */
[----:B------:R-:W-:Y:S01]  /*6780*/  FADD.FTZ R162, R162, R159 ;  /* 0x0000009fa2a27221 */ /* 0x000fe20000010000 */
[----:B----4-:R-:W-:Y:S01]  /*6790*/  F2FP.F16.F32.PACK_AB R155, R167, R166 ;  /* 0x000000a6a79b723e */ /* 0x010fe200000000ff */
[----:B------:R-:W-:Y:S02]  /*67a0*/  FADD.FTZ R161, R161, R160 ;  /* 0x000000a0a1a17221 */ /* 0x000fe40000010000 */
[----:B------:R-:W-:Y:S01]  /*67b0*/  FADD.FTZ R163, R163, R162 ;  /* 0x000000a2a3a37221 */ /* 0x000fe20000010000 */
[----:B------:R-:W-:Y:S01]  /*67c0*/  WARPGROUP.ARRIVE ;  /* 0x00000000000079c5 */ /* 0x000fe20000000000 */
[----:B------:R-:W-:Y:S01]  /*67d0*/  MUFU.EX2 R203, R203 ;  /* 0x000000cb00cb7308 */ /* 0x000fe20000000800 */
[----:B------:R-:W-:Y:S01]  /*67e0*/  FADD.FTZ R164, R164, R161 ;  /* 0x000000a1a4a47221 */ /* 0x000fe20000010000 */
[----:B------:R-:W-:-:S03]  /*67f0*/  FADD.FTZ R166, R166, R163 ;  /* 0x000000a3a6a67221 */ /* 0x000fc60000010000 */
[----:B------:R-:W-:Y:S01]  /*6800*/  HGMMA.64x256x16.F32 R24, R152, gdesc[UR12].tnspB, R24, gsb0 ;  /* 0x43e0000c98187df0 */ /* 0x000fe20008000818 */
[----:B------:R-:W-:Y:S01]  /*6810*/  UIADD3 UR14, UR6, 0x100, URZ ;  /* 0x00000100060e7890 */ /* 0x000fe2000fffe03f */
[----:B------:R-:W-:Y:S01]  /*6820*/  FADD.FTZ R167, R167, R166 ;  /* 0x000000a6a7a77221 */ /* 0x000fe20000010000 */
[----:B------:R-:W-:Y:S01]  /*6830*/  UMOV UR15, 0x40000040 ;  /* 0x40000040000f7882 */ /* 0x000fe20000000000 */
[----:B------:R-:W3:Y:S01]  /*6840*/  MUFU.EX2 R206, R206 ;  /* 0x000000ce00ce7308 */ /* 0x000ee20000000800 */
[----:B------:R-:W-:-:S07]  /*6850*/  FADD.FTZ R165, R165, R164 ;  /* 0x000000a4a5a57221 */ /* 0x000fce0000010000 */
[----:B------:R-:W4:Y:S01]  /*6860*/  MUFU.EX2 R197, R197 ;  /* 0x000000c500c57308 */ /* 0x000f220000000800 */
[----:B------:R-:W-:Y:S02]  /*6870*/  WARPGROUP.DEPBAR.LE gsb0, 0x0 ;  /* 0x00008000000079c5 */ /* 0x000fe40000010000 */
[----:B-----5:R-:W-:Y:S01]  /*6880*/  F2FP.F16.F32.PACK_AB R152, R169, R168 ;  /* 0x000000a8a998723e */ /* 0x020fe200000000ff */
[----:B------:R-:W-:Y:S01]  /*6890*/  FADD.FTZ R168, R168, R165 ;  /* 0x000000a5a8a87221 */ /* 0x000fe20000010000 */
[----:B------:R-:W-:Y:S01]  /*68a0*/  F2FP.F16.F32.PACK_AB R153, R171, R170 ;  /* 0x000000aaab99723e */ /* 0x000fe200000000ff */
[----:B------:R-:W-:Y:S01]  /*68b0*/  FADD.FTZ R170, R170, R167 ;  /* 0x000000a7aaaa7221 */ /* 0x000fe20000010000 */
[----:B0-----:R-:W-:Y:S01]  /*68c0*/  F2FP.F16.F32.PACK_AB R154, R173, R172 ;  /* 0x000000acad9a723e */ /* 0x001fe200000000ff */
[----:B------:R-:W-:Y:S01]  /*68d0*/  FADD.FTZ R169, R169, R168 ;  /* 0x000000a8a9a97221 */ /* 0x000fe20000010000 */
[----:B--2---:R-:W-:Y:S01]  /*68e0*/  F2FP.F16.F32.PACK_AB R155, R175, R174 ;  /* 0x000000aeaf9b723e */ /* 0x004fe200000000ff */
[----:B------:R-:W-:-:S02]  /*68f0*/  FADD.FTZ R171, R171, R170 ;  /* 0x000000aaabab7221 */ /* 0x000fc40000010000 */
[----:B------:R-:W-:Y:S01]  /*6900*/  FADD.FTZ R172, R172, R169 ;  /* 0x000000a9acac7221 */ /* 0x000fe20000010000 */
[----:B------:R-:W-:Y:S01]  /*6910*/  WARPGROUP.ARRIVE ;  /* 0x00000000000079c5 */ /* 0x000fe20000000000 */
[----:B------:R-:W-:Y:S02]  /*6920*/  FADD.FTZ R174, R174, R171 ;  /* 0x000000abaeae7221 */ /* 0x000fe40000010000 */
[----:B------:R-:W-:Y:S02]  /*6930*/  FADD.FTZ R173, R173, R172 ;  /* 0x000000acadad7221 */ /* 0x000fe40000010000 */
[----:B------:R-:W-:Y:S01]  /*6940*/  FADD.FTZ R175, R175, R174 ;  /* 0x000000aeafaf7221 */ /* 0x000fe20000010000 */
[----:B------:R-:W-:Y:S01]  /*6950*/  HGMMA.64x256x16.F32 R24, R152, gdesc[UR12].tnspB, R24, gsb0 ;  /* 0x43e0000c98187df0 */ /* 0x000fe20008000818 */
[----:B------:R-:W-:Y:S01]  /*6960*/  UIADD3 UR14, UR6, 0x180, URZ ;  /* 0x00000180060e7890 */ /* 0x000fe2000fffe03f */
[----:B------:R-:W-:Y:S01]  /*6970*/  UMOV UR15, 0x40000040 ;  /* 0x40000040000f7882 */ /* 0x000fe20000000000 */
[----:B------:R-:W-:-:S02]  /*6980*/  WARPGROUP.DEPBAR.LE gsb0, 0x0 ;  /* 0x00008000000079c5 */ /* 0x000fc40000010000 */
[----:B------:R-:W-:Y:S01]  /*6990*/  F2FP.F16.F32.PACK_AB R152, R177, R176 ;  /* 0x000000b0b198723e */ /* 0x000fe200000000ff */
[----:B------:R-:W-:Y:S01]  /*69a0*/  FADD.FTZ R176, R176, R173 ;  /* 0x000000adb0b07221 */ /* 0x000fe20000010000 */
[----:B------:R-:W-:Y:S01]  /*69b0*/  F2FP.F16.F32.PACK_AB R153, R179, R178 ;  /* 0x000000b2b399723e */ /* 0x000fe200000000ff */
[----:B------:R-:W-:Y:S01]  /*69c0*/  FADD.FTZ R178, R178, R175 ;  /* 0x000000afb2b27221 */ /* 0x000fe20000010000 */
[----:B------:R-:W-:Y:S01]  /*69d0*/  F2FP.F16.F32.PACK_AB R154, R181, R180 ;  /* 0x000000b4b59a723e */ /* 0x000fe200000000ff */
[----:B------:R-:W-:Y:S01]  /*69e0*/  FADD.FTZ R177, R177, R176 ;  /* 0x000000b0b1b17221 */ /* 0x000fe20000010000 */
[----:B------:R-:W-:Y:S01]  /*69f0*/  F2FP.F16.F32.PACK_AB R155, R183, R182 ;  /* 0x000000b6b79b723e */ /* 0x000fe200000000ff */
[----:B------:R-:W-:Y:S02]  /*6a00*/  FADD.FTZ R179, R179, R178 ;  /* 0x000000b2b3b37221 */ /* 0x000fe40000010000 */
[----:B------:R-:W-:Y:S01]  /*6a10*/  FADD.FTZ R180, R180, R177 ;  /* 0x000000b1b4b47221 */ /* 0x000fe20000010000 */
[----:B------:R-:W-:Y:S01]  /*6a20*/  WARPGROUP.ARRIVE ;  /* 0x00000000000079c5 */ /* 0x000fe20000000000 */
[----:B------:R-:W-:-:S02]  /*6a30*/  FADD.FTZ R182, R182, R179 ;  /* 0x000000b3b6b67221 */ /* 0x000fc40000010000 */
        /* <DEDUP_REMOVED lines=23> */
[----:B-1----:R-:W-:Y:S01]  /*6bb0*/  F2FP.F16.F32.PACK_AB R152, R193, R192 ;  /* 0x000000c0c198723e */ /* 0x002fe200000000ff */
[----:B------:R-:W-:Y:S01]  /*6bc0*/  FADD.FTZ R192, R192, R205 ;  /* 0x000000cdc0c07221 */ /* 0x000fe20000010000 */
[----:B------:R-:W-:Y:S01]  /*6bd0*/  F2FP.F16.F32.PACK_AB R153, R195, R194 ;  /* 0x000000c2c399723e */ /* 0x000fe200000000ff */
[----:B------:R-:W-:Y:S01]  /*6be0*/  FADD.FTZ R194, R194, R191 ;  /* 0x000000bfc2c27221 */ /* 0x000fe20000010000 */
[----:B---3--:R-:W-:Y:S01]  /*6bf0*/  F2FP.F16.F32.PACK_AB R154, R206, R203 ;  /* 0x000000cbce9a723e */ /* 0x008fe200000000ff */
[----:B------:R-:W-:Y:S01]  /*6c00*/  FADD.FTZ R192, R193, R192 ;  /* 0x000000c0c1c07221 */ /* 0x000fe20000010000 */
[----:B----4-:R-:W-:Y:S01]  /*6c10*/  F2FP.F16.F32.PACK_AB R155, R197, R198 ;  /* 0x000000c6c59b723e */ /* 0x010fe200000000ff */
        /* <DEDUP_REMOVED lines=10> */
.L_x_4726:
[----:B------:R-:W0:Y:S01]  /*6cc0*/  S2UR UR6, SR_CgaCtaId ;  /* 0x00000000000679c3 */ /* 0x000e220000008800 */
[----:B------:R-:W-:Y:S01]  /*6cd0*/  UISETP.GT.AND UP0, UPT, UR7, UR39, UPT ;  /* 0x000000270700728c */ /* 0x000fe2000bf04270 */
[----:B------:R-:W-:Y:S01]  /*6ce0*/  IMAD.MOV.U32 R201, RZ, RZ, R156 ;  /* 0x000000ffffc97224 */ /* 0x000fe200078e009c */
[----:B------:R-:W-:Y:S01]  /*6cf0*/  UIADD3 UR5, UR5, 0x32460, URZ ;  /* 0x0003246005057890 */ /* 0x000fe2000fffe03f */
[----:B------:R-:W-:Y:S01]  /*6d00*/  IMAD.MOV.U32 R202, RZ, RZ, R200 ;  /* 0x000000ffffca7224 */ /* 0x000fe200078e00c8 */
[----:B------:R-:W-:Y:S02]  /*6d10*/  UIADD3 UR7, UR7, -0x1, URZ ;  /* 0xffffffff07077890 */ /* 0x000fe4000fffe03f */
[----:B------:R-:W-:Y:S01]  /*6d20*/  PLOP3.LUT P1, PT, PT, PT, UP0, 0x80, 0x0 ;  /* 0x000000000000781c */ /* 0x000fe20003f2f008 */
[----:B0-----:R-:W-:-:S09]  /*6d30*/  UPRMT UR5, UR6, 0x654, UR5 ;  /* 0x0000065406057896 */ /* 0x001fd20008000005 */
[----:B------:R-:W-:Y:S03]  /*6d40*/  SYNCS.ARRIVE.TRANS64.RED.A1T0 RZ, [UR5], RZ ;  /* 0x000000ffffff79a7 */ /* 0x000fe60008100405 */
[----:B------:R-:W-:Y:S05]  /*6d50*/  @P1 BRA `(.L_x_4727) ;  /* 0xffffffd000c01947 */ /* 0x000fea000383ffff */
.L_x_4716:
[----:B------:R-:W-:-:S13]  /*6d60*/  R2UR UR5, R212 ;  /* 0x00000000d40572ca */ /* 0x000fda00000e0000 */
[----:B------:R-:W-:-:S06]  /*6d70*/  UISETP.GE.AND UP0, UPT, UR7, UR5, UPT ;  /* 0x000000050700728c */ /* 0x000fcc000bf06270 */
[----:B------:R-:W-:-:S13]  /*6d80*/  PLOP3.LUT P1, PT, PT, PT, UP0, 0x80, 0x0 ;  /* 0x000000000000781c */ /* 0x000fda0003f2f008 */
[----:B------:R-:W-:Y:S05]  /*6d90*/  @!P1 BRA `(.L_x_4728) ;  /* 0x0000002000c09947 */ /* 0x000fea0003800000 */
[----:B------:R-:W-:Y:S01]  /*6da0*/  IMAD.MOV.U32 R207, RZ, RZ, R156 ;  /* 0x000000ffffcf7224 */ /* 0x000fe200078e009c */
[----:B------:R-:W-:Y:S01]  /*6db0*/  ULDC UR39, c[0x0][0xa80] ;  /* 0x0002a00000277ab9 */ /* 0x000fe20000000800 */
[----:B------:R-:W-:-:S07]  /*6dc0*/  IMAD.MOV.U32 R21, RZ, RZ, R200 ;  /* 0x000000ffff157224 */ /* 0x000fce00078e00c8 */
.L_x_4739:
[----:B------:R-:W-:-:S04]  /*6dd0*/  UIADD3 UR4, UR4, 0x1, URZ ;  /* 0x0000000104047890 */ /* 0x000fc8000fffe03f */
[----:B------:R-:W-:-:S04]  /*6de0*/  UISETP.NE.AND UP0, UPT, UR4, 0x2, UPT ;  /* 0x000000020400788c */ /* 0x000fc8000bf05270 */
[----:B------:R-:W-:Y:S02]  /*6df0*/  USEL UR5, URZ, 0x1, UP0 ;  /* 0x000000013f057887 */ /* 0x000fe40008000000 */
[----:B------:R-:W-:-:S04]  /*6e00*/  USEL UR4, UR4, URZ, UP0 ;  /* 0x0000003f04047287 */ /* 0x000fc80008000000 */
[----:B------:R-:W-:Y:S01]  /*6e10*/  LOP3.LUT R5, R5, UR5, RZ, 0x3c, !PT ;  /* 0x0000000505057c12 */ /* 0x000fe2000f8e3cff */
[----:B------:R-:W-:Y:S07]  /*6e20*/  @!P0 BRA `(.L_x_4729) ;  /* 0x0000000000048947 */ /* 0x000fee0003800000 */
[----:B------:R-:W-:Y:S01]  /*6e30*/  BPT.TRAP 0x1 ;  /* 0x000000040000795c */ /* 0x000fe20000300000 */
.L_x_4729:
[----:B------:R-:W-:Y:S01]  /*6e40*/  ULEA UR6, UR4, UR61, 0x3 ;  /* 0x0000003d04067291 */ /* 0x000fe2000f8e183f */
[----:B------:R-:W-:-:S08]  /*6e50*/  SHF.L.U32 R200, R5, 0x1f, RZ ;  /* 0x0000001f05c87819 */ /* 0x000fd000000006ff */
[----:B------:R0:W1:Y:S01]  /*6e60*/  SYNCS.PHASECHK.TRANS64.TRYWAIT P1, [UR6+0x32430], R200 ;  /* 0x032430c8ff0075a7 */ /* 0x0000620008020146 */
[----:B------:R-:W-:Y:S05]  /*6e70*/  @!P0 BRA `(.L_x_4730) ;  /* 0x0000000000048947 */ /* 0x000fea0003800000 */
[----:B------:R-:W-:Y:S01]  /*6e80*/  BPT.TRAP 0x1 ;  /* 0x000000040000795c */ /* 0x000fe20000300000 */
.L_x_4730:
[----:B-1----:R-:W-:Y:S05]  /*6e90*/  @P1 BRA `(.L_x_4731) ;  /* 0x0000000000081947 */ /* 0x002fea0003800000 */
[----:B------:R-:W1:Y:S02]  /*6ea0*/  SYNCS.PHASECHK.TRANS64.TRYWAIT P1, [UR6+0x32430], R200 ;  /* 0x032430c8ff0075a7 */ /* 0x000e640008020146 */
[----:B-1----:R-:W-:Y:S05]  /*6eb0*/  @!P1 BRA `(.L_x_4732) ;  /* 0x0000009800509947 */ /* 0x002fea0003800000 */
.L_x_4731:
[----:B------:R-:W-:Y:S01]  /*6ec0*/  R2UR UR5, R210 ;  /* 0x00000000d20572ca */ /* 0x000fe200000e0000 */
[----:B-1----:R-:W-:Y:S01]  /*6ed0*/  WARPGROUP.ARRIVE ;  /* 0x00000000000079c5 */ /* 0x002fe20000000000 */
[----:B------:R-:W-:Y:S01]  /*6ee0*/  R2UR UR56, R22 ;  /* 0x00000000163872ca */ /* 0x000fe200000e0000 */
[----:B------:R-:W-:Y:S01]  /*6ef0*/  UMOV UR59, 0x40000040 ;  /* 0x40000040003b7882 */ /* 0x000fe20000000000 */
[----:B------:R-:W-:-:S09]  /*6f00*/  R2UR UR57, R23 ;  /* 0x00000000173972ca */ /* 0x000fd200000e0000 */
[----:B------:R-:W-:-:S07]  /*6f10*/  UIMAD UR5, UR4, 0x300, UR5 ;  /* 0x00000300040578a4 */ /* 0x000fce000f8e0205 */
[----:B------:R-:W-:Y:S02]  /*6f20*/  UMOV UR58, UR5 ;  /* 0x00000005003a7c82 */ /* 0x000fe40008000000 */
        /* <DEDUP_REMOVED lines=25> */
.L_x_4733:
[----:B------:R1:W2:Y:S01]  /*70c0*/  SYNCS.PHASECHK.TRANS64.TRYWAIT P1, [UR6+0x32450], R200 ;  /* 0x032450c8ff0075a7 */ /* 0x0002a20008020146 */
[----:B------:R-:W-:Y:S05]  /*70d0*/  @!P0 BRA `(.L_x_4734) ;  /* 0x0000000000048947 */ /* 0x000fea0003800000 */
[----:B------:R-:W-:Y:S01]  /*70e0*/  BPT.TRAP 0x1 ;  /* 0x000000040000795c */ /* 0x000fe20000300000 */
.L_x_4734:
[----:B--2---:R-:W-:Y:S05]  /*70f0*/  @P1 BRA `(.L_x_4735) ;  /* 0x0000000000081947 */ /* 0x004fea0003800000 */
[----:B------:R-:W2:Y:S02]  /*7100*/  SYNCS.PHASECHK.TRANS64.TRYWAIT P1, [UR6+0x32450], R200 ;  /* 0x032450c8ff0075a7 */ /* 0x000ea40008020146 */
[----:B--2---:R-:W-:Y:S05]  /*7110*/  @!P1 BRA `(.L_x_4736) ;  /* 0x0000009400d09947 */ /* 0x004fea0003800000 */
.L_x_4735:
[----:B------:R-:W-:Y:S01]  /*7120*/  R2UR UR56, R8 ;  /* 0x00000000083872ca */ /* 0x000fe200000e0000 */
[----:B------:R-:W-:Y:S01]  /*7130*/  UIMAD UR5, UR4, 0xc00, UR38 ;  /* 0x00000c00040578a4 */ /* 0x000fe2000f8e0226 */
[----:B------:R-:W-:Y:S01]  /*7140*/  R2UR UR57, R9 ;  /* 0x00000000093972ca */ /* 0x000fe200000e0000 */
[----:B------:R-:W-:Y:S01]  /*7150*/  WARPGROUP.ARRIVE ;  /* 0x00000000000079c5 */ /* 0x000fe20000000000 */
[----:B------:R-:W-:Y:S01]  /*7160*/  UMOV UR59, 0x40000040 ;  /* 0x40000040003b7882 */ /* 0x000fe20000000000 */
[----:B------:R-:W-:Y:S01]  /*7170*/  UIADD3 UR10, UR5, 0x300, URZ ;  /* 0x00000300050a7890 */ /* 0x000fe2000fffe03f */
[----:B------:R-:W-:Y:S02]  /*7180*/  UMOV UR11, 0x40000040 ;  /* 0x40000040000b7882 */ /* 0x000fe40000000000 */
[----:B------:R-:W-:Y:S01]  /*7190*/  UMOV UR58, UR5 ;  /* 0x00000005003a7c82 */ /* 0x000fe20008000000 */
[----:B------:R-:W-:Y:S01]  /*71a0*/  UIADD3 UR14, UR5, 0x302, URZ ;  /* 0x00000302050e7890 */ /* 0x000fe2000fffe03f */
[----:B------:R-:W-:Y:S01]  /*71b0*/  UMOV UR15, 0x40000040 ;  /* 0x40000040000f7882 */ /* 0x000fe20000000000 */
[----:B------:R-:W-:Y:S01]  /*71c0*/  UIADD3 UR18, UR5, 0x304, URZ ;  /* 0x0000030405127890 */ /* 0x000fe2000fffe03f */
[----:B------:R-:W-:-:S03]  /*71d0*/  UMOV UR19, 0x40000040 ;  /* 0x4000004000137882 */ /* 0x000fc60000000000 */
        /* <DEDUP_REMOVED lines=21> */
[----:B------:R-:W-:-:S02]  /*7330*/  WARPGROUP.DEPBAR.LE gsb0, 0x0 ;  /* 0x00008000000079c5 */ /* 0x000fc40000010000 */
        /* <DEDUP_REMOVED lines=60> */
.L_x_4737:
[----:B012---:R-:W-:Y:S01]  /*7700*/  FMNMX.FTZ R200, R152, R21, !PT ;  /* 0x0000001598c87209 */ /* 0x007fe20007810000 */
[----:B------:R-:W0:Y:S01]  /*7710*/  S2UR UR11, SR_CgaCtaId ;  /* 0x00000000000b79c3 */ /* 0x000e220000008800 */
[----:B------:R-:W-:Y:S01]  /*7720*/  UMOV UR10, UR39 ;  /* 0x00000027000a7c82 */ /* 0x000fe20008000000 */
[----:B------:R-:W-:Y:S01]  /*7730*/  UIADD3 UR5, UR6, 0x32440, URZ ;  /* 0x0003244006057890 */ /* 0x000fe2000fffe03f */
[----:B------:R-:W-:Y:S01]  /*7740*/  FMNMX.FTZ R201, R153, R200, !PT ;  /* 0x000000c899c97209 */ /* 0x000fe20007810000 */
[----:B------:R-:W-:-:S03]  /*7750*/  UMOV UR15, 0x40000040 ;  /* 0x40000040000f7882 */ /* 0x000fc60000000000 */
[----:B------:R-:W-:-:S04]  /*7760*/  FMNMX.FTZ R200, R156, R201, !PT ;  /* 0x000000c99cc87209 */ /* 0x000fc80007810000 */
[----:B------:R-:W-:-:S04]  /*7770*/  FMNMX.FTZ R201, R157, R200, !PT ;  /* 0x000000c89dc97209 */ /* 0x000fc80007810000 */
[----:B------:R-:W-:-:S04]  /*7780*/  FMNMX.FTZ R200, R160, R201, !PT ;  /* 0x000000c9a0c87209 */ /* 0x000fc80007810000 */
[----:B------:R-:W-:Y:S02]  /*7790*/  FMNMX.FTZ R201, R161, R200, !PT ;  /* 0x000000c8a1c97209 */ /* 0x000fe40007810000 */
[----:B------:R-:W-:Y:S02]  /*77a0*/  FMNMX.FTZ R200, R154, R207, !PT ;  /* 0x000000cf9ac87209 */ /* 0x000fe40007810000 */
[----:B------:R-:W-:Y:S01]  /*77b0*/  FMNMX.FTZ R202, R164, R201, !PT ;  /* 0x000000c9a4ca7209 */ /* 0x000fe20007810000 */
[----:B0-----:R-:W-:Y:S01]  /*77c0*/  UPRMT UR11, UR11, 0x654, UR5 ;  /* 0x000006540b0b7896 */ /* 0x001fe20008000005 */
[----:B------:R-:W-:Y:S01]  /*77d0*/  FMNMX.FTZ R201, R155, R200, !PT ;  /* 0x000000c89bc97209 */ /* 0x000fe20007810000 */
[----:B------:R-:W-:Y:S01]  /*77e0*/  UIMAD UR5, UR4, 0xc00, UR60 ;  /* 0x00000c00040578a4 */ /* 0x000fe2000f8e023c */
[----:B------:R-:W-:Y:S02]  /*77f0*/  FMNMX.FTZ R203, R165, R202, !PT ;  /* 0x000000caa5cb7209 */ /* 0x000fe40007810000 */
[----:B------:R-:W-:-:S02]  /*7800*/  FMNMX.FTZ R200, R158, R201, !PT ;  /* 0x000000c99ec87209 */ /* 0x000fc40007810000 */
[----:B------:R-:W-:Y:S02]  /*7810*/  FMNMX.FTZ R202, R168, R203, !PT ;  /* 0x000000cba8ca7209 */ /* 0x000fe40007810000 */
[----:B------:R-:W-:Y:S01]  /*7820*/  FMNMX.FTZ R201, R159, R200, !PT ;  /* 0x000000c89fc97209 */ /* 0x000fe20007810000 */
[----:B------:R-:W-:Y:S01]  /*7830*/  SYNCS.ARRIVE.TRANS64.RED.A1T0 RZ, [UR11], RZ ;  /* 0x000000ffffff79a7 */ /* 0x000fe2000810040b */
[----:B------:R-:W-:Y:S01]  /*7840*/  FMNMX.FTZ R203, R169, R202, !PT ;  /* 0x000000caa9cb7209 */ /* 0x000fe20007810000 */
[----:B------:R-:W-:Y:S01]  /*7850*/  UMOV UR14, UR5 ;  /* 0x00000005000e7c82 */ /* 0x000fe20008000000 */
        /* <DEDUP_REMOVED lines=29> */
[----:B------:R-:W0:Y:S01]  /*7a30*/  SHFL.BFLY PT, R203, R202, 0x2, 0x1f ;  /* 0x0c401f00cacb7f89 */ /* 0x000e2200000e0000 */
[----:B------:R-:W-:-:S04]  /*7a40*/  FMNMX.FTZ R201, R191, R200, !PT ;  /* 0x000000c8bfc97209 */ /* 0x000fc80007810000 */
[----:B------:R-:W-:-:S04]  /*7a50*/  FMNMX.FTZ R200, R194, R201, !PT ;  /* 0x000000c9c2c87209 */ /* 0x000fc80007810000 */
[----:B------:R-:W-:-:S04]  /*7a60*/  FMNMX.FTZ R201, R195, R200, !PT ;  /* 0x000000c8c3c97209 */ /* 0x000fc80007810000 */
[----:B------:R-:W-:-:S04]  /*7a70*/  FMNMX.FTZ R200, R198, R201, !PT ;  /* 0x000000c9c6c87209 */ /* 0x000fc80007810000 */
[----:B------:R-:W-:-:S05]  /*7a80*/  FMNMX.FTZ R201, R199, R200, !PT ;  /* 0x000000c8c7c97209 */ /* 0x000fca0007810000 */
[----:B------:R-:W1:Y:S01]  /*7a90*/  SHFL.BFLY PT, R204, R201, 0x2, 0x1f ;  /* 0x0c401f00c9cc7f89 */ /* 0x000e6200000e0000 */
[----:B0-----:R-:W-:-:S05]  /*7aa0*/  FMNMX.FTZ R203, R202, R203, !PT ;  /* 0x000000cbcacb7209 */ /* 0x001fca0007810000 */
[----:B------:R-:W0:Y:S01]  /*7ab0*/  SHFL.BFLY PT, R200, R203, 0x1, 0x1f ;  /* 0x0c201f00cbc87f89 */ /* 0x000e2200000e0000 */
[----:B-1----:R-:W-:-:S05]  /*7ac0*/  FMNMX.FTZ R204, R201, R204, !PT ;  /* 0x000000ccc9cc7209 */ /* 0x002fca0007810000 */
[----:B------:R-:W1:Y:S01]  /*7ad0*/  SHFL.BFLY PT, R209, R204, 0x1, 0x1f ;  /* 0x0c201f00ccd17f89 */ /* 0x000e6200000e0000 */
[----:B0-----:R-:W-:-:S05]  /*7ae0*/  FMNMX.FTZ R200, R203, R200, !PT ;  /* 0x000000c8cbc87209 */ /* 0x001fca0007810000 */
[C---:B------:R-:W-:Y:S01]  /*7af0*/  FMUL.FTZ R205, R200.reuse, UR10 ;  /* 0x0000000ac8cd7c20 */ /* 0x040fe20008410000 */
[----:B------:R-:W-:-:S03]  /*7b00*/  FADD.FTZ R21, -R200, R21 ;  /* 0x00000015c8157221 */ /* 0x000fc60000010100 */
[--C-:B------:R-:W-:Y:S01]  /*7b10*/  FFMA.FTZ R203, R156, UR10, -R205.reuse ;  /* 0x0000000a9ccb7c23 */ /* 0x100fe200080108cd */
[--C-:B------:R-:W-:Y:S01]  /*7b20*/  FFMA.FTZ R206, R152, UR10, -R205.reuse ;  /* 0x0000000a98ce7c23 */ /* 0x100fe200080108cd */
[----:B------:R-:W-:Y:S01]  /*7b30*/  FMUL.FTZ R21, R21, UR10 ;  /* 0x0000000a15157c20 */ /* 0x000fe20008410000 */
        /* <DEDUP_REMOVED lines=9> */
[--C-:B------:R-:W-:Y:S01]  /*7bd0*/  FFMA.FTZ R173, R173, UR10, -R205.reuse ;  /* 0x0000000aadad7c23 */ /* 0x100fe200080108cd */
[----:B-1----:R-:W-:Y:S01]  /*7be0*/  FMNMX.FTZ R156, R204, R209, !PT ;  /* 0x000000d1cc9c7209 */ /* 0x002fe20007810000 */
[--C-:B------:R-:W-:Y:S01]  /*7bf0*/  FFMA.FTZ R204, R157, UR10, -R205.reuse ;  /* 0x0000000a9dcc7c23 */ /* 0x100fe200080108cd */
[----:B------:R-:W1:Y:S01]  /*7c00*/  MUFU.EX2 R21, R21 ;  /* 0x0000001500157308 */ /* 0x000e620000000800 */
[--C-:B------:R-:W-:Y:S01]  /*7c10*/  FFMA.FTZ R176, R176, UR10, -R205.reuse ;  /* 0x0000000ab0b07c23 */ /* 0x100fe200080108cd */
[----:B------:R-:W-:Y:S01]  /*7c20*/  FFMA.FTZ R177, R177, UR10, -R205 ;  /* 0x0000000ab1b17c23 */ /* 0x000fe200080108cd */
[C---:B------:R-:W-:Y:S01]  /*7c30*/  FADD.FTZ R152, -R156.reuse, R207 ;  /* 0x000000cf9c987221 */ /* 0x040fe20000010100 */
[----:B------:R-:W-:Y:S01]  /*7c40*/  FMUL.FTZ R208, R156, UR10 ;  /* 0x0000000a9cd07c20 */ /* 0x000fe20008410000 */
[--C-:B------:R-:W-:Y:S01]  /*7c50*/  FFMA.FTZ R180, R180, UR10, -R205.reuse ;  /* 0x0000000ab4b47c23 */ /* 0x100fe200080108cd */
[--C-:B------:R-:W-:Y:S01]  /*7c60*/  FFMA.FTZ R181, R181, UR10, -R205.reuse ;  /* 0x0000000ab5b57c23 */ /* 0x100fe200080108cd */
[----:B------:R-:W-:Y:S01]  /*7c70*/  FMUL.FTZ R152, R152, UR10 ;  /* 0x0000000a98987c20 */ /* 0x000fe20008410000 */
[--C-:B0-----:R-:W-:Y:S01]  /*7c80*/  FFMA.FTZ R206, R154, UR10, -R208.reuse ;  /* 0x0000000a9ace7c23 */ /* 0x101fe200080108d0 */
        /* <DEDUP_REMOVED lines=8> */
[-C--:B-1----:R-:W-:Y:S01]  /*7d10*/  FMUL.FTZ R24, R24, R21.reuse ;  /* 0x0000001518187220 */ /* 0x082fe20000410000 */
        /* <DEDUP_REMOVED lines=136> */
[----:B--2---:R-:W-:Y:S01]  /*85a0*/  F2FP.F16.F32.PACK_AB R154, R204, R203 ;  /* 0x000000cbcc9a723e */ /* 0x004fe200000000ff */
[--C-:B------:R-:W-:Y:S01]  /*85b0*/  FFMA.FTZ R170, R170, UR10, -R208.reuse ;  /* 0x0000000aaaaa7c23 */ /* 0x100fe200080108d0 */
        /* <DEDUP_REMOVED lines=23> */
[----:B------:R-:W-:Y:S01]  /*8730*/  FFMA.FTZ R197, R197, UR10, -R205 ;  /* 0x0000000ac5c57c23 */ /* 0x000fe200080108cd */
[--C-:B------:R-:W-:Y:S01]  /*8740*/  FFMA.FTZ R194, R194, UR10, -R208.reuse ;  /* 0x0000000ac2c27c23 */ /* 0x100fe200080108d0 */
[----:B------:R-:W-:Y:S01]  /*8750*/  MUFU.EX2 R165, R165 ;  /* 0x000000a500a57308 */ /* 0x000fe20000000800 */
[--C-:B------:R-:W-:Y:S01]  /*8760*/  FFMA.FTZ R195, R195, UR10, -R208.reuse ;  /* 0x0000000ac3c37c23 */ /* 0x100fe200080108d0 */
[----:B------:R-:W-:Y:S01]  /*8770*/  WARPGROUP.ARRIVE ;  /* 0x00000000000079c5 */ /* 0x000fe20000000000 */
[--C-:B------:R-:W-:Y:S01]  /*8780*/  FFMA.FTZ R198, R198, UR10, -R208.reuse ;  /* 0x0000000ac6c67c23 */ /* 0x100fe200080108d0 */
[----:B------:R-:W-:Y:S01]  /*8790*/  FFMA.FTZ R199, R199, UR10, -R208 ;  /* 0x0000000ac7c77c23 */ /* 0x000fe200080108d0 */
[----:B------:R-:W-:Y:S01]  /*87a0*/  FFMA.FTZ R21, R21, R0, R201 ;  /* 0x0000000015157223 */ /* 0x000fe200000100c9 */
[----:B------:R-:W-:-:S02]  /*87b0*/  FFMA.FTZ R4, R157, R4, R206 ;  /* 0x000000049d047223 */ /* 0x000fc400000100ce */
[----:B------:R-:W-:Y:S01]  /*87c0*/  HGMMA.64x256x16.F32 R24, R152, gdesc[UR12].tnspB, R24, gsb0 ;  /* 0x43e0000c98187df0 */ /* 0x000fe20008000818 */
[----:B------:R-:W-:Y:S01]  /*87d0*/  MUFU.EX2 R162, R162 ;  /* 0x000000a200a27308 */ /* 0x000fe20000000800 */
[----:B------:R-:W-:Y:S01]  /*87e0*/  UIADD3 UR14, UR5, 0x80, URZ ;  /* 0x00000080050e7890 */ /* 0x000fe2000fffe03f */
[----:B------:R-:W-:Y:S01]  /*87f0*/  FADD.FTZ R202, R202, R21 ;  /* 0x00000015caca7221 */ /* 0x000fe20000010000 */
[----:B------:R-:W-:Y:S01]  /*8800*/  UMOV UR15, 0x40000040 ;  /* 0x40000040000f7882 */ /* 0x000fe20000000000 */
[----:B------:R-:W-:Y:S02]  /*8810*/  FADD.FTZ R207, R207, R4 ;  /* 0x00000004cfcf7221 */ /* 0x000fe40000010000 */
[----:B------:R-:W-:Y:S02]  /*8820*/  FADD.FTZ R203, R203, R202 ;  /* 0x000000cacbcb7221 */ /* 0x000fe40000010000 */
[----:B------:R-:W2:Y:S01]  /*8830*/  MUFU.EX2 R163, R163 ;  /* 0x000000a300a37308 */ /* 0x000ea20000000800 */
        /* <DEDUP_REMOVED lines=10> */
[----:B------:R-:W3:Y:S08]  /*88e0*/  MUFU.EX2 R171, R171 ;  /* 0x000000ab00ab7308 */ /* 0x000ef00000000800 */
[----:B------:R-:W-:Y:S08]  /*88f0*/  MUFU.EX2 R174, R174 ;  /* 0x000000ae00ae7308 */ /* 0x000ff00000000800 */
[----:B------:R-:W0:Y:S08]  /*8900*/  MUFU.EX2 R175, R175 ;  /* 0x000000af00af7308 */ /* 0x000e300000000800 */
[----:B------:R-:W-:Y:S08]  /*8910*/  MUFU.EX2 R176, R176 ;  /* 0x000000b000b07308 */ /* 0x000ff00000000800 */
[----:B------:R-:W0:Y:S08]  /*8920*/  MUFU.EX2 R177, R177 ;  /* 0x000000b100b17308 */ /* 0x000e300000000800 */
[----:B------:R-:W-:Y:S08]  /*8930*/  MUFU.EX2 R180, R180 ;  /* 0x000000b400b47308 */ /* 0x000ff00000000800 */
[----:B------:R-:W-:Y:S08]  /*8940*/  MUFU.EX2 R181, R181 ;  /* 0x000000b500b57308 */ /* 0x000ff00000000800 */
[----:B------:R-:W-:Y:S08]  /*8950*/  MUFU.EX2 R178, R178 ;  /* 0x000000b200b27308 */ /* 0x000ff00000000800 */
[----:B------:R-:W0:Y:S08]  /*8960*/  MUFU.EX2 R179, R179 ;  /* 0x000000b300b37308 */ /* 0x000e300000000800 */
        /* <DEDUP_REMOVED lines=15> */
[----:B------:R-:W0:Y:S01]  /*8a60*/  MUFU.EX2 R195, R195 ;  /* 0x000000c300c37308 */ /* 0x000e220000000800 */
[----:B------:R-:W-:-:S02]  /*8a70*/  WARPGROUP.DEPBAR.LE gsb0, 0x0 ;  /* 0x00008000000079c5 */ /* 0x000fc40000010000 */
[----:B-1----:R-:W-:-:S05]  /*8a80*/  F2FP.F16.F32.PACK_AB R152, R161, R160 ;  /* 0x000000a0a198723e */ /* 0x002fca00000000ff */
[----:B------:R-:W-:Y:S01]  /*8a90*/  MUFU.EX2 R198, R198 ;  /* 0x000000c600c67308 */ /* 0x000fe20000000800 */
[----:B--2---:R-:W-:Y:S01]  /*8aa0*/  F2FP.F16.F32.PACK_AB R153, R163, R162 ;  /* 0x000000a2a399723e */ /* 0x004fe200000000ff */
[----:B------:R-:W-:Y:S01]  /*8ab0*/  FADD.FTZ R160, R160, R203 ;  /* 0x000000cba0a07221 */ /* 0x000fe20000010000 */
[----:B------:R-:W-:Y:S01]  /*8ac0*/  F2FP.F16.F32.PACK_AB R154, R165, R164 ;  /* 0x000000a4a59a723e */ /* 0x000fe200000000ff */
[----:B------:R-:W-:Y:S01]  /*8ad0*/  FADD.FTZ R162, R162, R159 ;  /* 0x0000009fa2a27221 */ /* 0x000fe20000010000 */
[----:B----4-:R-:W-:Y:S01]  /*8ae0*/  F2FP.F16.F32.PACK_AB R155, R167, R166 ;  /* 0x000000a6a79b723e */ /* 0x010fe200000000ff */
[----:B------:R-:W-:Y:S02]  /*8af0*/  FADD.FTZ R161, R161, R160 ;  /* 0x000000a0a1a17221 */ /* 0x000fe40000010000 */
[----:B------:R-:W1:Y:S01]  /*8b00*/  MUFU.EX2 R199, R199 ;  /* 0x000000c700c77308 */ /* 0x000e620000000800 */
        /* <DEDUP_REMOVED lines=12> */
[----:B---3--:R-:W-:Y:S01]  /*8bd0*/  F2FP.F16.F32.PACK_AB R153, R171, R170 ;  /* 0x000000aaab99723e */ /* 0x008fe200000000ff */
[----:B------:R-:W-:Y:S01]  /*8be0*/  FADD.FTZ R170, R170, R167 ;  /* 0x000000a7aaaa7221 */ /* 0x000fe20000010000 */
[----:B------:R-:W-:Y:S01]  /*8bf0*/  F2FP.F16.F32.PACK_AB R154, R173, R172 ;  /* 0x000000acad9a723e */ /* 0x000fe200000000ff */
[----:B------:R-:W-:Y:S01]  /*8c00*/  FADD.FTZ R169, R169, R168 ;  /* 0x000000a8a9a97221 */ /* 0x000fe20000010000 */
[----:B0-----:R-:W-:Y:S01]  /*8c10*/  F2FP.F16.F32.PACK_AB R155, R175, R174 ;  /* 0x000000aeaf9b723e */ /* 0x001fe200000000ff */
        /* <DEDUP_REMOVED lines=61> */
.L_x_4738:
[----:B------:R-:W0:Y:S01]  /*8ff0*/  S2UR UR11, SR_CgaCtaId ;  /* 0x00000000000b79c3 */ /* 0x000e220000008800 */
[----:B------:R-:W-:Y:S01]  /*9000*/  R2UR UR5, R212 ;  /* 0x00000000d40572ca */ /* 0x000fe200000e0000 */
[----:B------:R-:W-:Y:S01]  /*9010*/  UIADD3 UR6, UR6, 0x32460, URZ ;  /* 0x0003246006067890 */ /* 0x000fe2000fffe03f */
[----:B------:R-:W-:Y:S01]  /*9020*/  IMAD.MOV.U32 R207, RZ, RZ, R156 ;  /* 0x000000ffffcf7224 */ /* 0x000fe200078e009c */
[----:B------:R-:W-:-:S10]  /*9030*/  MOV R21, R200 ;  /* 0x000000c800157202 */ /* 0x000fd40000000f00 */
[----:B------:R-:W-:Y:S02]  /*9040*/  UISETP.GT.AND UP0, UPT, UR7, UR5, UPT ;  /* 0x000000050700728c */ /* 0x000fe4000bf04270 */
[----:B------:R-:W-:-:S04]  /*9050*/  UIADD3 UR7, UR7, -0x1, URZ ;  /* 0xffffffff07077890 */ /* 0x000fc8000fffe03f */
[----:B------:R-:W-:Y:S01]  /*9060*/  PLOP3.LUT P1, PT, PT, PT, UP0, 0x80, 0x0 ;  /* 0x000000000000781c */ /* 0x000fe20003f2f008 */
[----:B0-----:R-:W-:-:S09]  /*9070*/  UPRMT UR6, UR11, 0x654, UR6 ;  /* 0x000006540b067896 */ /* 0x001fd20008000006 */
[----:B------:R-:W-:Y:S03]  /*9080*/  SYNCS.ARRIVE.TRANS64.RED.A1T0 RZ, [UR6], RZ ;  /* 0x000000ffffff79a7 */ /* 0x000fe60008100406 */
[----:B------:R-:W-:Y:S05]  /*9090*/  @P1 BRA `(.L_x_4739) ;  /* 0xffffffdc004c1947 */ /* 0x000fea000383ffff */
.L_x_4728:
[----:B------:R-:W0:Y:S01]  /*90a0*/  SHFL.BFLY PT, R3, R0, 0x2, 0x1f ;  /* 0x0c401f0000037f89 */ /* 0x000e2200000e0000 */
[----:B------:R-:W-:-:S03]  /*90b0*/  PLOP3.LUT P0, PT, PT, PT, PT, 0x8, 0x0 ;  /* 0x000000000000781c */ /* 0x000fc60003f0e170 */
[----:B------:R-:W1:Y:S01]  /*90c0*/  SHFL.BFLY PT, R5, R4, 0x2, 0x1f ;  /* 0x0c401f0004057f89 */ /* 0x000e6200000e0000 */
[----:B------:R-:W2:Y:S01]  /*90d0*/  S2R R152, SR_TID.X ;  /* 0x0000000000987919 */ /* 0x000ea20000002100 */
[----:B0-----:R-:W-:Y:S01]  /*90e0*/  FADD.FTZ R3, R3, R0 ;  /* 0x0000000003037221 */ /* 0x001fe20000010000 */
[----:B------:R-:W-:Y:S02]  /*90f0*/  IMAD.MOV.U32 R0, RZ, RZ, RZ ;  /* 0x000000ffff007224 */ /* 0x000fe400078e00ff */
[----:B-1----:R-:W-:Y:S02]  /*9100*/  FADD.FTZ R5, R5, R4 ;  /* 0x0000000405057221 */ /* 0x002fe40000010000 */
[----:B------:R-:W0:Y:S04]  /*9110*/  SHFL.BFLY PT, R2, R3, 0x1, 0x1f ;  /* 0x0c201f0003027f89 */ /* 0x000e2800000e0000 */
[----:B------:R-:W1:Y:S01]  /*9120*/  SHFL.BFLY PT, R6, R5, 0x1, 0x1f ;  /* 0x0c201f0005067f89 */ /* 0x000e6200000e0000 */
[----:B--2---:R-:W-:Y:S01]  /*9130*/  SHF.R.U32.HI R152, RZ, 0x7, R152 ;  /* 0x00000007ff987819 */ /* 0x004fe20000011698 */
[----:B0-----:R-:W-:-:S03]  /*9140*/  FADD.FTZ R7, R3, R2 ;  /* 0x0000000203077221 */ /* 0x001fc60000010000 */
[----:B------:R-:W-:Y:S01]  /*9150*/  IADD3 R3, -R152, 0xb, RZ ;  /* 0x0000000b98037810 */ /* 0x000fe20007ffe1ff */
[----:B------:R-:W-:Y:S02]  /*9160*/  IMAD.MOV.U32 R2, RZ, RZ, RZ ;  /* 0x000000ffff027224 */ /* 0x000fe400078e00ff */
[----:B-1----:R-:W-:Y:S02]  /*9170*/  FADD.FTZ R8, R5, R6 ;  /* 0x0000000605087221 */ /* 0x002fe40000010000 */
[----:B------:R0:W-:Y:S08]  /*9180*/  BAR.ARV R3, 0x100 ;  /* 0x000400030000751d */ /* 0x0001f00000002000 */
[----:B------:R-:W-:Y:S06]  /*9190*/  BAR.ARV 0x8, 0x180 ;  /* 0x0206000000007b1d */ /* 0x000fec0000002000 */
[----:B------:R-:W-:Y:S01]  /*91a0*/  FSETP.NE.FTZ.AND P1, PT, R7, RZ, PT ;  /* 0x000000ff0700720b */ /* 0x000fe20003f35000 */
[----:B------:R-:W-:Y:S01]  /*91b0*/  IMAD.U32 R5, RZ, RZ, UR10 ;  /* 0x0000000aff057e24 */ /* 0x000fe2000f8e00ff */
[----:B------:R-:W-:Y:S01]  /*91c0*/  FSETP.NE.FTZ.AND P2, PT, R8, RZ, PT ;  /* 0x000000ff0800720b */ /* 0x000fe20003f55000 */
[----:B0-----:R-:W-:-:S10]  /*91d0*/  IMAD.MOV.U32 R3, RZ, RZ, -0x800000 ;  /* 0xff800000ff037424 */ /* 0x001fd400078e00ff */
[----:B------:R-:W0:Y:S01]  /*91e0*/  @P1 MUFU.LG2 R4, R7 ;  /* 0x0000000700041308 */ /* 0x000e220000000c00 */
[----:B------:R-:W-:-:S07]  /*91f0*/  @P1 FMUL.FTZ R5, R5, 0.69314718246459960938 ;  /* 0x3f31721805051820 */ /* 0x000fce0000410000 */
[----:B------:R-:W1:Y:S08]  /*9200*/  @P2 MUFU.LG2 R6, R8 ;  /* 0x0000000800062308 */ /* 0x000e700000000c00 */
[----:B------:R1:W2:Y:S01]  /*9210*/  @P1 MUFU.RCP R2, R7 ;  /* 0x0000000700021308 */ /* 0x0002a20000001000 */
[----:B0-----:R-:W-:-:S04]  /*9220*/  @P1 FMUL.FTZ R4, R4, 0.69314718246459960938 ;  /* 0x3f31721804041820 */ /* 0x001fc80000410000 */
[----:B------:R-:W-:-:S03]  /*9230*/  @P1 FFMA.FTZ R3, R5, R200, R4 ;  /* 0x000000c805031223 */ /* 0x000fc60000010004 */
[----:B------:R0:W3:Y:S01]  /*9240*/  @P2 MUFU.RCP R0, R8 ;  /* 0x0000000800002308 */ /* 0x0000e20000001000 */
[----:B-1----:R-:W-:Y:S01]  /*9250*/  @P2 FMUL.FTZ R7, R6, 0.69314718246459960938 ;  /* 0x3f31721806072820 */ /* 0x002fe20000410000 */
[----:B0-----:R-:W-:Y:S02]  /*9260*/  IMAD.U32 R8, RZ, RZ, UR10 ;  /* 0x0000000aff087e24 */ /* 0x001fe4000f8e00ff */
[-C--:B--2---:R-:W-:Y:S01]  /*9270*/  FMUL.FTZ R24, R24, R2.reuse ;  /* 0x0000000218187220 */ /* 0x084fe20000410000 */
[-C--:B------:R-:W-:Y:S01]  /*9280*/  FMUL.FTZ R25, R25, R2.reuse ;  /* 0x0000000219197220 */ /* 0x080fe20000410000 */
        /* <DEDUP_REMOVED lines=63> */
[----:B------:R-:W-:Y:S01]  /*9680*/  MOV R2, 0xff800000 ;  /* 0xff80000000027802 */ /* 0x000fe20000000f00 */
        /* <DEDUP_REMOVED lines=65> */
.L_x_4702:
[----:B------:R-:W-:Y:S05]  /*9aa0*/  @P0 BRA `(.L_x_4740) ;  /* 0x0000002000540947 */ /* 0x000fea0003800000 */
[----:B------:R-:W2:Y:S01]  /*9ab0*/  LDL R0, [R1+0x4] ;  /* 0x0000040001007983 */ /* 0x000ea20000100800 */
[----:B------:R-:W0:Y:S01]  /*9ac0*/  LDC R8, c[0x0][0xce8] ;  /* 0x00033a00ff087b82 */ /* 0x000e220000000800 */
[----:B------:R-:W-:Y:S01]  /*9ad0*/  ULDC.64 UR8, c[0x0][0xcd0] ;  /* 0x0003340000087ab9 */ /* 0x000fe20000000a00 */
[----:B------:R-:W-:Y:S06]  /*9ae0*/  BSSY B0, `(.L_x_4741) ;  /* 0x000014d000007945 */ /* 0x000fec0003800000 */
[----:B------:R-:W1:Y:S08]  /*9af0*/  S2UR UR12, SR_CTAID.Z ;  /* 0x00000000000c79c3 */ /* 0x000e700000002700 */
[----:B------:R-:W3:Y:S08]  /*9b00*/  LDC.64 R18, c[0x0][0xcd8] ;  /* 0x00033600ff127b82 */ /* 0x000ef00000000a00 */
[----:B------:R-:W-:Y:S01]  /*9b10*/  BAR.SYNC.DEFER_BLOCKING 0x1, 0x100 ;  /* 0x0044000000007b1d */ /* 0x000fe20000010000 */
[----:B0-----:R-:W-:-:S07]  /*9b20*/  ISETP.NE.AND P0, PT, R8, 0x1, PT ;  /* 0x000000010800780c */ /* 0x001fce0003f05270 */
[----:B------:R-:W0:Y:S01]  /*9b30*/  S2UR UR11, SR_CTAID.Y ;  /* 0x00000000000b79c3 */ /* 0x000e220000002600 */
[----:B-1----:R-:W-:-:S07]  /*9b40*/  USHF.R.S32.HI UR10, URZ, 0x1f, UR12 ;  /* 0x0000001f3f0a7899 */ /* 0x002fce000801140c */
[----:B------:R-:W0:Y:S08]  /*9b50*/  LDC R23, c[0x0][0xd50] ;  /* 0x00035400ff177b82 */ /* 0x000e300000000800 */
[----:B------:R-:W1:Y:S08]  /*9b60*/  @P0 LDC R14, c[0x0][0xcec] ;  /* 0x00033b00ff0e0b82 */ /* 0x000e700000000800 */
[----:B------:R-:W4:Y:S08]  /*9b70*/  LDC.64 R20, c[0x0][0xc40] ;  /* 0x00031000ff147b82 */ /* 0x000f300000000a00 */
[----:B------:R-:W5:Y:S08]  /*9b80*/  @P0 LDC R17, c[0x0][0xcf0] ;  /* 0x00033c00ff110b82 */ /* 0x000f700000000800 */
[----:B------:R-:W5:Y:S08]  /*9b90*/  @P0 LDC R22, c[0x0][0xcec] ;  /* 0x00033b00ff160b82 */ /* 0x000f700000000800 */
[----:B------:R-:W5:Y:S01]  /*9ba0*/  @P0 LDC R153, c[0x0][0xcf0] ;  /* 0x00033c00ff990b82 */ /* 0x000f620000000800 */
        /* <DEDUP_REMOVED lines=11> */
[CC--:B------:R-:W-:Y:S02]  /*9c60*/  LEA.HI R6, R4.reuse, R5.reuse, RZ, 0x7 ;  /* 0x0000000504067211 */ /* 0x0c0fe400078f38ff */
[----:B------:R-:W-:Y:S02]  /*9c70*/  LEA.HI R13, R4, R5, RZ, 0x2 ;  /* 0x00000005040d7211 */ /* 0x000fe400078f10ff */
[----:B------:R-:W-:Y:S02]  /*9c80*/  LOP3.LUT R0, R6, 0xffffff80, RZ, 0xc0, !PT ;  /* 0xffffff8006007812 */ /* 0x000fe400078ec0ff */
[----:B------:R-:W-:-:S03]  /*9c90*/  SHF.R.S32.HI R7, RZ, 0x7, R6 ;  /* 0x00000007ff077819 */ /* 0x000fc60000011406 */
[----:B------:R-:W-:Y:S01]  /*9ca0*/  IMAD.IADD R0, R5, 0x1, -R0 ;  /* 0x0000000105007824 */ /* 0x000fe200078e0a00 */
[----:B------:R-:W-:Y:S02]  /*9cb0*/  LEA.HI R4, R6, R7, RZ, 0x1 ;  /* 0x0000000706047211 */ /* 0x000fe400078f08ff */
[----:B------:R-:W-:Y:S02]  /*9cc0*/  LOP3.LUT R6, R13, 0xfffffffc, RZ, 0xc0, !PT ;  /* 0xfffffffc0d067812 */ /* 0x000fe400078ec0ff */
[----:B------:R-:W-:Y:S02]  /*9cd0*/  SHF.R.S32.HI R11, RZ, 0x1f, R0 ;  /* 0x0000001fff0b7819 */ /* 0x000fe40000011400 */
[----:B------:R-:W-:Y:S01]  /*9ce0*/  LOP3.LUT R4, R4, 0x3fffffe, RZ, 0xc0, !PT ;  /* 0x03fffffe04047812 */ /* 0x000fe200078ec0ff */
[----:B------:R-:W-:Y:S01]  /*9cf0*/  IMAD.IADD R5, R5, 0x1, -R6 ;  /* 0x0000000105057824 */ /* 0x000fe200078e0a06 */
[CC--:B------:R-:W-:Y:S02]  /*9d00*/  LEA.HI R10, R11.reuse, R0.reuse, RZ, 0x2 ;  /* 0x000000000b0a7211 */ /* 0x0c0fe400078f10ff */
[----:B------:R-:W-:Y:S01]  /*9d10*/  LEA.HI R11, R11, R0, RZ, 0x5 ;  /* 0x000000000b0b7211 */ /* 0x000fe200078f28ff */
[----:B------:R-:W-:Y:S01]  /*9d20*/  IMAD.IADD R6, R7, 0x1, -R4 ;  /* 0x0000000107067824 */ /* 0x000fe200078e0a04 */
[----:B------:R-:W-:-:S02]  /*9d30*/  SHF.R.S32.HI R9, RZ, 0x2, R10 ;  /* 0x00000002ff097819 */ /* 0x000fc4000001140a */
[----:B------:R-:W-:Y:S02]  /*9d40*/  SHF.R.S32.HI R12, RZ, 0x1f, R10 ;  /* 0x0000001fff0c7819 */ /* 0x000fe4000001140a */
[----:B------:R-:W-:Y:S02]  /*9d50*/  LEA.HI R7, R5, R5, RZ, 0x1 ;  /* 0x0000000505077211 */ /* 0x000fe400078f08ff */
[----:B------:R-:W-:-:S04]  /*9d60*/  LEA.HI R12, R12, R9, RZ, 0x3 ;  /* 0x000000090c0c7211 */ /* 0x000fc800078f18ff */
[----:B------:R-:W-:-:S05]  /*9d70*/  LOP3.LUT R12, R12, 0xfffffff8, RZ, 0xc0, !PT ;  /* 0xfffffff80c0c7812 */ /* 0x000fca00078ec0ff */
[----:B------:R-:W-:Y:S01]  /*9d80*/  IMAD.IADD R4, R9, 0x1, -R12 ;  /* 0x0000000109047824 */ /* 0x000fe200078e0a0c */
[----:B------:R-:W-:Y:S01]  /*9d90*/  LOP3.LUT R12, R7, 0x1ffffffe, RZ, 0xc0, !PT ;  /* 0x1ffffffe070c7812 */ /* 0x000fe200078ec0ff */
[----:B------:R-:W2:Y:S01]  /*9da0*/  S2R R9, SR_CTAID.X ;  /* 0x0000000000097919 */ /* 0x000ea20000002500 */
[----:B------:R-:W-:Y:S02]  /*9db0*/  SHF.R.S32.HI R7, RZ, 0x5, R11 ;  /* 0x00000005ff077819 */ /* 0x000fe4000001140b */
[----:B------:R-:W-:Y:S01]  /*9dc0*/  IADD3 R11, R5, -R12, RZ ;  /* 0x8000000c050b7210 */ /* 0x000fe20007ffe0ff */
[----:B------:R-:W-:Y:S02]  /*9dd0*/  IMAD.U32 R5, RZ, RZ, UR5 ;  /* 0x00000005ff057e24 */ /* 0x000fe4000f8e00ff */
[----:B------:R-:W-:Y:S02]  /*9de0*/  IMAD R7, R7, 0x10, R4 ;  /* 0x0000001007077824 */ /* 0x000fe400078e0204 */
[----:B------:R-:W-:Y:S01]  /*9df0*/  IMAD.U32 R4, RZ, RZ, UR4 ;  /* 0x00000004ff047e24 */ /* 0x000fe2000f8e00ff */
[----:B------:R-:W-:Y:S01]  /*9e00*/  UIMAD.WIDE.U32 UR4, UR13, UR8, URZ ;  /* 0x000000080d0472a5 */ /* 0x000fe2000f8e003f */
[----:B------:R-:W-:-:S02]  /*9e10*/  IMAD R16, R6, 0x40, R7 ;  /* 0x0000004006107824 */ /* 0x000fc400078e0207 */
[----:B------:R-:W-:Y:S01]  /*9e20*/  IMAD.U32 R5, RZ, RZ, UR6 ;  /* 0x00000006ff057e24 */ /* 0x000fe2000f8e00ff */
[----:B------:R-:W-:Y:S01]  /*9e30*/  UIMAD UR6, UR13, UR9, UR7 ;  /* 0x000000090d0672a4 */ /* 0x000fe2000f8e0207 */
[C---:B---3--:R-:W-:Y:S01]  /*9e40*/  IMAD R12, R18.reuse, UR10, RZ ;  /* 0x0000000a120c7c24 */ /* 0x048fe2000f8e02ff */
[----:B------:R-:W-:Y:S01]  /*9e50*/  LEA R6, R11, R16, 0x3 ;  /* 0x000000100b067211 */ /* 0x000fe200078e18ff */
[----:B------:R-:W-:Y:S01]  /*9e60*/  IMAD.WIDE.U32 R4, R18, UR12, R4 ;  /* 0x0000000c12047c25 */ /* 0x000fe2000f8e0004 */
[----:B------:R-:W-:Y:S01]  /*9e70*/  UIADD3 UR6, UR5, UR6, URZ ;  /* 0x0000000605067290 */ /* 0x000fe2000fffe03f */
[----:B------:R-:W-:Y:S02]  /*9e80*/  ULDC.64 UR8, c[0x0][0xc28] ;  /* 0x00030a0000087ab9 */ /* 0x000fe40000000a00 */
[----:B------:R-:W-:Y:S02]  /*9e90*/  IMAD R18, RZ, RZ, -UR13 ;  /* 0x8000000dff127e24 */ /* 0x000fe4000f8e02ff */
[----:B------:R-:W-:-:S02]  /*9ea0*/  IMAD R15, R19, UR12, R12 ;  /* 0x0000000c130f7c24 */ /* 0x000fc4000f8e020c */
[----:B------:R-:W-:Y:S02]  /*9eb0*/  IMAD.U32 R7, RZ, RZ, UR5 ;  /* 0x00000005ff077e24 */ /* 0x000fe4000f8e00ff */
[----:B0-----:R-:W-:Y:S02]  /*9ec0*/  IMAD R23, R23, R18, UR11 ;  /* 0x0000000b17177e24 */ /* 0x001fe4000f8e0212 */
[----:B------:R-:W-:Y:S01]  /*9ed0*/  IMAD.U32 R7, RZ, RZ, UR6 ;  /* 0x00000006ff077e24 */ /* 0x000fe2000f8e00ff */
[----:B------:R-:W-:Y:S01]  /*9ee0*/  ULDC.64 UR6, c[0x0][0xc48] ;  /* 0x0003120000067ab9 */ /* 0x000fe20000000a00 */
[----:B------:R-:W-:Y:S02]  /*9ef0*/  IMAD.IADD R5, R5, 0x1, R15 ;  /* 0x0000000105057824 */ /* 0x000fe400078e020f */
[----:B--2---:R-:W-:Y:S02]  /*9f00*/  IMAD R11, R9, 0x80, R6 ;  /* 0x00000080090b7824 */ /* 0x004fe400078e0206 */
[----:B------:R-:W-:Y:S01]  /*9f10*/  IMAD.U32 R6, RZ, RZ, UR4 ;  /* 0x00000004ff067e24 */ /* 0x000fe2000f8e00ff */
[----:B------:R-:W-:Y:S01]  /*9f20*/  ULDC.64 UR4, c[0x0][0xce0] ;  /* 0x0003380000047ab9 */ /* 0x000fe20000000a00 */
[----:B-1----:R-:W-:Y:S01]  /*9f30*/  @P0 IMAD.HI.U32 R12, R11, R14, RZ ;  /* 0x0000000e0b0c0227 */ /* 0x002fe200078e00ff */
[----:B------:R-:W-:-:S03]  /*9f40*/  MOV R13, R11 ;  /* 0x0000000b000d7202 */ /* 0x000fc60000000f00 */
[C---:B----4-:R-:W-:Y:S01]  /*9f50*/  IMAD R14, R20.reuse, UR10, RZ ;  /* 0x0000000a140e7c24 */ /* 0x050fe2000f8e02ff */
[----:B-----5:R-:W-:Y:S01]  /*9f60*/  @P0 SHF.R.U32.HI R13, RZ, R17, R12 ;  /* 0x00000011ff0d0219 */ /* 0x020fe2000001160c */
[----:B------:R-:W-:-:S04]  /*9f70*/  IMAD.WIDE.U32 R6, R20, UR12, R6 ;  /* 0x0000000c14067c25 */ /* 0x000fc8000f8e0006 */
[----:B------:R-:W-:Y:S01]  /*9f80*/  IMAD R17, R21, UR12, R14 ;  /* 0x0000000c15117c24 */ /* 0x000fe2000f8e020e */
[----:B------:R-:W-:Y:S01]  /*9f90*/  SHF.R.S32.HI R14, RZ, 0x1f, R23 ;  /* 0x0000001fff0e7819 */ /* 0x000fe20000011417 */
[----:B------:R-:W-:-:S04]  /*9fa0*/  @P0 IMAD.HI.U32 R22, R11, R22, RZ ;  /* 0x000000160b160227 */ /* 0x000fc800078e00ff */
[----:B------:R-:W-:Y:S02]  /*9fb0*/  IMAD.IADD R7, R7, 0x1, R17 ;  /* 0x0000000107077824 */ /* 0x000fe400078e0211 */
[----:B------:R-:W-:Y:S01]  /*9fc0*/  IMAD.MOV.U32 R15, RZ, RZ, R11 ;  /* 0x000000ffff0f7224 */ /* 0x000fe200078e000b */
        /* <DEDUP_REMOVED lines=14> */
[----:B------:R-:W-:Y:S01]  /*a0b0*/  IMAD.MOV R18, RZ, RZ, -R15 ;  /* 0x000000ffff127224 */ /* 0x000fe200078e0a0f */
[----:B------:R-:W-:Y:S01]  /*a0c0*/  IADD3 R7, R7, R19, RZ ;  /* 0x0000001307077210 */ /* 0x000fe20007ffe0ff */
[----:B------:R-:W-:-:S02]  /*a0d0*/  IMAD R12, R12, UR4, RZ ;  /* 0x000000040c0c7c24 */ /* 0x000fc4000f8e02ff */
[C-C-:B------:R-:W-:Y:S02]  /*a0e0*/  IMAD R13, R8.reuse, R13, R11.reuse ;  /* 0x0000000d080d7224 */ /* 0x140fe400078e020b */
[----:B------:R-:W-:Y:S02]  /*a0f0*/  IMAD R11, R8, R18, R11 ;  /* 0x00000012080b7224 */ /* 0x000fe400078e020b */
[C---:B------:R-:W-:Y:S01]  /*a100*/  IMAD R17, R15.reuse, UR5, R12 ;  /* 0x000000050f117c24 */ /* 0x040fe2000f8e020c */
[----:B------:R-:W-:Y:S01]  /*a110*/  SHF.R.S32.HI R12, RZ, 0x1f, R13 ;  /* 0x0000001fff0c7819 */ /* 0x000fe2000001140d */
[----:B------:R-:W-:Y:S01]  /*a120*/  IMAD.WIDE.U32 R6, R15, UR4, R6 ;  /* 0x000000040f067c25 */ /* 0x000fe2000f8e0006 */
[----:B------:R-:W-:Y:S01]  /*a130*/  SHF.R.S32.HI R14, RZ, 0x1f, R11 ;  /* 0x0000001fff0e7819 */ /* 0x000fe2000001140b */
[----:B------:R-:W0:Y:S01]  /*a140*/  S2UR UR5, SR_CgaCtaId ;  /* 0x00000000000579c3 */ /* 0x000e220000008800 */
[----:B------:R-:W-:Y:S01]  /*a150*/  UMOV UR4, 0x400 ;  /* 0x0000040000047882 */ /* 0x000fe20000000000 */
[----:B------:R-:W-:-:S02]  /*a160*/  IMAD R12, R12, UR6, RZ ;  /* 0x000000060c0c7c24 */ /* 0x000fc4000f8e02ff */
[----:B------:R-:W-:Y:S02]  /*a170*/  IMAD.IADD R7, R7, 0x1, R17 ;  /* 0x0000000107077824 */ /* 0x000fe400078e0211 */
[----:B------:R-:W-:Y:S02]  /*a180*/  IMAD R14, R14, UR8, RZ ;  /* 0x000000080e0e7c24 */ /* 0x000fe4000f8e02ff */
        /* <DEDUP_REMOVED lines=31> */
[----:B------:R-:W-:-:S05]  /*a380*/  IADD3 R0, R0, -R17, RZ ;  /* 0x8000001100007210 */ /* 0x000fca0007ffe0ff */
        /* <DEDUP_REMOVED lines=18> */
[C---:B------:R-:W-:Y:S01]  /*a4b0*/  VIADD R21, R0.reuse, 0x48 ;  /* 0x0000004800157836 */ /* 0x040fe20000000000 */
[----:B------:R-:W-:Y:S01]  /*a4c0*/  ISETP.GE.AND P1, PT, R17, UR4, PT ;  /* 0x0000000411007c0c */ /* 0x000fe2000bf26270 */
[C---:B------:R-:W-:Y:S01]  /*a4d0*/  VIADD R22, R0.reuse, 0x50 ;  /* 0x0000005000167836 */ /* 0x040fe20000000000 */
[----:B------:R-:W-:-:S02]  /*a4e0*/  IADD3 R23, R0, 0x58, RZ ;  /* 0x0000005800177810 */ /* 0x000fc40007ffe0ff */
[----:B------:R-:W-:Y:S02]  /*a4f0*/  @!P3 LEA.HI R2, R2, R2, RZ, 0x1 ;  /* 0x000000020202b211 */ /* 0x000fe400078f08ff */
[----:B------:R-:W-:Y:S02]  /*a500*/  @!P4 LEA.HI R3, R3, R3, RZ, 0x1 ;  /* 0x000000030303c211 */ /* 0x000fe400078f08ff */
        /* <DEDUP_REMOVED lines=37> */
[----:B------:R-:W-:Y:S02]  /*a760*/  @!P6 LOP3.LUT R17, R22, 0xfffffffe, RZ, 0xc0, !PT ;  /* 0xfffffffe1611e812 */ /* 0x000fe400078ec0ff */
[----:B------:R-:W-:Y:S01]  /*a770*/  ISETP.GE.AND P1, PT, R23, UR4, PT ;  /* 0x0000000417007c0c */ /* 0x000fe2000bf26270 */
[--C-:B0-----:R-:W-:Y:S01]  /*a780*/  @!P2 IMAD.WIDE R2, R13, 0x4, R4.reuse ;  /* 0x000000040d02a825 */ /* 0x101fe200078e0204 */
[----:B------:R-:W-:Y:S02]  /*a790*/  ISETP.GE.AND P0, PT, R24, UR4, PT ;  /* 0x0000000418007c0c */ /* 0x000fe4000bf06270 */
[----:B------:R-:W-:Y:S01]  /*a7a0*/  IADD3 R22, R0, 0x88, RZ ;  /* 0x0000008800167810 */ /* 0x000fe20007ffe0ff */
[--C-:B-1----:R-:W-:Y:S01]  /*a7b0*/  @!P3 IMAD.WIDE R10, R19, 0x4, R4.reuse ;  /* 0x00000004130ab825 */ /* 0x102fe200078e0204 */
[----:B------:R0:W-:Y:S01]  /*a7c0*/  @!P2 ST.E.64 desc[UR36][R2.64], R48 ;  /* 0x000000300200a985 */ /* 0x0001e2000c101b24 */
[----:B------:R-:W-:Y:S02]  /*a7d0*/  ISETP.GE.AND P2, PT, R18, UR4, PT ;  /* 0x0000000412007c0c */ /* 0x000fe4000bf46270 */
[----:B------:R-:W-:Y:S01]  /*a7e0*/  @!P4 IMAD.WIDE R12, R15, 0x4, R4 ;  /* 0x000000040f0cc825 */ /* 0x000fe200078e0204 */
[----:B------:R1:W-:Y:S01]  /*a7f0*/  @!P3 ST.E.64 desc[UR36][R10.64], R52 ;  /* 0x000000340a00b985 */ /* 0x0003e2000c101b24 */
[----:B------:R-:W-:-:S02]  /*a800*/  ISETP.GE.AND P3, PT, R22, UR4, PT ;  /* 0x0000000416007c0c */ /* 0x000fc4000bf66270 */
[--C-:B------:R-:W-:Y:S01]  /*a810*/  @!P5 IMAD.WIDE R14, R21, 0x4, R4.reuse ;  /* 0x00000004150ed825 */ /* 0x100fe200078e0204 */
[----:B------:R2:W-:Y:S01]  /*a820*/  @!P4 ST.E.64 desc[UR36][R12.64], R56 ;  /* 0x000000380c00c985 */ /* 0x0005e2000c101b24 */
[----:B------:R-:W-:Y:S02]  /*a830*/  @!P1 LEA.HI R23, R23, R23, RZ, 0x1 ;  /* 0x0000001717179211 */ /* 0x000fe400078f08ff */
[----:B------:R-:W-:Y:S01]  /*a840*/  @!P6 IMAD.WIDE R16, R17, 0x4, R4 ;  /* 0x000000041110e825 */ /* 0x000fe200078e0204 */
[----:B------:R3:W-:Y:S01]  /*a850*/  @!P5 ST.E.64 desc[UR36][R14.64], R60 ;  /* 0x0000003c0e00d985 */ /* 0x0007e2000c101b24 */
[----:B------:R-:W-:Y:S02]  /*a860*/  ISETP.GE.AND P5, PT, R20, UR4, PT ;  /* 0x0000000414007c0c */ /* 0x000fe4000bfa6270 */
[C---:B------:R-:W-:Y:S01]  /*a870*/  VIADD R19, R0.reuse, 0x70 ;  /* 0x0000007000137836 */ /* 0x040fe20000000000 */
[----:B------:R4:W-:Y:S01]  /*a880*/  @!P6 ST.E.64 desc[UR36][R16.64], R64 ;  /* 0x000000401000e985 */ /* 0x0009e2000c101b24 */
[----:B------:R-:W-:Y:S01]  /*a890*/  VIADD R21, R0, 0x80 ;  /* 0x0000008000157836 */ /* 0x000fe20000000000 */
[----:B------:R-:W-:-:S02]  /*a8a0*/  @!P0 LEA.HI R24, R24, R24, RZ, 0x1 ;  /* 0x0000001818188211 */ /* 0x000fc400078f08ff */
[----:B------:R-:W-:Y:S02]  /*a8b0*/  ISETP.GE.AND P6, PT, R19, UR4, PT ;  /* 0x0000000413007c0c */ /* 0x000fe4000bfc6270 */
[----:B------:R-:W-:Y:S02]  /*a8c0*/  ISETP.GE.AND P4, PT, R21, UR4, PT ;  /* 0x0000000415007c0c */ /* 0x000fe4000bf86270 */
        /* <DEDUP_REMOVED lines=58> */
[----:B------:R2:W-:Y:S01]  /*ac70*/  @!P2 ST.E.64 desc[UR36][R12.64], R104 ;  /* 0x000000680c00a985 */ /* 0x0005e2000c101b24 */
        /* <DEDUP_REMOVED lines=9> */
[----:B------:R1:W-:Y:S01]  /*ad10*/  @!P4 ST.E.64 desc[UR36][R10.64], R112 ;  /* 0x000000700a00c985 */ /* 0x0003e2000c101b24 */
[C---:B--2---:R-:W-:Y:S02]  /*ad20*/  IADD3 R12, R0.reuse, 0xe8, RZ ;  /* 0x000000e8000c7810 */ /* 0x044fe40007ffe0ff */
[----:B------:R-:W-:Y:S01]  /*ad30*/  VIADD R19, R0, 0xd0 ;  /* 0x000000d000137836 */ /* 0x000fe20000000000 */
[----:B------:R2:W-:Y:S01]  /*ad40*/  @!P5 ST.E.64 desc[UR36][R14.64], R116 ;  /* 0x000000740e00d985 */ /* 0x0005e2000c101b24 */
[----:B------:R-:W-:Y:S01]  /*ad50*/  @!P6 IMAD.WIDE R16, R17, 0x4, R4 ;  /* 0x000000041110e825 */ /* 0x000fe200078e0204 */
[----:B------:R-:W-:-:S02]  /*ad60*/  ISETP.GE.AND P4, PT, R12, UR4, PT ;  /* 0x000000040c007c0c */ /* 0x000fc4000bf86270 */
[----:B------:R-:W-:Y:S01]  /*ad70*/  ISETP.GE.AND P1, PT, R19, UR4, PT ;  /* 0x0000000413007c0c */ /* 0x000fe2000bf26270 */
[C---:B------:R-:W-:Y:S01]  /*ad80*/  VIADD R21, R0.reuse, 0xe0 ;  /* 0x000000e000157836 */ /* 0x040fe20000000000 */
[----:B------:R3:W-:Y:S01]  /*ad90*/  @!P6 ST.E.64 desc[UR36][R16.64], R120 ;  /* 0x000000781000e985 */ /* 0x0007e2000c101b24 */
[----:B0-----:R-:W-:Y:S01]  /*ada0*/  VIADD R3, R0, 0xf8 ;  /* 0x000000f800037836 */ /* 0x001fe20000000000 */
[----:B------:R-:W-:Y:S01]  /*adb0*/  @!P0 LEA.HI R18, R18, R18, RZ, 0x1 ;  /* 0x0000001212128211 */ /* 0x000fe200078f08ff */
[----:B------:R-:W-:Y:S01]  /*adc0*/  VIADD R13, R0, 0xf0 ;  /* 0x000000f0000d7836 */ /* 0x000fe20000000000 */
[----:B------:R-:W-:Y:S02]  /*add0*/  ISETP.GE.AND P3, PT, R21, UR4, PT ;  /* 0x0000000415007c0c */ /* 0x000fe4000bf66270 */
[----:B------:R-:W-:Y:S02]  /*ade0*/  ISETP.GE.AND P6, PT, R3, UR4, PT ;  /* 0x0000000403007c0c */ /* 0x000fe4000bfc6270 */
[----:B------:R-:W-:-:S02]  /*adf0*/  ISETP.GE.AND P5, PT, R13, UR4, PT ;  /* 0x000000040d007c0c */ /* 0x000fc4000bfa6270 */
[----:B------:R-:W-:Y:S02]  /*ae00*/  @!P2 LEA.HI R20, R20, R20, RZ, 0x1 ;  /* 0x000000141414a211 */ /* 0x000fe400078f08ff */
[----:B------:R-:W-:Y:S02]  /*ae10*/  @!P1 LEA.HI R19, R19, R19, RZ, 0x1 ;  /* 0x0000001313139211 */ /* 0x000fe400078f08ff */
[----:B------:R-:W-:Y:S02]  /*ae20*/  @!P4 LEA.HI R12, R12, R12, RZ, 0x1 ;  /* 0x0000000c0c0cc211 */ /* 0x000fe400078f08ff */
[----:B-1----:R-:W-:Y:S02]  /*ae30*/  @!P1 LOP3.LUT R11, R19, 0xfffffffe, RZ, 0xc0, !PT ;  /* 0xfffffffe130b9812 */ /* 0x002fe400078ec0ff */
[----:B------:R-:W-:Y:S02]  /*ae40*/  @!P3 LEA.HI R21, R21, R21, RZ, 0x1 ;  /* 0x000000151515b211 */ /* 0x000fe400078f08ff */
[----:B------:R-:W-:-:S02]  /*ae50*/  @!P6 LEA.HI R10, R3, R3, RZ, 0x1 ;  /* 0x00000003030ae211 */ /* 0x000fc400078f08ff */
[----:B------:R-:W-:Y:S02]  /*ae60*/  @!P5 LEA.HI R2, R13, R13, RZ, 0x1 ;  /* 0x0000000d0d02d211 */ /* 0x000fe400078f08ff */
[----:B------:R-:W-:Y:S02]  /*ae70*/  @!P0 LOP3.LUT R3, R18, 0xfffffffe, RZ, 0xc0, !PT ;  /* 0xfffffffe12038812 */ /* 0x000fe400078ec0ff */
[----:B------:R-:W-:Y:S02]  /*ae80*/  @!P2 LOP3.LUT R13, R20, 0xfffffffe, RZ, 0xc0, !PT ;  /* 0xfffffffe140da812 */ /* 0x000fe400078ec0ff */
[----:B--2---:R-:W-:Y:S02]  /*ae90*/  @!P3 LOP3.LUT R15, R21, 0xfffffffe, RZ, 0xc0, !PT ;  /* 0xfffffffe150fb812 */ /* 0x004fe400078ec0ff */
[----:B---3--:R-:W-:Y:S01]  /*aea0*/  @!P4 LOP3.LUT R17, R12, 0xfffffffe, RZ, 0xc0, !PT ;  /* 0xfffffffe0c11c812 */ /* 0x008fe200078ec0ff */
        /* <DEDUP_REMOVED lines=16> */
.L_x_4742:
[----:B------:R-:W-:Y:S05]  /*afb0*/  BSYNC B0 ;  /* 0x0000000000007941 */ /* 0x000fea0003800000 */
.L_x_4741:
[----:B------:R-:W-:Y:S01]  /*afc0*/  ISETP.GE.AND P0, PT, R9, R8, PT ;  /* 0x000000080900720c */ /* 0x000fe20003f06270 */
[----:B0--3--:R2:W3:Y:S04]  /*afd0*/  SHFL.IDX PT, R3, R7, 0x1, 0x1c1f ;  /* 0x003c1f0007037f89 */ /* 0x0094e800000e0000 */
[----:B------:R2:W0:Y:S08]  /*afe0*/  SHFL.IDX PT, R2, R6, 0x1, 0x1c1f ;  /* 0x003c1f0006027f89 */ /* 0x00043000000e0000 */
[----:B--2---:R-:W-:Y:S05]  /*aff0*/  @P0 BRA `(.L_x_4700) ;  /* 0x0000005400680947 */ /* 0x004fea0003800000 */
        /* <DEDUP_REMOVED lines=15> */
[C---:B------:R-:W-:Y:S01]  /*b0f0*/  IADD3 R18, R0.reuse, 0x50, RZ ;  /* 0x0000005000127810 */ /* 0x040fe20007ffe0ff */
[----:B------:R-:W-:Y:S01]  /*b100*/  VIADD R19, R0, 0x58 ;  /* 0x0000005800137836 */ /* 0x000fe20000000000 */
[----:B------:R-:W-:-:S02]  /*b110*/  ISETP.GE.AND P3, PT, R15, UR4, PT ;  /* 0x000000040f007c0c */ /* 0x000fc4000bf66270 */
[----:B------:R-:W-:Y:S02]  /*b120*/  @!P1 LEA.HI R4, R4, R4, RZ, 0x1 ;  /* 0x0000000404049211 */ /* 0x000fe400078f08ff */
[----:B------:R-:W-:Y:S02]  /*b130*/  @!P2 LEA.HI R5, R5, R5, RZ, 0x1 ;  /* 0x000000050505a211 */ /* 0x000fe400078f08ff */
[----:B------:R-:W-:Y:S02]  /*b140*/  @!P1 LOP3.LUT R7, R4, 0xfffffffe, RZ, 0xc0, !PT ;  /* 0xfffffffe04079812 */ /* 0x000fe400078ec0ff */
[----:B------:R-:W-:Y:S01]  /*b150*/  @!P2 LOP3.LUT R9, R5, 0xfffffffe, RZ, 0xc0, !PT ;  /* 0xfffffffe0509a812 */ /* 0x000fe200078ec0ff */
[--C-:B0--3--:R-:W-:Y:S01]  /*b160*/  @!P0 IMAD.WIDE R4, R0, 0x4, R2.reuse ;  /* 0x0000000400048825 */ /* 0x109fe200078e0202 */
        /* <DEDUP_REMOVED lines=92> */
[----:B------:R-:W-:Y:S02]  /*b730*/  @!P5 LEA.HI R19, R19, R19, RZ, 0x1 ;  /* 0x000000131313d211 */ /* 0x000fe400078f08ff */
[----:B0-----:R-:W-:Y:S01]  /*b740*/  @!P6 LOP3.LUT R5, R18, 0xfffffffe, RZ, 0xc0, !PT ;  /* 0xfffffffe1205e812 */ /* 0x001fe200078ec0ff */
[C---:B------:R-:W-:Y:S01]  /*b750*/  VIADD R18, R0.reuse, 0xc0 ;  /* 0x000000c000127836 */ /* 0x040fe20000000000 */
        /* <DEDUP_REMOVED lines=14> */
[----:B---3--:R-:W-:-:S02]  /*b840*/  @!P3 LOP3.LUT R11, R16, 0xfffffffe, RZ, 0xc0, !PT ;  /* 0xfffffffe100bb812 */ /* 0x008fc400078ec0ff */
[----:B------:R-:W-:Y:S02]  /*b850*/  @!P2 LOP3.LUT R17, R17, 0xfffffffe, RZ, 0xc0, !PT ;  /* 0xfffffffe1111a812 */ /* 0x000fe400078ec0ff */
[----:B----4-:R-:W-:Y:S01]  /*b860*/  @!P1 LOP3.LUT R13, R20, 0xfffffffe, RZ, 0xc0, !PT ;  /* 0xfffffffe140d9812 */ /* 0x010fe200078ec0ff */
[----:B------:R-:W-:Y:S01]  /*b870*/  VIADD R20, R0, 0xf0 ;  /* 0x000000f000147836 */ /* 0x000fe20000000000 */
[----:B------:R-:W-:Y:S01]  /*b880*/  ISETP.GE.AND P5, PT, R18, UR4, PT ;  /* 0x0000000412007c0c */ /* 0x000fe2000bfa6270 */
[--C-:B0-----:R-:W-:Y:S01]  /*b890*/  @!P0 IMAD.WIDE R4, R9, 0x4, R2.reuse ;  /* 0x0000000409048825 */ /* 0x101fe200078e0202 */
[----:B------:R-:W-:Y:S02]  /*b8a0*/  ISETP.GE.AND P6, PT, R19, UR4, PT ;  /* 0x0000000413007c0c */ /* 0x000fe4000bfc6270 */
[----:B------:R-:W-:Y:S01]  /*b8b0*/  IADD3 R16, R0, 0xe0, RZ ;  /* 0x000000e000107810 */ /* 0x000fe20007ffe0ff */
[----:B-1----:R-:W-:Y:S01]  /*b8c0*/  @!P4 IMAD.WIDE R6, R15, 0x4, R2 ;  /* 0x000000040f06c825 */ /* 0x002fe200078e0202 */
[----:B------:R0:W-:Y:S01]  /*b8d0*/  @!P0 ST.E.64 desc[UR36][R4.64], R102 ;  /* 0x0000006604008985 */ /* 0x0001e2000c101b24 */
[----:B------:R-:W-:-:S02]  /*b8e0*/  ISETP.GE.AND P0, PT, R14, UR4, PT ;  /* 0x000000040e007c0c */ /* 0x000fc4000bf06270 */
        /* <DEDUP_REMOVED lines=9> */
[C---:B------:R-:W-:Y:S01]  /*b980*/  VIADD R15, R0.reuse, 0xd8 ;  /* 0x000000d8000f7836 */ /* 0x040fe20000000000 */
[----:B------:R4:W-:Y:S01]  /*b990*/  @!P1 ST.E.64 desc[UR36][R12.64], R118 ;  /* 0x000000760c009985 */ /* 0x0009e2000c101b24 */
[C---:B------:R-:W-:Y:S01]  /*b9a0*/  VIADD R17, R0.reuse, 0xe8 ;  /* 0x000000e800117836 */ /* 0x040fe20000000000 */
[----:B------:R-:W-:Y:S01]  /*b9b0*/  @!P6 LEA.HI R19, R19, R19, RZ, 0x1 ;  /* 0x000000131313e211 */ /* 0x000fe200078f08ff */
[----:B------:R-:W-:Y:S01]  /*b9c0*/  VIADD R0, R0, 0xf8 ;  /* 0x000000f800007836 */ /* 0x000fe20000000000 */
[----:B------:R-:W-:Y:S02]  /*b9d0*/  ISETP.GE.AND P1, PT, R15, UR4, PT ;  /* 0x000000040f007c0c */ /* 0x000fe4000bf26270 */
        /* <DEDUP_REMOVED lines=8> */
[----:B------:R-:W-:Y:S01]  /*ba60*/  @!P1 LEA.HI R15, R15, R15, RZ, 0x1 ;  /* 0x0000000f0f0f9211 */ /* 0x000fe200078f08ff */
[----:B------:R0:W-:Y:S01]  /*ba70*/  @!P5 ST.E.64 desc[UR36][R4.64], R122 ;  /* 0x0000007a0400d985 */ /* 0x0001e2000c101b24 */
[----:B------:R-:W-:Y:S02]  /*ba80*/  @!P3 LEA.HI R17, R17, R17, RZ, 0x1 ;  /* 0x000000111111b211 */ /* 0x000fe400078f08ff */
[----:B--2---:R-:W-:Y:S01]  /*ba90*/  @!P0 LOP3.LUT R9, R14, 0xfffffffe, RZ, 0xc0, !PT ;  /* 0xfffffffe0e098812 */ /* 0x004fe200078ec0ff */
[----:B------:R1:W-:Y:S01]  /*baa0*/  @!P6 ST.E.64 desc[UR36][R6.64], R126 ;  /* 0x0000007e0600e985 */ /* 0x0003e2000c101b24 */
[----:B------:R-:W-:-:S02]  /*bab0*/  @!P1 LOP3.LUT R15, R15, 0xfffffffe, RZ, 0xc0, !PT ;  /* 0xfffffffe0f0f9812 */ /* 0x000fc400078ec0ff */
        /* <DEDUP_REMOVED lines=20> */
.L_x_4740:
        /* <DEDUP_REMOVED lines=8> */
[----:B-1----:R-:W-:-:S03]  /*bc80*/  IMAD R3, R6, UR4, RZ ;  /* 0x0000000406037c24 */ /* 0x002fc6000f8e02ff */
[----:B------:R-:W-:-:S04]  /*bc90*/  IADD3 R0, R0, -0x80, RZ ;  /* 0xffffff8000007810 */ /* 0x000fc80007ffe0ff */
        /* <DEDUP_REMOVED lines=21> */
[----:B------:R-:W-:Y:S01]  /*bdf0*/  IADD3 R7, -R5, RZ, RZ ;  /* 0x000000ff05077210 */ /* 0x000fe20007ffe1ff */
        /* <DEDUP_REMOVED lines=8> */
[----:B------:R-:W-:Y:S02]  /*be80*/  IMAD.U32 R3, RZ, RZ, UR6 ;  /* 0x00000006ff037e24 */ /* 0x000fe4000f8e00ff */
[----:B------:R-:W-:Y:S01]  /*be90*/  IMAD R11, R11, UR7, R12 ;  /* 0x000000070b0b7c24 */ /* 0x000fe2000f8e020c */
[----:B------:R-:W-:Y:S01]  /*bea0*/  SHF.R.S32.HI R0, RZ, 0x1f, R7 ;  /* 0x0000001fff007819 */ /* 0x000fe20000011407 */
[----:B------:R-:W-:-:S04]  /*beb0*/  IMAD.WIDE.U32 R2, R10, UR7, R2 ;  /* 0x000000070a027c25 */ /* 0x000fc8000f8e0002 */
[----:B------:R-:W-:Y:S02]  /*bec0*/  IMAD.IADD R3, R11, 0x1, R3 ;  /* 0x000000010b037824 */ /* 0x000fe400078e0203 */
[----:B------:R-:W-:Y:S02]  /*bed0*/  IMAD R4, R4, UR4, RZ ;  /* 0x0000000404047c24 */ /* 0x000fe4000f8e02ff */
[----:B------:R-:W-:-:S04]  /*bee0*/  IMAD.WIDE.U32 R2, R9, UR4, R2 ;  /* 0x0000000409027c25 */ /* 0x000fc8000f8e0002 */
[----:B------:R-:W-:Y:S01]  /*bef0*/  IMAD R4, R9, UR5, R4 ;  /* 0x0000000509047c24 */ /* 0x000fe2000f8e0204 */
[----:B------:R-:W-:Y:S01]  /*bf00*/  SHF.R.S32.HI R9, RZ, 0x1f, R5 ;  /* 0x0000001fff097819 */ /* 0x000fe20000011405 */
[----:B------:R-:W-:Y:S01]  /*bf10*/  ULDC.64 UR4, c[0x0][0xcc8] ;  /* 0x0003320000047ab9 */ /* 0x000fe20000000a00 */
[----:B------:R-:W-:Y:S01]  /*bf20*/  IADD3 R2, P0, R5, R2, RZ ;  /* 0x0000000205027210 */ /* 0x000fe20007f1e0ff */
[----:B------:R-:W-:-:S03]  /*bf30*/  IMAD R0, R0, UR4, RZ ;  /* 0x0000000400007c24 */ /* 0x000fc6000f8e02ff */
[----:B------:R-:W-:Y:S01]  /*bf40*/  IADD3.X R3, R9, R3, R4, P0, !PT ;  /* 0x0000000309037210 */ /* 0x000fe200007fe404 */
        /* <DEDUP_REMOVED lines=9> */
.L_x_4698:
        /* <DEDUP_REMOVED lines=18> */
.L_x_4743:
[----:B------:R-:W-:Y:S01]  /*c100*/  ULDC UR43, c[0x0][0xd50] ;  /* 0x00035400002b7ab9 */ /* 0x000fe20000000800 */
[----:B------:R-:W-:Y:S01]  /*c110*/  UMOV UR39, UR6 ;  /* 0x0000000600277c82 */ /* 0x000fe20008000000 */
[----:B------:R-:W-:-:S11]  /*c120*/  UISETP.NE.AND UP0, UPT, UR43, 0x1, UPT ;  /* 0x000000012b00788c */ /* 0x000fd6000bf05270 */
[----:B------:R-:W-:Y:S01]  /*c130*/  @UP0 ULDC UR4, c[0x0][0xd54] ;  /* 0x0003550000040ab9 */ /* 0x000fe20000000800 */
[----:B------:R-:W-:Y:S01]  /*c140*/  @UP0 ULDC UR7, c[0x0][0xd58] ;  /* 0x0003560000070ab9 */ /* 0x000fe20000000800 */
[----:B------:R-:W-:-:S04]  /*c150*/  UIMAD.WIDE.U32 UR4, UR6, UR4, URZ ;  /* 0x00000004060472a5 */ /* 0x000fc8000f8e003f */
[----:B------:R-:W-:-:S12]  /*c160*/  @UP0 USHF.R.U32.HI UR39, URZ, UR7, UR5 ;  /* 0x000000073f270299 */ /* 0x000fd80008011605 */
.L_x_4744:
[----:B------:R-:W-:Y:S01]  /*c170*/  ISETP.LE.AND P0, PT, RZ, UR45, PT ;  /* 0x0000002dff007c0c */ /* 0x000fe2000bf03270 */
[----:B------:R-:W-:Y:S01]  /*c180*/  UIADD3 UR4, -UR39, URZ, URZ ;  /* 0x0000003f27047290 */ /* 0x000fe2000fffe13f */
[----:B------:R-:W-:Y:S01]  /*c190*/  IMAD.MOV.U32 R26, RZ, RZ, 0x1 ;  /* 0x00000001ff1a7424 */ /* 0x000fe200078e00ff */
[----:B------:R-:W-:Y:S01]  /*c1a0*/  MOV R6, 0x1 ;  /* 0x0000000100067802 */ /* 0x000fe20000000f00 */
[----:B------:R-:W-:Y:S01]  /*c1b0*/  IMAD.MOV.U32 R0, RZ, RZ, RZ ;  /* 0x000000ffff007224 */ /* 0x000fe200078e00ff */
[----:B------:R-:W-:-:S08]  /*c1c0*/  UIMAD UR43, UR43, UR4, UR6 ;  /* 0x000000042b2b72a4 */ /* 0x000fd0000f8e0206 */
[----:B------:R-:W-:Y:S05]  /*c1d0*/  @!P0 BRA `(.L_x_4745) ;  /* 0x0000004000208947 */ /* 0x000fea0003800000 */
[----:B------:R-:W-:Y:S01]  /*c1e0*/  ULDC.64 UR4, c[0x0][0xb20] ;  /* 0x0002c80000047ab9 */ /* 0x000fe20000000a00 */
[----:B------:R-:W0:Y:S01]  /*c1f0*/  S2UR UR46, SR_CTAID.X ;  /* 0x00000000002e79c3 */ /* 0x000e220000002500 */
[----:B------:R-:W-:Y:S01]  /*c200*/  UISETP.NE.U32.AND UP0, UPT, UR4, URZ, UPT ;  /* 0x0000003f0400728c */ /* 0x000fe2000bf05070 */
[----:B------:R-:W-:Y:S01]  /*c210*/  IMAD.MOV.U32 R27, RZ, RZ, RZ ;  /* 0x000000ffff1b7224 */ /* 0x000fe200078e00ff */
[----:B------:R-:W-:Y:S01]  /*c220*/  ULDC UR6, c[0x0][0x448] ;  /* 0x0001120000067ab9 */ /* 0x000fe20000000800 */
[----:B------:R-:W-:Y:S01]  /*c230*/  ULDC UR7, c[0x0][0x2f0] ;  /* 0x0000bc0000077ab9 */ /* 0x000fe20000000800 */
[----:B------:R-:W-:Y:S02]  /*c240*/  UISETP.NE.AND.EX UP0, UPT, UR5, URZ, UPT, UP0 ;  /* 0x0000003f0500728c */ /* 0x000fe4000bf05300 */
[----:B------:R-:W-:-:S04]  /*c250*/  UISETP.NE.AND UP1, UPT, UR6, 0x1, UPT ;  /* 0x000000010600788c */ /* 0x000fc8000bf25270 */
[----:B------:R-:W-:-:S05]  /*c260*/  PLOP3.LUT P0, PT, PT, PT, UP0, 0x80, 0x0 ;  /* 0x000000000000781c */ /* 0x000fca0003f0f008 */
[----:B------:R-:W-:Y:S02]  /*c270*/  @UP0 ULDC.64 UR4, c[0x0][0xb20] ;  /* 0x0002c80000040ab9 */ /* 0x000fe40000000a00 */
[----:B------:R-:W-:Y:S01]  /*c280*/  @UP0 UIMAD.WIDE UR4, UR45, 0x4, UR4 ;  /* 0x000000042d0408a5 */ /* 0x000fe2000f8e0204 */
[----:B------:R-:W-:-:S05]  /*c290*/  @UP1 ULDC UR8, c[0x0][0x450] ;  /* 0x0001140000081ab9 */ /* 0x000fca0000000800 */
[----:B------:R-:W-:Y:S02]  /*c2a0*/  IMAD.U32 R2, RZ, RZ, UR4 ;  /* 0x00000004ff027e24 */ /* 0x000fe4000f8e00ff */
[----:B------:R-:W-:Y:S01]  /*c2b0*/  IMAD.U32 R3, RZ, RZ, UR5 ;  /* 0x00000005ff037e24 */ /* 0x000fe2000f8e00ff */
[----:B------:R-:W-:Y:S02]  /*c2c0*/  ULDC.64 UR4, c[0x0][0x418] ;  /* 0x0001060000047ab9 */ /* 0x000fe40000000a00 */
[----:B------:R-:W-:Y:S02]  /*c2d0*/  UISETP.NE.U32.AND UP0, UPT, UR4, URZ, UPT ;  /* 0x0000003f0400728c */ /* 0x000fe4000bf05070 */
[----:B0-----:R-:W-:Y:S01]  /*c2e0*/  ULEA UR6, UR46, 0x7f, 0x7 ;  /* 0x0000007f2e067891 */ /* 0x001fe2000f8e383f */
[----:B------:R0:W5:Y:S01]  /*c2f0*/  @P0 LDG.E R27, desc[UR36][R2.64] ;  /* 0x00000024021b0981 */ /* 0x000162000c1e1900 */
[----:B------:R-:W-:Y:S01]  /*c300*/  UISETP.NE.AND.EX UP0, UPT, UR5, URZ, UPT, UP0 ;  /* 0x0000003f0500728c */ /* 0x000fe2000bf05300 */
[----:B------:R-:W-:Y:S01]  /*c310*/  ULDC UR4, c[0x0][0x424] ;  /* 0x0001090000047ab9 */ /* 0x000fe20000000800 */
[----:B------:R-:W-:-:S02]  /*c320*/  UP2UR UR47, UPR, URZ, 0x2 ;  /* 0x000000023f2f7883 */ /* 0x000fc40008000000 */
[----:B------:R-:W-:Y:S02]  /*c330*/  USEL UR40, UR4, 0x1, UP0 ;  /* 0x0000000104287887 */ /* 0x000fe40008000000 */
[----:B------:R-:W-:Y:S01]  /*c340*/  USHF.R.U32.HI UR9, URZ, 0x10, UR43 ;  /* 0x000000103f097899 */ /* 0x000fe2000801162b */
[----:B------:R-:W-:Y:S01]  /*c350*/  @UP1 ULDC UR4, c[0x0][0x44c] ;  /* 0x0001130000041ab9 */ /* 0x000fe20000000800 */
[----:B------:R-:W-:Y:S02]  /*c360*/  UIMAD UR40, UR40, UR7, URZ ;  /* 0x00000007282872a4 */ /* 0x000fe4000f8e023f */
[----:B------:R-:W-:Y:S01]  /*c370*/  UIMAD.WIDE.U32 UR4, UR6, UR4, URZ ;  /* 0x00000004060472a5 */ /* 0x000fe2000f8e003f */
[----:B------:R-:W-:Y:S01]  /*c380*/  ULDC UR7, c[0x0][0x288] ;  /* 0x0000a20000077ab9 */ /* 0x000fe20000000800 */
[----:B------:R-:W-:Y:S02]  /*c390*/  UIADD3 UR4, UR40, 0x5f, URZ ;  /* 0x0000005f28047890 */ /* 0x000fe4000fffe03f */
[----:B------:R-:W-:-:S02]  /*c3a0*/  UIADD3 UR7, UR40, 0x60, -UR7 ;  /* 0x0000006028077890 */ /* 0x000fc4000fffe807 */
[----:B------:R-:W-:Y:S02]  /*c3b0*/  @UP1 USHF.R.U32.HI UR6, URZ, UR8, UR5 ;  /* 0x000000083f061299 */ /* 0x000fe40008011605 */
[----:B------:R-:W-:Y:S02]  /*c3c0*/  UIMAD.WIDE UR4, UR4, 0x2aaaaaab, URZ ;  /* 0x2aaaaaab040478a5 */ /* 0x000fe4000f8e023f */
[----:B------:R-:W-:Y:S02]  /*c3d0*/  UIADD3 UR6, UR7, UR6, URZ ;  /* 0x0000000607067290 */ /* 0x000fe4000fffe03f */
[----:B------:R-:W-:Y:S02]  /*c3e0*/  USHF.R.U32.HI UR41, URZ, 0x1f, UR5 ;  /* 0x0000001f3f297899 */ /* 0x000fe40008011605 */
[----:B------:R-:W-:Y:S02]  /*c3f0*/  UIMAD.WIDE UR6, UR6, 0x2aaaaaab, URZ ;  /* 0x2aaaaaab060678a5 */ /* 0x000fe4000f8e023f */
[----:B------:R-:W-:-:S02]  /*c400*/  ULEA.HI.SX32 UR41, UR5, UR41, 0x1c ;  /* 0x0000002905297291 */ /* 0x000fc4000f8fe23f */
[----:B------:R-:W-:Y:S02]  /*c410*/  USHF.R.U32.HI UR42, URZ, 0x1f, UR7 ;  /* 0x0000001f3f2a7899 */ /* 0x000fe40008011607 */
[----:B------:R-:W-:Y:S02]  /*c420*/  ULOP3.LUT UR43, UR43, 0xffff, URZ, 0xc0, !UPT ;  /* 0x0000ffff2b2b7892 */ /* 0x000fe4000f8ec03f */
[----:B------:R-:W-:Y:S01]  /*c430*/  ULEA.HI.SX32 UR42, UR7, UR42, 0x1c ;  /* 0x0000002a072a7291 */ /* 0x000fe2000f8fe23f */
[----:B------:R-:W-:-:S03]  /*c440*/  UMOV UR38, URZ ;  /* 0x0000003f00267c82 */ /* 0x000fc60008000000 */
[----:B------:R-:W-:-:S04]  /*c450*/  UISETP.LT.AND UP0, UPT, UR41, UR42, UPT ;  /* 0x0000002a2900728c */ /* 0x000fc8000bf01270 */
[----:B------:R-:W-:Y:S02]  /*c460*/  USEL UR11, UR41, UR42, UP0 ;  /* 0x0000002a290b7287 */ /* 0x000fe40008000000 */
[----:B------:R-:W-:Y:S02]  /*c470*/  UISETP.NE.AND UP0, UPT, UR9, URZ, UPT ;  /* 0x0000003f0900728c */ /* 0x000fe4000bf05270 */
[----:B------:R-:W-:-:S06]  /*c480*/  UISETP.GE.AND UP1, UPT, UR11, 0x1, UPT ;  /* 0x000000010b00788c */ /* 0x000fcc000bf26270 */
[----:B------:R-:W-:-:S03]  /*c490*/  PLOP3.LUT P0, PT, PT, PT, UP1, 0x80, 0x0 ;  /* 0x000000000000781c */ /* 0x000fc60003f0f018 */
[----:B------:R-:W-:-:S10]  /*c4a0*/  @!UP0 ULDC UR9, c[0x0][0xae8] ;  /* 0x0002ba0000098ab9 */ /* 0x000fd40000000800 */
        /* <DEDUP_REMOVED lines=31> */
.L_x_4746:
[----:B------:R-:W-:Y:S02]  /*c6a0*/  UIMAD UR48, UR43, UR38, URZ ;  /* 0x000000262b3072a4 */ /* 0x000fe4000f8e023f */
[----:B------:R-:W-:Y:S01]  /*c6b0*/  MOV R0, UR38 ;  /* 0x0000002600007c02 */ /* 0x000fe20008000f00 */
[----:B------:R-:W-:-:S03]  /*c6c0*/  IMAD.MOV.U32 R6, RZ, RZ, 0x1 ;  /* 0x00000001ff067424 */ /* 0x000fc600078e00ff */
[----:B------:R-:W-:-:S05]  /*c6d0*/  IMAD.U32 R25, RZ, RZ, UR48 ;  /* 0x00000030ff197e24 */ /* 0x000fca000f8e00ff */
[----:B------:R-:W-:Y:S01]  /*c6e0*/  VIADDMNMX R25, R25, R0, UR11, PT ;  /* 0x0000000b19197e46 */ /* 0x000fe2000b800100 */
[----:B------:R-:W-:-:S03]  /*c6f0*/  IMAD.MOV.U32 R0, RZ, RZ, RZ ;  /* 0x000000ffff007224 */ /* 0x000fc600078e00ff */
        /* <DEDUP_REMOVED lines=18> */
[----:B------:R-:W-:Y:S01]  /*c820*/  MOV R13, RZ ;  /* 0x000000ff000d7202 */ /* 0x000fe20000000f00 */
[----:B------:R-:W-:-:S02]  /*c830*/  IMAD.U32 R10, RZ, RZ, UR4 ;  /* 0x00000004ff0a7e24 */ /* 0x000fc4000f8e00ff */
[----:B------:R-:W-:Y:S02]  /*c840*/  IMAD.U32 R11, RZ, RZ, UR5 ;  /* 0x00000005ff0b7e24 */ /* 0x000fe4000f8e00ff */
[----:B------:R-:W-:Y:S02]  /*c850*/  IMAD.MOV.U32 R8, RZ, RZ, 0x70 ;  /* 0x00000070ff087424 */ /* 0x000fe400078e00ff */
[----:B------:R-:W-:-:S07]  /*c860*/  IMAD.MOV.U32 R12, RZ, RZ, 0x1 ;  /* 0x00000001ff0c7424 */ /* 0x000fce00078e00ff */
[----:B------:R-:W-:-:S07]  /*c870*/  LEPC R20, `(.L_x_4747) ;  /* 0x000000001014794e */ /* 0x000fce0000000000 */
[----:B0----5:R-:W-:Y:S05]  /*c880*/  CALL.ABS.NOINC R2 ;  /* 0x0000000002007343 */ /* 0x021fea0003c00000 */
.L_x_4747:
        /* <DEDUP_REMOVED lines=20> */
.L_x_4749:
[----:B------:R0:W1:Y:S01]  /*c9d0*/  LDC.64 R2, c[0x4][R16] ;  /* 0x0100000010027b82 */ /* 0x0000620000000a00 */
[----:B------:R-:W-:Y:S01]  /*c9e0*/  ULDC.64 UR4, c[0x4][0x98] ;  /* 0x0100260000047ab9 */ /* 0x000fe20000000a00 */
[----:B------:R-:W-:Y:S01]  /*c9f0*/  ULDC.64 UR6, c[0x4][0xa0] ;  /* 0x0100280000067ab9 */ /* 0x000fe20000000a00 */
[----:B------:R-:W-:Y:S01]  /*ca00*/  IMAD.U32 R4, RZ, RZ, UR4 ;  /* 0x00000004ff047e24 */ /* 0x000fe2000f8e00ff */
[----:B------:R-:W-:Y:S01]  /*ca10*/  MOV R6, UR6 ;  /* 0x0000000600067c02 */ /* 0x000fe20008000f00 */
[----:B------:R-:W-:Y:S01]  /*ca20*/  IMAD.U32 R5, RZ, RZ, UR5 ;  /* 0x00000005ff057e24 */ /* 0x000fe2000f8e00ff */
[----:B------:R-:W-:Y:S01]  /*ca30*/  ULDC.64 UR4, c[0x4][0x18] ;  /* 0x0100060000047ab9 */ /* 0x000fe20000000a00 */
[----:B------:R-:W-:Y:S01]  /*ca40*/  IMAD.U32 R7, RZ, RZ, UR7 ;  /* 0x00000007ff077e24 */ /* 0x000fe2000f8e00ff */
[----:B------:R-:W-:Y:S01]  /*ca50*/  MOV R13, RZ ;  /* 0x000000ff000d7202 */ /* 0x000fe20000000f00 */
[----:B------:R-:W-:Y:S02]  /*ca60*/  IMAD.U32 R10, RZ, RZ, UR4 ;  /* 0x00000004ff0a7e24 */ /* 0x000fe4000f8e00ff */
[----:B------:R-:W-:-:S02]  /*ca70*/  IMAD.U32 R11, RZ, RZ, UR5 ;  /* 0x00000005ff0b7e24 */ /* 0x000fc4000f8e00ff */
[----:B------:R-:W-:Y:S02]  /*ca80*/  IMAD.MOV.U32 R8, RZ, RZ, 0x70 ;  /* 0x00000070ff087424 */ /* 0x000fe400078e00ff */
[----:B0-----:R-:W-:-:S07]  /*ca90*/  IMAD.MOV.U32 R12, RZ, RZ, 0x1 ;  /* 0x00000001ff0c7424 */ /* 0x001fce00078e00ff */
[----:B------:R-:W-:-:S07]  /*caa0*/  LEPC R20, `(.L_x_4748) ;  /* 0x000000001014794e */ /* 0x000fce0000000000 */
[----:B-1----:R-:W-:Y:S05]  /*cab0*/  CALL.ABS.NOINC R2 ;  /* 0x0000000002007343 */ /* 0x002fea0003c00000 */
.L_x_4748:
        /* <DEDUP_REMOVED lines=9> */
[C---:B------:R-:W-:Y:S01]  /*cb50*/  LOP3.LUT R7, R18.reuse, 0x7f, RZ, 0xc0, !PT ;  /* 0x0000007f12077812 */ /* 0x040fe200078ec0ff */
[----:B------:R-:W-:Y:S02]  /*cb60*/  IMAD.U32 R3, RZ, RZ, UR5 ;  /* 0x00000005ff037e24 */ /* 0x000fe4000f8e00ff */
[----:B------:R-:W-:Y:S01]  /*cb70*/  IMAD.SHL.U32 R0, R18, 0x10, RZ ;  /* 0x0000001012007824 */ /* 0x000fe200078e00ff */
        /* <DEDUP_REMOVED lines=11> */
[----:B------:R-:W-:-:S05]  /*cc30*/  IMAD R4, R0, 0x60, R32 ;  /* 0x0000006000047824 */ /* 0x000fca00078e0220 */
[C---:B------:R-:W-:Y:S01]  /*cc40*/  ISETP.GE.AND P0, PT, R4.reuse, UR40, PT ;  /* 0x0000002804007c0c */ /* 0x040fe2000bf06270 */
[----:B------:R-:W1:Y:S01]  /*cc50*/  @P1 LDC R3, c[0x0][0x438] ;  /* 0x00010e00ff031b82 */ /* 0x000e620000000800 */
[----:B-----5:R-:W-:Y:S02]  /*cc60*/  IADD3 R10, R4, R27, RZ ;  /* 0x0000001b040a7210 */ /* 0x020fe40007ffe0ff */
[----:B------:R-:W-:-:S03]  /*cc70*/  ISETP.GT.U32.OR P0, PT, R32, 0x5f, P0 ;  /* 0x0000005f2000780c */ /* 0x000fc60000704470 */
[----:B------:R-:W-:-:S10]  /*cc80*/  IMAD.MOV.U32 R11, RZ, RZ, R10 ;  /* 0x000000ffff0b7224 */ /* 0x000fd400078e000a */
        /* <DEDUP_REMOVED lines=34> */
.L_x_4796:
[----:B------:R-:W2:Y:S01]  /*ceb0*/  LDL R2, [R1] ;  /* 0x0000000001027983 */ /* 0x000ea20000100800 */
[----:B-----5:R-:W-:Y:S02]  /*cec0*/  @!P0 SHF.R.S32.HI R3, RZ, 0x1f, R4 ;  /* 0x0000001fff038819 */ /* 0x020fe40000011404 */
[----:B------:R-:W-:Y:S02]  /*ced0*/  CS2R R22, SRZ ;  /* 0x0000000000167805 */ /* 0x000fe4000001ff00 */
[----:B------:R-:W-:Y:S01]  /*cee0*/  LOP3.LUT R16, R16, 0xffff7fff, RZ, 0xc0, !PT ;  /* 0xffff7fff10107812 */ /* 0x000fe200078ec0ff */
[----:B------:R-:W-:Y:S01]  /*cef0*/  IMAD.U32 R29, RZ, RZ, UR39 ;  /* 0x00000027ff1d7e24 */ /* 0x000fe2000f8e00ff */
[----:B------:R-:W-:Y:S01]  /*cf00*/  @!P0 MOV R22, R4 ;  /* 0x0000000400168202 */ /* 0x000fe20000000f00 */
        /* <DEDUP_REMOVED lines=13> */
.L_x_4751:
[----:B------:R-:W-:-:S05]  /*cfe0*/  IMAD.MOV.U32 R2, RZ, RZ, 0x1 ;  /* 0x00000001ff027424 */ /* 0x000fca00078e00ff */
[----:B------:R-:W-:-:S04]  /*cff0*/  SHF.L.U32 R2, R2, 0x1f, RZ ;  /* 0x0000001f02027819 */ /* 0x000fc800000006ff */
[----:B------:R-:W0:Y:S02]  /*d000*/  SYNCS.PHASECHK.TRANS64.TRYWAIT P0, [UR44+0x32440], R2 ;  /* 0x03244002ff0075a7 */ /* 0x000e24000800016c */
[----:B0-----:R-:W-:Y:S05]  /*d010*/  @!P0 BRA `(.L_x_4752) ;  /* 0x0000003800488947 */ /* 0x001fea0003800000 */
.L_x_4797:
[----:B------:R-:W-:Y:S01]  /*d020*/  SHF.R.S32.HI R26, RZ, 0x1f, R19 ;  /* 0x0000001fff1a7819 */ /* 0x000fe20000011413 */
[----:B------:R-:W-:Y:S01]  /*d030*/  ULDC.64 UR4, c[0x0][0x300] ;  /* 0x0000c00000047ab9 */ /* 0x000fe20000000a00 */
[----:B------:R-:W-:Y:S01]  /*d040*/  R2UR UR6, R29 ;  /* 0x000000001d0672ca */ /* 0x000fe200000e0000 */
[----:B------:R-:W-:Y:S01]  /*d050*/  IMAD.MOV.U32 R9, RZ, RZ, -0x60 ;  /* 0xffffffa0ff097424 */ /* 0x000fe200078e00ff */
[----:B------:R-:W-:Y:S01]  /*d060*/  LOP3.LUT R16, R16, 0xfffffffd, RZ, 0xc0, !PT ;  /* 0xfffffffd10107812 */ /* 0x000fe200078ec0ff */
[----:B0-----:R-:W-:Y:S02]  /*d070*/  IMAD R2, R26, UR4, RZ ;  /* 0x000000041a027c24 */ /* 0x001fe4000f8e02ff */
[----:B------:R-:W-:Y:S02]  /*d080*/  IMAD.SHL.U32 R28, R7, 0x8, RZ ;  /* 0x00000008071c7824 */ /* 0x000fe400078e00ff */
[C---:B------:R-:W-:Y:S02]  /*d090*/  IMAD R5, R19.reuse, UR5, R2 ;  /* 0x0000000513057c24 */ /* 0x040fe4000f8e0202 */
[----:B------:R-:W-:Y:S01]  /*d0a0*/  IMAD.WIDE.U32 R2, R19, UR4, RZ ;  /* 0x0000000413027c25 */ /* 0x000fe2000f8e00ff */
[----:B------:R-:W-:-:S03]  /*d0b0*/  ULDC.64 UR4, c[0x0][0x310] ;  /* 0x0000c40000047ab9 */ /* 0x000fc60000000a00 */
[----:B------:R-:W-:Y:S02]  /*d0c0*/  IMAD.IADD R3, R3, 0x1, R5 ;  /* 0x0000000103037824 */ /* 0x000fe400078e0205 */
[----:B------:R-:W-:Y:S02]  /*d0d0*/  IMAD R5, R23, UR4, RZ ;  /* 0x0000000417057c24 */ /* 0x000fe4000f8e02ff */
[----:B------:R-:W-:-:S04]  /*d0e0*/  IMAD.WIDE.U32 R2, R22, UR4, R2 ;  /* 0x0000000416027c25 */ /* 0x000fc8000f8e0002 */
[----:B------:R-:W-:Y:S01]  /*d0f0*/  IMAD R5, R22, UR5, R5 ;  /* 0x0000000516057c24 */ /* 0x000fe2000f8e0205 */
[----:B------:R-:W-:-:S04]  /*d100*/  ULDC.64 UR4, c[0x0][0x308] ;  /* 0x0000c20000047ab9 */ /* 0x000fc80000000a00 */
[----:B------:R-:W-:Y:S01]  /*d110*/  IADD3 R3, R3, R5, RZ ;  /* 0x0000000503037210 */ /* 0x000fe20007ffe0ff */
        /* <DEDUP_REMOVED lines=8> */
[----:B------:R-:W-:Y:S01]  /*d1a0*/  LOP3.LUT R3, R6, 0x1c0, RZ, 0xc0, !PT ;  /* 0x000001c006037812 */ /* 0x000fe200078ec0ff */
[----:B------:R-:W-:Y:S02]  /*d1b0*/  ULDC UR4, c[0x0][0x2f4] ;  /* 0x0000bd0000047ab9 */ /* 0x000fe40000000800 */
[----:B------:R-:W-:-:S02]  /*d1c0*/  ISETP.GE.AND P2, PT, R17, UR4, PT ;  /* 0x0000000411007c0c */ /* 0x000fc4000bf46270 */
[----:B------:R-:W-:Y:S02]  /*d1d0*/  LOP3.LUT R3, R3, 0x38, R6, 0xf8, !PT ;  /* 0x0000003803037812 */ /* 0x000fe400078ef806 */
[----:B------:R-:W-:Y:S02]  /*d1e0*/  LEA.HI.X R5, R2, UR7, R5, 0x1, P0 ;  /* 0x0000000702057c11 */ /* 0x000fe400080f0c05 */
[----:B------:R-:W-:Y:S01]  /*d1f0*/  LOP3.LUT R3, R3, 0x38, R18, 0x78, !PT ;  /* 0x0000003803037812 */ /* 0x000fe200078e7812 */
[----:B------:R-:W-:-:S03]  /*d200*/  IMAD R18, R0, R9, UR40 ;  /* 0x0000002800127e24 */ /* 0x000fc6000f8e0209 */
[----:B------:R-:W-:Y:S01]  /*d210*/  LOP3.LUT R28, R3, 0x200, R28, 0xf8, !PT ;  /* 0x00000200031c7812 */ /* 0x000fe200078ef81c */
[----:B------:R-:W-:Y:S02]  /*d220*/  IMAD.IADD R18, R18, 0x1, -R37 ;  /* 0x0000000112127824 */ /* 0x000fe400078e0a25 */
[----:B------:R-:W-:-:S03]  /*d230*/  @P2 LOP3.LUT R16, R16, 0x2, RZ, 0xfc, !PT ;  /* 0x0000000210102812 */ /* 0x000fc600078efcff */
[----:B------:R-:W-:Y:S01]  /*d240*/  ISETP.GE.AND P0, PT, R18, 0x1, PT ;  /* 0x000000011200780c */ /* 0x000fe20003f06270 */
[----:B------:R-:W-:-:S12]  /*d250*/  BRA.DIV UR5, `(.L_x_4753) ;  /* 0x0000003605d07947 */ /* 0x000fd8000b800000 */
[----:B------:R-:W0:Y:S01]  /*d260*/  SHFL.IDX PT, R14, R4, RZ, 0x181f ;  /* 0x00181fff040e7589 */ /* 0x000e2200000e0000 */
[----:B------:R-:W-:-:S03]  /*d270*/  @P0 LEA R7, R28, UR44, 0x1 ;  /* 0x0000002c1c070c11 */ /* 0x000fc6000f8e08ff */
[----:B------:R-:W1:Y:S01]  /*d280*/  SHFL.IDX PT, R0, R5, RZ, 0x181f ;  /* 0x00181fff05007589 */ /* 0x000e6200000e0000 */
[----:B0-----:R-:W-:-:S03]  /*d290*/  @P0 LEA R2, P1, R17, R14, 0x1 ;  /* 0x0000000e11020211 */ /* 0x001fc600078208ff */
[----:B------:R-:W0:Y:S01]  /*d2a0*/  SHFL.IDX PT, R14, R4, 0x1, 0x181f ;  /* 0x00381f00040e7f89 */ /* 0x000e2200000e0000 */
[----:B-1----:R-:W-:-:S03]  /*d2b0*/  @P0 IADD3.X R3, RZ, R0, RZ, P1, !PT ;  /* 0x00000000ff030210 */ /* 0x002fc60000ffe4ff */
        /* <DEDUP_REMOVED lines=30> */
.L_x_4811:
        /* <DEDUP_REMOVED lines=15> */
.L_x_4754:
        /* <DEDUP_REMOVED lines=24> */
.L_x_4755:
[----:B------:R-:W-:Y:S01]  /*d710*/  UISETP.NE.AND UP0, UPT, UR47, URZ, UPT ;  /* 0x0000003f2f00728c */ /* 0x000fe2000bf05270 */
[----:B------:R-:W-:Y:S01]  /*d720*/  IMAD.U32 R3, RZ, RZ, UR46 ;  /* 0x0000002eff037e24 */ /* 0x000fe2000f8e00ff */
[----:B------:R-:W-:Y:S01]  /*d730*/  R2UR UR6, R29 ;  /* 0x000000001d0672ca */ /* 0x000fe200000e0000 */
[----:B------:R-:W-:Y:S01]  /*d740*/  ULDC.64 UR8, c[0x0][0x2d8] ;  /* 0x0000b60000087ab9 */ /* 0x000fe20000000a00 */
[----:B------:R-:W0:Y:S01]  /*d750*/  LDC R7, c[0x0][0x448] ;  /* 0x00011200ff077b82 */ /* 0x000e220000000800 */
        /* <DEDUP_REMOVED lines=10> */
[----:B------:R-:W-:-:S03]  /*d800*/  UIMAD.WIDE.U32 UR4, UR39, UR8, URZ ;  /* 0x00000008270472a5 */ /* 0x000fc6000f8e003f */
[----:B------:R-:W-:Y:S01]  /*d810*/  ULDC.64 UR8, c[0x0][0x2e0] ;  /* 0x0000b80000087ab9 */ /* 0x000fe20000000a00 */
[----:B------:R-:W-:Y:S01]  /*d820*/  UIADD3 UR5, UR5, UR6, URZ ;  /* 0x0000000605057290 */ /* 0x000fe2000fffe03f */
[----:B------:R-:W-:Y:S01]  /*d830*/  SHF.R.S32.HI R0, RZ, 0x1f, R9 ;  /* 0x0000001fff007819 */ /* 0x000fe20000011409 */
[----:B------:R-:W-:Y:S02]  /*d840*/  UIMAD UR6, UR49, UR8, URZ ;  /* 0x00000008310672a4 */ /* 0x000fe4000f8e023f */
[----:B------:R-:W-:Y:S02]  /*d850*/  UIMAD.WIDE.U32 UR4, UR45, UR8, UR4 ;  /* 0x000000082d0472a5 */ /* 0x000fe4000f8e0004 */
[----:B------:R-:W-:-:S04]  /*d860*/  UIMAD UR6, UR45, UR9, UR6 ;  /* 0x000000092d0672a4 */ /* 0x000fc8000f8e0206 */
[----:B------:R-:W-:Y:S02]  /*d870*/  UIADD3 UR6, UR5, UR6, URZ ;  /* 0x0000000605067290 */ /* 0x000fe4000fffe03f */
[----:B------:R-:W-:Y:S02]  /*d880*/  IMAD.U32 R5, RZ, RZ, UR5 ;  /* 0x00000005ff057e24 */ /* 0x000fe4000f8e00ff */
[----:B------:R-:W-:Y:S02]  /*d890*/  IMAD.MOV R5, RZ, RZ, -R9 ;  /* 0x000000ffff057224 */ /* 0x000fe400078e0a09 */
[----:B------:R-:W-:Y:S01]  /*d8a0*/  IMAD.U32 R4, RZ, RZ, UR4 ;  /* 0x00000004ff047e24 */ /* 0x000fe2000f8e00ff */
[----:B------:R-:W-:Y:S01]  /*d8b0*/  ULDC.64 UR4, c[0x0][0x2d0] ;  /* 0x0000b40000047ab9 */ /* 0x000fe20000000a00 */
[----:B0-----:R-:W-:Y:S01]  /*d8c0*/  IMAD R5, R7, R5, R24 ;  /* 0x0000000507057224 */ /* 0x001fe200078e0218 */
[----:B------:R-:W-:Y:S01]  /*d8d0*/  MOV R3, UR6 ;  /* 0x0000000600037c02 */ /* 0x000fe20008000f00 */
[----:B------:R-:W-:-:S02]  /*d8e0*/  IMAD R0, R0, UR4, RZ ;  /* 0x0000000400007c24 */ /* 0x000fc4000f8e02ff */
[----:B------:R-:W-:Y:S02]  /*d8f0*/  IMAD.MOV.U32 R2, RZ, RZ, R4 ;  /* 0x000000ffff027224 */ /* 0x000fe400078e0004 */
[C---:B------:R-:W-:Y:S01]  /*d900*/  IMAD R11, R9.reuse, UR5, R0 ;  /* 0x00000005090b7c24 */ /* 0x040fe2000f8e0200 */
[----:B------:R-:W-:Y:S01]  /*d910*/  SHF.R.S32.HI R0, RZ, 0x1f, R5 ;  /* 0x0000001fff007819 */ /* 0x000fe20000011405 */
[----:B------:R-:W-:Y:S01]  /*d920*/  IMAD.WIDE.U32 R2, R9, UR4, R2 ;  /* 0x0000000409027c25 */ /* 0x000fe2000f8e0002 */
[----:B------:R-:W-:-:S03]  /*d930*/  ULDC.64 UR4, c[0x0][0x2c8] ;  /* 0x0000b20000047ab9 */ /* 0x000fc60000000a00 */
[----:B------:R-:W-:Y:S02]  /*d940*/  IMAD.IADD R3, R3, 0x1, R11 ;  /* 0x0000000103037824 */ /* 0x000fe400078e020b */
[----:B------:R-:W-:Y:S02]  /*d950*/  IMAD R0, R0, UR4, RZ ;  /* 0x0000000400007c24 */ /* 0x000fe4000f8e02ff */
[----:B------:R-:W-:-:S04]  /*d960*/  IMAD.WIDE.U32 R2, R5, UR4, R2 ;  /* 0x0000000405027c25 */ /* 0x000fc8000f8e0002 */
[----:B------:R-:W-:Y:S01]  /*d970*/  IMAD R9, R5, UR5, R0 ;  /* 0x0000000505097c24 */ /* 0x000fe2000f8e0200 */
[----:B------:R-:W-:Y:S02]  /*d980*/  ULDC.64 UR4, c[0x0][0x280] ;  /* 0x0000a00000047ab9 */ /* 0x000fe40000000a00 */
[----:B------:R-:W-:Y:S01]  /*d990*/  LEA R0, P0, R2, UR4, 0x1 ;  /* 0x0000000402007c11 */ /* 0x000fe2000f8008ff */
[----:B------:R-:W-:Y:S01]  /*d9a0*/  ULDC UR4, c[0x0][0x2b8] ;  /* 0x0000ae0000047ab9 */ /* 0x000fe20000000800 */
[----:B------:R-:W-:-:S04]  /*d9b0*/  IADD3 R3, R3, R9, RZ ;  /* 0x0000000903037210 */ /* 0x000fc80007ffe0ff */
[----:B------:R-:W-:Y:S01]  /*d9c0*/  LEA.HI.X R6, R2, UR5, R3, 0x1, P0 ;  /* 0x0000000502067c11 */ /* 0x000fe200080f0c03 */
[----:B------:R-:W-:Y:S01]  /*d9d0*/  UMOV UR5, 0xffffffff ;  /* 0xffffffff00057882 */ /* 0x000fe20000000000 */
[----:B------:R-:W-:Y:S02]  /*d9e0*/  ISETP.GE.AND P0, PT, R17, UR4, PT ;  /* 0x0000000411007c0c */ /* 0x000fe4000bf06270 */
[----:B------:R-:W-:Y:S11]  /*d9f0*/  BRA.DIV UR5, `(.L_x_4756) ;  /* 0x0000003605947947 */ /* 0x000ff6000b800000 */
[----:B------:R-:W0:Y:S01]  /*da00*/  SHFL.IDX PT, R14, R0, RZ, 0x181f ;  /* 0x00181fff000e7589 */ /* 0x000e2200000e0000 */
[----:B------:R-:W-:Y:S01]  /*da10*/  IMAD.U32 R4, RZ, RZ, UR46 ;  /* 0x0000002eff047e24 */ /* 0x000fe2000f8e00ff */
[----:B------:R-:W-:Y:S01]  /*da20*/  ULDC UR4, c[0x0][0x288] ;  /* 0x0000a20000047ab9 */ /* 0x000fe20000000800 */
[----:B------:R-:W-:Y:S01]  /*da30*/  LOP3.LUT R16, R16, 0xffffefff, RZ, 0xc0, !PT ;  /* 0xffffefff10107812 */ /* 0x000fe200078ec0ff */
[----:B------:R-:W-:Y:S01]  /*da40*/  IMAD R5, R7, UR4, RZ ;  /* 0x0000000407057c24 */ /* 0x000fe2000f8e02ff */
[----:B------:R-:W1:Y:S01]  /*da50*/  SHFL.IDX PT, R3, R6, RZ, 0x181f ;  /* 0x00181fff06037589 */ /* 0x000e6200000e0000 */
[----:B------:R-:W-:-:S03]  /*da60*/  IMAD R4, R4, 0x80, R37 ;  /* 0x0000008004047824 */ /* 0x000fc600078e0225 */
[----:B------:R-:W-:Y:S01]  /*da70*/  SHFL.IDX PT, R7, R6, 0x1, 0x181f ;  /* 0x00381f0006077f89 */ /* 0x000fe200000e0000 */
[C---:B------:R-:W-:Y:S01]  /*da80*/  VIADD R2, R4.reuse, 0x10 ;  /* 0x0000001004027836 */ /* 0x040fe20000000000 */
[CC--:B------:R-:W-:Y:S01]  /*da90*/  ISETP.GE.AND P4, PT, R4.reuse, R5.reuse, PT ;  /* 0x000000050400720c */ /* 0x0c0fe20003f86270 */
[C---:B------:R-:W-:Y:S01]  /*daa0*/  VIADD R20, R4.reuse, 0x30 ;  /* 0x0000003004147836 */ /* 0x040fe20000000000 */
[C---:B------:R-:W-:Y:S01]  /*dab0*/  IADD3 R8, R4.reuse, 0x20, RZ ;  /* 0x0000002004087810 */ /* 0x040fe20007ffe0ff */
[----:B------:R-:W-:Y:S01]  /*dac0*/  VIADD R15, R4, 0x40 ;  /* 0x00000040040f7836 */ /* 0x000fe20000000000 */
[-C--:B------:R-:W-:Y:S02]  /*dad0*/  ISETP.GE.AND P3, PT, R2, R5.reuse, PT ;  /* 0x000000050200720c */ /* 0x080fe40003f66270 */
[----:B------:R-:W-:Y:S01]  /*dae0*/  SHFL.IDX PT, R2, R6, 0x2, 0x181f ;  /* 0x00581f0006027f89 */ /* 0x000fe200000e0000 */
[-C--:B------:R-:W-:Y:S02]  /*daf0*/  ISETP.GE.AND P2, PT, R8, R5.reuse, PT ;  /* 0x000000050800720c */ /* 0x080fe40003f46270 */
[----:B------:R-:W-:Y:S01]  /*db00*/  ISETP.GE.AND P5, PT, R20, R5, PT ;  /* 0x000000051400720c */ /* 0x000fe20003fa6270 */
[----:B------:R-:W-:Y:S03]  /*db10*/  SHFL.IDX PT, R8, R6, 0x3, 0x181f ;  /* 0x00781f0006087f89 */ /* 0x000fe600000e0000 */
[----:B0-----:R-:W-:Y:S01]  /*db20*/  @!P4 LEA R10, P1, R17, R14, 0x1 ;  /* 0x0000000e110ac211 */ /* 0x001fe200078208ff */
[----:B------:R-:W-:Y:S01]  /*db30*/  SHFL.IDX PT, R20, R0, 0x4, 0x181f ;  /* 0x00981f0000147f89 */ /* 0x000fe200000e0000 */
[----:B------:R-:W-:-:S02]  /*db40*/  @!P4 LEA R9, R28, UR44, 0x1 ;  /* 0x0000002c1c09cc11 */ /* 0x000fc4000f8e08ff */
[----:B------:R-:W-:Y:S01]  /*db50*/  @P4 LOP3.LUT R16, R16, 0x1000, RZ, 0xfc, !PT ;  /* 0x0000100010104812 */ /* 0x000fe200078efcff */
[----:B------:R-:W0:Y:S01]  /*db60*/  SHFL.IDX PT, R14, R0, 0x1, 0x181f ;  /* 0x00381f00000e7f89 */ /* 0x000e2200000e0000 */
[----:B-1----:R-:W-:Y:S02]  /*db70*/  @!P4 IMAD.X R3, RZ, RZ, R3, P1 ;  /* 0x000000ffff03c224 */ /* 0x002fe400008e0603 */
[----:B------:R-:W-:-:S04]  /*db80*/  LOP3.LUT R16, R16, 0xfffff7ff, RZ, 0xc0, !PT ;  /* 0xfffff7ff10107812 */ /* 0x000fc800078ec0ff */
[----:B------:R-:W-:-:S04]  /*db90*/  @P3 LOP3.LUT R16, R16, 0x800, RZ, 0xfc, !PT ;  /* 0x0000080010103812 */ /* 0x000fc800078efcff */
[----:B------:R-:W-:-:S04]  /*dba0*/  LOP3.LUT R16, R16, 0xfffffbff, RZ, 0xc0, !PT ;  /* 0xfffffbff10107812 */ /* 0x000fc800078ec0ff */
[----:B------:R-:W-:-:S04]  /*dbb0*/  @P2 LOP3.LUT R16, R16, 0x400, RZ, 0xfc, !PT ;  /* 0x0000040010102812 */ /* 0x000fc800078efcff */
[----:B------:R-:W-:-:S04]  /*dbc0*/  LOP3.LUT R16, R16, 0xfffffdff, RZ, 0xc0, !PT ;  /* 0xfffffdff10107812 */ /* 0x000fc800078ec0ff */
[----:B------:R-:W-:Y:S02]  /*dbd0*/  @P5 LOP3.LUT R16, R16, 0x200, RZ, 0xfc, !PT ;  /* 0x0000020010105812 */ /* 0x000fe400078efcff */
[C---:B0-----:R-:W-:Y:S02]  /*dbe0*/  @!P3 LEA R12, P1, R17.reuse, R14, 0x1 ;  /* 0x0000000e110cb211 */ /* 0x041fe400078208ff */
[----:B------:R-:W0:Y:S01]  /*dbf0*/  SHFL.IDX PT, R14, R0, 0x2, 0x181f ;  /* 0x00581f00000e7f89 */ /* 0x000e2200000e0000 */
[----:B------:R-:W-:Y:S02]  /*dc00*/  LOP3.LUT R16, R16, 0xfffffeff, RZ, 0xc0, !PT ;  /* 0xfffffeff10107812 */ /* 0x000fe400078ec0ff */
[----:B------:R-:W-:Y:S01]  /*dc10*/  @!P3 IMAD.X R11, RZ, RZ, R7, P1 ;  /* 0x000000ffff0bb224 */ /* 0x000fe200008e0607 */
[----:B0-----:R-:W-:-:S05]  /*dc20*/  @!P2 LEA R13, P1, R17, R14, 0x1 ;  /* 0x0000000e110da211 */ /* 0x001fca00078208ff */
[----:B------:R-:W-:Y:S02]  /*dc30*/  @!P2 IMAD.X R14, RZ, RZ, R2, P1 ;  /* 0x000000ffff0ea224 */ /* 0x000fe400008e0602 */
[----:B------:R-:W0:Y:S02]  /*dc40*/  SHFL.IDX PT, R2, R0, 0x3, 0x181f ;  /* 0x00781f0000027f89 */ /* 0x000e2400000e0000 */
[----:B0-----:R-:W-:Y:S01]  /*dc50*/  @!P5 LEA R7, P1, R17, R2, 0x1 ;  /* 0x000000021107d211 */ /* 0x001fe200078208ff */
[----:B------:R-:W-:Y:S02]  /*dc60*/  @!P4 IMAD.MOV.U32 R2, RZ, RZ, R10 ;  /* 0x000000ffff02c224 */ /* 0x000fe400078e000a */
[----:B------:R-:W0:Y:S02]  /*dc70*/  SHFL.IDX PT, R10, R6, 0x4, 0x181f ;  /* 0x00981f00060a7f89 */ /* 0x000e2400000e0000 */
[----:B------:R-:W-:Y:S02]  /*dc80*/  @!P5 IMAD.X R8, RZ, RZ, R8, P1 ;  /* 0x000000ffff08d224 */ /* 0x000fe400008e0608 */
[----:B------:R1:W-:Y:S01]  /*dc90*/  @!P4 LDGSTS.E.BYPASS.LTC128B.128 [R9+0x18400], desc[UR36][R2.64], !P0 ;  /* 0x184000000209cfae */ /* 0x0003e2000c101d64 */
[----:B------:R-:W-:-:S02]  /*dca0*/  ISETP.GE.AND P4, PT, R15, R5, PT ;  /* 0x000000050f00720c */ /* 0x000fc40003f86270 */
[----:B------:R-:W-:Y:S01]  /*dcb0*/  @!P3 LEA R15, R28, UR44, 0x1 ;  /* 0x0000002c1c0fbc11 */ /* 0x000fe2000f8e08ff */
[----:B-1----:R-:W-:-:S10]  /*dcc0*/  @!P3 IMAD.MOV.U32 R2, RZ, RZ, R12 ;  /* 0x000000ffff02b224 */ /* 0x002fd400078e000c */
[----:B------:R-:W-:Y:S01]  /*dcd0*/  @!P4 LEA R9, P1, R17, R20, 0x1 ;  /* 0x000000141109c211 */ /* 0x000fe200078208ff */
[----:B------:R-:W-:Y:S01]  /*dce0*/  @!P3 IMAD.MOV.U32 R3, RZ, RZ, R11 ;  /* 0x000000ffff03b224 */ /* 0x000fe200078e000b */
[----:B------:R-:W1:Y:S01]  /*dcf0*/  SHFL.IDX PT, R20, R0, 0x5, 0x181f ;  /* 0x00b81f0000147f89 */ /* 0x000e6200000e0000 */
[----:B------:R-:W-:Y:S01]  /*dd00*/  VIADD R12, R4, 0x50 ;  /* 0x00000050040c7836 */ /* 0x000fe20000000000 */
[----:B------:R-:W-:Y:S02]  /*dd10*/  @P4 LOP3.LUT R16, R16, 0x100, RZ, 0xfc, !PT ;  /* 0x0000010010104812 */ /* 0x000fe400078efcff */
[----:B------:R2:W-:Y:S01]  /*dd20*/  @!P3 LDGSTS.E.BYPASS.LTC128B.128 [R15+0x18c00], desc[UR36][R2.64], !P0 ;  /* 0x18c00000020fbfae */ /* 0x0005e2000c101d64 */
[----:B0-----:R-:W-:Y:S02]  /*dd30*/  @!P4 IADD3.X R10, RZ, R10, RZ, P1, !PT ;  /* 0x0000000aff0ac210 */ /* 0x001fe40000ffe4ff */
[----:B------:R-:W-:Y:S02]  /*dd40*/  ISETP.GE.AND P3, PT, R12, R5, PT ;  /* 0x000000050c00720c */ /* 0x000fe40003f66270 */
[----:B------:R-:W-:Y:S01]  /*dd50*/  LOP3.LUT R16, R16, 0xffffff7f, RZ, 0xc0, !PT ;  /* 0xffffff7f10107812 */ /* 0x000fe200078ec0ff */
[----:B--2---:R-:W0:Y:S01]  /*dd60*/  SHFL.IDX PT, R2, R6, 0x5, 0x181f ;  /* 0x00b81f0006027f89 */ /* 0x004e2200000e0000 */
[----:B------:R-:W-:-:S02]  /*dd70*/  @!P2 LEA R15, R28, UR44, 0x1 ;  /* 0x0000002c1c0fac11 */ /* 0x000fc4000f8e08ff */
[----:B------:R-:W-:Y:S02]  /*dd80*/  @!P2 MOV R3, R14 ;  /* 0x0000000e0003a202 */ /* 0x000fe40000000f00 */
[----:B------:R-:W2:Y:S05]  /*dd90*/  SHFL.IDX PT, R14, R0, 0x6, 0x181f ;  /* 0x00d81f00000e7f89 */ /* 0x000eaa00000e0000 */
[----:B------:R-:W-:Y:S02]  /*dda0*/  @P3 LOP3.LUT R16, R16, 0x80, RZ, 0xfc, !PT ;  /* 0x0000008010103812 */ /* 0x000fe400078efcff */
[----:B-1----:R-:W-:Y:S01]  /*ddb0*/  @!P3 LEA R11, P1, R17, R20, 0x1 ;  /* 0x00000014110bb211 */ /* 0x002fe200078208ff */
[----:B------:R-:W-:Y:S01]  /*ddc0*/  VIADD R20, R4, 0x60 ;  /* 0x0000006004147836 */ /* 0x000fe20000000000 */
[----:B------:R-:W-:-:S03]  /*ddd0*/  LOP3.LUT R16, R16, 0xffffffbf, RZ, 0xc0, !PT ;  /* 0xffffffbf10107812 */ /* 0x000fc600078ec0ff */
[----:B0-----:R-:W-:Y:S02]  /*dde0*/  @!P3 IMAD.X R12, RZ, RZ, R2, P1 ;  /* 0x000000ffff0cb224 */ /* 0x001fe400008e0602 */
[----:B------:R-:W-:-:S05]  /*ddf0*/  @!P2 IMAD.MOV.U32 R2, RZ, RZ, R13 ;  /* 0x000000ffff02a224 */ /* 0x000fca00078e000d */
[----:B------:R0:W-:Y:S01]  /*de00*/  @!P2 LDGSTS.E.BYPASS.LTC128B.128 [R15+0x19400], desc[UR36][R2.64], !P0 ;  /* 0x19400000020fafae */ /* 0x0001e2000c101d64 */
[----:B------:R-:W-:-:S03]  /*de10*/  ISETP.GE.AND P2, PT, R20, R5, PT ;  /* 0x000000051400720c */ /* 0x000fc60003f46270 */
[----:B0-----:R-:W0:Y:S01]  /*de20*/  SHFL.IDX PT, R2, R6, 0x6, 0x181f ;  /* 0x00d81f0006027f89 */ /* 0x001e2200000e0000 */
[----:B------:R-:W-:Y:S01]  /*de30*/  @!P5 LEA R15, R28, UR44, 0x1 ;  /* 0x0000002c1c0fdc11 */ /* 0x000fe2000f8e08ff */
[----:B------:R-:W-:-:S08]  /*de40*/  @!P5 IMAD.MOV.U32 R3, RZ, RZ, R8 ;  /* 0x000000ffff03d224 */ /* 0x000fd000078e0008 */
[----:B--2---:R-:W-:Y:S01]  /*de50*/  @!P2 LEA R13, P1, R17, R14, 0x1 ;  /* 0x0000000e110da211 */ /* 0x004fe200078208ff */
[----:B------:R-:W1:Y:S01]  /*de60*/  SHFL.IDX PT, R6, R6, 0x7, 0x181f ;  /* 0x00f81f0006067f89 */ /* 0x000e6200000e0000 */
[----:B------:R-:W-:Y:S02]  /*de70*/  @!P2 LEA R21, R28, UR44, 0x1 ;  /* 0x0000002c1c15ac11 */ /* 0x000fe4000f8e08ff */
[----:B------:R-:W-:Y:S01]  /*de80*/  @P2 LOP3.LUT R16, R16, 0x40, RZ, 0xfc, !PT ;  /* 0x0000004010102812 */ /* 0x000fe200078efcff */
[----:B0-----:R-:W-:Y:S02]  /*de90*/  @!P2 IMAD.X R14, RZ, RZ, R2, P1 ;  /* 0x000000ffff0ea224 */ /* 0x001fe400008e0602 */
[----:B------:R-:W-:Y:S01]  /*dea0*/  @!P5 IMAD.MOV.U32 R2, RZ, RZ, R7 ;  /* 0x000000ffff02d224 */ /* 0x000fe200078e0007 */
[----:B------:R-:W-:-:S04]  /*deb0*/  @!P4 LEA R7, R28, UR44, 0x1 ;  /* 0x0000002c1c07cc11 */ /* 0x000fc8000f8e08ff */
[----:B------:R0:W-:Y:S02]  /*dec0*/  @!P5 LDGSTS.E.BYPASS.LTC128B.128 [R15+0x19c00], desc[UR36][R2.64], !P0 ;  /* 0x19c00000020fdfae */ /* 0x0001e4000c101d64 */
[----:B0-----:R-:W-:Y:S01]  /*ded0*/  @!P4 IMAD.MOV.U32 R2, RZ, RZ, R9 ;  /* 0x000000ffff02c224 */ /* 0x001fe200078e0009 */
[----:B------:R-:W-:Y:S02]  /*dee0*/  @!P4 MOV R3, R10 ;  /* 0x0000000a0003c202 */ /* 0x000fe40000000f00 */
[----:B------:R-:W-:-:S03]  /*def0*/  @!P3 LEA R9, R28, UR44, 0x1 ;  /* 0x0000002c1c09bc11 */ /* 0x000fc6000f8e08ff */
[----:B------:R0:W-:Y:S02]  /*df00*/  @!P4 LDGSTS.E.BYPASS.LTC128B.128 [R7+0x1a400], desc[UR36][R2.64], !P0 ;  /* 0x1a4000000207cfae */ /* 0x0001e4000c101d64 */
[----:B0-----:R-:W-:Y:S02]  /*df10*/  @!P3 IMAD.MOV.U32 R2, RZ, RZ, R11 ;  /* 0x000000ffff02b224 */ /* 0x001fe400078e000b */
[----:B------:R-:W-:-:S05]  /*df20*/  @!P3 IMAD.MOV.U32 R3, RZ, RZ, R12 ;  /* 0x000000ffff03b224 */ /* 0x000fca00078e000c */
[----:B------:R0:W-:Y:S02]  /*df30*/  @!P3 LDGSTS.E.BYPASS.LTC128B.128 [R9+0x1ac00], desc[UR36][R2.64], !P0 ;  /* 0x1ac000000209bfae */ /* 0x0001e4000c101d64 */
[----:B0-----:R-:W-:Y:S02]  /*df40*/  @!P2 IMAD.MOV.U32 R2, RZ, RZ, R13 ;  /* 0x000000ffff02a224 */ /* 0x001fe400078e000d */
[----:B------:R-:W-:Y:S02]  /*df50*/  @!P2 IMAD.MOV.U32 R3, RZ, RZ, R14 ;  /* 0x000000ffff03a224 */ /* 0x000fe400078e000e */
[----:B------:R0:W2:Y:S04]  /*df60*/  SHFL.IDX PT, R14, R0, 0x7, 0x181f ;  /* 0x00f81f00000e7f89 */ /* 0x0000a800000e0000 */
[----:B-1----:R0:W-:Y:S02]  /*df70*/  @!P2 LDGSTS.E.BYPASS.LTC128B.128 [R21+0x1b400], desc[UR36][R2.64], !P0 ;  /* 0x1b4000000215afae */ /* 0x0021e4000c101d64 */
.L_x_4828:
[----:B------:R-:W-:Y:S01]  /*df80*/  VIADD R4, R4, 0x70 ;  /* 0x0000007004047836 */ /* 0x000fe20000000000 */
[----:B------:R-:W-:-:S04]  /*df90*/  LOP3.LUT R16, R16, 0xffffdfff, RZ, 0xc0, !PT ;  /* 0xffffdfff10107812 */ /* 0x000fc800078ec0ff */
[----:B------:R-:W-:-:S13]  /*dfa0*/  ISETP.GE.AND P2, PT, R4, R5, PT ;  /* 0x000000050400720c */ /* 0x000fda0003f46270 */
[----:B0-2---:R-:W-:Y:S02]  /*dfb0*/  @!P2 LEA R2, P1, R17, R14, 0x1 ;  /* 0x0000000e1102a211 */ /* 0x005fe400078208ff */
        /* <DEDUP_REMOVED lines=32> */
.L_x_4757:
[----:B------:R-:W-:Y:S01]  /*e1c0*/  UISETP.NE.AND UP0, UPT, UR47, URZ, UPT ;  /* 0x0000003f2f00728c */ /* 0x000fe2000bf05270 */
[----:B------:R-:W-:Y:S01]  /*e1d0*/  R2UR UR6, R29 ;  /* 0x000000001d0672ca */ /* 0x000fe200000e0000 */
[----:B------:R-:W-:Y:S01]  /*e1e0*/  ULDC.64 UR8, c[0x0][0x3d8] ;  /* 0x0000f60000087ab9 */ /* 0x000fe20000000a00 */
[----:B------:R-:W-:Y:S01]  /*e1f0*/  IMAD.MOV.U32 R2, RZ, RZ, R24 ;  /* 0x000000ffff027224 */ /* 0x000fe200078e0018 */
[----:B------:R-:W-:Y:S02]  /*e200*/  ULDC UR7, c[0x0][0x448] ;  /* 0x0001120000077ab9 */ /* 0x000fe40000000800 */
[----:B------:R-:W-:-:S05]  /*e210*/  PLOP3.LUT P0, PT, PT, PT, UP0, 0x80, 0x0 ;  /* 0x000000000000781c */ /* 0x000fca0003f0f008 */
[----:B------:R-:W-:-:S03]  /*e220*/  @UP0 ULDC UR4, c[0x0][0x44c] ;  /* 0x0001130000040ab9 */ /* 0x000fc60000000800 */
[----:B------:R-:W-:-:S04]  /*e230*/  UIMAD UR6, UR6, UR8, URZ ;  /* 0x00000008060672a4 */ /* 0x000fc8000f8e023f */
[----:B------:R-:W-:Y:S01]  /*e240*/  UIMAD UR6, UR39, UR9, UR6 ;  /* 0x00000009270672a4 */ /* 0x000fe2000f8e0206 */
[----:B------:R-:W-:Y:S01]  /*e250*/  @P0 IMAD.HI.U32 R0, R24, UR4, RZ ;  /* 0x0000000418000c27 */ /* 0x000fe2000f8e00ff */
[----:B------:R-:W-:Y:S01]  /*e260*/  PLOP3.LUT P0, PT, PT, PT, UP0, 0x80, 0x0 ;  /* 0x000000000000781c */ /* 0x000fe20003f0f008 */
[----:B------:R-:W-:-:S12]  /*e270*/  @UP0 ULDC UR4, c[0x0][0x450] ;  /* 0x0001140000040ab9 */ /* 0x000fd80000000800 */
[----:B------:R-:W-:Y:S01]  /*e280*/  @P0 SHF.R.U32.HI R2, RZ, UR4, R0 ;  /* 0x00000004ff020c19 */ /* 0x000fe20008011600 */
[----:B------:R-:W-:-:S03]  /*e290*/  UIMAD.WIDE.U32 UR4, UR39, UR8, URZ ;  /* 0x00000008270472a5 */ /* 0x000fc6000f8e003f */
[----:B------:R-:W-:Y:S01]  /*e2a0*/  ULDC.64 UR8, c[0x0][0x3e0] ;  /* 0x0000f80000087ab9 */ /* 0x000fe20000000a00 */
[----:B------:R-:W-:Y:S01]  /*e2b0*/  UIADD3 UR5, UR5, UR6, URZ ;  /* 0x0000000605057290 */ /* 0x000fe2000fffe03f */
[--C-:B------:R-:W-:Y:S01]  /*e2c0*/  IMAD.MOV R5, RZ, RZ, -R2.reuse ;  /* 0x000000ffff057224 */ /* 0x100fe200078e0a02 */
[----:B------:R-:W-:Y:S01]  /*e2d0*/  UIMAD UR6, UR49, UR8, URZ ;  /* 0x00000008310672a4 */ /* 0x000fe2000f8e023f */
[----:B------:R-:W-:Y:S01]  /*e2e0*/  SHF.R.S32.HI R0, RZ, 0x1f, R2 ;  /* 0x0000001fff007819 */ /* 0x000fe20000011402 */
[----:B------:R-:W-:Y:S01]  /*e2f0*/  UIMAD.WIDE.U32 UR4, UR45, UR8, UR4 ;  /* 0x000000082d0472a5 */ /* 0x000fe2000f8e0004 */
[----:B------:R-:W-:Y:S01]  /*e300*/  IMAD R5, R5, UR7, R24 ;  /* 0x0000000705057c24 */ /* 0x000fe2000f8e0218 */
[----:B------:R-:W-:-:S03]  /*e310*/  UIMAD UR6, UR45, UR9, UR6 ;  /* 0x000000092d0672a4 */ /* 0x000fc6000f8e0206 */
[----:B------:R-:W-:Y:S01]  /*e320*/  ULDC.64 UR8, c[0x0][0x3d0] ;  /* 0x0000f40000087ab9 */ /* 0x000fe20000000a00 */
[----:B------:R-:W-:Y:S01]  /*e330*/  UIADD3 UR5, UR5, UR6, URZ ;  /* 0x0000000605057290 */ /* 0x000fe2000fffe03f */
[----:B------:R-:W-:Y:S01]  /*e340*/  IMAD R3, R0, UR8, RZ ;  /* 0x0000000800037c24 */ /* 0x000fe2000f8e02ff */
[----:B------:R-:W-:Y:S02]  /*e350*/  MOV R9, UR8 ;  /* 0x0000000800097c02 */ /* 0x000fe40008000f00 */
[----:B------:R-:W-:Y:S01]  /*e360*/  SHF.R.S32.HI R0, RZ, 0x1f, R5 ;  /* 0x0000001fff007819 */ /* 0x000fe20000011405 */
        /* <DEDUP_REMOVED lines=62> */
[----:B0-----:R-:W-:-:S05]  /*e750*/  @!P6 LEA R14, P0, R17, R14, 0x1 ;  /* 0x0000000e110ee211 */ /* 0x001fca00078008ff */
[----:B-1----:R-:W-:Y:S01]  /*e760*/  @!P6 IMAD.X R5, RZ, RZ, R5, P0 ;  /* 0x000000ffff05e224 */ /* 0x002fe200000e0605 */
[----:B--2---:R-:W-:-:S03]  /*e770*/  @!P6 MOV R2, R14 ;  /* 0x0000000e0002e202 */ /* 0x004fc60000000f00 */
[----:B------:R-:W-:Y:S01]  /*e780*/  @!P6 IMAD.MOV.U32 R3, RZ, RZ, R5 ;  /* 0x000000ffff03e224 */ /* 0x000fe200078e0005 */
[----:B------:R-:W0:Y:S01]  /*e790*/  SHFL.IDX PT, R14, R0, 0x4, 0x181f ;  /* 0x00981f00000e7f89 */ /* 0x000e2200000e0000 */
[----:B------:R-:W-:Y:S02]  /*e7a0*/  P2R R7, PR, RZ, 0x20 ;  /* 0x00000020ff077803 */ /* 0x000fe40000000000 */
[----:B------:R-:W-:Y:S01]  /*e7b0*/  LOP3.LUT P5, RZ, R16, 0x100, RZ, 0xc0, !PT ;  /* 0x0000010010ff7812 */ /* 0x000fe200078ac0ff */
[----:B------:R-:W1:Y:S04]  /*e7c0*/  SHFL.IDX PT, R5, R4, 0x4, 0x181f ;  /* 0x00981f0004057f89 */ /* 0x000e6800000e0000 */
[----:B------:R-:W-:Y:S04]  /*e7d0*/  @!P6 LDGSTS.E.BYPASS.LTC128B.128 [R9+0x23c00], desc[UR36][R2.64], !P4 ;  /* 0x23c000000209efae */ /* 0x000fe8000e101d64 */
[----:B------:R-:W-:Y:S04]  /*e7e0*/  @!P6 LDGSTS.E.BYPASS.LTC128B.128 [R9+0x27c00], desc[UR36][R2.64+0x80], !P3 ;  /* 0x27c000800209efae */ /* 0x000fe8000d901d64 */
[----:B------:R-:W-:Y:S01]  /*e7f0*/  @!P6 LDGSTS.E.BYPASS.LTC128B.128 [R9+0x2bc00], desc[UR36][R2.64+0x100], !P2 ;  /* 0x2bc001000209efae */ /* 0x000fe2000d101d64 */
[----:B------:R-:W-:-:S03]  /*e800*/  @!P5 LEA R21, R28, UR44, 0x1 ;  /* 0x0000002c1c15dc11 */ /* 0x000fc6000f8e08ff */
[----:B------:R2:W-:Y:S01]  /*e810*/  @!P6 LDGSTS.E.BYPASS.LTC128B.128 [R9+0x2fc00], desc[UR36][R2.64+0x180], !P1 ;  /* 0x2fc001800209efae */ /* 0x0005e2000c901d64 */
[----:B------:R-:W-:Y:S02]  /*e820*/  ISETP.NE.AND P6, PT, R6, RZ, PT ;  /* 0x000000ff0600720c */ /* 0x000fe40003fc5270 */
        /* <DEDUP_REMOVED lines=13> */
[----:B-1----:R-:W-:Y:S01]  /*e900*/  @!P6 IMAD.X R5, RZ, RZ, R5, P0 ;  /* 0x000000ffff05e224 */ /* 0x002fe200000e0605 */
[----:B--2---:R-:W-:Y:S02]  /*e910*/  @!P6 MOV R2, R14 ;  /* 0x0000000e0002e202 */ /* 0x004fe40000000f00 */
        /* <DEDUP_REMOVED lines=18> */
.L_x_4846:
        /* <DEDUP_REMOVED lines=13> */
.L_x_4760:
[----:B------:R-:W-:Y:S05]  /*eb10*/  BSYNC B0 ;  /* 0x0000000000007941 */ /* 0x000fea0003800000 */
.L_x_4759:
        /* <DEDUP_REMOVED lines=9> */
.L_x_4847:
[----:B------:R-:W-:-:S13]  /*ebb0*/  LOP3.LUT P0, RZ, R16, 0x20, RZ, 0xc0, !PT ;  /* 0x0000002010ff7812 */ /* 0x000fda000780c0ff */
[----:B------:R-:W-:Y:S05]  /*ebc0*/  @!P0 BRA `(.L_x_4762) ;  /* 0x0000000000048947 */ /* 0x000fea0003800000 */
[----:B------:R-:W-:Y:S01]  /*ebd0*/  BPT.TRAP 0x1 ;  /* 0x000000040000795c */ /* 0x000fe20000300000 */
.L_x_4762:
[----:B------:R-:W4:Y:S02]  /*ebe0*/  SYNCS.PHASECHK.TRANS64.TRYWAIT P0, [UR44+0x32460], R0 ;  /* 0x03246000ff0075a7 */ /* 0x000f24000800016c */
[----:B----4-:R-:W-:Y:S05]  /*ebf0*/  @!P0 BRA `(.L_x_4763) ;  /* 0x0000003800d48947 */ /* 0x010fea0003800000 */
.L_x_4848:
        /* <DEDUP_REMOVED lines=33> */
[C---:B------:R-:W-:Y:S01]  /*ee10*/  LOP3.LUT P2, RZ, R5.reuse, 0x2, RZ, 0xc0, !PT ;  /* 0x0000000205ff7812 */ /* 0x040fe2000784c0ff */
[----:B------:R-:W1:Y:S01]  /*ee20*/  SHFL.IDX PT, R0, R19, RZ, 0x181f ;  /* 0x00181fff13007589 */ /* 0x000e6200000e0000 */
[----:B------:R-:W-:-:S03]  /*ee30*/  LOP3.LUT P1, RZ, R5, 0x4, RZ, 0xc0, !PT ;  /* 0x0000000405ff7812 */ /* 0x000fc6000782c0ff */
[----:B------:R-:W-:Y:S04]  /*ee40*/  SHFL.IDX PT, R4, R19, 0x1, 0x181f ;  /* 0x00381f0013047f89 */ /* 0x000fe800000e0000 */
[----:B------:R-:W-:Y:S01]  /*ee50*/  SHFL.IDX PT, R7, R19, 0x3, 0x181f ;  /* 0x00781f0013077f89 */ /* 0x000fe200000e0000 */
[----:B0-----:R-:W-:-:S03]  /*ee60*/  IADD3 R2, P0, R14, R17, RZ ;  /* 0x000000110e027210 */ /* 0x001fc60007f1e0ff */
[----:B------:R-:W0:Y:S02]  /*ee70*/  SHFL.IDX PT, R14, R10, 0x1, 0x181f ;  /* 0x00381f000a0e7f89 */ /* 0x000e2400000e0000 */
[----:B-1----:R-:W-:Y:S01]  /*ee80*/  IMAD.X R3, RZ, RZ, R0, P0 ;  /* 0x000000ffff037224 */ /* 0x002fe200000e0600 */
[----:B------:R-:W-:-:S05]  /*ee90*/  LEA R0, R28, UR44, 0x1 ;  /* 0x0000002c1c007c11 */ /* 0x000fca000f8e08ff */
[----:B------:R-:W-:Y:S01]  /*eea0*/  VIADD R31, R0, 0x400 ;  /* 0x00000400001f7836 */ /* 0x000fe20000000000 */
        /* <DEDUP_REMOVED lines=12> */
[----:B------:R-:W-:Y:S01]  /*ef70*/  LDGSTS.E.BYPASS.LTC128B.128 [R0+0x9400], desc[UR36][R2.64+0x180], !P3 ;  /* 0x0940018002007fae */ /* 0x000fe2000d901d64 */
        /* <DEDUP_REMOVED lines=12> */
[----:B------:R-:W0:Y:S02]  /*f040*/  SHFL.IDX PT, R14, R10, 0x4, 0x181f ;  /* 0x00981f000a0e7f89 */ /* 0x000e2400000e0000 */
[----:B------:R-:W-:Y:S01]  /*f050*/  IMAD.X R7, RZ, RZ, R7, P3 ;  /* 0x000000ffff077224 */ /* 0x000fe200018e0607 */
[C---:B------:R-:W-:Y:S01]  /*f060*/  ISETP.LT.OR P3, PT, R18.reuse, 0x21, P4 ;  /* 0x000000211200780c */ /* 0x040fe20002761670 */
[----:B-1----:R-:W1:Y:S04]  /*f070*/  SHFL.IDX PT, R8, R19, 0x4, 0x181f ;  /* 0x00981f0013087f89 */ /* 0x002e6800000e0000 */
[----:B------:R-:W2:Y:S08]  /*f080*/  SHFL.IDX PT, R19, R19, 0x5, 0x181f ;  /* 0x00b81f0013137f89 */ /* 0x000eb000000e0000 */
[----:B------:R-:W-:Y:S01]  /*f090*/  LDGSTS.E.BYPASS.LTC128B.128 [R0+0x1400], desc[UR36][R4.64], !P3 ;  /* 0x0140000004007fae */ /* 0x000fe2000d901d64 */
[----:B------:R-:W-:-:S13]  /*f0a0*/  ISETP.LT.OR P3, PT, R18, 0x21, !P2 ;  /* 0x000000211200780c */ /* 0x000fda0005761670 */
[----:B------:R-:W-:Y:S01]  /*f0b0*/  LDGSTS.E.BYPASS.LTC128B.128 [R0+0x4400], desc[UR36][R4.64+0x80], !P3 ;  /* 0x0440008004007fae */ /* 0x000fe2000d901d64 */
[----:B------:R-:W-:-:S13]  /*f0c0*/  ISETP.LT.OR P3, PT, R18, 0x21, !P1 ;  /* 0x000000211200780c */ /* 0x000fda0004f61670 */
[----:B------:R-:W-:Y:S01]  /*f0d0*/  LDGSTS.E.BYPASS.LTC128B.128 [R0+0x7400], desc[UR36][R4.64+0x100], !P3 ;  /* 0x0740010004007fae */ /* 0x000fe2000d901d64 */
[----:B------:R-:W-:-:S13]  /*f0e0*/  ISETP.LT.OR P3, PT, R18, 0x21, !P0 ;  /* 0x000000211200780c */ /* 0x000fda0004761670 */
[----:B------:R-:W-:Y:S01]  /*f0f0*/  LDGSTS.E.BYPASS.LTC128B.128 [R0+0xa400], desc[UR36][R4.64+0x180], !P3 ;  /* 0x0a40018004007fae */ /* 0x000fe2000d901d64 */
[----:B0-----:R-:W-:-:S03]  /*f100*/  IADD3 R2, P3, R14, R17, RZ ;  /* 0x000000110e027210 */ /* 0x001fc60007f7e0ff */
[----:B------:R3:W4:Y:S02]  /*f110*/  SHFL.IDX PT, R14, R10, 0x5, 0x181f ;  /* 0x00b81f000a0e7f89 */ /* 0x00072400000e0000 */
        /* <DEDUP_REMOVED lines=17> */
[----:B--2-4-:R3:W-:Y:S02]  /*f230*/  LDGSTS.E.BYPASS.LTC128B.128 [R0+0xb400], desc[UR36][R2.64+0x180], !P3 ;  /* 0x0b40018002007fae */ /* 0x0147e4000d901d64 */
.L_x_4862:
        /* <DEDUP_REMOVED lines=20> */
.L_x_4765:
        /* <DEDUP_REMOVED lines=10> */
[----:B------:R-:W-:Y:S01]  /*f420*/  ULOP3.LUT UR5, URZ, UR42, URZ, 0x33, !UPT ;  /* 0x0000002a3f057292 */ /* 0x000fe2000f8e333f */
[----:B------:R-:W-:Y:S01]  /*f430*/  IMAD.MOV.U32 R26, RZ, RZ, 0x1 ;  /* 0x00000001ff1a7424 */ /* 0x000fe200078e00ff */
[----:B------:R-:W-:-:S06]  /*f440*/  UIMAD UR4, UR4, UR38, URZ ;  /* 0x00000026040472a4 */ /* 0x000fcc000f8e023f */
[----:B------:R-:W-:-:S04]  /*f450*/  LOP3.LUT R3, RZ, UR4, RZ, 0x33, !PT ;  /* 0x00000004ff037c12 */ /* 0x000fc8000f8e33ff */
[----:B------:R-:W-:Y:S01]  /*f460*/  VIMNMX3 R3, R0, UR5, R3, !PT ;  /* 0x0000000500037c0f */ /* 0x000fe2000f800103 */
[----:B------:R-:W-:Y:S01]  /*f470*/  IMAD.MOV.U32 R0, RZ, RZ, 0x1 ;  /* 0x00000001ff007424 */ /* 0x000fe200078e00ff */
[----:B0-----:R-:W-:-:S04]  /*f480*/  SHF.L.U32 R2, R2, 0x4, RZ ;  /* 0x0000000402027819 */ /* 0x001fc800000006ff */
[----:B------:R-:W-:-:S04]  /*f490*/  LOP3.LUT R2, R2, 0x70, RZ, 0xc0, !PT ;  /* 0x0000007002027812 */ /* 0x000fc800078ec0ff */
[----:B------:R-:W-:-:S05]  /*f4a0*/  IADD3 R27, R2, R27, R37 ;  /* 0x0000001b021b7210 */ /* 0x000fca0007ffe025 */
[----:B------:R-:W-:Y:S01]  /*f4b0*/  VIADD R18, R27, 0xfffffee0 ;  /* 0xfffffee01b127836 */ /* 0x000fe20000000000 */
[----:B------:R-:W-:-:S03]  /*f4c0*/  IADD3 R27, -R3, -0x2, RZ ;  /* 0xfffffffe031b7810 */ /* 0x000fc60007ffe1ff */
[----:B------:R-:W-:-:S07]  /*f4d0*/  IMAD R18, R3, -0x60, R18 ;  /* 0xffffffa003127824 */ /* 0x000fce00078e0212 */
.L_x_4781:
        /* <DEDUP_REMOVED lines=12> */
[----:B------:R-:W-:Y:S01]  /*f5a0*/  SHF.R.S32.HI R3, RZ, 0x1f, R7 ;  /* 0x0000001fff037819 */ /* 0x000fe20000011407 */
[----:B------:R-:W-:Y:S01]  /*f5b0*/  IMAD R5, R33, UR4, RZ ;  /* 0x0000000421057c24 */ /* 0x000fe2000f8e02ff */
[----:B------:R-:W-:-:S03]  /*f5c0*/  MOV R2, R7 ;  /* 0x0000000700027202 */ /* 0x000fc60000000f00 */
[C---:B------:R-:W-:Y:S02]  /*f5d0*/  IMAD R5, R30.reuse, UR5, R5 ;  /* 0x000000051e057c24 */ /* 0x040fe4000f8e0205 */
[----:B------:R-:W-:Y:S01]  /*f5e0*/  IMAD.WIDE.U32 R2, R30, UR4, R2 ;  /* 0x000000041e027c25 */ /* 0x000fe2000f8e0002 */
[----:B------:R-:W-:-:S03]  /*f5f0*/  ULDC.64 UR4, c[0x0][0x418] ;  /* 0x0001060000047ab9 */ /* 0x000fc60000000a00 */
[----:B------:R-:W-:Y:S01]  /*f600*/  IMAD.IADD R3, R5, 0x1, R3 ;  /* 0x0000000105037824 */ /* 0x000fe200078e0203 */
[----:B------:R-:W-:-:S04]  /*f610*/  LEA R4, P0, R2, UR4, 0x2 ;  /* 0x0000000402047c11 */ /* 0x000fc8000f8010ff */
[----:B------:R-:W-:-:S05]  /*f620*/  LEA.HI.X R5, R2, UR5, R3, 0x2, P0 ;  /* 0x0000000502057c11 */ /* 0x000fca00080f1403 */
[----:B------:R0:W5:Y:S04]  /*f630*/  LDG.E R4, desc[UR36][R4.64] ;  /* 0x0000002404047981 */ /* 0x000168000c1e1900 */
.L_x_4768:
[----:B------:R-:W-:Y:S05]  /*f640*/  BSYNC B1 ;  /* 0x0000000000017941 */ /* 0x000fea0003800000 */
.L_x_4767:
[----:B------:R-:W-:-:S13]  /*f650*/  LOP3.LUT P0, RZ, R16, 0x20, RZ, 0xc0, !PT ;  /* 0x0000002010ff7812 */ /* 0x000fda000780c0ff */
[----:B------:R-:W-:Y:S05]  /*f660*/  @!P0 BRA `(.L_x_4769) ;  /* 0x0000000000048947 */ /* 0x000fea0003800000 */
[----:B------:R-:W-:Y:S01]  /*f670*/  BPT.TRAP 0x1 ;  /* 0x000000040000795c */ /* 0x000fe20000300000 */
.L_x_4769:
[----:B------:R-:W-:Y:S01]  /*f680*/  LEA R19, R0, UR44, 0x3 ;  /* 0x0000002c00137c11 */ /* 0x000fe2000f8e18ff */
[----:B------:R-:W-:Y:S01]  /*f690*/  BSSY B1, `(.L_x_4770) ;  /* 0x0000004000017945 */ /* 0x000fe20003800000 */
[----:B------:R-:W-:-:S04]  /*f6a0*/  SHF.L.U32 R23, R26, 0x1f, RZ ;  /* 0x0000001f1a177819 */ /* 0x000fc800000006ff */
[----:B------:R-:W1:Y:S02]  /*f6b0*/  SYNCS.PHASECHK.TRANS64.TRYWAIT P0, [R19+URZ+0x32440], R23 ;  /* 0x03244017130075a7 */ /* 0x000e64000800017f */
[----:B-1----:R-:W-:Y:S05]  /*f6c0*/  @!P0 BRA `(.L_x_4771) ;  /* 0x0000003800a48947 */ /* 0x002fea0003800000 */
.L_x_4863:
[----:B------:R-:W-:Y:S05]  /*f6d0*/  BSYNC B1 ;  /* 0x0000000000017941 */ /* 0x000fea0003800000 */
.L_x_4770:
        /* <DEDUP_REMOVED lines=35> */
[----:B------:R-:W0:Y:S01]  /*f910*/  SHFL.IDX PT, R14, R21, 0x1, 0x181f ;  /* 0x00381f00150e7f89 */ /* 0x000e2200000e0000 */
[----:B--2---:R-:W-:-:S03]  /*f920*/  IADD3.X R13, RZ, R3, RZ, P0, !PT ;  /* 0x00000003ff0d7210 */ /* 0x004fc600007fe4ff */
        /* <DEDUP_REMOVED lines=20> */
.L_x_4877:
        /* <DEDUP_REMOVED lines=8> */
.L_x_4773:
        /* <DEDUP_REMOVED lines=10> */
.L_x_4774:
[----:B------:R2:W-:Y:S01]  /*fb90*/  SYNCS.ARRIVE.TRANS64.A1T0 RZ, [R19+URZ+0x32430], RZ ;  /* 0x032430ff13ff79a7 */ /* 0x0005e2000810003f */
[----:B------:R-:W-:Y:S05]  /*fba0*/  @!P2 BRA `(.L_x_4775) ;  /* 0x000000000004a947 */ /* 0x000fea0003800000 */
[----:B------:R-:W-:Y:S01]  /*fbb0*/  BPT.TRAP 0x1 ;  /* 0x000000040000795c */ /* 0x000fe20000300000 */
.L_x_4775:
[----:B------:R-:W3:Y:S01]  /*fbc0*/  SYNCS.PHASECHK.TRANS64.TRYWAIT P0, [R19+URZ+0x32460], R23 ;  /* 0x03246017130075a7 */ /* 0x000ee2000800017f */
[----:B------:R-:W-:Y:S04]  /*fbd0*/  BSSY B1, `(.L_x_4776) ;  /* 0x0000002000017945 */ /* 0x000fe80003800000 */
[----:B---3--:R-:W-:Y:S05]  /*fbe0*/  @!P0 BRA `(.L_x_4777) ;  /* 0x0000003800fc8947 */ /* 0x008fea0003800000 */
.L_x_4878:
[----:B------:R-:W-:Y:S05]  /*fbf0*/  BSYNC B1 ;  /* 0x0000000000017941 */ /* 0x000fea0003800000 */
.L_x_4776:
        /* <DEDUP_REMOVED lines=50> */
[----:B-1----:R-:W-:-:S05]  /*ff20*/  IADD3.X R7, RZ, R4, RZ, P0, !PT ;  /* 0x00000004ff077210 */ /* 0x002fca00007fe4ff */
[----:B------:R-:W-:Y:S04]  /*ff30*/  LDGSTS.E.BYPASS.LTC128B.128 [R21+0x1000], desc[UR36][R6.64], !P4 ;  /* 0x0100000006157fae */ /* 0x000fe8000e101d64 */
[----:B------:R-:W-:Y:S04]  /*ff40*/  LDGSTS.E.BYPASS.LTC128B.128 [R21+0x4000], desc[UR36][R6.64+0x80], !P3 ;  /* 0x0400008006157fae */ /* 0x000fe8000d901d64 */
[----:B------:R-:W-:Y:S04]  /*ff50*/  LDGSTS.E.BYPASS.LTC128B.128 [R21+0x7000], desc[UR36][R6.64+0x100], !P2 ;  /* 0x0700010006157fae */ /* 0x000fe8000d101d64 */
[----:B------:R1:W-:Y:S01]  /*ff60*/  LDGSTS.E.BYPASS.LTC128B.128 [R21+0xa000], desc[UR36][R6.64+0x180], !P1 ;  /* 0x0a00018006157fae */ /* 0x0003e2000c901d64 */
[----:B0-----:R-:W-:-:S03]  /*ff70*/  IADD3 R4, P0, R14, R17, RZ ;  /* 0x000000110e047210 */ /* 0x001fc60007f1e0ff */
[----:B------:R-:W0:Y:S02]  /*ff80*/  SHFL.IDX PT, R14, R20, 0x4, 0x181f ;  /* 0x00981f00140e7f89 */ /* 0x000e2400000e0000 */
[----:B------:R-:W-:Y:S02]  /*ff90*/  IMAD.X R5, RZ, RZ, R5, P0 ;  /* 0x000000ffff057224 */ /* 0x000fe400000e0605 */
[----:B-1----:R-:W-:-:S03]  /*ffa0*/  IMAD.MOV.U32 R6, RZ, RZ, RZ ;  /* 0x000000ffff067224 */ /* 0x002fc600078e00ff */
        /* <DEDUP_REMOVED lines=11> */
.L_x_4892:
        /* <DEDUP_REMOVED lines=11> */
.L_x_4779:
        /* <DEDUP_REMOVED lines=10> */
.L_x_4780:
[----:B------:R-:W-:Y:S01]  /*101b0*/  VIADD R0, R0, 0x1 ;  /* 0x0000000100007836 */ /* 0x000fe20000000000 */
[----:B------:R-:W-:Y:S01]  /*101c0*/  IADD3 R27, R27, -0x1, RZ ;  /* 0xffffffff1b1b7810 */ /* 0x000fe20007ffe0ff */
[----:B------:R1:W-:Y:S01]  /*101d0*/  SYNCS.ARRIVE.TRANS64.A1T0 RZ, [R19+URZ+0x32450], RZ ;  /* 0x032450ff13ff79a7 */ /* 0x0003e2000810003f */
[----:B------:R-:W-:Y:S02]  /*101e0*/  VIADD R18, R18, 0xffffffa0 ;  /* 0xffffffa012127836 */ /* 0x000fe40000000000 */
[----:B------:R-:W-:-:S04]  /*101f0*/  ISETP.NE.AND P0, PT, R0, 0x2, PT ;  /* 0x000000020000780c */ /* 0x000fc80003f05270 */
[----:B------:R-:W-:Y:S02]  /*10200*/  SEL R0, R0, RZ, P0 ;  /* 0x000000ff00007207 */ /* 0x000fe40000000000 */
[----:B0-----:R-:W-:Y:S02]  /*10210*/  SEL R3, RZ, 0x1, P0 ;  /* 0x00000001ff037807 */ /* 0x001fe40000000000 */
[----:B------:R-:W-:Y:S02]  /*10220*/  ISETP.GT.AND P0, PT, R27, UR48, PT ;  /* 0x000000301b007c0c */ /* 0x000fe4000bf04270 */
[----:B------:R-:W-:-:S11]  /*10230*/  LOP3.LUT R26, R26, R3, RZ, 0x3c, !PT ;  /* 0x000000031a1a7212 */ /* 0x000fd600078e3cff */
[----:B-1----:R-:W-:Y:S05]  /*10240*/  @P0 BRA `(.L_x_4781) ;  /* 0xfffffff000a40947 */ /* 0x002fea000383ffff */
.L_x_4766:
[----:B------:R-:W-:Y:S05]  /*10250*/  BSYNC B0 ;  /* 0x0000000000007941 */ /* 0x000fea0003800000 */
.L_x_4745:
[----:B------:R-:W0:Y:S01]  /*10260*/  S2R R3, SR_CgaCtaId ;  /* 0x0000000000037919 */ /* 0x000e220000008800 */
[----:B------:R-:W-:Y:S01]  /*10270*/  MOV R2, 0x400 ;  /* 0x0000040000027802 */ /* 0x000fe20000000f00 */
[----:B------:R-:W-:Y:S01]  /*10280*/  BSSY B0, `(.L_x_4782) ;  /* 0x0000005000007945 */ /* 0x000fe20003800000 */
[----:B------:R-:W-:Y:S02]  /*10290*/  SHF.L.U32 R6, R6, 0x1f, RZ ;  /* 0x0000001f06067819 */ /* 0x000fe400000006ff */
[----:B0-----:R-:W-:-:S04]  /*102a0*/  LEA R7, R3, R2, 0x18 ;  /* 0x0000000203077211 */ /* 0x001fc800078ec0ff */
[----:B------:R-:W0:Y:S02]  /*102b0*/  SYNCS.PHASECHK.TRANS64.TRYWAIT P0, [R7+URZ+0x32420], R6 ;  /* 0x03242006070075a7 */ /* 0x000e24000800017f */
[----:B0-----:R-:W-:Y:S05]  /*102c0*/  @!P0 BRA `(.L_x_4783) ;  /* 0x0000003c00248947 */ /* 0x001fea0003800000 */
.L_x_4893:
[----:B------:R-:W-:Y:S05]  /*102d0*/  BSYNC B0 ;  /* 0x0000000000007941 */ /* 0x000fea0003800000 */
.L_x_4782:
[----:B------:R-:W-:-:S03]  /*102e0*/  UMOV UR4, 0xffffffff ;  /* 0xffffffff00047882 */ /* 0x000fc60000000000 */
[----:B------:R-:W-:Y:S05]  /*102f0*/  BRA.DIV UR4, `(.L_x_4784) ;  /* 0x0000003e042c7947 */ /* 0x000fea000b800000 */
[----:B------:R-:W1:Y:S02]  /*10300*/  S2R R2, SR_TID.X ;  /* 0x0000000000027919 */ /* 0x000e640000002100 */
[----:B-1----:R-:W-:-:S04]  /*10310*/  SHF.R.U32.HI R2, RZ, 0x5, R2 ;  /* 0x00000005ff027819 */ /* 0x002fc80000011602 */
[----:B------:R-:W-:-:S05]  /*10320*/  LOP3.LUT R2, R2, 0x3, RZ, 0xc0, !PT ;  /* 0x0000000302027812 */ /* 0x000fca00078ec0ff */
[----:B------:R1:W3:Y:S02]  /*10330*/  SHFL.IDX PT, R14, R2, RZ, 0x1f ;  /* 0x00001fff020e7589 */ /* 0x0002e400000e0000 */
.L_x_4896:
[----:B---3--:R-:W-:-:S13]  /*10340*/  ISETP.NE.AND P0, PT, R14, RZ, PT ;  /* 0x000000ff0e00720c */ /* 0x008fda0003f05270 */
[----:B------:R-:W-:Y:S05]  /*10350*/  @P0 BRA `(.L_x_4700) ;  /* 0x0000000000900947 */ /* 0x000fea0003800000 */
[----:B------:R-:W-:-:S03]  /*10360*/  UMOV UR4, 0xffffffff ;  /* 0xffffffff00047882 */ /* 0x000fc60000000000 */
[----:B------:R-:W-:Y:S05]  /*10370*/  BRA.DIV UR4, `(.L_x_4785) ;  /* 0x0000003e04407947 */ /* 0x000fea000b800000 */
[----:B------:R-:W-:-:S13]  /*10380*/  ELECT P6, URZ, PT ;  /* 0x00000000003f782f */ /* 0x000fda00038c0000 */
.L_x_4899:
        /* <DEDUP_REMOVED lines=8> */
.L_x_4786:
[----:B------:R-:W-:Y:S01]  /*10410*/  IMAD R5, R0, 0x8, R7 ;  /* 0x0000000800057824 */ /* 0x000fe200078e0207 */
[----:B------:R-:W-:Y:S01]  /*10420*/  SHF.L.U32 R2, R26, 0x1f, RZ ;  /* 0x0000001f1a027819 */ /* 0x000fe200000006ff */
[----:B------:R-:W-:-:S03]  /*10430*/  VIADD R0, R0, 0x1 ;  /* 0x0000000100007836 */ /* 0x000fc60000000000 */
[----:B------:R-:W1:Y:S02]  /*10440*/  SYNCS.PHASECHK.TRANS64.TRYWAIT P1, [R5+URZ+0x32440], R2 ;  /* 0x03244002050075a7 */ /* 0x000e64000802017f */
[----:B------:R-:W-:-:S04]  /*10450*/  ISETP.NE.AND P2, PT, R0, 0x2, PT ;  /* 0x000000020000780c */ /* 0x000fc80003f45270 */
[----:B------:R-:W-:Y:S01]  /*10460*/  SEL R3, RZ, 0x1, P2 ;  /* 0x00000001ff037807 */ /* 0x000fe20001000000 */
[----:B-1----:R-:W-:Y:S08]  /*10470*/  @!P1 BRA `(.L_x_4787) ;  /* 0x0000003c00209947 */ /* 0x002ff00003800000 */
.L_x_4900:
[----:B------:R-:W-:Y:S02]  /*10480*/  SEL R0, R0, RZ, P2 ;  /* 0x000000ff00007207 */ /* 0x000fe40001000000 */
[----:B------:R-:W-:Y:S01]  /*10490*/  LOP3.LUT R3, R26, R3, RZ, 0x3c, !PT ;  /* 0x000000031a037212 */ /* 0x000fe200078e3cff */
[----:B------:R-:W-:Y:S06]  /*104a0*/  @!P0 BRA `(.L_x_4788) ;  /* 0x0000000000048947 */ /* 0x000fec0003800000 */
[----:B------:R-:W-:Y:S01]  /*104b0*/  BPT.TRAP 0x1 ;  /* 0x000000040000795c */ /* 0x000fe20000300000 */
.L_x_4788:
[----:B0-----:R-:W-:Y:S01]  /*104c0*/  IMAD R7, R0, 0x8, R7 ;  /* 0x0000000800077824 */ /* 0x001fe200078e0207 */
[----:B------:R-:W-:-:S04]  /*104d0*/  SHF.L.U32 R0, R3, 0x1f, RZ ;  /* 0x0000001f03007819 */ /* 0x000fc800000006ff */
[----:B------:R-:W0:Y:S02]  /*104e0*/  SYNCS.PHASECHK.TRANS64.TRYWAIT P1, [R7+URZ+0x32440], R0 ;  /* 0x03244000070075a7 */ /* 0x000e24000802017f */
[----:B0-----:R-:W-:Y:S05]  /*104f0*/  @!P1 BRA `(.L_x_4789) ;  /* 0x0000003c00149947 */ /* 0x001fea0003800000 */
.L_x_4901:
[----:B------:R-:W-:Y:S05]  /*10500*/  @!P0 BRA `(.L_x_4790) ;  /* 0x0000000000048947 */ /* 0x000fea0003800000 */
[----:B------:R-:W-:Y:S01]  /*10510*/  BPT.TRAP 0x1 ;  /* 0x000000040000795c */ /* 0x000fe20000300000 */
.L_x_4790:
[----:B------:R-:W3:Y:S02]  /*10520*/  SYNCS.PHASECHK.TRANS64.TRYWAIT P1, [R5+URZ+0x32460], R2 ;  /* 0x03246002050075a7 */ /* 0x000ee4000802017f */
[----:B---3--:R-:W-:Y:S05]  /*10530*/  @!P1 BRA `(.L_x_4791) ;  /* 0x0000003c00189947 */ /* 0x008fea0003800000 */
.L_x_4902:
[----:B------:R-:W-:Y:S05]  /*10540*/  @!P0 BRA `(.L_x_4792) ;  /* 0x0000000000048947 */ /* 0x000fea0003800000 */
[----:B------:R-:W-:Y:S01]  /*10550*/  BPT.TRAP 0x1 ;  /* 0x000000040000795c */ /* 0x000fe20000300000 */
.L_x_4792:
[----:B----4-:R4:W0:Y:S02]  /*10560*/  SYNCS.PHASECHK.TRANS64.TRYWAIT P0, [R7+URZ+0x32460], R0 ;  /* 0x03246000070075a7 */ /* 0x010824000800017f */
[----:B0-----:R-:W-:Y:S05]  /*10570*/  @!P0 NANOSLEEP.SYNCS 0x989680 ;  /* 0x009896800000895d */ /* 0x001fea0003900000 */
[----:B------:R-:W0:Y:S02]  /*10580*/  @!P0 SYNCS.PHASECHK.TRANS64 P0, [R7+URZ+0x32460], R0 ;  /* 0x03246000070085a7 */ /* 0x000e24000800007f */
[----:B0-----:R-:W-:Y:S05]  /*10590*/  @!P0 BRA `(.L_x_4792) ;  /* 0xfffffffc00f08947 */ /* 0x001fea000383ffff */
.L_x_4700:
[----:B------:R-:W-:Y:S05]  /*105a0*/  BSYNC B6 ;  /* 0x0000000000067941 */ /* 0x000fea0003800000 */
.L_x_4697:
[----:B------:R-:W-:Y:S05]  /*105b0*/  EXIT ;  /* 0x000000000000794d */ /* 0x000fea0003800000 */
.L_x_4704:
[----:B0-----:R-:W-:-:S04]  /*105c0*/  MOV R3, UR61 ;  /* 0x0000003d00037c02 */ /* 0x001fc80008000f00 */
[----:B------:R0:W1:Y:S03]  /*105d0*/  SYNCS.PHASECHK.TRANS64.TRYWAIT P0, [R3+URZ+0x32400], R0 ;  /* 0x03240000030075a7 */ /* 0x000066000800017f */
[----:B-1----:R-:W-:Y:S05]  /*105e0*/  @!P0 NANOSLEEP.SYNCS 0x989680 ;  /* 0x009896800000895d */ /* 0x002fea0003900000 */
[----:B------:R-:W1:Y:S02]  /*105f0*/  @!P0 SYNCS.PHASECHK.TRANS64 P0, [R3+URZ+0x32400], R0 ;  /* 0x03240000030085a7 */ /* 0x000e64000800007f */
[----:B-1----:R-:W-:Y:S05]  /*10600*/  @!P0 BRA `(.L_x_4704) ;  /* 0xfffffffc00ec8947 */ /* 0x002fea000383ffff */
[----:B------:R-:W-:Y:S05]  /*10610*/  BRA `(.L_x_4793) ;  /* 0xffffff1000147947 */ /* 0x000fea000383ffff */
.L_x_4708:
[----:B0-----:R-:W-:-:S04]  /*10620*/  IMAD.U32 R3, RZ, RZ, UR61 ;  /* 0x0000003dff037e24 */ /* 0x001fc8000f8e00ff */
[----:B------:R0:W2:Y:S03]  /*10630*/  SYNCS.PHASECHK.TRANS64.TRYWAIT P1, [R3+URZ+0x32430], R0 ;  /* 0x03243000030075a7 */ /* 0x0000a6000802017f */
[----:B--2---:R-:W-:Y:S05]  /*10640*/  @!P1 NANOSLEEP.SYNCS 0x989680 ;  /* 0x009896800000995d */ /* 0x004fea0003900000 */
[----:B------:R-:W2:Y:S02]  /*10650*/  @!P1 SYNCS.PHASECHK.TRANS64 P1, [R3+URZ+0x32430], R0 ;  /* 0x03243000030095a7 */ /* 0x000ea4000802007f */
[----:B--2---:R-:W-:Y:S05]  /*10660*/  @!P1 BRA `(.L_x_4708) ;  /* 0xfffffffc00ec9947 */ /* 0x004fea000383ffff */
[----:B------:R-:W-:Y:S05]  /*10670*/  BRA `(.L_x_4707) ;  /* 0xffffff1000387947 */ /* 0x000fea000383ffff */
.L_x_4709:
[----:B0-----:R-:W-:-:S04]  /*10680*/  IMAD.U32 R3, RZ, RZ, UR61 ;  /* 0x0000003dff037e24 */ /* 0x001fc8000f8e00ff */
[----:B------:R0:W2:Y:S03]  /*10690*/  SYNCS.PHASECHK.TRANS64.TRYWAIT P1, [R3+URZ+0x32410], R0 ;  /* 0x03241000030075a7 */ /* 0x0000a6000802017f */
[----:B--2---:R-:W-:Y:S05]  /*106a0*/  @!P1 NANOSLEEP.SYNCS 0x989680 ;  /* 0x009896800000995d */ /* 0x004fea0003900000 */
[----:B------:R-:W2:Y:S02]  /*106b0*/  @!P1 SYNCS.PHASECHK.TRANS64 P1, [R3+URZ+0x32410], R0 ;  /* 0x03241000030095a7 */ /* 0x000ea4000802007f */
[----:B--2---:R-:W-:Y:S05]  /*106c0*/  @!P1 BRA `(.L_x_4709) ;  /* 0xfffffffc00ec9947 */ /* 0x004fea000383ffff */
[----:B------:R-:W-:Y:S05]  /*106d0*/  BRA `(.L_x_4794) ;  /* 0xffffff1000e07947 */ /* 0x000fea000383ffff */
.L_x_4713:
[----:B0-----:R-:W-:-:S04]  /*106e0*/  IMAD.U32 R3, RZ, RZ, UR61 ;  /* 0x0000003dff037e24 */ /* 0x001fc8000f8e00ff */
[----:B------:R0:W3:Y:S03]  /*106f0*/  SYNCS.PHASECHK.TRANS64.TRYWAIT P1, [R3+URZ+0x32450], R0 ;  /* 0x03245000030075a7 */ /* 0x0000e6000802017f */
[----:B---3--:R-:W-:Y:S05]  /*10700*/  @!P1 NANOSLEEP.SYNCS 0x989680 ;  /* 0x009896800000995d */ /* 0x008fea0003900000 */
[----:B------:R-:W3:Y:S02]  /*10710*/  @!P1 SYNCS.PHASECHK.TRANS64 P1, [R3+URZ+0x32450], R0 ;  /* 0x03245000030095a7 */ /* 0x000ee4000802007f */
[----:B---3--:R-:W-:Y:S05]  /*10720*/  @!P1 BRA `(.L_x_4713) ;  /* 0xfffffffc00ec9947 */ /* 0x008fea000383ffff */
[----:B------:R-:W-:Y:S05]  /*10730*/  BRA `(.L_x_4712) ;  /* 0xffffff1000e87947 */ /* 0x000fea000383ffff */
.L_x_4720:
[----:B-1----:R-:W-:-:S04]  /*10740*/  IMAD.U32 R153, RZ, RZ, UR5 ;  /* 0x00000005ff997e24 */ /* 0x002fc8000f8e00ff */
[----:B------:R1:W2:Y:S03]  /*10750*/  SYNCS.PHASECHK.TRANS64.TRYWAIT P1, [R153+URZ+0x32430], R20 ;  /* 0x03243014990075a7 */ /* 0x0002a6000802017f */
[----:B--2---:R-:W-:Y:S05]  /*10760*/  @!P1 NANOSLEEP.SYNCS 0x989680 ;  /* 0x009896800000995d */ /* 0x004fea0003900000 */
[----:B------:R-:W2:Y:S02]  /*10770*/  @!P1 SYNCS.PHASECHK.TRANS64 P1, [R153+URZ+0x32430], R20 ;  /* 0x03243014990095a7 */ /* 0x000ea4000802007f */
[----:B--2---:R-:W-:Y:S05]  /*10780*/  @!P1 BRA `(.L_x_4720) ;  /* 0xfffffffc00ec9947 */ /* 0x004fea000383ffff */
[----:B------:R-:W-:Y:S05]  /*10790*/  BRA `(.L_x_4719) ;  /* 0xffffff38006c7947 */ /* 0x000fea000383ffff */
.L_x_4724:
[----:B--2---:R-:W-:-:S04]  /*107a0*/  IMAD.U32 R203, RZ, RZ, UR5 ;  /* 0x00000005ffcb7e24 */ /* 0x004fc8000f8e00ff */
[----:B------:R2:W3:Y:S03]  /*107b0*/  SYNCS.PHASECHK.TRANS64.TRYWAIT P1, [R203+URZ+0x32450], R20 ;  /* 0x03245014cb0075a7 */ /* 0x0004e6000802017f */
[----:B---3--:R-:W-:Y:S05]  /*107c0*/  @!P1 NANOSLEEP.SYNCS 0x989680 ;  /* 0x009896800000995d */ /* 0x008fea0003900000 */
[----:B------:R-:W3:Y:S02]  /*107d0*/  @!P1 SYNCS.PHASECHK.TRANS64 P1, [R203+URZ+0x32450], R20 ;  /* 0x03245014cb0095a7 */ /* 0x000ee4000802007f */
[----:B---3--:R-:W-:Y:S05]  /*107e0*/  @!P1 BRA `(.L_x_4724) ;  /* 0xfffffffc00ec9947 */ /* 0x008fea000383ffff */
[----:B------:R-:W-:Y:S05]  /*107f0*/  BRA `(.L_x_4723) ;  /* 0xffffff3c00387947 */ /* 0x000fea000383ffff */
.L_x_4732:
[----:B-1----:R-:W-:-:S04]  /*10800*/  MOV R153, UR6 ;  /* 0x0000000600997c02 */ /* 0x002fc80008000f00 */
[----:B------:R1:W2:Y:S03]  /*10810*/  SYNCS.PHASECHK.TRANS64.TRYWAIT P1, [R153+URZ+0x32430], R200 ;  /* 0x032430c8990075a7 */ /* 0x0002a6000802017f */
[----:B--2---:R-:W-:Y:S05]  /*10820*/  @!P1 NANOSLEEP.SYNCS 0x989680 ;  /* 0x009896800000995d */ /* 0x004fea0003900000 */
[----:B------:R-:W2:Y:S02]  /*10830*/  @!P1 SYNCS.PHASECHK.TRANS64 P1, [R153+URZ+0x32430], R200 ;  /* 0x032430c8990095a7 */ /* 0x000ea4000802007f */
[----:B--2---:R-:W-:Y:S05]  /*10840*/  @!P1 BRA `(.L_x_4732) ;  /* 0xfffffffc00ec9947 */ /* 0x004fea000383ffff */
[----:B------:R-:W-:Y:S05]  /*10850*/  BRA `(.L_x_4731) ;  /* 0xffffff6400987947 */ /* 0x000fea000383ffff */
.L_x_4736:
[----:B--2---:R-:W-:-:S04]  /*10860*/  IMAD.U32 R201, RZ, RZ, UR6 ;  /* 0x00000006ffc97e24 */ /* 0x004fc8000f8e00ff */
[----:B------:R2:W3:Y:S03]  /*10870*/  SYNCS.PHASECHK.TRANS64.TRYWAIT P1, [R201+URZ+0x32450], R200 ;  /* 0x032450c8c90075a7 */ /* 0x0004e6000802017f */
[----:B---3--:R-:W-:Y:S05]  /*10880*/  @!P1 NANOSLEEP.SYNCS 0x989680 ;  /* 0x009896800000995d */ /* 0x008fea0003900000 */
[----:B------:R-:W3:Y:S02]  /*10890*/  @!P1 SYNCS.PHASECHK.TRANS64 P1, [R201+URZ+0x32450], R200 ;  /* 0x032450c8c90095a7 */ /* 0x000ee4000802007f */
[----:B---3--:R-:W-:Y:S05]  /*108a0*/  @!P1 BRA `(.L_x_4736) ;  /* 0xfffffffc00ec9947 */ /* 0x008fea000383ffff */
[----:B------:R-:W-:Y:S05]  /*108b0*/  BRA `(.L_x_4735) ;  /* 0xffffff6800187947 */ /* 0x000fea000383ffff */
.L_x_4750:
[----:B------:R-:W-:Y:S02]  /*108c0*/  IMAD.MOV.U32 R13, RZ, RZ, R22 ;  /* 0x000000ffff0d7224 */ /* 0x000fe400078e0016 */
[----:B------:R-:W-:Y:S02]  /*108d0*/  IMAD.MOV.U32 R12, RZ, RZ, RZ ;  /* 0x000000ffff0c7224 */ /* 0x000fe400078e00ff */
[----:B------:R-:W-:Y:S02]  /*108e0*/  IMAD.MOV.U32 R11, RZ, RZ, 0x1f ;  /* 0x0000001fff0b7424 */ /* 0x000fe400078e00ff */
[----:B------:R-:W-:-:S07]  /*108f0*/  IMAD.MOV.U32 R15, RZ, RZ, -0x1 ;  /* 0xffffffffff0f7424 */ /* 0x000fce00078e00ff */
[----:B-----5:R-:W-:Y:S05]  /*10900*/  WARPSYNC.COLLECTIVE R15, `(.L_x_4795) ;  /* 0x000000000f087348 */ /* 0x020fea0003c00000 */
[----:B------:R0:W1:Y:S02]  /*10910*/  SHFL.IDX P6, R14, R13, R12, R11 ;  /* 0x0000000c0d0e7389 */ /* 0x00006400000c000b */
[----:B01---5:R-:W-:Y:S01]  /*10920*/  ENDCOLLECTIVE ;  /* 0x000000000000791b */ /* 0x023fe20003800000 */
.L_x_4795:
[----:B------:R-:W-:Y:S05]  /*10930*/  BRA `(.L_x_4796) ;  /* 0xffffffc4005c7947 */ /* 0x000fea000383ffff */
.L_x_4752:
[----:B0-----:R-:W-:-:S04]  /*10940*/  MOV R3, UR44 ;  /* 0x0000002c00037c02 */ /* 0x001fc80008000f00 */
[----:B------:R0:W1:Y:S03]  /*10950*/  SYNCS.PHASECHK.TRANS64.TRYWAIT P0, [R3+URZ+0x32440], R2 ;  /* 0x03244002030075a7 */ /* 0x000066000800017f */
[----:B-1----:R-:W-:Y:S05]  /*10960*/  @!P0 NANOSLEEP.SYNCS 0x989680 ;  /* 0x009896800000895d */ /* 0x002fea0003900000 */
[----:B------:R-:W1:Y:S02]  /*10970*/  @!P0 SYNCS.PHASECHK.TRANS64 P0, [R3+URZ+0x32440], R2 ;  /* 0x03244002030085a7 */ /* 0x000e64000800007f */
[----:B-1----:R-:W-:Y:S05]  /*10980*/  @!P0 BRA `(.L_x_4752) ;  /* 0xfffffffc00ec8947 */ /* 0x002fea000383ffff */
[----:B------:R-:W-:Y:S05]  /*10990*/  BRA `(.L_x_4797) ;  /* 0xffffffc400a07947 */ /* 0x000fea000383ffff */
.L_x_4753:
        /* <DEDUP_REMOVED lines=8> */
.L_x_4799:
[----:B------:R-:W-:Y:S05]  /*10a20*/  BSYNC B0 ;  /* 0x0000000000007941 */ /* 0x000fea0003800000 */
.L_x_4798:
        /* <DEDUP_REMOVED lines=9> */
.L_x_4800:
[----:B------:R-:W-:Y:S01]  /*10ac0*/  IMAD.MOV.U32 R13, RZ, RZ, R5 ;  /* 0x000000ffff0d7224 */ /* 0x000fe200078e0005 */
[----:B------:R-:W-:Y:S02]  /*10ad0*/  MOV R12, 0x1 ;  /* 0x00000001000c7802 */ /* 0x000fe40000000f00 */
[----:B------:R-:W-:-:S13]  /*10ae0*/  @P0 LEA R2, P1, R17, R14, 0x1 ;  /* 0x0000000e11020211 */ /* 0x000fda00078208ff */
[----:B------:R-:W-:Y:S05]  /*10af0*/  WARPSYNC.COLLECTIVE R15, `(.L_x_4801) ;  /* 0x000000000f087348 */ /* 0x000fea0003c00000 */
[----:B------:R0:W1:Y:S02]  /*10b00*/  SHFL.IDX P6, R14, R13, R12, R11 ;  /* 0x0000000c0d0e7389 */ /* 0x00006400000c000b */
[----:B01----:R-:W-:Y:S01]  /*10b10*/  ENDCOLLECTIVE ;  /* 0x000000000000791b */ /* 0x003fe20003800000 */
.L_x_4801:
        /* <DEDUP_REMOVED lines=12> */
.L_x_4802:
[----:B------:R-:W-:Y:S02]  /*10be0*/  IMAD.MOV.U32 R13, RZ, RZ, R5 ;  /* 0x000000ffff0d7224 */ /* 0x000fe400078e0005 */
[----:B------:R-:W-:Y:S01]  /*10bf0*/  IMAD.MOV.U32 R12, RZ, RZ, 0x2 ;  /* 0x00000002ff0c7424 */ /* 0x000fe200078e00ff */
[----:B------:R-:W-:-:S13]  /*10c00*/  @P0 LEA R2, P1, R17, R14, 0x1 ;  /* 0x0000000e11020211 */ /* 0x000fda00078208ff */
[----:B------:R-:W-:Y:S05]  /*10c10*/  WARPSYNC.COLLECTIVE R15, `(.L_x_4803) ;  /* 0x000000000f087348 */ /* 0x000fea0003c00000 */
[----:B------:R0:W1:Y:S02]  /*10c20*/  SHFL.IDX P6, R14, R13, R12, R11 ;  /* 0x0000000c0d0e7389 */ /* 0x00006400000c000b */
[----:B01----:R-:W-:Y:S01]  /*10c30*/  ENDCOLLECTIVE ;  /* 0x000000000000791b */ /* 0x003fe20003800000 */
.L_x_4803:
        /* <DEDUP_REMOVED lines=12> */
.L_x_4804:
[----:B------:R-:W-:Y:S02]  /*10d00*/  IMAD.MOV.U32 R13, RZ, RZ, R5 ;  /* 0x000000ffff0d7224 */ /* 0x000fe400078e0005 */
[----:B------:R-:W-:Y:S01]  /*10d10*/  IMAD.MOV.U32 R12, RZ, RZ, 0x3 ;  /* 0x00000003ff0c7424 */ /* 0x000fe200078e00ff */
[----:B------:R-:W-:-:S13]  /*10d20*/  @P0 LEA R2, P1, R17, R14, 0x1 ;  /* 0x0000000e11020211 */ /* 0x000fda00078208ff */
[----:B------:R-:W-:Y:S05]  /*10d30*/  WARPSYNC.COLLECTIVE R15, `(.L_x_4805) ;  /* 0x000000000f087348 */ /* 0x000fea0003c00000 */
[----:B------:R0:W1:Y:S02]  /*10d40*/  SHFL.IDX P6, R14, R13, R12, R11 ;  /* 0x0000000c0d0e7389 */ /* 0x00006400000c000b */
[----:B01----:R-:W-:Y:S01]  /*10d50*/  ENDCOLLECTIVE ;  /* 0x000000000000791b */ /* 0x003fe20003800000 */
.L_x_4805:
[----:B------:R-:W-:-:S05]  /*10d60*/  @P0 IMAD.X R3, RZ, RZ, R0, P1 ;  /* 0x000000ffff030224 */ /* 0x000fca00008e0600 */
        /* <DEDUP_REMOVED lines=11> */
.L_x_4806:
[----:B------:R-:W-:Y:S02]  /*10e20*/  IMAD.MOV.U32 R13, RZ, RZ, R5 ;  /* 0x000000ffff0d7224 */ /* 0x000fe400078e0005 */
[----:B------:R-:W-:Y:S01]  /*10e30*/  IMAD.MOV.U32 R12, RZ, RZ, 0x4 ;  /* 0x00000004ff0c7424 */ /* 0x000fe200078e00ff */
[----:B------:R-:W-:-:S13]  /*10e40*/  @P0 LEA R2, P1, R17, R14, 0x1 ;  /* 0x0000000e11020211 */ /* 0x000fda00078208ff */
[----:B------:R-:W-:Y:S05]  /*10e50*/  WARPSYNC.COLLECTIVE R15, `(.L_x_4807) ;  /* 0x000000000f087348 */ /* 0x000fea0003c00000 */
[----:B------:R0:W1:Y:S02]  /*10e60*/  SHFL.IDX P6, R14, R13, R12, R11 ;  /* 0x0000000c0d0e7389 */ /* 0x00006400000c000b */
[----:B01----:R-:W-:Y:S01]  /*10e70*/  ENDCOLLECTIVE ;  /* 0x000000000000791b */ /* 0x003fe20003800000 */
.L_x_4807:
        /* <DEDUP_REMOVED lines=12> */
.L_x_4808:
[----:B------:R-:W-:Y:S02]  /*10f40*/  IMAD.MOV.U32 R13, RZ, RZ, R5 ;  /* 0x000000ffff0d7224 */ /* 0x000fe400078e0005 */
[----:B------:R-:W-:Y:S01]  /*10f50*/  IMAD.MOV.U32 R12, RZ, RZ, 0x5 ;  /* 0x00000005ff0c7424 */ /* 0x000fe200078e00ff */
[----:B------:R-:W-:-:S13]  /*10f60*/  @P0 LEA R2, P1, R17, R14, 0x1 ;  /* 0x0000000e11020211 */ /* 0x000fda00078208ff */
[----:B------:R-:W-:Y:S05]  /*10f70*/  WARPSYNC.COLLECTIVE R15, `(.L_x_4809) ;  /* 0x000000000f087348 */ /* 0x000fea0003c00000 */
[----:B------:R0:W1:Y:S02]  /*10f80*/  SHFL.IDX P6, R14, R13, R12, R11 ;  /* 0x0000000c0d0e7389 */ /* 0x00006400000c000b */
[----:B01----:R-:W-:Y:S01]  /*10f90*/  ENDCOLLECTIVE ;  /* 0x000000000000791b */ /* 0x003fe20003800000 */
.L_x_4809:
[----:B------:R-:W-:-:S05]  /*10fa0*/  @P0 IADD3.X R3, RZ, R0, RZ, P1, !PT ;  /* 0x00000000ff030210 */ /* 0x000fca0000ffe4ff */
        /* <DEDUP_REMOVED lines=9> */
.L_x_4810:
[----:B------:R-:W-:Y:S05]  /*11040*/  BRA `(.L_x_4811) ;  /* 0xffffffc400147947 */ /* 0x000fea000383ffff */
.L_x_4756:
[----:B------:R-:W-:Y:S01]  /*11050*/  IMAD.MOV.U32 R13, RZ, RZ, R6 ;  /* 0x000000ffff0d7224 */ /* 0x000fe200078e0006 */
[----:B------:R-:W-:Y:S01]  /*11060*/  MOV R12, RZ ;  /* 0x000000ff000c7202 */ /* 0x000fe20000000f00 */
[----:B------:R-:W-:Y:S01]  /*11070*/  IMAD.MOV.U32 R11, RZ, RZ, 0x181f ;  /* 0x0000181fff0b7424 */ /* 0x000fe200078e00ff */
[----:B------:R-:W-:Y:S01]  /*11080*/  LOP3.LUT R16, R16, 0xffffefff, RZ, 0xc0, !PT ;  /* 0xffffefff10107812 */ /* 0x000fe200078ec0ff */
[----:B------:R-:W-:Y:S02]  /*11090*/  IMAD.MOV.U32 R15, RZ, RZ, -0x1 ;  /* 0xffffffffff0f7424 */ /* 0x000fe400078e00ff */
[----:B------:R-:W-:-:S07]  /*110a0*/  IMAD.U32 R4, RZ, RZ, UR46 ;  /* 0x0000002eff047e24 */ /* 0x000fce000f8e00ff */
[----:B------:R-:W-:Y:S05]  /*110b0*/  WARPSYNC.COLLECTIVE R15, `(.L_x_4812) ;  /* 0x000000000f087348 */ /* 0x000fea0003c00000 */
[----:B------:R0:W1:Y:S02]  /*110c0*/  SHFL.IDX P6, R14, R13, R12, R11 ;  /* 0x0000000c0d0e7389 */ /* 0x00006400000c000b */
[----:B01----:R-:W-:Y:S01]  /*110d0*/  ENDCOLLECTIVE ;  /* 0x000000000000791b */ /* 0x003fe20003800000 */
.L_x_4812:
[----:B------:R-:W-:-:S05]  /*110e0*/  LEA R4, R4, R37, 0x7 ;  /* 0x0000002504047211 */ /* 0x000fca00078e38ff */
[----:B------:R-:W-:Y:S02]  /*110f0*/  VIADD R8, R4, 0x10 ;  /* 0x0000001004087836 */ /* 0x000fe40000000000 */
[----:B------:R-:W-:Y:S02]  /*11100*/  IMAD.MOV.U32 R13, RZ, RZ, R0 ;  /* 0x000000ffff0d7224 */ /* 0x000fe400078e0000 */
[----:B------:R-:W-:-:S07]  /*11110*/  IMAD.MOV.U32 R3, RZ, RZ, R14 ;  /* 0x000000ffff037224 */ /* 0x000fce00078e000e */
[----:B------:R-:W-:Y:S05]  /*11120*/  WARPSYNC.COLLECTIVE R15, `(.L_x_4813) ;  /* 0x000000000f087348 */ /* 0x000fea0003c00000 */
[----:B------:R0:W1:Y:S02]  /*11130*/  SHFL.IDX P6, R14, R13, R12, R11 ;  /* 0x0000000c0d0e7389 */ /* 0x00006400000c000b */
[----:B01----:R-:W-:Y:S01]  /*11140*/  ENDCOLLECTIVE ;  /* 0x000000000000791b */ /* 0x003fe20003800000 */
.L_x_4813:
        /* <DEDUP_REMOVED lines=11> */
.L_x_4814:
[----:B------:R-:W-:Y:S01]  /*11200*/  LOP3.LUT R16, R16, 0xfffff7ff, RZ, 0xc0, !PT ;  /* 0xfffff7ff10107812 */ /* 0x000fe200078ec0ff */
[----:B------:R-:W-:Y:S02]  /*11210*/  @!P2 IMAD.X R3, RZ, RZ, R3, P1 ;  /* 0x000000ffff03a224 */ /* 0x000fe400008e0603 */
[----:B------:R-:W-:-:S05]  /*11220*/  @!P2 IMAD.MOV.U32 R2, RZ, RZ, R10 ;  /* 0x000000ffff02a224 */ /* 0x000fca00078e000a */
[----:B------:R-:W-:Y:S01]  /*11230*/  @!PT LDS RZ, [RZ] ;  /* 0x00000000fffff984 */ /* 0x000fe20000000800 */
[----:B------:R-:W-:Y:S01]  /*11240*/  @!PT LDS RZ, [RZ] ;  /* 0x00000000fffff984 */ /* 0x000fe20000000800 */
[----:B------:R-:W-:Y:S01]  /*11250*/  @!PT LDS RZ, [RZ] ;  /* 0x00000000fffff984 */ /* 0x000fe20000000800 */
[----:B------:R0:W-:Y:S01]  /*11260*/  @!P2 LDGSTS.E.BYPASS.LTC128B.128 [R9+0x18400], desc[UR36][R2.64], !P0 ;  /* 0x184000000209afae */ /* 0x0001e2000c101d64 */
[----:B------:R-:W-:Y:S01]  /*11270*/  ISETP.GE.AND P2, PT, R8, R5, PT ;  /* 0x000000050800720c */ /* 0x000fe20003f46270 */
[----:B------:R-:W-:Y:S02]  /*11280*/  VIADD R8, R4, 0x20 ;  /* 0x0000002004087836 */ /* 0x000fe40000000000 */
[----:B------:R-:W-:Y:S01]  /*11290*/  IMAD.MOV.U32 R13, RZ, RZ, R0 ;  /* 0x000000ffff0d7224 */ /* 0x000fe200078e0000 */
[----:B------:R-:W-:-:S09]  /*112a0*/  MOV R7, R14 ;  /* 0x0000000e00077202 */ /* 0x000fd20000000f00 */
[----:B0-----:R-:W-:Y:S05]  /*112b0*/  WARPSYNC.COLLECTIVE R15, `(.L_x_4815) ;  /* 0x000000000f087348 */ /* 0x001fea0003c00000 */
[----:B------:R1:W2:Y:S02]  /*112c0*/  SHFL.IDX P6, R14, R13, R12, R11 ;  /* 0x0000000c0d0e7389 */ /* 0x0002a400000c000b */
[----:B012---:R-:W-:Y:S01]  /*112d0*/  ENDCOLLECTIVE ;  /* 0x000000000000791b */ /* 0x007fe20003800000 */
.L_x_4815:
[----:B------:R-:W-:-:S04]  /*112e0*/  @P2 LOP3.LUT R16, R16, 0x800, RZ, 0xfc, !PT ;  /* 0x0000080010102812 */ /* 0x000fc800078efcff */
[----:B------:R-:W-:Y:S02]  /*112f0*/  LOP3.LUT R16, R16, 0xfffffbff, RZ, 0xc0, !PT ;  /* 0xfffffbff10107812 */ /* 0x000fe400078ec0ff */
[----:B------:R-:W-:Y:S02]  /*11300*/  @!P2 LEA R15, R28, UR44, 0x1 ;  /* 0x0000002c1c0fac11 */ /* 0x000fe4000f8e08ff */
[----:B------:R-:W-:Y:S02]  /*11310*/  MOV R13, R6 ;  /* 0x00000006000d7202 */ /* 0x000fe40000000f00 */
        /* <DEDUP_REMOVED lines=11> */
[----:B------:R-:W-:-:S02]  /*113d0*/  VIADD R8, R4, 0x30 ;  /* 0x0000003004087836 */ /* 0x000fc40000000000 */
[----:B0-----:R-:W-:-:S10]  /*113e0*/  IMAD.MOV.U32 R15, RZ, RZ, -0x1 ;  /* 0xffffffffff0f7424 */ /* 0x001fd400078e00ff */
[----:B------:R-:W-:-:S07]  /*113f0*/  @P2 LOP3.LUT R16, R16, 0x400, RZ, 0xfc, !PT ;  /* 0x0000040010102812 */ /* 0x000fce00078efcff */
[----:B------:R-:W-:Y:S05]  /*11400*/  WARPSYNC.COLLECTIVE R15, `(.L_x_4816) ;  /* 0x000000000f087348 */ /* 0x000fea0003c00000 */
[----:B------:R0:W1:Y:S02]  /*11410*/  SHFL.IDX P6, R14, R13, R12, R11 ;  /* 0x0000000c0d0e7389 */ /* 0x00006400000c000b */
[----:B01----:R-:W-:Y:S01]  /*11420*/  ENDCOLLECTIVE ;  /* 0x000000000000791b */ /* 0x003fe20003800000 */
.L_x_4816:
[----:B------:R-:W-:Y:S01]  /*11430*/  LOP3.LUT R16, R16, 0xfffffdff, RZ, 0xc0, !PT ;  /* 0xfffffdff10107812 */ /* 0x000fe200078ec0ff */
[----:B------:R-:W-:Y:S02]  /*11440*/  IMAD.MOV.U32 R13, RZ, RZ, R0 ;  /* 0x000000ffff0d7224 */ /* 0x000fe400078e0000 */
[----:B------:R-:W-:-:S07]  /*11450*/  IMAD.MOV.U32 R2, RZ, RZ, R14 ;  /* 0x000000ffff027224 */ /* 0x000fce00078e000e */
[----:B------:R-:W-:Y:S05]  /*11460*/  WARPSYNC.COLLECTIVE R15, `(.L_x_4817) ;  /* 0x000000000f087348 */ /* 0x000fea0003c00000 */
[----:B------:R0:W1:Y:S02]  /*11470*/  SHFL.IDX P6, R14, R13, R12, R11 ;  /* 0x0000000c0d0e7389 */ /* 0x00006400000c000b */
[----:B01----:R-:W-:Y:S01]  /*11480*/  ENDCOLLECTIVE ;  /* 0x000000000000791b */ /* 0x003fe20003800000 */
.L_x_4817:
[----:B------:R-:W-:Y:S01]  /*11490*/  @!P2 LEA R15, R28, UR44, 0x1 ;  /* 0x0000002c1c0fac11 */ /* 0x000fe2000f8e08ff */
[----:B------:R-:W-:Y:S01]  /*114a0*/  IMAD.MOV.U32 R12, RZ, RZ, 0x3 ;  /* 0x00000003ff0c7424 */ /* 0x000fe200078e00ff */
[----:B------:R-:W-:-:S04]  /*114b0*/  @!P2 LEA R13, P1, R17, R14, 0x1 ;  /* 0x0000000e110da211 */ /* 0x000fc800078208ff */
[----:B------:R-:W-:Y:S01]  /*114c0*/  @!P2 IADD3.X R14, RZ, R2, RZ, P1, !PT ;  /* 0x00000002ff0ea210 */ /* 0x000fe20000ffe4ff */
[----:B------:R-:W-:Y:S02]  /*114d0*/  @!P2 IMAD.MOV.U32 R2, RZ, RZ, R13 ;  /* 0x000000ffff02a224 */ /* 0x000fe400078e000d */
[----:B------:R-:W-:Y:S02]  /*114e0*/  IMAD.MOV.U32 R13, RZ, RZ, R6 ;  /* 0x000000ffff0d7224 */ /* 0x000fe400078e0006 */
[----:B------:R-:W-:-:S05]  /*114f0*/  @!P2 IMAD.MOV.U32 R3, RZ, RZ, R14 ;  /* 0x000000ffff03a224 */ /* 0x000fca00078e000e */
[----:B------:R-:W-:Y:S01]  /*11500*/  @!PT LDS RZ, [RZ] ;  /* 0x00000000fffff984 */ /* 0x000fe20000000800 */
[----:B------:R-:W-:Y:S01]  /*11510*/  @!PT LDS RZ, [RZ] ;  /* 0x00000000fffff984 */ /* 0x000fe20000000800 */
[----:B------:R-:W-:Y:S01]  /*11520*/  @!PT LDS RZ, [RZ] ;  /* 0x00000000fffff984 */ /* 0x000fe20000000800 */
[----:B------:R0:W-:Y:S01]  /*11530*/  @!P2 LDGSTS.E.BYPASS.LTC128B.128 [R15+0x19400], desc[UR36][R2.64], !P0 ;  /* 0x19400000020fafae */ /* 0x0001e2000c101d64 */
[----:B------:R-:W-:Y:S02]  /*11540*/  ISETP.GE.AND P2, PT, R8, R5, PT ;  /* 0x000000050800720c */ /* 0x000fe40003f46270 */
[----:B0-----:R-:W-:-:S11]  /*11550*/  MOV R15, 0xffffffff ;  /* 0xffffffff000f7802 */ /* 0x001fd60000000f00 */
[----:B------:R-:W-:-:S07]  /*11560*/  @P2 LOP3.LUT R16, R16, 0x200, RZ, 0xfc, !PT ;  /* 0x0000020010102812 */ /* 0x000fce00078efcff */
[----:B------:R-:W-:Y:S05]  /*11570*/  WARPSYNC.COLLECTIVE R15, `(.L_x_4818) ;  /* 0x000000000f087348 */ /* 0x000fea0003c00000 */
[----:B------:R0:W1:Y:S02]  /*11580*/  SHFL.IDX P6, R14, R13, R12, R11 ;  /* 0x0000000c0d0e7389 */ /* 0x00006400000c000b */
[----:B01----:R-:W-:Y:S01]  /*11590*/  ENDCOLLECTIVE ;  /* 0x000000000000791b */ /* 0x003fe20003800000 */
.L_x_4818:
[----:B------:R-:W-:Y:S01]  /*115a0*/  LOP3.LUT R16, R16, 0xfffffeff, RZ, 0xc0, !PT ;  /* 0xfffffeff10107812 */ /* 0x000fe200078ec0ff */
[----:B------:R-:W-:Y:S02]  /*115b0*/  IMAD.MOV.U32 R13, RZ, RZ, R0 ;  /* 0x000000ffff0d7224 */ /* 0x000fe400078e0000 */
[----:B------:R-:W-:-:S07]  /*115c0*/  IMAD.MOV.U32 R8, RZ, RZ, R14 ;  /* 0x000000ffff087224 */ /* 0x000fce00078e000e */
[----:B------:R-:W-:Y:S05]  /*115d0*/  WARPSYNC.COLLECTIVE R15, `(.L_x_4819) ;  /* 0x000000000f087348 */ /* 0x000fea0003c00000 */
[----:B------:R0:W1:Y:S02]  /*115e0*/  SHFL.IDX P6, R14, R13, R12, R11 ;  /* 0x0000000c0d0e7389 */ /* 0x00006400000c000b */
[----:B01----:R-:W-:Y:S01]  /*115f0*/  ENDCOLLECTIVE ;  /* 0x000000000000791b */ /* 0x003fe20003800000 */
.L_x_4819:
[----:B------:R-:W-:Y:S01]  /*11600*/  @!P2 LEA R15, R28, UR44, 0x1 ;  /* 0x0000002c1c0fac11 */ /* 0x000fe2000f8e08ff */
[----:B------:R-:W-:Y:S02]  /*11610*/  IMAD.MOV.U32 R13, RZ, RZ, R6 ;  /* 0x000000ffff0d7224 */ /* 0x000fe400078e0006 */
[----:B------:R-:W-:Y:S02]  /*11620*/  IMAD.MOV.U32 R12, RZ, RZ, 0x4 ;  /* 0x00000004ff0c7424 */ /* 0x000fe400078e00ff */
[----:B------:R-:W-:-:S05]  /*11630*/  IMAD.MOV.U32 R2, RZ, RZ, R14 ;  /* 0x000000ffff027224 */ /* 0x000fca00078e000e */
[----:B------:R-:W-:-:S05]  /*11640*/  @!P2 LEA R7, P1, R17, R2, 0x1 ;  /* 0x000000021107a211 */ /* 0x000fca00078208ff */
[----:B------:R-:W-:Y:S02]  /*11650*/  @!P2 IMAD.X R8, RZ, RZ, R8, P1 ;  /* 0x000000ffff08a224 */ /* 0x000fe400008e0608 */
[----:B------:R-:W-:-:S03]  /*11660*/  @!P2 IMAD.MOV.U32 R2, RZ, RZ, R7 ;  /* 0x000000ffff02a224 */ /* 0x000fc600078e0007 */
[----:B------:R-:W-:Y:S01]  /*11670*/  @!P2 MOV R3, R8 ;  /* 0x000000080003a202 */ /* 0x000fe20000000f00 */
[----:B------:R-:W-:-:S04]  /*11680*/  VIADD R8, R4, 0x40 ;  /* 0x0000004004087836 */ /* 0x000fc80000000000 */
[----:B------:R-:W-:Y:S01]  /*11690*/  @!PT LDS RZ, [RZ] ;  /* 0x00000000fffff984 */ /* 0x000fe20000000800 */
[----:B------:R-:W-:Y:S01]  /*116a0*/  @!PT LDS RZ, [RZ] ;  /* 0x00000000fffff984 */ /* 0x000fe20000000800 */
[----:B------:R-:W-:Y:S01]  /*116b0*/  @!PT LDS RZ, [RZ] ;  /* 0x00000000fffff984 */ /* 0x000fe20000000800 */
[----:B------:R0:W-:Y:S01]  /*116c0*/  @!P2 LDGSTS.E.BYPASS.LTC128B.128 [R15+0x19c00], desc[UR36][R2.64], !P0 ;  /* 0x19c00000020fafae */ /* 0x0001e2000c101d64 */
[----:B------:R-:W-:Y:S01]  /*116d0*/  ISETP.GE.AND P2, PT, R8, R5, PT ;  /* 0x000000050800720c */ /* 0x000fe20003f46270 */
[----:B------:R-:W-:Y:S02]  /*116e0*/  VIADD R8, R4, 0x50 ;  /* 0x0000005004087836 */ /* 0x000fe40000000000 */
[----:B0-----:R-:W-:-:S10]  /*116f0*/  IMAD.MOV.U32 R15, RZ, RZ, -0x1 ;  /* 0xffffffffff0f7424 */ /* 0x001fd400078e00ff */
[----:B------:R-:W-:Y:S02]  /*11700*/  @!P2 LEA R7, R28, UR44, 0x1 ;  /* 0x0000002c1c07ac11 */ /* 0x000fe4000f8e08ff */
[----:B------:R-:W-:-:S07]  /*11710*/  @P2 LOP3.LUT R16, R16, 0x100, RZ, 0xfc, !PT ;  /* 0x0000010010102812 */ /* 0x000fce00078efcff */
[----:B------:R-:W-:Y:S05]  /*11720*/  WARPSYNC.COLLECTIVE R15, `(.L_x_4820) ;  /* 0x000000000f087348 */ /* 0x000fea0003c00000 */
[----:B------:R0:W1:Y:S02]  /*11730*/  SHFL.IDX P6, R14, R13, R12, R11 ;  /* 0x0000000c0d0e7389 */ /* 0x00006400000c000b */
[----:B01----:R-:W-:Y:S01]  /*11740*/  ENDCOLLECTIVE ;  /* 0x000000000000791b */ /* 0x003fe20003800000 */
.L_x_4820:
[----:B------:R-:W-:Y:S02]  /*11750*/  LOP3.LUT R16, R16, 0xffffff7f, RZ, 0xc0, !PT ;  /* 0xffffff7f10107812 */ /* 0x000fe400078ec0ff */
[----:B------:R-:W-:Y:S01]  /*11760*/  MOV R13, R0 ;  /* 0x00000000000d7202 */ /* 0x000fe20000000f00 */
[----:B------:R-:W-:-:S07]  /*11770*/  IMAD.MOV.U32 R10, RZ, RZ, R14 ;  /* 0x000000ffff0a7224 */ /* 0x000fce00078e000e */
[----:B------:R-:W-:Y:S05]  /*11780*/  WARPSYNC.COLLECTIVE R15, `(.L_x_4821) ;  /* 0x000000000f087348 */ /* 0x000fea0003c00000 */
[----:B------:R0:W1:Y:S02]  /*11790*/  SHFL.IDX P6, R14, R13, R12, R11 ;  /* 0x0000000c0d0e7389 */ /* 0x00006400000c000b */
[----:B01----:R-:W-:Y:S01]  /*117a0*/  ENDCOLLECTIVE ;  /* 0x000000000000791b */ /* 0x003fe20003800000 */
.L_x_4821:
[----:B------:R-:W-:Y:S01]  /*117b0*/  MOV R13, R6 ;  /* 0x00000006000d7202 */ /* 0x000fe20000000f00 */
[----:B------:R-:W-:Y:S02]  /*117c0*/  IMAD.MOV.U32 R12, RZ, RZ, 0x5 ;  /* 0x00000005ff0c7424 */ /* 0x000fe400078e00ff */
[----:B------:R-:W-:-:S07]  /*117d0*/  IMAD.MOV.U32 R20, RZ, RZ, R14 ;  /* 0x000000ffff147224 */ /* 0x000fce00078e000e */
[----:B------:R-:W-:Y:S05]  /*117e0*/  WARPSYNC.COLLECTIVE R15, `(.L_x_4822) ;  /* 0x000000000f087348 */ /* 0x000fea0003c00000 */
[----:B------:R0:W1:Y:S02]  /*117f0*/  SHFL.IDX P6, R14, R13, R12, R11 ;  /* 0x0000000c0d0e7389 */ /* 0x00006400000c000b */
[----:B01----:R-:W-:Y:S01]  /*11800*/  ENDCOLLECTIVE ;  /* 0x000000000000791b */ /* 0x003fe20003800000 */
.L_x_4822:
        /* <DEDUP_REMOVED lines=10> */
[----:B------:R-:W-:Y:S02]  /*118b0*/  VIADD R8, R4, 0x60 ;  /* 0x0000006004087836 */ /* 0x000fe40000000000 */
[----:B0-----:R-:W-:-:S10]  /*118c0*/  IMAD.MOV.U32 R2, RZ, RZ, R14 ;  /* 0x000000ffff027224 */ /* 0x001fd400078e000e */
[----:B------:R-:W-:Y:S05]  /*118d0*/  WARPSYNC.COLLECTIVE R15, `(.L_x_4823) ;  /* 0x000000000f087348 */ /* 0x000fea0003c00000 */
[----:B------:R0:W1:Y:S02]  /*118e0*/  SHFL.IDX P6, R14, R13, R12, R11 ;  /* 0x0000000c0d0e7389 */ /* 0x00006400000c000b */
[----:B01----:R-:W-:Y:S01]  /*118f0*/  ENDCOLLECTIVE ;  /* 0x000000000000791b */ /* 0x003fe20003800000 */
.L_x_4823:
[----:B------:R-:W-:Y:S02]  /*11900*/  @!P2 LEA R9, R28, UR44, 0x1 ;  /* 0x0000002c1c09ac11 */ /* 0x000fe4000f8e08ff */
[----:B------:R-:W-:-:S04]  /*11910*/  @P2 LOP3.LUT R16, R16, 0x80, RZ, 0xfc, !PT ;  /* 0x0000008010102812 */ /* 0x000fc800078efcff */
[----:B------:R-:W-:Y:S01]  /*11920*/  LOP3.LUT R16, R16, 0xffffffbf, RZ, 0xc0, !PT ;  /* 0xffffffbf10107812 */ /* 0x000fe200078ec0ff */
[----:B------:R-:W-:Y:S02]  /*11930*/  IMAD.MOV.U32 R13, RZ, RZ, R6 ;  /* 0x000000ffff0d7224 */ /* 0x000fe400078e0006 */
[----:B------:R-:W-:-:S05]  /*11940*/  IMAD.MOV.U32 R20, RZ, RZ, R14 ;  /* 0x000000ffff147224 */ /* 0x000fca00078e000e */
[----:B------:R-:W-:-:S05]  /*11950*/  @!P2 LEA R11, P1, R17, R20, 0x1 ;  /* 0x00000014110ba211 */ /* 0x000fca00078208ff */
[----:B------:R-:W-:Y:S01]  /*11960*/  @!P2 IMAD.X R12, RZ, RZ, R2, P1 ;  /* 0x000000ffff0ca224 */ /* 0x000fe200008e0602 */
[----:B------:R-:W-:Y:S01]  /*11970*/  @!P2 MOV R2, R11 ;  /* 0x0000000b0002a202 */ /* 0x000fe20000000f00 */
[----:B------:R-:W-:Y:S02]  /*11980*/  IMAD.MOV.U32 R11, RZ, RZ, 0x181f ;  /* 0x0000181fff0b7424 */ /* 0x000fe400078e00ff */
        /* <DEDUP_REMOVED lines=10> */
.L_x_4824:
[----:B------:R-:W-:Y:S02]  /*11a30*/  @!P2 LEA R21, R28, UR44, 0x1 ;  /* 0x0000002c1c15ac11 */ /* 0x000fe4000f8e08ff */
[----:B------:R-:W-:Y:S02]  /*11a40*/  @P2 LOP3.LUT R16, R16, 0x40, RZ, 0xfc, !PT ;  /* 0x0000004010102812 */ /* 0x000fe400078efcff */
[----:B------:R-:W-:Y:S01]  /*11a50*/  MOV R13, R0 ;  /* 0x00000000000d7202 */ /* 0x000fe20000000f00 */
[----:B------:R-:W-:-:S07]  /*11a60*/  IMAD.MOV.U32 R2, RZ, RZ, R14 ;  /* 0x000000ffff027224 */ /* 0x000fce00078e000e */
[----:B------:R-:W-:Y:S05]  /*11a70*/  WARPSYNC.COLLECTIVE R15, `(.L_x_4825) ;  /* 0x000000000f087348 */ /* 0x000fea0003c00000 */
[----:B------:R0:W1:Y:S02]  /*11a80*/  SHFL.IDX P6, R14, R13, R12, R11 ;  /* 0x0000000c0d0e7389 */ /* 0x00006400000c000b */
[----:B01----:R-:W-:Y:S01]  /*11a90*/  ENDCOLLECTIVE ;  /* 0x000000000000791b */ /* 0x003fe20003800000 */
.L_x_4825:
[----:B------:R-:W-:Y:S02]  /*11aa0*/  MOV R12, 0x7 ;  /* 0x00000007000c7802 */ /* 0x000fe40000000f00 */
        /* <DEDUP_REMOVED lines=8> */
.L_x_4826:
        /* <DEDUP_REMOVED lines=9> */
.L_x_4827:
[----:B------:R-:W-:Y:S05]  /*11bc0*/  BRA `(.L_x_4828) ;  /* 0xffffffc000ec7947 */ /* 0x000fea000383ffff */
.L_x_4758:
        /* <DEDUP_REMOVED lines=8> */
.L_x_4830:
[----:B------:R-:W-:Y:S05]  /*11c50*/  BSYNC B0 ;  /* 0x0000000000007941 */ /* 0x000fea0003800000 */
.L_x_4829:
        /* <DEDUP_REMOVED lines=9> */
.L_x_4831:
        /* <DEDUP_REMOVED lines=9> */
.L_x_4832:
        /* <DEDUP_REMOVED lines=13> */
.L_x_4833:
        /* <DEDUP_REMOVED lines=19> */
.L_x_4834:
[----:B------:R-:W-:Y:S01]  /*11f80*/  MOV R13, R0 ;  /* 0x00000000000d7202 */ /* 0x000fe20000000f00 */
[----:B------:R-:W-:-:S07]  /*11f90*/  IMAD.MOV.U32 R5, RZ, RZ, R14 ;  /* 0x000000ffff057224 */ /* 0x000fce00078e000e */
[----:B------:R-:W-:Y:S05]  /*11fa0*/  WARPSYNC.COLLECTIVE R15, `(.L_x_4835) ;  /* 0x000000000f087348 */ /* 0x000fea0003c00000 */
[----:B------:R0:W1:Y:S02]  /*11fb0*/  SHFL.IDX P6, R14, R13, R12, R11 ;  /* 0x0000000c0d0e7389 */ /* 0x00006400000c000b */
[----:B01----:R-:W-:Y:S01]  /*11fc0*/  ENDCOLLECTIVE ;  /* 0x000000000000791b */ /* 0x003fe20003800000 */
.L_x_4835:
[----:B------:R-:W-:Y:S02]  /*11fd0*/  IMAD.MOV.U32 R13, RZ, RZ, R4 ;  /* 0x000000ffff0d7224 */ /* 0x000fe400078e0004 */
[----:B------:R-:W-:Y:S01]  /*11fe0*/  IMAD.MOV.U32 R12, RZ, RZ, 0x3 ;  /* 0x00000003ff0c7424 */ /* 0x000fe200078e00ff */
[----:B------:R-:W-:-:S05]  /*11ff0*/  @!P5 LEA R14, P0, R17, R14, 0x1 ;  /* 0x0000000e110ed211 */ /* 0x000fca00078008ff */
[----:B------:R-:W-:-:S08]  /*12000*/  @!P5 IMAD.MOV.U32 R2, RZ, RZ, R14 ;  /* 0x000000ffff02d224 */ /* 0x000fd000078e000e */
[----:B------:R-:W-:Y:S05]  /*12010*/  WARPSYNC.COLLECTIVE R15, `(.L_x_4836) ;  /* 0x000000000f087348 */ /* 0x000fea0003c00000 */
[----:B------:R0:W1:Y:S02]  /*12020*/  SHFL.IDX P6, R14, R13, R12, R11 ;  /* 0x0000000c0d0e7389 */ /* 0x00006400000c000b */
[----:B01----:R-:W-:Y:S01]  /*12030*/  ENDCOLLECTIVE ;  /* 0x000000000000791b */ /* 0x003fe20003800000 */
.L_x_4836:
        /* <DEDUP_REMOVED lines=15> */
.L_x_4837:
        /* <DEDUP_REMOVED lines=19> */
.L_x_4838:
[----:B------:R-:W-:Y:S02]  /*12260*/  IMAD.MOV.U32 R13, RZ, RZ, R0 ;  /* 0x000000ffff0d7224 */ /* 0x000fe400078e0000 */
[----:B------:R-:W-:-:S07]  /*12270*/  IMAD.MOV.U32 R5, RZ, RZ, R14 ;  /* 0x000000ffff057224 */ /* 0x000fce00078e000e */
[----:B------:R-:W-:Y:S05]  /*12280*/  WARPSYNC.COLLECTIVE R15, `(.L_x_4839) ;  /* 0x000000000f087348 */ /* 0x000fea0003c00000 */
[----:B------:R0:W1:Y:S02]  /*12290*/  SHFL.IDX P6, R14, R13, R12, R11 ;  /* 0x0000000c0d0e7389 */ /* 0x00006400000c000b */
[----:B01----:R-:W-:Y:S01]  /*122a0*/  ENDCOLLECTIVE ;  /* 0x000000000000791b */ /* 0x003fe20003800000 */
.L_x_4839:
[----:B------:R-:W-:Y:S01]  /*122b0*/  MOV R13, R4 ;  /* 0x00000004000d7202 */ /* 0x000fe20000000f00 */
[----:B------:R-:W-:Y:S01]  /*122c0*/  IMAD.MOV.U32 R12, RZ, RZ, 0x5 ;  /* 0x00000005ff0c7424 */ /* 0x000fe200078e00ff */
[----:B------:R-:W-:-:S05]  /*122d0*/  @!P5 LEA R14, P0, R17, R14, 0x1 ;  /* 0x0000000e110ed211 */ /* 0x000fca00078008ff */
[----:B------:R-:W-:-:S08]  /*122e0*/  @!P5 IMAD.MOV.U32 R2, RZ, RZ, R14 ;  /* 0x000000ffff02d224 */ /* 0x000fd000078e000e */
[----:B------:R-:W-:Y:S05]  /*122f0*/  WARPSYNC.COLLECTIVE R15, `(.L_x_4840) ;  /* 0x000000000f087348 */ /* 0x000fea0003c00000 */
[----:B------:R0:W1:Y:S02]  /*12300*/  SHFL.IDX P6, R14, R13, R12, R11 ;  /* 0x0000000c0d0e7389 */ /* 0x00006400000c000b */
[----:B01----:R-:W-:Y:S01]  /*12310*/  ENDCOLLECTIVE ;  /* 0x000000000000791b */ /* 0x003fe20003800000 */
.L_x_4840:
        /* <DEDUP_REMOVED lines=15> */
.L_x_4841:
        /* <DEDUP_REMOVED lines=19> */
.L_x_4842:
[----:B------:R-:W-:Y:S02]  /*12540*/  IMAD.MOV.U32 R13, RZ, RZ, R0 ;  /* 0x000000ffff0d7224 */ /* 0x000fe400078e0000 */
[----:B------:R-:W-:-:S07]  /*12550*/  IMAD.MOV.U32 R5, RZ, RZ, R14 ;  /* 0x000000ffff057224 */ /* 0x000fce00078e000e */
[----:B------:R-:W-:Y:S05]  /*12560*/  WARPSYNC.COLLECTIVE R15, `(.L_x_4843) ;  /* 0x000000000f087348 */ /* 0x000fea0003c00000 */
[----:B------:R0:W1:Y:S02]  /*12570*/  SHFL.IDX P6, R14, R13, R12, R11 ;  /* 0x0000000c0d0e7389 */ /* 0x00006400000c000b */
[----:B01----:R-:W-:Y:S01]  /*12580*/  ENDCOLLECTIVE ;  /* 0x000000000000791b */ /* 0x003fe20003800000 */
.L_x_4843:
        /* <DEDUP_REMOVED lines=8> */
.L_x_4844:
        /* <DEDUP_REMOVED lines=13> */
.L_x_4845:
[----:B------:R-:W-:Y:S05]  /*126e0*/  BRA `(.L_x_4846) ;  /* 0xffffffc000d47947 */ /* 0x000fea000383ffff */
.L_x_4761:
[----:B0--3--:R-:W-:-:S04]  /*126f0*/  MOV R3, UR44 ;  /* 0x0000002c00037c02 */ /* 0x009fc80008000f00 */
[----:B------:R0:W3:Y:S03]  /*12700*/  SYNCS.PHASECHK.TRANS64.TRYWAIT P0, [R3+URZ+0x32420], R0 ;  /* 0x03242000030075a7 */ /* 0x0000e6000800017f */
[----:B---3--:R-:W-:Y:S05]  /*12710*/  @!P0 NANOSLEEP.SYNCS 0x989680 ;  /* 0x009896800000895d */ /* 0x008fea0003900000 */
[----:B------:R-:W3:Y:S02]  /*12720*/  @!P0 SYNCS.PHASECHK.TRANS64 P0, [R3+URZ+0x32420], R0 ;  /* 0x03242000030085a7 */ /* 0x000ee4000800007f */
[----:B---3--:R-:W-:Y:S05]  /*12730*/  @!P0 BRA `(.L_x_4761) ;  /* 0xfffffffc00ec8947 */ /* 0x008fea000383ffff */
[----:B------:R-:W-:Y:S05]  /*12740*/  BRA `(.L_x_4847) ;  /* 0xffffffc400187947 */ /* 0x000fea000383ffff */
.L_x_4763:
[----:B0--3--:R-:W-:-:S04]  /*12750*/  IMAD.U32 R3, RZ, RZ, UR44 ;  /* 0x0000002cff037e24 */ /* 0x009fc8000f8e00ff */
[----:B------:R0:W3:Y:S03]  /*12760*/  SYNCS.PHASECHK.TRANS64.TRYWAIT P0, [R3+URZ+0x32460], R0 ;  /* 0x03246000030075a7 */ /* 0x0000e6000800017f */
[----:B---3--:R-:W-:Y:S05]  /*12770*/  @!P0 NANOSLEEP.SYNCS 0x989680 ;  /* 0x009896800000895d */ /* 0x008fea0003900000 */
[----:B------:R-:W3:Y:S02]  /*12780*/  @!P0 SYNCS.PHASECHK.TRANS64 P0, [R3+URZ+0x32460], R0 ;  /* 0x03246000030085a7 */ /* 0x000ee4000800007f */
[----:B---3--:R-:W-:Y:S05]  /*12790*/  @!P0 BRA `(.L_x_4763) ;  /* 0xfffffffc00ec8947 */ /* 0x008fea000383ffff */
[----:B------:R-:W-:Y:S05]  /*127a0*/  BRA `(.L_x_4848) ;  /* 0xffffffc400147947 */ /* 0x000fea000383ffff */
.L_x_4764:
        /* <DEDUP_REMOVED lines=8> */
.L_x_4850:
[----:B------:R-:W-:Y:S05]  /*12830*/  BSYNC B0 ;  /* 0x0000000000007941 */ /* 0x000fea0003800000 */
.L_x_4849:
[----:B------:R-:W-:Y:S01]  /*12840*/  IMAD.MOV.U32 R13, RZ, RZ, R10 ;  /* 0x000000ffff0d7224 */ /* 0x000fe200078e000a */
[----:B------:R-:W-:Y:S01]  /*12850*/  MOV R0, R14 ;  /* 0x0000000e00007202 */ /* 0x000fe20000000f00 */
[----:B------:R-:W-:Y:S01]  /*12860*/  IMAD.MOV.U32 R12, RZ, RZ, RZ ;  /* 0x000000ffff0c7224 */ /* 0x000fe200078e00ff */
[C---:B------:R-:W-:Y:S01]  /*12870*/  LOP3.LUT P2, RZ, R5.reuse, 0x2, RZ, 0xc0, !PT ;  /* 0x0000000205ff7812 */ /* 0x040fe2000784c0ff */
[----:B------:R-:W-:Y:S01]  /*12880*/  IMAD.MOV.U32 R11, RZ, RZ, 0x181f ;  /* 0x0000181fff0b7424 */ /* 0x000fe200078e00ff */
[----:B------:R-:W-:Y:S01]  /*12890*/  LOP3.LUT P1, RZ, R5, 0x4, RZ, 0xc0, !PT ;  /* 0x0000000405ff7812 */ /* 0x000fe2000782c0ff */
[----:B------:R-:W-:Y:S02]  /*128a0*/  IMAD.MOV.U32 R15, RZ, RZ, -0x1 ;  /* 0xffffffffff0f7424 */ /* 0x000fe400078e00ff */
[----:B------:R-:W-:Y:S01]  /*128b0*/  IMAD.SHL.U32 R17, R17, 0x2, RZ ;  /* 0x0000000211117824 */ /* 0x000fe200078e00ff */
[----:B------:R-:W-:Y:S01]  /*128c0*/  ISETP.LT.OR P3, PT, R18, 0x1, !P1 ;  /* 0x000000011200780c */ /* 0x000fe20004f61670 */
[----:B------:R-:W-:-:S12]  /*128d0*/  IMAD.MOV.U32 R6, RZ, RZ, RZ ;  /* 0x000000ffff067224 */ /* 0x000fd800078e00ff */
[----:B------:R-:W-:Y:S05]  /*128e0*/  WARPSYNC.COLLECTIVE R15, `(.L_x_4851) ;  /* 0x000000000f087348 */ /* 0x000fea0003c00000 */
[----:B------:R0:W1:Y:S02]  /*128f0*/  SHFL.IDX P6, R14, R13, R12, R11 ;  /* 0x0000000c0d0e7389 */ /* 0x00006400000c000b */
[----:B01----:R-:W-:Y:S01]  /*12900*/  ENDCOLLECTIVE ;  /* 0x000000000000791b */ /* 0x003fe20003800000 */
.L_x_4851:
[----:B------:R-:W-:Y:S02]  /*12910*/  IMAD.MOV.U32 R13, RZ, RZ, R19 ;  /* 0x000000ffff0d7224 */ /* 0x000fe400078e0013 */
[----:B------:R-:W-:Y:S01]  /*12920*/  IMAD.MOV.U32 R12, RZ, RZ, 0x1 ;  /* 0x00000001ff0c7424 */ /* 0x000fe200078e00ff */
[----:B------:R-:W-:-:S13]  /*12930*/  IADD3 R2, P0, R14, R17, RZ ;  /* 0x000000110e027210 */ /* 0x000fda0007f1e0ff */
[----:B------:R-:W-:Y:S05]  /*12940*/  WARPSYNC.COLLECTIVE R15, `(.L_x_4852) ;  /* 0x000000000f087348 */ /* 0x000fea0003c00000 */
[----:B------:R0:W1:Y:S02]  /*12950*/  SHFL.IDX P6, R14, R13, R12, R11 ;  /* 0x0000000c0d0e7389 */ /* 0x00006400000c000b */
[----:B01----:R-:W-:Y:S01]  /*12960*/  ENDCOLLECTIVE ;  /* 0x000000000000791b */ /* 0x003fe20003800000 */
.L_x_4852:
[----:B------:R-:W-:Y:S02]  /*12970*/  IADD3.X R3, RZ, R0, RZ, P0, !PT ;  /* 0x00000000ff037210 */ /* 0x000fe400007fe4ff */
[----:B------:R-:W-:Y:S02]  /*12980*/  ISETP.LT.OR P0, PT, R18, 0x1, P4 ;  /* 0x000000011200780c */ /* 0x000fe40002701670 */
[----:B------:R-:W-:-:S05]  /*12990*/  LEA R0, R28, UR44, 0x1 ;  /* 0x0000002c1c007c11 */ /* 0x000fca000f8e08ff */
[----:B------:R-:W-:Y:S02]  /*129a0*/  VIADD R31, R0, 0x400 ;  /* 0x00000400001f7836 */ /* 0x000fe40000000000 */
[----:B------:R-:W-:-:S04]  /*129b0*/  IMAD.MOV.U32 R13, RZ, RZ, R10 ;  /* 0x000000ffff0d7224 */ /* 0x000fc800078e000a */
        /* <DEDUP_REMOVED lines=9> */
.L_x_4853:
        /* <DEDUP_REMOVED lines=14> */
.L_x_4854:
        /* <DEDUP_REMOVED lines=12> */
.L_x_4855:
        /* <DEDUP_REMOVED lines=14> */
.L_x_4856:
        /* <DEDUP_REMOVED lines=12> */
.L_x_4857:
        /* <DEDUP_REMOVED lines=14> */
.L_x_4858:
        /* <DEDUP_REMOVED lines=12> */
.L_x_4859:
        /* <DEDUP_REMOVED lines=14> */
.L_x_4860:
        /* <DEDUP_REMOVED lines=12> */
.L_x_4861:
        /* <DEDUP_REMOVED lines=9> */
.L_x_4771:
[----:B-1----:R1:W2:Y:S02]  /*13160*/  SYNCS.PHASECHK.TRANS64.TRYWAIT P0, [R19+URZ+0x32440], R23 ;  /* 0x03244017130075a7 */ /* 0x0022a4000800017f */
[----:B--2---:R-:W-:Y:S05]  /*13170*/  @!P0 NANOSLEEP.SYNCS 0x989680 ;  /* 0x009896800000895d */ /* 0x004fea0003900000 */
[----:B------:R-:W2:Y:S02]  /*13180*/  @!P0 SYNCS.PHASECHK.TRANS64 P0, [R19+URZ+0x32440], R23 ;  /* 0x03244017130085a7 */ /* 0x000ea4000800007f */
[----:B--2---:R-:W-:Y:S05]  /*13190*/  @!P0 BRA `(.L_x_4771) ;  /* 0xfffffffc00f08947 */ /* 0x004fea000383ffff */
[----:B------:R-:W-:Y:S05]  /*131a0*/  BRA `(.L_x_4863) ;  /* 0xffffffc400487947 */ /* 0x000fea000383ffff */
.L_x_4772:
        /* <DEDUP_REMOVED lines=8> */
.L_x_4865:
[----:B------:R-:W-:Y:S05]  /*13230*/  BSYNC B1 ;  /* 0x0000000000017941 */ /* 0x000fea0003800000 */
.L_x_4864:
        /* <DEDUP_REMOVED lines=9> */
.L_x_4866:
[----:B------:R-:W-:Y:S02]  /*132d0*/  IMAD.MOV.U32 R13, RZ, RZ, R24 ;  /* 0x000000ffff0d7224 */ /* 0x000fe400078e0018 */
[----:B------:R-:W-:Y:S01]  /*132e0*/  IMAD.MOV.U32 R12, RZ, RZ, 0x1 ;  /* 0x00000001ff0c7424 */ /* 0x000fe200078e00ff */
[----:B------:R-:W-:-:S13]  /*132f0*/  IADD3 R2, P0, R14, R17, RZ ;  /* 0x000000110e027210 */ /* 0x000fda0007f1e0ff */
[----:B------:R-:W-:Y:S05]  /*13300*/  WARPSYNC.COLLECTIVE R15, `(.L_x_4867) ;  /* 0x000000000f087348 */ /* 0x000fea0003c00000 */
[----:B------:R0:W1:Y:S02]  /*13310*/  SHFL.IDX P6, R14, R13, R12, R11 ;  /* 0x0000000c0d0e7389 */ /* 0x00006400000c000b */
[----:B01----:R-:W-:Y:S01]  /*13320*/  ENDCOLLECTIVE ;  /* 0x000000000000791b */ /* 0x003fe20003800000 */
.L_x_4867:
        /* <DEDUP_REMOVED lines=10> */
.L_x_4868:
[----:B------:R-:W-:Y:S01]  /*133d0*/  MOV R13, R24 ;  /* 0x00000018000d7202 */ /* 0x000fe20000000f00 */
[----:B------:R-:W-:Y:S01]  /*133e0*/  IMAD.MOV.U32 R12, RZ, RZ, 0x2 ;  /* 0x00000002ff0c7424 */ /* 0x000fe200078e00ff */
[----:B------:R-:W-:-:S13]  /*133f0*/  IADD3 R2, P0, R14, R17, RZ ;  /* 0x000000110e027210 */ /* 0x000fda0007f1e0ff */
[----:B------:R-:W-:Y:S05]  /*13400*/  WARPSYNC.COLLECTIVE R15, `(.L_x_4869) ;  /* 0x000000000f087348 */ /* 0x000fea0003c00000 */
[----:B------:R0:W1:Y:S02]  /*13410*/  SHFL.IDX P6, R14, R13, R12, R11 ;  /* 0x0000000c0d0e7389 */ /* 0x00006400000c000b */
[----:B01----:R-:W-:Y:S01]  /*13420*/  ENDCOLLECTIVE ;  /* 0x000000000000791b */ /* 0x003fe20003800000 */
.L_x_4869:
        /* <DEDUP_REMOVED lines=10> */
.L_x_4870:
[----:B------:R-:W-:Y:S01]  /*134d0*/  IMAD.MOV.U32 R13, RZ, RZ, R24 ;  /* 0x000000ffff0d7224 */ /* 0x000fe200078e0018 */
[----:B------:R-:W-:Y:S02]  /*134e0*/  MOV R12, 0x3 ;  /* 0x00000003000c7802 */ /* 0x000fe40000000f00 */
[----:B------:R-:W-:-:S13]  /*134f0*/  IADD3 R2, P0, R14, R17, RZ ;  /* 0x000000110e027210 */ /* 0x000fda0007f1e0ff */
[----:B------:R-:W-:Y:S05]  /*13500*/  WARPSYNC.COLLECTIVE R15, `(.L_x_4871) ;  /* 0x000000000f087348 */ /* 0x000fea0003c00000 */
[----:B------:R0:W1:Y:S02]  /*13510*/  SHFL.IDX P6, R14, R13, R12, R11 ;  /* 0x0000000c0d0e7389 */ /* 0x00006400000c000b */
[----:B01----:R-:W-:Y:S01]  /*13520*/  ENDCOLLECTIVE ;  /* 0x000000000000791b */ /* 0x003fe20003800000 */
.L_x_4871:
        /* <DEDUP_REMOVED lines=10> */
.L_x_4872:
[----:B------:R-:W-:Y:S02]  /*135d0*/  IMAD.MOV.U32 R13, RZ, RZ, R24 ;  /* 0x000000ffff0d7224 */ /* 0x000fe400078e0018 */
[----:B------:R-:W-:Y:S01]  /*135e0*/  IMAD.MOV.U32 R12, RZ, RZ, 0x4 ;  /* 0x00000004ff0c7424 */ /* 0x000fe200078e00ff */
[----:B------:R-:W-:-:S13]  /*135f0*/  IADD3 R2, P0, R14, R17, RZ ;  /* 0x000000110e027210 */ /* 0x000fda0007f1e0ff */
[----:B------:R-:W-:Y:S05]  /*13600*/  WARPSYNC.COLLECTIVE R15, `(.L_x_4873) ;  /* 0x000000000f087348 */ /* 0x000fea0003c00000 */
[----:B------:R0:W1:Y:S02]  /*13610*/  SHFL.IDX P6, R14, R13, R12, R11 ;  /* 0x0000000c0d0e7389 */ /* 0x00006400000c000b */
[----:B01----:R-:W-:Y:S01]  /*13620*/  ENDCOLLECTIVE ;  /* 0x000000000000791b */ /* 0x003fe20003800000 */
.L_x_4873:
        /* <DEDUP_REMOVED lines=10> */
.L_x_4874:
[----:B------:R-:W-:Y:S02]  /*136d0*/  IMAD.MOV.U32 R13, RZ, RZ, R24 ;  /* 0x000000ffff0d7224 */ /* 0x000fe400078e0018 */
[----:B------:R-:W-:Y:S01]  /*136e0*/  IMAD.MOV.U32 R12, RZ, RZ, 0x5 ;  /* 0x00000005ff0c7424 */ /* 0x000fe200078e00ff */
[----:B------:R-:W-:-:S13]  /*136f0*/  IADD3 R2, P0, R14, R17, RZ ;  /* 0x000000110e027210 */ /* 0x000fda0007f1e0ff */
[----:B------:R-:W-:Y:S05]  /*13700*/  WARPSYNC.COLLECTIVE R15, `(.L_x_4875) ;  /* 0x000000000f087348 */ /* 0x000fea0003c00000 */
[----:B------:R0:W1:Y:S02]  /*13710*/  SHFL.IDX P6, R14, R13, R12, R11 ;  /* 0x0000000c0d0e7389 */ /* 0x00006400000c000b */
[----:B01----:R-:W-:Y:S01]  /*13720*/  ENDCOLLECTIVE ;  /* 0x000000000000791b */ /* 0x003fe20003800000 */
.L_x_4875:
        /* <DEDUP_REMOVED lines=10> */
.L_x_4876:
[----:B------:R-:W-:Y:S05]  /*137d0*/  BRA `(.L_x_4877) ;  /* 0xffffffc000a47947 */ /* 0x000fea000383ffff */
.L_x_4777:
[----:B---3--:R3:W4:Y:S02]  /*137e0*/  SYNCS.PHASECHK.TRANS64.TRYWAIT P0, [R19+URZ+0x32460], R23 ;  /* 0x03246017130075a7 */ /* 0x008724000800017f */
[----:B----4-:R-:W-:Y:S05]  /*137f0*/  @!P0 NANOSLEEP.SYNCS 0x989680 ;  /* 0x009896800000895d */ /* 0x010fea0003900000 */
[----:B------:R-:W4:Y:S02]  /*13800*/  @!P0 SYNCS.PHASECHK.TRANS64 P0, [R19+URZ+0x32460], R23 ;  /* 0x03246017130085a7 */ /* 0x000f24000800007f */
[----:B----4-:R-:W-:Y:S05]  /*13810*/  @!P0 BRA `(.L_x_4777) ;  /* 0xfffffffc00f08947 */ /* 0x010fea000383ffff */
[----:B------:R-:W-:Y:S05]  /*13820*/  BRA `(.L_x_4878) ;  /* 0xffffffc000f07947 */ /* 0x000fea000383ffff */
.L_x_4778:
        /* <DEDUP_REMOVED lines=8> */
.L_x_4880:
[----:B------:R-:W-:Y:S05]  /*138b0*/  BSYNC B1 ;  /* 0x0000000000017941 */ /* 0x000fea0003800000 */
.L_x_4879:
        /* <DEDUP_REMOVED lines=9> */
.L_x_4881:
[----:B------:R-:W-:Y:S02]  /*13950*/  IMAD.MOV.U32 R6, RZ, RZ, RZ ;  /* 0x000000ffff067224 */ /* 0x000fe400078e00ff */
[----:B------:R-:W-:Y:S01]  /*13960*/  IMAD.MOV.U32 R13, RZ, RZ, R22 ;  /* 0x000000ffff0d7224 */ /* 0x000fe200078e0016 */
[----:B------:R-:W-:Y:S02]  /*13970*/  MOV R12, 0x1 ;  /* 0x00000001000c7802 */ /* 0x000fe40000000f00 */
[----:B------:R-:W-:-:S13]  /*13980*/  IADD3 R2, P0, R14, R17, RZ ;  /* 0x000000110e027210 */ /* 0x000fda0007f1e0ff */
[----:B------:R-:W-:Y:S05]  /*13990*/  WARPSYNC.COLLECTIVE R15, `(.L_x_4882) ;  /* 0x000000000f087348 */ /* 0x000fea0003c00000 */
[----:B------:R0:W1:Y:S02]  /*139a0*/  SHFL.IDX P6, R14, R13, R12, R11 ;  /* 0x0000000c0d0e7389 */ /* 0x00006400000c000b */
[----:B01----:R-:W-:Y:S01]  /*139b0*/  ENDCOLLECTIVE ;  /* 0x000000000000791b */ /* 0x003fe20003800000 */
.L_x_4882:
        /* <DEDUP_REMOVED lines=13> */
.L_x_4883:
[----:B------:R-:W-:Y:S02]  /*13a90*/  IMAD.MOV.U32 R13, RZ, RZ, R22 ;  /* 0x000000ffff0d7224 */ /* 0x000fe400078e0016 */
[----:B------:R-:W-:Y:S01]  /*13aa0*/  IMAD.MOV.U32 R12, RZ, RZ, 0x2 ;  /* 0x00000002ff0c7424 */ /* 0x000fe200078e00ff */
[----:B------:R-:W-:-:S13]  /*13ab0*/  IADD3 R2, P0, R14, R17, RZ ;  /* 0x000000110e027210 */ /* 0x000fda0007f1e0ff */
[----:B------:R-:W-:Y:S05]  /*13ac0*/  WARPSYNC.COLLECTIVE R15, `(.L_x_4884) ;  /* 0x000000000f087348 */ /* 0x000fea0003c00000 */
[----:B------:R0:W1:Y:S02]  /*13ad0*/  SHFL.IDX P6, R14, R13, R12, R11 ;  /* 0x0000000c0d0e7389 */ /* 0x00006400000c000b */
[----:B01----:R-:W-:Y:S01]  /*13ae0*/  ENDCOLLECTIVE ;  /* 0x000000000000791b */ /* 0x003fe20003800000 */
.L_x_4884:
        /* <DEDUP_REMOVED lines=13> */
.L_x_4885:
[----:B------:R-:W-:Y:S02]  /*13bc0*/  IMAD.MOV.U32 R13, RZ, RZ, R22 ;  /* 0x000000ffff0d7224 */ /* 0x000fe400078e0016 */
[----:B------:R-:W-:Y:S01]  /*13bd0*/  IMAD.MOV.U32 R12, RZ, RZ, 0x3 ;  /* 0x00000003ff0c7424 */ /* 0x000fe200078e00ff */
[----:B------:R-:W-:-:S13]  /*13be0*/  IADD3 R2, P0, R14, R17, RZ ;  /* 0x000000110e027210 */ /* 0x000fda0007f1e0ff */
[----:B------:R-:W-:Y:S05]  /*13bf0*/  WARPSYNC.COLLECTIVE R15, `(.L_x_4886) ;  /* 0x000000000f087348 */ /* 0x000fea0003c00000 */
[----:B------:R0:W1:Y:S02]  /*13c00*/  SHFL.IDX P6, R14, R13, R12, R11 ;  /* 0x0000000c0d0e7389 */ /* 0x00006400000c000b */
[----:B01----:R-:W-:Y:S01]  /*13c10*/  ENDCOLLECTIVE ;  /* 0x000000000000791b */ /* 0x003fe20003800000 */
.L_x_4886:
        /* <DEDUP_REMOVED lines=13> */
.L_x_4887:
[----:B------:R-:W-:Y:S02]  /*13cf0*/  IMAD.MOV.U32 R13, RZ, RZ, R22 ;  /* 0x000000ffff0d7224 */ /* 0x000fe400078e0016 */
[----:B------:R-:W-:Y:S01]  /*13d00*/  IMAD.MOV.U32 R12, RZ, RZ, 0x4 ;  /* 0x00000004ff0c7424 */ /* 0x000fe200078e00ff */
[----:B------:R-:W-:-:S13]  /*13d10*/  IADD3 R2, P0, R14, R17, RZ ;  /* 0x000000110e027210 */ /* 0x000fda0007f1e0ff */
[----:B------:R-:W-:Y:S05]  /*13d20*/  WARPSYNC.COLLECTIVE R15, `(.L_x_4888) ;  /* 0x000000000f087348 */ /* 0x000fea0003c00000 */
[----:B------:R0:W1:Y:S02]  /*13d30*/  SHFL.IDX P6, R14, R13, R12, R11 ;  /* 0x0000000c0d0e7389 */ /* 0x00006400000c000b */
[----:B01----:R-:W-:Y:S01]  /*13d40*/  ENDCOLLECTIVE ;  /* 0x000000000000791b */ /* 0x003fe20003800000 */
.L_x_4888:
        /* <DEDUP_REMOVED lines=13> */
.L_x_4889:
[----:B------:R-:W-:Y:S02]  /*13e20*/  IMAD.MOV.U32 R13, RZ, RZ, R22 ;  /* 0x000000ffff0d7224 */ /* 0x000fe400078e0016 */
[----:B------:R-:W-:Y:S01]  /*13e30*/  IMAD.MOV.U32 R12, RZ, RZ, 0x5 ;  /* 0x00000005ff0c7424 */ /* 0x000fe200078e00ff */
[----:B------:R-:W-:-:S13]  /*13e40*/  IADD3 R2, P0, R14, R17, RZ ;  /* 0x000000110e027210 */ /* 0x000fda0007f1e0ff */
[----:B------:R-:W-:Y:S05]  /*13e50*/  WARPSYNC.COLLECTIVE R15, `(.L_x_4890) ;  /* 0x000000000f087348 */ /* 0x000fea0003c00000 */
[----:B------:R0:W1:Y:S02]  /*13e60*/  SHFL.IDX P6, R14, R13, R12, R11 ;  /* 0x0000000c0d0e7389 */ /* 0x00006400000c000b */
[----:B01----:R-:W-:Y:S01]  /*13e70*/  ENDCOLLECTIVE ;  /* 0x000000000000791b */ /* 0x003fe20003800000 */
.L_x_4890:
        /* <DEDUP_REMOVED lines=13> */
.L_x_4891:
[----:B------:R-:W-:Y:S05]  /*13f50*/  BRA `(.L_x_4892) ;  /* 0xffffffc000407947 */ /* 0x000fea000383ffff */
.L_x_4783:
[----:B0-----:R0:W1:Y:S02]  /*13f60*/  SYNCS.PHASECHK.TRANS64.TRYWAIT P0, [R7+URZ+0x32420], R6 ;  /* 0x03242006070075a7 */ /* 0x001064000800017f */
[----:B-1----:R-:W-:Y:S05]  /*13f70*/  @!P0 NANOSLEEP.SYNCS 0x989680 ;  /* 0x009896800000895d */ /* 0x002fea0003900000 */
[----:B------:R-:W1:Y:S02]  /*13f80*/  @!P0 SYNCS.PHASECHK.TRANS64 P0, [R7+URZ+0x32420], R6 ;  /* 0x03242006070085a7 */ /* 0x000e64000800007f */
[----:B-1----:R-:W-:Y:S05]  /*13f90*/  @!P0 BRA `(.L_x_4783) ;  /* 0xfffffffc00f08947 */ /* 0x002fea000383ffff */
[----:B------:R-:W-:Y:S05]  /*13fa0*/  BRA `(.L_x_4893) ;  /* 0xffffffc000c87947 */ /* 0x000fea000383ffff */
.L_x_4784:
        /* <DEDUP_REMOVED lines=11> */
.L_x_4895:
[----:B------:R-:W-:Y:S05]  /*14060*/  BSYNC B0 ;  /* 0x0000000000007941 */ /* 0x000fea0003800000 */
.L_x_4894:
[----:B------:R-:W-:Y:S05]  /*14070*/  BRA `(.L_x_4896) ;  /* 0xffffffc000b07947 */ /* 0x000fea000383ffff */
.L_x_4785:
[----:B------:R-:W-:Y:S01]  /*14080*/  BSSY B0, `(.L_x_4897) ;  /* 0x0000006000007945 */ /* 0x000fe20003800000 */
[----:B------:R-:W-:-:S07]  /*14090*/  IMAD.MOV.U32 R15, RZ, RZ, -0x1 ;  /* 0xffffffffff0f7424 */ /* 0x000fce00078e00ff */
[----:B012--5:R-:W-:Y:S05]  /*140a0*/  WARPSYNC.COLLECTIVE R15, `(.L_x_4898) ;  /* 0x000000000f0c7348 */ /* 0x027fea0003c00000 */
[----:B------:R-:W-:Y:S02]  /*140b0*/  ELECT P6, UR62, PT ;  /* 0x00000000003e782f */ /* 0x000fe400038c0000 */
[----:B------:R-:W-:Y:S01]  /*140c0*/  MOV R14, UR62 ;  /* 0x0000003e000e7c02 */ /* 0x000fe20008000f00 */
[----:B012--5:R-:W-:Y:S10]  /*140d0*/  ENDCOLLECTIVE ;  /* 0x000000000000791b */ /* 0x027ff40003800000 */
.L_x_4898:
[----:B------:R-:W-:Y:S05]  /*140e0*/  BSYNC B0 ;  /* 0x0000000000007941 */ /* 0x000fea0003800000 */
.L_x_4897:
[----:B------:R-:W-:Y:S05]  /*140f0*/  BRA `(.L_x_4899) ;  /* 0xffffffc000a47947 */ /* 0x000fea000383ffff */
.L_x_4787:
[----:B-1----:R1:W3:Y:S02]  /*14100*/  SYNCS.PHASECHK.TRANS64.TRYWAIT P1, [R5+URZ+0x32440], R2 ;  /* 0x03244002050075a7 */ /* 0x0022e4000802017f */
[----:B---3--:R-:W-:Y:S05]  /*14110*/  @!P1 NANOSLEEP.SYNCS 0x989680 ;  /* 0x009896800000995d */ /* 0x008fea0003900000 */
[----:B------:R-:W3:Y:S02]  /*14120*/  @!P1 SYNCS.PHASECHK.TRANS64 P1, [R5+URZ+0x32440], R2 ;  /* 0x03244002050095a7 */ /* 0x000ee4000802007f */
[----:B---3--:R-:W-:Y:S05]  /*14130*/  @!P1 BRA `(.L_x_4787) ;  /* 0xfffffffc00f09947 */ /* 0x008fea000383ffff */
[----:B------:R-:W-:Y:S05]  /*14140*/  BRA `(.L_x_4900) ;  /* 0xffffffc000cc7947 */ /* 0x000fea000383ffff */
.L_x_4789:
[----:B0-----:R0:W3:Y:S02]  /*14150*/  SYNCS.PHASECHK.TRANS64.TRYWAIT P1, [R7+URZ+0x32440], R0 ;  /* 0x03244000070075a7 */ /* 0x0010e4000802017f */
[----:B---3--:R-:W-:Y:S05]  /*14160*/  @!P1 NANOSLEEP.SYNCS 0x989680 ;  /* 0x009896800000995d */ /* 0x008fea0003900000 */
[----:B------:R-:W3:Y:S02]  /*14170*/  @!P1 SYNCS.PHASECHK.TRANS64 P1, [R7+URZ+0x32440], R0 ;  /* 0x03244000070095a7 */ /* 0x000ee4000802007f */
[----:B---3--:R-:W-:Y:S05]  /*14180*/  @!P1 BRA `(.L_x_4789) ;  /* 0xfffffffc00f09947 */ /* 0x008fea000383ffff */
[----:B------:R-:W-:Y:S05]  /*14190*/  BRA `(.L_x_4901) ;  /* 0xffffffc000d87947 */ /* 0x000fea000383ffff */
.L_x_4791:
[----:B---3--:R3:W4:Y:S02]  /*141a0*/  SYNCS.PHASECHK.TRANS64.TRYWAIT P1, [R5+URZ+0x32460], R2 ;  /* 0x03246002050075a7 */ /* 0x008724000802017f */
[----:B----4-:R-:W-:Y:S05]  /*141b0*/  @!P1 NANOSLEEP.SYNCS 0x989680 ;  /* 0x009896800000995d */ /* 0x010fea0003900000 */
[----:B------:R-:W4:Y:S02]  /*141c0*/  @!P1 SYNCS.PHASECHK.TRANS64 P1, [R5+URZ+0x32460], R2 ;  /* 0x03246002050095a7 */ /* 0x000f24000802007f */
[----:B----4-:R-:W-:Y:S05]  /*141d0*/  @!P1 BRA `(.L_x_4791) ;  /* 0xfffffffc00f09947 */ /* 0x010fea000383ffff */
[----:B------:R-:W-:Y:S05]  /*141e0*/  BRA `(.L_x_4902) ;  /* 0xffffffc000d47947 */ /* 0x000fea000383ffff */
.L_x_4903:
        /* <DEDUP_REMOVED lines=9> */
.L_x_6572:


//--------------------- .text._ZN7cutlass13device_kernelIN5flash11enable_sm90INS1_16FlashAttnFwdSm90INS1_25CollectiveMainloopFwdSm90ILi2EN4cute5tupleIJNS5_1CILi1EEES8_S8_EEENS6_IJNS7_ILi128EEENS7_ILi96EEENS7_ILi64EEEEEELi256ENS_6half_tEfNS_4arch4Sm90ELb1ELb0ELb0ELb1ELb1ELb0ELb0ELb1ELb0ELb1ELb1ELb0EEENS1_21CollectiveEpilogueFwdINS6_IJSA_NS7_ILi256EEESB_EEES9_SE_SG_Li256ELb1ELb1ELb1ELb0EEENS1_36VarlenDynamicPersistentTileSchedulerILi128ELi96ELi256ELi128ELb1ELb1ELb1ELb1ELb1ELb1EEEEEEEEEvNT_6ParamsE --------------------------
	.section	.text._ZN7cutlass13device_kernelIN5flash11enable_sm90INS1_16FlashAttnFwdSm90INS1_25CollectiveMainloopFwdSm90ILi2EN4cute5tupleIJNS5_1CILi1EEES8_S8_EEENS6_IJNS7_ILi128EEENS7_ILi96EEENS7_ILi64EEEEEELi256ENS_6half_tEfNS_4arch4Sm90ELb1ELb0ELb0ELb1ELb1ELb0ELb0ELb1ELb0ELb1ELb1ELb0EEENS1_21CollectiveEpilogueFwdINS6_IJSA_NS7_ILi256EEESB_EEES9_SE_SG_Li256ELb1ELb1ELb1ELb0EEENS1_36VarlenDynamicPersistentTileSchedulerILi128ELi96ELi256ELi128ELb1ELb1ELb1ELb1ELb1ELb1EEEEEEEEEvNT_6ParamsE,"ax",@progbits
	.align	128
.text._ZN7cutlass13device_kernelIN5flash11enable_sm90INS1_16FlashAttnFwdSm90INS1_25CollectiveMainloopFwdSm90ILi2EN4cute5tupleIJNS5_1CILi1EEES8_S8_EEENS6_IJNS7_ILi128EEENS7_ILi96EEENS7_ILi64EEEEEELi256ENS_6half_tEfNS_4arch4Sm90ELb1ELb0ELb0ELb1ELb1ELb0ELb0ELb1ELb0ELb1ELb1ELb0EEENS1_21CollectiveEpilogueFwdINS6_IJSA_NS7_ILi256EEESB_EEES9_SE_SG_Li256ELb1ELb1ELb1ELb0EEENS1_36VarlenDynamicPersistentTileSchedulerILi128ELi96ELi256ELi128ELb1ELb1ELb1ELb1ELb1ELb1EEEEEEEEEvNT_6ParamsE:
        .type           _ZN7cutlass13device_kernelIN5flash11enable_sm90INS1_16FlashAttnFwdSm90INS1_25CollectiveMainloopFwdSm90ILi2EN4cute5tupleIJNS5_1CILi1EEES8_S8_EEENS6_IJNS7_ILi128EEENS7_ILi96EEENS7_ILi64EEEEEELi256ENS_6half_tEfNS_4arch4Sm90ELb1ELb0ELb0ELb1ELb1ELb0ELb0ELb1ELb0ELb1ELb1ELb0EEENS1_21CollectiveEpilogueFwdINS6_IJSA_NS7_ILi256EEESB_EEES9_SE_SG_Li256ELb1ELb1ELb1ELb0EEENS1_36VarlenDynamicPersistentTileSchedulerILi128ELi96ELi256ELi128ELb1ELb1ELb1ELb1ELb1ELb1EEEEEEEEEvNT_6ParamsE,@function
        .size           _ZN7cutlass13device_kernelIN5flash11enable_sm90INS1_16FlashAttnFwdSm90INS1_25CollectiveMainloopFwdSm90ILi2EN4cute5tupleIJNS5_1CILi1EEES8_S8_EEENS6_IJNS7_ILi128EEENS7_ILi96EEENS7_ILi64EEEEEELi256ENS_6half_tEfNS_4arch4Sm90ELb1ELb0ELb0ELb1ELb1ELb0ELb0ELb1ELb0ELb1ELb1ELb0EEENS1_21CollectiveEpilogueFwdINS6_IJSA_NS7_ILi256EEESB_EEES9_SE_SG_Li256ELb1ELb1ELb1ELb0EEENS1_36VarlenDynamicPersistentTileSchedulerILi128ELi96ELi256ELi128ELb1ELb1ELb1ELb1ELb1ELb1EEEEEEEEEvNT_6ParamsE,(.L_x_6573 - _ZN7cutlass13device_kernelIN5flash11enable_sm90INS1_16FlashAttnFwdSm90INS1_25CollectiveMainloopFwdSm90ILi2EN4cute5tupleIJNS5_1CILi1EEES8_S8_EEENS6_IJNS7_ILi128EEENS7_ILi96EEENS7_ILi64EEEEEELi256ENS_6half_tEfNS_4arch4Sm90ELb1ELb0ELb0ELb1ELb1ELb0ELb0ELb1ELb0ELb1ELb1ELb0EEENS1_21CollectiveEpilogueFwdINS6_IJSA_NS7_ILi256EEESB_EEES9_SE_SG_Li256ELb1ELb1ELb1ELb0EEENS1_36VarlenDynamicPersistentTileSchedulerILi128ELi96ELi256ELi128ELb1ELb1ELb1ELb1ELb1ELb1EEEEEEEEEvNT_6ParamsE)
        .other          _ZN7cutlass13device_kernelIN5flash11enable_sm90INS1_16FlashAttnFwdSm90INS1_25CollectiveMainloopFwdSm90ILi2EN4cute5tupleIJNS5_1CILi1EEES8_S8_EEENS6_IJNS7_ILi128EEENS7_ILi96EEENS7_ILi64EEEEEELi256ENS_6half_tEfNS_4arch4Sm90ELb1ELb0ELb0ELb1ELb1ELb0ELb0ELb1ELb0ELb1ELb1ELb0EEENS1_21CollectiveEpilogueFwdINS6_IJSA_NS7_ILi256EEESB_EEES9_SE_SG_Li256ELb1ELb1ELb1ELb0EEENS1_36VarlenDynamicPersistentTileSchedulerILi128ELi96ELi256ELi128ELb1ELb1ELb1ELb1ELb1ELb1EEEEEEEEEvNT_6ParamsE,@"STO_CUDA_ENTRY STV_DEFAULT"
_ZN7cutlass13device_kernelIN5flash11enable_sm90INS1_16FlashAttnFwdSm90INS1_25CollectiveMainloopFwdSm90ILi2EN4cute5tupleIJNS5_1CILi1EEES8_S8_EEENS6_IJNS7_ILi128EEENS7_ILi96EEENS7_ILi64EEEEEELi256ENS_6half_tEfNS_4arch4Sm90ELb1ELb0ELb0ELb1ELb1ELb0ELb0ELb1ELb0ELb1ELb1ELb0EEENS1_21CollectiveEpilogueFwdINS6_IJSA_NS7_ILi256EEESB_EEES9_SE_SG_Li256ELb1ELb1ELb1ELb0EEENS1_36VarlenDynamicPersistentTileSchedulerILi128ELi96ELi256ELi128ELb1ELb1ELb1ELb1ELb1ELb1EEEEEEEEEvNT_6ParamsE:
        /* <DEDUP_REMOVED lines=45> */
.L_x_4904:
        /* <DEDUP_REMOVED lines=22> */
.L_x_4905:
        /* <DEDUP_REMOVED lines=18> */
.L_x_4906:
        /* <DEDUP_REMOVED lines=22> */
.L_x_4907:
        /* <DEDUP_REMOVED lines=23> */
.L_x_4908:
        /* <DEDUP_REMOVED lines=8> */
.L_x_4910:
        /* <DEDUP_REMOVED lines=63> */
[----:B------:R-:W-:-:S02]  /*0c90*/  IMAD.IADD R5, R12, 0x1, -R5 ;  /* 0x000000010c057824 */ /* 0x000fc400078e0a05 */
        /* <DEDUP_REMOVED lines=57> */
.L_x_4974:
[----:B------:R-:W-:Y:S01]  /*1030*/  ULDC.64 UR8, c[0x0][0xc88] ;  /* 0x0003220000087ab9 */ /* 0x000fe20000000a00 */
[----:B------:R-:W-:Y:S01]  /*1040*/  ULDC.64 UR10, c[0x0][0xa18] ;  /* 0x00028600000a7ab9 */ /* 0x000fe20000000a00 */
[----:B------:R-:W-:Y:S02]  /*1050*/  UIMAD.WIDE UR8, UR7, 0x4, UR8 ;  /* 0x00000004070878a5 */ /* 0x000fe4000f8e0208 */
[----:B------:R-:W-:Y:S01]  /*1060*/  UISETP.NE.U32.AND UP1, UPT, UR10, URZ, UPT ;  /* 0x0000003f0a00728c */ /* 0x000fe2000bf25070 */
[----:B------:R-:W-:Y:S01]  /*1070*/  ULDC UR4, c[0x0][0x424] ;  /* 0x0001090000047ab9 */ /* 0x000fe20000000800 */
[----:B------:R-:W-:Y:S02]  /*1080*/  ULDC UR7, c[0x0][0x2f0] ;  /* 0x0000bc0000077ab9 */ /* 0x000fe40000000800 */
[----:B01-34-:R-:W-:Y:S02]  /*1090*/  IMAD.U32 R4, RZ, RZ, UR8 ;  /* 0x00000008ff047e24 */ /* 0x01bfe4000f8e00ff */
[----:B------:R-:W-:Y:S01]  /*10a0*/  IMAD.U32 R5, RZ, RZ, UR9 ;  /* 0x00000009ff057e24 */ /* 0x000fe2000f8e00ff */
[----:B------:R-:W-:-:S04]  /*10b0*/  ULDC.64 UR8, c[0x0][0xa28] ;  /* 0x00028a0000087ab9 */ /* 0x000fc80000000a00 */
[----:B--2---:R-:W2:Y:S01]  /*10c0*/  LDG.E R4, desc[UR52][R4.64] ;  /* 0x0000003404047981 */ /* 0x004ea2000c1e1900 */
        /* <DEDUP_REMOVED lines=16> */
[----:B------:R-:W2:Y:S01]  /*11d0*/  @P0 LDG.E R4, desc[UR52][R4.64] ;  /* 0x0000003404040981 */ /* 0x000ea2000c1e1900 */
[----:B------:R-:W-:Y:S01]  /*11e0*/  UISETP.NE.U32.AND UP0, UPT, UR8, URZ, UPT ;  /* 0x0000003f0800728c */ /* 0x000fe2000bf05070 */
[----:B------:R-:W-:Y:S02]  /*11f0*/  ULDC.64 UR10, c[0x0][0xa20] ;  /* 0x00028800000a7ab9 */ /* 0x000fe40000000a00 */
[----:B------:R-:W3:Y:S01]  /*1200*/  @P2 LDG.E R6, desc[UR52][R6.64] ;  /* 0x0000003406062981 */ /* 0x000ee2000c1e1900 */
[----:B------:R-:W-:Y:S01]  /*1210*/  UISETP.NE.AND.EX UP0, UPT, UR9, URZ, UPT, UP0 ;  /* 0x0000003f0900728c */ /* 0x000fe2000bf05300 */
[----:B------:R-:W-:Y:S01]  /*1220*/  ISETP.NE.U32.AND P1, PT, RZ, UR10, PT ;  /* 0x0000000aff007c0c */ /* 0x000fe2000bf25070 */
[----:B------:R-:W-:Y:S01]  /*1230*/  UMOV UR48, URZ ;  /* 0x0000003f00307c82 */ /* 0x000fe20008000000 */
[----:B------:R-:W-:Y:S02]  /*1240*/  ULOP3.LUT UR41, UR5, 0xffff, URZ, 0xc0, !UPT ;  /* 0x0000ffff05297892 */ /* 0x000fe4000f8ec03f */
[----:B------:R-:W-:Y:S01]  /*1250*/  USEL UR4, UR4, 0x1, UP0 ;  /* 0x0000000104047887 */ /* 0x000fe20008000000 */
[----:B------:R-:W-:-:S03]  /*1260*/  ISETP.NE.AND.EX P1, PT, RZ, UR11, PT, P1 ;  /* 0x0000000bff007c0c */ /* 0x000fc6000bf25310 */
[----:B------:R-:W-:Y:S01]  /*1270*/  UIMAD UR4, UR4, UR7, URZ ;  /* 0x00000007040472a4 */ /* 0x000fe2000f8e023f */
[----:B--2---:R-:W-:Y:S02]  /*1280*/  @P0 R2UR UR48, R4 ;  /* 0x00000000043002ca */ /* 0x004fe400000e0000 */
[----:B---3--:R-:W-:Y:S01]  /*1290*/  @P2 R2UR UR49, R6 ;  /* 0x00000000063122ca */ /* 0x008fe200000e0000 */
[----:B-----5:R-:W-:-:S14]  /*12a0*/  @P2 BRA `(.L_x_4911) ;  /* 0x0000000000382947 */ /* 0x020fdc0003800000 */
[----:B------:R-:W-:Y:S01]  /*12b0*/  ULDC.64 UR8, c[0x0][0xa00] ;  /* 0x0002800000087ab9 */ /* 0x000fe20000000a00 */
[----:B------:R-:W-:Y:S01]  /*12c0*/  ULDC UR49, c[0x0][0x288] ;  /* 0x0000a20000317ab9 */ /* 0x000fe20000000800 */
        /* <DEDUP_REMOVED lines=12> */
.L_x_4911:
[----:B------:R-:W-:Y:S05]  /*1390*/  @!P1 BRA `(.L_x_4912) ;  /* 0x00000000001c9947 */ /* 0x000fea0003800000 */
[----:B------:R-:W-:-:S04]  /*13a0*/  ULEA UR4, UP0, UR39, UR10, 0x2 ;  /* 0x0000000a27047291 */ /* 0x000fc8000f80103f */
[----:B------:R-:W-:Y:S02]  /*13b0*/  ULEA.HI.X UR7, UR39, UR11, UR40, 0x2, UP0 ;  /* 0x0000000b27077291 */ /* 0x000fe400080f1428 */
[----:B------:R-:W-:-:S04]  /*13c0*/  IMAD.U32 R4, RZ, RZ, UR4 ;  /* 0x00000004ff047e24 */ /* 0x000fc8000f8e00ff */
[----:B------:R-:W-:-:S05]  /*13d0*/  IMAD.U32 R5, RZ, RZ, UR7 ;  /* 0x00000007ff057e24 */ /* 0x000fca000f8e00ff */
[----:B------:R-:W2:Y:S02]  /*13e0*/  LDG.E R4, desc[UR52][R4.64] ;  /* 0x0000003404047981 */ /* 0x000ea4000c1e1900 */
[----:B--2---:R-:W-:Y:S01]  /*13f0*/  R2UR UR4, R4 ;  /* 0x00000000040472ca */ /* 0x004fe200000e0000 */
[----:B------:R-:W-:-:S14]  /*1400*/  BRA `(.L_x_4913) ;  /* 0x0000000000347947 */ /* 0x000fdc0003800000 */
.L_x_4912:
        /* <DEDUP_REMOVED lines=13> */
.L_x_4913:
[----:B------:R-:W-:Y:S01]  /*14e0*/  ULDC UR7, c[0x0][0x448] ;  /* 0x0001120000077ab9 */ /* 0x000fe20000000800 */
[----:B------:R-:W-:Y:S02]  /*14f0*/  USHF.L.U32 UR42, UR6, 0x7, URZ ;  /* 0x00000007062a7899 */ /* 0x000fe4000800063f */
[----:B------:R-:W-:Y:S02]  /*1500*/  UISETP.NE.AND UP0, UPT, UR7, 0x1, UPT ;  /* 0x000000010700788c */ /* 0x000fe4000bf05270 */
[----:B------:R-:W-:Y:S02]  /*1510*/  UIADD3 UR8, UR42, 0x7f, URZ ;  /* 0x0000007f2a087890 */ /* 0x000fe4000fffe03f */
[----:B------:R-:W-:Y:S02]  /*1520*/  UIADD3 UR48, -UR48, UR4, URZ ;  /* 0x0000000430307290 */ /* 0x000fe4000fffe13f */
[----:B------:R-:W-:Y:S02]  /*1530*/  UP2UR UR50, UPR, URZ, 0x1 ;  /* 0x000000013f327883 */ /* 0x000fe40008000000 */
[----:B------:R-:W-:-:S03]  /*1540*/  UIADD3 UR4, UR48, 0x60, -UR49 ;  /* 0x0000006030047890 */ /* 0x000fc6000fffe831 */
[----:B------:R-:W-:Y:S01]  /*1550*/  @UP0 ULDC UR6, c[0x0][0x44c] ;  /* 0x0001130000060ab9 */ /* 0x000fe20000000800 */
[----:B------:R-:W-:Y:S01]  /*1560*/  @UP0 ULDC UR9, c[0x0][0x450] ;  /* 0x0001140000090ab9 */ /* 0x000fe20000000800 */
[----:B------:R-:W-:Y:S02]  /*1570*/  UIMAD.WIDE.U32 UR6, UR8, UR6, URZ ;  /* 0x00000006080672a5 */ /* 0x000fe4000f8e003f */
[----:B------:R-:W-:Y:S02]  /*1580*/  UIADD3 UR6, UR48, 0x5f, URZ ;  /* 0x0000005f30067890 */ /* 0x000fe4000fffe03f */
[----:B------:R-:W-:Y:S02]  /*1590*/  @UP0 USHF.R.U32.HI UR8, URZ, UR9, UR7 ;  /* 0x000000093f080299 */ /* 0x000fe40008011607 */
[----:B------:R-:W-:Y:S02]  /*15a0*/  UIMAD.WIDE UR6, UR6, 0x2aaaaaab, URZ ;  /* 0x2aaaaaab060678a5 */ /* 0x000fe4000f8e023f */
[----:B------:R-:W-:-:S02]  /*15b0*/  UIADD3 UR8, UR4, UR8, URZ ;  /* 0x0000000804087290 */ /* 0x000fc4000fffe03f */
[----:B------:R-:W-:Y:S02]  /*15c0*/  USHF.R.U32.HI UR4, URZ, 0x1f, UR7 ;  /* 0x0000001f3f047899 */ /* 0x000fe40008011607 */
[----:B------:R-:W-:Y:S02]  /*15d0*/  UIMAD.WIDE UR8, UR8, 0x2aaaaaab, URZ ;  /* 0x2aaaaaab080878a5 */ /* 0x000fe4000f8e023f */
[----:B------:R-:W-:Y:S02]  /*15e0*/  ULEA.HI.SX32 UR7, UR7, UR4, 0x1c ;  /* 0x0000000407077291 */ /* 0x000fe4000f8fe23f */
[----:B------:R-:W-:Y:S02]  /*15f0*/  USHF.R.U32.HI UR6, URZ, 0x1f, UR9 ;  /* 0x0000001f3f067899 */ /* 0x000fe40008011609 */
[----:B------:R-:W-:Y:S02]  /*1600*/  ULOP3.LUT UR4, UR5, 0xff000000, URZ, 0xc0, !UPT ;  /* 0xff00000005047892 */ /* 0x000fe4000f8ec03f */
[----:B------:R-:W-:-:S02]  /*1610*/  ULEA.HI.SX32 UR6, UR9, UR6, 0x1c ;  /* 0x0000000609067291 */ /* 0x000fc4000f8fe23f */
[----:B------:R-:W-:Y:S02]  /*1620*/  ULOP3.LUT UR5, UR5, 0xff0000, URZ, 0xc0, !UPT ;  /* 0x00ff000005057892 */ /* 0x000fe4000f8ec03f */
[----:B------:R-:W-:Y:S02]  /*1630*/  UISETP.LT.AND UP0, UPT, UR7, UR6, UPT ;  /* 0x000000060700728c */ /* 0x000fe4000bf01270 */
[----:B------:R-:W-:Y:S02]  /*1640*/  USHF.R.U32.HI UR4, URZ, 0x8, UR4 ;  /* 0x000000083f047899 */ /* 0x000fe40008011604 */
[----:B------:R-:W-:Y:S02]  /*1650*/  USEL UR9, UR7, UR6, UP0 ;  /* 0x0000000607097287 */ /* 0x000fe40008000000 */
[----:B------:R-:W-:Y:S02]  /*1660*/  ULEA.HI UR5, UR5, UR4, URZ, 0x10 ;  /* 0x0000000405057291 */ /* 0x000fe4000f8f803f */
[----:B------:R-:W-:-:S02]  /*1670*/  UISETP.GE.AND UP0, UPT, UR9, 0x1, UPT ;  /* 0x000000010900788c */ /* 0x000fc4000bf06270 */
[----:B------:R-:W-:Y:S01]  /*1680*/  ULOP3.LUT UR43, UR5, 0xff, URZ, 0xc0, !UPT ;  /* 0x000000ff052b7892 */ /* 0x000fe2000f8ec03f */
[----:B------:R-:W-:Y:S01]  /*1690*/  UMOV UR4, URZ ;  /* 0x0000003f00047c82 */ /* 0x000fe20008000000 */
[----:B------:R-:W-:Y:S02]  /*16a0*/  USHF.R.U32.HI UR44, URZ, 0x10, UR5 ;  /* 0x000000103f2c7899 */ /* 0x000fe40008011605 */
[----:B------:R-:W-:-:S13]  /*16b0*/  PLOP3.LUT P0, PT, PT, PT, UP0, 0x80, 0x0 ;  /* 0x000000000000781c */ /* 0x000fda0003f0f008 */
[----:B------:R-:W-:Y:S05]  /*16c0*/  @!P0 BRA `(.L_x_4914) ;  /* 0x0000000000908947 */ /* 0x000fea0003800000 */
        /* <DEDUP_REMOVED lines=36> */
.L_x_4914:
        /* <DEDUP_REMOVED lines=111> */
.L_x_4916:
        /* <DEDUP_REMOVED lines=13> */
.L_x_5061:
[----:B0-----:R-:W-:Y:S01]  /*20d0*/  IMAD.U32 R0, RZ, RZ, UR47 ;  /* 0x0000002fff007e24 */ /* 0x001fe2000f8e00ff */
[----:B------:R-:W-:Y:S05]  /*20e0*/  WARPSYNC.ALL ;  /* 0x0000000000007948 */ /* 0x000fea0003800000 */
[----:B------:R0:W-:Y:S01]  /*20f0*/  BAR.SYNC.DEFER_BLOCKING R8, 0x100 ;  /* 0x000400080000751d */ /* 0x0001e20000010000 */
[----:B------:R-:W-:-:S13]  /*2100*/  ISETP.NE.AND P0, PT, R0, 0x3, PT ;  /* 0x000000030000780c */ /* 0x000fda0003f05270 */
[----:B0-----:R-:W-:Y:S05]  /*2110*/  @!P0 BRA `(.L_x_4918) ;  /* 0x0000000000048947 */ /* 0x001fea0003800000 */
[----:B------:R-:W-:Y:S01]  /*2120*/  BPT.TRAP 0x1 ;  /* 0x000000040000795c */ /* 0x000fe20000300000 */
.L_x_4918:
[----:B------:R-:W-:Y:S01]  /*2130*/  R2UR UR22, R7 ;  /* 0x00000000071672ca */ /* 0x000fe200000e0000 */
[----:B------:R-:W-:-:S05]  /*2140*/  IMAD.U32 R9, RZ, RZ, UR36 ;  /* 0x00000024ff097e24 */ /* 0x000fca000f8e00ff */
[----:B------:R-:W-:-:S07]  /*2150*/  SHF.L.U32 R9, R9, 0x1f, RZ ;  /* 0x0000001f09097819 */ /* 0x000fce00000006ff */
[----:B------:R-:W-:-:S09]  /*2160*/  ULEA UR22, UR37, UR22, 0x3 ;  /* 0x0000001625167291 */ /* 0x000fd2000f8e183f */
[----:B------:R0:W1:Y:S01]  /*2170*/  SYNCS.PHASECHK.TRANS64.TRYWAIT P1, [UR22+0x22830], R9 ;  /* 0x02283009ff0075a7 */ /* 0x0000620008020156 */
[----:B------:R-:W-:Y:S05]  /*2180*/  @!P0 BRA `(.L_x_4919) ;  /* 0x0000000000048947 */ /* 0x000fea0003800000 */
[----:B------:R-:W-:Y:S01]  /*2190*/  BPT.TRAP 0x1 ;  /* 0x000000040000795c */ /* 0x000fe20000300000 */
.L_x_4919:
[----:B-1----:R-:W-:Y:S05]  /*21a0*/  @P1 BRA `(.L_x_4920) ;  /* 0x0000000000081947 */ /* 0x002fea0003800000 */
[----:B------:R-:W1:Y:S02]  /*21b0*/  SYNCS.PHASECHK.TRANS64.TRYWAIT P1, [UR22+0x22830], R9 ;  /* 0x02283009ff0075a7 */ /* 0x000e640008020156 */
[----:B-1----:R-:W-:Y:S05]  /*21c0*/  @!P1 BRA `(.L_x_4921) ;  /* 0x0000011400089947 */ /* 0x002fea0003800000 */
.L_x_4920:
        /* <DEDUP_REMOVED lines=39> */
.L_x_4922:
[----:B------:R-:W-:Y:S01]  /*2440*/  UISETP.NE.AND UP0, UPT, UR50, URZ, UPT ;  /* 0x0000003f3200728c */ /* 0x000fe2000bf05270 */
[----:B------:R-:W-:Y:S01]  /*2450*/  VIADD R3, R16, UR42 ;  /* 0x0000002a10037c36 */ /* 0x000fe20008000000 */
[----:B------:R-:W-:Y:S01]  /*2460*/  ULDC UR10, c[0x0][0x988] ;  /* 0x00026200000a7ab9 */ /* 0x000fe20000000800 */
[----:B------:R-:W2:Y:S03]  /*2470*/  S2UR UR7, SR_CgaCtaId ;  /* 0x00000000000779c3 */ /* 0x000ea60000008800 */
[----:B------:R-:W-:Y:S02]  /*2480*/  PLOP3.LUT P1, PT, PT, PT, UP0, 0x80, 0x0 ;  /* 0x000000000000781c */ /* 0x000fe40003f2f008 */
[----:B------:R-:W-:-:S03]  /*2490*/  PLOP3.LUT P2, PT, PT, PT, UP0, 0x80, 0x0 ;  /* 0x000000000000781c */ /* 0x000fc60003f4f008 */
[----:B------:R-:W-:-:S08]  /*24a0*/  @UP0 ULDC UR6, c[0x0][0x44c] ;  /* 0x0001130000060ab9 */ /* 0x000fd00000000800 */
[----:B------:R-:W-:Y:S01]  /*24b0*/  @P1 IMAD.HI.U32 R4, R3, UR6, RZ ;  /* 0x0000000603041c27 */ /* 0x000fe2000f8e00ff */
[----:B------:R-:W-:-:S04]  /*24c0*/  @UP0 ULDC UR6, c[0x0][0x450] ;  /* 0x0001140000060ab9 */ /* 0x000fc80000000800 */
[----:B------:R-:W-:Y:S01]  /*24d0*/  @P2 SHF.R.U32.HI R3, RZ, UR6, R4 ;  /* 0x00000006ff032c19 */ /* 0x000fe20008011604 */
[----:B------:R-:W-:-:S04]  /*24e0*/  UIMAD UR6, UR51, -0x60, UR48 ;  /* 0xffffffa0330678a4 */ /* 0x000fc8000f8e0230 */
[----:B------:R-:W3:Y:S02]  /*24f0*/  SHFL.IDX PT, R6, R3, 0x1, 0x1c1f ;  /* 0x003c1f0003067f89 */ /* 0x000ee400000e0000 */
[----:B------:R-:W-:Y:S01]  /*2500*/  IMAD.U32 R11, RZ, RZ, UR6 ;  /* 0x00000006ff0b7e24 */ /* 0x000fe2000f8e00ff */
[----:B------:R-:W-:Y:S01]  /*2510*/  UIADD3 UR6, UR22, 0x22840, URZ ;  /* 0x0002284016067890 */ /* 0x000fe2000fffe03f */
[----:B------:R-:W4:Y:S03]  /*2520*/  SHFL.IDX PT, R3, R3, RZ, 0x1c1f ;  /* 0x001c1fff03037589 */ /* 0x000f2600000e0000 */
[C-C-:B------:R-:W-:Y:S01]  /*2530*/  IADD3 R5, -R2.reuse, 0x61, R11.reuse ;  /* 0x0000006102057810 */ /* 0x140fe20007ffe10b */
[----:B--2---:R-:W-:Y:S01]  /*2540*/  UPRMT UR6, UR7, 0x654, UR6 ;  /* 0x0000065407067896 */ /* 0x004fe20008000006 */
[----:B------:R-:W-:-:S03]  /*2550*/  IADD3 R4, -R2, 0x60, R11 ;  /* 0x0000006002047810 */ /* 0x000fc60007ffe10b */
[----:B------:R-:W-:-:S05]  /*2560*/  VIADD R5, R5, -UR49 ;  /* 0x8000003105057c36 */ /* 0x000fca0008000000 */
[----:B------:R-:W-:Y:S01]  /*2570*/  SYNCS.ARRIVE.TRANS64.RED.A1T0 RZ, [UR6], RZ ;  /* 0x000000ffffff79a7 */ /* 0x000fe20008100406 */
[----:B---3--:R-:W-:-:S04]  /*2580*/  VIADDMNMX R6, R6, R5, R4, PT ;  /* 0x0000000506067246 */ /* 0x008fc80003800104 */
        /* <DEDUP_REMOVED lines=8> */
[C---:B------:R-:W-:Y:S02]  /*2610*/  ISETP.GT.AND P2, PT, R6.reuse, 0x10, PT ;  /* 0x000000100600780c */ /* 0x040fe40003f44270 */
[----:B------:R-:W-:Y:S02]  /*2620*/  FSEL R31, R31, -INF , P1 ;  /* 0xff8000001f1f7808 */ /* 0x000fe40000800000 */
[----:B------:R-:W-:Y:S02]  /*2630*/  FMNMX.FTZ R10, R15, R10, !PT ;  /* 0x0000000a0f0a7209 */ /* 0x000fe40007810000 */
        /* <DEDUP_REMOVED lines=57> */
[----:B------:R-:W-:Y:S02]  /*29d0*/  FSEL R71, R71, -INF , P1 ;  /* 0xff80000047477808 */ /* 0x000fe40000800000 */
[----:B------:R-:W-:Y:S02]  /*29e0*/  FMNMX.FTZ R10, R89, R10, !PT ;  /* 0x0000000a590a7209 */ /* 0x000fe40007810000 */
[----:B----4-:R-:W-:Y:S02]  /*29f0*/  VIADDMNMX R6, R3, R5, R4, PT ;  /* 0x0000000503067246 */ /* 0x010fe40003800104 */
[----:B------:R-:W-:-:S02]  /*2a00*/  FMNMX.FTZ R10, R71, R10, !PT ;  /* 0x0000000a470a7209 */ /* 0x000fc40007810000 */
[C---:B------:R-:W-:Y:S02]  /*2a10*/  ISETP.GT.AND P1, PT, R6.reuse, RZ, PT ;  /* 0x000000ff0600720c */ /* 0x040fe40003f24270 */
[C---:B------:R-:W-:Y:S01]  /*2a20*/  ISETP.GT.AND P2, PT, R6.reuse, 0x1, PT ;  /* 0x000000010600780c */ /* 0x040fe20003f44270 */
[----:B------:R-:W2:Y:S01]  /*2a30*/  SHFL.BFLY PT, R11, R10, 0x2, 0x1f ;  /* 0x0c401f000a0b7f89 */ /* 0x000ea200000e0000 */
[----:B------:R-:W-:Y:S02]  /*2a40*/  ISETP.GT.AND P3, PT, R6, 0x8, PT ;  /* 0x000000080600780c */ /* 0x000fe40003f64270 */
[----:B------:R-:W-:Y:S02]  /*2a50*/  FSEL R34, R25, -INF , P2 ;  /* 0xff80000019227808 */ /* 0x000fe40001000000 */
[----:B------:R-:W-:Y:S02]  /*2a60*/  FSEL R3, R28, -INF , P3 ;  /* 0xff8000001c037808 */ /* 0x000fe40001800000 */
[----:B------:R-:W-:-:S02]  /*2a70*/  ISETP.GT.AND P2, PT, R6, 0x10, PT ;  /* 0x000000100600780c */ /* 0x000fc40003f44270 */
[----:B------:R-:W-:Y:S02]  /*2a80*/  ISETP.GT.AND P3, PT, R6, 0x18, PT ;  /* 0x000000180600780c */ /* 0x000fe40003f64270 */
[----:B------:R-:W-:Y:S02]  /*2a90*/  FSEL R32, R32, -INF , P2 ;  /* 0xff80000020207808 */ /* 0x000fe40001000000 */
[----:B------:R-:W-:Y:S02]  /*2aa0*/  FSEL R36, R36, -INF , P3 ;  /* 0xff80000024247808 */ /* 0x000fe40001800000 */
[----:B--2---:R-:W-:Y:S02]  /*2ab0*/  FMNMX.FTZ R12, R10, R11, !PT ;  /* 0x0000000b0a0c7209 */ /* 0x004fe40007810000 */
[----:B------:R-:W-:Y:S02]  /*2ac0*/  FSEL R11, R24, -INF , P1 ;  /* 0xff800000180b7808 */ /* 0x000fe40000800000 */
[----:B------:R-:W-:Y:S01]  /*2ad0*/  ISETP.GT.AND P1, PT, R6, 0x9, PT ;  /* 0x000000090600780c */ /* 0x000fe20003f24270 */
[----:B------:R-:W2:Y:S01]  /*2ae0*/  SHFL.BFLY PT, R91, R12, 0x1, 0x1f ;  /* 0x0c201f000c5b7f89 */ /* 0x000ea200000e0000 */
[----:B------:R-:W-:-:S02]  /*2af0*/  FMNMX.FTZ R4, R11, R34, !PT ;  /* 0x000000220b047209 */ /* 0x000fc40007810000 */
[----:B------:R-:W-:Y:S02]  /*2b00*/  FSEL R29, R29, -INF , P1 ;  /* 0xff8000001d1d7808 */ /* 0x000fe40000800000 */
[----:B------:R-:W-:Y:S02]  /*2b10*/  FMNMX.FTZ R4, R3, R4, !PT ;  /* 0x0000000403047209 */ /* 0x000fe40007810000 */
[----:B------:R-:W-:Y:S02]  /*2b20*/  ISETP.GT.AND P1, PT, R6, 0x11, PT ;  /* 0x000000110600780c */ /* 0x000fe40003f24270 */
[----:B------:R-:W-:Y:S02]  /*2b30*/  FMNMX.FTZ R25, R29, R4, !PT ;  /* 0x000000041d197209 */ /* 0x000fe40007810000 */
[----:B------:R-:W-:Y:S02]  /*2b40*/  FSEL R33, R33, -INF , P1 ;  /* 0xff80000021217808 */ /* 0x000fe40000800000 */
[----:B------:R-:W-:-:S02]  /*2b50*/  FMNMX.FTZ R10, R32, R25, !PT ;  /* 0x00000019200a7209 */ /* 0x000fc40007810000 */
[----:B------:R-:W-:Y:S02]  /*2b60*/  ISETP.GT.AND P1, PT, R6, 0x19, PT ;  /* 0x000000190600780c */ /* 0x000fe40003f24270 */
[----:B------:R-:W-:Y:S02]  /*2b70*/  FMNMX.FTZ R25, R33, R10, !PT ;  /* 0x0000000a21197209 */ /* 0x000fe40007810000 */
[----:B------:R-:W-:Y:S02]  /*2b80*/  FSEL R37, R37, -INF , P1 ;  /* 0xff80000025257808 */ /* 0x000fe40000800000 */
[----:B------:R-:W-:Y:S02]  /*2b90*/  FMNMX.FTZ R10, R36, R25, !PT ;  /* 0x00000019240a7209 */ /* 0x000fe40007810000 */
[----:B------:R-:W-:Y:S02]  /*2ba0*/  ISETP.GT.AND P1, PT, R6, 0x21, PT ;  /* 0x000000210600780c */ /* 0x000fe40003f24270 */
[----:B--2---:R-:W-:-:S02]  /*2bb0*/  FMNMX.FTZ R5, R12, R91, !PT ;  /* 0x0000005b0c057209 */ /* 0x004fc40007810000 */
[----:B------:R-:W-:Y:S02]  /*2bc0*/  FSEL R41, R41, -INF , P1 ;  /* 0xff80000029297808 */ /* 0x000fe40000800000 */
[C---:B------:R-:W-:Y:S01]  /*2bd0*/  FSETP.NEU.FTZ.AND P2, PT, R5.reuse, -INF , PT ;  /* 0xff8000000500780b */ /* 0x040fe20003f5d000 */
[----:B------:R-:W-:Y:S01]  /*2be0*/  FMUL.FTZ R4, R5, UR10 ;  /* 0x0000000a05047c20 */ /* 0x000fe20008410000 */
[----:B------:R-:W-:-:S04]  /*2bf0*/  ISETP.GT.AND P1, PT, R6, 0x29, PT ;  /* 0x000000290600780c */ /* 0x000fc80003f24270 */
[----:B------:R-:W-:Y:S02]  /*2c00*/  FSEL R4, R4, RZ, P2 ;  /* 0x000000ff04047208 */ /* 0x000fe40001000000 */
[----:B------:R-:W-:Y:S02]  /*2c10*/  ISETP.GT.AND P2, PT, R6, 0x20, PT ;  /* 0x000000200600780c */ /* 0x000fe40003f44270 */
[----:B------:R-:W-:Y:S01]  /*2c20*/  FSEL R45, R45, -INF , P1 ;  /* 0xff8000002d2d7808 */ /* 0x000fe20000800000 */
[--C-:B------:R-:W-:Y:S01]  /*2c30*/  FFMA.FTZ R201, R13, UR10, -R4.reuse ;  /* 0x0000000a0dc97c23 */ /* 0x100fe20008010804 */
[----:B------:R-:W-:Y:S01]  /*2c40*/  FSEL R40, R40, -INF , P2 ;  /* 0xff80000028287808 */ /* 0x000fe20001000000 */
[--C-:B------:R-:W-:Y:S01]  /*2c50*/  FFMA.FTZ R203, R15, UR10, -R4.reuse ;  /* 0x0000000a0fcb7c23 */ /* 0x100fe20008010804 */
[----:B------:R-:W-:Y:S01]  /*2c60*/  FMNMX.FTZ R13, R37, R10, !PT ;  /* 0x0000000a250d7209 */ /* 0x000fe20007810000 */
[--C-:B------:R-:W-:Y:S01]  /*2c70*/  FFMA.FTZ R10, R27, UR10, -R4.reuse ;  /* 0x0000000a1b0a7c23 */ /* 0x100fe20008010804 */
[----:B------:R-:W-:Y:S01]  /*2c80*/  ISETP.GT.AND P2, PT, R6, 0x28, PT ;  /* 0x000000280600780c */ /* 0x000fe20003f44270 */
[----:B------:R-:W-:Y:S01]  /*2c90*/  MUFU.EX2 R201, R201 ;  /* 0x000000c900c97308 */ /* 0x000fe20000000800 */
[----:B------:R-:W-:Y:S01]  /*2ca0*/  FMNMX.FTZ R12, R40, R13, !PT ;  /* 0x0000000d280c7209 */ /* 0x000fe20007810000 */
[--C-:B------:R-:W-:Y:S01]  /*2cb0*/  FFMA.FTZ R153, R21, UR10, -R4.reuse ;  /* 0x0000000a15997c23 */ /* 0x100fe20008010804 */
[----:B------:R-:W-:Y:S01]  /*2cc0*/  FSEL R44, R44, -INF , P2 ;  /* 0xff8000002c2c7808 */ /* 0x000fe20001000000 */
[--C-:B------:R-:W-:Y:S01]  /*2cd0*/  FFMA.FTZ R73, R73, UR10, -R4.reuse ;  /* 0x0000000a49497c23 */ /* 0x100fe20008010804 */
[----:B------:R-:W-:Y:S01]  /*2ce0*/  FMNMX.FTZ R13, R41, R12, !PT ;  /* 0x0000000c290d7209 */ /* 0x000fe20007810000 */
[--C-:B------:R-:W-:Y:S01]  /*2cf0*/  FFMA.FTZ R39, R39, UR10, -R4.reuse ;  /* 0x0000000a27277c23 */ /* 0x100fe20008010804 */
[----:B------:R-:W-:Y:S01]  /*2d00*/  ISETP.GT.AND P2, PT, R6, 0x30, PT ;  /* 0x000000300600780c */ /* 0x000fe20003f44270 */
[----:B------:R-:W2:Y:S01]  /*2d10*/  MUFU.EX2 R10, R10 ;  /* 0x0000000a000a7308 */ /* 0x000ea20000000800 */
        /* <DEDUP_REMOVED lines=9> */
[----:B------:R-:W3:Y:S01]  /*2db0*/  MUFU.EX2 R203, R203 ;  /* 0x000000cb00cb7308 */ /* 0x000ee20000000800 */
[----:B------:R-:W-:Y:S01]  /*2dc0*/  FSEL R49, R49, -INF , P1 ;  /* 0xff80000031317808 */ /* 0x000fe20000800000 */
[--C-:B------:R-:W-:Y:S01]  /*2dd0*/  FFMA.FTZ R47, R47, UR10, -R4.reuse ;  /* 0x0000000a2f2f7c23 */ /* 0x100fe20008010804 */
[----:B------:R-:W-:Y:S01]  /*2de0*/  FMNMX.FTZ R14, R48, R13, !PT ;  /* 0x0000000d300e7209 */ /* 0x000fe20007810000 */
[--C-:B------:R-:W-:Y:S01]  /*2df0*/  FFMA.FTZ R161, R79, UR10, -R4.reuse ;  /* 0x0000000a4fa17c23 */ /* 0x100fe20008010804 */
[----:B------:R-:W-:Y:S01]  /*2e00*/  ISETP.GT.AND P1, PT, R6, 0x39, PT ;  /* 0x000000390600780c */ /* 0x000fe20003f24270 */
[----:B------:R-:W-:Y:S01]  /*2e10*/  FFMA.FTZ R163, R81, UR10, -R4 ;  /* 0x0000000a51a37c23 */ /* 0x000fe20008010804 */
[----:B------:R-:W-:Y:S01]  /*2e20*/  FSEL R52, R52, -INF , P2 ;  /* 0xff80000034347808 */ /* 0x000fe20001000000 */
[----:B------:R-:W4:Y:S01]  /*2e30*/  MUFU.EX2 R12, R12 ;  /* 0x0000000c000c7308 */ /* 0x000f220000000800 */
[----:B------:R-:W-:Y:S01]  /*2e40*/  FMNMX.FTZ R13, R49, R14, !PT ;  /* 0x0000000e310d7209 */ /* 0x000fe20007810000 */
[----:B--2---:R-:W-:Y:S01]  /*2e50*/  FADD.FTZ R58, R201, R10 ;  /* 0x0000000ac93a7221 */ /* 0x004fe20000010000 */
[----:B------:R-:W-:Y:S01]  /*2e60*/  ISETP.GT.AND P2, PT, R6, 0x40, PT ;  /* 0x000000400600780c */ /* 0x000fe20003f44270 */
[--C-:B------:R-:W-:Y:S01]  /*2e70*/  FFMA.FTZ R24, R55, UR10, -R4.reuse ;  /* 0x0000000a37187c23 */ /* 0x100fe20008010804 */
[----:B------:R-:W-:Y:S01]  /*2e80*/  FSEL R53, R53, -INF , P1 ;  /* 0xff80000035357808 */ /* 0x000fe20000800000 */
[----:B------:R-:W-:Y:S01]  /*2e90*/  FFMA.FTZ R165, R83, UR10, -R4 ;  /* 0x0000000a53a57c23 */ /* 0x000fe20008010804 */
[----:B------:R-:W-:Y:S01]  /*2ea0*/  FMNMX.FTZ R14, R52, R13, !PT ;  /* 0x0000000d340e7209 */ /* 0x000fe20007810000 */
[----:B------:R-:W-:Y:S01]  /*2eb0*/  MUFU.EX2 R153, R153 ;  /* 0x0000009900997308 */ /* 0x000fe20000000800 */
[----:B------:R-:W-:Y:S01]  /*2ec0*/  ISETP.GT.AND P1, PT, R6, 0x41, PT ;  /* 0x000000410600780c */ /* 0x000fe20003f24270 */
[----:B---3--:R-:W-:Y:S01]  /*2ed0*/  FADD.FTZ R15, R203, R58 ;  /* 0x0000003acb0f7221 */ /* 0x008fe20000010000 */
        /* <DEDUP_REMOVED lines=17> */
[----:B------:R-:W-:Y:S01]  /*2ff0*/  FFMA.FTZ R171, R89, UR10, -R4 ;  /* 0x0000000a59ab7c23 */ /* 0x000fe20008010804 */
[----:B------:R-:W-:-:S02]  /*3000*/  FSEL R61, R61, -INF , P1 ;  /* 0xff8000003d3d7808 */ /* 0x000fc40000800000 */
[----:B------:R-:W-:Y:S01]  /*3010*/  FMNMX.FTZ R20, R60, R13, !PT ;  /* 0x0000000d3c147209 */ /* 0x000fe20007810000 */
[----:B------:R-:W2:Y:S01]  /*3020*/  MUFU.EX2 R42, R39 ;  /* 0x00000027002a7308 */ /* 0x000ea20000000800 */
[----:B------:R-:W-:Y:S02]  /*3030*/  ISETP.GT.AND P1, PT, R6, 0x51, PT ;  /* 0x000000510600780c */ /* 0x000fe40003f24270 */
[----:B------:R-:W-:Y:S02]  /*3040*/  FSEL R64, R64, -INF , P2 ;  /* 0xff80000040407808 */ /* 0x000fe40001000000 */
[----:B------:R-:W-:Y:S02]  /*3050*/  FMNMX.FTZ R13, R61, R20, !PT ;  /* 0x000000143d0d7209 */ /* 0x000fe40007810000 */
[----:B------:R-:W-:Y:S01]  /*3060*/  ISETP.GT.AND P2, PT, R6, 0x58, PT ;  /* 0x000000580600780c */ /* 0x000fe20003f44270 */
[----:B------:R-:W-:Y:S01]  /*3070*/  MUFU.EX2 R75, R75 ;  /* 0x0000004b004b7308 */ /* 0x000fe20000000800 */
[----:B------:R-:W-:-:S02]  /*3080*/  FSEL R65, R65, -INF , P1 ;  /* 0xff80000041417808 */ /* 0x000fc40000800000 */
[----:B------:R-:W-:Y:S02]  /*3090*/  FMNMX.FTZ R20, R64, R13, !PT ;  /* 0x0000000d40147209 */ /* 0x000fe40007810000 */
[----:B------:R-:W-:Y:S02]  /*30a0*/  ISETP.GT.AND P1, PT, R6, 0x59, PT ;  /* 0x000000590600780c */ /* 0x000fe40003f24270 */
[----:B------:R-:W-:Y:S01]  /*30b0*/  FSEL R68, R68, -INF , P2 ;  /* 0xff80000044447808 */ /* 0x000fe20001000000 */
[----:B------:R-:W3:Y:S01]  /*30c0*/  MUFU.EX2 R46, R43 ;  /* 0x0000002b002e7308 */ /* 0x000ee20000000800 */
[----:B------:R-:W-:Y:S01]  /*30d0*/  FMNMX.FTZ R13, R65, R20, !PT ;  /* 0x00000014410d7209 */ /* 0x000fe20007810000 */
[--C-:B------:R-:W-:Y:S01]  /*30e0*/  FFMA.FTZ R20, R51, UR10, -R4.reuse ;  /* 0x0000000a33147c23 */ /* 0x100fe20008010804 */
[----:B------:R-:W-:Y:S01]  /*30f0*/  FSEL R69, R69, -INF , P1 ;  /* 0xff80000045457808 */ /* 0x000fe20000800000 */
[----:B------:R-:W-:Y:S01]  /*3100*/  FFMA.FTZ R4, R71, UR10, -R4 ;  /* 0x0000000a47047c23 */ /* 0x000fe20008010804 */
[----:B------:R-:W-:-:S02]  /*3110*/  FMNMX.FTZ R6, R68, R13, !PT ;  /* 0x0000000d44067209 */ /* 0x000fc40007810000 */
[----:B------:R-:W-:Y:S01]  /*3120*/  F2FP.F16.F32.PACK_AB R201, R10, R201 ;  /* 0x000000c90ac9723e */ /* 0x000fe200000000ff */
[----:B------:R-:W-:Y:S01]  /*3130*/  MUFU.EX2 R77, R77 ;  /* 0x0000004d004d7308 */ /* 0x000fe20000000800 */
[----:B------:R-:W-:Y:S02]  /*3140*/  FMNMX.FTZ R6, R69, R6, !PT ;  /* 0x0000000645067209 */ /* 0x000fe40007810000 */
[----:B----4-:R-:W-:Y:S02]  /*3150*/  F2FP.F16.F32.PACK_AB R203, R12, R203 ;  /* 0x000000cb0ccb723e */ /* 0x010fe400000000ff */
[----:B--2---:R-:W-:Y:S01]  /*3160*/  F2FP.F16.F32.PACK_AB R155, R42, R73 ;  /* 0x000000492a9b723e */ /* 0x004fe200000000ff */
[----:B------:R-:W2:Y:S02]  /*3170*/  SHFL.BFLY PT, R13, R6, 0x2, 0x1f ;  /* 0x0c401f00060d7f89 */ /* 0x000ea400000e0000 */
[----:B------:R-:W4:Y:S01]  /*3180*/  MUFU.EX2 R50, R47 ;  /* 0x0000002f00327308 */ /* 0x000f220000000800 */
[----:B---3--:R-:W-:-:S07]  /*3190*/  F2FP.F16.F32.PACK_AB R157, R46, R75 ;  /* 0x0000004b2e9d723e */ /* 0x008fce00000000ff */
[----:B------:R-:W-:Y:S08]  /*31a0*/  MUFU.EX2 R161, R161 ;  /* 0x000000a100a17308 */ /* 0x000ff00000000800 */
[----:B------:R-:W-:Y:S01]  /*31b0*/  MUFU.EX2 R20, R20 ;  /* 0x0000001400147308 */ /* 0x000fe20000000800 */
[----:B----4-:R-:W-:Y:S02]  /*31c0*/  F2FP.F16.F32.PACK_AB R159, R50, R77 ;  /* 0x0000004d329f723e */ /* 0x010fe400000000ff */
[----:B--2---:R-:W-:-:S05]  /*31d0*/  FMNMX.FTZ R13, R6, R13, !PT ;  /* 0x0000000d060d7209 */ /* 0x004fca0007810000 */
[----:B------:R-:W-:Y:S01]  /*31e0*/  MUFU.EX2 R163, R163 ;  /* 0x000000a300a37308 */ /* 0x000fe20000000800 */
[----:B------:R-:W2:Y:S07]  /*31f0*/  SHFL.BFLY PT, R6, R13, 0x1, 0x1f ;  /* 0x0c201f000d067f89 */ /* 0x000eae00000e0000 */
[----:B------:R-:W-:Y:S08]  /*3200*/  MUFU.EX2 R24, R24 ;  /* 0x0000001800187308 */ /* 0x000ff00000000800 */
[----:B------:R-:W-:Y:S08]  /*3210*/  MUFU.EX2 R165, R165 ;  /* 0x000000a500a57308 */ /* 0x000ff00000000800 */
[----:B------:R-:W-:Y:S01]  /*3220*/  MUFU.EX2 R26, R26 ;  /* 0x0000001a001a7308 */ /* 0x000fe20000000800 */
[----:B--2---:R-:W-:-:S04]  /*3230*/  FMNMX.FTZ R6, R13, R6, !PT ;  /* 0x000000060d067209 */ /* 0x004fc80007810000 */
[C---:B------:R-:W-:Y:S01]  /*3240*/  FSETP.NEU.FTZ.AND P1, PT, R6.reuse, -INF , PT ;  /* 0xff8000000600780b */ /* 0x040fe20003f3d000 */
[----:B------:R-:W-:Y:S02]  /*3250*/  FMUL.FTZ R13, R6, UR10 ;  /* 0x0000000a060d7c20 */ /* 0x000fe40008410000 */
[----:B------:R-:W-:Y:S03]  /*3260*/  MUFU.EX2 R167, R167 ;  /* 0x000000a700a77308 */ /* 0x000fe60000000800 */
        /* <DEDUP_REMOVED lines=28> */
[----:B------:R-:W-:-:S05]  /*3430*/  FFMA.FTZ R38, R69, UR10, -R38 ;  /* 0x0000000a45267c23 */ /* 0x000fca0008010826 */
[----:B------:R-:W4:Y:S01]  /*3440*/  MUFU.EX2 R202, R29 ;  /* 0x0000001d00ca7308 */ /* 0x000f220000000800 */
[----:B--2---:R-:W-:Y:S01]  /*3450*/  FADD.FTZ R54, R11, R34 ;  /* 0x000000220b367221 */ /* 0x004fe20000010000 */
[----:B------:R-:W-:-:S06]  /*3460*/  F2FP.F16.F32.PACK_AB R200, R34, R11 ;  /* 0x0000000b22c8723e */ /* 0x000fcc00000000ff */
[----:B------:R-:W2:Y:S01]  /*3470*/  MUFU.EX2 R32, R32 ;  /* 0x0000002000207308 */ /* 0x000ea20000000800 */
[----:B---3--:R-:W-:Y:S01]  /*3480*/  FADD.FTZ R13, R3, R54 ;  /* 0x00000036030d7221 */ /* 0x008fe20000010000 */
[----:B------:R-:W-:-:S06]  /*3490*/  FADD.FTZ R54, R12, R15 ;  /* 0x0000000f0c367221 */ /* 0x000fcc0000010000 */
[----:B------:R-:W3:Y:S01]  /*34a0*/  MUFU.EX2 R33, R33 ;  /* 0x0000002100217308 */ /* 0x000ee20000000800 */
[C---:B----4-:R-:W-:Y:S01]  /*34b0*/  FADD.FTZ R13, R202.reuse, R13 ;  /* 0x0000000dca0d7221 */ /* 0x050fe20000010000 */
[----:B------:R-:W-:-:S06]  /*34c0*/  F2FP.F16.F32.PACK_AB R202, R202, R3 ;  /* 0x00000003caca723e */ /* 0x000fcc00000000ff */
[----:B------:R-:W4:Y:S01]  /*34d0*/  MUFU.EX2 R36, R36 ;  /* 0x0000002400247308 */ /* 0x000f220000000800 */
[----:B--2---:R-:W-:Y:S01]  /*34e0*/  FADD.FTZ R58, R32, R13 ;  /* 0x0000000d203a7221 */ /* 0x004fe20000010000 */
[----:B------:R-:W-:Y:S01]  /*34f0*/  FADD.FTZ R13, R153, R54 ;  /* 0x00000036990d7221 */ /* 0x000fe20000010000 */
[----:B------:R-:W-:-:S03]  /*3500*/  F2FP.F16.F32.PACK_AB R153, R14, R153 ;  /* 0x000000990e99723e */ /* 0x000fc600000000ff */
[----:B------:R-:W-:Y:S02]  /*3510*/  FADD.FTZ R54, R14, R13 ;  /* 0x0000000d0e367221 */ /* 0x000fe40000010000 */
[----:B------:R-:W2:Y:S01]  /*3520*/  MUFU.EX2 R37, R37 ;  /* 0x0000002500257308 */ /* 0x000ea20000000800 */
[----:B---3--:R-:W-:Y:S01]  /*3530*/  FADD.FTZ R15, R33, R58 ;  /* 0x0000003a210f7221 */ /* 0x008fe20000010000 */
[----:B------:R-:W-:Y:S01]  /*3540*/  FADD.FTZ R13, R73, R54 ;  /* 0x00000036490d7221 */ /* 0x000fe20000010000 */
[----:B------:R-:W-:-:S03]  /*3550*/  F2FP.F16.F32.PACK_AB R152, R33, R32 ;  /* 0x000000202198723e */ /* 0x000fc600000000ff */
[----:B------:R-:W-:Y:S02]  /*3560*/  FADD.FTZ R54, R42, R13 ;  /* 0x0000000d2a367221 */ /* 0x000fe40000010000 */
[----:B------:R-:W3:Y:S01]  /*3570*/  MUFU.EX2 R40, R40 ;  /* 0x0000002800287308 */ /* 0x000ee20000000800 */
[----:B----4-:R-:W-:Y:S01]  /*3580*/  FADD.FTZ R58, R36, R15 ;  /* 0x0000000f243a7221 */ /* 0x010fe20000010000 */
[----:B------:R-:W-:-:S06]  /*3590*/  FADD.FTZ R13, R75, R54 ;  /* 0x000000364b0d7221 */ /* 0x000fcc0000010000 */
[----:B------:R-:W4:Y:S01]  /*35a0*/  MUFU.EX2 R41, R41 ;  /* 0x0000002900297308 */ /* 0x000f220000000800 */
[C---:B--2---:R-:W-:Y:S01]  /*35b0*/  FADD.FTZ R15, R37.reuse, R58 ;  /* 0x0000003a250f7221 */ /* 0x044fe20000010000 */
[----:B------:R-:W-:-:S06]  /*35c0*/  F2FP.F16.F32.PACK_AB R154, R37, R36 ;  /* 0x00000024259a723e */ /* 0x000fcc00000000ff */
[----:B------:R-:W2:Y:S01]  /*35d0*/  MUFU.EX2 R44, R44 ;  /* 0x0000002c002c7308 */ /* 0x000ea20000000800 */
[----:B---3--:R-:W-:-:S07]  /*35e0*/  FADD.FTZ R10, R40, R15 ;  /* 0x0000000f280a7221 */ /* 0x008fce0000010000 */
[----:B------:R-:W3:Y:S01]  /*35f0*/  MUFU.EX2 R45, R45 ;  /* 0x0000002d002d7308 */ /* 0x000ee20000000800 */
[C---:B----4-:R-:W-:Y:S01]  /*3600*/  FADD.FTZ R15, R41.reuse, R10 ;  /* 0x0000000a290f7221 */ /* 0x050fe20000010000 */
[----:B------:R-:W-:Y:S01]  /*3610*/  FADD.FTZ R10, R46, R13 ;  /* 0x0000000d2e0a7221 */ /* 0x000fe20000010000 */
[----:B------:R-:W-:-:S03]  /*3620*/  F2FP.F16.F32.PACK_AB R156, R41, R40 ;  /* 0x00000028299c723e */ /* 0x000fc600000000ff */
[----:B------:R-:W-:Y:S02]  /*3630*/  FADD.FTZ R13, R77, R10 ;  /* 0x0000000a4d0d7221 */ /* 0x000fe40000010000 */
[----:B------:R-:W4:Y:S01]  /*3640*/  MUFU.EX2 R48, R48 ;  /* 0x0000003000307308 */ /* 0x000f220000000800 */
[----:B--2---:R-:W-:Y:S01]  /*3650*/  FADD.FTZ R12, R44, R15 ;  /* 0x0000000f2c0c7221 */ /* 0x004fe20000010000 */
[----:B------:R-:W-:-:S04]  /*3660*/  FADD.FTZ R10, R50, R13 ;  /* 0x0000000d320a7221 */ /* 0x000fc80000010000 */
[----:B------:R-:W-:Y:S01]  /*3670*/  FADD.FTZ R3, R161, R10 ;  /* 0x0000000aa1037221 */ /* 0x000fe20000010000 */
[C---:B------:R-:W-:Y:S01]  /*3680*/  F2FP.F16.F32.PACK_AB R161, R20.reuse, R161 ;  /* 0x000000a114a1723e */ /* 0x040fe200000000ff */
[----:B------:R-:W2:Y:S01]  /*3690*/  MUFU.EX2 R49, R49 ;  /* 0x0000003100317308 */ /* 0x000ea20000000800 */
[C---:B---3--:R-:W-:Y:S01]  /*36a0*/  FADD.FTZ R15, R45.reuse, R12 ;  /* 0x0000000c2d0f7221 */ /* 0x048fe20000010000 */
[----:B------:R-:W-:Y:S01]  /*36b0*/  FADD.FTZ R10, R20, R3 ;  /* 0x00000003140a7221 */ /* 0x000fe20000010000 */
[----:B------:R-:W-:-:S03]  /*36c0*/  F2FP.F16.F32.PACK_AB R158, R45, R44 ;  /* 0x0000002c2d9e723e */ /* 0x000fc600000000ff */
[----:B------:R-:W-:Y:S01]  /*36d0*/  FADD.FTZ R3, R163, R10 ;  /* 0x0000000aa3037221 */ /* 0x000fe20000010000 */
[----:B------:R-:W-:Y:S01]  /*36e0*/  F2FP.F16.F32.PACK_AB R163, R24, R163 ;  /* 0x000000a318a3723e */ /* 0x000fe200000000ff */
[----:B------:R-:W3:Y:S01]  /*36f0*/  MUFU.EX2 R52, R52 ;  /* 0x0000003400347308 */ /* 0x000ee20000000800 */
[----:B----4-:R-:W-:Y:S01]  /*3700*/  FADD.FTZ R12, R48, R15 ;  /* 0x0000000f300c7221 */ /* 0x010fe20000010000 */
[----:B------:R-:W-:-:S04]  /*3710*/  FADD.FTZ R10, R24, R3 ;  /* 0x00000003180a7221 */ /* 0x000fc80000010000 */
[----:B------:R-:W-:Y:S01]  /*3720*/  FADD.FTZ R3, R165, R10 ;  /* 0x0000000aa5037221 */ /* 0x000fe20000010000 */
[C---:B------:R-:W-:Y:S01]  /*3730*/  F2FP.F16.F32.PACK_AB R165, R26.reuse, R165 ;  /* 0x000000a51aa5723e */ /* 0x040fe200000000ff */
[----:B------:R-:W4:Y:S01]  /*3740*/  MUFU.EX2 R53, R53 ;  /* 0x0000003500357308 */ /* 0x000f220000000800 */
[C---:B--2---:R-:W-:Y:S01]  /*3750*/  FADD.FTZ R11, R49.reuse, R12 ;  /* 0x0000000c310b7221 */ /* 0x044fe20000010000 */
[----:B------:R-:W-:Y:S01]  /*3760*/  FADD.FTZ R10, R26, R3 ;  /* 0x000000031a0a7221 */ /* 0x000fe20000010000 */
[----:B------:R-:W-:-:S03]  /*3770*/  F2FP.F16.F32.PACK_AB R160, R49, R48 ;  /* 0x0000003031a0723e */ /* 0x000fc600000000ff */
[----:B------:R-:W-:Y:S01]  /*3780*/  FADD.FTZ R3, R167, R10 ;  /* 0x0000000aa7037221 */ /* 0x000fe20000010000 */
[----:B------:R-:W-:Y:S01]  /*3790*/  F2FP.F16.F32.PACK_AB R167, R28, R167 ;  /* 0x000000a71ca7723e */ /* 0x000fe200000000ff */
        /* <DEDUP_REMOVED lines=14> */
[----:B------:R-:W-:Y:S01]  /*3880*/  FADD.FTZ R12, R28, R3 ;  /* 0x000000031c0c7221 */ /* 0x000fe20000010000 */
[----:B------:R-:W-:-:S05]  /*3890*/  F2FP.F16.F32.PACK_AB R166, R61, R60 ;  /* 0x0000003c3da6723e */ /* 0x000fca00000000ff */
        /* <DEDUP_REMOVED lines=10> */
[----:B------:R-:W3:Y:S08]  /*3940*/  MUFU.EX2 R11, R38 ;  /* 0x00000026000b7308 */ /* 0x000ef00000000800 */
[----:B------:R4:W5:Y:S02]  /*3950*/  MUFU.EX2 R10, R4 ;  /* 0x00000004000a7308 */ /* 0x0009640000000800 */
[----:B----4-:R-:W-:Y:S01]  /*3960*/  FADD.FTZ R4, R68, R13 ;  /* 0x0000000d44047221 */ /* 0x010fe20000010000 */
[----:B--2---:R-:W-:Y:S01]  /*3970*/  FADD.FTZ R13, R171, R12 ;  /* 0x0000000cab0d7221 */ /* 0x004fe20000010000 */
[----:B---3--:R-:W-:-:S02]  /*3980*/  F2FP.F16.F32.PACK_AB R170, R11, R68 ;  /* 0x000000440baa723e */ /* 0x008fc400000000ff */
[----:B------:R-:W-:Y:S01]  /*3990*/  FADD.FTZ R3, R11, R4 ;  /* 0x000000040b037221 */ /* 0x000fe20000010000 */
[C---:B-----5:R-:W-:Y:S01]  /*39a0*/  FADD.FTZ R4, R10.reuse, R13 ;  /* 0x0000000d0a047221 */ /* 0x060fe20000010000 */
[----:B------:R-:W-:Y:S01]  /*39b0*/  F2FP.F16.F32.PACK_AB R171, R10, R171 ;  /* 0x000000ab0aab723e */ /* 0x000fe200000000ff */
[----:B------:R-:W-:Y:S06]  /*39c0*/  @!P0 BRA `(.L_x_4923) ;  /* 0x0000000000048947 */ /* 0x000fec0003800000 */
[----:B------:R-:W-:Y:S01]  /*39d0*/  BPT.TRAP 0x1 ;  /* 0x000000040000795c */ /* 0x000fe20000300000 */
.L_x_4923:
[----:B------:R2:W3:Y:S01]  /*39e0*/  SYNCS.PHASECHK.TRANS64.TRYWAIT P1, [UR22+0x22850], R9 ;  /* 0x02285009ff0075a7 */ /* 0x0004e20008020156 */
[----:B------:R-:W-:Y:S05]  /*39f0*/  @!P0 BRA `(.L_x_4924) ;  /* 0x0000000000048947 */ /* 0x000fea0003800000 */
[----:B------:R-:W-:Y:S01]  /*3a00*/  BPT.TRAP 0x1 ;  /* 0x000000040000795c */ /* 0x000fe20000300000 */
.L_x_4924:
[----:B---3--:R-:W-:Y:S05]  /*3a10*/  @P1 BRA `(.L_x_4925) ;  /* 0x0000000000081947 */ /* 0x008fea0003800000 */
[----:B------:R-:W3:Y:S02]  /*3a20*/  SYNCS.PHASECHK.TRANS64.TRYWAIT P1, [UR22+0x22850], R9 ;  /* 0x02285009ff0075a7 */ /* 0x000ee40008020156 */
[----:B---3--:R-:W-:Y:S05]  /*3a30*/  @!P1 BRA `(.L_x_4926) ;  /* 0x000000fc00049947 */ /* 0x008fea0003800000 */
.L_x_4925:
        /* <DEDUP_REMOVED lines=44> */
.L_x_4927:
[----:B------:R-:W-:Y:S01]  /*3d00*/  UISETP.NE.AND UP0, UPT, UR50, URZ, UPT ;  /* 0x0000003f3200728c */ /* 0x000fe2000bf05270 */
[----:B------:R-:W4:Y:S01]  /*3d10*/  S2UR UR14, SR_CgaCtaId ;  /* 0x00000000000e79c3 */ /* 0x000f220000008800 */
[----:B------:R-:W-:Y:S01]  /*3d20*/  UMOV UR11, UR42 ;  /* 0x0000002a000b7c82 */ /* 0x000fe20008000000 */
[----:B------:R-:W-:Y:S02]  /*3d30*/  UIADD3 UR25, UR51, -0x2, URZ ;  /* 0xfffffffe33197890 */ /* 0x000fe4000fffe03f */
[----:B------:R-:W-:-:S06]  /*3d40*/  UIADD3 UR22, UR22, 0x22860, URZ ;  /* 0x0002286016167890 */ /* 0x000fcc000fffe03f */
[----:B------:R-:W-:Y:S01]  /*3d50*/  @UP0 ULDC UR6, c[0x0][0x44c] ;  /* 0x0001130000060ab9 */ /* 0x000fe20000000800 */
[----:B------:R-:W-:Y:S01]  /*3d60*/  @UP0 ULDC UR15, c[0x0][0x450] ;  /* 0x00011400000f0ab9 */ /* 0x000fe20000000800 */
[----:B------:R-:W-:-:S04]  /*3d70*/  UIMAD.WIDE.U32 UR6, UR42, UR6, URZ ;  /* 0x000000062a0672a5 */ /* 0x000fc8000f8e003f */
[----:B------:R-:W-:-:S04]  /*3d80*/  @UP0 USHF.R.U32.HI UR11, URZ, UR15, UR7 ;  /* 0x0000000f3f0b0299 */ /* 0x000fc80008011607 */
[----:B------:R-:W-:-:S04]  /*3d90*/  UIADD3 UR6, UR11, UR48, -UR49 ;  /* 0x000000300b067290 */ /* 0x000fc8000fffe831 */
[----:B------:R-:W-:Y:S02]  /*3da0*/  UIMAD.WIDE UR6, UR6, 0x2aaaaaab, URZ ;  /* 0x2aaaaaab060678a5 */ /* 0x000fe4000f8e023f */
[----:B----4-:R-:W-:Y:S02]  /*3db0*/  UPRMT UR22, UR14, 0x654, UR22 ;  /* 0x000006540e167896 */ /* 0x010fe40008000016 */
[----:B------:R-:W-:-:S04]  /*3dc0*/  USHF.R.U32.HI UR6, URZ, 0x1f, UR7 ;  /* 0x0000001f3f067899 */ /* 0x000fc80008011607 */
[----:B------:R-:W-:-:S03]  /*3dd0*/  ULEA.HI.SX32 UR6, UR7, UR6, 0x1c ;  /* 0x0000000607067291 */ /* 0x000fc6000f8fe23f */
[----:B------:R-:W-:Y:S01]  /*3de0*/  SYNCS.ARRIVE.TRANS64.RED.A1T0 RZ, [UR22], RZ ;  /* 0x000000ffffff79a7 */ /* 0x000fe20008100416 */
[----:B------:R-:W-:-:S04]  /*3df0*/  UISETP.LT.AND UP0, UPT, UR45, UR6, UPT ;  /* 0x000000062d00728c */ /* 0x000fc8000bf01270 */
[----:B------:R-:W-:-:S04]  /*3e00*/  USEL UR24, UR45, UR6, !UP0 ;  /* 0x000000062d187287 */ /* 0x000fc8000c000000 */
[----:B------:R-:W-:-:S06]  /*3e10*/  UISETP.GE.AND UP0, UPT, UR25, UR24, UPT ;  /* 0x000000181900728c */ /* 0x000fcc000bf06270 */
[----:B------:R-:W-:-:S13]  /*3e20*/  PLOP3.LUT P1, PT, PT, PT, UP0, 0x80, 0x0 ;  /* 0x000000000000781c */ /* 0x000fda0003f2f008 */
[----:B------:R-:W-:Y:S05]  /*3e30*/  @!P1 BRA `(.L_x_4928) ;  /* 0x00000024005c9947 */ /* 0x000fea0003800000 */
[----:B0-23--:R-:W-:Y:S01]  /*3e40*/  IMAD.MOV.U32 R9, RZ, RZ, R5 ;  /* 0x000000ffff097224 */ /* 0x00dfe200078e0005 */
[----:B------:R-:W-:Y:S01]  /*3e50*/  ULDC UR26, c[0x0][0x988] ;  /* 0x00026200001a7ab9 */ /* 0x000fe20000000800 */
[----:B------:R-:W-:-:S07]  /*3e60*/  IMAD.MOV.U32 R8, RZ, RZ, R6 ;  /* 0x000000ffff087224 */ /* 0x000fce00078e0006 */
.L_x_4939:
[----:B------:R-:W-:-:S04]  /*3e70*/  UIADD3 UR37, UR37, 0x1, URZ ;  /* 0x0000000125257890 */ /* 0x000fc8000fffe03f */
[----:B------:R-:W-:-:S04]  /*3e80*/  UISETP.NE.AND UP0, UPT, UR37, 0x2, UPT ;  /* 0x000000022500788c */ /* 0x000fc8000bf05270 */
[----:B------:R-:W-:Y:S02]  /*3e90*/  USEL UR6, URZ, 0x1, UP0 ;  /* 0x000000013f067887 */ /* 0x000fe40008000000 */
[----:B------:R-:W-:Y:S02]  /*3ea0*/  USEL UR37, UR37, URZ, UP0 ;  /* 0x0000003f25257287 */ /* 0x000fe40008000000 */
[----:B------:R-:W-:Y:S01]  /*3eb0*/  ULOP3.LUT UR36, UR36, UR6, URZ, 0x3c, !UPT ;  /* 0x0000000624247292 */ /* 0x000fe2000f8e3c3f */
[----:B------:R-:W-:Y:S11]  /*3ec0*/  @!P0 BRA `(.L_x_4929) ;  /* 0x0000000000048947 */ /* 0x000ff60003800000 */
[----:B------:R-:W-:Y:S01]  /*3ed0*/  BPT.TRAP 0x1 ;  /* 0x000000040000795c */ /* 0x000fe20000300000 */
.L_x_4929:
        /* <DEDUP_REMOVED lines=9> */
.L_x_4930:
[----:B--2---:R-:W-:Y:S05]  /*3f70*/  @P1 BRA `(.L_x_4931) ;  /* 0x0000000000081947 */ /* 0x004fea0003800000 */
[----:B------:R-:W2:Y:S02]  /*3f80*/  SYNCS.PHASECHK.TRANS64.TRYWAIT P1, [UR23+0x22830], R7 ;  /* 0x02283007ff0075a7 */ /* 0x000ea40008020157 */
[----:B--2---:R-:W-:Y:S05]  /*3f90*/  @!P1 BRA `(.L_x_4932) ;  /* 0x000000f400c49947 */ /* 0x004fea0003800000 */
.L_x_4931:
        /* <DEDUP_REMOVED lines=26> */
.L_x_4933:
[----:B------:R-:W-:Y:S01]  /*4140*/  UISETP.NE.AND UP0, UPT, UR50, URZ, UPT ;  /* 0x0000003f3200728c */ /* 0x000fe2000bf05270 */
[----:B------:R-:W-:Y:S01]  /*4150*/  VIADD R5, R16, UR42 ;  /* 0x0000002a10057c36 */ /* 0x000fe20008000000 */
[----:B------:R-:W-:Y:S01]  /*4160*/  UIMAD UR6, UR25, -0x60, URZ ;  /* 0xffffffa0190678a4 */ /* 0x000fe2000f8e023f */
[----:B------:R-:W-:Y:S01]  /*4170*/  LOP3.LUT R22, R22, 0xfffff7ff, RZ, 0xc0, !PT ;  /* 0xfffff7ff16167812 */ /* 0x000fe200078ec0ff */
[----:B------:R-:W-:Y:S02]  /*4180*/  UMOV UR10, UR26 ;  /* 0x0000001a000a7c82 */ /* 0x000fe40008000000 */
[----:B------:R-:W-:Y:S02]  /*4190*/  PLOP3.LUT P1, PT, PT, PT, UP0, 0x80, 0x0 ;  /* 0x000000000000781c */ /* 0x000fe40003f2f008 */
[----:B------:R-:W-:Y:S01]  /*41a0*/  PLOP3.LUT P2, PT, PT, PT, UP0, 0x80, 0x0 ;  /* 0x000000000000781c */ /* 0x000fe20003f4f008 */
[----:B------:R-:W-:Y:S01]  /*41b0*/  IMAD.U32 R11, RZ, RZ, UR6 ;  /* 0x00000006ff0b7e24 */ /* 0x000fe2000f8e00ff */
[----:B------:R-:W-:Y:S01]  /*41c0*/  @P0 LOP3.LUT R22, R22, 0x800, RZ, 0xfc, !PT ;  /* 0x0000080016160812 */ /* 0x000fe200078efcff */
[----:B------:R-:W-:Y:S01]  /*41d0*/  @UP0 ULDC UR7, c[0x0][0x44c] ;  /* 0x0001130000070ab9 */ /* 0x000fe20000000800 */
[----:B------:R-:W-:-:S02]  /*41e0*/  UIADD3 UR6, UR23, 0x22840, URZ ;  /* 0x0002284017067890 */ /* 0x000fc4000fffe03f */
[----:B------:R-:W-:Y:S02]  /*41f0*/  IADD3 R11, -R2, 0x1, R11 ;  /* 0x00000001020b7810 */ /* 0x000fe40007ffe10b */
[----:B------:R-:W-:Y:S01]  /*4200*/  LOP3.LUT R22, R22, 0xffffefff, RZ, 0xc0, !PT ;  /* 0xffffefff16167812 */ /* 0x000fe200078ec0ff */
[----:B------:R-:W-:Y:S02]  /*4210*/  UPRMT UR6, UR22, 0x654, UR6 ;  /* 0x0000065416067896 */ /* 0x000fe40008000006 */
[----:B------:R-:W-:Y:S01]  /*4220*/  @P1 IMAD.HI.U32 R6, R5, UR7, RZ ;  /* 0x0000000705061c27 */ /* 0x000fe2000f8e00ff */
[----:B------:R-:W-:-:S04]  /*4230*/  @UP0 ULDC UR7, c[0x0][0x450] ;  /* 0x0001140000070ab9 */ /* 0x000fc80000000800 */
[----:B------:R-:W-:Y:S01]  /*4240*/  @P2 SHF.R.U32.HI R5, RZ, UR7, R6 ;  /* 0x00000007ff052c19 */ /* 0x000fe20008011606 */
[----:B------:R-:W-:Y:S01]  /*4250*/  IMAD.U32 R6, RZ, RZ, UR49 ;  /* 0x00000031ff067e24 */ /* 0x000fe2000f8e00ff */
[----:B------:R-:W-:Y:S04]  /*4260*/  SYNCS.ARRIVE.TRANS64.RED.A1T0 RZ, [UR6], RZ ;  /* 0x000000ffffff79a7 */ /* 0x000fe80008100406 */
[----:B------:R-:W-:Y:S02]  /*4270*/  IADD3 R11, -R6, UR48, R11 ;  /* 0x00000030060b7c10 */ /* 0x000fe4000fffe10b */
[----:B------:R-:W2:Y:S04]  /*4280*/  SHFL.IDX PT, R6, R5, RZ, 0x1c1f ;  /* 0x001c1fff05067589 */ /* 0x000ea800000e0000 */
[----:B------:R-:W3:Y:S01]  /*4290*/  SHFL.IDX PT, R5, R5, 0x1, 0x1c1f ;  /* 0x003c1f0005057f89 */ /* 0x000ee200000e0000 */
[----:B--2---:R-:W-:-:S02]  /*42a0*/  IMAD.IADD R6, R11, 0x1, R6 ;  /* 0x000000010b067824 */ /* 0x004fc400078e0206 */
[----:B---3--:R-:W-:-:S03]  /*42b0*/  IMAD.IADD R5, R11, 0x1, R5 ;  /* 0x000000010b057824 */ /* 0x008fc600078e0205 */
[C---:B------:R-:W-:Y:S02]  /*42c0*/  ISETP.GT.AND P6, PT, R6.reuse, 0x8, PT ;  /* 0x000000080600780c */ /* 0x040fe40003fc4270 */
[----:B------:R-:W-:Y:S02]  /*42d0*/  ISETP.GT.AND P2, PT, R6, RZ, PT ;  /* 0x000000ff0600720c */ /* 0x000fe40003f44270 */
[----:B------:R-:W-:Y:S02]  /*42e0*/  FSEL R156, R156, -INF , P6 ;  /* 0xff8000009c9c7808 */ /* 0x000fe40003000000 */
[C---:B------:R-:W-:Y:S02]  /*42f0*/  ISETP.GT.AND P6, PT, R6.reuse, 0x20, PT ;  /* 0x000000200600780c */ /* 0x040fe40003fc4270 */
[----:B------:R-:W-:Y:S02]  /*4300*/  ISETP.GT.AND P1, PT, R6, 0x1, PT ;  /* 0x000000010600780c */ /* 0x000fe40003f24270 */
[----:B------:R-:W-:-:S02]  /*4310*/  FSEL R168, R168, -INF , P6 ;  /* 0xff800000a8a87808 */ /* 0x000fc40003000000 */
[C---:B------:R-:W-:Y:S02]  /*4320*/  ISETP.GT.AND P6, PT, R5.reuse, RZ, PT ;  /* 0x000000ff0500720c */ /* 0x040fe40003fc4270 */
[----:B------:R-:W-:Y:S02]  /*4330*/  FSEL R152, R152, -INF , P2 ;  /* 0xff80000098987808 */ /* 0x000fe40001000000 */
[----:B------:R-:W-:Y:S02]  /*4340*/  FSEL R154, R154, -INF , P6 ;  /* 0xff8000009a9a7808 */ /* 0x000fe40003000000 */
[----:B------:R-:W-:Y:S02]  /*4350*/  ISETP.GT.AND P6, PT, R5, 0x1, PT ;  /* 0x000000010500780c */ /* 0x000fe40003fc4270 */
[----:B------:R-:W-:Y:S02]  /*4360*/  FSEL R10, R153, -INF , P1 ;  /* 0xff800000990a7808 */ /* 0x000fe40000800000 */
[----:B------:R-:W-:-:S02]  /*4370*/  FSEL R155, R155, -INF , P6 ;  /* 0xff8000009b9b7808 */ /* 0x000fc40003000000 */
[C---:B------:R-:W-:Y:S02]  /*4380*/  ISETP.GT.AND P6, PT, R5.reuse, 0x8, PT ;  /* 0x000000080500780c */ /* 0x040fe40003fc4270 */
[----:B------:R-:W-:Y:S02]  /*4390*/  FMNMX.FTZ R12, R152, R8, !PT ;  /* 0x00000008980c7209 */ /* 0x000fe40007810000 */
[----:B------:R-:W-:Y:S02]  /*43a0*/  FSEL R158, R158, -INF , P6 ;  /* 0xff8000009e9e7808 */ /* 0x000fe40003000000 */
[----:B------:R-:W-:Y:S02]  /*43b0*/  ISETP.GT.AND P6, PT, R5, 0x9, PT ;  /* 0x000000090500780c */ /* 0x000fe40003fc4270 */
[----:B------:R-:W-:Y:S02]  /*43c0*/  ISETP.GT.AND P5, PT, R6, 0x9, PT ;  /* 0x000000090600780c */ /* 0x000fe40003fa4270 */
[----:B------:R-:W-:-:S02]  /*43d0*/  FSEL R159, R159, -INF , P6 ;  /* 0xff8000009f9f7808 */ /* 0x000fc40003000000 */
[C---:B------:R-:W-:Y:S02]  /*43e0*/  ISETP.GT.AND P6, PT, R5.reuse, 0x10, PT ;  /* 0x000000100500780c */ /* 0x040fe40003fc4270 */
[----:B------:R-:W-:Y:S02]  /*43f0*/  FMNMX.FTZ R12, R10, R12, !PT ;  /* 0x0000000c0a0c7209 */ /* 0x000fe40007810000 */
[----:B------:R-:W-:Y:S02]  /*4400*/  FSEL R162, R162, -INF , P6 ;  /* 0xff800000a2a27808 */ /* 0x000fe40003000000 */
[----:B------:R-:W-:Y:S02]  /*4410*/  ISETP.GT.AND P6, PT, R5, 0x11, PT ;  /* 0x000000110500780c */ /* 0x000fe40003fc4270 */
[----:B------:R-:W-:Y:S02]  /*4420*/  ISETP.GT.AND P4, PT, R6, 0x10, PT ;  /* 0x000000100600780c */ /* 0x000fe40003f84270 */
[----:B------:R-:W-:-:S02]  /*4430*/  FSEL R163, R163, -INF , P6 ;  /* 0xff800000a3a37808 */ /* 0x000fc40003000000 */
[----:B------:R-:W-:Y:S02]  /*4440*/  ISETP.GT.AND P6, PT, R5, 0x18, PT ;  /* 0x000000180500780c */ /* 0x000fe40003fc4270 */
[----:B------:R-:W-:Y:S02]  /*4450*/  FSEL R157, R157, -INF , P5 ;  /* 0xff8000009d9d7808 */ /* 0x000fe40002800000 */
[----:B------:R-:W-:Y:S02]  /*4460*/  FSEL R166, R166, -INF , P6 ;  /* 0xff800000a6a67808 */ /* 0x000fe40003000000 */
[----:B------:R-:W-:Y:S02]  /*4470*/  ISETP.GT.AND P6, PT, R5, 0x19, PT ;  /* 0x000000190500780c */ /* 0x000fe40003fc4270 */
[----:B------:R-:W-:Y:S02]  /*4480*/  FMNMX.FTZ R12, R156, R12, !PT ;  /* 0x0000000c9c0c7209 */ /* 0x000fe40007810000 */
[----:B------:R-:W-:-:S02]  /*4490*/  FSEL R167, R167, -INF , P6 ;  /* 0xff800000a7a77808 */ /* 0x000fc40003000000 */
[C---:B------:R-:W-:Y:S02]  /*44a0*/  ISETP.GT.AND P6, PT, R5.reuse, 0x20, PT ;  /* 0x000000200500780c */ /* 0x040fe40003fc4270 */
[----:B------:R-:W-:Y:S02]  /*44b0*/  ISETP.GT.AND P3, PT, R6, 0x11, PT ;  /* 0x000000110600780c */ /* 0x000fe40003f64270 */
[----:B------:R-:W-:Y:S02]  /*44c0*/  FSEL R170, R170, -INF , P6 ;  /* 0xff800000aaaa7808 */ /* 0x000fe40003000000 */
[----:B------:R-:W-:Y:S02]  /*44d0*/  ISETP.GT.AND P6, PT, R5, 0x21, PT ;  /* 0x000000210500780c */ /* 0x000fe40003fc4270 */
[----:B------:R-:W-:Y:S02]  /*44e0*/  FSEL R160, R160, -INF , P4 ;  /* 0xff800000a0a07808 */ /* 0x000fe40002000000 */
[----:B------:R-:W-:-:S02]  /*44f0*/  FSEL R171, R171, -INF , P6 ;  /* 0xff800000abab7808 */ /* 0x000fc40003000000 */
[----:B------:R-:W-:Y:S02]  /*4500*/  ISETP.GT.AND P6, PT, R5, 0x28, PT ;  /* 0x000000280500780c */ /* 0x000fe40003fc4270 */
        /* <DEDUP_REMOVED lines=30> */
[----:B------:R-:W-:Y:S02]  /*46f0*/  ISETP.GT.AND P5, PT, R6, 0x21, PT ;  /* 0x000000210600780c */ /* 0x000fe40003fa4270 */
        /* <DEDUP_REMOVED lines=8> */
[----:B------:R-:W-:Y:S02]  /*4780*/  FMNMX.FTZ R5, R154, R9, !PT ;  /* 0x000000099a057209 */ /* 0x000fe40007810000 */
[----:B------:R-:W-:-:S02]  /*4790*/  FSEL R199, R199, -INF , P6 ;  /* 0xff800000c7c77808 */ /* 0x000fc40003000000 */
[----:B------:R-:W-:Y:S02]  /*47a0*/  FMNMX.FTZ R5, R155, R5, !PT ;  /* 0x000000059b057209 */ /* 0x000fe40007810000 */
[----:B------:R-:W-:Y:S02]  /*47b0*/  FSEL R169, R169, -INF , P5 ;  /* 0xff800000a9a97808 */ /* 0x000fe40002800000 */
[----:B------:R-:W-:Y:S02]  /*47c0*/  FMNMX.FTZ R5, R158, R5, !PT ;  /* 0x000000059e057209 */ /* 0x000fe40007810000 */
[----:B------:R-:W-:Y:S02]  /*47d0*/  FMNMX.FTZ R12, R168, R12, !PT ;  /* 0x0000000ca80c7209 */ /* 0x000fe40007810000 */
[----:B------:R-:W-:Y:S02]  /*47e0*/  FMNMX.FTZ R5, R159, R5, !PT ;  /* 0x000000059f057209 */ /* 0x000fe40007810000 */
[----:B------:R-:W-:-:S02]  /*47f0*/  ISETP.GT.AND P5, PT, R6, 0x49, PT ;  /* 0x000000490600780c */ /* 0x000fc40003fa4270 */
[----:B------:R-:W-:Y:S02]  /*4800*/  FMNMX.FTZ R5, R162, R5, !PT ;  /* 0x00000005a2057209 */ /* 0x000fe40007810000 */
[----:B------:R-:W-:Y:S02]  /*4810*/  ISETP.GT.AND P3, PT, R6, 0x29, PT ;  /* 0x000000290600780c */ /* 0x000fe40003f64270 */
[----:B------:R-:W-:Y:S02]  /*4820*/  FMNMX.FTZ R5, R163, R5, !PT ;  /* 0x00000005a3057209 */ /* 0x000fe40007810000 */
[----:B------:R-:W-:Y:S02]  /*4830*/  FSEL R172, R172, -INF , P4 ;  /* 0xff800000acac7808 */ /* 0x000fe40002000000 */
[----:B------:R-:W-:Y:S02]  /*4840*/  FMNMX.FTZ R5, R166, R5, !PT ;  /* 0x00000005a6057209 */ /* 0x000fe40007810000 */
[----:B------:R-:W-:-:S02]  /*4850*/  FMNMX.FTZ R12, R169, R12, !PT ;  /* 0x0000000ca90c7209 */ /* 0x000fc40007810000 */
[----:B------:R-:W-:Y:S02]  /*4860*/  FMNMX.FTZ R5, R167, R5, !PT ;  /* 0x00000005a7057209 */ /* 0x000fe40007810000 */
[----:B------:R-:W-:Y:S02]  /*4870*/  @P0 LOP3.LUT R22, R22, 0x1000, RZ, 0xfc, !PT ;  /* 0x0000100016160812 */ /* 0x000fe400078efcff */
[----:B------:R-:W-:Y:S02]  /*4880*/  FMNMX.FTZ R5, R170, R5, !PT ;  /* 0x00000005aa057209 */ /* 0x000fe40007810000 */
[----:B------:R-:W-:Y:S02]  /*4890*/  ISETP.GT.AND P2, PT, R6, 0x30, PT ;  /* 0x000000300600780c */ /* 0x000fe40003f44270 */
[----:B------:R-:W-:Y:S02]  /*48a0*/  FMNMX.FTZ R5, R171, R5, !PT ;  /* 0x00000005ab057209 */ /* 0x000fe40007810000 */
[----:B------:R-:W-:-:S02]  /*48b0*/  FSEL R173, R173, -INF , P3 ;  /* 0xff800000adad7808 */ /* 0x000fc40001800000 */
[----:B------:R-:W-:Y:S02]  /*48c0*/  FMNMX.FTZ R5, R174, R5, !PT ;  /* 0x00000005ae057209 */ /* 0x000fe40007810000 */
[----:B------:R-:W-:Y:S02]  /*48d0*/  FMNMX.FTZ R12, R172, R12, !PT ;  /* 0x0000000cac0c7209 */ /* 0x000fe40007810000 */
[----:B------:R-:W-:Y:S02]  /*48e0*/  FMNMX.FTZ R5, R175, R5, !PT ;  /* 0x00000005af057209 */ /* 0x000fe40007810000 */
[----:B------:R-:W-:Y:S02]  /*48f0*/  LOP3.LUT R22, R22, 0xffffdfff, RZ, 0xc0, !PT ;  /* 0xffffdfff16167812 */ /* 0x000fe400078ec0ff */
[----:B------:R-:W-:Y:S02]  /*4900*/  FMNMX.FTZ R5, R178, R5, !PT ;  /* 0x00000005b2057209 */ /* 0x000fe40007810000 */
[----:B------:R-:W-:-:S02]  /*4910*/  ISETP.GT.AND P1, PT, R6, 0x31, PT ;  /* 0x000000310600780c */ /* 0x000fc40003f24270 */
[----:B------:R-:W-:Y:S02]  /*4920*/  FMNMX.FTZ R5, R179, R5, !PT ;  /* 0x00000005b3057209 */ /* 0x000fe40007810000 */
[----:B------:R-:W-:Y:S02]  /*4930*/  FSEL R176, R176, -INF , P2 ;  /* 0xff800000b0b07808 */ /* 0x000fe40001000000 */
[----:B------:R-:W-:Y:S02]  /*4940*/  FMNMX.FTZ R5, R182, R5, !PT ;  /* 0x00000005b6057209 */ /* 0x000fe40007810000 */
[----:B------:R-:W-:Y:S02]  /*4950*/  FMNMX.FTZ R12, R173, R12, !PT ;  /* 0x0000000cad0c7209 */ /* 0x000fe40007810000 */
[----:B------:R-:W-:Y:S02]  /*4960*/  FMNMX.FTZ R5, R183, R5, !PT ;  /* 0x00000005b7057209 */ /* 0x000fe40007810000 */
[----:B------:R-:W-:-:S02]  /*4970*/  @P5 LOP3.LUT R22, R22, 0x2000, RZ, 0xfc, !PT ;  /* 0x0000200016165812 */ /* 0x000fc400078efcff */
[----:B------:R-:W-:Y:S02]  /*4980*/  FMNMX.FTZ R5, R186, R5, !PT ;  /* 0x00000005ba057209 */ /* 0x000fe40007810000 */
[----:B------:R-:W-:Y:S02]  /*4990*/  FSEL R177, R177, -INF , P1 ;  /* 0xff800000b1b17808 */ /* 0x000fe40000800000 */
[----:B------:R-:W-:Y:S02]  /*49a0*/  FMNMX.FTZ R5, R187, R5, !PT ;  /* 0x00000005bb057209 */ /* 0x000fe40007810000 */
[----:B------:R-:W-:Y:S02]  /*49b0*/  ISETP.GT.AND P5, PT, R6, 0x38, PT ;  /* 0x000000380600780c */ /* 0x000fe40003fa4270 */
[----:B------:R-:W-:Y:S02]  /*49c0*/  FMNMX.FTZ R5, R190, R5, !PT ;  /* 0x00000005be057209 */ /* 0x000fe40007810000 */
[----:B------:R-:W-:-:S02]  /*49d0*/  FMNMX.FTZ R12, R176, R12, !PT ;  /* 0x0000000cb00c7209 */ /* 0x000fc40007810000 */
[----:B------:R-:W-:Y:S02]  /*49e0*/  FMNMX.FTZ R5, R191, R5, !PT ;  /* 0x00000005bf057209 */ /* 0x000fe40007810000 */
[----:B------:R-:W-:Y:S02]  /*49f0*/  ISETP.GT.AND P0, PT, R6, 0x39, PT ;  /* 0x000000390600780c */ /* 0x000fe40003f04270 */
[----:B------:R-:W-:Y:S02]  /*4a00*/  FMNMX.FTZ R5, R194, R5, !PT ;  /* 0x00000005c2057209 */ /* 0x000fe40007810000 */
[----:B------:R-:W-:Y:S02]  /*4a10*/  FSEL R180, R180, -INF , P5 ;  /* 0xff800000b4b47808 */ /* 0x000fe40002800000 */
[----:B------:R-:W-:Y:S02]  /*4a20*/  FMNMX.FTZ R5, R195, R5, !PT ;  /* 0x00000005c3057209 */ /* 0x000fe40007810000 */
[----:B------:R-:W-:-:S02]  /*4a30*/  FMNMX.FTZ R12, R177, R12, !PT ;  /* 0x0000000cb10c7209 */ /* 0x000fc40007810000 */
[----:B------:R-:W-:Y:S02]  /*4a40*/  FMNMX.FTZ R5, R198, R5, !PT ;  /* 0x00000005c6057209 */ /* 0x000fe40007810000 */
[----:B------:R-:W-:Y:S02]  /*4a50*/  FSEL R181, R181, -INF , P0 ;  /* 0xff800000b5b57808 */ /* 0x000fe40000000000 */
[----:B------:R-:W-:Y:S02]  /*4a60*/  FMNMX.FTZ R5, R199, R5, !PT ;  /* 0x00000005c7057209 */ /* 0x000fe40007810000 */
[----:B------:R-:W-:Y:S02]  /*4a70*/  LOP3.LUT P0, RZ, R22, 0x1000, RZ, 0xc0, !PT ;  /* 0x0000100016ff7812 */ /* 0x000fe4000780c0ff */
[----:B------:R-:W-:Y:S01]  /*4a80*/  FMNMX.FTZ R12, R180, R12, !PT ;  /* 0x0000000cb40c7209 */ /* 0x000fe20007810000 */
[----:B------:R-:W2:Y:S01]  /*4a90*/  SHFL.BFLY PT, R11, R5, 0x2, 0x1f ;  /* 0x0c401f00050b7f89 */ /* 0x000ea200000e0000 */
[----:B------:R-:W-:-:S02]  /*4aa0*/  ISETP.GT.AND P4, PT, R6, 0x50, PT ;  /* 0x000000500600780c */ /* 0x000fc40003f84270 */
[C---:B------:R-:W-:Y:S02]  /*4ab0*/  ISETP.GT.AND P3, PT, R6.reuse, 0x51, PT ;  /* 0x000000510600780c */ /* 0x040fe40003f64270 */
[C---:B------:R-:W-:Y:S02]  /*4ac0*/  ISETP.GT.AND P2, PT, R6.reuse, 0x58, PT ;  /* 0x000000580600780c */ /* 0x040fe40003f44270 */
[----:B------:R-:W-:Y:S02]  /*4ad0*/  ISETP.GT.AND P1, PT, R6, 0x59, PT ;  /* 0x000000590600780c */ /* 0x000fe40003f24270 */
[----:B------:R-:W-:Y:S02]  /*4ae0*/  FSEL R184, R184, -INF , P0 ;  /* 0xff800000b8b87808 */ /* 0x000fe40000000000 */
[----:B------:R-:W-:Y:S02]  /*4af0*/  LOP3.LUT P5, RZ, R22, 0x2000, RZ, 0xc0, !PT ;  /* 0x0000200016ff7812 */ /* 0x000fe400078ac0ff */
[----:B------:R-:W-:-:S02]  /*4b00*/  FSEL R192, R192, -INF , P4 ;  /* 0xff800000c0c07808 */ /* 0x000fc40002000000 */
[----:B------:R-:W-:Y:S02]  /*4b10*/  FSEL R189, R189, -INF , P5 ;  /* 0xff800000bdbd7808 */ /* 0x000fe40002800000 */
[----:B------:R-:W-:Y:S02]  /*4b20*/  FSEL R193, R193, -INF , P3 ;  /* 0xff800000c1c17808 */ /* 0x000fe40001800000 */
[----:B------:R-:W-:Y:S02]  /*4b30*/  FSEL R196, R196, -INF , P2 ;  /* 0xff800000c4c47808 */ /* 0x000fe40001000000 */
[----:B------:R-:W-:Y:S02]  /*4b40*/  FSEL R197, R197, -INF , P1 ;  /* 0xff800000c5c57808 */ /* 0x000fe40000800000 */
[----:B------:R-:W-:Y:S02]  /*4b50*/  LOP3.LUT P0, RZ, R22, 0x800, RZ, 0xc0, !PT ;  /* 0x0000080016ff7812 */ /* 0x000fe4000780c0ff */
[----:B--2---:R-:W-:-:S05]  /*4b60*/  FMNMX.FTZ R5, R5, R11, !PT ;  /* 0x0000000b05057209 */ /* 0x004fca0007810000 */
[----:B------:R-:W2:Y:S02]  /*4b70*/  SHFL.BFLY PT, R11, R5, 0x1, 0x1f ;  /* 0x0c201f00050b7f89 */ /* 0x000ea400000e0000 */
[----:B--2---:R-:W-:-:S04]  /*4b80*/  FMNMX.FTZ R5, R5, R11, !PT ;  /* 0x0000000b05057209 */ /* 0x004fc80007810000 */
[----:B------:R-:W-:-:S04]  /*4b90*/  FSETP.NEU.FTZ.AND P6, PT, R5, -INF , PT ;  /* 0xff8000000500780b */ /* 0x000fc80003fdd000 */
[----:B------:R-:W-:-:S05]  /*4ba0*/  FSEL R11, R5, RZ, P6 ;  /* 0x000000ff050b7208 */ /* 0x000fca0003000000 */
[----:B------:R-:W-:Y:S01]  /*4bb0*/  FADD.FTZ R9, -R11, R9 ;  /* 0x000000090b097221 */ /* 0x000fe20000010100 */
[----:B------:R-:W-:-:S03]  /*4bc0*/  FMUL.FTZ R11, R5, UR10 ;  /* 0x0000000a050b7c20 */ /* 0x000fc60008410000 */
[----:B------:R-:W-:Y:S02]  /*4bd0*/  FMUL.FTZ R9, R9, UR10 ;  /* 0x0000000a09097c20 */ /* 0x000fe40008410000 */
[----:B------:R-:W-:Y:S02]  /*4be0*/  FSEL R11, R11, RZ, P6 ;  /* 0x000000ff0b0b7208 */ /* 0x000fe40003000000 */
[----:B------:R-:W-:Y:S02]  /*4bf0*/  ISETP.GT.AND P6, PT, R6, 0x41, PT ;  /* 0x000000410600780c */ /* 0x000fe40003fc4270 */
[----:B------:R-:W-:Y:S01]  /*4c00*/  MUFU.EX2 R9, R9 ;  /* 0x0000000900097308 */ /* 0x000fe20000000800 */
[--C-:B------:R-:W-:Y:S01]  /*4c10*/  FFMA.FTZ R154, R154, UR10, -R11.reuse ;  /* 0x0000000a9a9a7c23 */ /* 0x100fe2000801080b */
[----:B------:R-:W-:Y:S01]  /*4c20*/  FSEL R185, R185, -INF , P6 ;  /* 0xff800000b9b97808 */ /* 0x000fe20003000000 */
[--C-:B------:R-:W-:Y:S01]  /*4c30*/  FFMA.FTZ R155, R155, UR10, -R11.reuse ;  /* 0x0000000a9b9b7c23 */ /* 0x100fe2000801080b */
[----:B------:R-:W-:Y:S01]  /*4c40*/  ISETP.GT.AND P6, PT, R6, 0x48, PT ;  /* 0x000000480600780c */ /* 0x000fe20003fc4270 */
[--C-:B------:R-:W-:Y:S01]  /*4c50*/  FFMA.FTZ R158, R158, UR10, -R11.reuse ;  /* 0x0000000a9e9e7c23 */ /* 0x100fe2000801080b */
[----:B------:R-:W-:Y:S01]  /*4c60*/  FMNMX.FTZ R6, R181, R12, !PT ;  /* 0x0000000cb5067209 */ /* 0x000fe20007810000 */
[--C-:B------:R-:W-:Y:S01]  /*4c70*/  FFMA.FTZ R159, R159, UR10, -R11.reuse ;  /* 0x0000000a9f9f7c23 */ /* 0x100fe2000801080b */
[----:B------:R-:W-:Y:S01]  /*4c80*/  FSEL R188, R188, -INF , P6 ;  /* 0xff800000bcbc7808 */ /* 0x000fe20003000000 */
[----:B------:R-:W2:Y:S01]  /*4c90*/  MUFU.EX2 R153, R154 ;  /* 0x0000009a00997308 */ /* 0x000ea20000000800 */
[----:B------:R-:W-:Y:S01]  /*4ca0*/  FMNMX.FTZ R6, R184, R6, !PT ;  /* 0x00000006b8067209 */ /* 0x000fe20007810000 */
[--C-:B------:R-:W-:Y:S01]  /*4cb0*/  FFMA.FTZ R162, R162, UR10, -R11.reuse ;  /* 0x0000000aa2a27c23 */ /* 0x100fe2000801080b */
[--C-:B------:R-:W-:Y:S01]  /*4cc0*/  FFMA.FTZ R163, R163, UR10, -R11.reuse ;  /* 0x0000000aa3a37c23 */ /* 0x100fe2000801080b */
[--C-:B------:R-:W-:Y:S01]  /*4cd0*/  FFMA.FTZ R166, R166, UR10, -R11.reuse ;  /* 0x0000000aa6a67c23 */ /* 0x100fe2000801080b */
[----:B------:R-:W-:Y:S01]  /*4ce0*/  FMNMX.FTZ R6, R185, R6, !PT ;  /* 0x00000006b9067209 */ /* 0x000fe20007810000 */
[--C-:B------:R-:W-:Y:S01]  /*4cf0*/  FFMA.FTZ R167, R167, UR10, -R11.reuse ;  /* 0x0000000aa7a77c23 */ /* 0x100fe2000801080b */
[--C-:B------:R-:W-:Y:S01]  /*4d00*/  FFMA.FTZ R170, R170, UR10, -R11.reuse ;  /* 0x0000000aaaaa7c23 */ /* 0x100fe2000801080b */
[----:B------:R-:W3:Y:S01]  /*4d10*/  MUFU.EX2 R155, R155 ;  /* 0x0000009b009b7308 */ /* 0x000ee20000000800 */
[----:B------:R-:W-:Y:S01]  /*4d20*/  FMNMX.FTZ R6, R188, R6, !PT ;  /* 0x00000006bc067209 */ /* 0x000fe20007810000 */
[--C-:B------:R-:W-:Y:S01]  /*4d30*/  FFMA.FTZ R171, R171, UR10, -R11.reuse ;  /* 0x0000000aabab7c23 */ /* 0x100fe2000801080b */
[--C-:B------:R-:W-:Y:S01]  /*4d40*/  FFMA.FTZ R174, R174, UR10, -R11.reuse ;  /* 0x0000000aaeae7c23 */ /* 0x100fe2000801080b */
[--C-:B------:R-:W-:Y:S01]  /*4d50*/  FFMA.FTZ R175, R175, UR10, -R11.reuse ;  /* 0x0000000aafaf7c23 */ /* 0x100fe2000801080b */
[----:B------:R-:W-:Y:S01]  /*4d60*/  FMNMX.FTZ R6, R189, R6, !PT ;  /* 0x00000006bd067209 */ /* 0x000fe20007810000 */
[--C-:B------:R-:W-:Y:S01]  /*4d70*/  FFMA.FTZ R178, R178, UR10, -R11.reuse ;  /* 0x0000000ab2b27c23 */ /* 0x100fe2000801080b */
[----:B------:R-:W-:Y:S01]  /*4d80*/  FFMA.FTZ R179, R179, UR10, -R11 ;  /* 0x0000000ab3b37c23 */ /* 0x000fe2000801080b */
[----:B------:R-:W-:Y:S01]  /*4d90*/  MUFU.EX2 R159, R159 ;  /* 0x0000009f009f7308 */ /* 0x000fe20000000800 */
[----:B------:R-:W-:Y:S01]  /*4da0*/  FMNMX.FTZ R6, R192, R6, !PT ;  /* 0x00000006c0067209 */ /* 0x000fe20007810000 */
[----:B--2---:R-:W-:Y:S01]  /*4db0*/  FFMA.FTZ R4, R9, R4, R153 ;  /* 0x0000000409047223 */ /* 0x004fe20000010099 */
[--C-:B------:R-:W-:Y:S01]  /*4dc0*/  FFMA.FTZ R182, R182, UR10, -R11.reuse ;  /* 0x0000000ab6b67c23 */ /* 0x100fe2000801080b */
[--C-:B------:R-:W-:Y:S01]  /*4dd0*/  FFMA.FTZ R183, R183, UR10, -R11.reuse ;  /* 0x0000000ab7b77c23 */ /* 0x100fe2000801080b */
[----:B------:R-:W-:Y:S01]  /*4de0*/  FMNMX.FTZ R6, R193, R6, !PT ;  /* 0x00000006c1067209 */ /* 0x000fe20007810000 */
[--C-:B------:R-:W-:Y:S01]  /*4df0*/  FFMA.FTZ R186, R186, UR10, -R11.reuse ;  /* 0x0000000ababa7c23 */ /* 0x100fe2000801080b */
[--C-:B------:R-:W-:Y:S01]  /*4e00*/  FFMA.FTZ R187, R187, UR10, -R11.reuse ;  /* 0x0000000abbbb7c23 */ /* 0x100fe2000801080b */
[----:B------:R-:W-:Y:S01]  /*4e10*/  MUFU.EX2 R162, R162 ;  /* 0x000000a200a27308 */ /* 0x000fe20000000800 */
[----:B------:R-:W-:Y:S01]  /*4e20*/  FMNMX.FTZ R6, R196, R6, !PT ;  /* 0x00000006c4067209 */ /* 0x000fe20007810000 */
[C---:B---3--:R-:W-:Y:S01]  /*4e30*/  FADD.FTZ R4, R155.reuse, R4 ;  /* 0x000000049b047221 */ /* 0x048fe20000010000 */
[----:B------:R-:W-:Y:S01]  /*4e40*/  F2FP.F16.F32.PACK_AB R153, R155, R153 ;  /* 0x000000999b99723e */ /* 0x000fe200000000ff */
[--C-:B------:R-:W-:Y:S01]  /*4e50*/  FFMA.FTZ R190, R190, UR10, -R11.reuse ;  /* 0x0000000abebe7c23 */ /* 0x100fe2000801080b */
[----:B------:R-:W-:Y:S01]  /*4e60*/  FMNMX.FTZ R6, R197, R6, !PT ;  /* 0x00000006c5067209 */ /* 0x000fe20007810000 */
[--C-:B------:R-:W-:Y:S01]  /*4e70*/  FFMA.FTZ R191, R191, UR10, -R11.reuse ;  /* 0x0000000abfbf7c23 */ /* 0x100fe2000801080b */
[--C-:B------:R-:W-:Y:S01]  /*4e80*/  FFMA.FTZ R194, R194, UR10, -R11.reuse ;  /* 0x0000000ac2c27c23 */ /* 0x100fe2000801080b */
[----:B------:R-:W2:Y:S01]  /*4e90*/  MUFU.EX2 R155, R158 ;  /* 0x0000009e009b7308 */ /* 0x000ea20000000800 */
[--C-:B------:R-:W-:Y:S01]  /*4ea0*/  FFMA.FTZ R195, R195, UR10, -R11.reuse ;  /* 0x0000000ac3c37c23 */ /* 0x100fe2000801080b */
[----:B------:R-:W3:Y:S01]  /*4eb0*/  SHFL.BFLY PT, R12, R6, 0x2, 0x1f ;  /* 0x0c401f00060c7f89 */ /* 0x000ee200000e0000 */
[--C-:B------:R-:W-:Y:S01]  /*4ec0*/  FFMA.FTZ R198, R198, UR10, -R11.reuse ;  /* 0x0000000ac6c67c23 */ /* 0x100fe2000801080b */
[----:B------:R-:W-:Y:S01]  /*4ed0*/  FFMA.FTZ R11, R199, UR10, -R11 ;  /* 0x0000000ac70b7c23 */ /* 0x000fe2000801080b */
        /* <DEDUP_REMOVED lines=12> */
[----:B--2---:R-:W-:Y:S01]  /*4fa0*/  FADD.FTZ R4, R155, R4 ;  /* 0x000000049b047221 */ /* 0x004fe20000010000 */
[----:B------:R-:W-:Y:S01]  /*4fb0*/  F2FP.F16.F32.PACK_AB R155, R159, R155 ;  /* 0x0000009b9f9b723e */ /* 0x000fe200000000ff */
[-C--:B------:R-:W-:Y:S01]  /*4fc0*/  FMUL.FTZ R46, R46, R9.reuse ;  /* 0x000000092e2e7220 */ /* 0x080fe20000410000 */
[-C--:B------:R-:W-:Y:S01]  /*4fd0*/  FMUL.FTZ R47, R47, R9.reuse ;  /* 0x000000092f2f7220 */ /* 0x080fe20000410000 */
[----:B------:R-:W-:Y:S01]  /*4fe0*/  FADD.FTZ R4, R159, R4 ;  /* 0x000000049f047221 */ /* 0x000fe20000010000 */
[-C--:B------:R-:W-:Y:S01]  /*4ff0*/  FMUL.FTZ R50, R50, R9.reuse ;  /* 0x0000000932327220 */ /* 0x080fe20000410000 */
[-C--:B------:R-:W-:Y:S01]  /*5000*/  FMUL.FTZ R51, R51, R9.reuse ;  /* 0x0000000933337220 */ /* 0x080fe20000410000 */
[----:B------:R-:W2:Y:S01]  /*5010*/  MUFU.EX2 R159, R166 ;  /* 0x000000a6009f7308 */ /* 0x000ea20000000800 */
[----:B------:R-:W-:Y:S01]  /*5020*/  FADD.FTZ R4, R162, R4 ;  /* 0x00000004a2047221 */ /* 0x000fe20000010000 */
[----:B---3--:R-:W-:Y:S01]  /*5030*/  FMNMX.FTZ R6, R6, R12, !PT ;  /* 0x0000000c06067209 */ /* 0x008fe20007810000 */
[-C--:B------:R-:W-:Y:S01]  /*5040*/  FMUL.FTZ R54, R54, R9.reuse ;  /* 0x0000000936367220 */ /* 0x080fe20000410000 */
[-C--:B------:R-:W-:Y:S01]  /*5050*/  FMUL.FTZ R55, R55, R9.reuse ;  /* 0x0000000937377220 */ /* 0x080fe20000410000 */
[----:B----4-:R-:W-:Y:S01]  /*5060*/  FADD.FTZ R4, R13, R4 ;  /* 0x000000040d047221 */ /* 0x010fe20000010000 */
[-C--:B------:R-:W-:Y:S01]  /*5070*/  FMUL.FTZ R58, R58, R9.reuse ;  /* 0x000000093a3a7220 */ /* 0x080fe20000410000 */
[----:B------:R-:W3:Y:S01]  /*5080*/  SHFL.BFLY PT, R14, R6, 0x1, 0x1f ;  /* 0x0c201f00060e7f89 */ /* 0x000ee200000e0000 */
        /* <DEDUP_REMOVED lines=9> */
[----:B--2---:R-:W-:Y:S01]  /*5120*/  FADD.FTZ R4, R159, R4 ;  /* 0x000000049f047221 */ /* 0x004fe20000010000 */
[-C--:B------:R-:W-:Y:S01]  /*5130*/  FMUL.FTZ R74, R74, R9.reuse ;  /* 0x000000094a4a7220 */ /* 0x080fe20000410000 */
[-C--:B------:R-:W-:Y:S01]  /*5140*/  FMUL.FTZ R75, R75, R9.reuse ;  /* 0x000000094b4b7220 */ /* 0x080fe20000410000 */
[-C--:B------:R-:W-:Y:S01]  /*5150*/  FMUL.FTZ R78, R78, R9.reuse ;  /* 0x000000094e4e7220 */ /* 0x080fe20000410000 */
[-C--:B------:R-:W-:Y:S01]  /*5160*/  FMUL.FTZ R79, R79, R9.reuse ;  /* 0x000000094f4f7220 */ /* 0x080fe20000410000 */
[-C--:B------:R-:W-:Y:S01]  /*5170*/  FMUL.FTZ R82, R82, R9.reuse ;  /* 0x0000000952527220 */ /* 0x080fe20000410000 */
[----:B------:R-:W-:Y:S01]  /*5180*/  FMUL.FTZ R83, R83, R9 ;  /* 0x0000000953537220 */ /* 0x000fe20000410000 */
[----:B------:R-:W2:Y:S01]  /*5190*/  MUFU.EX2 R163, R174 ;  /* 0x000000ae00a37308 */ /* 0x000ea20000000800 */
[C---:B----4-:R-:W-:Y:S01]  /*51a0*/  FADD.FTZ R4, R12.reuse, R4 ;  /* 0x000000040c047221 */ /* 0x050fe20000010000 */
[----:B------:R-:W-:Y:S01]  /*51b0*/  F2FP.F16.F32.PACK_AB R159, R12, R159 ;  /* 0x0000009f0c9f723e */ /* 0x000fe200000000ff */
[-C--:B------:R-:W-:Y:S01]  /*51c0*/  FMUL.FTZ R86, R86, R9.reuse ;  /* 0x0000000956567220 */ /* 0x080fe20000410000 */
[-C--:B------:R-:W-:Y:S01]  /*51d0*/  FMUL.FTZ R87, R87, R9.reuse ;  /* 0x0000000957577220 */ /* 0x080fe20000410000 */
[----:B------:R-:W-:Y:S01]  /*51e0*/  FADD.FTZ R4, R170, R4 ;  /* 0x00000004aa047221 */ /* 0x000fe20000010000 */
[-C--:B------:R-:W-:Y:S01]  /*51f0*/  FMUL.FTZ R90, R90, R9.reuse ;  /* 0x000000095a5a7220 */ /* 0x080fe20000410000 */
[----:B---3--:R-:W-:Y:S01]  /*5200*/  FMNMX.FTZ R6, R6, R14, !PT ;  /* 0x0000000e06067209 */ /* 0x008fe20007810000 */
[----:B------:R-:W3:Y:S01]  /*5210*/  MUFU.EX2 R175, R175 ;  /* 0x000000af00af7308 */ /* 0x000ee20000000800 */
[----:B-----5:R-:W-:Y:S01]  /*5220*/  FADD.FTZ R4, R171, R4 ;  /* 0x00000004ab047221 */ /* 0x020fe20000010000 */
[-C--:B------:R-:W-:Y:S01]  /*5230*/  FMUL.FTZ R91, R91, R9.reuse ;  /* 0x000000095b5b7220 */ /* 0x080fe20000410000 */
[----:B------:R-:W-:Y:S01]  /*5240*/  FSETP.NEU.FTZ.AND P1, PT, R6, -INF , PT ;  /* 0xff8000000600780b */ /* 0x000fe20003f3d000 */
[-C--:B------:R-:W-:Y:S01]  /*5250*/  FMUL.FTZ R94, R94, R9.reuse ;  /* 0x000000095e5e7220 */ /* 0x080fe20000410000 */
[-C--:B------:R-:W-:Y:S01]  /*5260*/  FMUL.FTZ R95, R95, R9.reuse ;  /* 0x000000095f5f7220 */ /* 0x080fe20000410000 */
[-C--:B------:R-:W-:Y:S01]  /*5270*/  FMUL.FTZ R98, R98, R9.reuse ;  /* 0x0000000962627220 */ /* 0x080fe20000410000 */
[----:B------:R-:W-:Y:S01]  /*5280*/  FSEL R14, R6, RZ, P1 ;  /* 0x000000ff060e7208 */ /* 0x000fe20000800000 */
[----:B------:R-:W4:Y:S01]  /*5290*/  MUFU.EX2 R178, R178 ;  /* 0x000000b200b27308 */ /* 0x000f220000000800 */
[----:B--2---:R-:W-:Y:S01]  /*52a0*/  FADD.FTZ R4, R163, R4 ;  /* 0x00000004a3047221 */ /* 0x004fe20000010000 */
[-C--:B------:R-:W-:Y:S01]  /*52b0*/  FMUL.FTZ R99, R99, R9.reuse ;  /* 0x0000000963637220 */ /* 0x080fe20000410000 */
[-C--:B------:R-:W-:Y:S01]  /*52c0*/  FMUL.FTZ R102, R102, R9.reuse ;  /* 0x0000000966667220 */ /* 0x080fe20000410000 */
[----:B------:R-:W-:Y:S01]  /*52d0*/  FADD.FTZ R8, -R14, R8 ;  /* 0x000000080e087221 */ /* 0x000fe20000010100 */
[----:B------:R-:W-:Y:S01]  /*52e0*/  FMUL.FTZ R14, R6, UR10 ;  /* 0x0000000a060e7c20 */ /* 0x000fe20008410000 */
[-C--:B------:R-:W-:Y:S01]  /*52f0*/  FMUL.FTZ R103, R103, R9.reuse ;  /* 0x0000000967677220 */ /* 0x080fe20000410000 */
[----:B------:R-:W-:Y:S01]  /*5300*/  FMUL.FTZ R106, R106, R9 ;  /* 0x000000096a6a7220 */ /* 0x000fe20000410000 */
[----:B------:R-:W-:Y:S01]  /*5310*/  FMUL.FTZ R8, R8, UR10 ;  /* 0x0000000a08087c20 */ /* 0x000fe20008410000 */
[----:B------:R-:W2:Y:S01]  /*5320*/  MUFU.EX2 R179, R179 ;  /* 0x000000b300b37308 */ /* 0x000ea20000000800 */
[----:B------:R-:W-:Y:S01]  /*5330*/  FSEL R14, R14, RZ, P1 ;  /* 0x000000ff0e0e7208 */ /* 0x000fe20000800000 */
[C---:B---3--:R-:W-:Y:S01]  /*5340*/  FADD.FTZ R4, R175.reuse, R4 ;  /* 0x00000004af047221 */ /* 0x048fe20000010000 */
[----:B------:R-:W-:Y:S01]  /*5350*/  F2FP.F16.F32.PACK_AB R163, R175, R163 ;  /* 0x000000a3afa3723e */ /* 0x000fe200000000ff */
        /* <DEDUP_REMOVED lines=22> */
[----:B------:R-:W-:Y:S01]  /*54c0*/  FFMA.FTZ R185, R185, UR10, -R14 ;  /* 0x0000000ab9b97c23 */ /* 0x000fe2000801080e */
[----:B----4-:R-:W-:Y:S01]  /*54d0*/  FADD.FTZ R4, R178, R4 ;  /* 0x00000004b2047221 */ /* 0x010fe20000010000 */
[--C-:B------:R-:W-:Y:S01]  /*54e0*/  FFMA.FTZ R188, R188, UR10, -R14.reuse ;  /* 0x0000000abcbc7c23 */ /* 0x100fe2000801080e */
[--C-:B------:R-:W-:Y:S01]  /*54f0*/  FFMA.FTZ R189, R189, UR10, -R14.reuse ;  /* 0x0000000abdbd7c23 */ /* 0x100fe2000801080e */
[----:B------:R-:W-:Y:S01]  /*5500*/  FFMA.FTZ R192, R192, UR10, -R14 ;  /* 0x0000000ac0c07c23 */ /* 0x000fe2000801080e */
[----:B--2---:R-:W-:Y:S01]  /*5510*/  FADD.FTZ R4, R179, R4 ;  /* 0x00000004b3047221 */ /* 0x004fe20000010000 */
[----:B------:R-:W2:Y:S01]  /*5520*/  MUFU.EX2 R154, R156 ;  /* 0x0000009c009a7308 */ /* 0x000ea20000000800 */
[----:B---3--:R-:W-:Y:S01]  /*5530*/  FFMA.FTZ R3, R8, R3, R152 ;  /* 0x0000000308037223 */ /* 0x008fe20000010098 */
[--C-:B------:R-:W-:Y:S01]  /*5540*/  FFMA.FTZ R193, R193, UR10, -R14.reuse ;  /* 0x0000000ac1c17c23 */ /* 0x100fe2000801080e */
[--C-:B------:R-:W-:Y:S01]  /*5550*/  FFMA.FTZ R196, R196, UR10, -R14.reuse ;  /* 0x0000000ac4c47c23 */ /* 0x100fe2000801080e */
[----:B------:R-:W-:Y:S01]  /*5560*/  FFMA.FTZ R14, R197, UR10, -R14 ;  /* 0x0000000ac50e7c23 */ /* 0x000fe2000801080e */
[-C--:B------:R-:W-:Y:S01]  /*5570*/  FMUL.FTZ R24, R24, R8.reuse ;  /* 0x0000000818187220 */ /* 0x080fe20000410000 */
[-C--:B------:R-:W-:Y:S01]  /*5580*/  FMUL.FTZ R25, R25, R8.reuse ;  /* 0x0000000819197220 */ /* 0x080fe20000410000 */
[----:B------:R-:W-:Y:S01]  /*5590*/  FMUL.FTZ R28, R28, R8 ;  /* 0x000000081c1c7220 */ /* 0x000fe20000410000 */
[----:B------:R3:W4:Y:S01]  /*55a0*/  MUFU.EX2 R15, R157 ;  /* 0x0000009d000f7308 */ /* 0x0007220000000800 */
[C---:B-----5:R-:W-:Y:S01]  /*55b0*/  FADD.FTZ R3, R10.reuse, R3 ;  /* 0x000000030a037221 */ /* 0x060fe20000010000 */
[----:B------:R-:W-:Y:S01]  /*55c0*/  F2FP.F16.F32.PACK_AB R152, R10, R152 ;  /* 0x000000980a98723e */ /* 0x000fe200000000ff */
[-C--:B------:R-:W-:Y:S01]  /*55d0*/  FMUL.FTZ R29, R29, R8.reuse ;  /* 0x000000081d1d7220 */ /* 0x080fe20000410000 */
[-C--:B------:R-:W-:Y:S01]  /*55e0*/  FMUL.FTZ R32, R32, R8.reuse ;  /* 0x0000000820207220 */ /* 0x080fe20000410000 */
[-C--:B------:R-:W-:Y:S01]  /*55f0*/  FMUL.FTZ R33, R33, R8.reuse ;  /* 0x0000000821217220 */ /* 0x080fe20000410000 */
[-C--:B------:R-:W-:Y:S01]  /*5600*/  FMUL.FTZ R36, R36, R8.reuse ;  /* 0x0000000824247220 */ /* 0x080fe20000410000 */
[----:B------:R-:W-:Y:S01]  /*5610*/  FMUL.FTZ R37, R37, R8 ;  /* 0x0000000825257220 */ /* 0x000fe20000410000 */
[----:B------:R-:W5:Y:S01]  /*5620*/  MUFU.EX2 R156, R160 ;  /* 0x000000a0009c7308 */ /* 0x000f620000000800 */
[----:B--2---:R-:W-:Y:S01]  /*5630*/  FADD.FTZ R3, R154, R3 ;  /* 0x000000039a037221 */ /* 0x004fe20000010000 */
[----:B---3--:R-:W-:Y:S01]  /*5640*/  F2FP.F16.F32.PACK_AB R157, R13, R162 ;  /* 0x000000a20d9d723e */ /* 0x008fe200000000ff */
        /* <DEDUP_REMOVED lines=24> */
[----:B------:R-:W-:Y:S01]  /*57d0*/  FMUL.FTZ R72, R72, R8 ;  /* 0x0000000848487220 */ /* 0x000fe20000410000 */
[----:B------:R-:W-:Y:S01]  /*57e0*/  F2FP.F16.F32.PACK_AB R161, R171, R170 ;  /* 0x000000aaaba1723e */ /* 0x000fe200000000ff */
        /* <DEDUP_REMOVED lines=56> */
[----:B------:R-:W-:Y:S01]  /*5b70*/  FMUL.FTZ R149, R149, R8 ;  /* 0x0000000895957220 */ /* 0x000fe20000410000 */
        /* <DEDUP_REMOVED lines=30> */
[----:B------:R-:W-:-:S04]  /*5d60*/  FMUL.FTZ R151, R151, R9 ;  /* 0x0000000997977220 */ /* 0x000fc80000410000 */
        /* <DEDUP_REMOVED lines=36> */
[----:B----4-:R-:W-:-:S04]  /*5fb0*/  FADD.FTZ R3, R174, R3 ;  /* 0x00000003ae037221 */ /* 0x010fc80000010000 */
[C---:B--2---:R-:W-:Y:S01]  /*5fc0*/  FADD.FTZ R3, R14.reuse, R3 ;  /* 0x000000030e037221 */ /* 0x044fe20000010000 */
[----:B------:R-:W-:Y:S01]  /*5fd0*/  F2FP.F16.F32.PACK_AB R174, R14, R174 ;  /* 0x000000ae0eae723e */ /* 0x000fe200000000ff */
[C---:B---3--:R-:W-:Y:S01]  /*5fe0*/  FADD.FTZ R4, R11.reuse, R4 ;  /* 0x000000040b047221 */ /* 0x048fe20000010000 */
[----:B------:R-:W-:Y:S01]  /*5ff0*/  F2FP.F16.F32.PACK_AB R175, R11, R198 ;  /* 0x000000c60baf723e */ /* 0x000fe200000000ff */
[----:B------:R-:W-:Y:S06]  /*6000*/  @!P0 BRA `(.L_x_4934) ;  /* 0x0000000000048947 */ /* 0x000fec0003800000 */
[----:B------:R-:W-:Y:S01]  /*6010*/  BPT.TRAP 0x1 ;  /* 0x000000040000795c */ /* 0x000fe20000300000 */
.L_x_4934:
[----:B------:R2:W3:Y:S01]  /*6020*/  SYNCS.PHASECHK.TRANS64.TRYWAIT P1, [UR23+0x22850], R7 ;  /* 0x02285007ff0075a7 */ /* 0x0004e20008020157 */
[----:B------:R-:W-:Y:S05]  /*6030*/  @!P0 BRA `(.L_x_4935) ;  /* 0x0000000000048947 */ /* 0x000fea0003800000 */
[----:B------:R-:W-:Y:S01]  /*6040*/  BPT.TRAP 0x1 ;  /* 0x000000040000795c */ /* 0x000fe20000300000 */
.L_x_4935:
[----:B---3--:R-:W-:Y:S05]  /*6050*/  @P1 BRA `(.L_x_4936) ;  /* 0x0000000000081947 */ /* 0x008fea0003800000 */
[----:B------:R-:W3:Y:S02]  /*6060*/  SYNCS.PHASECHK.TRANS64.TRYWAIT P1, [UR23+0x22850], R7 ;  /* 0x02285007ff0075a7 */ /* 0x000ee40008020157 */
[----:B---3--:R-:W-:Y:S05]  /*6070*/  @!P1 BRA `(.L_x_4937) ;  /* 0x000000d400a49947 */ /* 0x008fea0003800000 */
.L_x_4936:
        /* <DEDUP_REMOVED lines=42> */
.L_x_4938:
[----:B------:R-:W-:Y:S01]  /*6320*/  UISETP.GT.AND UP0, UPT, UR25, UR24, UPT ;  /* 0x000000181900728c */ /* 0x000fe2000bf04270 */
[----:B------:R-:W-:Y:S01]  /*6330*/  IMAD.MOV.U32 R9, RZ, RZ, R5 ;  /* 0x000000ffff097224 */ /* 0x000fe200078e0005 */
[----:B------:R-:W-:Y:S01]  /*6340*/  UIADD3 UR23, UR23, 0x22860, URZ ;  /* 0x0002286017177890 */ /* 0x000fe2000fffe03f */
[----:B------:R-:W-:Y:S01]  /*6350*/  IMAD.MOV.U32 R8, RZ, RZ, R6 ;  /* 0x000000ffff087224 */ /* 0x000fe200078e0006 */
[----:B------:R-:W-:Y:S02]  /*6360*/  UIADD3 UR25, UR25, -0x1, URZ ;  /* 0xffffffff19197890 */ /* 0x000fe4000fffe03f */
[----:B------:R-:W-:Y:S01]  /*6370*/  PLOP3.LUT P1, PT, PT, PT, UP0, 0x80, 0x0 ;  /* 0x000000000000781c */ /* 0x000fe20003f2f008 */
[----:B------:R-:W-:-:S09]  /*6380*/  UPRMT UR23, UR22, 0x654, UR23 ;  /* 0x0000065416177896 */ /* 0x000fd20008000017 */
[----:B------:R-:W-:Y:S03]  /*6390*/  SYNCS.ARRIVE.TRANS64.RED.A1T0 RZ, [UR23], RZ ;  /* 0x000000ffffff79a7 */ /* 0x000fe60008100417 */
[----:B------:R-:W-:Y:S05]  /*63a0*/  @P1 BRA `(.L_x_4939) ;  /* 0xffffffd800b01947 */ /* 0x000fea000383ffff */
.L_x_4928:
[----:B------:R-:W-:-:S06]  /*63b0*/  UISETP.GE.AND UP0, UPT, UR25, UR45, UPT ;  /* 0x0000002d1900728c */ /* 0x000fcc000bf06270 */
[----:B------:R-:W-:-:S13]  /*63c0*/  PLOP3.LUT P1, PT, PT, PT, UP0, 0x80, 0x0 ;  /* 0x000000000000781c */ /* 0x000fda0003f2f008 */
[----:B------:R-:W-:Y:S05]  /*63d0*/  @!P1 BRA `(.L_x_4940) ;  /* 0x0000001c005c9947 */ /* 0x000fea0003800000 */
[----:B0-23--:R-:W-:Y:S01]  /*63e0*/  IMAD.MOV.U32 R9, RZ, RZ, R5 ;  /* 0x000000ffff097224 */ /* 0x00dfe200078e0005 */
[----:B------:R-:W-:Y:S01]  /*63f0*/  ULDC UR24, c[0x0][0x988] ;  /* 0x0002620000187ab9 */ /* 0x000fe20000000800 */
[----:B------:R-:W-:-:S07]  /*6400*/  IMAD.MOV.U32 R8, RZ, RZ, R6 ;  /* 0x000000ffff087224 */ /* 0x000fce00078e0006 */
.L_x_4951:
[----:B------:R-:W-:-:S04]  /*6410*/  UIADD3 UR37, UR37, 0x1, URZ ;  /* 0x0000000125257890 */ /* 0x000fc8000fffe03f */
[----:B------:R-:W-:-:S04]  /*6420*/  UISETP.NE.AND UP0, UPT, UR37, 0x2, UPT ;  /* 0x000000022500788c */ /* 0x000fc8000bf05270 */
[----:B------:R-:W-:Y:S02]  /*6430*/  USEL UR6, URZ, 0x1, UP0 ;  /* 0x000000013f067887 */ /* 0x000fe40008000000 */
[----:B------:R-:W-:Y:S02]  /*6440*/  USEL UR37, UR37, URZ, UP0 ;  /* 0x0000003f25257287 */ /* 0x000fe40008000000 */
[----:B------:R-:W-:Y:S01]  /*6450*/  ULOP3.LUT UR36, UR36, UR6, URZ, 0x3c, !UPT ;  /* 0x0000000624247292 */ /* 0x000fe2000f8e3c3f */
[----:B------:R-:W-:Y:S11]  /*6460*/  @!P0 BRA `(.L_x_4941) ;  /* 0x0000000000048947 */ /* 0x000ff60003800000 */
[----:B------:R-:W-:Y:S01]  /*6470*/  BPT.TRAP 0x1 ;  /* 0x000000040000795c */ /* 0x000fe20000300000 */
.L_x_4941:
        /* <DEDUP_REMOVED lines=9> */
.L_x_4942:
[----:B--2---:R-:W-:Y:S05]  /*6510*/  @P1 BRA `(.L_x_4943) ;  /* 0x0000000000081947 */ /* 0x004fea0003800000 */
[----:B------:R-:W2:Y:S02]  /*6520*/  SYNCS.PHASECHK.TRANS64.TRYWAIT P1, [UR23+0x22830], R7 ;  /* 0x02283007ff0075a7 */ /* 0x000ea40008020157 */
[----:B--2---:R-:W-:Y:S05]  /*6530*/  @!P1 BRA `(.L_x_4944) ;  /* 0x000000d0008c9947 */ /* 0x004fea0003800000 */
.L_x_4943:
        /* <DEDUP_REMOVED lines=26> */
.L_x_4945:
        /* <DEDUP_REMOVED lines=111> */
[C---:B----4-:R-:W-:Y:S01]  /*6dd0*/  FADD.FTZ R3, R161.reuse, R3 ;  /* 0x00000003a1037221 */ /* 0x050fe20000010000 */
        /* <DEDUP_REMOVED lines=63> */
[----:B------:R-:W3:Y:S08]  /*71d0*/  MUFU.EX2 R10, R164 ;  /* 0x000000a4000a7308 */ /* 0x000ef00000000800 */
[----:B------:R-:W-:Y:S08]  /*71e0*/  MUFU.EX2 R164, R184 ;  /* 0x000000b800a47308 */ /* 0x000ff00000000800 */
[----:B------:R-:W-:Y:S01]  /*71f0*/  MUFU.EX2 R185, R185 ;  /* 0x000000b900b97308 */ /* 0x000fe20000000800 */
[----:B---3--:R-:W-:Y:S01]  /*7200*/  FADD.FTZ R3, R10, R3 ;  /* 0x000000030a037221 */ /* 0x008fe20000010000 */
[----:B--2---:R-:W-:-:S03]  /*7210*/  FMNMX.FTZ R5, R5, R11, !PT ;  /* 0x0000000b05057209 */ /* 0x004fc60007810000 */
[----:B------:R-:W-:-:S03]  /*7220*/  FADD.FTZ R3, R165, R3 ;  /* 0x00000003a5037221 */ /* 0x000fc60000010000 */
[----:B------:R-:W-:Y:S01]  /*7230*/  MUFU.EX2 R189, R189 ;  /* 0x000000bd00bd7308 */ /* 0x000fe20000000800 */
[C---:B------:R-:W-:Y:S01]  /*7240*/  FMUL.FTZ R11, R5.reuse, UR10 ;  /* 0x0000000a050b7c20 */ /* 0x040fe20008410000 */
[----:B------:R-:W-:Y:S01]  /*7250*/  FADD.FTZ R9, -R5, R9 ;  /* 0x0000000905097221 */ /* 0x000fe20000010100 */
[----:B------:R-:W-:Y:S01]  /*7260*/  FADD.FTZ R3, R156, R3 ;  /* 0x000000039c037221 */ /* 0x000fe20000010000 */
[----:B------:R-:W-:Y:S01]  /*7270*/  F2FP.F16.F32.PACK_AB R156, R169, R156 ;  /* 0x0000009ca99c723e */ /* 0x000fe200000000ff */
        /* <DEDUP_REMOVED lines=16> */
[----:B------:R-:W-:Y:S01]  /*7380*/  FFMA.FTZ R179, R179, UR10, -R11 ;  /* 0x0000000ab3b37c23 */ /* 0x000fe2000801080b */
[----:B------:R-:W-:Y:S01]  /*7390*/  FADD.FTZ R3, R169, R3 ;  /* 0x00000003a9037221 */ /* 0x000fe20000010000 */
[--C-:B------:R-:W-:Y:S01]  /*73a0*/  FFMA.FTZ R182, R182, UR10, -R11.reuse ;  /* 0x0000000ab6b67c23 */ /* 0x100fe2000801080b */
[--C-:B------:R-:W-:Y:S01]  /*73b0*/  FFMA.FTZ R183, R183, UR10, -R11.reuse ;  /* 0x0000000ab7b77c23 */ /* 0x100fe2000801080b */
[----:B------:R-:W-:Y:S01]  /*73c0*/  FFMA.FTZ R186, R186, UR10, -R11 ;  /* 0x0000000ababa7c23 */ /* 0x000fe2000801080b */
[----:B------:R-:W-:Y:S01]  /*73d0*/  FADD.FTZ R3, R172, R3 ;  /* 0x00000003ac037221 */ /* 0x000fe20000010000 */
[----:B------:R-:W3:Y:S01]  /*73e0*/  MUFU.EX2 R155, R155 ;  /* 0x0000009b009b7308 */ /* 0x000ee20000000800 */
[--C-:B------:R-:W-:Y:S01]  /*73f0*/  FFMA.FTZ R187, R187, UR10, -R11.reuse ;  /* 0x0000000abbbb7c23 */ /* 0x100fe2000801080b */
[----:B------:R-:W-:Y:S01]  /*7400*/  FFMA.FTZ R190, R190, UR10, -R11 ;  /* 0x0000000abebe7c23 */ /* 0x000fe2000801080b */
[----:B------:R-:W-:Y:S01]  /*7410*/  FADD.FTZ R3, R173, R3 ;  /* 0x00000003ad037221 */ /* 0x000fe20000010000 */
[--C-:B------:R-:W-:Y:S01]  /*7420*/  FFMA.FTZ R191, R191, UR10, -R11.reuse ;  /* 0x0000000abfbf7c23 */ /* 0x100fe2000801080b */
[--C-:B------:R-:W-:Y:S01]  /*7430*/  FFMA.FTZ R194, R194, UR10, -R11.reuse ;  /* 0x0000000ac2c27c23 */ /* 0x100fe2000801080b */
[----:B------:R-:W-:Y:S01]  /*7440*/  FFMA.FTZ R195, R195, UR10, -R11 ;  /* 0x0000000ac3c37c23 */ /* 0x000fe2000801080b */
[----:B------:R-:W-:Y:S01]  /*7450*/  FADD.FTZ R3, R160, R3 ;  /* 0x00000003a0037221 */ /* 0x000fe20000010000 */
[----:B------:R-:W4:Y:S01]  /*7460*/  MUFU.EX2 R158, R158 ;  /* 0x0000009e009e7308 */ /* 0x000f220000000800 */
[----:B--2---:R-:W-:Y:S01]  /*7470*/  FFMA.FTZ R4, R9, R4, R154 ;  /* 0x0000000409047223 */ /* 0x004fe2000001009a */
[----:B------:R-:W-:Y:S01]  /*7480*/  FFMA.FTZ R198, R198, UR10, -R11 ;  /* 0x0000000ac6c67c23 */ /* 0x000fe2000801080b */
[----:B------:R-:W-:Y:S01]  /*7490*/  FADD.FTZ R3, R177, R3 ;  /* 0x00000003b1037221 */ /* 0x000fe20000010000 */
[----:B------:R-:W-:Y:S01]  /*74a0*/  FFMA.FTZ R11, R199, UR10, -R11 ;  /* 0x0000000ac70b7c23 */ /* 0x000fe2000801080b */
[----:B------:R-:W-:Y:S01]  /*74b0*/  F2FP.F16.F32.PACK_AB R160, R177, R160 ;  /* 0x000000a0b1a0723e */ /* 0x000fe200000000ff */
[-C--:B------:R-:W-:Y:S01]  /*74c0*/  FMUL.FTZ R26, R26, R9.reuse ;  /* 0x000000091a1a7220 */ /* 0x080fe20000410000 */
[----:B------:R-:W-:Y:S01]  /*74d0*/  FADD.FTZ R3, R180, R3 ;  /* 0x00000003b4037221 */ /* 0x000fe20000010000 */
        /* <DEDUP_REMOVED lines=142> */
.L_x_4946:
[----:B------:R2:W3:Y:S01]  /*7dc0*/  SYNCS.PHASECHK.TRANS64.TRYWAIT P1, [UR23+0x22850], R7 ;  /* 0x02285007ff0075a7 */ /* 0x0004e20008020157 */
[----:B------:R-:W-:Y:S05]  /*7dd0*/  @!P0 BRA `(.L_x_4947) ;  /* 0x0000000000048947 */ /* 0x000fea0003800000 */
[----:B------:R-:W-:Y:S01]  /*7de0*/  BPT.TRAP 0x1 ;  /* 0x000000040000795c */ /* 0x000fe20000300000 */
.L_x_4947:
[----:B---3--:R-:W-:Y:S05]  /*7df0*/  @P1 BRA `(.L_x_4948) ;  /* 0x0000000000081947 */ /* 0x008fea0003800000 */
[----:B------:R-:W3:Y:S02]  /*7e00*/  SYNCS.PHASECHK.TRANS64.TRYWAIT P1, [UR23+0x22850], R7 ;  /* 0x02285007ff0075a7 */ /* 0x000ee40008020157 */
[----:B---3--:R-:W-:Y:S05]  /*7e10*/  @!P1 BRA `(.L_x_4949) ;  /* 0x000000b8006c9947 */ /* 0x008fea0003800000 */
.L_x_4948:
        /* <DEDUP_REMOVED lines=42> */
.L_x_4950:
        /* <DEDUP_REMOVED lines=9> */
.L_x_4940:
        /* <DEDUP_REMOVED lines=22> */
[----:B-1----:R-:W-:Y:S01]  /*82b0*/  FADD.FTZ R4, R10, R7 ;  /* 0x000000070a047221 */ /* 0x002fe20000010000 */
[----:B------:R-:W-:-:S04]  /*82c0*/  IMAD.U32 R10, RZ, RZ, UR10 ;  /* 0x0000000aff0a7e24 */ /* 0x000fc8000f8e00ff */
[----:B------:R-:W-:Y:S02]  /*82d0*/  FSETP.NE.FTZ.AND P2, PT, R4, RZ, PT ;  /* 0x000000ff0400720b */ /* 0x000fe40003f55000 */
[----:B------:R-:W1:Y:S01]  /*82e0*/  @P1 MUFU.LG2 R7, R11 ;  /* 0x0000000b00071308 */ /* 0x000e620000000c00 */
[----:B------:R-:W-:Y:S01]  /*82f0*/  @P1 FMUL.FTZ R10, R10, 0.69314718246459960938 ;  /* 0x3f3172180a0a1820 */ /* 0x000fe20000410000 */
        /* <DEDUP_REMOVED lines=64> */
[----:B------:R-:W0:Y:S01]  /*8700*/  @P2 MUFU.RCP R3, R4 ;  /* 0x0000000400032308 */ /* 0x000e220000001000 */
[----:B------:R-:W-:Y:S01]  /*8710*/  @P2 FMUL.FTZ R9, R9, 0.69314718246459960938 ;  /* 0x3f31721809092820 */ /* 0x000fe20000410000 */
[----:B-1----:R-:W-:-:S06]  /*8720*/  @P1 FMUL.FTZ R7, R7, 0.69314718246459960938 ;  /* 0x3f31721807071820 */ /* 0x002fcc0000410000 */
[----:B------:R1:W2:Y:S02]  /*8730*/  @P2 MUFU.LG2 R8, R4 ;  /* 0x0000000400082308 */ /* 0x0002a40000000c00 */
[----:B-1----:R-:W-:Y:S02]  /*8740*/  IMAD.MOV.U32 R4, RZ, RZ, -0x800000 ;  /* 0xff800000ff047424 */ /* 0x002fe400078e00ff */
[-C--:B0-----:R-:W-:Y:S01]  /*8750*/  FMUL.FTZ R26, R26, R3.reuse ;  /* 0x000000031a1a7220 */ /* 0x081fe20000410000 */
[-C--:B------:R-:W-:Y:S01]  /*8760*/  FMUL.FTZ R27, R27, R3.reuse ;  /* 0x000000031b1b7220 */ /* 0x080fe20000410000 */
[-C--:B------:R-:W-:Y:S01]  /*8770*/  FMUL.FTZ R30, R30, R3.reuse ;  /* 0x000000031e1e7220 */ /* 0x080fe20000410000 */
[-C--:B------:R-:W-:Y:S01]  /*8780*/  FMUL.FTZ R31, R31, R3.reuse ;  /* 0x000000031f1f7220 */ /* 0x080fe20000410000 */
[-C--:B------:R-:W-:Y:S01]  /*8790*/  FMUL.FTZ R34, R34, R3.reuse ;  /* 0x0000000322227220 */ /* 0x080fe20000410000 */
[-C--:B------:R-:W-:Y:S01]  /*87a0*/  FMUL.FTZ R35, R35, R3.reuse ;  /* 0x0000000323237220 */ /* 0x080fe20000410000 */
[-C--:B------:R-:W-:Y:S01]  /*87b0*/  FMUL.FTZ R38, R38, R3.reuse ;  /* 0x0000000326267220 */ /* 0x080fe20000410000 */
[----:B--2---:R-:W-:Y:S01]  /*87c0*/  @P2 FMUL.FTZ R8, R8, 0.69314718246459960938 ;  /* 0x3f31721808082820 */ /* 0x004fe20000410000 */
        /* <DEDUP_REMOVED lines=59> */
.L_x_4915:
        /* <DEDUP_REMOVED lines=16> */
[----:B------:R-:W-:Y:S01]  /*8c80*/  F2FP.F16.F32.PACK_AB R11, R31, R30 ;  /* 0x0000001e1f0b723e */ /* 0x000fe200000000ff */
[----:B------:R-:W-:Y:S01]  /*8c90*/  USHF.L.U64.HI UR16, UR39, 0x2, UR40 ;  /* 0x0000000227107899 */ /* 0x000fe20008010228 */
[----:B------:R-:W-:Y:S02]  /*8ca0*/  F2FP.F16.F32.PACK_AB R14, R37, R36 ;  /* 0x00000024250e723e */ /* 0x000fe400000000ff */
[----:B------:R-:W-:Y:S01]  /*8cb0*/  F2FP.F16.F32.PACK_AB R15, R39, R38 ;  /* 0x00000026270f723e */ /* 0x000fe200000000ff */
[----:B------:R-:W-:Y:S01]  /*8cc0*/  UMOV UR10, UR8 ;  /* 0x00000008000a7c82 */ /* 0x000fe20008000000 */
[----:B0-----:R-:W-:Y:S01]  /*8cd0*/  UMOV UR11, UR4 ;  /* 0x00000004000b7c82 */ /* 0x001fe20008000000 */
[----:B------:R-:W-:-:S04]  /*8ce0*/  USHF.L.U32 UR4, UR39, 0x2, URZ ;  /* 0x0000000227047899 */ /* 0x000fc8000800063f */
        /* <DEDUP_REMOVED lines=46> */
[----:B------:R-:W-:Y:S01]  /*8fd0*/  MOV R3, R12 ;  /* 0x0000000c00037202 */ /* 0x000fe20000000f00 */
[----:B------:R0:W-:Y:S01]  /*8fe0*/  STSM.16.M88.4 [R5], R8 ;  /* 0x0000000805007844 */ /* 0x0001e20000000200 */
[----:B------:R-:W-:-:S02]  /*8ff0*/  SHF.R.U64 R154, R154, 0x3, RZ ;  /* 0x000000039a9a7819 */ /* 0x000fc400000012ff */
[----:B------:R-:W-:Y:S01]  /*9000*/  LOP3.LUT R164, R164, R165, RZ, 0x3c, !PT ;  /* 0x000000a5a4a47212 */ /* 0x000fe200078e3cff */
[--C-:B------:R-:W-:Y:S01]  /*9010*/  IMAD.X R165, RZ, RZ, R7.reuse, P4 ;  /* 0x000000ffffa57224 */ /* 0x100fe200020e0607 */
[----:B------:R-:W-:Y:S02]  /*9020*/  F2FP.F16.F32.PACK_AB R12, R33, R32 ;  /* 0x00000020210c723e */ /* 0x000fe400000000ff */
[----:B------:R-:W-:Y:S02]  /*9030*/  F2FP.F16.F32.PACK_AB R13, R35, R34 ;  /* 0x00000022230d723e */ /* 0x000fe400000000ff */
[----:B------:R-:W-:Y:S02]  /*9040*/  IADD3 R21, P5, R6, 0xc020, RZ ;  /* 0x0000c02006157810 */ /* 0x000fe40007fbe0ff */
[----:B------:R-:W-:Y:S01]  /*9050*/  LOP3.LUT R168, R168, R169, RZ, 0x3c, !PT ;  /* 0x000000a9a8a87212 */ /* 0x000fe200078e3cff */
[----:B------:R-:W-:Y:S01]  /*9060*/  IMAD.X R169, RZ, RZ, R7, P6 ;  /* 0x000000ffffa97224 */ /* 0x000fe200030e0607 */
[C---:B------:R-:W-:Y:S01]  /*9070*/  IADD3 R159, P3, R6.reuse, 0x8060, RZ ;  /* 0x00008060069f7810 */ /* 0x040fe20007f7e0ff */
[----:B------:R1:W-:Y:S01]  /*9080*/  STSM.16.M88.4 [R3], R12 ;  /* 0x0000000c03007844 */ /* 0x0003e20000000200 */
[----:B------:R-:W-:-:S02]  /*9090*/  IADD3 R157, P2, R6, 0xc040, RZ ;  /* 0x0000c040069d7810 */ /* 0x000fc40007f5e0ff */
[----:B------:R-:W-:Y:S02]  /*90a0*/  SHF.R.U64 R172, R172, 0x3, RZ ;  /* 0x00000003acac7819 */ /* 0x000fe400000012ff */
[----:B------:R-:W-:Y:S02]  /*90b0*/  IADD3 R175, P4, R6, 0x8040, RZ ;  /* 0x0000804006af7810 */ /* 0x000fe40007f9e0ff */
[----:B------:R-:W-:Y:S01]  /*90c0*/  LOP3.LUT R154, R154, R155, RZ, 0x3c, !PT ;  /* 0x0000009b9a9a7212 */ /* 0x000fe200078e3cff */
[----:B------:R-:W-:Y:S01]  /*90d0*/  IMAD.X R155, RZ, RZ, R7, P0 ;  /* 0x000000ffff9b7224 */ /* 0x000fe200000e0607 */
[----:B------:R-:W-:Y:S02]  /*90e0*/  IADD3 R161, P6, R6, 0xc000, RZ ;  /* 0x0000c00006a17810 */ /* 0x000fe40007fde0ff */
[----:B------:R-:W-:Y:S02]  /*90f0*/  LOP3.LUT R20, R21, 0x380, RZ, 0xc0, !PT ;  /* 0x0000038015147812 */ /* 0x000fe400078ec0ff */
[----:B------:R-:W-:-:S02]  /*9100*/  LOP3.LUT R158, R159, 0x380, RZ, 0xc0, !PT ;  /* 0x000003809f9e7812 */ /* 0x000fc400078ec0ff */
[----:B------:R-:W-:Y:S02]  /*9110*/  LOP3.LUT R156, R157, 0x380, RZ, 0xc0, !PT ;  /* 0x000003809d9c7812 */ /* 0x000fe400078ec0ff */
[----:B------:R-:W-:Y:S02]  /*9120*/  MOV R163, R162 ;  /* 0x000000a200a37202 */ /* 0x000fe40000000f00 */
[----:B0-----:R-:W-:Y:S02]  /*9130*/  F2FP.F16.F32.PACK_AB R8, R41, R40 ;  /* 0x000000282908723e */ /* 0x001fe400000000ff */
[----:B------:R-:W-:Y:S02]  /*9140*/  F2FP.F16.F32.PACK_AB R9, R43, R42 ;  /* 0x0000002a2b09723e */ /* 0x000fe400000000ff */
[----:B------:R-:W-:Y:S02]  /*9150*/  F2FP.F16.F32.PACK_AB R10, R45, R44 ;  /* 0x0000002c2d0a723e */ /* 0x000fe400000000ff */
[----:B------:R-:W-:-:S02]  /*9160*/  F2FP.F16.F32.PACK_AB R11, R47, R46 ;  /* 0x0000002e2f0b723e */ /* 0x000fc400000000ff */
[----:B------:R-:W-:Y:S01]  /*9170*/  LOP3.LUT R172, R172, R173, RZ, 0x3c, !PT ;  /* 0x000000adacac7212 */ /* 0x000fe200078e3cff */
[----:B------:R-:W-:Y:S01]  /*9180*/  IMAD.X R173, RZ, RZ, R7, P1 ;  /* 0x000000ffffad7224 */ /* 0x000fe200008e0607 */
[----:B------:R-:W-:Y:S01]  /*9190*/  LOP3.LUT R174, R175, 0x380, RZ, 0xc0, !PT ;  /* 0x00000380afae7812 */ /* 0x000fe200078ec0ff */
[----:B------:R0:W-:Y:S01]  /*91a0*/  STSM.16.M88.4 [R163], R8 ;  /* 0x00000008a3007844 */ /* 0x0001e20000000200 */
[----:B------:R-:W-:Y:S02]  /*91b0*/  MOV R164, R164 ;  /* 0x000000a400a47202 */ /* 0x000fe40000000f00 */
[----:B-1----:R-:W-:Y:S02]  /*91c0*/  F2FP.F16.F32.PACK_AB R12, R49, R48 ;  /* 0x00000030310c723e */ /* 0x002fe400000000ff */
[----:B------:R-:W-:Y:S02]  /*91d0*/  F2FP.F16.F32.PACK_AB R13, R51, R50 ;  /* 0x00000032330d723e */ /* 0x000fe400000000ff */
[----:B------:R-:W-:-:S02]  /*91e0*/  F2FP.F16.F32.PACK_AB R14, R53, R52 ;  /* 0x00000034350e723e */ /* 0x000fc400000000ff */
[----:B------:R-:W-:Y:S02]  /*91f0*/  F2FP.F16.F32.PACK_AB R15, R55, R54 ;  /* 0x00000036370f723e */ /* 0x000fe400000000ff */
[----:B------:R-:W-:Y:S02]  /*9200*/  LOP3.LUT R160, R161, 0x380, RZ, 0xc0, !PT ;  /* 0x00000380a1a07812 */ /* 0x000fe400078ec0ff */
[----:B------:R-:W-:Y:S01]  /*9210*/  SHF.R.U64 R20, R20, 0x3, RZ ;  /* 0x0000000314147819 */ /* 0x000fe200000012ff */
[----:B------:R1:W-:Y:S01]  /*9220*/  STSM.16.M88.4 [R164], R12 ;  /* 0x0000000ca4007844 */ /* 0x0003e20000000200 */
[----:B------:R-:W-:Y:S02]  /*9230*/  IADD3 R3, P1, R6, 0xc060, RZ ;  /* 0x0000c06006037810 */ /* 0x000fe40007f3e0ff */
[----:B------:R-:W-:Y:S02]  /*9240*/  SHF.R.U64 R158, R158, 0x3, RZ ;  /* 0x000000039e9e7819 */ /* 0x000fe400000012ff */
[----:B------:R-:W-:-:S02]  /*9250*/  SHF.R.U64 R156, R156, 0x3, RZ ;  /* 0x000000039c9c7819 */ /* 0x000fc400000012ff */
[----:B------:R-:W-:Y:S02]  /*9260*/  MOV R162, R152 ;  /* 0x0000009800a27202 */ /* 0x000fe40000000f00 */
[----:B------:R-:W-:Y:S02]  /*9270*/  MOV R5, R154 ;  /* 0x0000009a00057202 */ /* 0x000fe40000000f00 */
[----:B------:R-:W-:Y:S02]  /*9280*/  SHF.R.U64 R174, R174, 0x3, RZ ;  /* 0x00000003aeae7819 */ /* 0x000fe400000012ff */
[----:B------:R-:W-:Y:S02]  /*9290*/  MOV R166, R166 ;  /* 0x000000a600a67202 */ /* 0x000fe40000000f00 */
[----:B------:R-:W-:Y:S02]  /*92a0*/  F2FP.F16.F32.PACK_AB R152, R57, R56 ;  /* 0x000000383998723e */ /* 0x000fe400000000ff */
[----:B------:R-:W-:-:S02]  /*92b0*/  F2FP.F16.F32.PACK_AB R153, R59, R58 ;  /* 0x0000003a3b99723e */ /* 0x000fc400000000ff */
[----:B------:R-:W-:Y:S02]  /*92c0*/  F2FP.F16.F32.PACK_AB R154, R61, R60 ;  /* 0x0000003c3d9a723e */ /* 0x000fe400000000ff */
[----:B------:R-:W-:Y:S02]  /*92d0*/  F2FP.F16.F32.PACK_AB R155, R63, R62 ;  /* 0x0000003e3f9b723e */ /* 0x000fe400000000ff */
[----:B------:R-:W-:Y:S02]  /*92e0*/  SHF.R.U64 R160, R160, 0x3, RZ ;  /* 0x00000003a0a07819 */ /* 0x000fe400000012ff */
[----:B------:R-:W-:Y:S01]  /*92f0*/  MOV R168, R168 ;  /* 0x000000a800a87202 */ /* 0x000fe20000000f00 */
[----:B------:R2:W-:Y:S01]  /*9300*/  STSM.16.M88.4 [R166], R152 ;  /* 0x00000098a6007844 */ /* 0x0005e20000000200 */
[----:B0-----:R-:W-:Y:S02]  /*9310*/  F2FP.F16.F32.PACK_AB R8, R65, R64 ;  /* 0x000000404108723e */ /* 0x001fe400000000ff */
[----:B------:R-:W-:-:S02]  /*9320*/  F2FP.F16.F32.PACK_AB R9, R67, R66 ;  /* 0x000000424309723e */ /* 0x000fc400000000ff */
[----:B------:R-:W-:Y:S02]  /*9330*/  F2FP.F16.F32.PACK_AB R10, R69, R68 ;  /* 0x00000044450a723e */ /* 0x000fe400000000ff */
[----:B------:R-:W-:Y:S02]  /*9340*/  F2FP.F16.F32.PACK_AB R11, R71, R70 ;  /* 0x00000046470b723e */ /* 0x000fe400000000ff */
[----:B------:R-:W-:Y:S01]  /*9350*/  LOP3.LUT R20, R20, R21, RZ, 0x3c, !PT ;  /* 0x0000001514147212 */ /* 0x000fe200078e3cff */
[----:B------:R-:W-:Y:S01]  /*9360*/  IMAD.X R21, RZ, RZ, R7, P5 ;  /* 0x000000ffff157224 */ /* 0x000fe200028e0607 */
[----:B------:R-:W-:Y:S01]  /*9370*/  LOP3.LUT R6, R3, 0x380, RZ, 0xc0, !PT ;  /* 0x0000038003067812 */ /* 0x000fe200078ec0ff */
[----:B------:R0:W-:Y:S01]  /*9380*/  STSM.16.M88.4 [R168], R8 ;  /* 0x00000008a8007844 */ /* 0x0001e20000000200 */
[----:B------:R-:W-:Y:S02]  /*9390*/  MOV R170, R170 ;  /* 0x000000aa00aa7202 */ /* 0x000fe40000000f00 */
[----:B-1----:R-:W-:-:S02]  /*93a0*/  F2FP.F16.F32.PACK_AB R12, R73, R72 ;  /* 0x00000048490c723e */ /* 0x002fc400000000ff */
        /* <DEDUP_REMOVED lines=11> */
[----:B------:R-:W-:Y:S01]  /*9460*/  SHF.R.U64 R6, R6, 0x3, RZ ;  /* 0x0000000306067819 */ /* 0x000fe200000012ff */
[----:B------:R1:W-:Y:S01]  /*9470*/  STSM.16.M88.4 [R170], R12 ;  /* 0x0000000caa007844 */ /* 0x0003e20000000200 */
[----:B------:R-:W-:Y:S01]  /*9480*/  F2FP.F16.F32.PACK_AB R164, R81, R80 ;  /* 0x0000005051a4723e */ /* 0x000fe200000000ff */
[----:B------:R-:W-:Y:S01]  /*9490*/  IMAD.X R7, RZ, RZ, R7, P1 ;  /* 0x000000ffff077224 */ /* 0x000fe200008e0607 */
[----:B------:R-:W-:-:S02]  /*94a0*/  F2FP.F16.F32.PACK_AB R165, R83, R82 ;  /* 0x0000005253a5723e */ /* 0x000fc400000000ff */
[----:B--2---:R-:W-:Y:S02]  /*94b0*/  F2FP.F16.F32.PACK_AB R166, R85, R84 ;  /* 0x0000005455a6723e */ /* 0x004fe400000000ff */
[----:B------:R-:W-:Y:S02]  /*94c0*/  F2FP.F16.F32.PACK_AB R167, R87, R86 ;  /* 0x0000005657a7723e */ /* 0x000fe400000000ff */
[----:B------:R-:W-:Y:S02]  /*94d0*/  MOV R172, R172 ;  /* 0x000000ac00ac7202 */ /* 0x000fe40000000f00 */
[----:B0-----:R-:W-:Y:S01]  /*94e0*/  F2FP.F16.F32.PACK_AB R168, R89, R88 ;  /* 0x0000005859a8723e */ /* 0x001fe200000000ff */
[----:B------:R0:W-:Y:S01]  /*94f0*/  STSM.16.M88.4 [R162], R164 ;  /* 0x000000a4a2007844 */ /* 0x0001e20000000200 */
[----:B------:R-:W-:Y:S02]  /*9500*/  F2FP.F16.F32.PACK_AB R169, R91, R90 ;  /* 0x0000005a5ba9723e */ /* 0x000fe400000000ff */
[----:B------:R-:W-:-:S02]  /*9510*/  F2FP.F16.F32.PACK_AB R171, R95, R94 ;  /* 0x0000005e5fab723e */ /* 0x000fc400000000ff */
[----:B-1----:R-:W-:Y:S02]  /*9520*/  F2FP.F16.F32.PACK_AB R170, R93, R92 ;  /* 0x0000005c5daa723e */ /* 0x002fe400000000ff */
[----:B------:R-:W-:Y:S02]  /*9530*/  MOV R20, R20 ;  /* 0x0000001400147202 */ /* 0x000fe40000000f00 */
[----:B------:R-:W-:Y:S01]  /*9540*/  MOV R173, R158 ;  /* 0x0000009e00ad7202 */ /* 0x000fe20000000f00 */
[----:B------:R-:W-:Y:S01]  /*9550*/  STSM.16.M88.4 [R172], R168 ;  /* 0x000000a8ac007844 */ /* 0x000fe20000000200 */
[----:B------:R-:W-:Y:S02]  /*9560*/  MOV R21, R156 ;  /* 0x0000009c00157202 */ /* 0x000fe40000000f00 */
[----:B------:R-:W-:Y:S02]  /*9570*/  F2FP.F16.F32.PACK_AB R152, R97, R96 ;  /* 0x000000606198723e */ /* 0x000fe400000000ff */
[----:B------:R-:W-:-:S02]  /*9580*/  F2FP.F16.F32.PACK_AB R153, R99, R98 ;  /* 0x000000626399723e */ /* 0x000fc400000000ff */
[----:B------:R-:W-:Y:S02]  /*9590*/  F2FP.F16.F32.PACK_AB R154, R101, R100 ;  /* 0x00000064659a723e */ /* 0x000fe400000000ff */
[----:B------:R-:W-:Y:S02]  /*95a0*/  F2FP.F16.F32.PACK_AB R155, R103, R102 ;  /* 0x00000066679b723e */ /* 0x000fe400000000ff */
[----:B------:R-:W-:Y:S02]  /*95b0*/  LOP3.LUT R6, R6, R3, RZ, 0x3c, !PT ;  /* 0x0000000306067212 */ /* 0x000fe400078e3cff */
[----:B------:R-:W-:Y:S01]  /*95c0*/  MOV R174, R174 ;  /* 0x000000ae00ae7202 */ /* 0x000fe20000000f00 */
[----:B------:R1:W-:Y:S01]  /*95d0*/  STSM.16.M88.4 [R5], R152 ;  /* 0x0000009805007844 */ /* 0x0003e20000000200 */
[----:B------:R-:W-:Y:S02]  /*95e0*/  F2FP.F16.F32.PACK_AB R156, R105, R104 ;  /* 0x00000068699c723e */ /* 0x000fe400000000ff */
[----:B------:R-:W-:-:S02]  /*95f0*/  F2FP.F16.F32.PACK_AB R157, R107, R106 ;  /* 0x0000006a6b9d723e */ /* 0x000fc400000000ff */
[----:B------:R-:W-:Y:S02]  /*9600*/  F2FP.F16.F32.PACK_AB R158, R109, R108 ;  /* 0x0000006c6d9e723e */ /* 0x000fe400000000ff */
[----:B------:R-:W-:Y:S02]  /*9610*/  F2FP.F16.F32.PACK_AB R159, R111, R110 ;  /* 0x0000006e6f9f723e */ /* 0x000fe400000000ff */
[----:B------:R-:W-:Y:S02]  /*9620*/  MOV R3, R160 ;  /* 0x000000a000037202 */ /* 0x000fe40000000f00 */
[----:B------:R-:W-:Y:S01]  /*9630*/  F2FP.F16.F32.PACK_AB R160, R113, R112 ;  /* 0x0000007071a0723e */ /* 0x000fe200000000ff */
[----:B------:R2:W-:Y:S01]  /*9640*/  STSM.16.M88.4 [R174], R156 ;  /* 0x0000009cae007844 */ /* 0x0005e20000000200 */
[----:B------:R-:W-:Y:S02]  /*9650*/  F2FP.F16.F32.PACK_AB R161, R115, R114 ;  /* 0x0000007273a1723e */ /* 0x000fe400000000ff */
[----:B0-----:R-:W-:-:S02]  /*9660*/  F2FP.F16.F32.PACK_AB R162, R117, R116 ;  /* 0x0000007475a2723e */ /* 0x001fc400000000ff */
[----:B------:R-:W-:Y:S02]  /*9670*/  F2FP.F16.F32.PACK_AB R163, R119, R118 ;  /* 0x0000007677a3723e */ /* 0x000fe400000000ff */
[----:B------:R-:W-:Y:S02]  /*9680*/  F2FP.F16.F32.PACK_AB R8, R121, R120 ;  /* 0x000000787908723e */ /* 0x000fe400000000ff */
[----:B------:R-:W-:Y:S01]  /*9690*/  F2FP.F16.F32.PACK_AB R9, R123, R122 ;  /* 0x0000007a7b09723e */ /* 0x000fe200000000ff */
[----:B------:R-:W-:Y:S01]  /*96a0*/  STSM.16.M88.4 [R173], R160 ;  /* 0x000000a0ad007844 */ /* 0x000fe20000000200 */
[----:B------:R-:W-:Y:S02]  /*96b0*/  F2FP.F16.F32.PACK_AB R10, R125, R124 ;  /* 0x0000007c7d0a723e */ /* 0x000fe400000000ff */
[----:B------:R-:W-:Y:S02]  /*96c0*/  F2FP.F16.F32.PACK_AB R11, R127, R126 ;  /* 0x0000007e7f0b723e */ /* 0x000fe400000000ff */
[----:B------:R-:W-:-:S02]  /*96d0*/  F2FP.F16.F32.PACK_AB R12, R129, R128 ;  /* 0x00000080810c723e */ /* 0x000fc400000000ff */
[----:B------:R-:W-:Y:S01]  /*96e0*/  F2FP.F16.F32.PACK_AB R13, R131, R130 ;  /* 0x00000082830d723e */ /* 0x000fe200000000ff */
[----:B------:R0:W-:Y:S01]  /*96f0*/  STSM.16.M88.4 [R3], R8 ;  /* 0x0000000803007844 */ /* 0x0001e20000000200 */
[----:B------:R-:W-:Y:S02]  /*9700*/  F2FP.F16.F32.PACK_AB R14, R133, R132 ;  /* 0x00000084850e723e */ /* 0x000fe400000000ff */
[----:B------:R-:W-:Y:S02]  /*9710*/  F2FP.F16.F32.PACK_AB R15, R135, R134 ;  /* 0x00000086870f723e */ /* 0x000fe400000000ff */
[----:B-1----:R-:W-:Y:S02]  /*9720*/  F2FP.F16.F32.PACK_AB R152, R137, R136 ;  /* 0x000000888998723e */ /* 0x002fe400000000ff */
[----:B------:R-:W-:Y:S01]  /*9730*/  F2FP.F16.F32.PACK_AB R153, R139, R138 ;  /* 0x0000008a8b99723e */ /* 0x000fe200000000ff */
[----:B------:R1:W-:Y:S01]  /*9740*/  STSM.16.M88.4 [R20], R12 ;  /* 0x0000000c14007844 */ /* 0x0003e20000000200 */
[----:B------:R-:W-:-:S02]  /*9750*/  F2FP.F16.F32.PACK_AB R154, R141, R140 ;  /* 0x0000008c8d9a723e */ /* 0x000fc400000000ff */
[----:B------:R-:W-:Y:S02]  /*9760*/  F2FP.F16.F32.PACK_AB R155, R143, R142 ;  /* 0x0000008e8f9b723e */ /* 0x000fe400000000ff */
[----:B------:R-:W-:Y:S01]  /*9770*/  MOV R164, R6 ;  /* 0x0000000600a47202 */ /* 0x000fe20000000f00 */
[----:B------:R-:W-:Y:S01]  /*9780*/  IMAD.U32 R6, RZ, RZ, UR9 ;  /* 0x00000009ff067e24 */ /* 0x000fe2000f8e00ff */
[----:B--2---:R-:W-:Y:S01]  /*9790*/  F2FP.F16.F32.PACK_AB R156, R145, R144 ;  /* 0x00000090919c723e */ /* 0x004fe200000000ff */
[----:B------:R2:W-:Y:S01]  /*97a0*/  STSM.16.M88.4 [R21], R152 ;  /* 0x0000009815007844 */ /* 0x0005e20000000200 */
[----:B------:R-:W-:Y:S01]  /*97b0*/  F2FP.F16.F32.PACK_AB R157, R147, R146 ;  /* 0x00000092939d723e */ /* 0x000fe200000000ff */
[----:B------:R-:W-:Y:S01]  /*97c0*/  IMAD.U32 R7, RZ, RZ, UR12 ;  /* 0x0000000cff077e24 */ /* 0x000fe2000f8e00ff */
[----:B------:R-:W-:Y:S01]  /*97d0*/  F2FP.F16.F32.PACK_AB R158, R149, R148 ;  /* 0x00000094959e723e */ /* 0x000fe200000000ff */
[----:B------:R-:W-:Y:S01]  /*97e0*/  ULDC.64 UR12, c[0x0][0xc08] ;  /* 0x00030200000c7ab9 */ /* 0x000fe20000000a00 */
[----:B------:R-:W-:Y:S01]  /*97f0*/  F2FP.F16.F32.PACK_AB R159, R151, R150 ;  /* 0x00000096979f723e */ /* 0x000fe200000000ff */
[----:B------:R-:W-:Y:S01]  /*9800*/  ULDC UR9, c[0x0][0xbe8] ;  /* 0x0002fa0000097ab9 */ /* 0x000fe20000000800 */
[----:B------:R-:W-:-:S03]  /*9810*/  ISETP.NE.U32.AND P0, PT, RZ, UR14, PT ;  /* 0x0000000eff007c0c */ /* 0x000fc6000bf05070 */
[----:B------:R2:W-:Y:S01]  /*9820*/  STSM.16.M88.4 [R164], R156 ;  /* 0x0000009ca4007844 */ /* 0x0005e20000000200 */
[----:B------:R-:W-:Y:S01]  /*9830*/  BAR.SYNC.DEFER_BLOCKING 0x1, 0x100 ;  /* 0x0044000000007b1d */ /* 0x000fe20000010000 */
[----:B------:R-:W-:Y:S01]  /*9840*/  ISETP.NE.AND.EX P0, PT, RZ, UR15, PT, P0 ;  /* 0x0000000fff007c0c */ /* 0x000fe2000bf05300 */
[----:B------:R-:W-:-:S04]  /*9850*/  UISETP.NE.U32.AND UP0, UPT, UR12, URZ, UPT ;  /* 0x0000003f0c00728c */ /* 0x000fc8000bf05070 */
[----:B------:R-:W-:-:S08]  /*9860*/  UISETP.NE.AND.EX UP0, UPT, UR13, URZ, UPT, UP0 ;  /* 0x0000003f0d00728c */ /* 0x000fd0000bf05300 */
[----:B------:R-:W3:Y:S03]  /*9870*/  @P0 LDG.E R5, desc[UR52][R6.64] ;  /* 0x0000003406050981 */ /* 0x000ee6000c1e1900 */
[----:B------:R-:W-:Y:S01]  /*9880*/  @UP0 UIADD3 UR12, UP1, UR4, UR12, URZ ;  /* 0x0000000c040c0290 */ /* 0x000fe2000ff3e03f */
[----:B------:R-:W-:Y:S02]  /*9890*/  PLOP3.LUT P4, PT, PT, PT, UP0, 0x80, 0x0 ;  /* 0x000000000000781c */ /* 0x000fe40003f8f008 */
[----:B------:R-:W-:Y:S01]  /*98a0*/  ULDC UR4, c[0x0][0xad4] ;  /* 0x0002b50000047ab9 */ /* 0x000fe20000000800 */
[----:B------:R-:W-:Y:S02]  /*98b0*/  @UP0 UIADD3.X UR13, UR16, UR13, URZ, UP1, !UPT ;  /* 0x0000000d100d0290 */ /* 0x000fe40008ffe43f */
[----:B0-----:R-:W-:-:S04]  /*98c0*/  IMAD.U32 R8, RZ, RZ, UR12 ;  /* 0x0000000cff087e24 */ /* 0x001fc8000f8e00ff */
[----:B------:R-:W-:-:S05]  /*98d0*/  IMAD.U32 R9, RZ, RZ, UR13 ;  /* 0x0000000dff097e24 */ /* 0x000fca000f8e00ff */
[----:B------:R0:W4:Y:S01]  /*98e0*/  @P4 LDG.E R3, desc[UR52][R8.64] ;  /* 0x0000003408034981 */ /* 0x000122000c1e1900 */
[----:B------:R-:W-:Y:S01]  /*98f0*/  UISETP.NE.AND UP0, UPT, UR44, URZ, UPT ;  /* 0x0000003f2c00728c */ /* 0x000fe2000bf05270 */
[----:B-1----:R-:W-:Y:S01]  /*9900*/  VIADD R12, R16, UR42 ;  /* 0x0000002a100c7c36 */ /* 0x002fe20008000000 */
[----:B------:R-:W-:Y:S02]  /*9910*/  UISETP.NE.AND UP1, UPT, UR9, 0x1, UPT ;  /* 0x000000010900788c */ /* 0x000fe4000bf25270 */
[----:B------:R-:W-:Y:S01]  /*9920*/  USEL UR4, UR44, UR4, UP0 ;  /* 0x000000042c047287 */ /* 0x000fe20008000000 */
[----:B------:R-:W-:Y:S01]  /*9930*/  UMOV UR21, 0x9b8 ;  /* 0x000009b800157882 */ /* 0x000fe20000000000 */
[----:B------:R-:W-:Y:S02]  /*9940*/  UISETP.NE.U32.AND UP0, UPT, UR14, URZ, UPT ;  /* 0x0000003f0e00728c */ /* 0x000fe4000bf05070 */
[----:B------:R-:W-:Y:S01]  /*9950*/  PLOP3.LUT P1, PT, PT, PT, UP1, 0x80, 0x0 ;  /* 0x000000000000781c */ /* 0x000fe20003f2f018 */
[----:B------:R-:W-:-:S02]  /*9960*/  UISETP.GT.AND UP2, UPT, UR4, 0x1, UPT ;  /* 0x000000010400788c */ /* 0x000fc4000bf44270 */
[----:B------:R-:W-:Y:S02]  /*9970*/  UISETP.NE.AND.EX UP0, UPT, UR15, URZ, UPT, UP0 ;  /* 0x0000003f0f00728c */ /* 0x000fe4000bf05300 */
[----:B------:R-:W-:Y:S01]  /*9980*/  USEL UR21, UR21, 0x978, UP2 ;  /* 0x0000097815157887 */ /* 0x000fe20009000000 */
[----:B------:R-:W-:Y:S01]  /*9990*/  UMOV UR4, URZ ;  /* 0x0000003f00047c82 */ /* 0x000fe20008000000 */
[----:B------:R-:W-:Y:S01]  /*99a0*/  USEL UR39, UR39, URZ, !UP0 ;  /* 0x0000003f27277287 */ /* 0x000fe2000c000000 */
[----:B------:R-:W-:Y:S01]  /*99b0*/  @UP1 ULDC UR23, c[0x0][0xbec] ;  /* 0x0002fb0000171ab9 */ /* 0x000fe20000000800 */
[----:B------:R-:W-:-:S04]  /*99c0*/  USEL UR20, UR43, URZ, UP2 ;  /* 0x0000003f2b147287 */ /* 0x000fc80009000000 */
[----:B0-----:R-:W-:Y:S01]  /*99d0*/  @P1 IMAD.HI.U32 R8, R12, UR23, RZ ;  /* 0x000000170c081c27 */ /* 0x001fe2000f8e00ff */
[----:B------:R-:W-:Y:S01]  /*99e0*/  USEL UR40, UR40, URZ, !UP0 ;  /* 0x0000003f28287287 */ /* 0x000fe2000c000000 */
[----:B------:R-:W-:Y:S02]  /*99f0*/  @UP1 ULDC UR26, c[0x0][0xbf0] ;  /* 0x0002fc00001a1ab9 */ /* 0x000fe40000000800 */
[----:B------:R-:W-:Y:S01]  /*9a00*/  ULDC.64 UR16, c[0x0][UR21+0x220] ;  /* 0x0000880015107abb */ /* 0x000fe20008000a00 */
[----:B------:R-:W-:Y:S01]  /*9a10*/  ULDC.64 UR18, c[0x0][UR21+0x228] ;  /* 0x00008a0015127abb */ /* 0x000fe20008000a00 */
[----:B------:R-:W-:Y:S01]  /*9a20*/  UIMAD UR17, UR17, UR39, URZ ;  /* 0x00000027111172a4 */ /* 0x000fe2000f8e023f */
        /* <DEDUP_REMOVED lines=11> */
[----:B---3--:R-:W-:Y:S01]  /*9ae0*/  @P0 R2UR UR4, R5 ;  /* 0x00000000050402ca */ /* 0x008fe200000e0000 */
[----:B------:R-:W-:Y:S01]  /*9af0*/  IMAD.MOV.U32 R5, RZ, RZ, R12 ;  /* 0x000000ffff057224 */ /* 0x000fe200078e000c */
[----:B------:R-:W-:Y:S01]  /*9b00*/  @P1 SHF.R.U32.HI R5, RZ, UR26, R8 ;  /* 0x0000001aff051c19 */ /* 0x000fe20008011608 */
[----:B------:R-:W-:-:S03]  /*9b10*/  IMAD.U32 R8, RZ, RZ, UR24 ;  /* 0x00000018ff087e24 */ /* 0x000fc6000f8e00ff */
[--C-:B------:R-:W-:Y:S01]  /*9b20*/  SHF.R.S32.HI R9, RZ, 0x1f, R5.reuse ;  /* 0x0000001fff097819 */ /* 0x100fe20000011405 */
        /* <DEDUP_REMOVED lines=8> */
[----:B------:R-:W-:Y:S02]  /*9bb0*/  IMAD R10, R11, UR13, RZ ;  /* 0x0000000d0b0a7c24 */ /* 0x000fe4000f8e02ff */
[----:B------:R-:W-:Y:S01]  /*9bc0*/  IADD3.X R9, R9, UR14, R14, P2, P3 ;  /* 0x0000000e09097c10 */ /* 0x000fe200097e640e */
[----:B------:R-:W-:Y:S01]  /*9bd0*/  ULDC.64 UR14, c[0x0][0xba8] ;  /* 0x0002ea00000e7ab9 */ /* 0x000fe20000000a00 */
[----:B------:R-:W-:Y:S01]  /*9be0*/  IMAD R5, R5, UR12, R10 ;  /* 0x0000000c05057c24 */ /* 0x000fe2000f8e020a */
[----:B------:R-:W-:Y:S01]  /*9bf0*/  @!UP2 ULDC UR14, c[0x0][0xb50] ;  /* 0x0002d400000eaab9 */ /* 0x000fe20000000800 */
[----:B------:R-:W-:Y:S01]  /*9c00*/  @!UP2 ULDC UR15, c[0x0][0xb54] ;  /* 0x0002d500000faab9 */ /* 0x000fe20000000800 */
[----:B------:R-:W-:Y:S01]  /*9c10*/  IMAD.WIDE.U32 R8, R11, UR12, R8 ;  /* 0x0000000c0b087c25 */ /* 0x000fe2000f8e0008 */
[----:B------:R-:W-:Y:S01]  /*9c20*/  ULDC UR12, c[0x0][0xa88] ;  /* 0x0002a200000c7ab9 */ /* 0x000fe20000000800 */
[----:B----4-:R-:W-:-:S02]  /*9c30*/  @P4 R2UR UR12, R3 ;  /* 0x00000000030c42ca */ /* 0x010fc400000e0000 */
[----:B------:R-:W-:Y:S01]  /*9c40*/  IMAD.IADD R5, R9, 0x1, R5 ;  /* 0x0000000109057824 */ /* 0x000fe200078e0205 */
[----:B------:R-:W-:-:S04]  /*9c50*/  LEA R10, P2, R8, UR14, 0x2 ;  /* 0x0000000e080a7c11 */ /* 0x000fc8000f8410ff */
[----:B------:R-:W-:Y:S01]  /*9c60*/  LEA.HI.X R5, R8, UR15, R5, 0x2, P2 ;  /* 0x0000000f08057c11 */ /* 0x000fe200090f1405 */
[----:B--2---:R-:W-:Y:S08]  /*9c70*/  @P4 BRA `(.L_x_4954) ;  /* 0x0000000000184947 */ /* 0x004ff00003800000 */
[----:B------:R-:W-:Y:S05]  /*9c80*/  @!P0 BRA `(.L_x_4954) ;  /* 0x0000000000148947 */ /* 0x000fea0003800000 */
[----:B------:R-:W2:Y:S04]  /*9c90*/  LDG.E R8, desc[UR52][R6.64] ;  /* 0x0000003406087981 */ /* 0x000ea8000c1e1900 */
[----:B------:R-:W3:Y:S01]  /*9ca0*/  LDG.E R3, desc[UR52][R6.64+0x4] ;  /* 0x0000043406037981 */ /* 0x000ee2000c1e1900 */
[----:B--2---:R-:W-:Y:S02]  /*9cb0*/  R2UR UR13, R8 ;  /* 0x00000000080d72ca */ /* 0x004fe400000e0000 */
[----:B---3--:R-:W-:-:S13]  /*9cc0*/  R2UR UR12, R3 ;  /* 0x00000000030c72ca */ /* 0x008fda00000e0000 */
[----:B------:R-:W-:-:S12]  /*9cd0*/  UIADD3 UR12, -UR13, UR12, URZ ;  /* 0x0000000c0d0c7290 */ /* 0x000fd8000fffe13f */
.L_x_4954:
[----:B------:R-:W2:Y:S01]  /*9ce0*/  LDL R3, [R1+0x28] ;  /* 0x0000280001037983 */ /* 0x000ea20000100800 */
[----:B------:R-:W-:Y:S01]  /*9cf0*/  UIMAD UR17, UR12, UR9, URZ ;  /* 0x000000090c1172a4 */ /* 0x000fe2000f8e023f */
[----:B------:R-:W-:Y:S02]  /*9d00*/  LOP3.LUT P0, RZ, R227, 0x3, RZ, 0xc0, !PT ;  /* 0x00000003e3ff7812 */ /* 0x000fe4000780c0ff */
[----:B------:R-:W-:Y:S01]  /*9d10*/  SHFL.IDX PT, R6, R10, RZ, 0x1c1f ;  /* 0x001c1fff0a067589 */ /* 0x000fe200000e0000 */
[----:B------:R-:W-:-:S03]  /*9d20*/  PLOP3.LUT P3, PT, PT, PT, UP2, 0x80, 0x0 ;  /* 0x000000000000781c */ /* 0x000fc60003f6f028 */
[----:B------:R-:W0:Y:S04]  /*9d30*/  SHFL.IDX PT, R7, R5, RZ, 0x1c1f ;  /* 0x001c1fff05077589 */ /* 0x000e2800000e0000 */
[----:B------:R-:W-:Y:S04]  /*9d40*/  SHFL.IDX PT, R8, R10, 0x1, 0x1c1f ;  /* 0x003c1f000a087f89 */ /* 0x000fe800000e0000 */
[----:B------:R-:W1:Y:S01]  /*9d50*/  SHFL.IDX PT, R9, R5, 0x1, 0x1c1f ;  /* 0x003c1f0005097f89 */ /* 0x000e6200000e0000 */
[----:B--2---:R-:W-:-:S04]  /*9d60*/  VIADD R11, R3, UR42 ;  /* 0x0000002a030b7c36 */ /* 0x004fc80008000000 */
[C---:B------:R-:W-:Y:S01]  /*9d70*/  VIADD R3, R11.reuse, 0x8 ;  /* 0x000000080b037836 */ /* 0x040fe20000000000 */
[----:B------:R-:W-:-:S04]  /*9d80*/  ISETP.GE.OR P2, PT, R11, UR17, P0 ;  /* 0x000000110b007c0c */ /* 0x000fc80008746670 */
[----:B------:R-:W-:-:S09]  /*9d90*/  ISETP.GE.OR P0, PT, R3, UR17, P0 ;  /* 0x0000001103007c0c */ /* 0x000fd20008706670 */
[----:B0-----:R0:W-:Y:S01]  /*9da0*/  @!P2 ST.E desc[UR52][R6.64], R4 ;  /* 0x000000040600a985 */ /* 0x0011e2000c101934 */
[----:B------:R-:W-:-:S03]  /*9db0*/  ISETP.GE.AND P2, PT, R11, UR17, PT ;  /* 0x000000110b007c0c */ /* 0x000fc6000bf46270 */
[----:B-1----:R0:W-:Y:S01]  /*9dc0*/  @!P0 ST.E desc[UR52][R8.64], R0 ;  /* 0x0000000008008985 */ /* 0x0021e2000c101934 */
[----:B------:R-:W-:Y:S01]  /*9dd0*/  ISETP.GE.AND P0, PT, R3, UR17, PT ;  /* 0x0000001103007c0c */ /* 0x000fe2000bf06270 */
[----:B------:R-:W-:-:S12]  /*9de0*/  @P3 BRA `(.L_x_4955) ;  /* 0x0000001000083947 */ /* 0x000fd80003800000 */
[----:B0-----:R-:W0:Y:S01]  /*9df0*/  S2R R0, SR_TID.X ;  /* 0x0000000000007919 */ /* 0x001e220000002100 */
[----:B------:R-:W-:Y:S01]  /*9e00*/  ULDC.64 UR14, c[0x0][0xaa0] ;  /* 0x0002a800000e7ab9 */ /* 0x000fe20000000a00 */
        /* <DEDUP_REMOVED lines=9> */
[----:B------:R-:W-:-:S03]  /*9ea0*/  IMAD.WIDE R4, R4, R5, UR10 ;  /* 0x0000000a04047e25 */ /* 0x000fc6000f8e0205 */
[C---:B------:R-:W-:Y:S02]  /*9eb0*/  IADD3 R25, P2, R4.reuse, 0x3000, RZ ;  /* 0x0000300004197810 */ /* 0x040fe40007f5e0ff */
[C---:B------:R-:W-:Y:S02]  /*9ec0*/  IADD3 R9, P4, R4.reuse, 0x1000, RZ ;  /* 0x0000100004097810 */ /* 0x040fe40007f9e0ff */
[----:B------:R-:W-:Y:S02]  /*9ed0*/  LOP3.LUT R24, R25, 0x380, RZ, 0xc0, !PT ;  /* 0x0000038019187812 */ /* 0x000fe400078ec0ff */
[----:B------:R-:W-:Y:S02]  /*9ee0*/  IADD3 R13, P3, R4, 0x2000, RZ ;  /* 0x00002000040d7810 */ /* 0x000fe40007f7e0ff */
[----:B------:R-:W-:Y:S01]  /*9ef0*/  SHF.R.U64 R24, R24, 0x3, RZ ;  /* 0x0000000318187819 */ /* 0x000fe200000012ff */
[----:B------:R-:W-:Y:S01]  /*9f00*/  UIMAD UR12, UR16, UR14, URZ ;  /* 0x0000000e100c72a4 */ /* 0x000fe2000f8e023f */
[----:B------:R-:W-:-:S02]  /*9f10*/  LOP3.LUT R8, R9, 0x380, RZ, 0xc0, !PT ;  /* 0x0000038009087812 */ /* 0x000fc400078ec0ff */
[----:B------:R-:W-:Y:S01]  /*9f20*/  LOP3.LUT R24, R24, R25, RZ, 0x3c, !PT ;  /* 0x0000001918187212 */ /* 0x000fe200078e3cff */
[----:B------:R-:W-:Y:S01]  /*9f30*/  IMAD.X R25, RZ, RZ, R5, P2 ;  /* 0x000000ffff197224 */ /* 0x000fe200010e0605 */
[----:B------:R-:W-:Y:S02]  /*9f40*/  IADD3 R49, P2, R4, 0x9000, RZ ;  /* 0x0000900004317810 */ /* 0x000fe40007f5e0ff */
[----:B------:R-:W-:Y:S02]  /*9f50*/  LOP3.LUT R12, R13, 0x380, RZ, 0xc0, !PT ;  /* 0x000003800d0c7812 */ /* 0x000fe400078ec0ff */
[----:B------:R-:W-:Y:S01]  /*9f60*/  LOP3.LUT R48, R49, 0x380, RZ, 0xc0, !PT ;  /* 0x0000038031307812 */ /* 0x000fe200078ec0ff */
[----:B------:R-:W-:Y:S01]  /*9f70*/  UIMAD UR12, UR4, UR15, UR12 ;  /* 0x0000000f040c72a4 */ /* 0x000fe2000f8e020c */
[----:B------:R-:W-:Y:S01]  /*9f80*/  SHF.R.U64 R8, R8, 0x3, RZ ;  /* 0x0000000308087819 */ /* 0x000fe200000012ff */
[----:B------:R-:W-:Y:S01]  /*9f90*/  UIMAD.WIDE.U32 UR10, UR4, UR14, URZ ;  /* 0x0000000e040a72a5 */ /* 0x000fe2000f8e003f */
[----:B------:R-:W-:Y:S01]  /*9fa0*/  SHF.R.U64 R48, R48, 0x3, RZ ;  /* 0x0000000330307819 */ /* 0x000fe200000012ff */
[----:B------:R-:W5:Y:S01]  /*9fb0*/  LD.E.128 R24, desc[UR52][R24.64] ;  /* 0x0000003418187980 */ /* 0x000f62000c101d00 */
[----:B------:R-:W-:-:S02]  /*9fc0*/  SHF.R.U64 R12, R12, 0x3, RZ ;  /* 0x000000030c0c7819 */ /* 0x000fc400000012ff */
[----:B------:R-:W-:Y:S01]  /*9fd0*/  LOP3.LUT R8, R8, R9, RZ, 0x3c, !PT ;  /* 0x0000000908087212 */ /* 0x000fe200078e3cff */
[----:B------:R-:W-:Y:S01]  /*9fe0*/  UIADD3 UR11, UR11, UR12, URZ ;  /* 0x0000000c0b0b7290 */ /* 0x000fe2000fffe03f */
[----:B------:R-:W-:Y:S01]  /*9ff0*/  LOP3.LUT R48, R48, R49, RZ, 0x3c, !PT ;  /* 0x0000003130307212 */ /* 0x000fe200078e3cff */
[--C-:B------:R-:W-:Y:S01]  /*a000*/  IMAD.X R49, RZ, RZ, R5.reuse, P2 ;  /* 0x000000ffff317224 */ /* 0x100fe200010e0605 */
[----:B------:R-:W-:Y:S01]  /*a010*/  IADD3 R6, P2, R4, 0xf000, RZ ;  /* 0x0000f00004067810 */ /* 0x000fe20007f5e0ff */
[--C-:B------:R-:W-:Y:S01]  /*a020*/  IMAD.X R9, RZ, RZ, R5.reuse, P4 ;  /* 0x000000ffff097224 */ /* 0x100fe200020e0605 */
[----:B------:R-:W-:Y:S01]  /*a030*/  LOP3.LUT R12, R12, R13, RZ, 0x3c, !PT ;  /* 0x0000000d0c0c7212 */ /* 0x000fe200078e3cff */
[----:B------:R-:W-:Y:S01]  /*a040*/  IMAD.X R13, RZ, RZ, R5, P3 ;  /* 0x000000ffff0d7224 */ /* 0x000fe200018e0605 */
[----:B------:R-:W-:Y:S01]  /*a050*/  LOP3.LUT R3, R6, 0x380, RZ, 0xc0, !PT ;  /* 0x0000038006037812 */ /* 0x000fe200078ec0ff */
[----:B------:R-:W-:Y:S01]  /*a060*/  ULDC.64 UR12, c[0x0][0xae8] ;  /* 0x0002ba00000c7ab9 */ /* 0x000fe20000000a00 */
[----:B------:R-:W-:-:S02]  /*a070*/  IADD3 R29, P0, R4, 0x4000, RZ ;  /* 0x00004000041d7810 */ /* 0x000fc40007f1e0ff */
[C---:B------:R-:W-:Y:S02]  /*a080*/  IADD3 R33, P6, R4.reuse, 0x5000, RZ ;  /* 0x0000500004217810 */ /* 0x040fe40007fde0ff */
[C---:B------:R-:W-:Y:S01]  /*a090*/  IADD3 R37, P5, R4.reuse, 0x6000, RZ ;  /* 0x0000600004257810 */ /* 0x040fe20007fbe0ff */
[----:B------:R-:W-:Y:S01]  /*a0a0*/  USHF.R.S32.HI UR4, URZ, 0x1f, UR39 ;  /* 0x0000001f3f047899 */ /* 0x000fe20008011427 */
[----:B------:R-:W-:Y:S01]  /*a0b0*/  SHF.R.U64 R3, R3, 0x3, RZ ;  /* 0x0000000303037819 */ /* 0x000fe200000012ff */
[----:B------:R-:W-:Y:S01]  /*a0c0*/  UIMAD.WIDE.U32 UR10, UR41, UR12, UR10 ;  /* 0x0000000c290a72a5 */ /* 0x000fe2000f8e000a */
[----:B------:R-:W-:Y:S01]  /*a0d0*/  IADD3 R41, P4, R4, 0x7000, RZ ;  /* 0x0000700004297810 */ /* 0x000fe20007f9e0ff */
[----:B------:R-:W-:Y:S01]  /*a0e0*/  @UP1 ULDC UR14, c[0x0][0xbec] ;  /* 0x0002fb00000e1ab9 */ /* 0x000fe20000000800 */
[----:B------:R-:W-:Y:S01]  /*a0f0*/  LOP3.LUT R72, R3, R6, RZ, 0x3c, !PT ;  /* 0x0000000603487212 */ /* 0x000fe200078e3cff */
[----:B------:R-:W-:Y:S01]  /*a100*/  IMAD R3, R20, 0x20, R81 ;  /* 0x0000002014037824 */ /* 0x000fe200078e0251 */
[----:B------:R-:W-:Y:S01]  /*a110*/  IADD3 R45, P3, R4, 0x8000, RZ ;  /* 0x00008000042d7810 */ /* 0x000fe20007f7e0ff */
[----:B------:R-:W-:Y:S01]  /*a120*/  UIMAD UR11, UR41, UR13, UR11 ;  /* 0x0000000d290b72a4 */ /* 0x000fe2000f8e020b */
[----:B------:R-:W-:Y:S01]  /*a130*/  LOP3.LUT R28, R29, 0x380, RZ, 0xc0, !PT ;  /* 0x000003801d1c7812 */ /* 0x000fe200078ec0ff */
[----:B------:R-:W-:Y:S01]  /*a140*/  VIADD R78, R3, UR42 ;  /* 0x0000002a034e7c36 */ /* 0x000fe20008000000 */
[----:B------:R-:W-:Y:S01]  /*a150*/  LOP3.LUT R32, R33, 0x380, RZ, 0xc0, !PT ;  /* 0x0000038021207812 */ /* 0x000fe200078ec0ff */
[----:B------:R-:W-:Y:S01]  /*a160*/  ULDC.64 UR12, c[0x0][0xaf0] ;  /* 0x0002bc00000c7ab9 */ /* 0x000fe20000000a00 */
[----:B------:R-:W-:Y:S01]  /*a170*/  LOP3.LUT R36, R37, 0x380, RZ, 0xc0, !PT ;  /* 0x0000038025247812 */ /* 0x000fe200078ec0ff */
[--C-:B------:R-:W-:Y:S01]  /*a180*/  IMAD.X R73, RZ, RZ, R5.reuse, P2 ;  /* 0x000000ffff497224 */ /* 0x100fe200010e0605 */
[----:B------:R-:W-:Y:S01]  /*a190*/  LOP3.LUT R40, R41, 0x380, RZ, 0xc0, !PT ;  /* 0x0000038029287812 */ /* 0x000fe200078ec0ff */
[----:B------:R-:W5:Y:S01]  /*a1a0*/  LD.E.128 R8, desc[UR52][R8.64] ;  /* 0x0000003408087980 */ /* 0x000f62000c101d00 */
[----:B------:R-:W-:Y:S01]  /*a1b0*/  LOP3.LUT R44, R45, 0x380, RZ, 0xc0, !PT ;  /* 0x000003802d2c7812 */ /* 0x000fe200078ec0ff */
[----:B------:R-:W-:Y:S01]  /*a1c0*/  UIMAD UR4, UR4, UR12, URZ ;  /* 0x0000000c040472a4 */ /* 0x000fe2000f8e023f */
[----:B------:R-:W-:Y:S01]  /*a1d0*/  SHF.R.U64 R28, R28, 0x3, RZ ;  /* 0x000000031c1c7819 */ /* 0x000fe200000012ff */
[----:B------:R-:W-:Y:S01]  /*a1e0*/  @P1 IMAD.HI.U32 R20, R78, UR14, RZ ;  /* 0x0000000e4e141c27 */ /* 0x000fe2000f8e00ff */
[----:B------:R-:W-:Y:S01]  /*a1f0*/  SHF.R.U64 R32, R32, 0x3, RZ ;  /* 0x0000000320207819 */ /* 0x000fe200000012ff */
[----:B------:R-:W-:Y:S01]  /*a200*/  UIMAD.WIDE.U32 UR10, UR39, UR12, UR10 ;  /* 0x0000000c270a72a5 */ /* 0x000fe2000f8e000a */
[----:B------:R-:W-:Y:S01]  /*a210*/  SHF.R.U64 R36, R36, 0x3, RZ ;  /* 0x0000000324247819 */ /* 0x000fe200000012ff */
[----:B------:R-:W-:Y:S01]  /*a220*/  IMAD.MOV.U32 R3, RZ, RZ, R78 ;  /* 0x000000ffff037224 */ /* 0x000fe200078e004e */
[----:B------:R-:W-:Y:S01]  /*a230*/  SHF.R.U64 R40, R40, 0x3, RZ ;  /* 0x0000000328287819 */ /* 0x000fe200000012ff */
[----:B------:R-:W-:Y:S01]  /*a240*/  @UP1 ULDC UR12, c[0x0][0xbf0] ;  /* 0x0002fc00000c1ab9 */ /* 0x000fe20000000800 */
[----:B------:R-:W-:Y:S01]  /*a250*/  SHF.R.U64 R44, R44, 0x3, RZ ;  /* 0x000000032c2c7819 */ /* 0x000fe200000012ff */
[----:B------:R-:W-:Y:S01]  /*a260*/  UIMAD UR4, UR39, UR13, UR4 ;  /* 0x0000000d270472a4 */ /* 0x000fe2000f8e0204 */
        /* <DEDUP_REMOVED lines=10> */
[----:B------:R-:W-:Y:S01]  /*a310*/  @P1 SHF.R.U32.HI R3, RZ, UR12, R20 ;  /* 0x0000000cff031c19 */ /* 0x000fe20008011614 */
[----:B------:R-:W-:Y:S01]  /*a320*/  UIADD3 UR4, UR11, UR4, URZ ;  /* 0x000000040b047290 */ /* 0x000fe2000fffe03f */
[C---:B------:R-:W-:Y:S01]  /*a330*/  IADD3 R53, P0, R4.reuse, 0xa000, RZ ;  /* 0x0000a00004357810 */ /* 0x040fe20007f1e0ff */
[----:B------:R-:W-:Y:S01]  /*a340*/  IMAD.U32 R21, RZ, RZ, UR11 ;  /* 0x0000000bff157e24 */ /* 0x000fe2000f8e00ff */
[C---:B------:R-:W-:Y:S01]  /*a350*/  IADD3 R57, P6, R4.reuse, 0xb000, RZ ;  /* 0x0000b00004397810 */ /* 0x040fe20007fde0ff */
[----:B------:R-:W5:Y:S01]  /*a360*/  LD.E.128 R12, desc[UR52][R12.64] ;  /* 0x000000340c0c7980 */ /* 0x000f62000c101d00 */
[----:B------:R-:W-:-:S02]  /*a370*/  IADD3 R61, P5, R4, 0xc000, RZ ;  /* 0x0000c000043d7810 */ /* 0x000fc40007fbe0ff */
[C---:B------:R-:W-:Y:S01]  /*a380*/  IADD3 R65, P4, R4.reuse, 0xd000, RZ ;  /* 0x0000d00004417810 */ /* 0x040fe20007f9e0ff */
[----:B------:R-:W5:Y:S01]  /*a390*/  LD.E.128 R28, desc[UR52][R28.64] ;  /* 0x000000341c1c7980 */ /* 0x000f62000c101d00 */
[----:B------:R-:W-:Y:S01]  /*a3a0*/  IADD3 R69, P3, R4, 0xe000, RZ ;  /* 0x0000e00004457810 */ /* 0x000fe20007f7e0ff */
[--C-:B------:R-:W-:Y:S01]  /*a3b0*/  IMAD.MOV R77, RZ, RZ, -R3.reuse ;  /* 0x000000ffff4d7224 */ /* 0x100fe200078e0a03 */
[----:B------:R-:W-:Y:S01]  /*a3c0*/  SHF.R.S32.HI R76, RZ, 0x1f, R3 ;  /* 0x0000001fff4c7819 */ /* 0x000fe20000011403 */
[----:B------:R-:W-:Y:S01]  /*a3d0*/  IMAD.U32 R20, RZ, RZ, UR10 ;  /* 0x0000000aff147e24 */ /* 0x000fe2000f8e00ff */
[----:B------:R-:W-:Y:S01]  /*a3e0*/  LOP3.LUT R52, R53, 0x380, RZ, 0xc0, !PT ;  /* 0x0000038035347812 */ /* 0x000fe200078ec0ff */
[----:B------:R-:W-:Y:S01]  /*a3f0*/  ULDC.64 UR10, c[0x0][0xae0] ;  /* 0x0002b800000a7ab9 */ /* 0x000fe20000000a00 */
[----:B------:R-:W-:Y:S01]  /*a400*/  LOP3.LUT R56, R57, 0x380, RZ, 0xc0, !PT ;  /* 0x0000038039387812 */ /* 0x000fe200078ec0ff */
[----:B------:R-:W5:Y:S01]  /*a410*/  LD.E.128 R32, desc[UR52][R32.64] ;  /* 0x0000003420207980 */ /* 0x000f62000c101d00 */
[----:B------:R-:W-:-:S02]  /*a420*/  LOP3.LUT R60, R61, 0x380, RZ, 0xc0, !PT ;  /* 0x000003803d3c7812 */ /* 0x000fc400078ec0ff */
[----:B------:R-:W-:Y:S01]  /*a430*/  LOP3.LUT R64, R65, 0x380, RZ, 0xc0, !PT ;  /* 0x0000038041407812 */ /* 0x000fe200078ec0ff */
[----:B------:R-:W5:Y:S01]  /*a440*/  LD.E.128 R36, desc[UR52][R36.64] ;  /* 0x0000003424247980 */ /* 0x000f62000c101d00 */
[----:B------:R-:W-:Y:S02]  /*a450*/  LOP3.LUT R68, R69, 0x380, RZ, 0xc0, !PT ;  /* 0x0000038045447812 */ /* 0x000fe400078ec0ff */
[----:B------:R-:W-:Y:S01]  /*a460*/  LOP3.LUT R7, R4, 0x380, RZ, 0xc0, !PT ;  /* 0x0000038004077812 */ /* 0x000fe200078ec0ff */
[----:B------:R-:W-:Y:S01]  /*a470*/  IMAD.U32 R21, RZ, RZ, UR4 ;  /* 0x00000004ff157e24 */ /* 0x000fe2000f8e00ff */
[----:B------:R-:W-:Y:S01]  /*a480*/  SHF.R.U64 R52, R52, 0x3, RZ ;  /* 0x0000000334347819 */ /* 0x000fe200000012ff */
[----:B------:R-:W-:Y:S01]  /*a490*/  IMAD R76, R76, UR10, RZ ;  /* 0x0000000a4c4c7c24 */ /* 0x000fe2000f8e02ff */
[----:B------:R-:W-:Y:S01]  /*a4a0*/  SHF.R.U64 R56, R56, 0x3, RZ ;  /* 0x0000000338387819 */ /* 0x000fe200000012ff */
[----:B------:R-:W-:Y:S01]  /*a4b0*/  IMAD R77, R77, UR9, R78 ;  /* 0x000000094d4d7c24 */ /* 0x000fe2000f8e024e */
[----:B------:R-:W-:Y:S01]  /*a4c0*/  SHF.R.U64 R60, R60, 0x3, RZ ;  /* 0x000000033c3c7819 */ /* 0x000fe200000012ff */
[----:B------:R-:W5:Y:S01]  /*a4d0*/  LD.E.128 R40, desc[UR52][R40.64] ;  /* 0x0000003428287980 */ /* 0x000f62000c101d00 */
[----:B------:R-:W-:-:S02]  /*a4e0*/  SHF.R.U64 R64, R64, 0x3, RZ ;  /* 0x0000000340407819 */ /* 0x000fc400000012ff */
[----:B------:R-:W-:Y:S01]  /*a4f0*/  SHF.R.U64 R68, R68, 0x3, RZ ;  /* 0x0000000344447819 */ /* 0x000fe200000012ff */
[----:B------:R-:W5:Y:S01]  /*a500*/  LD.E.128 R44, desc[UR52][R44.64] ;  /* 0x000000342c2c7980 */ /* 0x000f62000c101d00 */
[----:B------:R-:W-:Y:S01]  /*a510*/  SHF.R.U64 R7, R7, 0x3, RZ ;  /* 0x0000000307077819 */ /* 0x000fe200000012ff */
[C---:B------:R-:W-:Y:S01]  /*a520*/  IMAD.WIDE.U32 R20, R3.reuse, UR10, R20 ;  /* 0x0000000a03147c25 */ /* 0x040fe2000f8e0014 */
[----:B------:R-:W-:Y:S01]  /*a530*/  LOP3.LUT R52, R52, R53, RZ, 0x3c, !PT ;  /* 0x0000003534347212 */ /* 0x000fe200078e3cff */
[----:B------:R-:W5:Y:S01]  /*a540*/  LD.E.128 R48, desc[UR52][R48.64] ;  /* 0x0000003430307980 */ /* 0x000f62000c101d00 */
[----:B------:R-:W-:Y:S01]  /*a550*/  LOP3.LUT R56, R56, R57, RZ, 0x3c, !PT ;  /* 0x0000003938387212 */ /* 0x000fe200078e3cff */
        /* <DEDUP_REMOVED lines=10> */
[----:B------:R-:W-:Y:S01]  /*a600*/  IMAD.X R69, RZ, RZ, R5, P3 ;  /* 0x000000ffff457224 */ /* 0x000fe200018e0605 */
[----:B------:R-:W-:Y:S01]  /*a610*/  ULDC.64 UR10, c[0x0][0xad8] ;  /* 0x0002b600000a7ab9 */ /* 0x000fe20000000a00 */
[----:B------:R-:W-:Y:S01]  /*a620*/  IMAD.IADD R21, R21, 0x1, R79 ;  /* 0x0000000115157824 */ /* 0x000fe200078e024f */
[----:B------:R-:W5:Y:S01]  /*a630*/  LD.E.128 R4, desc[UR52][R4.64] ;  /* 0x0000003404047980 */ /* 0x000f62000c101d00 */
[----:B------:R-:W-:-:S03]  /*a640*/  IMAD R76, R3, UR10, RZ ;  /* 0x0000000a034c7c24 */ /* 0x000fc6000f8e02ff */
        /* <DEDUP_REMOVED lines=17> */
[----:B------:R-:W-:Y:S01]  /*a760*/  VIADD R84, R81, UR42 ;  /* 0x0000002a51547c36 */ /* 0x000fe20008000000 */
[----:B------:R-:W-:-:S02]  /*a770*/  UIADD3 UR8, UR8, 0x22820, URZ ;  /* 0x0002282008087890 */ /* 0x000fc4000fffe03f */
        /* <DEDUP_REMOVED lines=36> */
.L_x_4957:
[----:B------:R-:W-:Y:S05]  /*a9c0*/  BSYNC B1 ;  /* 0x0000000000017941 */ /* 0x000fea0003800000 */
.L_x_4956:
[----:B--2---:R2:W3:Y:S01]  /*a9d0*/  SHFL.IDX PT, R3, R83, 0x1, 0x181f ;  /* 0x00381f0053037f89 */ /* 0x0044e200000e0000 */
[----:B------:R-:W-:Y:S03]  /*a9e0*/  BSSY B1, `(.L_x_4958) ;  /* 0x0000014000017945 */ /* 0x000fe60003800000 */
[----:B0----5:R2:W0:Y:S01]  /*a9f0*/  SHFL.IDX PT, R29, R82, 0x1, 0x181f ;  /* 0x00381f00521d7f89 */ /* 0x02142200000e0000 */
        /* <DEDUP_REMOVED lines=18> */
.L_x_4959:
[----:B------:R-:W-:Y:S05]  /*ab20*/  BSYNC B1 ;  /* 0x0000000000017941 */ /* 0x000fea0003800000 */
.L_x_4958:
[----:B---3--:R3:W0:Y:S01]  /*ab30*/  SHFL.IDX PT, R3, R83, 0x2, 0x181f ;  /* 0x00581f0053037f89 */ /* 0x00862200000e0000 */
[----:B------:R-:W-:Y:S03]  /*ab40*/  BSSY B1, `(.L_x_4960) ;  /* 0x0000014000017945 */ /* 0x000fe60003800000 */
[----:B----4-:R3:W4:Y:S01]  /*ab50*/  SHFL.IDX PT, R11, R82, 0x2, 0x181f ;  /* 0x00581f00520b7f89 */ /* 0x01072200000e0000 */
[----:B------:R-:W-:Y:S05]  /*ab60*/  @P0 BRA `(.L_x_4961) ;  /* 0x0000000000440947 */ /* 0x000fea0003800000 */
[----:B------:R-:W-:Y:S02]  /*ab70*/  ULDC UR4, c[0x0][0xac8] ;  /* 0x0002b20000047ab9 */ /* 0x000fe40000000800 */
[----:B------:R-:W-:Y:S02]  /*ab80*/  ISETP.GE.AND P3, PT, R0, UR4, PT ;  /* 0x0000000400007c0c */ /* 0x000fe4000bf66270 */
[----:B------:R-:W-:Y:S02]  /*ab90*/  ISETP.GE.AND P2, PT, R86, UR4, PT ;  /* 0x0000000456007c0c */ /* 0x000fe4000bf46270 */
[----:B------:R-:W-:Y:S02]  /*aba0*/  ISETP.GE.AND P1, PT, R88, UR4, PT ;  /* 0x0000000458007c0c */ /* 0x000fe4000bf26270 */
[----:B------:R-:W-:-:S07]  /*abb0*/  ISETP.GE.AND P0, PT, R90, UR4, PT ;  /* 0x000000045a007c0c */ /* 0x000fce000bf06270 */
[-C--:B----4-:R-:W-:Y:S02]  /*abc0*/  @!P3 LEA R4, P6, R0, R11.reuse, 0x1 ;  /* 0x0000000b0004b211 */ /* 0x090fe400078c08ff */
        /* <DEDUP_REMOVED lines=11> */
.L_x_4961:
[----:B------:R-:W-:Y:S05]  /*ac80*/  BSYNC B1 ;  /* 0x0000000000017941 */ /* 0x000fea0003800000 */
.L_x_4960:
[----:B0-----:R-:W-:Y:S01]  /*ac90*/  VIADD R3, R84, 0x60 ;  /* 0x0000006054037836 */ /* 0x001fe20000000000 */
[----:B--23--:R-:W0:Y:S04]  /*aca0*/  SHFL.IDX PT, R83, R83, 0x3, 0x181f ;  /* 0x00781f0053537f89 */ /* 0x00ce2800000e0000 */
[----:B------:R-:W-:Y:S01]  /*acb0*/  ISETP.GE.AND P0, PT, R3, UR17, PT ;  /* 0x0000001103007c0c */ /* 0x000fe2000bf06270 */
[----:B----4-:R4:W2:-:S12]  /*acc0*/  SHFL.IDX PT, R11, R82, 0x3, 0x181f ;  /* 0x00781f00520b7f89 */ /* 0x01089800000e0000 */
[----:B----4-:R-:W-:Y:S05]  /*acd0*/  @P0 BRA `(.L_x_4962) ;  /* 0x0000002400a00947 */ /* 0x010fea0003800000 */
[----:B------:R-:W-:Y:S02]  /*ace0*/  ULDC UR4, c[0x0][0xac8] ;  /* 0x0002b20000047ab9 */ /* 0x000fe40000000800 */
[----:B------:R-:W-:Y:S02]  /*acf0*/  ISETP.GE.AND P3, PT, R0, UR4, PT ;  /* 0x0000000400007c0c */ /* 0x000fe4000bf66270 */
[----:B------:R-:W-:Y:S02]  /*ad00*/  ISETP.GE.AND P4, PT, R86, UR4, PT ;  /* 0x0000000456007c0c */ /* 0x000fe4000bf86270 */
[----:B------:R-:W-:-:S09]  /*ad10*/  ISETP.GE.AND P5, PT, R88, UR4, PT ;  /* 0x0000000458007c0c */ /* 0x000fd2000bfa6270 */
[-C--:B--2---:R-:W-:Y:S02]  /*ad20*/  @!P3 LEA R4, P0, R0, R11.reuse, 0x1 ;  /* 0x0000000b0004b211 */ /* 0x084fe400078008ff */
[-C--:B------:R-:W-:Y:S02]  /*ad30*/  @!P4 LEA R6, P1, R86, R11.reuse, 0x1 ;  /* 0x0000000b5606c211 */ /* 0x080fe400078208ff */
[----:B------:R-:W-:Y:S02]  /*ad40*/  @!P5 LEA R8, P2, R88, R11, 0x1 ;  /* 0x0000000b5808d211 */ /* 0x000fe400078408ff */
        /* <DEDUP_REMOVED lines=8> */
[----:B----4-:R-:W-:-:S04]  /*add0*/  LEA R4, P0, R90, R11, 0x1 ;  /* 0x0000000b5a047211 */ /* 0x010fc800078008ff */
[----:B------:R-:W-:-:S05]  /*ade0*/  LEA.HI.X R5, R90, R83, R89, 0x1, P0 ;  /* 0x000000535a057211 */ /* 0x000fca00000f0c59 */
[----:B------:R0:W-:Y:S01]  /*adf0*/  ST.E.128 desc[UR52][R4.64], R72 ;  /* 0x0000004804007985 */ /* 0x0001e2000c101d34 */
[----:B------:R-:W-:Y:S05]  /*ae00*/  BRA `(.L_x_4962) ;  /* 0x0000002400547947 */ /* 0x000fea0003800000 */
.L_x_4955:
        /* <DEDUP_REMOVED lines=171> */
[----:B---3--:R-:W-:Y:S01]  /*b8c0*/  @!P4 LEA R8, P5, R204, R4, 0x2 ;  /* 0x00000004cc08c211 */ /* 0x008fe200078a10ff */
[----:B------:R3:W-:Y:S01]  /*b8d0*/  @!P1 ST.E.64 desc[UR52][R6.64], R112 ;  /* 0x0000007006009985 */ /* 0x0007e2000c101b34 */
[----:B------:R-:W-:Y:S02]  /*b8e0*/  ISETP.GE.AND P1, PT, R18, UR4, PT ;  /* 0x0000000412007c0c */ /* 0x000fe4000bf26270 */
[----:B------:R-:W-:-:S03]  /*b8f0*/  @!P4 LEA.HI.X R9, R204, R5, R153, 0x2, P5 ;  /* 0x00000005cc09c211 */ /* 0x000fc600028f1499 */
[-C--:B----4-:R-:W-:Y:S02]  /*b900*/  @!P3 LEA R10, P6, R23, R4.reuse, 0x2 ;  /* 0x00000004170ab211 */ /* 0x090fe400078c10ff */
[----:B------:R4:W-:Y:S02]  /*b910*/  @!P4 ST.E.64 desc[UR52][R8.64], R116 ;  /* 0x000000740800c985 */ /* 0x0009e4000c101b34 */
[-C--:B-1----:R-:W-:Y:S02]  /*b920*/  @!P2 LEA R12, P4, R19, R4.reuse, 0x2 ;  /* 0x00000004130ca211 */ /* 0x082fe400078810ff */
        /* <DEDUP_REMOVED lines=32> */
.L_x_4964:
[----:B------:R-:W-:Y:S05]  /*bb30*/  BSYNC B1 ;  /* 0x0000000000017941 */ /* 0x000fea0003800000 */
.L_x_4963:
[----:B--2-4-:R2:W3:Y:S04]  /*bb40*/  SHFL.IDX PT, R5, R3, 0x1, 0x1c1f ;  /* 0x003c1f0003057f89 */ /* 0x0144e800000e0000 */
        /* <DEDUP_REMOVED lines=114> */
[----:B-1----:R-:W-:Y:S02]  /*c270*/  @!P0 LEA R14, P5, R17, R4, 0x2 ;  /* 0x00000004110e8211 */ /* 0x002fe400078a10ff */
[-C--:B------:R-:W-:Y:S01]  /*c280*/  @!P1 LEA.HI.X R13, R18, R5.reuse, R228, 0x2, P6 ;  /* 0x00000005120d9211 */ /* 0x080fe200030f14e4 */
[----:B------:R0:W-:Y:S01]  /*c290*/  @!P2 ST.E.64 desc[UR52][R10.64], R126 ;  /* 0x0000007e0a00a985 */ /* 0x0001e2000c101b34 */
[----:B------:R-:W-:Y:S02]  /*c2a0*/  ISETP.GE.AND P6, PT, R21, UR4, PT ;  /* 0x0000000415007c0c */ /* 0x000fe4000bfc6270 */
[----:B------:R-:W-:Y:S01]  /*c2b0*/  @!P0 LEA.HI.X R15, R17, R5, R0, 0x2, P5 ;  /* 0x00000005110f8211 */ /* 0x000fe200028f1400 */
[----:B------:R0:W-:Y:S01]  /*c2c0*/  @!P1 ST.E.64 desc[UR52][R12.64], R130 ;  /* 0x000000820c009985 */ /* 0x0001e2000c101b34 */
[----:B---3--:R-:W-:-:S02]  /*c2d0*/  SHF.R.S32.HI R7, RZ, 0x1f, R25 ;  /* 0x0000001fff077819 */ /* 0x008fc40000011419 */
[CC--:B------:R-:W-:Y:S01]  /*c2e0*/  @!P4 LEA R6, P5, R25.reuse, R4.reuse, 0x2 ;  /* 0x000000041906c211 */ /* 0x0c0fe200078a10ff */
[----:B------:R0:W-:Y:S01]  /*c2f0*/  @!P0 ST.E.64 desc[UR52][R14.64], R134 ;  /* 0x000000860e008985 */ /* 0x0001e2000c101b34 */
[----:B------:R-:W-:Y:S02]  /*c300*/  SHF.R.S32.HI R0, RZ, 0x1f, R3 ;  /* 0x0000001fff007819 */ /* 0x000fe40000011403 */
[----:B------:R-:W-:Y:S02]  /*c310*/  @!P4 LEA.HI.X R7, R25, R5, R7, 0x2, P5 ;  /* 0x000000051907c211 */ /* 0x000fe400028f1407 */
[----:B----4-:R-:W-:-:S03]  /*c320*/  @!P3 LEA R8, P5, R3, R4, 0x2 ;  /* 0x000000040308b211 */ /* 0x010fc600078a10ff */
[----:B------:R0:W-:Y:S01]  /*c330*/  @!P4 ST.E.64 desc[UR52][R6.64], R138 ;  /* 0x0000008a0600c985 */ /* 0x0001e2000c101b34 */
[-C--:B------:R-:W-:Y:S01]  /*c340*/  @!P3 LEA.HI.X R9, R3, R5.reuse, R0, 0x2, P5 ;  /* 0x000000050309b211 */ /* 0x080fe200028f1400 */
[----:B------:R-:W-:Y:S01]  /*c350*/  VIADD R3, R2, 0xf8 ;  /* 0x000000f802037836 */ /* 0x000fe20000000000 */
[----:B------:R-:W-:Y:S02]  /*c360*/  SHF.R.S32.HI R0, RZ, 0x1f, R21 ;  /* 0x0000001fff007819 */ /* 0x000fe40000011415 */
        /* <DEDUP_REMOVED lines=11> */
.L_x_4953:
        /* <DEDUP_REMOVED lines=33> */
.L_x_4965:
[----:B------:R-:W-:Y:S01]  /*c630*/  USEL UR39, UR39, URZ, !UP0 ;  /* 0x0000003f27277287 */ /* 0x000fe2000c000000 */
[----:B------:R-:W-:Y:S01]  /*c640*/  BSSY B1, `(.L_x_4966) ;  /* 0x0000038000017945 */ /* 0x000fe20003800000 */
[----:B------:R-:W-:-:S03]  /*c650*/  USEL UR40, UR40, URZ, !UP0 ;  /* 0x0000003f28287287 */ /* 0x000fc6000c000000 */
[----:B------:R-:W-:Y:S09]  /*c660*/  @P0 BRA `(.L_x_4967) ;  /* 0x0000000000d40947 */ /* 0x000ff20003800000 */
        /* <DEDUP_REMOVED lines=53> */
.L_x_4967:
[----:B------:R-:W-:Y:S05]  /*c9c0*/  BSYNC B1 ;  /* 0x0000000000017941 */ /* 0x000fea0003800000 */
.L_x_4966:
        /* <DEDUP_REMOVED lines=14> */
[----:B------:R-:W-:-:S03]  /*cab0*/  UIADD3 UR9, UR9, UR10, URZ ;  /* 0x0000000a09097290 */ /* 0x000fc6000fffe03f */
[----:B------:R-:W-:Y:S01]  /*cac0*/  IMAD R3, R10, 0x20, R13 ;  /* 0x000000200a037824 */ /* 0x000fe200078e020d */
[----:B------:R-:W-:Y:S02]  /*cad0*/  ULDC.64 UR10, c[0x0][0xae8] ;  /* 0x0002ba00000a7ab9 */ /* 0x000fe40000000a00 */
[----:B------:R-:W-:Y:S01]  /*cae0*/  UIMAD.WIDE.U32 UR8, UR41, UR10, UR8 ;  /* 0x0000000a290872a5 */ /* 0x000fe2000f8e0008 */
[----:B------:R-:W-:Y:S01]  /*caf0*/  VIADD R8, R3, UR42 ;  /* 0x0000002a03087c36 */ /* 0x000fe20008000000 */
[----:B-1----:R-:W-:Y:S02]  /*cb00*/  ISETP.NE.AND P0, PT, R11, 0x1, PT ;  /* 0x000000010b00780c */ /* 0x002fe40003f05270 */
[----:B------:R-:W-:Y:S01]  /*cb10*/  UIMAD UR9, UR41, UR11, UR9 ;  /* 0x0000000b290972a4 */ /* 0x000fe2000f8e0209 */
[----:B------:R-:W-:Y:S02]  /*cb20*/  IMAD.MOV.U32 R3, RZ, RZ, R8 ;  /* 0x000000ffff037224 */ /* 0x000fe400078e0008 */
[----:B------:R-:W-:-:S02]  /*cb30*/  ULDC.64 UR10, c[0x0][0xaf0] ;  /* 0x0002bc00000a7ab9 */ /* 0x000fc40000000a00 */
        /* <DEDUP_REMOVED lines=21> */
[----:B-----5:R-:W-:Y:S02]  /*cc90*/  IMAD R11, R0, R11, RZ ;  /* 0x0000000b000b7224 */ /* 0x020fe400078e02ff */
[----:B------:R-:W-:-:S02]  /*cca0*/  IMAD.IADD R5, R5, 0x1, R9 ;  /* 0x0000000105057824 */ /* 0x000fc400078e0209 */
[----:B------:R-:W-:Y:S02]  /*ccb0*/  IMAD R6, R6, UR8, RZ ;  /* 0x0000000806067c24 */ /* 0x000fe4000f8e02ff */
[----:B------:R-:W-:-:S04]  /*ccc0*/  IMAD.WIDE.U32 R4, R7, UR8, R4 ;  /* 0x0000000807047c25 */ /* 0x000fc8000f8e0004 */
[----:B------:R-:W-:Y:S01]  /*ccd0*/  IMAD R9, R7, UR9, R6 ;  /* 0x0000000907097c24 */ /* 0x000fe2000f8e0206 */
[----:B------:R-:W-:Y:S01]  /*cce0*/  ULDC.64 UR8, c[0x0][0xa80] ;  /* 0x0002a00000087ab9 */ /* 0x000fe20000000a00 */
[----:B------:R-:W-:Y:S01]  /*ccf0*/  VIADD R3, R8, 0x40 ;  /* 0x0000004008037836 */ /* 0x000fe20000000000 */
[----:B------:R-:W-:Y:S01]  /*cd00*/  LEA R6, P2, R4, UR8, 0x1 ;  /* 0x0000000804067c11 */ /* 0x000fe2000f8408ff */
[----:B------:R-:W-:Y:S02]  /*cd10*/  IMAD.IADD R5, R5, 0x1, R9 ;  /* 0x0000000105057824 */ /* 0x000fe400078e0209 */
        /* <DEDUP_REMOVED lines=33> */
.L_x_4969:
[----:B------:R-:W-:Y:S05]  /*cf30*/  BSYNC B1 ;  /* 0x0000000000017941 */ /* 0x000fea0003800000 */
.L_x_4968:
        /* <DEDUP_REMOVED lines=21> */
.L_x_4971:
[----:B------:R-:W-:Y:S05]  /*d090*/  BSYNC B1 ;  /* 0x0000000000017941 */ /* 0x000fea0003800000 */
.L_x_4970:
        /* <DEDUP_REMOVED lines=21> */
.L_x_4973:
[----:B------:R-:W-:Y:S05]  /*d1f0*/  BSYNC B1 ;  /* 0x0000000000017941 */ /* 0x000fea0003800000 */
.L_x_4972:
        /* <DEDUP_REMOVED lines=10> */
[----:B---3--:R-:W-:-:S04]  /*d2a0*/  @!P3 LEA R6, P4, R7, R4, 0x1 ;  /* 0x000000040706b211 */ /* 0x008fc800078808ff */
[-C--:B--2---:R-:W-:Y:S02]  /*d2b0*/  @!P3 LEA.HI.X R7, R7, R3.reuse, R20, 0x1, P4 ;  /* 0x000000030707b211 */ /* 0x084fe400020f0c14 */
        /* <DEDUP_REMOVED lines=10> */
.L_x_4962:
[----:B------:R-:W-:Y:S05]  /*d360*/  BSYNC B0 ;  /* 0x0000000000007941 */ /* 0x000fea0003800000 */
.L_x_4952:
[----:B------:R-:W-:Y:S02]  /*d370*/  ULDC UR4, c[0x0][0xc3c] ;  /* 0x00030f0000047ab9 */ /* 0x000fe40000000800 */
[----:B------:R-:W-:-:S06]  /*d380*/  UISETP.GE.AND UP0, UPT, UR7, UR4, UPT ;  /* 0x000000040700728c */ /* 0x000fcc000bf06270 */
[----:B------:R-:W-:-:S13]  /*d390*/  PLOP3.LUT P0, PT, PT, PT, UP0, 0x80, 0x0 ;  /* 0x000000000000781c */ /* 0x000fda0003f0f008 */
[----:B------:R-:W-:Y:S05]  /*d3a0*/  @!P0 BRA `(.L_x_4974) ;  /* 0xffffff3c00208947 */ /* 0x000fea000383ffff */
[----:B------:R-:W-:Y:S05]  /*d3b0*/  EXIT ;  /* 0x000000000000794d */ /* 0x000fea0003800000 */
.L_x_4909:
        /* <DEDUP_REMOVED lines=16> */
.L_x_4975:
        /* <DEDUP_REMOVED lines=43> */
.L_x_4979:
        /* <DEDUP_REMOVED lines=35> */
.L_x_4977:
        /* <DEDUP_REMOVED lines=13> */
.L_x_4980:
        /* <DEDUP_REMOVED lines=62> */
.L_x_4981:
        /* <DEDUP_REMOVED lines=61> */
.L_x_4982:
[----:B------:R-:W-:-:S05]  /*e220*/  LOP3.LUT R17, RZ, R2, RZ, 0x33, !PT ;  /* 0x00000002ff117212 */ /* 0x000fca00078e33ff */
[----:B------:R-:W-:Y:S01]  /*e230*/  IMAD.IADD R17, R6, 0x1, R17 ;  /* 0x0000000106117824 */ /* 0x000fe200078e0211 */
[----:B------:R-:W-:Y:S06]  /*e240*/  BRA `(.L_x_4983) ;  /* 0x0000000000147947 */ /* 0x000fec0003800000 */
.L_x_4978:
[----:B------:R-:W-:Y:S01]  /*e250*/  ULDC UR4, c[0x0][0xc3c] ;  /* 0x00030f0000047ab9 */ /* 0x000fe20000000800 */
[----:B------:R-:W-:Y:S02]  /*e260*/  IMAD.MOV.U32 R17, RZ, RZ, RZ ;  /* 0x000000ffff117224 */ /* 0x000fe400078e00ff */
[----:B------:R-:W-:Y:S02]  /*e270*/  IMAD.U32 R16, RZ, RZ, UR6 ;  /* 0x00000006ff107e24 */ /* 0x000fe4000f8e00ff */
[----:B------:R-:W-:Y:S02]  /*e280*/  IMAD.MOV.U32 R18, RZ, RZ, RZ ;  /* 0x000000ffff127224 */ /* 0x000fe400078e00ff */
[----:B------:R-:W-:-:S07]  /*e290*/  IMAD.U32 R19, RZ, RZ, UR4 ;  /* 0x00000004ff137e24 */ /* 0x000fce000f8e00ff */
.L_x_4983:
[----:B------:R-:W-:-:S13]  /*e2a0*/  ISETP.NE.AND P0, PT, R7, RZ, PT ;  /* 0x000000ff0700720c */ /* 0x000fda0003f05270 */
[----:B------:R-:W0:Y:S01]  /*e2b0*/  @!P0 S2R R3, SR_CgaCtaId ;  /* 0x0000000000038919 */ /* 0x000e220000008800 */
[----:B------:R-:W-:-:S04]  /*e2c0*/  @!P0 MOV R2, 0x400 ;  /* 0x0000040000028802 */ /* 0x000fc80000000f00 */
[----:B0-----:R-:W-:-:S05]  /*e2d0*/  @!P0 LEA R2, R3, R2, 0x18 ;  /* 0x0000000203028211 */ /* 0x001fca00078ec0ff */
[----:B------:R1:W-:Y:S01]  /*e2e0*/  @!P0 STS.128 [R2+0x228d0], R16 ;  /* 0x0228d01002008388 */ /* 0x0003e20000000c00 */
[----:B------:R-:W-:Y:S06]  /*e2f0*/  BAR.ARV 0x5, 0x180 ;  /* 0x0146000000007b1d */ /* 0x000fec0000002000 */
.L_x_4976:
        /* <DEDUP_REMOVED lines=29> */
.L_x_5047:
[----:B0-----:R-:W0:Y:S02]  /*e4d0*/  LDC.64 R2, c[0x0][0xc88] ;  /* 0x00032200ff027b82 */ /* 0x001e240000000a00 */
[----:B0-----:R-:W-:-:S05]  /*e4e0*/  IMAD.WIDE R2, R19, 0x4, R2 ;  /* 0x0000000413027825 */ /* 0x001fca00078e0202 */
[----:B--2---:R-:W2:Y:S01]  /*e4f0*/  LDG.E R25, desc[UR52][R2.64] ;  /* 0x0000003402197981 */ /* 0x004ea2000c1e1900 */
        /* <DEDUP_REMOVED lines=11> */
[----:B------:R0:W-:Y:S01]  /*e5b0*/  STL [R1+0x8], R0 ;  /* 0x0000080001007387 */ /* 0x0001e20000100800 */
        /* <DEDUP_REMOVED lines=23> */
[----:B--2---:R1:W-:Y:S01]  /*e730*/  @P0 STL [R1], R0 ;  /* 0x0000000001000387 */ /* 0x0043e20000100800 */
[----:B---3--:R-:W-:Y:S05]  /*e740*/  @P0 BRA `(.L_x_4985) ;  /* 0x0000000000200947 */ /* 0x008fea0003800000 */
[----:B------:R-:W-:Y:S02]  /*e750*/  ULDC UR4, c[0x0][0x288] ;  /* 0x0000a20000047ab9 */ /* 0x000fe40000000800 */
[----:B-1----:R-:W-:-:S05]  /*e760*/  IMAD.U32 R0, RZ, RZ, UR4 ;  /* 0x00000004ff007e24 */ /* 0x002fca000f8e00ff */
[----:B------:R0:W-:Y:S01]  /*e770*/  STL [R1], R0 ;  /* 0x0000000001007387 */ /* 0x0001e20000100800 */
[----:B------:R-:W-:Y:S05]  /*e780*/  @!P2 BRA `(.L_x_4985) ;  /* 0x000000000010a947 */ /* 0x000fea0003800000 */
[----:B------:R-:W2:Y:S04]  /*e790*/  LDG.E R5, desc[UR52][R2.64] ;  /* 0x0000003402057981 */ /* 0x000ea8000c1e1900 */
[----:B0-----:R-:W2:Y:S02]  /*e7a0*/  LDG.E R0, desc[UR52][R2.64+0x4] ;  /* 0x0000043402007981 */ /* 0x001ea4000c1e1900 */
[----:B--2---:R-:W-:-:S05]  /*e7b0*/  IMAD.IADD R0, R0, 0x1, -R5 ;  /* 0x0000000100007824 */ /* 0x004fca00078e0a05 */
[----:B------:R2:W-:Y:S02]  /*e7c0*/  STL [R1], R0 ;  /* 0x0000000001007387 */ /* 0x0005e40000100800 */
.L_x_4985:
        /* <DEDUP_REMOVED lines=9> */
.L_x_4986:
        /* <DEDUP_REMOVED lines=9> */
.L_x_4987:
[----:B------:R-:W4:Y:S01]  /*e8f0*/  LDL R4, [R1] ;  /* 0x0000000001047983 */ /* 0x000f220000100800 */
[----:B012---:R-:W0:Y:S01]  /*e900*/  LDC R0, c[0x0][0x448] ;  /* 0x00011200ff007b82 */ /* 0x007e220000000800 */
[----:B-----5:R-:W-:Y:S01]  /*e910*/  IMAD.IADD R32, R7, 0x1, -R30 ;  /* 0x0000000107207824 */ /* 0x020fe200078e0a1e */
[----:B------:R-:W-:Y:S01]  /*e920*/  LOP3.LUT R22, R22, 0xfffffdff, RZ, 0xc0, !PT ;  /* 0xfffffdff16167812 */ /* 0x000fe200078ec0ff */
[----:B------:R-:W-:Y:S01]  /*e930*/  BSSY B0, `(.L_x_4988) ;  /* 0x0000038000007945 */ /* 0x000fe20003800000 */
[----:B0-----:R-:W-:Y:S01]  /*e940*/  ISETP.NE.AND P0, PT, R0, 0x1, PT ;  /* 0x000000010000780c */ /* 0x001fe20003f05270 */
[----:B------:R-:W-:-:S04]  /*e950*/  IMAD.SHL.U32 R0, R17, 0x80, RZ ;  /* 0x0000008011007824 */ /* 0x000fc800078e00ff */
[----:B------:R-:W-:-:S08]  /*e960*/  VIADD R0, R0, 0x7f ;  /* 0x0000007f00007836 */ /* 0x000fd00000000000 */
[----:B---3--:R-:W0:Y:S01]  /*e970*/  @P0 LDC R3, c[0x0][0x44c] ;  /* 0x00011300ff030b82 */ /* 0x008e220000000800 */
[----:B------:R-:W-:-:S07]  /*e980*/  @P0 LOP3.LUT R22, R22, 0x200, RZ, 0xfc, !PT ;  /* 0x0000020016160812 */ /* 0x000fce00078efcff */
[----:B------:R-:W1:Y:S01]  /*e990*/  @P0 LDC R5, c[0x0][0x450] ;  /* 0x00011400ff050b82 */ /* 0x000e620000000800 */
[----:B0-----:R-:W-:-:S05]  /*e9a0*/  @P0 IMAD.HI.U32 R2, R0, R3, RZ ;  /* 0x0000000300020227 */ /* 0x001fca00078e00ff */
[----:B-1----:R-:W-:Y:S01]  /*e9b0*/  @P0 SHF.R.U32.HI R0, RZ, R5, R2 ;  /* 0x00000005ff000219 */ /* 0x002fe20000011602 */
[----:B------:R-:W-:-:S04]  /*e9c0*/  VIADD R2, R32, 0x5f ;  /* 0x0000005f20027836 */ /* 0x000fc80000000000 */
[----:B------:R-:W-:Y:S01]  /*e9d0*/  IMAD.HI R2, R2, 0x2aaaaaab, RZ ;  /* 0x2aaaaaab02027827 */ /* 0x000fe200078e02ff */
[----:B----4-:R-:W-:-:S05]  /*e9e0*/  IADD3 R3, R32, 0x60, -R4 ;  /* 0x0000006020037810 */ /* 0x010fca0007ffe804 */
[----:B------:R-:W-:Y:S01]  /*e9f0*/  IMAD.IADD R0, R3, 0x1, R0 ;  /* 0x0000000103007824 */ /* 0x000fe200078e0200 */
[----:B------:R-:W-:-:S03]  /*ea00*/  SHF.R.U32.HI R3, RZ, 0x1f, R2 ;  /* 0x0000001fff037819 */ /* 0x000fc60000011602 */
[----:B------:R-:W-:Y:S01]  /*ea10*/  IMAD.HI R4, R0, 0x2aaaaaab, RZ ;  /* 0x2aaaaaab00047827 */ /* 0x000fe200078e02ff */
[----:B------:R-:W-:Y:S02]  /*ea20*/  LEA.HI.SX32 R0, R2, R3, 0x1c ;  /* 0x0000000302007211 */ /* 0x000fe400078fe2ff */
[----:B------:R-:W-:Y:S02]  /*ea30*/  LOP3.LUT R2, R18, 0xff000000, RZ, 0xc0, !PT ;  /* 0xff00000012027812 */ /* 0x000fe400078ec0ff */
[----:B------:R-:W-:Y:S02]  /*ea40*/  SHF.R.U32.HI R3, RZ, 0x1f, R4 ;  /* 0x0000001fff037819 */ /* 0x000fe40000011604 */
[----:B------:R-:W-:Y:S02]  /*ea50*/  SHF.R.U32.HI R2, RZ, 0x8, R2 ;  /* 0x00000008ff027819 */ /* 0x000fe40000011602 */
[----:B------:R-:W-:-:S04]  /*ea60*/  LEA.HI.SX32 R3, R4, R3, 0x1c ;  /* 0x0000000304037211 */ /* 0x000fc800078fe2ff */
[----:B------:R-:W-:Y:S02]  /*ea70*/  VIMNMX R0, R0, R3, PT ;  /* 0x0000000300007248 */ /* 0x000fe40003fe0100 */
[----:B------:R-:W-:Y:S02]  /*ea80*/  LOP3.LUT R3, R18, 0xff0000, RZ, 0xc0, !PT ;  /* 0x00ff000012037812 */ /* 0x000fe400078ec0ff */
[----:B------:R-:W-:Y:S02]  /*ea90*/  ISETP.GE.AND P0, PT, R0, 0x1, PT ;  /* 0x000000010000780c */ /* 0x000fe40003f06270 */
[----:B------:R-:W-:Y:S01]  /*eaa0*/  LEA.HI R3, R3, R2, RZ, 0x10 ;  /* 0x0000000203037211 */ /* 0x000fe200078f80ff */
[----:B------:R-:W-:-:S03]  /*eab0*/  IMAD.MOV.U32 R2, RZ, RZ, RZ ;  /* 0x000000ffff027224 */ /* 0x000fc600078e00ff */
[----:B------:R-:W-:-:S07]  /*eac0*/  LOP3.LUT R29, R3, 0xff, RZ, 0xc0, !PT ;  /* 0x000000ff031d7812 */ /* 0x000fce00078ec0ff */
[----:B------:R-:W-:Y:S05]  /*ead0*/  @!P0 BRA `(.L_x_4989) ;  /* 0x0000000000748947 */ /* 0x000fea0003800000 */
        /* <DEDUP_REMOVED lines=29> */
.L_x_4989:
[----:B------:R-:W-:Y:S05]  /*ecb0*/  BSYNC B0 ;  /* 0x0000000000007941 */ /* 0x000fea0003800000 */
.L_x_4988:
        /* <DEDUP_REMOVED lines=23> */
.L_x_4991:
        /* <DEDUP_REMOVED lines=20> */
.L_x_4994:
[----:B------:R-:W-:Y:S05]  /*ef70*/  BSYNC B6 ;  /* 0x0000000000067941 */ /* 0x000fea0003800000 */
.L_x_4993:
        /* <DEDUP_REMOVED lines=20> */
.L_x_4997:
        /* <DEDUP_REMOVED lines=15> */
.L_x_4996:
[----:B------:R-:W-:Y:S05]  /*f1b0*/  BSYNC B6 ;  /* 0x0000000000067941 */ /* 0x000fea0003800000 */
.L_x_4995:
[----:B------:R-:W0:Y:S01]  /*f1c0*/  S2R R20, SR_TID.X ;  /* 0x0000000000147919 */ /* 0x000e220000002100 */
[----:B------:R-:W-:Y:S01]  /*f1d0*/  ULDC.64 UR4, c[0x0][0x9f8] ;  /* 0x00027e0000047ab9 */ /* 0x000fe20000000a00 */
[----:B------:R-:W1:Y:S01]  /*f1e0*/  LDC R8, c[0x0][0x430] ;  /* 0x00010c00ff087b82 */ /* 0x000e620000000800 */
[----:B------:R-:W-:-:S04]  /*f1f0*/  ISETP.NE.U32.AND P0, PT, RZ, UR4, PT ;  /* 0x00000004ff007c0c */ /* 0x000fc8000bf05070 */
[----:B------:R-:W-:-:S13]  /*f200*/  ISETP.NE.AND.EX P0, PT, RZ, UR5, PT, P0 ;  /* 0x00000005ff007c0c */ /* 0x000fda000bf05300 */
[----:B------:R-:W-:Y:S01]  /*f210*/  @P0 IADD3 R2, P1, R31, UR4, RZ ;  /* 0x000000041f020c10 */ /* 0x000fe2000ff3e0ff */
[----:B------:R-:W-:-:S03]  /*f220*/  ULDC UR4, c[0x0][0x320] ;  /* 0x0000c80000047ab9 */ /* 0x000fc60000000800 */
[----:B------:R-:W-:-:S05]  /*f230*/  @P0 IADD3.X R3, R33, UR5, RZ, P1, !PT ;  /* 0x0000000521030c10 */ /* 0x000fca0008ffe4ff */
[----:B------:R2:W5:Y:S01]  /*f240*/  @P0 LDG.E R27, desc[UR52][R2.64] ;  /* 0x00000034021b0981 */ /* 0x000562000c1e1900 */
[----:B------:R-:W-:Y:S01]  /*f250*/  LOP3.LUT R22, R22, 0xffffffef, RZ, 0xc0, !PT ;  /* 0xffffffef16167812 */ /* 0x000fe200078ec0ff */
[----:B------:R-:W-:Y:S01]  /*f260*/  UMOV UR5, 0xffffffff ;  /* 0xffffffff00057882 */ /* 0x000fe20000000000 */
[----:B0-----:R-:W-:Y:S01]  /*f270*/  IMAD.SHL.U32 R20, R20, 0x8, RZ ;  /* 0x0000000814147824 */ /* 0x001fe200078e00ff */
[----:B------:R-:W0:Y:S01]  /*f280*/  S2R R21, SR_TID.X ;  /* 0x0000000000157919 */ /* 0x000e220000002100 */
[----:B------:R-:W-:Y:S01]  /*f290*/  LOP3.LUT R22, R22, 0xfffffff7, RZ, 0xc0, !PT ;  /* 0xfffffff716167812 */ /* 0x000fe200078ec0ff */
[----:B------:R-:W-:Y:S02]  /*f2a0*/  VIADD R0, R35, 0xffffffff ;  /* 0xffffffff23007836 */ /* 0x000fe40000000000 */
[----:B------:R-:W-:-:S04]  /*f2b0*/  LOP3.LUT R20, R20, 0x38, RZ, 0xc0, !PT ;  /* 0x0000003814147812 */ /* 0x000fc800078ec0ff */
[C---:B------:R-:W-:Y:S02]  /*f2c0*/  LOP3.LUT R34, R20.reuse, 0x40, RZ, 0xfc, !PT ;  /* 0x0000004014227812 */ /* 0x040fe400078efcff */
[----:B------:R-:W-:Y:S02]  /*f2d0*/  LOP3.LUT R20, R20, 0x80, RZ, 0xfc, !PT ;  /* 0x0000008014147812 */ /* 0x000fe400078efcff */
[----:B------:R-:W-:Y:S02]  /*f2e0*/  ISETP.GE.AND P1, PT, R34, UR4, PT ;  /* 0x0000000422007c0c */ /* 0x000fe4000bf26270 */
[----:B------:R-:W-:Y:S02]  /*f2f0*/  ISETP.GE.AND P0, PT, R20, UR4, PT ;  /* 0x0000000414007c0c */ /* 0x000fe4000bf06270 */
[----:B------:R-:W3:Y:S09]  /*f300*/  S2R R20, SR_TID.X ;  /* 0x0000000000147919 */ /* 0x000ef20000002100 */
[----:B------:R-:W-:Y:S01]  /*f310*/  @P1 LOP3.LUT R22, R22, 0x8, RZ, 0xfc, !PT ;  /* 0x0000000816161812 */ /* 0x000fe200078efcff */
[----:B0-----:R-:W-:-:S05]  /*f320*/  IMAD.SHL.U32 R21, R21, 0x8, RZ ;  /* 0x0000000815157824 */ /* 0x001fca00078e00ff */
[----:B------:R-:W-:-:S04]  /*f330*/  LOP3.LUT R21, R21, 0x38, RZ, 0xc0, !PT ;  /* 0x0000003815157812 */ /* 0x000fc800078ec0ff */
[C---:B------:R-:W-:Y:S02]  /*f340*/  ISETP.GE.AND P2, PT, R21.reuse, UR4, PT ;  /* 0x0000000415007c0c */ /* 0x040fe4000bf46270 */
[----:B------:R-:W-:Y:S02]  /*f350*/  LOP3.LUT R21, R21, 0xc0, RZ, 0xfc, !PT ;  /* 0x000000c015157812 */ /* 0x000fe400078efcff */
[----:B---3--:R-:W-:-:S04]  /*f360*/  LOP3.LUT R20, R20, 0x7f, RZ, 0xc0, !PT ;  /* 0x0000007f14147812 */ /* 0x008fc800078ec0ff */
[----:B------:R-:W-:Y:S02]  /*f370*/  SHF.R.U32.HI R34, RZ, 0x3, R20 ;  /* 0x00000003ff227819 */ /* 0x000fe40000011614 */
[----:B------:R-:W0:Y:S03]  /*f380*/  S2R R20, SR_TID.X ;  /* 0x0000000000147919 */ /* 0x000e260000002100 */
[----:B------:R-:W-:-:S04]  /*f390*/  @P2 LOP3.LUT R22, R22, 0x10, RZ, 0xfc, !PT ;  /* 0x0000001016162812 */ /* 0x000fc800078efcff */
[----:B------:R-:W-:-:S04]  /*f3a0*/  LOP3.LUT R22, R22, 0xfffffffb, RZ, 0xc0, !PT ;  /* 0xfffffffb16167812 */ /* 0x000fc800078ec0ff */
[----:B------:R-:W-:Y:S02]  /*f3b0*/  @P0 LOP3.LUT R22, R22, 0x4, RZ, 0xfc, !PT ;  /* 0x0000000416160812 */ /* 0x000fe400078efcff */
[----:B------:R-:W-:Y:S02]  /*f3c0*/  ISETP.GE.AND P0, PT, R21, UR4, PT ;  /* 0x0000000415007c0c */ /* 0x000fe4000bf06270 */
[----:B------:R-:W-:-:S11]  /*f3d0*/  LOP3.LUT R22, R22, 0xfffffffd, RZ, 0xc0, !PT ;  /* 0xfffffffd16167812 */ /* 0x000fd600078ec0ff */
[----:B------:R-:W-:Y:S01]  /*f3e0*/  @P0 LOP3.LUT R22, R22, 0x2, RZ, 0xfc, !PT ;  /* 0x0000000216160812 */ /* 0x000fe200078efcff */
[----:B0-----:R-:W-:-:S05]  /*f3f0*/  IMAD.SHL.U32 R20, R20, 0x10, RZ ;  /* 0x0000001014147824 */ /* 0x001fca00078e00ff */
[----:B------:R-:W-:-:S05]  /*f400*/  LOP3.LUT R20, R34, 0x70, R20, 0xf8, !PT ;  /* 0x0000007022147812 */ /* 0x000fca00078ef814 */
[----:B------:R-:W-:Y:S01]  /*f410*/  IMAD R35, R0, 0x60, R20 ;  /* 0x0000006000237824 */ /* 0x000fe200078e0214 */
[----:B-12---:R-:W-:Y:S06]  /*f420*/  BRA.DIV UR5, `(.L_x_4998) ;  /* 0x0000004605007947 */ /* 0x006fec000b800000 */
.L_x_5064:
        /* <DEDUP_REMOVED lines=21> */
[----:B------:R-:W-:Y:S01]  /*f580*/  IMAD.U32 R3, RZ, RZ, UR36 ;  /* 0x00000024ff037e24 */ /* 0x000fe2000f8e00ff */
[----:B------:R-:W-:Y:S02]  /*f590*/  LOP3.LUT R22, R22, 0xffffffbf, RZ, 0xc0, !PT ;  /* 0xffffffbf16167812 */ /* 0x000fe400078ec0ff */
[----:B0-----:R-:W-:-:S04]  /*f5a0*/  @!P0 LEA R4, P1, R2, R4, 0x2 ;  /* 0x0000000402048211 */ /* 0x001fc800078210ff */
[----:B------:R-:W-:-:S05]  /*f5b0*/  @!P0 LEA.HI.X R5, R2, R5, R7, 0x2, P1 ;  /* 0x0000000502058211 */ /* 0x000fca00008f1407 */
[----:B------:R0:W5:Y:S01]  /*f5c0*/  @!P0 LDG.E R34, desc[UR52][R4.64] ;  /* 0x0000003404228981 */ /* 0x000162000c1e1900 */
[----:B------:R-:W-:Y:S01]  /*f5d0*/  ISETP.NE.AND P0, PT, R3, 0x3, PT ;  /* 0x000000030300780c */ /* 0x000fe20003f05270 */
[----:B------:R-:W-:Y:S01]  /*f5e0*/  IMAD.MOV R2, RZ, RZ, -R6 ;  /* 0x000000ffff027224 */ /* 0x000fe200078e0a06 */
[----:B------:R-:W-:Y:S02]  /*f5f0*/  ISETP.GT.U32.AND P1, PT, R20, 0x5f, PT ;  /* 0x0000005f1400780c */ /* 0x000fe40003f24070 */
[----:B------:R-:W-:Y:S01]  /*f600*/  LOP3.LUT R18, R18, 0xffff, RZ, 0xc0, !PT ;  /* 0x0000ffff12127812 */ /* 0x000fe200078ec0ff */
[----:B------:R-:W-:Y:S01]  /*f610*/  IMAD R35, R8, R2, R35 ;  /* 0x0000000208237224 */ /* 0x000fe200078e0223 */
[----:B------:R-:W-:-:S07]  /*f620*/  SEL R6, RZ, 0x1, P2 ;  /* 0x00000001ff067807 */ /* 0x000fce0001000000 */
[----:B------:R-:W-:-:S04]  /*f630*/  @P0 LOP3.LUT R22, R22, 0x40, RZ, 0xfc, !PT ;  /* 0x0000004016160812 */ /* 0x000fc800078efcff */
[----:B------:R-:W-:-:S04]  /*f640*/  LOP3.LUT R22, R22, 0xffffffdf, RZ, 0xc0, !PT ;  /* 0xffffffdf16167812 */ /* 0x000fc800078ec0ff */
[----:B------:R-:W-:Y:S01]  /*f650*/  @P1 LOP3.LUT R22, R22, 0x20, RZ, 0xfc, !PT ;  /* 0x0000002016161812 */ /* 0x000fe200078efcff */
[----:B0-----:R-:W-:Y:S06]  /*f660*/  @!P0 BRA `(.L_x_4999) ;  /* 0x0000000000048947 */ /* 0x001fec0003800000 */
[----:B------:R-:W-:Y:S01]  /*f670*/  BPT.TRAP 0x1 ;  /* 0x000000040000795c */ /* 0x000fe20000300000 */
.L_x_4999:
[----:B------:R-:W-:Y:S01]  /*f680*/  IMAD R32, R0, -0x60, R32 ;  /* 0xffffffa000207824 */ /* 0x000fe200078e0220 */
[----:B------:R-:W-:Y:S01]  /*f690*/  SHF.L.U32 R0, R26, 0x1f, RZ ;  /* 0x0000001f1a007819 */ /* 0x000fe200000006ff */
[----:B------:R-:W-:Y:S01]  /*f6a0*/  IMAD R33, R24, 0x8, R23 ;  /* 0x0000000818217824 */ /* 0x000fe200078e0217 */
[----:B------:R-:W-:Y:S03]  /*f6b0*/  BSSY B0, `(.L_x_5000) ;  /* 0x0000003000007945 */ /* 0x000fe60003800000 */
[----:B------:R-:W0:Y:S02]  /*f6c0*/  SYNCS.PHASECHK.TRANS64.TRYWAIT P0, [R33+URZ+0x22840], R0 ;  /* 0x02284000210075a7 */ /* 0x000e24000800017f */
[----:B0-----:R-:W-:Y:S05]  /*f6d0*/  @!P0 BRA `(.L_x_5001) ;  /* 0x0000004000888947 */ /* 0x001fea0003800000 */
.L_x_5065:
[----:B------:R-:W-:Y:S05]  /*f6e0*/  BSYNC B0 ;  /* 0x0000000000007941 */ /* 0x000fea0003800000 */
.L_x_5000:
        /* <DEDUP_REMOVED lines=87> */
.L_x_5079:
        /* <DEDUP_REMOVED lines=10> */
.L_x_5003:
        /* <DEDUP_REMOVED lines=11> */
.L_x_5004:
        /* <DEDUP_REMOVED lines=23> */
[----:B------:R1:W-:Y:S04]  /*ff20*/  STL [R1+0x24], R2 ;  /* 0x0000240201007387 */ /* 0x0003e80000100800 */
        /* <DEDUP_REMOVED lines=20> */
.L_x_5006:
[----:B------:R-:W-:Y:S05]  /*10070*/  BSYNC B6 ;  /* 0x0000000000067941 */ /* 0x000fea0003800000 */
.L_x_5005:
[----:B------:R-:W2:Y:S01]  /*10080*/  LDL.LU.64 R2, [R1+0x8] ;  /* 0x0000080001027983 */ /* 0x000ea20000300a00 */
[----:B------:R-:W-:Y:S01]  /*10090*/  ULDC.64 UR4, c[0x0][0x2d8] ;  /* 0x0000b60000047ab9 */ /* 0x000fe20000000a00 */
[----:B------:R-:W1:Y:S02]  /*100a0*/  LDC R4, c[0x0][0x448] ;  /* 0x00011200ff047b82 */ /* 0x000e640000000800 */
[----:B------:R-:W3:Y:S04]  /*100b0*/  LDL.LU R20, [R1+0x24] ;  /* 0x0000240001147983 */ /* 0x000ee80000300800 */
[----:B------:R-:W4:Y:S04]  /*100c0*/  LDL.LU R21, [R1+0x10] ;  /* 0x0000100001157983 */ /* 0x000f280000300800 */
[----:B------:R0:W5:Y:S01]  /*100d0*/  LDL R9, [R1] ;  /* 0x0000000001097983 */ /* 0x0001620000100800 */
[----:B-1----:R-:W-:-:S13]  /*100e0*/  ISETP.NE.AND P6, PT, R4, 0x1, PT ;  /* 0x000000010400780c */ /* 0x002fda0003fc5270 */
[----:B------:R-:W1:Y:S08]  /*100f0*/  @P6 LDC R6, c[0x0][0x44c] ;  /* 0x00011300ff066b82 */ /* 0x000e700000000800 */
[----:B------:R-:W0:Y:S01]  /*10100*/  @P6 LDC R5, c[0x0][0x450] ;  /* 0x00011400ff056b82 */ /* 0x000e220000000800 */
[----:B------:R-:W1:Y:S02]  /*10110*/  S2R R7, SR_TID.X ;  /* 0x0000000000077919 */ /* 0x000e640000002100 */
[----:B-1----:R-:W-:-:S05]  /*10120*/  IMAD.SHL.U32 R7, R7, 0x8, RZ ;  /* 0x0000000807077824 */ /* 0x002fca00078e00ff */
[----:B------:R-:W-:Y:S01]  /*10130*/  LOP3.LUT R7, R7, 0x38, RZ, 0xc0, !PT ;  /* 0x0000003807077812 */ /* 0x000fe200078ec0ff */
[----:B--2---:R-:W-:Y:S02]  /*10140*/  IMAD.MOV.U32 R3, RZ, RZ, R37 ;  /* 0x000000ffff037224 */ /* 0x004fe400078e0025 */
[----:B------:R-:W-:-:S04]  /*10150*/  IMAD.WIDE.U32 R2, R18, UR4, R2 ;  /* 0x0000000412027c25 */ /* 0x000fc8000f8e0002 */
[----:B------:R-:W-:Y:S01]  /*10160*/  IMAD R3, R18, UR5, R3 ;  /* 0x0000000512037c24 */ /* 0x000fe2000f8e0203 */
[----:B------:R-:W-:Y:S02]  /*10170*/  ULDC.64 UR4, c[0x0][0x2e0] ;  /* 0x0000b80000047ab9 */ /* 0x000fe40000000a00 */
[----:B---3--:R-:W-:Y:S02]  /*10180*/  IMAD R0, R20, UR4, RZ ;  /* 0x0000000414007c24 */ /* 0x008fe4000f8e02ff */
[----:B------:R-:W1:Y:S01]  /*10190*/  S2R R20, SR_TID.X ;  /* 0x0000000000147919 */ /* 0x000e620000002100 */
[----:B----4-:R-:W-:-:S04]  /*101a0*/  IMAD.WIDE.U32 R2, R21, UR4, R2 ;  /* 0x0000000415027c25 */ /* 0x010fc8000f8e0002 */
[----:B------:R-:W-:Y:S01]  /*101b0*/  IMAD R0, R21, UR5, R0 ;  /* 0x0000000515007c24 */ /* 0x000fe2000f8e0200 */
[----:B------:R-:W-:-:S03]  /*101c0*/  ULDC.64 UR4, c[0x0][0x2d0] ;  /* 0x0000b40000047ab9 */ /* 0x000fc60000000a00 */
[----:B------:R-:W-:Y:S01]  /*101d0*/  IMAD.IADD R3, R3, 0x1, R0 ;  /* 0x0000000103037824 */ /* 0x000fe200078e0200 */
[----:B-1----:R-:W-:-:S04]  /*101e0*/  LOP3.LUT R20, R20, 0x7f, RZ, 0xc0, !PT ;  /* 0x0000007f14147812 */ /* 0x002fc800078ec0ff */
[----:B------:R-:W-:Y:S02]  /*101f0*/  SHF.R.U32.HI R21, RZ, 0x3, R20 ;  /* 0x00000003ff157819 */ /* 0x000fe40000011614 */
[----:B------:R-:W1:Y:S02]  /*10200*/  S2R R20, SR_TID.X ;  /* 0x0000000000147919 */ /* 0x000e640000002100 */
[----:B-1----:R-:W-:-:S05]  /*10210*/  IMAD.SHL.U32 R20, R20, 0x10, RZ ;  /* 0x0000001014147824 */ /* 0x002fca00078e00ff */
[----:B------:R-:W-:-:S05]  /*10220*/  LOP3.LUT R20, R21, 0x70, R20, 0xf8, !PT ;  /* 0x0000007015147812 */ /* 0x000fca00078ef814 */
[----:B------:R-:W-:-:S04]  /*10230*/  IMAD R0, R17, 0x80, R20 ;  /* 0x0000008011007824 */ /* 0x000fc800078e0214 */
[----:B------:R-:W-:-:S04]  /*10240*/  @P6 IMAD.HI.U32 R6, R0, R6, RZ ;  /* 0x0000000600066227 */ /* 0x000fc800078e00ff */
[----:B------:R-:W-:Y:S01]  /*10250*/  IMAD.MOV.U32 R4, RZ, RZ, R0 ;  /* 0x000000ffff047224 */ /* 0x000fe200078e0000 */
[----:B0-----:R-:W-:Y:S02]  /*10260*/  @P6 SHF.R.U32.HI R4, RZ, R5, R6 ;  /* 0x00000005ff046219 */ /* 0x001fe40000011606 */
[----:B------:R-:W0:Y:S03]  /*10270*/  LDC R6, c[0x0][0x448] ;  /* 0x00011200ff067b82 */ /* 0x000e260000000800 */
[----:B------:R-:W-:Y:S01]  /*10280*/  IMAD.MOV R5, RZ, RZ, -R4 ;  /* 0x000000ffff057224 */ /* 0x000fe200078e0a04 */
[----:B------:R-:W1:Y:S01]  /*10290*/  S2R R20, SR_TID.X ;  /* 0x0000000000147919 */ /* 0x000e620000002100 */
[----:B------:R-:W-:-:S04]  /*102a0*/  IMAD.WIDE.U32 R2, R4, UR4, R2 ;  /* 0x0000000404027c25 */ /* 0x000fc8000f8e0002 */
[----:B0-----:R-:W-:Y:S01]  /*102b0*/  IMAD R0, R6, R5, R0 ;  /* 0x0000000506007224 */ /* 0x001fe200078e0200 */
[----:B------:R-:W-:-:S05]  /*102c0*/  SHF.R.S32.HI R5, RZ, 0x1f, R4 ;  /* 0x0000001fff057819 */ /* 0x000fca0000011404 */
        /* <DEDUP_REMOVED lines=12> */
[----:B-1----:R-:W-:-:S03]  /*10390*/  LOP3.LUT R20, R20, 0x7f, RZ, 0xc0, !PT ;  /* 0x0000007f14147812 */ /* 0x002fc600078ec0ff */
[----:B------:R-:W-:Y:S01]  /*103a0*/  LEA.HI.X R4, R2, UR5, R4, 0x1, P0 ;  /* 0x0000000502047c11 */ /* 0x000fe200080f0c04 */
[----:B------:R-:W-:Y:S01]  /*103b0*/  UMOV UR5, 0xffffffff ;  /* 0xffffffff00057882 */ /* 0x000fe20000000000 */
[----:B------:R-:W-:Y:S02]  /*103c0*/  ISETP.GE.AND P1, PT, R7, UR4, PT ;  /* 0x0000000407007c0c */ /* 0x000fe4000bf26270 */
[----:B------:R-:W-:Y:S01]  /*103d0*/  SHF.R.U32.HI R8, RZ, 0x3, R20 ;  /* 0x00000003ff087819 */ /* 0x000fe20000011614 */
[----:B------:R-:W-:Y:S10]  /*103e0*/  BRA.DIV UR5, `(.L_x_5007) ;  /* 0x0000003e05587947 */ /* 0x000ff4000b800000 */
[----:B------:R-:W0:Y:S01]  /*103f0*/  SHFL.IDX PT, R3, R0, RZ, 0x181f ;  /* 0x00181fff00037589 */ /* 0x000e2200000e0000 */
[----:B-----5:R-:W-:Y:S02]  /*10400*/  IMAD R5, R9, R6, RZ ;  /* 0x0000000609057224 */ /* 0x020fe400078e02ff */
[----:B------:R-:W-:Y:S01]  /*10410*/  IMAD R17, R17, 0x80, R8 ;  /* 0x0000008011117824 */ /* 0x000fe200078e0208 */
        /* <DEDUP_REMOVED lines=70> */
.L_x_5096:
        /* <DEDUP_REMOVED lines=10> */
.L_x_5008:
        /* <DEDUP_REMOVED lines=18> */
.L_x_5097:
[----:B------:R-:W-:Y:S05]  /*10a40*/  BSYNC B0 ;  /* 0x0000000000007941 */ /* 0x000fea0003800000 */
.L_x_5009:
[----:B------:R-:W-:-:S05]  /*10a50*/  IMAD.U32 R2, RZ, RZ, UR36 ;  /* 0x00000024ff027e24 */ /* 0x000fca000f8e00ff */
[----:B------:R-:W-:-:S13]  /*10a60*/  ISETP.NE.AND P0, PT, R2, 0x3, PT ;  /* 0x000000030200780c */ /* 0x000fda0003f05270 */
[----:B------:R-:W-:Y:S05]  /*10a70*/  @!P0 BRA `(.L_x_5011) ;  /* 0x0000000000048947 */ /* 0x000fea0003800000 */
[----:B------:R-:W-:Y:S01]  /*10a80*/  BPT.TRAP 0x1 ;  /* 0x000000040000795c */ /* 0x000fe20000300000 */
.L_x_5011:
[----:B0-----:R-:W-:Y:S01]  /*10a90*/  SHF.L.U32 R0, R26, 0x1f, RZ ;  /* 0x0000001f1a007819 */ /* 0x001fe200000006ff */
[----:B------:R-:W-:Y:S03]  /*10aa0*/  BSSY B0, `(.L_x_5012) ;  /* 0x0000003000007945 */ /* 0x000fe60003800000 */
[----:B------:R-:W0:Y:S02]  /*10ab0*/  SYNCS.PHASECHK.TRANS64.TRYWAIT P0, [R33+URZ+0x22860], R0 ;  /* 0x02286000210075a7 */ /* 0x000e24000800017f */
[----:B0-----:R-:W-:Y:S05]  /*10ac0*/  @!P0 BRA `(.L_x_5013) ;  /* 0x0000004000548947 */ /* 0x001fea0003800000 */
.L_x_5098:
[----:B------:R-:W-:Y:S05]  /*10ad0*/  BSYNC B0 ;  /* 0x0000000000007941 */ /* 0x000fea0003800000 */
.L_x_5012:
        /* <DEDUP_REMOVED lines=93> */
.L_x_5112:
        /* <DEDUP_REMOVED lines=15> */
.L_x_5015:
        /* <DEDUP_REMOVED lines=11> */
.L_x_5016:
[----:B------:R-:W2:Y:S01]  /*11250*/  LDL.LU R2, [R1+0x14] ;  /* 0x0000140001027983 */ /* 0x000ea20000300800 */
[----:B------:R0:W-:Y:S01]  /*11260*/  SYNCS.ARRIVE.TRANS64.A1T0 RZ, [R33+URZ+0x22850], RZ ;  /* 0x022850ff21ff79a7 */ /* 0x0001e2000810003f */
[----:B------:R-:W-:Y:S01]  /*11270*/  BSSY B0, `(.L_x_5017) ;  /* 0x00000dc000007945 */ /* 0x000fe20003800000 */
[----:B--2---:R-:W-:-:S05]  /*11280*/  VIADD R21, R2, 0xfffffffe ;  /* 0xfffffffe02157836 */ /* 0x004fca0000000000 */
[----:B------:R-:W-:-:S13]  /*11290*/  ISETP.GE.AND P0, PT, R21, R29, PT ;  /* 0x0000001d1500720c */ /* 0x000fda0003f06270 */
[----:B0-----:R-:W-:Y:S05]  /*112a0*/  @!P0 BRA `(.L_x_5018) ;  /* 0x0000000c00608947 */ /* 0x001fea0003800000 */
.L_x_5031:
        /* <DEDUP_REMOVED lines=44> */
.L_x_5019:
[----:B------:R-:W-:Y:S01]  /*11570*/  IMAD R10, R24, 0x8, R23 ;  /* 0x00000008180a7824 */ /* 0x000fe200078e0217 */
[----:B------:R-:W-:Y:S01]  /*11580*/  SHF.L.U32 R20, R26, 0x1f, RZ ;  /* 0x0000001f1a147819 */ /* 0x000fe200000006ff */
[----:B------:R-:W-:Y:S01]  /*11590*/  BSSY B1, `(.L_x_5020) ;  /* 0x0000004000017945 */ /* 0x000fe20003800000 */
[----:B------:R-:W-:Y:S02]  /*115a0*/  SHF.R.S32.HI R9, RZ, 0x1f, R5 ;  /* 0x0000001fff097819 */ /* 0x000fe40000011405 */
[----:B------:R-:W0:Y:S02]  /*115b0*/  SYNCS.PHASECHK.TRANS64.TRYWAIT P0, [R10+URZ+0x22840], R20 ;  /* 0x022840140a0075a7 */ /* 0x000e24000800017f */
[----:B0-----:R-:W-:Y:S05]  /*115c0*/  @!P0 BRA `(.L_x_5021) ;  /* 0x0000003c00f08947 */ /* 0x001fea0003800000 */
.L_x_5113:
[----:B------:R-:W-:Y:S05]  /*115d0*/  BSYNC B1 ;  /* 0x0000000000017941 */ /* 0x000fea0003800000 */
.L_x_5020:
        /* <DEDUP_REMOVED lines=49> */
.L_x_5127:
        /* <DEDUP_REMOVED lines=8> */
.L_x_5023:
        /* <DEDUP_REMOVED lines=11> */
.L_x_5024:
[----:B------:R1:W-:Y:S01]  /*11a20*/  SYNCS.ARRIVE.TRANS64.A1T0 RZ, [R10+URZ+0x22830], RZ ;  /* 0x022830ff0aff79a7 */ /* 0x0003e2000810003f */
[----:B------:R-:W-:Y:S05]  /*11a30*/  @!P3 BRA `(.L_x_5025) ;  /* 0x000000000004b947 */ /* 0x000fea0003800000 */
[----:B------:R-:W-:Y:S01]  /*11a40*/  BPT.TRAP 0x1 ;  /* 0x000000040000795c */ /* 0x000fe20000300000 */
.L_x_5025:
[----:B------:R-:W2:Y:S01]  /*11a50*/  SYNCS.PHASECHK.TRANS64.TRYWAIT P0, [R10+URZ+0x22860], R20 ;  /* 0x022860140a0075a7 */ /* 0x000ea2000800017f */
[----:B------:R-:W-:Y:S04]  /*11a60*/  BSSY B1, `(.L_x_5026) ;  /* 0x0000002000017945 */ /* 0x000fe80003800000 */
[----:B--2---:R-:W-:Y:S05]  /*11a70*/  @!P0 BRA `(.L_x_5027) ;  /* 0x0000004000788947 */ /* 0x004fea0003800000 */
.L_x_5128:
[----:B------:R-:W-:Y:S05]  /*11a80*/  BSYNC B1 ;  /* 0x0000000000017941 */ /* 0x000fea0003800000 */
.L_x_5026:
        /* <DEDUP_REMOVED lines=66> */
.L_x_5142:
        /* <DEDUP_REMOVED lines=11> */
.L_x_5029:
        /* <DEDUP_REMOVED lines=11> */
.L_x_5030:
[----:B------:R0:W-:Y:S01]  /*12010*/  SYNCS.ARRIVE.TRANS64.A1T0 RZ, [R10+URZ+0x22850], RZ ;  /* 0x022850ff0aff79a7 */ /* 0x0001e2000810003f */
[----:B------:R-:W-:Y:S05]  /*12020*/  @P2 BRA `(.L_x_5031) ;  /* 0xfffffff000a02947 */ /* 0x000fea000383ffff */
.L_x_5018:
[----:B------:R-:W-:Y:S05]  /*12030*/  BSYNC B0 ;  /* 0x0000000000007941 */ /* 0x000fea0003800000 */
.L_x_5017:
        /* <DEDUP_REMOVED lines=20> */
.L_x_5033:
[----:B------:R-:W-:Y:S05]  /*12180*/  BSYNC B0 ;  /* 0x0000000000007941 */ /* 0x000fea0003800000 */
.L_x_5032:
[----:B------:R-:W-:Y:S02]  /*12190*/  SEL R24, R24, RZ, P0 ;  /* 0x000000ff18187207 */ /* 0x000fe40000000000 */
[----:B------:R-:W-:-:S07]  /*121a0*/  LOP3.LUT R26, R26, R5, RZ, 0x3c, !PT ;  /* 0x000000051a1a7212 */ /* 0x000fce00078e3cff */
.L_x_4992:
[----:B------:R-:W-:Y:S05]  /*121b0*/  BSYNC B7 ;  /* 0x0000000000077941 */ /* 0x000fea0003800000 */
.L_x_4990:
        /* <DEDUP_REMOVED lines=8> */
[----:B------:R3:W4:Y:S01]  /*12240*/  LDS.128 R16, [R23+0x228d0] ;  /* 0x0228d00017107984 */ /* 0x0007220000000c00 */
[----:B------:R-:W-:Y:S06]  /*12250*/  BAR.ARV 0x4, 0x180 ;  /* 0x0106000000007b1d */ /* 0x000fec0000002000 */
[----:B------:R-:W-:Y:S05]  /*12260*/  BRA `(.L_x_5035) ;  /* 0x0000000c00d47947 */ /* 0x000fea0003800000 */
.L_x_5034:
        /* <DEDUP_REMOVED lines=43> */
.L_x_5152:
[----:B------:R-:W-:Y:S02]  /*12520*/  ULDC UR4, c[0x0][0xc38] ;  /* 0x00030e0000047ab9 */ /* 0x000fe40000000800 */
[----:B------:R-:W-:-:S04]  /*12530*/  IMAD.U32 R5, RZ, RZ, UR4 ;  /* 0x00000004ff057e24 */ /* 0x000fc8000f8e00ff */
[----:B---3--:R-:W-:-:S04]  /*12540*/  IMAD R14, R14, R5, RZ ;  /* 0x000000050e0e7224 */ /* 0x008fc800078e02ff */
[----:B------:R-:W-:-:S05]  /*12550*/  IMAD.IADD R7, R7, 0x1, R14 ;  /* 0x0000000107077824 */ /* 0x000fca00078e020e */
[----:B------:R-:W-:-:S13]  /*12560*/  ISETP.GT.AND P6, PT, R7, R0, PT ;  /* 0x000000000700720c */ /* 0x000fda0003fc4270 */
[----:B------:R-:W-:Y:S05]  /*12570*/  @P6 BRA `(.L_x_5037) ;  /* 0x0000000000a46947 */ /* 0x000fea0003800000 */
.L_x_5040:
        /* <DEDUP_REMOVED lines=35> */
.L_x_5160:
[----:B------:R-:W-:Y:S02]  /*127b0*/  ULDC UR4, c[0x0][0xc38] ;  /* 0x00030e0000047ab9 */ /* 0x000fe40000000800 */
[----:B------:R-:W-:-:S04]  /*127c0*/  IMAD.U32 R5, RZ, RZ, UR4 ;  /* 0x00000004ff057e24 */ /* 0x000fc8000f8e00ff */
[----:B---3--:R-:W-:-:S04]  /*127d0*/  IMAD R14, R14, R5, RZ ;  /* 0x000000050e0e7224 */ /* 0x008fc800078e02ff */
[----:B------:R-:W-:-:S05]  /*127e0*/  IMAD.IADD R7, R14, 0x1, R7 ;  /* 0x000000010e077824 */ /* 0x000fca00078e0207 */
[----:B------:R-:W-:-:S13]  /*127f0*/  ISETP.GT.AND P6, PT, R7, R0, PT ;  /* 0x000000000700720c */ /* 0x000fda0003fc4270 */
[----:B------:R-:W-:Y:S05]  /*12800*/  @!P6 BRA `(.L_x_5040) ;  /* 0xfffffffc005ce947 */ /* 0x000fea000383ffff */
.L_x_5037:
        /* <DEDUP_REMOVED lines=10> */
.L_x_5165:
[----:B------:R-:W-:-:S13]  /*128b0*/  ISETP.NE.AND P0, PT, R3, RZ, PT ;  /* 0x000000ff0300720c */ /* 0x000fda0003f05270 */
[----:B------:R-:W-:Y:S05]  /*128c0*/  @!P0 BRA `(.L_x_5042) ;  /* 0x0000000000108947 */ /* 0x000fea0003800000 */
[----:B------:R-:W-:Y:S01]  /*128d0*/  UMOV UR4, 0xffffffff ;  /* 0xffffffff00047882 */ /* 0x000fe20000000000 */
[----:B---3--:R-:W-:Y:S02]  /*128e0*/  VIADD R12, R12, 0xffffffff ;  /* 0xffffffff0c0c7836 */ /* 0x008fe40000000000 */
[----:B------:R-:W-:Y:S05]  /*128f0*/  BRA.DIV UR4, `(.L_x_5043) ;  /* 0x0000004604087947 */ /* 0x000fea000b800000 */
[----:B------:R3:W0:Y:S02]  /*12900*/  SHFL.IDX PT, R6, R2, R12, 0x1f ;  /* 0x00001f0c02067589 */ /* 0x00062400000e0000 */
.L_x_5042:
        /* <DEDUP_REMOVED lines=59> */
.L_x_5044:
        /* <DEDUP_REMOVED lines=60> */
.L_x_5045:
[----:B------:R-:W-:-:S05]  /*13080*/  LOP3.LUT R2, RZ, R2, RZ, 0x33, !PT ;  /* 0x00000002ff027212 */ /* 0x000fca00078e33ff */
[----:B------:R-:W-:Y:S01]  /*13090*/  IMAD.IADD R17, R17, 0x1, R2 ;  /* 0x0000000111117824 */ /* 0x000fe200078e0202 */
[----:B------:R-:W-:Y:S06]  /*130a0*/  BRA `(.L_x_5046) ;  /* 0x00000000001c7947 */ /* 0x000fec0003800000 */
.L_x_5038:
[----:B------:R-:W-:Y:S01]  /*130b0*/  UMOV UR4, URZ ;  /* 0x0000003f00047c82 */ /* 0x000fe20008000000 */
[----:B------:R-:W-:Y:S01]  /*130c0*/  UMOV UR5, URZ ;  /* 0x0000003f00057c82 */ /* 0x000fe20008000000 */
[----:B------:R-:W-:Y:S01]  /*130d0*/  ULDC UR6, c[0x0][0xc3c] ;  /* 0x00030f0000067ab9 */ /* 0x000fe20000000800 */
[----:B------:R-:W-:Y:S02]  /*130e0*/  IMAD.MOV.U32 R16, RZ, RZ, R0 ;  /* 0x000000ffff107224 */ /* 0x000fe400078e0000 */
[----:B------:R-:W-:Y:S02]  /*130f0*/  IMAD.U32 R17, RZ, RZ, UR4 ;  /* 0x00000004ff117e24 */ /* 0x000fe4000f8e00ff */
[----:B------:R-:W-:Y:S02]  /*13100*/  IMAD.U32 R18, RZ, RZ, UR5 ;  /* 0x00000005ff127e24 */ /* 0x000fe4000f8e00ff */
[----:B------:R-:W-:-:S07]  /*13110*/  IMAD.U32 R19, RZ, RZ, UR6 ;  /* 0x00000006ff137e24 */ /* 0x000fce000f8e00ff */
.L_x_5046:
        /* <DEDUP_REMOVED lines=10> */
.L_x_5035:
[----:B------:R-:W-:Y:S02]  /*131c0*/  ULDC UR4, c[0x0][0xc3c] ;  /* 0x00030f0000047ab9 */ /* 0x000fe40000000800 */
[----:B----4-:R-:W-:-:S13]  /*131d0*/  ISETP.GE.AND P0, PT, R19, UR4, PT ;  /* 0x0000000413007c0c */ /* 0x010fda000bf06270 */
[----:B------:R-:W-:Y:S05]  /*131e0*/  @!P0 BRA `(.L_x_5047) ;  /* 0xffffffb000b88947 */ /* 0x000fea000383ffff */
[----:B------:R-:W-:Y:S05]  /*131f0*/  BSYNC B8 ;  /* 0x0000000000087941 */ /* 0x000fea0003800000 */
.L_x_4984:
[----:B------:R-:W4:Y:S01]  /*13200*/  LDL.LU R0, [R1+0x20] ;  /* 0x0000200001007983 */ /* 0x000f220000300800 */
[----:B------:R-:W-:Y:S01]  /*13210*/  BSSY B0, `(.L_x_5048) ;  /* 0x000000b000007945 */ /* 0x000fe20003800000 */
[----:B------:R-:W5:Y:S01]  /*13220*/  S2R R5, SR_CgaCtaId ;  /* 0x0000000000057919 */ /* 0x000f620000008800 */
[----:B----4-:R-:W-:-:S05]  /*13230*/  VIADD R0, R0, 0x1 ;  /* 0x0000000100007836 */ /* 0x010fca0000000000 */
        /* <DEDUP_REMOVED lines=8> */
.L_x_5168:
[----:B------:R-:W-:Y:S05]  /*132c0*/  BSYNC B0 ;  /* 0x0000000000007941 */ /* 0x000fea0003800000 */
.L_x_5048:
[----:B------:R-:W-:-:S03]  /*132d0*/  UMOV UR4, 0xffffffff ;  /* 0xffffffff00047882 */ /* 0x000fc60000000000 */
[----:B------:R-:W-:Y:S05]  /*132e0*/  BRA.DIV UR4, `(.L_x_5050) ;  /* 0x0000003a04c87947 */ /* 0x000fea000b800000 */
[----:B-1----:R-:W1:Y:S02]  /*132f0*/  S2R R0, SR_TID.X ;  /* 0x0000000000007919 */ /* 0x002e640000002100 */
[----:B-1----:R-:W-:-:S04]  /*13300*/  SHF.R.U32.HI R0, RZ, 0x5, R0 ;  /* 0x00000005ff007819 */ /* 0x002fc80000011600 */
[----:B------:R-:W-:-:S05]  /*13310*/  LOP3.LUT R0, R0, 0x3, RZ, 0xc0, !PT ;  /* 0x0000000300007812 */ /* 0x000fca00078ec0ff */
[----:B------:R1:W4:Y:S02]  /*13320*/  SHFL.IDX PT, R14, R0, RZ, 0x1f ;  /* 0x00001fff000e7589 */ /* 0x00032400000e0000 */
.L_x_5171:
[----:B----4-:R-:W-:Y:S01]  /*13330*/  ISETP.NE.AND P0, PT, R14, RZ, PT ;  /* 0x000000ff0e00720c */ /* 0x010fe20003f05270 */
[----:B------:R-:W-:-:S12]  /*13340*/  BSSY B0, `(.L_x_5051) ;  /* 0x0000024000007945 */ /* 0x000fd80003800000 */
[----:B------:R-:W-:Y:S05]  /*13350*/  @P0 BRA `(.L_x_5052) ;  /* 0x0000000000880947 */ /* 0x000fea0003800000 */
[----:B------:R-:W-:-:S03]  /*13360*/  UMOV UR4, 0xffffffff ;  /* 0xffffffff00047882 */ /* 0x000fc60000000000 */
[----:B------:R-:W-:Y:S05]  /*13370*/  BRA.DIV UR4, `(.L_x_5053) ;  /* 0x0000003a04d87947 */ /* 0x000fea000b800000 */
[----:B------:R-:W-:-:S13]  /*13380*/  ELECT P6, URZ, PT ;  /* 0x00000000003f782f */ /* 0x000fda00038c0000 */
.L_x_5174:
[----:B------:R-:W-:Y:S05]  /*13390*/  @!P6 BRA `(.L_x_5052) ;  /* 0x000000000078e947 */ /* 0x000fea0003800000 */
[----:B------:R-:W-:-:S06]  /*133a0*/  ULOP3.LUT UR4, UR38, 0x2, URZ, 0xfc, !UPT ;  /* 0x0000000226047892 */ /* 0x000fcc000f8efc3f */
[----:B-1----:R-:W-:-:S05]  /*133b0*/  IMAD.U32 R0, RZ, RZ, UR4 ;  /* 0x00000004ff007e24 */ /* 0x002fca000f8e00ff */
[----:B------:R-:W-:-:S13]  /*133c0*/  ISETP.NE.AND P0, PT, R0, 0x3, PT ;  /* 0x000000030000780c */ /* 0x000fda0003f05270 */
[----:B------:R-:W-:Y:S05]  /*133d0*/  @!P0 BRA `(.L_x_5054) ;  /* 0x0000000000048947 */ /* 0x000fea0003800000 */
[----:B------:R-:W-:Y:S01]  /*133e0*/  BPT.TRAP 0x1 ;  /* 0x000000040000795c */ /* 0x000fe20000300000 */
.L_x_5054:
[----:B------:R-:W-:Y:S01]  /*133f0*/  IMAD R5, R24, 0x8, R7 ;  /* 0x0000000818057824 */ /* 0x000fe200078e0207 */
[----:B------:R-:W-:Y:S01]  /*13400*/  SHF.L.U32 R0, R26, 0x1f, RZ ;  /* 0x0000001f1a007819 */ /* 0x000fe200000006ff */
[----:B------:R-:W-:-:S03]  /*13410*/  VIADD R24, R24, 0x1 ;  /* 0x0000000118187836 */ /* 0x000fc60000000000 */
[----:B------:R-:W1:Y:S02]  /*13420*/  SYNCS.PHASECHK.TRANS64.TRYWAIT P1, [R5+URZ+0x22840], R0 ;  /* 0x02284000050075a7 */ /* 0x000e64000802017f */
[----:B------:R-:W-:-:S04]  /*13430*/  ISETP.NE.AND P2, PT, R24, 0x2, PT ;  /* 0x000000021800780c */ /* 0x000fc80003f45270 */
[----:B------:R-:W-:Y:S01]  /*13440*/  SEL R3, RZ, 0x1, P2 ;  /* 0x00000001ff037807 */ /* 0x000fe20001000000 */
[----:B-1----:R-:W-:Y:S08]  /*13450*/  @!P1 BRA `(.L_x_5055) ;  /* 0x0000003800c09947 */ /* 0x002ff00003800000 */
.L_x_5175:
[----:B------:R-:W-:Y:S02]  /*13460*/  SEL R24, R24, RZ, P2 ;  /* 0x000000ff18187207 */ /* 0x000fe40001000000 */
[----:B------:R-:W-:Y:S01]  /*13470*/  LOP3.LUT R2, R26, R3, RZ, 0x3c, !PT ;  /* 0x000000031a027212 */ /* 0x000fe200078e3cff */
[----:B------:R-:W-:Y:S06]  /*13480*/  @!P0 BRA `(.L_x_5056) ;  /* 0x0000000000048947 */ /* 0x000fec0003800000 */
[----:B------:R-:W-:Y:S01]  /*13490*/  BPT.TRAP 0x1 ;  /* 0x000000040000795c */ /* 0x000fe20000300000 */
.L_x_5056:
[----:B------:R-:W-:Y:S01]  /*134a0*/  IMAD R3, R24, 0x8, R7 ;  /* 0x0000000818037824 */ /* 0x000fe200078e0207 */
[----:B------:R-:W-:-:S04]  /*134b0*/  SHF.L.U32 R2, R2, 0x1f, RZ ;  /* 0x0000001f02027819 */ /* 0x000fc800000006ff */
[----:B------:R-:W4:Y:S02]  /*134c0*/  SYNCS.PHASECHK.TRANS64.TRYWAIT P1, [R3+URZ+0x22840], R2 ;  /* 0x02284002030075a7 */ /* 0x000f24000802017f */
[----:B----4-:R-:W-:Y:S05]  /*134d0*/  @!P1 BRA `(.L_x_5057) ;  /* 0x0000003800b49947 */ /* 0x010fea0003800000 */
.L_x_5176:
[----:B------:R-:W-:Y:S05]  /*134e0*/  @!P0 BRA `(.L_x_5058) ;  /* 0x0000000000048947 */ /* 0x000fea0003800000 */
[----:B------:R-:W-:Y:S01]  /*134f0*/  BPT.TRAP 0x1 ;  /* 0x000000040000795c */ /* 0x000fe20000300000 */
.L_x_5058:
[----:B------:R-:W5:Y:S02]  /*13500*/  SYNCS.PHASECHK.TRANS64.TRYWAIT P1, [R5+URZ+0x22860], R0 ;  /* 0x02286000050075a7 */ /* 0x000f64000802017f */
[----:B-----5:R-:W-:Y:S05]  /*13510*/  @!P1 BRA `(.L_x_5059) ;  /* 0x0000003800b89947 */ /* 0x020fea0003800000 */
.L_x_5177:
[----:B------:R-:W-:Y:S05]  /*13520*/  @!P0 BRA `(.L_x_5060) ;  /* 0x0000000000048947 */ /* 0x000fea0003800000 */
[----:B------:R-:W-:Y:S01]  /*13530*/  BPT.TRAP 0x1 ;  /* 0x000000040000795c */ /* 0x000fe20000300000 */
.L_x_5060:
[----:B------:R0:W0:Y:S02]  /*13540*/  SYNCS.PHASECHK.TRANS64.TRYWAIT P0, [R3+URZ+0x22860], R2 ;  /* 0x02286002030075a7 */ /* 0x000024000800017f */
[----:B0-----:R-:W-:Y:S05]  /*13550*/  @!P0 NANOSLEEP.SYNCS 0x989680 ;  /* 0x009896800000895d */ /* 0x001fea0003900000 */
[----:B------:R-:W0:Y:S02]  /*13560*/  @!P0 SYNCS.PHASECHK.TRANS64 P0, [R3+URZ+0x22860], R2 ;  /* 0x02286002030085a7 */ /* 0x000e24000800007f */
[----:B0-----:R-:W-:Y:S05]  /*13570*/  @!P0 BRA `(.L_x_5060) ;  /* 0xfffffffc00f08947 */ /* 0x001fea000383ffff */
.L_x_5052:
[----:B------:R-:W-:Y:S05]  /*13580*/  BSYNC B0 ;  /* 0x0000000000007941 */ /* 0x000fea0003800000 */
.L_x_5051:
[----:B------:R-:W-:Y:S05]  /*13590*/  EXIT ;  /* 0x000000000000794d */ /* 0x000fea0003800000 */
.L_x_4917:
[----:B0-----:R0:W1:Y:S02]  /*135a0*/  SYNCS.PHASECHK.TRANS64.TRYWAIT P0, [R7+URZ+0x22800], R0 ;  /* 0x02280000070075a7 */ /* 0x001064000800017f */
[----:B-1----:R-:W-:Y:S05]  /*135b0*/  @!P0 NANOSLEEP.SYNCS 0x989680 ;  /* 0x009896800000895d */ /* 0x002fea0003900000 */
[----:B------:R-:W1:Y:S02]  /*135c0*/  @!P0 SYNCS.PHASECHK.TRANS64 P0, [R7+URZ+0x22800], R0 ;  /* 0x02280000070085a7 */ /* 0x000e64000800007f */
[----:B-1----:R-:W-:Y:S05]  /*135d0*/  @!P0 BRA `(.L_x_4917) ;  /* 0xfffffffc00f08947 */ /* 0x002fea000383ffff */
[----:B------:R-:W-:Y:S05]  /*135e0*/  BRA `(.L_x_5061) ;  /* 0xfffffee800b87947 */ /* 0x000fea000383ffff */
.L_x_4921:
[----:B-1----:R-:W-:-:S04]  /*135f0*/  IMAD.U32 R0, RZ, RZ, UR22 ;  /* 0x00000016ff007e24 */ /* 0x002fc8000f8e00ff */
[----:B------:R1:W2:Y:S03]  /*13600*/  SYNCS.PHASECHK.TRANS64.TRYWAIT P1, [R0+URZ+0x22830], R9 ;  /* 0x02283009000075a7 */ /* 0x0002a6000802017f */
[----:B--2---:R-:W-:Y:S05]  /*13610*/  @!P1 NANOSLEEP.SYNCS 0x989680 ;  /* 0x009896800000995d */ /* 0x004fea0003900000 */
[----:B------:R-:W2:Y:S02]  /*13620*/  @!P1 SYNCS.PHASECHK.TRANS64 P1, [R0+URZ+0x22830], R9 ;  /* 0x02283009000095a7 */ /* 0x000ea4000802007f */
[----:B--2---:R-:W-:Y:S05]  /*13630*/  @!P1 BRA `(.L_x_4921) ;  /* 0xfffffffc00ec9947 */ /* 0x004fea000383ffff */
[----:B------:R-:W-:Y:S05]  /*13640*/  BRA `(.L_x_4920) ;  /* 0xfffffee800e07947 */ /* 0x000fea000383ffff */
.L_x_4926:
[----:B---3--:R-:W-:-:S04]  /*13650*/  IMAD.U32 R10, RZ, RZ, UR22 ;  /* 0x00000016ff0a7e24 */ /* 0x008fc8000f8e00ff */
[----:B------:R3:W4:Y:S03]  /*13660*/  SYNCS.PHASECHK.TRANS64.TRYWAIT P1, [R10+URZ+0x22850], R9 ;  /* 0x022850090a0075a7 */ /* 0x000726000802017f */
[----:B----4-:R-:W-:Y:S05]  /*13670*/  @!P1 NANOSLEEP.SYNCS 0x989680 ;  /* 0x009896800000995d */ /* 0x010fea0003900000 */
[----:B------:R-:W4:Y:S02]  /*13680*/  @!P1 SYNCS.PHASECHK.TRANS64 P1, [R10+URZ+0x22850], R9 ;  /* 0x022850090a0095a7 */ /* 0x000f24000802007f */
[----:B----4-:R-:W-:Y:S05]  /*13690*/  @!P1 BRA `(.L_x_4926) ;  /* 0xfffffffc00ec9947 */ /* 0x010fea000383ffff */
[----:B------:R-:W-:Y:S05]  /*136a0*/  BRA `(.L_x_4925) ;  /* 0xffffff0000e47947 */ /* 0x000fea000383ffff */
.L_x_4932:
[----:B-1----:R-:W-:-:S04]  /*136b0*/  IMAD.U32 R0, RZ, RZ, UR23 ;  /* 0x00000017ff007e24 */ /* 0x002fc8000f8e00ff */
[----:B------:R1:W2:Y:S03]  /*136c0*/  SYNCS.PHASECHK.TRANS64.TRYWAIT P1, [R0+URZ+0x22830], R7 ;  /* 0x02283007000075a7 */ /* 0x0002a6000802017f */
[----:B--2---:R-:W-:Y:S05]  /*136d0*/  @!P1 NANOSLEEP.SYNCS 0x989680 ;  /* 0x009896800000995d */ /* 0x004fea0003900000 */
[----:B------:R-:W2:Y:S02]  /*136e0*/  @!P1 SYNCS.PHASECHK.TRANS64 P1, [R0+URZ+0x22830], R7 ;  /* 0x02283007000095a7 */ /* 0x000ea4000802007f */
[----:B--2---:R-:W-:Y:S05]  /*136f0*/  @!P1 BRA `(.L_x_4932) ;  /* 0xfffffffc00ec9947 */ /* 0x004fea000383ffff */
[----:B------:R-:W-:Y:S05]  /*13700*/  BRA `(.L_x_4931) ;  /* 0xffffff0800247947 */ /* 0x000fea000383ffff */
.L_x_4937:
[----:B---3--:R-:W-:-:S04]  /*13710*/  IMAD.U32 R8, RZ, RZ, UR23 ;  /* 0x00000017ff087e24 */ /* 0x008fc8000f8e00ff */
[----:B------:R3:W4:Y:S03]  /*13720*/  SYNCS.PHASECHK.TRANS64.TRYWAIT P1, [R8+URZ+0x22850], R7 ;  /* 0x02285007080075a7 */ /* 0x000726000802017f */
[----:B----4-:R-:W-:Y:S05]  /*13730*/  @!P1 NANOSLEEP.SYNCS 0x989680 ;  /* 0x009896800000995d */ /* 0x010fea0003900000 */
[----:B------:R-:W4:Y:S02]  /*13740*/  @!P1 SYNCS.PHASECHK.TRANS64 P1, [R8+URZ+0x22850], R7 ;  /* 0x02285007080095a7 */ /* 0x000f24000802007f */
[----:B----4-:R-:W-:Y:S05]  /*13750*/  @!P1 BRA `(.L_x_4937) ;  /* 0xfffffffc00ec9947 */ /* 0x010fea000383ffff */
[----:B------:R-:W-:Y:S05]  /*13760*/  BRA `(.L_x_4936) ;  /* 0xffffff2800447947 */ /* 0x000fea000383ffff */
.L_x_4944:
[----:B-1----:R-:W-:-:S04]  /*13770*/  IMAD.U32 R0, RZ, RZ, UR23 ;  /* 0x00000017ff007e24 */ /* 0x002fc8000f8e00ff */
[----:B------:R1:W2:Y:S03]  /*13780*/  SYNCS.PHASECHK.TRANS64.TRYWAIT P1, [R0+URZ+0x22830], R7 ;  /* 0x02283007000075a7 */ /* 0x0002a6000802017f */
[----:B--2---:R-:W-:Y:S05]  /*13790*/  @!P1 NANOSLEEP.SYNCS 0x989680 ;  /* 0x009896800000995d */ /* 0x004fea0003900000 */
[----:B------:R-:W2:Y:S02]  /*137a0*/  @!P1 SYNCS.PHASECHK.TRANS64 P1, [R0+URZ+0x22830], R7 ;  /* 0x02283007000095a7 */ /* 0x000ea4000802007f */
[----:B--2---:R-:W-:Y:S05]  /*137b0*/  @!P1 BRA `(.L_x_4944) ;  /* 0xfffffffc00ec9947 */ /* 0x004fea000383ffff */
[----:B------:R-:W-:Y:S05]  /*137c0*/  BRA `(.L_x_4943) ;  /* 0xffffff2c005c7947 */ /* 0x000fea000383ffff */
.L_x_4949:
[----:B---3--:R-:W-:-:S04]  /*137d0*/  IMAD.U32 R8, RZ, RZ, UR23 ;  /* 0x00000017ff087e24 */ /* 0x008fc8000f8e00ff */
[----:B------:R3:W4:Y:S03]  /*137e0*/  SYNCS.PHASECHK.TRANS64.TRYWAIT P1, [R8+URZ+0x22850], R7 ;  /* 0x02285007080075a7 */ /* 0x000726000802017f */
[----:B----4-:R-:W-:Y:S05]  /*137f0*/  @!P1 NANOSLEEP.SYNCS 0x989680 ;  /* 0x009896800000995d */ /* 0x010fea0003900000 */
[----:B------:R-:W4:Y:S02]  /*13800*/  @!P1 SYNCS.PHASECHK.TRANS64 P1, [R8+URZ+0x22850], R7 ;  /* 0x02285007080095a7 */ /* 0x000f24000802007f */
[----:B----4-:R-:W-:Y:S05]  /*13810*/  @!P1 BRA `(.L_x_4949) ;  /* 0xfffffffc00ec9947 */ /* 0x010fea000383ffff */
[----:B------:R-:W-:Y:S05]  /*13820*/  BRA `(.L_x_4948) ;  /* 0xffffff44007c7947 */ /* 0x000fea000383ffff */
.L_x_4998:
        /* <DEDUP_REMOVED lines=11> */
.L_x_5063:
[----:B------:R-:W-:Y:S05]  /*138e0*/  BSYNC B0 ;  /* 0x0000000000007941 */ /* 0x000fea0003800000 */
.L_x_5062:
[----:B------:R-:W-:Y:S05]  /*138f0*/  BRA `(.L_x_5064) ;  /* 0xffffffb800cc7947 */ /* 0x000fea000383ffff */
.L_x_5001:
[----:B0-----:R0:W1:Y:S02]  /*13900*/  SYNCS.PHASECHK.TRANS64.TRYWAIT P0, [R33+URZ+0x22840], R0 ;  /* 0x02284000210075a7 */ /* 0x001064000800017f */
[----:B-1----:R-:W-:Y:S05]  /*13910*/  @!P0 NANOSLEEP.SYNCS 0x989680 ;  /* 0x009896800000895d */ /* 0x002fea0003900000 */
[----:B------:R-:W1:Y:S02]  /*13920*/  @!P0 SYNCS.PHASECHK.TRANS64 P0, [R33+URZ+0x22840], R0 ;  /* 0x02284000210085a7 */ /* 0x000e64000800007f */
[----:B-1----:R-:W-:Y:S05]  /*13930*/  @!P0 BRA `(.L_x_5001) ;  /* 0xfffffffc00f08947 */ /* 0x002fea000383ffff */
[----:B------:R-:W-:Y:S05]  /*13940*/  BRA `(.L_x_5065) ;  /* 0xffffffbc00647947 */ /* 0x000fea000383ffff */
.L_x_5002:
        /* <DEDUP_REMOVED lines=8> */
.L_x_5067:
[----:B------:R-:W-:Y:S05]  /*139d0*/  BSYNC B0 ;  /* 0x0000000000007941 */ /* 0x000fea0003800000 */
.L_x_5066:
        /* <DEDUP_REMOVED lines=9> */
.L_x_5068:
[----:B------:R-:W-:Y:S02]  /*13a70*/  IMAD.MOV.U32 R13, RZ, RZ, R4 ;  /* 0x000000ffff0d7224 */ /* 0x000fe400078e0004 */
[----:B------:R-:W-:Y:S02]  /*13a80*/  IMAD.MOV.U32 R12, RZ, RZ, 0x1 ;  /* 0x00000001ff0c7424 */ /* 0x000fe400078e00ff */
[----:B------:R-:W-:-:S07]  /*13a90*/  IMAD.MOV.U32 R3, RZ, RZ, R14 ;  /* 0x000000ffff037224 */ /* 0x000fce00078e000e */
[----:B------:R-:W-:Y:S05]  /*13aa0*/  WARPSYNC.COLLECTIVE R15, `(.L_x_5069) ;  /* 0x000000000f087348 */ /* 0x000fea0003c00000 */
[----:B------:R0:W1:Y:S02]  /*13ab0*/  SHFL.IDX P6, R14, R13, R12, R11 ;  /* 0x0000000c0d0e7389 */ /* 0x00006400000c000b */
[----:B01----:R-:W-:Y:S01]  /*13ac0*/  ENDCOLLECTIVE ;  /* 0x000000000000791b */ /* 0x003fe20003800000 */
.L_x_5069:
        /* <DEDUP_REMOVED lines=15> */
.L_x_5070:
[----:B------:R-:W-:Y:S02]  /*13bc0*/  @P0 IMAD R7, R5, 0x2, R23 ;  /* 0x0000000205070824 */ /* 0x000fe400078e0217 */
[----:B------:R-:W-:Y:S02]  /*13bd0*/  IMAD.MOV.U32 R13, RZ, RZ, R4 ;  /* 0x000000ffff0d7224 */ /* 0x000fe400078e0004 */
[----:B------:R-:W-:Y:S02]  /*13be0*/  IMAD.MOV.U32 R12, RZ, RZ, 0x2 ;  /* 0x00000002ff0c7424 */ /* 0x000fe400078e00ff */
[----:B------:R-:W-:-:S07]  /*13bf0*/  IMAD.MOV.U32 R3, RZ, RZ, R14 ;  /* 0x000000ffff037224 */ /* 0x000fce00078e000e */
[----:B------:R-:W-:Y:S05]  /*13c00*/  WARPSYNC.COLLECTIVE R15, `(.L_x_5071) ;  /* 0x000000000f087348 */ /* 0x000fea0003c00000 */
[----:B------:R0:W1:Y:S02]  /*13c10*/  SHFL.IDX P6, R14, R13, R12, R11 ;  /* 0x0000000c0d0e7389 */ /* 0x00006400000c000b */
[----:B01----:R-:W-:Y:S01]  /*13c20*/  ENDCOLLECTIVE ;  /* 0x000000000000791b */ /* 0x003fe20003800000 */
.L_x_5071:
        /* <DEDUP_REMOVED lines=15> */
.L_x_5072:
[----:B------:R-:W-:Y:S02]  /*13d20*/  @P0 IMAD R7, R5, 0x2, R23 ;  /* 0x0000000205070824 */ /* 0x000fe400078e0217 */
[----:B------:R-:W-:Y:S02]  /*13d30*/  IMAD.MOV.U32 R13, RZ, RZ, R4 ;  /* 0x000000ffff0d7224 */ /* 0x000fe400078e0004 */
[----:B------:R-:W-:Y:S02]  /*13d40*/  IMAD.MOV.U32 R12, RZ, RZ, 0x3 ;  /* 0x00000003ff0c7424 */ /* 0x000fe400078e00ff */
[----:B------:R-:W-:-:S07]  /*13d50*/  IMAD.MOV.U32 R3, RZ, RZ, R14 ;  /* 0x000000ffff037224 */ /* 0x000fce00078e000e */
[----:B------:R-:W-:Y:S05]  /*13d60*/  WARPSYNC.COLLECTIVE R15, `(.L_x_5073) ;  /* 0x000000000f087348 */ /* 0x000fea0003c00000 */
[----:B------:R0:W1:Y:S02]  /*13d70*/  SHFL.IDX P6, R14, R13, R12, R11 ;  /* 0x0000000c0d0e7389 */ /* 0x00006400000c000b */
[----:B01----:R-:W-:Y:S01]  /*13d80*/  ENDCOLLECTIVE ;  /* 0x000000000000791b */ /* 0x003fe20003800000 */
.L_x_5073:
        /* <DEDUP_REMOVED lines=15> */
.L_x_5074:
[----:B------:R-:W-:Y:S02]  /*13e80*/  @P0 IMAD R7, R5, 0x2, R23 ;  /* 0x0000000205070824 */ /* 0x000fe400078e0217 */
[----:B------:R-:W-:Y:S02]  /*13e90*/  IMAD.MOV.U32 R13, RZ, RZ, R4 ;  /* 0x000000ffff0d7224 */ /* 0x000fe400078e0004 */
[----:B------:R-:W-:Y:S02]  /*13ea0*/  IMAD.MOV.U32 R12, RZ, RZ, 0x4 ;  /* 0x00000004ff0c7424 */ /* 0x000fe400078e00ff */
[----:B------:R-:W-:-:S07]  /*13eb0*/  IMAD.MOV.U32 R3, RZ, RZ, R14 ;  /* 0x000000ffff037224 */ /* 0x000fce00078e000e */
[----:B------:R-:W-:Y:S05]  /*13ec0*/  WARPSYNC.COLLECTIVE R15, `(.L_x_5075) ;  /* 0x000000000f087348 */ /* 0x000fea0003c00000 */
[----:B------:R0:W1:Y:S02]  /*13ed0*/  SHFL.IDX P6, R14, R13, R12, R11 ;  /* 0x0000000c0d0e7389 */ /* 0x00006400000c000b */
[----:B01----:R-:W-:Y:S01]  /*13ee0*/  ENDCOLLECTIVE ;  /* 0x000000000000791b */ /* 0x003fe20003800000 */
.L_x_5075:
        /* <DEDUP_REMOVED lines=15> */
.L_x_5076:
[----:B------:R-:W-:Y:S02]  /*13fe0*/  @P0 IMAD R7, R5, 0x2, R23 ;  /* 0x0000000205070824 */ /* 0x000fe400078e0217 */
[----:B------:R-:W-:Y:S02]  /*13ff0*/  IMAD.MOV.U32 R13, RZ, RZ, R4 ;  /* 0x000000ffff0d7224 */ /* 0x000fe400078e0004 */
[----:B------:R-:W-:Y:S02]  /*14000*/  IMAD.MOV.U32 R12, RZ, RZ, 0x5 ;  /* 0x00000005ff0c7424 */ /* 0x000fe400078e00ff */
[----:B------:R-:W-:-:S07]  /*14010*/  IMAD.MOV.U32 R3, RZ, RZ, R14 ;  /* 0x000000ffff037224 */ /* 0x000fce00078e000e */
[----:B------:R-:W-:Y:S05]  /*14020*/  WARPSYNC.COLLECTIVE R15, `(.L_x_5077) ;  /* 0x000000000f087348 */ /* 0x000fea0003c00000 */
[----:B------:R0:W1:Y:S02]  /*14030*/  SHFL.IDX P6, R14, R13, R12, R11 ;  /* 0x0000000c0d0e7389 */ /* 0x00006400000c000b */
[----:B01----:R-:W-:Y:S01]  /*14040*/  ENDCOLLECTIVE ;  /* 0x000000000000791b */ /* 0x003fe20003800000 */
.L_x_5077:
        /* <DEDUP_REMOVED lines=10> */
.L_x_5078:
[----:B------:R-:W-:Y:S01]  /*140f0*/  @!PT LDS RZ, [RZ] ;  /* 0x00000000fffff984 */ /* 0x000fe20000000800 */
[----:B------:R-:W-:Y:S01]  /*14100*/  @!PT LDS RZ, [RZ] ;  /* 0x00000000fffff984 */ /* 0x000fe20000000800 */
[----:B------:R-:W-:Y:S01]  /*14110*/  @!PT LDS RZ, [RZ] ;  /* 0x00000000fffff984 */ /* 0x000fe20000000800 */
[----:B------:R0:W-:Y:S01]  /*14120*/  @P0 LDGSTS.E.BYPASS.LTC128B.128 [R7+0x1e400], desc[UR52][R2.64], !P2 ;  /* 0x1e40000002070fae */ /* 0x0001e2000d101d74 */
[----:B------:R-:W-:Y:S01]  /*14130*/  IMAD.MOV.U32 R0, RZ, RZ, R14 ;  /* 0x000000ffff007224 */ /* 0x000fe200078e000e */
[----:B------:R-:W-:Y:S06]  /*14140*/  BRA `(.L_x_5079) ;  /* 0xffffffb800c47947 */ /* 0x000fec000383ffff */
.L_x_5007:
[----:B------:R-:W-:Y:S02]  /*14150*/  IMAD.MOV.U32 R13, RZ, RZ, R4 ;  /* 0x000000ffff0d7224 */ /* 0x000fe400078e0004 */
[----:B------:R-:W-:Y:S02]  /*14160*/  IMAD.MOV.U32 R12, RZ, RZ, RZ ;  /* 0x000000ffff0c7224 */ /* 0x000fe400078e00ff */
[----:B------:R-:W-:Y:S02]  /*14170*/  IMAD.MOV.U32 R11, RZ, RZ, 0x181f ;  /* 0x0000181fff0b7424 */ /* 0x000fe400078e00ff */
[----:B------:R-:W-:Y:S02]  /*14180*/  IMAD.MOV.U32 R15, RZ, RZ, -0x1 ;  /* 0xffffffffff0f7424 */ /* 0x000fe400078e00ff */
[----:B-----5:R-:W-:Y:S02]  /*14190*/  IMAD R5, R9, R6, RZ ;  /* 0x0000000609057224 */ /* 0x020fe400078e02ff */
[----:B------:R-:W-:-:S07]  /*141a0*/  IMAD R17, R17, 0x80, R8 ;  /* 0x0000008011117824 */ /* 0x000fce00078e0208 */
[----:B------:R-:W-:Y:S05]  /*141b0*/  WARPSYNC.COLLECTIVE R15, `(.L_x_5080) ;  /* 0x000000000f087348 */ /* 0x000fea0003c00000 */
[----:B------:R0:W1:Y:S02]  /*141c0*/  SHFL.IDX P6, R14, R13, R12, R11 ;  /* 0x0000000c0d0e7389 */ /* 0x00006400000c000b */
[----:B01----:R-:W-:Y:S01]  /*141d0*/  ENDCOLLECTIVE ;  /* 0x000000000000791b */ /* 0x003fe20003800000 */
.L_x_5080:
[C---:B------:R-:W-:Y:S01]  /*141e0*/  VIADD R6, R17.reuse, 0x10 ;  /* 0x0000001011067836 */ /* 0x040fe20000000000 */
[----:B------:R-:W-:Y:S01]  /*141f0*/  ISETP.GE.AND P0, PT, R17, R5, PT ;  /* 0x000000051100720c */ /* 0x000fe20003f06270 */
[----:B------:R-:W-:Y:S02]  /*14200*/  IMAD.MOV.U32 R13, RZ, RZ, R0 ;  /* 0x000000ffff0d7224 */ /* 0x000fe400078e0000 */
[----:B------:R-:W-:-:S10]  /*14210*/  IMAD.MOV.U32 R2, RZ, RZ, R14 ;  /* 0x000000ffff027224 */ /* 0x000fd400078e000e */
[----:B------:R-:W-:Y:S05]  /*14220*/  WARPSYNC.COLLECTIVE R15, `(.L_x_5081) ;  /* 0x000000000f087348 */ /* 0x000fea0003c00000 */
[----:B------:R0:W1:Y:S02]  /*14230*/  SHFL.IDX P6, R14, R13, R12, R11 ;  /* 0x0000000c0d0e7389 */ /* 0x00006400000c000b */
[----:B01----:R-:W-:Y:S01]  /*14240*/  ENDCOLLECTIVE ;  /* 0x000000000000791b */ /* 0x003fe20003800000 */
.L_x_5081:
[----:B------:R-:W-:Y:S02]  /*14250*/  IMAD.MOV.U32 R13, RZ, RZ, R4 ;  /* 0x000000ffff0d7224 */ /* 0x000fe400078e0004 */
[----:B------:R-:W-:Y:S02]  /*14260*/  IMAD.MOV.U32 R12, RZ, RZ, 0x1 ;  /* 0x00000001ff0c7424 */ /* 0x000fe400078e00ff */
[----:B------:R-:W-:-:S07]  /*14270*/  IMAD.MOV.U32 R3, RZ, RZ, R14 ;  /* 0x000000ffff037224 */ /* 0x000fce00078e000e */
[----:B------:R-:W-:Y:S05]  /*14280*/  WARPSYNC.COLLECTIVE R15, `(.L_x_5082) ;  /* 0x000000000f087348 */ /* 0x000fea0003c00000 */
[----:B------:R0:W1:Y:S02]  /*14290*/  SHFL.IDX P6, R14, R13, R12, R11 ;  /* 0x0000000c0d0e7389 */ /* 0x00006400000c000b */
[----:B01----:R-:W-:Y:S01]  /*142a0*/  ENDCOLLECTIVE ;  /* 0x000000000000791b */ /* 0x003fe20003800000 */
.L_x_5082:
        /* <DEDUP_REMOVED lines=15> */
.L_x_5083:
[----:B------:R-:W-:Y:S02]  /*143a0*/  IMAD.MOV.U32 R13, RZ, RZ, R4 ;  /* 0x000000ffff0d7224 */ /* 0x000fe400078e0004 */
[----:B------:R-:W-:Y:S02]  /*143b0*/  IMAD.MOV.U32 R12, RZ, RZ, 0x2 ;  /* 0x00000002ff0c7424 */ /* 0x000fe400078e00ff */
[----:B------:R-:W-:-:S07]  /*143c0*/  IMAD.MOV.U32 R3, RZ, RZ, R14 ;  /* 0x000000ffff037224 */ /* 0x000fce00078e000e */
[----:B------:R-:W-:Y:S05]  /*143d0*/  WARPSYNC.COLLECTIVE R15, `(.L_x_5084) ;  /* 0x000000000f087348 */ /* 0x000fea0003c00000 */
[----:B------:R0:W1:Y:S02]  /*143e0*/  SHFL.IDX P6, R14, R13, R12, R11 ;  /* 0x0000000c0d0e7389 */ /* 0x00006400000c000b */
[----:B01----:R-:W-:Y:S01]  /*143f0*/  ENDCOLLECTIVE ;  /* 0x000000000000791b */ /* 0x003fe20003800000 */
.L_x_5084:
        /* <DEDUP_REMOVED lines=16> */
.L_x_5085:
[----:B------:R-:W-:Y:S02]  /*14500*/  IMAD.MOV.U32 R13, RZ, RZ, R4 ;  /* 0x000000ffff0d7224 */ /* 0x000fe400078e0004 */
[----:B------:R-:W-:Y:S02]  /*14510*/  IMAD.MOV.U32 R12, RZ, RZ, 0x3 ;  /* 0x00000003ff0c7424 */ /* 0x000fe400078e00ff */
[----:B------:R-:W-:-:S07]  /*14520*/  IMAD.MOV.U32 R3, RZ, RZ, R14 ;  /* 0x000000ffff037224 */ /* 0x000fce00078e000e */
[----:B------:R-:W-:Y:S05]  /*14530*/  WARPSYNC.COLLECTIVE R15, `(.L_x_5086) ;  /* 0x000000000f087348 */ /* 0x000fea0003c00000 */
[----:B------:R0:W1:Y:S02]  /*14540*/  SHFL.IDX P6, R14, R13, R12, R11 ;  /* 0x0000000c0d0e7389 */ /* 0x00006400000c000b */
[----:B01----:R-:W-:Y:S01]  /*14550*/  ENDCOLLECTIVE ;  /* 0x000000000000791b */ /* 0x003fe20003800000 */
.L_x_5086:
        /* <DEDUP_REMOVED lines=16> */
.L_x_5087:
[----:B------:R-:W-:Y:S02]  /*14660*/  IMAD.MOV.U32 R13, RZ, RZ, R4 ;  /* 0x000000ffff0d7224 */ /* 0x000fe400078e0004 */
[----:B------:R-:W-:Y:S02]  /*14670*/  IMAD.MOV.U32 R12, RZ, RZ, 0x4 ;  /* 0x00000004ff0c7424 */ /* 0x000fe400078e00ff */
[----:B------:R-:W-:-:S07]  /*14680*/  IMAD.MOV.U32 R3, RZ, RZ, R14 ;  /* 0x000000ffff037224 */ /* 0x000fce00078e000e */
[----:B------:R-:W-:Y:S05]  /*14690*/  WARPSYNC.COLLECTIVE R15, `(.L_x_5088) ;  /* 0x000000000f087348 */ /* 0x000fea0003c00000 */
[----:B------:R0:W1:Y:S02]  /*146a0*/  SHFL.IDX P6, R14, R13, R12, R11 ;  /* 0x0000000c0d0e7389 */ /* 0x00006400000c000b */
[----:B01----:R-:W-:Y:S01]  /*146b0*/  ENDCOLLECTIVE ;  /* 0x000000000000791b */ /* 0x003fe20003800000 */
.L_x_5088:
        /* <DEDUP_REMOVED lines=16> */
.L_x_5089:
[----:B------:R-:W-:Y:S02]  /*147c0*/  IMAD.MOV.U32 R13, RZ, RZ, R4 ;  /* 0x000000ffff0d7224 */ /* 0x000fe400078e0004 */
[----:B------:R-:W-:Y:S02]  /*147d0*/  IMAD.MOV.U32 R12, RZ, RZ, 0x5 ;  /* 0x00000005ff0c7424 */ /* 0x000fe400078e00ff */
[----:B------:R-:W-:-:S07]  /*147e0*/  IMAD.MOV.U32 R3, RZ, RZ, R14 ;  /* 0x000000ffff037224 */ /* 0x000fce00078e000e */
[----:B------:R-:W-:Y:S05]  /*147f0*/  WARPSYNC.COLLECTIVE R15, `(.L_x_5090) ;  /* 0x000000000f087348 */ /* 0x000fea0003c00000 */
[----:B------:R0:W1:Y:S02]  /*14800*/  SHFL.IDX P6, R14, R13, R12, R11 ;  /* 0x0000000c0d0e7389 */ /* 0x00006400000c000b */
[----:B01----:R-:W-:Y:S01]  /*14810*/  ENDCOLLECTIVE ;  /* 0x000000000000791b */ /* 0x003fe20003800000 */
.L_x_5090:
        /* <DEDUP_REMOVED lines=16> */
.L_x_5091:
[----:B------:R-:W-:Y:S02]  /*14920*/  IMAD.MOV.U32 R13, RZ, RZ, R4 ;  /* 0x000000ffff0d7224 */ /* 0x000fe400078e0004 */
[----:B------:R-:W-:Y:S02]  /*14930*/  IMAD.MOV.U32 R12, RZ, RZ, 0x6 ;  /* 0x00000006ff0c7424 */ /* 0x000fe400078e00ff */
[----:B------:R-:W-:-:S07]  /*14940*/  IMAD.MOV.U32 R3, RZ, RZ, R14 ;  /* 0x000000ffff037224 */ /* 0x000fce00078e000e */
[----:B------:R-:W-:Y:S05]  /*14950*/  WARPSYNC.COLLECTIVE R15, `(.L_x_5092) ;  /* 0x000000000f087348 */ /* 0x000fea0003c00000 */
[----:B------:R0:W1:Y:S02]  /*14960*/  SHFL.IDX P6, R14, R13, R12, R11 ;  /* 0x0000000c0d0e7389 */ /* 0x00006400000c000b */
[----:B01----:R-:W-:Y:S01]  /*14970*/  ENDCOLLECTIVE ;  /* 0x000000000000791b */ /* 0x003fe20003800000 */
.L_x_5092:
        /* <DEDUP_REMOVED lines=16> */
.L_x_5093:
[----:B------:R-:W-:Y:S02]  /*14a80*/  IMAD.MOV.U32 R13, RZ, RZ, R4 ;  /* 0x000000ffff0d7224 */ /* 0x000fe400078e0004 */
[----:B------:R-:W-:Y:S02]  /*14a90*/  IMAD.MOV.U32 R12, RZ, RZ, 0x7 ;  /* 0x00000007ff0c7424 */ /* 0x000fe400078e00ff */
[----:B------:R-:W-:-:S07]  /*14aa0*/  IMAD.MOV.U32 R3, RZ, RZ, R14 ;  /* 0x000000ffff037224 */ /* 0x000fce00078e000e */
[----:B------:R-:W-:Y:S05]  /*14ab0*/  WARPSYNC.COLLECTIVE R15, `(.L_x_5094) ;  /* 0x000000000f087348 */ /* 0x000fea0003c00000 */
[----:B------:R0:W1:Y:S02]  /*14ac0*/  SHFL.IDX P6, R14, R13, R12, R11 ;  /* 0x0000000c0d0e7389 */ /* 0x00006400000c000b */
[----:B01----:R-:W-:Y:S01]  /*14ad0*/  ENDCOLLECTIVE ;  /* 0x000000000000791b */ /* 0x003fe20003800000 */
.L_x_5094:
        /* <DEDUP_REMOVED lines=14> */
.L_x_5095:
[----:B------:R-:W-:Y:S05]  /*14bc0*/  BRA `(.L_x_5096) ;  /* 0xffffffbc002c7947 */ /* 0x000fea000383ffff */
.L_x_5010:
[----:B0-----:R0:W1:Y:S02]  /*14bd0*/  SYNCS.PHASECHK.TRANS64.TRYWAIT P0, [R23+URZ+0x22820], R0 ;  /* 0x02282000170075a7 */ /* 0x001064000800017f */
[----:B-1----:R-:W-:Y:S05]  /*14be0*/  @!P0 NANOSLEEP.SYNCS 0x989680 ;  /* 0x009896800000895d */ /* 0x002fea0003900000 */
[----:B------:R-:W1:Y:S02]  /*14bf0*/  @!P0 SYNCS.PHASECHK.TRANS64 P0, [R23+URZ+0x22820], R0 ;  /* 0x02282000170085a7 */ /* 0x000e64000800007f */
[----:B-1----:R-:W-:Y:S05]  /*14c00*/  @!P0 BRA `(.L_x_5010) ;  /* 0xfffffffc00f08947 */ /* 0x002fea000383ffff */
[----:B------:R-:W-:Y:S05]  /*14c10*/  BRA `(.L_x_5097) ;  /* 0xffffffbc00887947 */ /* 0x000fea000383ffff */
.L_x_5013:
[----:B0-----:R0:W1:Y:S02]  /*14c20*/  SYNCS.PHASECHK.TRANS64.TRYWAIT P0, [R33+URZ+0x22860], R0 ;  /* 0x02286000210075a7 */ /* 0x001064000800017f */
[----:B-1----:R-:W-:Y:S05]  /*14c30*/  @!P0 NANOSLEEP.SYNCS 0x989680 ;  /* 0x009896800000895d */ /* 0x002fea0003900000 */
[----:B------:R-:W1:Y:S02]  /*14c40*/  @!P0 SYNCS.PHASECHK.TRANS64 P0, [R33+URZ+0x22860], R0 ;  /* 0x02286000210085a7 */ /* 0x000e64000800007f */
[----:B-1----:R-:W-:Y:S05]  /*14c50*/  @!P0 BRA `(.L_x_5013) ;  /* 0xfffffffc00f08947 */ /* 0x002fea000383ffff */
[----:B------:R-:W-:Y:S05]  /*14c60*/  BRA `(.L_x_5098) ;  /* 0xffffffbc00987947 */ /* 0x000fea000383ffff */
.L_x_5014:
        /* <DEDUP_REMOVED lines=8> */
.L_x_5100:
[----:B------:R-:W-:Y:S05]  /*14cf0*/  BSYNC B0 ;  /* 0x0000000000007941 */ /* 0x000fea0003800000 */
.L_x_5099:
        /* <DEDUP_REMOVED lines=13> */
.L_x_5101:
        /* <DEDUP_REMOVED lines=11> */
.L_x_5102:
        /* <DEDUP_REMOVED lines=17> */
.L_x_5103:
[----:B------:R-:W-:Y:S02]  /*14f90*/  IMAD.MOV.U32 R13, RZ, RZ, R6 ;  /* 0x000000ffff0d7224 */ /* 0x000fe400078e0006 */
[----:B------:R-:W-:Y:S01]  /*14fa0*/  IMAD.MOV.U32 R12, RZ, RZ, 0x2 ;  /* 0x00000002ff0c7424 */ /* 0x000fe200078e00ff */
[----:B------:R-:W-:-:S13]  /*14fb0*/  IADD3 R2, P4, R14, R0, RZ ;  /* 0x000000000e027210 */ /* 0x000fda0007f9e0ff */
[----:B------:R-:W-:Y:S05]  /*14fc0*/  WARPSYNC.COLLECTIVE R15, `(.L_x_5104) ;  /* 0x000000000f087348 */ /* 0x000fea0003c00000 */
[----:B------:R0:W1:Y:S02]  /*14fd0*/  SHFL.IDX P6, R14, R13, R12, R11 ;  /* 0x0000000c0d0e7389 */ /* 0x00006400000c000b */
[----:B01----:R-:W-:Y:S01]  /*14fe0*/  ENDCOLLECTIVE ;  /* 0x000000000000791b */ /* 0x003fe20003800000 */
.L_x_5104:
        /* <DEDUP_REMOVED lines=17> */
.L_x_5105:
[----:B------:R-:W-:Y:S02]  /*15100*/  IMAD.MOV.U32 R13, RZ, RZ, R6 ;  /* 0x000000ffff0d7224 */ /* 0x000fe400078e0006 */
[----:B------:R-:W-:Y:S01]  /*15110*/  IMAD.MOV.U32 R12, RZ, RZ, 0x3 ;  /* 0x00000003ff0c7424 */ /* 0x000fe200078e00ff */
[----:B------:R-:W-:-:S13]  /*15120*/  IADD3 R2, P4, R14, R0, RZ ;  /* 0x000000000e027210 */ /* 0x000fda0007f9e0ff */
[----:B------:R-:W-:Y:S05]  /*15130*/  WARPSYNC.COLLECTIVE R15, `(.L_x_5106) ;  /* 0x000000000f087348 */ /* 0x000fea0003c00000 */
[----:B------:R0:W1:Y:S02]  /*15140*/  SHFL.IDX P6, R14, R13, R12, R11 ;  /* 0x0000000c0d0e7389 */ /* 0x00006400000c000b */
[----:B01----:R-:W-:Y:S01]  /*15150*/  ENDCOLLECTIVE ;  /* 0x000000000000791b */ /* 0x003fe20003800000 */
.L_x_5106:
        /* <DEDUP_REMOVED lines=17> */
.L_x_5107:
[----:B------:R-:W-:Y:S02]  /*15270*/  IMAD.MOV.U32 R13, RZ, RZ, R6 ;  /* 0x000000ffff0d7224 */ /* 0x000fe400078e0006 */
[----:B------:R-:W-:Y:S01]  /*15280*/  IMAD.MOV.U32 R12, RZ, RZ, 0x4 ;  /* 0x00000004ff0c7424 */ /* 0x000fe200078e00ff */
[----:B------:R-:W-:-:S13]  /*15290*/  IADD3 R2, P4, R14, R0, RZ ;  /* 0x000000000e027210 */ /* 0x000fda0007f9e0ff */
[----:B------:R-:W-:Y:S05]  /*152a0*/  WARPSYNC.COLLECTIVE R15, `(.L_x_5108) ;  /* 0x000000000f087348 */ /* 0x000fea0003c00000 */
[----:B------:R0:W1:Y:S02]  /*152b0*/  SHFL.IDX P6, R14, R13, R12, R11 ;  /* 0x0000000c0d0e7389 */ /* 0x00006400000c000b */
[----:B01----:R-:W-:Y:S01]  /*152c0*/  ENDCOLLECTIVE ;  /* 0x000000000000791b */ /* 0x003fe20003800000 */
.L_x_5108:
        /* <DEDUP_REMOVED lines=17> */
.L_x_5109:
[----:B------:R-:W-:Y:S02]  /*153e0*/  IMAD.MOV.U32 R13, RZ, RZ, R6 ;  /* 0x000000ffff0d7224 */ /* 0x000fe400078e0006 */
[----:B------:R-:W-:Y:S01]  /*153f0*/  IMAD.MOV.U32 R12, RZ, RZ, 0x5 ;  /* 0x00000005ff0c7424 */ /* 0x000fe200078e00ff */
[----:B------:R-:W-:-:S13]  /*15400*/  IADD3 R2, P4, R14, R0, RZ ;  /* 0x000000000e027210 */ /* 0x000fda0007f9e0ff */
[----:B------:R-:W-:Y:S05]  /*15410*/  WARPSYNC.COLLECTIVE R15, `(.L_x_5110) ;  /* 0x000000000f087348 */ /* 0x000fea0003c00000 */
[----:B------:R0:W1:Y:S02]  /*15420*/  SHFL.IDX P6, R14, R13, R12, R11 ;  /* 0x0000000c0d0e7389 */ /* 0x00006400000c000b */
[----:B01----:R-:W-:Y:S01]  /*15430*/  ENDCOLLECTIVE ;  /* 0x000000000000791b */ /* 0x003fe20003800000 */
.L_x_5110:
        /* <DEDUP_REMOVED lines=12> */
.L_x_5111:
        /* <DEDUP_REMOVED lines=9> */
.L_x_5021:
[----:B0-----:R0:W1:Y:S02]  /*15590*/  SYNCS.PHASECHK.TRANS64.TRYWAIT P0, [R10+URZ+0x22840], R20 ;  /* 0x022840140a0075a7 */ /* 0x001064000800017f */
[----:B-1----:R-:W-:Y:S05]  /*155a0*/  @!P0 NANOSLEEP.SYNCS 0x989680 ;  /* 0x009896800000895d */ /* 0x002fea0003900000 */
[----:B------:R-:W1:Y:S02]  /*155b0*/  @!P0 SYNCS.PHASECHK.TRANS64 P0, [R10+URZ+0x22840], R20 ;  /* 0x022840140a0085a7 */ /* 0x000e64000800007f */
[----:B-1----:R-:W-:Y:S05]  /*155c0*/  @!P0 BRA `(.L_x_5021) ;  /* 0xfffffffc00f08947 */ /* 0x002fea000383ffff */
[----:B------:R-:W-:Y:S05]  /*155d0*/  BRA `(.L_x_5113) ;  /* 0xffffffbc00fc7947 */ /* 0x000fea000383ffff */
.L_x_5022:
        /* <DEDUP_REMOVED lines=8> */
.L_x_5115:
[----:B------:R-:W-:Y:S05]  /*15660*/  BSYNC B1 ;  /* 0x0000000000017941 */ /* 0x000fea0003800000 */
.L_x_5114:
        /* <DEDUP_REMOVED lines=9> */
.L_x_5116:
[----:B------:R-:W-:Y:S02]  /*15700*/  IMAD.MOV.U32 R13, RZ, RZ, R8 ;  /* 0x000000ffff0d7224 */ /* 0x000fe400078e0008 */
[----:B------:R-:W-:Y:S02]  /*15710*/  IMAD.MOV.U32 R12, RZ, RZ, 0x1 ;  /* 0x00000001ff0c7424 */ /* 0x000fe400078e00ff */
[----:B------:R-:W-:-:S07]  /*15720*/  IMAD.MOV.U32 R2, RZ, RZ, R14 ;  /* 0x000000ffff027224 */ /* 0x000fce00078e000e */
[----:B------:R-:W-:Y:S05]  /*15730*/  WARPSYNC.COLLECTIVE R15, `(.L_x_5117) ;  /* 0x000000000f087348 */ /* 0x000fea0003c00000 */
[----:B------:R0:W1:Y:S02]  /*15740*/  SHFL.IDX P6, R14, R13, R12, R11 ;  /* 0x0000000c0d0e7389 */ /* 0x00006400000c000b */
[----:B01----:R-:W-:Y:S01]  /*15750*/  ENDCOLLECTIVE ;  /* 0x000000000000791b */ /* 0x003fe20003800000 */
.L_x_5117:
        /* <DEDUP_REMOVED lines=11> */
.L_x_5118:
[----:B------:R-:W-:Y:S02]  /*15810*/  IMAD.MOV.U32 R13, RZ, RZ, R8 ;  /* 0x000000ffff0d7224 */ /* 0x000fe400078e0008 */
[----:B------:R-:W-:Y:S02]  /*15820*/  IMAD.MOV.U32 R12, RZ, RZ, 0x2 ;  /* 0x00000002ff0c7424 */ /* 0x000fe400078e00ff */
[----:B------:R-:W-:-:S07]  /*15830*/  IMAD.MOV.U32 R2, RZ, RZ, R14 ;  /* 0x000000ffff027224 */ /* 0x000fce00078e000e */
[----:B------:R-:W-:Y:S05]  /*15840*/  WARPSYNC.COLLECTIVE R15, `(.L_x_5119) ;  /* 0x000000000f087348 */ /* 0x000fea0003c00000 */
[----:B------:R0:W1:Y:S02]  /*15850*/  SHFL.IDX P6, R14, R13, R12, R11 ;  /* 0x0000000c0d0e7389 */ /* 0x00006400000c000b */
[----:B01----:R-:W-:Y:S01]  /*15860*/  ENDCOLLECTIVE ;  /* 0x000000000000791b */ /* 0x003fe20003800000 */
.L_x_5119:
        /* <DEDUP_REMOVED lines=11> */
.L_x_5120:
[----:B------:R-:W-:Y:S02]  /*15920*/  IMAD.MOV.U32 R13, RZ, RZ, R8 ;  /* 0x000000ffff0d7224 */ /* 0x000fe400078e0008 */
[----:B------:R-:W-:Y:S02]  /*15930*/  IMAD.MOV.U32 R12, RZ, RZ, 0x3 ;  /* 0x00000003ff0c7424 */ /* 0x000fe400078e00ff */
[----:B------:R-:W-:-:S07]  /*15940*/  IMAD.MOV.U32 R2, RZ, RZ, R14 ;  /* 0x000000ffff027224 */ /* 0x000fce00078e000e */
[----:B------:R-:W-:Y:S05]  /*15950*/  WARPSYNC.COLLECTIVE R15, `(.L_x_5121) ;  /* 0x000000000f087348 */ /* 0x000fea0003c00000 */
[----:B------:R0:W1:Y:S02]  /*15960*/  SHFL.IDX P6, R14, R13, R12, R11 ;  /* 0x0000000c0d0e7389 */ /* 0x00006400000c000b */
[----:B01----:R-:W-:Y:S01]  /*15970*/  ENDCOLLECTIVE ;  /* 0x000000000000791b */ /* 0x003fe20003800000 */
.L_x_5121:
        /* <DEDUP_REMOVED lines=11> */
.L_x_5122:
[----:B------:R-:W-:Y:S02]  /*15a30*/  IMAD.MOV.U32 R13, RZ, RZ, R8 ;  /* 0x000000ffff0d7224 */ /* 0x000fe400078e0008 */
[----:B------:R-:W-:Y:S02]  /*15a40*/  IMAD.MOV.U32 R12, RZ, RZ, 0x4 ;  /* 0x00000004ff0c7424 */ /* 0x000fe400078e00ff */
[----:B------:R-:W-:-:S07]  /*15a50*/  IMAD.MOV.U32 R2, RZ, RZ, R14 ;  /* 0x000000ffff027224 */ /* 0x000fce00078e000e */
[----:B------:R-:W-:Y:S05]  /*15a60*/  WARPSYNC.COLLECTIVE R15, `(.L_x_5123) ;  /* 0x000000000f087348 */ /* 0x000fea0003c00000 */
[----:B------:R0:W1:Y:S02]  /*15a70*/  SHFL.IDX P6, R14, R13, R12, R11 ;  /* 0x0000000c0d0e7389 */ /* 0x00006400000c000b */
[----:B01----:R-:W-:Y:S01]  /*15a80*/  ENDCOLLECTIVE ;  /* 0x000000000000791b */ /* 0x003fe20003800000 */
.L_x_5123:
        /* <DEDUP_REMOVED lines=11> */
.L_x_5124:
[----:B------:R-:W-:Y:S02]  /*15b40*/  IMAD.MOV.U32 R13, RZ, RZ, R8 ;  /* 0x000000ffff0d7224 */ /* 0x000fe400078e0008 */
[----:B------:R-:W-:Y:S02]  /*15b50*/  IMAD.MOV.U32 R12, RZ, RZ, 0x5 ;  /* 0x00000005ff0c7424 */ /* 0x000fe400078e00ff */
[----:B------:R-:W-:-:S07]  /*15b60*/  IMAD.MOV.U32 R2, RZ, RZ, R14 ;  /* 0x000000ffff027224 */ /* 0x000fce00078e000e */
[----:B------:R-:W-:Y:S05]  /*15b70*/  WARPSYNC.COLLECTIVE R15, `(.L_x_5125) ;  /* 0x000000000f087348 */ /* 0x000fea0003c00000 */
[----:B------:R0:W1:Y:S02]  /*15b80*/  SHFL.IDX P6, R14, R13, R12, R11 ;  /* 0x0000000c0d0e7389 */ /* 0x00006400000c000b */
[----:B01----:R-:W-:Y:S01]  /*15b90*/  ENDCOLLECTIVE ;  /* 0x000000000000791b */ /* 0x003fe20003800000 */
.L_x_5125:
        /* <DEDUP_REMOVED lines=11> */
.L_x_5126:
[----:B------:R-:W-:Y:S05]  /*15c50*/  BRA `(.L_x_5127) ;  /* 0xffffffbc00247947 */ /* 0x000fea000383ffff */
.L_x_5027:
[----:B--2---:R2:W3:Y:S02]  /*15c60*/  SYNCS.PHASECHK.TRANS64.TRYWAIT P0, [R10+URZ+0x22860], R20 ;  /* 0x022860140a0075a7 */ /* 0x0044e4000800017f */
[----:B---3--:R-:W-:Y:S05]  /*15c70*/  @!P0 NANOSLEEP.SYNCS 0x989680 ;  /* 0x009896800000895d */ /* 0x008fea0003900000 */
[----:B------:R-:W3:Y:S02]  /*15c80*/  @!P0 SYNCS.PHASECHK.TRANS64 P0, [R10+URZ+0x22860], R20 ;  /* 0x022860140a0085a7 */ /* 0x000ee4000800007f */
[----:B---3--:R-:W-:Y:S05]  /*15c90*/  @!P0 BRA `(.L_x_5027) ;  /* 0xfffffffc00f08947 */ /* 0x008fea000383ffff */
[----:B------:R-:W-:Y:S05]  /*15ca0*/  BRA `(.L_x_5128) ;  /* 0xffffffbc00747947 */ /* 0x000fea000383ffff */
.L_x_5028:
        /* <DEDUP_REMOVED lines=8> */
.L_x_5130:
[----:B------:R-:W-:Y:S05]  /*15d30*/  BSYNC B1 ;  /* 0x0000000000017941 */ /* 0x000fea0003800000 */
.L_x_5129:
        /* <DEDUP_REMOVED lines=9> */
.L_x_5131:
[----:B------:R-:W-:Y:S02]  /*15dd0*/  IMAD.MOV.U32 R13, RZ, RZ, R25 ;  /* 0x000000ffff0d7224 */ /* 0x000fe400078e0019 */
[----:B------:R-:W-:Y:S01]  /*15de0*/  IMAD.MOV.U32 R12, RZ, RZ, 0x1 ;  /* 0x00000001ff0c7424 */ /* 0x000fe200078e00ff */
[----:B------:R-:W-:-:S13]  /*15df0*/  IADD3 R2, P0, R14, R0, RZ ;  /* 0x000000000e027210 */ /* 0x000fda0007f1e0ff */
[----:B------:R-:W-:Y:S05]  /*15e00*/  WARPSYNC.COLLECTIVE R15, `(.L_x_5132) ;  /* 0x000000000f087348 */ /* 0x000fea0003c00000 */
[----:B------:R0:W1:Y:S02]  /*15e10*/  SHFL.IDX P6, R14, R13, R12, R11 ;  /* 0x0000000c0d0e7389 */ /* 0x00006400000c000b */
[----:B01----:R-:W-:Y:S01]  /*15e20*/  ENDCOLLECTIVE ;  /* 0x000000000000791b */ /* 0x003fe20003800000 */
.L_x_5132:
        /* <DEDUP_REMOVED lines=13> */
.L_x_5133:
[----:B------:R-:W-:Y:S02]  /*15f00*/  IMAD.MOV.U32 R13, RZ, RZ, R25 ;  /* 0x000000ffff0d7224 */ /* 0x000fe400078e0019 */
[----:B------:R-:W-:Y:S01]  /*15f10*/  IMAD.MOV.U32 R12, RZ, RZ, 0x2 ;  /* 0x00000002ff0c7424 */ /* 0x000fe200078e00ff */
[----:B------:R-:W-:-:S13]  /*15f20*/  IADD3 R2, P0, R14, R0, RZ ;  /* 0x000000000e027210 */ /* 0x000fda0007f1e0ff */
[----:B------:R-:W-:Y:S05]  /*15f30*/  WARPSYNC.COLLECTIVE R15, `(.L_x_5134) ;  /* 0x000000000f087348 */ /* 0x000fea0003c00000 */
[----:B------:R0:W1:Y:S02]  /*15f40*/  SHFL.IDX P6, R14, R13, R12, R11 ;  /* 0x0000000c0d0e7389 */ /* 0x00006400000c000b */
[----:B01----:R-:W-:Y:S01]  /*15f50*/  ENDCOLLECTIVE ;  /* 0x000000000000791b */ /* 0x003fe20003800000 */
.L_x_5134:
        /* <DEDUP_REMOVED lines=13> */
.L_x_5135:
[----:B------:R-:W-:Y:S02]  /*16030*/  IMAD.MOV.U32 R13, RZ, RZ, R25 ;  /* 0x000000ffff0d7224 */ /* 0x000fe400078e0019 */
[----:B------:R-:W-:Y:S02]  /*16040*/  IMAD.MOV.U32 R12, RZ, RZ, 0x3 ;  /* 0x00000003ff0c7424 */ /* 0x000fe400078e00ff */
[----:B------:R-:W-:-:S07]  /*16050*/  IMAD.MOV.U32 R8, RZ, RZ, R14 ;  /* 0x000000ffff087224 */ /* 0x000fce00078e000e */
[----:B------:R-:W-:Y:S05]  /*16060*/  WARPSYNC.COLLECTIVE R15, `(.L_x_5136) ;  /* 0x000000000f087348 */ /* 0x000fea0003c00000 */
[----:B------:R0:W1:Y:S02]  /*16070*/  SHFL.IDX P6, R14, R13, R12, R11 ;  /* 0x0000000c0d0e7389 */ /* 0x00006400000c000b */
[----:B01----:R-:W-:Y:S01]  /*16080*/  ENDCOLLECTIVE ;  /* 0x000000000000791b */ /* 0x003fe20003800000 */
.L_x_5136:
        /* <DEDUP_REMOVED lines=14> */
.L_x_5137:
[----:B------:R-:W-:Y:S02]  /*16170*/  IMAD.MOV.U32 R13, RZ, RZ, R25 ;  /* 0x000000ffff0d7224 */ /* 0x000fe400078e0019 */
[----:B------:R-:W-:Y:S01]  /*16180*/  IMAD.MOV.U32 R12, RZ, RZ, 0x4 ;  /* 0x00000004ff0c7424 */ /* 0x000fe200078e00ff */
[----:B------:R-:W-:-:S13]  /*16190*/  IADD3 R2, P0, R14, R0, RZ ;  /* 0x000000000e027210 */ /* 0x000fda0007f1e0ff */
[----:B------:R-:W-:Y:S05]  /*161a0*/  WARPSYNC.COLLECTIVE R15, `(.L_x_5138) ;  /* 0x000000000f087348 */ /* 0x000fea0003c00000 */
[----:B------:R0:W1:Y:S02]  /*161b0*/  SHFL.IDX P6, R14, R13, R12, R11 ;  /* 0x0000000c0d0e7389 */ /* 0x00006400000c000b */
[----:B01----:R-:W-:Y:S01]  /*161c0*/  ENDCOLLECTIVE ;  /* 0x000000000000791b */ /* 0x003fe20003800000 */
.L_x_5138:
        /* <DEDUP_REMOVED lines=13> */
.L_x_5139:
[----:B------:R-:W-:Y:S02]  /*162a0*/  IMAD.MOV.U32 R13, RZ, RZ, R25 ;  /* 0x000000ffff0d7224 */ /* 0x000fe400078e0019 */
[----:B------:R-:W-:Y:S01]  /*162b0*/  IMAD.MOV.U32 R12, RZ, RZ, 0x5 ;  /* 0x00000005ff0c7424 */ /* 0x000fe200078e00ff */
[----:B------:R-:W-:-:S13]  /*162c0*/  IADD3 R2, P0, R14, R0, RZ ;  /* 0x000000000e027210 */ /* 0x000fda0007f1e0ff */
[----:B------:R-:W-:Y:S05]  /*162d0*/  WARPSYNC.COLLECTIVE R15, `(.L_x_5140) ;  /* 0x000000000f087348 */ /* 0x000fea0003c00000 */
[----:B------:R0:W1:Y:S02]  /*162e0*/  SHFL.IDX P6, R14, R13, R12, R11 ;  /* 0x0000000c0d0e7389 */ /* 0x00006400000c000b */
[----:B01----:R-:W-:Y:S01]  /*162f0*/  ENDCOLLECTIVE ;  /* 0x000000000000791b */ /* 0x003fe20003800000 */
.L_x_5140:
        /* <DEDUP_REMOVED lines=13> */
.L_x_5141:
[----:B------:R-:W-:Y:S05]  /*163d0*/  BRA `(.L_x_5142) ;  /* 0xffffffb800b47947 */ /* 0x000fea000383ffff */
.L_x_5036:
        /* <DEDUP_REMOVED lines=8> */
.L_x_5144:
[----:B------:R-:W-:Y:S05]  /*16460*/  BSYNC B0 ;  /* 0x0000000000007941 */ /* 0x000fea0003800000 */
.L_x_5143:
        /* <DEDUP_REMOVED lines=9> */
.L_x_5145:
        /* <DEDUP_REMOVED lines=24> */
.L_x_5146:
[----:B------:R-:W-:Y:S01]  /*16680*/  IMAD.MOV.U32 R12, RZ, RZ, 0x2 ;  /* 0x00000002ff0c7424 */ /* 0x000fe200078e00ff */
[----:B------:R-:W-:-:S05]  /*16690*/  SEL R14, R14, RZ, P1 ;  /* 0x000000ff0e0e7207 */ /* 0x000fca0000800000 */
[----:B------:R-:W-:-:S04]  /*166a0*/  IMAD.IADD R5, R13, 0x1, R14 ;  /* 0x000000010d057824 */ /* 0x000fc800078e020e */
[----:B------:R-:W-:-:S07]  /*166b0*/  IMAD.MOV.U32 R13, RZ, RZ, R5 ;  /* 0x000000ffff0d7224 */ /* 0x000fce00078e0005 */
[----:B------:R-:W-:Y:S05]  /*166c0*/  WARPSYNC.COLLECTIVE R15, `(.L_x_5147) ;  /* 0x000000000f087348 */ /* 0x000fea0003c00000 */
[----:B------:R0:W1:Y:S02]  /*166d0*/  SHFL.UP P6, R14, R13, R12, R11 ;  /* 0x0400000c0d0e7389 */ /* 0x00006400000c000b */
[----:B01----:R-:W-:Y:S01]  /*166e0*/  ENDCOLLECTIVE ;  /* 0x000000000000791b */ /* 0x003fe20003800000 */
.L_x_5147:
[----:B------:R-:W-:Y:S01]  /*166f0*/  IMAD.MOV.U32 R12, RZ, RZ, 0x4 ;  /* 0x00000004ff0c7424 */ /* 0x000fe200078e00ff */
[----:B------:R-:W-:-:S05]  /*16700*/  SEL R2, R14, RZ, P2 ;  /* 0x000000ff0e027207 */ /* 0x000fca0001000000 */
[----:B------:R-:W-:-:S04]  /*16710*/  IMAD.IADD R2, R5, 0x1, R2 ;  /* 0x0000000105027824 */ /* 0x000fc800078e0202 */
[----:B------:R-:W-:-:S07]  /*16720*/  IMAD.MOV.U32 R13, RZ, RZ, R2 ;  /* 0x000000ffff0d7224 */ /* 0x000fce00078e0002 */
[----:B------:R-:W-:Y:S05]  /*16730*/  WARPSYNC.COLLECTIVE R15, `(.L_x_5148) ;  /* 0x000000000f087348 */ /* 0x000fea0003c00000 */
[----:B------:R0:W1:Y:S02]  /*16740*/  SHFL.UP P6, R14, R13, R12, R11 ;  /* 0x0400000c0d0e7389 */ /* 0x00006400000c000b */
[----:B01----:R-:W-:Y:S01]  /*16750*/  ENDCOLLECTIVE ;  /* 0x000000000000791b */ /* 0x003fe20003800000 */
.L_x_5148:
[----:B------:R-:W-:Y:S01]  /*16760*/  IMAD.MOV.U32 R12, RZ, RZ, 0x8 ;  /* 0x00000008ff0c7424 */ /* 0x000fe200078e00ff */
[----:B------:R-:W-:-:S05]  /*16770*/  SEL R3, R14, RZ, P3 ;  /* 0x000000ff0e037207 */ /* 0x000fca0001800000 */
[----:B------:R-:W-:-:S04]  /*16780*/  IMAD.IADD R3, R2, 0x1, R3 ;  /* 0x0000000102037824 */ /* 0x000fc800078e0203 */
[----:B------:R-:W-:-:S07]  /*16790*/  IMAD.MOV.U32 R13, RZ, RZ, R3 ;  /* 0x000000ffff0d7224 */ /* 0x000fce00078e0003 */
[----:B------:R-:W-:Y:S05]  /*167a0*/  WARPSYNC.COLLECTIVE R15, `(.L_x_5149) ;  /* 0x000000000f087348 */ /* 0x000fea0003c00000 */
[----:B------:R0:W1:Y:S02]  /*167b0*/  SHFL.UP P6, R14, R13, R12, R11 ;  /* 0x0400000c0d0e7389 */ /* 0x00006400000c000b */
[----:B01----:R-:W-:Y:S01]  /*167c0*/  ENDCOLLECTIVE ;  /* 0x000000000000791b */ /* 0x003fe20003800000 */
.L_x_5149:
[----:B------:R-:W-:Y:S01]  /*167d0*/  IMAD.MOV.U32 R12, RZ, RZ, 0x10 ;  /* 0x00000010ff0c7424 */ /* 0x000fe200078e00ff */
[----:B------:R-:W-:-:S05]  /*167e0*/  SEL R14, R14, RZ, P4 ;  /* 0x000000ff0e0e7207 */ /* 0x000fca0002000000 */
[----:B------:R-:W-:-:S04]  /*167f0*/  IMAD.IADD R5, R3, 0x1, R14 ;  /* 0x0000000103057824 */ /* 0x000fc800078e020e */
[----:B------:R-:W-:-:S07]  /*16800*/  IMAD.MOV.U32 R13, RZ, RZ, R5 ;  /* 0x000000ffff0d7224 */ /* 0x000fce00078e0005 */
[----:B------:R-:W-:Y:S05]  /*16810*/  WARPSYNC.COLLECTIVE R15, `(.L_x_5150) ;  /* 0x000000000f087348 */ /* 0x000fea0003c00000 */
[----:B------:R0:W1:Y:S02]  /*16820*/  SHFL.UP P6, R14, R13, R12, R11 ;  /* 0x0400000c0d0e7389 */ /* 0x00006400000c000b */
[----:B01----:R-:W-:Y:S01]  /*16830*/  ENDCOLLECTIVE ;  /* 0x000000000000791b */ /* 0x003fe20003800000 */
.L_x_5150:
        /* <DEDUP_REMOVED lines=8> */
.L_x_5151:
[----:B------:R-:W-:Y:S05]  /*168c0*/  BRA `(.L_x_5152) ;  /* 0xffffffbc00147947 */ /* 0x000fea000383ffff */
.L_x_5039:
[----:B------:R-:W-:Y:S01]  /*168d0*/  BSSY B0, `(.L_x_5153) ;  /* 0x0000007000007945 */ /* 0x000fe20003800000 */
[----:B------:R-:W-:Y:S02]  /*168e0*/  IMAD.MOV.U32 R12, RZ, RZ, 0x1 ;  /* 0x00000001ff0c7424 */ /* 0x000fe400078e00ff */
[----:B------:R-:W-:Y:S02]  /*168f0*/  IMAD.MOV.U32 R11, RZ, RZ, RZ ;  /* 0x000000ffff0b7224 */ /* 0x000fe400078e00ff */
[----:B------:R-:W-:-:S07]  /*16900*/  IMAD.MOV.U32 R15, RZ, RZ, -0x1 ;  /* 0xffffffffff0f7424 */ /* 0x000fce00078e00ff */
[----:B01----:R-:W-:Y:S05]  /*16910*/  WARPSYNC.COLLECTIVE R15, `(.L_x_5154) ;  /* 0x000000000f087348 */ /* 0x003fea0003c00000 */
[----:B------:R2:W3:Y:S02]  /*16920*/  SHFL.UP P6, R14, R13, R12, R11 ;  /* 0x0400000c0d0e7389 */ /* 0x0004e400000c000b */
[----:B0123--:R-:W-:Y:S01]  /*16930*/  ENDCOLLECTIVE ;  /* 0x000000000000791b */ /* 0x00ffe20003800000 */
.L_x_5154:
[----:B------:R-:W-:Y:S05]  /*16940*/  BSYNC B0 ;  /* 0x0000000000007941 */ /* 0x000fea0003800000 */
.L_x_5153:
        /* <DEDUP_REMOVED lines=8> */
.L_x_5155:
[----:B------:R-:W-:Y:S01]  /*169d0*/  IMAD.MOV.U32 R12, RZ, RZ, 0x4 ;  /* 0x00000004ff0c7424 */ /* 0x000fe200078e00ff */
[----:B------:R-:W-:-:S05]  /*169e0*/  SEL R2, R14, RZ, P2 ;  /* 0x000000ff0e027207 */ /* 0x000fca0001000000 */
[----:B------:R-:W-:-:S04]  /*169f0*/  IMAD.IADD R2, R13, 0x1, R2 ;  /* 0x000000010d027824 */ /* 0x000fc800078e0202 */
[----:B------:R-:W-:-:S07]  /*16a00*/  IMAD.MOV.U32 R13, RZ, RZ, R2 ;  /* 0x000000ffff0d7224 */ /* 0x000fce00078e0002 */
[----:B------:R-:W-:Y:S05]  /*16a10*/  WARPSYNC.COLLECTIVE R15, `(.L_x_5156) ;  /* 0x000000000f087348 */ /* 0x000fea0003c00000 */
[----:B------:R0:W1:Y:S02]  /*16a20*/  SHFL.UP P6, R14, R13, R12, R11 ;  /* 0x0400000c0d0e7389 */ /* 0x00006400000c000b */
[----:B01----:R-:W-:Y:S01]  /*16a30*/  ENDCOLLECTIVE ;  /* 0x000000000000791b */ /* 0x003fe20003800000 */
.L_x_5156:
[----:B------:R-:W-:Y:S01]  /*16a40*/  IMAD.MOV.U32 R12, RZ, RZ, 0x8 ;  /* 0x00000008ff0c7424 */ /* 0x000fe200078e00ff */
[----:B------:R-:W-:-:S05]  /*16a50*/  SEL R3, R14, RZ, P3 ;  /* 0x000000ff0e037207 */ /* 0x000fca0001800000 */
[----:B------:R-:W-:-:S04]  /*16a60*/  IMAD.IADD R3, R2, 0x1, R3 ;  /* 0x0000000102037824 */ /* 0x000fc800078e0203 */
[----:B------:R-:W-:-:S07]  /*16a70*/  IMAD.MOV.U32 R13, RZ, RZ, R3 ;  /* 0x000000ffff0d7224 */ /* 0x000fce00078e0003 */
[----:B------:R-:W-:Y:S05]  /*16a80*/  WARPSYNC.COLLECTIVE R15, `(.L_x_5157) ;  /* 0x000000000f087348 */ /* 0x000fea0003c00000 */
[----:B------:R0:W1:Y:S02]  /*16a90*/  SHFL.UP P6, R14, R13, R12, R11 ;  /* 0x0400000c0d0e7389 */ /* 0x00006400000c000b */
[----:B01----:R-:W-:Y:S01]  /*16aa0*/  ENDCOLLECTIVE ;  /* 0x000000000000791b */ /* 0x003fe20003800000 */
.L_x_5157:
[----:B------:R-:W-:Y:S01]  /*16ab0*/  IMAD.MOV.U32 R12, RZ, RZ, 0x10 ;  /* 0x00000010ff0c7424 */ /* 0x000fe200078e00ff */
[----:B------:R-:W-:-:S05]  /*16ac0*/  SEL R14, R14, RZ, P4 ;  /* 0x000000ff0e0e7207 */ /* 0x000fca0002000000 */
[----:B------:R-:W-:-:S04]  /*16ad0*/  IMAD.IADD R5, R3, 0x1, R14 ;  /* 0x0000000103057824 */ /* 0x000fc800078e020e */
[----:B------:R-:W-:-:S07]  /*16ae0*/  IMAD.MOV.U32 R13, RZ, RZ, R5 ;  /* 0x000000ffff0d7224 */ /* 0x000fce00078e0005 */
[----:B------:R-:W-:Y:S05]  /*16af0*/  WARPSYNC.COLLECTIVE R15, `(.L_x_5158) ;  /* 0x000000000f087348 */ /* 0x000fea0003c00000 */
[----:B------:R0:W1:Y:S02]  /*16b00*/  SHFL.UP P6, R14, R13, R12, R11 ;  /* 0x0400000c0d0e7389 */ /* 0x00006400000c000b */
[----:B01----:R-:W-:Y:S01]  /*16b10*/  ENDCOLLECTIVE ;  /* 0x000000000000791b */ /* 0x003fe20003800000 */
.L_x_5158:
        /* <DEDUP_REMOVED lines=8> */
.L_x_5159:
[----:B------:R-:W-:Y:S05]  /*16ba0*/  BRA `(.L_x_5160) ;  /* 0xffffffbc00007947 */ /* 0x000fea000383ffff */
.L_x_5041:
[----:B------:R-:W-:Y:S01]  /*16bb0*/  BSSY B0, `(.L_x_5161) ;  /* 0x0000006000007945 */ /* 0x000fe20003800000 */
[----:B------:R-:W-:Y:S01]  /*16bc0*/  PLOP3.LUT P6, PT, P6, PT, PT, 0x8, 0x0 ;  /* 0x000000000000781c */ /* 0x000fe200037ce170 */
[----:B------:R-:W-:-:S12]  /*16bd0*/  IMAD.MOV.U32 R15, RZ, RZ, -0x1 ;  /* 0xffffffffff0f7424 */ /* 0x000fd800078e00ff */
[----:B012---:R-:W-:Y:S05]  /*16be0*/  WARPSYNC.COLLECTIVE R15, `(.L_x_5162) ;  /* 0x000000000f087348 */ /* 0x007fea0003c00000 */
[----:B------:R-:W-:Y:S01]  /*16bf0*/  VOTE.ANY R14, PT, P6 ;  /* 0x00000000000e7806 */ /* 0x000fe200030e0100 */
[----:B012---:R-:W-:Y:S06]  /*16c00*/  ENDCOLLECTIVE ;  /* 0x000000000000791b */ /* 0x007fec0003800000 */
.L_x_5162:
[----:B------:R-:W-:Y:S05]  /*16c10*/  BSYNC B0 ;  /* 0x0000000000007941 */ /* 0x000fea0003800000 */
.L_x_5161:
        /* <DEDUP_REMOVED lines=8> */
.L_x_5163:
[----:B------:R-:W-:Y:S02]  /*16ca0*/  IMAD.IADD R19, R12, 0x1, R19 ;  /* 0x000000010c137824 */ /* 0x000fe400078e0213 */
[----:B------:R-:W-:Y:S02]  /*16cb0*/  IMAD.MOV.U32 R13, RZ, RZ, R4 ;  /* 0x000000ffff0d7224 */ /* 0x000fe400078e0004 */
[----:B------:R-:W-:-:S07]  /*16cc0*/  IMAD.MOV.U32 R17, RZ, RZ, R14 ;  /* 0x000000ffff117224 */ /* 0x000fce00078e000e */
[----:B------:R-:W-:Y:S05]  /*16cd0*/  WARPSYNC.COLLECTIVE R15, `(.L_x_5164) ;  /* 0x000000000f087348 */ /* 0x000fea0003c00000 */
[----:B------:R0:W1:Y:S02]  /*16ce0*/  SHFL.IDX P6, R14, R13, R12, R11 ;  /* 0x0000000c0d0e7389 */ /* 0x00006400000c000b */
[----:B01----:R-:W-:Y:S01]  /*16cf0*/  ENDCOLLECTIVE ;  /* 0x000000000000791b */ /* 0x003fe20003800000 */
.L_x_5164:
[----:B------:R-:W-:Y:S01]  /*16d00*/  IMAD.MOV.U32 R4, RZ, RZ, R14 ;  /* 0x000000ffff047224 */ /* 0x000fe200078e000e */
[----:B------:R-:W-:Y:S06]  /*16d10*/  BRA `(.L_x_5165) ;  /* 0xffffffb800e47947 */ /* 0x000fec000383ffff */
.L_x_5043:
[----:B------:R-:W-:Y:S01]  /*16d20*/  BSSY B0, `(.L_x_5166) ;  /* 0x0000007000007945 */ /* 0x000fe20003800000 */
[----:B------:R-:W-:Y:S02]  /*16d30*/  IMAD.MOV.U32 R13, RZ, RZ, R2 ;  /* 0x000000ffff0d7224 */ /* 0x000fe400078e0002 */
[----:B------:R-:W-:Y:S02]  /*16d40*/  IMAD.MOV.U32 R11, RZ, RZ, 0x1f ;  /* 0x0000001fff0b7424 */ /* 0x000fe400078e00ff */
[----:B------:R-:W-:-:S07]  /*16d50*/  IMAD.MOV.U32 R15, RZ, RZ, -0x1 ;  /* 0xffffffffff0f7424 */ /* 0x000fce00078e00ff */
[----:B012-4-:R-:W-:Y:S05]  /*16d60*/  WARPSYNC.COLLECTIVE R15, `(.L_x_5167) ;  /* 0x000000000f087348 */ /* 0x017fea0003c00000 */
[----:B------:R3:W0:Y:S02]  /*16d70*/  SHFL.IDX P6, R14, R13, R12, R11 ;  /* 0x0000000c0d0e7389 */ /* 0x00062400000c000b */
[----:B01234-:R-:W-:Y:S01]  /*16d80*/  ENDCOLLECTIVE ;  /* 0x000000000000791b */ /* 0x01ffe20003800000 */
.L_x_5167:
[----:B------:R-:W-:Y:S05]  /*16d90*/  BSYNC B0 ;  /* 0x0000000000007941 */ /* 0x000fea0003800000 */
.L_x_5166:
[----:B------:R-:W-:Y:S01]  /*16da0*/  IMAD.MOV.U32 R6, RZ, RZ, R14 ;  /* 0x000000ffff067224 */ /* 0x000fe200078e000e */
[----:B------:R-:W-:Y:S06]  /*16db0*/  BRA `(.L_x_5042) ;  /* 0xffffffb800d47947 */ /* 0x000fec000383ffff */
.L_x_5049:
[----:B-1----:R1:W4:Y:S02]  /*16dc0*/  SYNCS.PHASECHK.TRANS64.TRYWAIT P0, [R7+URZ+0x22820], R0 ;  /* 0x02282000070075a7 */ /* 0x002324000800017f */
[----:B----4-:R-:W-:Y:S05]  /*16dd0*/  @!P0 NANOSLEEP.SYNCS 0x989680 ;  /* 0x009896800000895d */ /* 0x010fea0003900000 */
[----:B------:R-:W4:Y:S02]  /*16de0*/  @!P0 SYNCS.PHASECHK.TRANS64 P0, [R7+URZ+0x22820], R0 ;  /* 0x02282000070085a7 */ /* 0x000f24000800007f */
[----:B----4-:R-:W-:Y:S05]  /*16df0*/  @!P0 BRA `(.L_x_5049) ;  /* 0xfffffffc00f08947 */ /* 0x010fea000383ffff */
[----:B------:R-:W-:Y:S05]  /*16e00*/  BRA `(.L_x_5168) ;  /* 0xffffffc4002c7947 */ /* 0x000fea000383ffff */
.L_x_5050:
        /* <DEDUP_REMOVED lines=11> */
.L_x_5170:
[----:B------:R-:W-:Y:S05]  /*16ec0*/  BSYNC B0 ;  /* 0x0000000000007941 */ /* 0x000fea0003800000 */
.L_x_5169:
[----:B------:R-:W-:Y:S05]  /*16ed0*/  BRA `(.L_x_5171) ;  /* 0xffffffc400147947 */ /* 0x000fea000383ffff */
.L_x_5053:
[----:B------:R-:W-:Y:S01]  /*16ee0*/  BSSY B1, `(.L_x_5172) ;  /* 0x0000006000017945 */ /* 0x000fe20003800000 */
[----:B------:R-:W-:-:S07]  /*16ef0*/  IMAD.MOV.U32 R15, RZ, RZ, -0x1 ;  /* 0xffffffffff0f7424 */ /* 0x000fce00078e00ff */
[----:B0123--:R-:W-:Y:S05]  /*16f00*/  WARPSYNC.COLLECTIVE R15, `(.L_x_5173) ;  /* 0x000000000f0c7348 */ /* 0x00ffea0003c00000 */
[----:B------:R-:W-:Y:S02]  /*16f10*/  ELECT P6, UR62, PT ;  /* 0x00000000003e782f */ /* 0x000fe400038c0000 */
[----:B------:R-:W-:Y:S01]  /*16f20*/  MOV R14, UR62 ;  /* 0x0000003e000e7c02 */ /* 0x000fe20008000f00 */
[----:B0123--:R-:W-:Y:S10]  /*16f30*/  ENDCOLLECTIVE ;  /* 0x000000000000791b */ /* 0x00fff40003800000 */
.L_x_5173:
[----:B------:R-:W-:Y:S05]  /*16f40*/  BSYNC B1 ;  /* 0x0000000000017941 */ /* 0x000fea0003800000 */
.L_x_5172:
[----:B------:R-:W-:Y:S05]  /*16f50*/  BRA `(.L_x_5174) ;  /* 0xffffffc4000c7947 */ /* 0x000fea000383ffff */
.L_x_5055:
[----:B-1----:R1:W4:Y:S02]  /*16f60*/  SYNCS.PHASECHK.TRANS64.TRYWAIT P1, [R5+URZ+0x22840], R0 ;  /* 0x02284000050075a7 */ /* 0x002324000802017f */
[----:B----4-:R-:W-:Y:S05]  /*16f70*/  @!P1 NANOSLEEP.SYNCS 0x989680 ;  /* 0x009896800000995d */ /* 0x010fea0003900000 */
[----:B------:R-:W4:Y:S02]  /*16f80*/  @!P1 SYNCS.PHASECHK.TRANS64 P1, [R5+URZ+0x22840], R0 ;  /* 0x02284000050095a7 */ /* 0x000f24000802007f */
[----:B----4-:R-:W-:Y:S05]  /*16f90*/  @!P1 BRA `(.L_x_5055) ;  /* 0xfffffffc00f09947 */ /* 0x010fea000383ffff */
[----:B------:R-:W-:Y:S05]  /*16fa0*/  BRA `(.L_x_5175) ;  /* 0xffffffc4002c7947 */ /* 0x000fea000383ffff */
.L_x_5057:
[----:B----4-:R4:W0:Y:S02]  /*16fb0*/  SYNCS.PHASECHK.TRANS64.TRYWAIT P1, [R3+URZ+0x22840], R2 ;  /* 0x02284002030075a7 */ /* 0x010824000802017f */
[----:B0-----:R-:W-:Y:S05]  /*16fc0*/  @!P1 NANOSLEEP.SYNCS 0x989680 ;  /* 0x009896800000995d */ /* 0x001fea0003900000 */
[----:B------:R-:W0:Y:S02]  /*16fd0*/  @!P1 SYNCS.PHASECHK.TRANS64 P1, [R3+URZ+0x22840], R2 ;  /* 0x02284002030095a7 */ /* 0x000e24000802007f */
[----:B0-----:R-:W-:Y:S05]  /*16fe0*/  @!P1 BRA `(.L_x_5057) ;  /* 0xfffffffc00f09947 */ /* 0x001fea000383ffff */
[----:B------:R-:W-:Y:S05]  /*16ff0*/  BRA `(.L_x_5176) ;  /* 0xffffffc400387947 */ /* 0x000fea000383ffff */
.L_x_5059:
[----:B------:R0:W0:Y:S02]  /*17000*/  SYNCS.PHASECHK.TRANS64.TRYWAIT P1, [R5+URZ+0x22860], R0 ;  /* 0x02286000050075a7 */ /* 0x000024000802017f */
[----:B0-----:R-:W-:Y:S05]  /*17010*/  @!P1 NANOSLEEP.SYNCS 0x989680 ;  /* 0x009896800000995d */ /* 0x001fea0003900000 */
[----:B------:R-:W0:Y:S02]  /*17020*/  @!P1 SYNCS.PHASECHK.TRANS64 P1, [R5+URZ+0x22860], R0 ;  /* 0x02286000050095a7 */ /* 0x000e24000802007f */
[----:B0-----:R-:W-:Y:S05]  /*17030*/  @!P1 BRA `(.L_x_5059) ;  /* 0xfffffffc00f09947 */ /* 0x001fea000383ffff */
[----:B------:R-:W-:Y:S05]  /*17040*/  BRA `(.L_x_5177) ;  /* 0xffffffc400347947 */ /* 0x000fea000383ffff */
.L_x_5178:
        /* <DEDUP_REMOVED lines=11> */
.L_x_6573:


//--------------------- .text._ZN7cutlass13device_kernelIN5flash11enable_sm90INS1_16FlashAttnFwdSm90INS1_25CollectiveMainloopFwdSm90ILi2EN4cute5tupleIJNS5_1CILi1EEES8_S8_EEENS6_IJNS7_ILi128EEENS7_ILi96EEENS7_ILi64EEEEEELi256ENS_6half_tEfNS_4arch4Sm90ELb1ELb0ELb0ELb1ELb1ELb1ELb0ELb1ELb0ELb1ELb1ELb0EEENS1_21CollectiveEpilogueFwdINS6_IJSA_NS7_ILi256EEESB_EEES9_SE_SG_Li256ELb1ELb1ELb1ELb0EEENS1_36VarlenDynamicPersistentTileSchedulerILi128ELi96ELi256ELi128ELb1ELb1ELb1ELb1ELb1ELb1EEEEEEEEEvNT_6ParamsE --------------------------
	.section	.text._ZN7cutlass13device_kernelIN5flash11enable_sm90INS1_16FlashAttnFwdSm90INS1_25CollectiveMainloopFwdSm90ILi2EN4cute5tupleIJNS5_1CILi1EEES8_S8_EEENS6_IJNS7_ILi128EEENS7_ILi96EEENS7_ILi64EEEEEELi256ENS_6half_tEfNS_4arch4Sm90ELb1ELb0ELb0ELb1ELb1ELb1ELb0ELb1ELb0ELb1ELb1ELb0EEENS1_21CollectiveEpilogueFwdINS6_IJSA_NS7_ILi256EEESB_EEES9_SE_SG_Li256ELb1ELb1ELb1ELb0EEENS1_36VarlenDynamicPersistentTileSchedulerILi128ELi96ELi256ELi128ELb1ELb1ELb1ELb1ELb1ELb1EEEEEEEEEvNT_6ParamsE,"ax",@progbits
	.align	128
.text._ZN7cutlass13device_kernelIN5flash11enable_sm90INS1_16FlashAttnFwdSm90INS1_25CollectiveMainloopFwdSm90ILi2EN4cute5tupleIJNS5_1CILi1EEES8_S8_EEENS6_IJNS7_ILi128EEENS7_ILi96EEENS7_ILi64EEEEEELi256ENS_6half_tEfNS_4arch4Sm90ELb1ELb0ELb0ELb1ELb1ELb1ELb0ELb1ELb0ELb1ELb1ELb0EEENS1_21CollectiveEpilogueFwdINS6_IJSA_NS7_ILi256EEESB_EEES9_SE_SG_Li256ELb1ELb1ELb1ELb0EEENS1_36VarlenDynamicPersistentTileSchedulerILi128ELi96ELi256ELi128ELb1ELb1ELb1ELb1ELb1ELb1EEEEEEEEEvNT_6ParamsE:
        .type           _ZN7cutlass13device_kernelIN5flash11enable_sm90INS1_16FlashAttnFwdSm90INS1_25CollectiveMainloopFwdSm90ILi2EN4cute5tupleIJNS5_1CILi1EEES8_S8_EEENS6_IJNS7_ILi128EEENS7_ILi96EEENS7_ILi64EEEEEELi256ENS_6half_tEfNS_4arch4Sm90ELb1ELb0ELb0ELb1ELb1ELb1ELb0ELb1ELb0ELb1ELb1ELb0EEENS1_21CollectiveEpilogueFwdINS6_IJSA_NS7_ILi256EEESB_EEES9_SE_SG_Li256ELb1ELb1ELb1ELb0EEENS1_36VarlenDynamicPersistentTileSchedulerILi128ELi96ELi256ELi128ELb1ELb1ELb1ELb1ELb1ELb1EEEEEEEEEvNT_6ParamsE,@function
        .size           _ZN7cutlass13device_kernelIN5flash11enable_sm90INS1_16FlashAttnFwdSm90INS1_25CollectiveMainloopFwdSm90ILi2EN4cute5tupleIJNS5_1CILi1EEES8_S8_EEENS6_IJNS7_ILi128EEENS7_ILi96EEENS7_ILi64EEEEEELi256ENS_6half_tEfNS_4arch4Sm90ELb1ELb0ELb0ELb1ELb1ELb1ELb0ELb1ELb0ELb1ELb1ELb0EEENS1_21CollectiveEpilogueFwdINS6_IJSA_NS7_ILi256EEESB_EEES9_SE_SG_Li256ELb1ELb1ELb1ELb0EEENS1_36VarlenDynamicPersistentTileSchedulerILi128ELi96ELi256ELi128ELb1ELb1ELb1ELb1ELb1ELb1EEEEEEEEEvNT_6ParamsE,(.L_x_6574 - _ZN7cutlass13device_kernelIN5flash11enable_sm90INS1_16FlashAttnFwdSm90INS1_25CollectiveMainloopFwdSm90ILi2EN4cute5tupleIJNS5_1CILi1EEES8_S8_EEENS6_IJNS7_ILi128EEENS7_ILi96EEENS7_ILi64EEEEEELi256ENS_6half_tEfNS_4arch4Sm90ELb1ELb0ELb0ELb1ELb1ELb1ELb0ELb1ELb0ELb1ELb1ELb0EEENS1_21CollectiveEpilogueFwdINS6_IJSA_NS7_ILi256EEESB_EEES9_SE_SG_Li256ELb1ELb1ELb1ELb0EEENS1_36VarlenDynamicPersistentTileSchedulerILi128ELi96ELi256ELi128ELb1ELb1ELb1ELb1ELb1ELb1EEEEEEEEEvNT_6ParamsE)
        .other          _ZN7cutlass13device_kernelIN5flash11enable_sm90INS1_16FlashAttnFwdSm90INS1_25CollectiveMainloopFwdSm90ILi2EN4cute5tupleIJNS5_1CILi1EEES8_S8_EEENS6_IJNS7_ILi128EEENS7_ILi96EEENS7_ILi64EEEEEELi256ENS_6half_tEfNS_4arch4Sm90ELb1ELb0ELb0ELb1ELb1ELb1ELb0ELb1ELb0ELb1ELb1ELb0EEENS1_21CollectiveEpilogueFwdINS6_IJSA_NS7_ILi256EEESB_EEES9_SE_SG_Li256ELb1ELb1ELb1ELb0EEENS1_36VarlenDynamicPersistentTileSchedulerILi128ELi96ELi256ELi128ELb1ELb1ELb1ELb1ELb1ELb1EEEEEEEEEvNT_6ParamsE,@"STO_CUDA_ENTRY STV_DEFAULT"
_ZN7cutlass13device_kernelIN5flash11enable_sm90INS1_16FlashAttnFwdSm90INS1_25CollectiveMainloopFwdSm90ILi2EN4cute5tupleIJNS5_1CILi1EEES8_S8_EEENS6_IJNS7_ILi128EEENS7_ILi96EEENS7_ILi64EEEEEELi256ENS_6half_tEfNS_4arch4Sm90ELb1ELb0ELb0ELb1ELb1ELb1ELb0ELb1ELb0ELb1ELb1ELb0EEENS1_21CollectiveEpilogueFwdINS6_IJSA_NS7_ILi256EEESB_EEES9_SE_SG_Li256ELb1ELb1ELb1ELb0EEENS1_36VarlenDynamicPersistentTileSchedulerILi128ELi96ELi256ELi128ELb1ELb1ELb1ELb1ELb1ELb1EEEEEEEEEvNT_6ParamsE:
        /* <DEDUP_REMOVED lines=18> */
.L_x_5180:
[----:B------:R-:W-:Y:S05]  /*0120*/  BSYNC B0 ;  /* 0x0000000000007941 */ /* 0x000fea0003800000 */
.L_x_5179:
        /* <DEDUP_REMOVED lines=41> */
.L_x_5181:
        /* <DEDUP_REMOVED lines=22> */
.L_x_5182:
        /* <DEDUP_REMOVED lines=18> */
.L_x_5183:
        /* <DEDUP_REMOVED lines=22> */
.L_x_5184:
        /* <DEDUP_REMOVED lines=22> */
.L_x_5185:
        /* <DEDUP_REMOVED lines=8> */
.L_x_5188:
        /* <DEDUP_REMOVED lines=48> */
[CC--:B------:R-:W-:Y:S02]  /*0c80*/  LEA.HI R2, R3.reuse, R0.reuse, RZ, 0x5 ;  /* 0x0000000003027211 */ /* 0x0c0fe400078f28ff */
[----:B------:R-:W-:Y:S01]  /*0c90*/  LEA.HI R3, R3, R0, RZ, 0x3 ;  /* 0x0000000003037211 */ /* 0x000fe200078f18ff */
[----:B------:R-:W-:Y:S01]  /*0ca0*/  IMAD.IADD R12, R11, 0x1, -R12 ;  /* 0x000000010b0c7824 */ /* 0x000fe200078e0a0c */
[----:B------:R-:W-:Y:S02]  /*0cb0*/  SHF.R.S32.HI R9, RZ, 0x5, R9 ;  /* 0x00000005ff097819 */ /* 0x000fe40000011409 */
[----:B------:R-:W-:-:S02]  /*0cc0*/  LOP3.LUT R7, R3, 0xfffffff8, RZ, 0xc0, !PT ;  /* 0xfffffff803077812 */ /* 0x000fc400078ec0ff */
[----:B------:R-:W-:Y:S01]  /*0cd0*/  LOP3.LUT R3, R206, 0xfffffffc, RZ, 0xc0, !PT ;  /* 0xfffffffcce037812 */ /* 0x000fe200078ec0ff */
[----:B------:R-:W-:Y:S01]  /*0ce0*/  IMAD R9, R9, 0x10, R12 ;  /* 0x0000001009097824 */ /* 0x000fe200078e020c */
[----:B------:R-:W-:Y:S02]  /*0cf0*/  SHF.R.S32.HI R206, RZ, 0x2, R206 ;  /* 0x00000002ffce7819 */ /* 0x000fe400000114ce */
[----:B------:R-:W-:Y:S01]  /*0d00*/  LOP3.LUT R5, R4, 0x3fffff0, RZ, 0xc0, !PT ;  /* 0x03fffff004057812 */ /* 0x000fe200078ec0ff */
[C---:B------:R-:W-:Y:S01]  /*0d10*/  IMAD.IADD R3, R0.reuse, 0x1, -R3 ;  /* 0x0000000100037824 */ /* 0x040fe200078e0a03 */
[----:B------:R-:W-:Y:S01]  /*0d20*/  IADD3 R212, R0, -R7, RZ ;  /* 0x8000000700d47210 */ /* 0x000fe20007ffe0ff */
[----:B------:R-:W-:Y:S01]  /*0d30*/  IMAD R8, R8, 0x40, R9 ;  /* 0x0000004008087824 */ /* 0x000fe200078e0209 */
[----:B------:R-:W-:Y:S01]  /*0d40*/  IADD3 R9, R206, 0x40, RZ ;  /* 0x00000040ce097810 */ /* 0x000fe20007ffe0ff */
[----:B------:R-:W-:Y:S01]  /*0d50*/  IMAD.IADD R5, R0, 0x1, -R5 ;  /* 0x0000000100057824 */ /* 0x000fe200078e0a05 */
[C---:B------:R-:W-:Y:S01]  /*0d60*/  LEA.HI R0, R3.reuse, R3, RZ, 0x1 ;  /* 0x0000000303007211 */ /* 0x040fe200078f08ff */
[----:B------:R-:W-:Y:S01]  /*0d70*/  IMAD.SHL.U32 R204, R3, 0x4, RZ ;  /* 0x0000000403cc7824 */ /* 0x000fe200078e00ff */
[----:B------:R-:W-:Y:S01]  /*0d80*/  SHF.R.S32.HI R4, RZ, 0x1f, R9 ;  /* 0x0000001fff047819 */ /* 0x000fe20000011409 */
[----:B------:R-:W-:Y:S01]  /*0d90*/  IMAD.SHL.U32 R212, R212, 0x8, RZ ;  /* 0x00000008d4d47824 */ /* 0x000fe200078e00ff */
[----:B------:R-:W-:Y:S01]  /*0da0*/  SHF.R.S32.HI R16, RZ, 0x5, R2 ;  /* 0x00000005ff107819 */ /* 0x000fe20000011402 */
[----:B------:R-:W-:Y:S01]  /*0db0*/  IMAD.SHL.U32 R2, R9, 0x40, RZ ;  /* 0x0000004009027824 */ /* 0x000fe200078e00ff */
[----:B------:R-:W-:Y:S01]  /*0dc0*/  LOP3.LUT R0, R0, 0x1ffffffe, RZ, 0xc0, !PT ;  /* 0x1ffffffe00007812 */ /* 0x000fe200078ec0ff */
[----:B------:R-:W-:Y:S01]  /*0dd0*/  IMAD.MOV.U32 R7, RZ, RZ, R15 ;  /* 0x000000ffff077224 */ /* 0x000fe200078e000f */
[----:B------:R-:W-:Y:S01]  /*0de0*/  LEA.HI R4, R4, R9, RZ, 0x3 ;  /* 0x0000000904047211 */ /* 0x000fe200078f18ff */
[----:B------:R0:W-:Y:S01]  /*0df0*/  STL [R1+0x14], R16 ;  /* 0x0000141001007387 */ /* 0x0001e20000100800 */
[----:B------:R-:W-:Y:S01]  /*0e00*/  IMAD R5, R16, 0x10, R5 ;  /* 0x0000001010057824 */ /* 0x000fe200078e0205 */
[----:B------:R-:W-:Y:S01]  /*0e10*/  LOP3.LUT R10, R10, 0x7ffffffc, RZ, 0xc0, !PT ;  /* 0x7ffffffc0a0a7812 */ /* 0x000fe200078ec0ff */
[----:B------:R-:W-:Y:S01]  /*0e20*/  IMAD.IADD R0, R3, 0x1, -R0 ;  /* 0x0000000103007824 */ /* 0x000fe200078e0a00 */
[----:B------:R-:W-:Y:S01]  /*0e30*/  STL [R1+0x148], R8 ;  /* 0x0001480801007387 */ /* 0x000fe20000100800 */
[----:B------:R-:W-:Y:S01]  /*0e40*/  IMAD.SHL.U32 R4, R4, 0x40, RZ ;  /* 0x0000004004047824 */ /* 0x000fe200078e00ff */
[----:B------:R-:W-:Y:S01]  /*0e50*/  SHF.R.S32.HI R9, RZ, 0x1f, R212 ;  /* 0x0000001fff097819 */ /* 0x000fe200000114d4 */
[----:B------:R-:W-:Y:S01]  /*0e60*/  IMAD.IADD R10, R20, 0x1, -R10 ;  /* 0x00000001140a7824 */ /* 0x000fe200078e0a0a */
[----:B------:R-:W-:Y:S01]  /*0e70*/  STL [R1+0x3c], RZ ;  /* 0x00003cff01007387 */ /* 0x000fe20000100800 */
[----:B------:R-:W-:Y:S01]  /*0e80*/  IMAD R11, R5, 0x8, R6 ;  /* 0x00000008050b7824 */ /* 0x000fe200078e0206 */
[----:B------:R-:W-:Y:S01]  /*0e90*/  LOP3.LUT R4, R4, 0xfffffe00, RZ, 0xc0, !PT ;  /* 0xfffffe0004047812 */ /* 0x000fe200078ec0ff */
[----:B0-----:R-:W-:Y:S01]  /*0ea0*/  IMAD.SHL.U32 R16, R3, 0x8, RZ ;  /* 0x0000000803107824 */ /* 0x001fe200078e00ff */
[----:B------:R-:W-:Y:S01]  /*0eb0*/  LOP3.LUT R3, R2, 0x1c0, RZ, 0xc0, !PT ;  /* 0x000001c002037812 */ /* 0x000fe200078ec0ff */
[----:B------:R-:W-:-:S02]  /*0ec0*/  IMAD.SHL.U32 R44, R10, 0x2, RZ ;  /* 0x000000020a2c7824 */ /* 0x000fc400078e00ff */
[----:B------:R0:W-:Y:S01]  /*0ed0*/  STL [R1+0x18], R4 ;  /* 0x0000180401007387 */ /* 0x0001e20000100800 */
[----:B------:R-:W-:Y:S01]  /*0ee0*/  SHF.R.U32.HI R12, RZ, 0x3, R3 ;  /* 0x00000003ff0c7819 */ /* 0x000fe20000011603 */
[C---:B------:R-:W-:Y:S01]  /*0ef0*/  VIADD R42, R44.reuse, 0x10 ;  /* 0x000000102c2a7836 */ /* 0x040fe20000000000 */
[----:B------:R-:W-:Y:S01]  /*0f00*/  LOP3.LUT R3, R3, 0x38, R16, 0xf8, !PT ;  /* 0x0000003803037812 */ /* 0x000fe200078ef810 */
[----:B------:R-:W-:Y:S01]  /*0f10*/  STL [R1+0xc], R44 ;  /* 0x00000c2c01007387 */ /* 0x000fe20000100800 */
[C---:B------:R-:W-:Y:S01]  /*0f20*/  IADD3 R43, R44.reuse, 0x8, RZ ;  /* 0x000000082c2b7810 */ /* 0x040fe20007ffe0ff */
[----:B------:R-:W-:Y:S01]  /*0f30*/  VIADD R41, R44, 0x18 ;  /* 0x000000182c297836 */ /* 0x000fe20000000000 */
[----:B------:R-:W-:Y:S01]  /*0f40*/  LOP3.LUT R3, R4, R3, R12, 0xf6, !PT ;  /* 0x0000000304037212 */ /* 0x000fe200078ef60c */
[C---:B------:R-:W-:Y:S01]  /*0f50*/  VIADD R40, R44.reuse, 0x20 ;  /* 0x000000202c287836 */ /* 0x040fe20000000000 */
[C---:B------:R-:W-:Y:S01]  /*0f60*/  IADD3 R32, R44.reuse, 0x60, RZ ;  /* 0x000000602c207810 */ /* 0x040fe20007ffe0ff */
[----:B0-----:R-:W-:Y:S01]  /*0f70*/  IMAD.SHL.U32 R4, R11, 0x8, RZ ;  /* 0x000000080b047824 */ /* 0x001fe200078e00ff */
[----:B------:R-:W-:Y:S01]  /*0f80*/  IADD3 R15, R44, 0xb8, RZ ;  /* 0x000000b82c0f7810 */ /* 0x000fe20007ffe0ff */
[----:B------:R-:W-:Y:S01]  /*0f90*/  IMAD R3, R3, 0x2, R22 ;  /* 0x0000000203037824 */ /* 0x000fe200078e0216 */
[----:B------:R-:W-:Y:S01]  /*0fa0*/  IADD3 R218, R16, 0xc0, RZ ;  /* 0x000000c010da7810 */ /* 0x000fe20007ffe0ff */
[C---:B------:R-:W-:Y:S01]  /*0fb0*/  VIADD R39, R44.reuse, 0x28 ;  /* 0x000000282c277836 */ /* 0x040fe20000000000 */
[----:B------:R-:W-:Y:S01]  /*0fc0*/  STL [R1+0x14c], R4 ;  /* 0x00014c0401007387 */ /* 0x000fe20000100800 */
[C---:B------:R-:W-:Y:S01]  /*0fd0*/  VIADD R38, R44.reuse, 0x30 ;  /* 0x000000302c267836 */ /* 0x040fe20000000000 */
[----:B------:R-:W-:Y:S01]  /*0fe0*/  SHF.R.S32.HI R17, RZ, 0x1f, R16 ;  /* 0x0000001fff117819 */ /* 0x000fe20000011410 */
[C---:B------:R-:W-:Y:S01]  /*0ff0*/  VIADD R37, R44.reuse, 0x38 ;  /* 0x000000382c257836 */ /* 0x040fe20000000000 */
[----:B------:R-:W-:Y:S01]  /*1000*/  STL [R1+0x144], R3 ;  /* 0x0001440301007387 */ /* 0x000fe20000100800 */
[C---:B------:R-:W-:Y:S01]  /*1010*/  VIADD R36, R44.reuse, 0x40 ;  /* 0x000000402c247836 */ /* 0x040fe20000000000 */
[----:B------:R-:W-:Y:S01]  /*1020*/  SHF.R.S32.HI R225, RZ, 0x1f, R218 ;  /* 0x0000001fffe17819 */ /* 0x000fe200000114da */
        /* <DEDUP_REMOVED lines=12> */
[----:B------:R-:W-:Y:S01]  /*10f0*/  IMAD.MOV.U32 R6, RZ, RZ, R14 ;  /* 0x000000ffff067224 */ /* 0x000fe200078e000e */
[----:B-1----:R-:W-:Y:S01]  /*1100*/  SHF.R.S32.HI R42, RZ, 0x1f, R42 ;  /* 0x0000001fff2a7819 */ /* 0x002fe2000001142a */
[----:B------:R-:W-:Y:S01]  /*1110*/  VIADD R27, R44, 0x88 ;  /* 0x000000882c1b7836 */ /* 0x000fe20000000000 */
[----:B------:R1:W-:Y:S01]  /*1120*/  STL [R1+0xac], R39 ;  /* 0x0000ac2701007387 */ /* 0x0003e20000100800 */
[----:B------:R-:W-:Y:S01]  /*1130*/  IMAD.MOV.U32 R5, RZ, RZ, R13 ;  /* 0x000000ffff057224 */ /* 0x000fe200078e000d */
[----:B--2---:R-:W-:Y:S01]  /*1140*/  SHF.R.S32.HI R41, RZ, 0x1f, R41 ;  /* 0x0000001fff297819 */ /* 0x004fe20000011429 */
[----:B------:R-:W-:Y:S01]  /*1150*/  VIADD R14, R212, 0x40 ;  /* 0x00000040d40e7836 */ /* 0x000fe20000000000 */
[----:B------:R2:W-:Y:S01]  /*1160*/  STL [R1+0xa8], R38 ;  /* 0x0000a82601007387 */ /* 0x0005e20000100800 */
[----:B------:R-:W-:Y:S01]  /*1170*/  VIADD R26, R44, 0x90 ;  /* 0x000000902c1a7836 */ /* 0x000fe20000000000 */
[----:B0-----:R-:W-:Y:S01]  /*1180*/  SHF.R.S32.HI R40, RZ, 0x1f, R40 ;  /* 0x0000001fff287819 */ /* 0x001fe20000011428 */
[----:B------:R-:W-:Y:S01]  /*1190*/  VIADD R13, R212, 0x80 ;  /* 0x00000080d40d7836 */ /* 0x000fe20000000000 */
[----:B------:R0:W-:Y:S01]  /*11a0*/  STL [R1+0xa4], R37 ;  /* 0x0000a42501007387 */ /* 0x0001e20000100800 */
        /* <DEDUP_REMOVED lines=8> */
[----:B------:R-:W-:Y:S01]  /*1230*/  VIADD R9, R212, 0xc0 ;  /* 0x000000c0d4097836 */ /* 0x000fe20000000000 */
[----:B-1----:R-:W-:Y:S01]  /*1240*/  SHF.R.S32.HI R39, RZ, 0x1f, R39 ;  /* 0x0000001fff277819 */ /* 0x002fe20000011427 */
[C---:B------:R-:W-:Y:S01]  /*1250*/  VIADD R14, R44.reuse, 0xc0 ;  /* 0x000000c02c0e7836 */ /* 0x040fe20000000000 */
[----:B------:R1:W-:Y:S01]  /*1260*/  STL [R1+0x98], R34 ;  /* 0x0000982201007387 */ /* 0x0003e20000100800 */
[C---:B------:R-:W-:Y:S01]  /*1270*/  VIADD R13, R44.reuse, 0xc8 ;  /* 0x000000c82c0d7836 */ /* 0x040fe20000000000 */
[----:B------:R-:W-:Y:S01]  /*1280*/  SHF.R.S32.HI R9, RZ, 0x1f, R9 ;  /* 0x0000001fff097819 */ /* 0x000fe20000011409 */
[C---:B------:R-:W-:Y:S01]  /*1290*/  VIADD R12, R44.reuse, 0xd0 ;  /* 0x000000d02c0c7836 */ /* 0x040fe20000000000 */
        /* <DEDUP_REMOVED lines=10> */
[----:B---3--:R-:W-:Y:S01]  /*1340*/  SHF.R.S32.HI R36, RZ, 0x1f, R36 ;  /* 0x0000001fff247819 */ /* 0x008fe20000011424 */
[----:B------:R-:W-:Y:S01]  /*1350*/  IMAD R0, R0, 0x8, R8 ;  /* 0x0000000800007824 */ /* 0x000fe200078e0208 */
[----:B------:R3:W-:Y:S01]  /*1360*/  STL [R1+0x88], R30 ;  /* 0x0000881e01007387 */ /* 0x0007e20000100800 */
[----:B----4-:R-:W-:Y:S01]  /*1370*/  SHF.R.S32.HI R35, RZ, 0x1f, R35 ;  /* 0x0000001fff237819 */ /* 0x010fe20000011423 */
[C---:B------:R-:W-:Y:S01]  /*1380*/  VIADD R2, R16.reuse, 0x20 ;  /* 0x0000002010027836 */ /* 0x040fe20000000000 */
[----:B-1----:R-:W-:Y:S01]  /*1390*/  SHF.R.S32.HI R34, RZ, 0x1f, R34 ;  /* 0x0000001fff227819 */ /* 0x002fe20000011422 */
[----:B------:R1:W-:Y:S01]  /*13a0*/  STL [R1+0x84], R29 ;  /* 0x0000841d01007387 */ /* 0x0003e20000100800 */
[----:B-----5:R-:W-:Y:S01]  /*13b0*/  SHF.R.S32.HI R33, RZ, 0x1f, R33 ;  /* 0x0000001fff217819 */ /* 0x020fe20000011421 */
[C---:B------:R-:W-:Y:S01]  /*13c0*/  VIADD R216, R16.reuse, 0x40 ;  /* 0x0000004010d87836 */ /* 0x040fe20000000000 */
[----:B--2---:R-:W-:Y:S01]  /*13d0*/  SHF.R.S32.HI R32, RZ, 0x1f, R32 ;  /* 0x0000001fff207819 */ /* 0x004fe20000011420 */
[----:B------:R2:W-:Y:S01]  /*13e0*/  STL [R1+0x80], R28 ;  /* 0x0000801c01007387 */ /* 0x0005e20000100800 */
[----:B0-----:R-:W-:Y:S01]  /*13f0*/  SHF.R.S32.HI R31, RZ, 0x1f, R31 ;  /* 0x0000001fff1f7819 */ /* 0x001fe2000001141f */
[C---:B------:R-:W-:Y:S01]  /*1400*/  VIADD R215, R16.reuse, 0x60 ;  /* 0x0000006010d77836 */ /* 0x040fe20000000000 */
[----:B---3--:R-:W-:Y:S01]  /*1410*/  SHF.R.S32.HI R30, RZ, 0x1f, R30 ;  /* 0x0000001fff1e7819 */ /* 0x008fe2000001141e */
[----:B------:R0:W-:Y:S01]  /*1420*/  STL [R1+0x7c], R27 ;  /* 0x00007c1b01007387 */ /* 0x0001e20000100800 */
[C---:B------:R-:W-:Y:S01]  /*1430*/  VIADD R214, R16.reuse, 0x80 ;  /* 0x0000008010d67836 */ /* 0x040fe20000000000 */
[----:B-1----:R-:W-:Y:S01]  /*1440*/  SHF.R.S32.HI R29, RZ, 0x1f, R29 ;  /* 0x0000001fff1d7819 */ /* 0x002fe2000001141d */
[C---:B------:R-:W-:Y:S01]  /*1450*/  VIADD R213, R16.reuse, 0xa0 ;  /* 0x000000a010d57836 */ /* 0x040fe20000000000 */
[----:B------:R1:W-:Y:S01]  /*1460*/  STL [R1+0x78], R26 ;  /* 0x0000781a01007387 */ /* 0x0003e20000100800 */
[----:B------:R-:W-:Y:S01]  /*1470*/  VIADD R217, R16, 0xe0 ;  /* 0x000000e010d97836 */ /* 0x000fe20000000000 */
[----:B--2---:R-:W-:Y:S01]  /*1480*/  SHF.R.S32.HI R28, RZ, 0x1f, R28 ;  /* 0x0000001fff1c7819 */ /* 0x004fe2000001141c */
[----:B------:R-:W-:Y:S01]  /*1490*/  VIADD R211, R204, 0x10 ;  /* 0x00000010ccd37836 */ /* 0x000fe20000000000 */
[----:B------:R2:W-:Y:S01]  /*14a0*/  STL [R1+0x74], R25 ;  /* 0x0000741901007387 */ /* 0x0005e20000100800 */
[----:B------:R-:W-:-:S02]  /*14b0*/  SHF.R.S32.HI R209, RZ, 0x1f, R2 ;  /* 0x0000001fffd17819 */ /* 0x000fc40000011402 */
[----:B0-----:R-:W-:Y:S01]  /*14c0*/  SHF.R.S32.HI R27, RZ, 0x1f, R27 ;  /* 0x0000001fff1b7819 */ /* 0x001fe2000001141b */
[----:B------:R0:W-:Y:S01]  /*14d0*/  STL [R1+0x70], R24 ;  /* 0x0000701801007387 */ /* 0x0001e20000100800 */
[----:B------:R-:W-:Y:S02]  /*14e0*/  SHF.R.S32.HI R229, RZ, 0x1f, R216 ;  /* 0x0000001fffe57819 */ /* 0x000fe400000114d8 */
[----:B-1----:R-:W-:Y:S01]  /*14f0*/  SHF.R.S32.HI R26, RZ, 0x1f, R26 ;  /* 0x0000001fff1a7819 */ /* 0x002fe2000001141a */
[----:B------:R1:W-:Y:S01]  /*1500*/  STL [R1+0x6c], R21 ;  /* 0x00006c1501007387 */ /* 0x0003e20000100800 */
[----:B------:R-:W-:Y:S02]  /*1510*/  SHF.R.S32.HI R228, RZ, 0x1f, R215 ;  /* 0x0000001fffe47819 */ /* 0x000fe400000114d7 */
[----:B--2---:R-:W-:Y:S01]  /*1520*/  SHF.R.S32.HI R25, RZ, 0x1f, R25 ;  /* 0x0000001fff197819 */ /* 0x004fe20000011419 */
        /* <DEDUP_REMOVED lines=10> */
[----:B0-----:R-:W-:-:S03]  /*15d0*/  SHF.R.S32.HI R15, RZ, 0x1f, R15 ;  /* 0x0000001fff0f7819 */ /* 0x001fc6000001140f */
[----:B------:R0:W-:Y:S01]  /*15e0*/  STL [R1+0x58], R12 ;  /* 0x0000580c01007387 */ /* 0x0001e20000100800 */
[----:B-1----:R-:W-:-:S03]  /*15f0*/  SHF.R.S32.HI R14, RZ, 0x1f, R14 ;  /* 0x0000001fff0e7819 */ /* 0x002fc6000001140e */
[----:B------:R1:W-:Y:S01]  /*1600*/  STL [R1+0x54], R11 ;  /* 0x0000540b01007387 */ /* 0x0003e20000100800 */
[----:B--2---:R-:W-:-:S03]  /*1610*/  SHF.R.S32.HI R13, RZ, 0x1f, R13 ;  /* 0x0000001fff0d7819 */ /* 0x004fc6000001140d */
[----:B------:R2:W-:Y:S01]  /*1620*/  STL [R1+0x50], R10 ;  /* 0x0000500a01007387 */ /* 0x0005e20000100800 */
[----:B0-----:R-:W-:-:S03]  /*1630*/  SHF.R.S32.HI R12, RZ, 0x1f, R12 ;  /* 0x0000001fff0c7819 */ /* 0x001fc6000001140c */
[----:B------:R0:W-:Y:S01]  /*1640*/  STL [R1+0x4c], R9 ;  /* 0x00004c0901007387 */ /* 0x0001e20000100800 */
[----:B-1----:R-:W-:-:S03]  /*1650*/  SHF.R.S32.HI R11, RZ, 0x1f, R11 ;  /* 0x0000001fff0b7819 */ /* 0x002fc6000001140b */
[----:B------:R-:W-:Y:S01]  /*1660*/  STL [R1+0x140], R43 ;  /* 0x0001402b01007387 */ /* 0x000fe20000100800 */
[----:B--2---:R-:W-:-:S03]  /*1670*/  SHF.R.S32.HI R10, RZ, 0x1f, R10 ;  /* 0x0000001fff0a7819 */ /* 0x004fc6000001140a */
[----:B------:R1:W-:Y:S01]  /*1680*/  STL [R1+0x48], R4 ;  /* 0x0000480401007387 */ /* 0x0003e20000100800 */
[----:B0-----:R-:W-:-:S03]  /*1690*/  SHF.R.S32.HI R9, RZ, 0x1f, R9 ;  /* 0x0000001fff097819 */ /* 0x001fc60000011409 */
[----:B------:R-:W-:Y:S04]  /*16a0*/  STL [R1+0x13c], R42 ;  /* 0x00013c2a01007387 */ /* 0x000fe80000100800 */
[----:B------:R0:W-:Y:S01]  /*16b0*/  STL [R1+0x44], R3 ;  /* 0x0000440301007387 */ /* 0x0001e20000100800 */
[----:B-1----:R-:W-:-:S03]  /*16c0*/  SHF.R.S32.HI R4, RZ, 0x1f, R4 ;  /* 0x0000001fff047819 */ /* 0x002fc60000011404 */
[----:B------:R1:W-:Y:S04]  /*16d0*/  STL [R1+0x138], R41 ;  /* 0x0001382901007387 */ /* 0x0003e80000100800 */
        /* <DEDUP_REMOVED lines=30> */
.L_x_5361:
[----:B01-3--:R-:W0:Y:S02]  /*18c0*/  LDC.64 R8, c[0x0][0xc88] ;  /* 0x00032200ff087b82 */ /* 0x00be240000000a00 */
[----:B0-----:R-:W-:-:S05]  /*18d0*/  IMAD.WIDE R8, R7, 0x4, R8 ;  /* 0x0000000407087825 */ /* 0x001fca00078e0208 */
[----:B--2--5:R-:W2:Y:S01]  /*18e0*/  LDG.E R34, desc[UR42][R8.64] ;  /* 0x0000002a08227981 */ /* 0x024ea2000c1e1900 */
[----:B------:R-:W-:Y:S05]  /*18f0*/  YIELD ;  /* 0x0000000000007946 */ /* 0x000fea0003800000 */
[----:B------:R-:W-:Y:S01]  /*1900*/  ULDC.64 UR4, c[0x0][0xa28] ;  /* 0x00028a0000047ab9 */ /* 0x000fe20000000a00 */
[----:B------:R-:W-:Y:S01]  /*1910*/  ULDC.64 UR8, c[0x0][0xa18] ;  /* 0x0002860000087ab9 */ /* 0x000fe20000000a00 */
[----:B------:R-:W-:Y:S01]  /*1920*/  ISETP.NE.U32.AND P1, PT, RZ, UR4, PT ;  /* 0x00000004ff007c0c */ /* 0x000fe2000bf25070 */
[----:B------:R-:W-:Y:S01]  /*1930*/  ULDC.64 UR6, c[0x0][0xa08] ;  /* 0x0002820000067ab9 */ /* 0x000fe20000000a00 */
[----:B----4-:R-:W-:Y:S01]  /*1940*/  MOV R4, RZ ;  /* 0x000000ff00047202 */ /* 0x010fe20000000f00 */
[----:B------:R-:W-:Y:S01]  /*1950*/  IMAD.MOV.U32 R32, RZ, RZ, RZ ;  /* 0x000000ffff207224 */ /* 0x000fe200078e00ff */
[----:B------:R-:W-:-:S02]  /*1960*/  ISETP.NE.AND.EX P1, PT, RZ, UR5, PT, P1 ;  /* 0x00000005ff007c0c */ /* 0x000fc4000bf25310 */
[----:B------:R-:W-:-:S04]  /*1970*/  ISETP.NE.U32.AND P0, PT, RZ, UR6, PT ;  /* 0x00000006ff007c0c */ /* 0x000fc8000bf05070 */
[----:B------:R-:W-:Y:S02]  /*1980*/  ISETP.NE.AND.EX P0, PT, RZ, UR7, PT, P0 ;  /* 0x00000007ff007c0c */ /* 0x000fe4000bf05300 */
[----:B--2---:R-:W-:Y:S01]  /*1990*/  SHF.R.S32.HI R0, RZ, 0x1f, R34 ;  /* 0x0000001fff007819 */ /* 0x004fe20000011422 */
[----:B------:R-:W-:-:S04]  /*19a0*/  IMAD.SHL.U32 R36, R34, 0x4, RZ ;  /* 0x0000000422247824 */ /* 0x000fc800078e00ff */
        /* <DEDUP_REMOVED lines=38> */
.L_x_5190:
[----:B------:R-:W-:Y:S01]  /*1c10*/  ULDC.64 UR4, c[0x0][0xa20] ;  /* 0x0002880000047ab9 */ /* 0x000fe20000000a00 */
[C---:B------:R-:W-:Y:S02]  /*1c20*/  LOP3.LUT R3, R6.reuse, 0xff000000, RZ, 0xc0, !PT ;  /* 0xff00000006037812 */ /* 0x040fe400078ec0ff */
[----:B------:R-:W-:Y:S02]  /*1c30*/  ISETP.NE.U32.AND P1, PT, RZ, UR4, PT ;  /* 0x00000004ff007c0c */ /* 0x000fe4000bf25070 */
[C---:B------:R-:W-:Y:S02]  /*1c40*/  LOP3.LUT R0, R6.reuse, 0xff0000, RZ, 0xc0, !PT ;  /* 0x00ff000006007812 */ /* 0x040fe400078ec0ff */
[----:B------:R-:W-:Y:S02]  /*1c50*/  ISETP.NE.AND.EX P1, PT, RZ, UR5, PT, P1 ;  /* 0x00000005ff007c0c */ /* 0x000fe4000bf25310 */
[----:B------:R-:W-:Y:S02]  /*1c60*/  SHF.R.U32.HI R3, RZ, 0x8, R3 ;  /* 0x00000008ff037819 */ /* 0x000fe40000011603 */
[----:B------:R-:W-:-:S02]  /*1c70*/  LOP3.LUT R207, R6, 0xffff, RZ, 0xc0, !PT ;  /* 0x0000ffff06cf7812 */ /* 0x000fc400078ec0ff */
[----:B------:R-:W-:-:S07]  /*1c80*/  LEA.HI R10, R0, R3, RZ, 0x10 ;  /* 0x00000003000a7211 */ /* 0x000fce00078f80ff */
[----:B------:R-:W-:Y:S05]  /*1c90*/  @!P1 BRA `(.L_x_5191) ;  /* 0x0000000000109947 */ /* 0x000fea0003800000 */
[----:B------:R-:W-:-:S04]  /*1ca0*/  IADD3 R6, P0, R36, UR4, RZ ;  /* 0x0000000424067c10 */ /* 0x000fc8000ff1e0ff */
[----:B------:R-:W-:-:S05]  /*1cb0*/  IADD3.X R7, R35, UR5, RZ, P0, !PT ;  /* 0x0000000523077c10 */ /* 0x000fca00087fe4ff */
[----:B------:R0:W5:Y:S01]  /*1cc0*/  LDG.E R33, desc[UR42][R6.64] ;  /* 0x0000002a06217981 */ /* 0x000162000c1e1900 */
[----:B------:R-:W-:Y:S05]  /*1cd0*/  BRA `(.L_x_5192) ;  /* 0x0000000000107947 */ /* 0x000fea0003800000 */
.L_x_5191:
[----:B------:R-:W-:Y:S05]  /*1ce0*/  @!P0 BRA `(.L_x_5192) ;  /* 0x00000000000c8947 */ /* 0x000fea0003800000 */
[----:B------:R-:W2:Y:S04]  /*1cf0*/  LDG.E R0, desc[UR42][R8.64] ;  /* 0x0000002a08007981 */ /* 0x000ea8000c1e1900 */
[----:B------:R-:W2:Y:S02]  /*1d00*/  LDG.E R33, desc[UR42][R8.64+0x4] ;  /* 0x0000042a08217981 */ /* 0x000ea4000c1e1900 */
[----:B--2---:R-:W-:-:S07]  /*1d10*/  IMAD.IADD R33, R33, 0x1, -R0 ;  /* 0x0000000121217824 */ /* 0x004fce00078e0a00 */
.L_x_5192:
[----:B------:R-:W-:Y:S01]  /*1d20*/  ULDC.64 UR4, c[0x0][0xa10] ;  /* 0x0002840000047ab9 */ /* 0x000fe20000000a00 */
[----:B------:R-:W1:Y:S01]  /*1d30*/  LDC R8, c[0x0][0x448] ;  /* 0x00011200ff087b82 */ /* 0x000e620000000800 */
[----:B------:R-:W-:-:S04]  /*1d40*/  ISETP.NE.U32.AND P0, PT, RZ, UR4, PT ;  /* 0x00000004ff007c0c */ /* 0x000fc8000bf05070 */
[----:B------:R-:W-:Y:S01]  /*1d50*/  ISETP.NE.AND.EX P0, PT, RZ, UR5, PT, P0 ;  /* 0x00000005ff007c0c */ /* 0x000fe2000bf05300 */
[----:B------:R-:W-:-:S12]  /*1d60*/  ULDC.64 UR4, c[0x0][0xa30] ;  /* 0x00028c0000047ab9 */ /* 0x000fd80000000a00 */
[----:B0-----:R-:W0:Y:S02]  /*1d70*/  @P0 LDC.64 R6, c[0x0][0xa10] ;  /* 0x00028400ff060b82 */ /* 0x001e240000000a00 */
[----:B0-----:R-:W-:-:S05]  /*1d80*/  @P0 IMAD.WIDE R6, R34, 0x4, R6 ;  /* 0x0000000422060825 */ /* 0x001fca00078e0206 */
[----:B------:R-:W2:Y:S04]  /*1d90*/  @P0 LDG.E R0, desc[UR42][R6.64] ;  /* 0x0000002a06000981 */ /* 0x000ea8000c1e1900 */
[----:B------:R0:W2:Y:S01]  /*1da0*/  @P0 LDG.E R3, desc[UR42][R6.64+0x4] ;  /* 0x0000042a06030981 */ /* 0x0000a2000c1e1900 */
[----:B------:R-:W-:Y:S01]  /*1db0*/  ISETP.NE.U32.AND P1, PT, RZ, UR4, PT ;  /* 0x00000004ff007c0c */ /* 0x000fe2000bf25070 */
[----:B-----5:R-:W-:-:S03]  /*1dc0*/  IMAD.MOV.U32 R24, RZ, RZ, R33 ;  /* 0x000000ffff187224 */ /* 0x020fc600078e0021 */
[----:B------:R-:W-:-:S13]  /*1dd0*/  ISETP.NE.AND.EX P1, PT, RZ, UR5, PT, P1 ;  /* 0x00000005ff007c0c */ /* 0x000fda000bf25310 */
[----:B0-----:R-:W-:-:S04]  /*1de0*/  @P1 IADD3 R6, P2, R36, UR4, RZ ;  /* 0x0000000424061c10 */ /* 0x001fc8000ff5e0ff */
[----:B------:R-:W-:-:S05]  /*1df0*/  @P1 IADD3.X R7, R35, UR5, RZ, P2, !PT ;  /* 0x0000000523071c10 */ /* 0x000fca00097fe4ff */
[----:B------:R0:W5:Y:S01]  /*1e00*/  @P1 LDG.E R24, desc[UR42][R6.64] ;  /* 0x0000002a06181981 */ /* 0x000162000c1e1900 */
[----:B-1----:R-:W-:Y:S01]  /*1e10*/  ISETP.NE.AND P1, PT, R8, 0x1, PT ;  /* 0x000000010800780c */ /* 0x002fe20003f25270 */
[----:B------:R-:W-:Y:S01]  /*1e20*/  IMAD.SHL.U32 R222, R5, 0x80, RZ ;  /* 0x0000008005de7824 */ /* 0x000fe200078e00ff */
[----:B------:R-:W-:Y:S01]  /*1e30*/  IADD3 R12, R33, -R4, RZ ;  /* 0x80000004210c7210 */ /* 0x000fe20007ffe0ff */
[----:B------:R-:W-:Y:S01]  /*1e40*/  BSSY B0, `(.L_x_5193) ;  /* 0x0000037000007945 */ /* 0x000fe20003800000 */
[----:B------:R-:W-:Y:S01]  /*1e50*/  LOP3.LUT R13, R10, 0xff, RZ, 0xc0, !PT ;  /* 0x000000ff0a0d7812 */ /* 0x000fe200078ec0ff */
[----:B------:R-:W-:Y:S01]  /*1e60*/  VIADD R5, R222, 0x7f ;  /* 0x0000007fde057836 */ /* 0x000fe20000000000 */
[----:B0-----:R-:W-:-:S07]  /*1e70*/  SHF.R.U32.HI R6, RZ, 0x10, R10 ;  /* 0x00000010ff067819 */ /* 0x001fce000001160a */
[----:B------:R-:W0:Y:S08]  /*1e80*/  @P1 LDC R8, c[0x0][0x44c] ;  /* 0x00011300ff081b82 */ /* 0x000e300000000800 */
[----:B------:R-:W1:Y:S01]  /*1e90*/  @P1 LDC R9, c[0x0][0x450] ;  /* 0x00011400ff091b82 */ /* 0x000e620000000800 */
[----:B--2---:R-:W-:Y:S02]  /*1ea0*/  @P0 IMAD.IADD R25, R3, 0x1, -R0 ;  /* 0x0000000103190824 */ /* 0x004fe400078e0a00 */
[----:B0-----:R-:W-:-:S04]  /*1eb0*/  @P1 IMAD.HI.U32 R0, R5, R8, RZ ;  /* 0x0000000805001227 */ /* 0x001fc800078e00ff */
[----:B------:R-:W-:Y:S01]  /*1ec0*/  IMAD.IADD R11, R12, 0x1, R25 ;  /* 0x000000010c0b7824 */ /* 0x000fe200078e0219 */
[----:B-1----:R-:W-:-:S03]  /*1ed0*/  @P1 SHF.R.U32.HI R5, RZ, R9, R0 ;  /* 0x00000009ff051219 */ /* 0x002fc60000011600 */
[C---:B------:R-:W-:Y:S01]  /*1ee0*/  VIADD R0, R11.reuse, 0x5f ;  /* 0x0000005f0b007836 */ /* 0x040fe20000000000 */
[----:B------:R-:W-:Y:S01]  /*1ef0*/  IADD3 R31, R11, 0x60, -R224 ;  /* 0x000000600b1f7810 */ /* 0x000fe20007ffe8e0 */
[----:B------:R0:W-:Y:S02]  /*1f00*/  STL [R1+0x4], R11 ;  /* 0x0000040b01007387 */ /* 0x0001e40000100800 */
[----:B------:R-:W-:Y:S02]  /*1f10*/  IMAD.HI R0, R0, 0x2aaaaaab, RZ ;  /* 0x2aaaaaab00007827 */ /* 0x000fe400078e02ff */
[----:B------:R0:W-:Y:S02]  /*1f20*/  STL [R1+0x40], R13 ;  /* 0x0000400d01007387 */ /* 0x0001e40000100800 */
[----:B------:R-:W-:Y:S01]  /*1f30*/  IMAD.IADD R5, R31, 0x1, R5 ;  /* 0x000000011f057824 */ /* 0x000fe200078e0205 */
[----:B------:R-:W-:Y:S01]  /*1f40*/  SHF.R.U32.HI R3, RZ, 0x1f, R0 ;  /* 0x0000001fff037819 */ /* 0x000fe20000011600 */
[----:B------:R0:W-:Y:S02]  /*1f50*/  STL [R1+0x2c], R6 ;  /* 0x00002c0601007387 */ /* 0x0001e40000100800 */
[----:B------:R-:W-:Y:S01]  /*1f60*/  IMAD.HI R5, R5, 0x2aaaaaab, RZ ;  /* 0x2aaaaaab05057827 */ /* 0x000fe200078e02ff */
[----:B------:R-:W-:-:S03]  /*1f70*/  LEA.HI.SX32 R30, R0, R3, 0x1c ;  /* 0x00000003001e7211 */ /* 0x000fc600078fe2ff */
[----:B------:R-:W-:Y:S01]  /*1f80*/  IMAD.MOV.U32 R0, RZ, RZ, RZ ;  /* 0x000000ffff007224 */ /* 0x000fe200078e00ff */
[----:B------:R-:W-:-:S04]  /*1f90*/  SHF.R.U32.HI R4, RZ, 0x1f, R5 ;  /* 0x0000001fff047819 */ /* 0x000fc80000011605 */
[----:B------:R-:W-:-:S04]  /*1fa0*/  LEA.HI.SX32 R5, R5, R4, 0x1c ;  /* 0x0000000405057211 */ /* 0x000fc800078fe2ff */
[----:B------:R-:W-:-:S04]  /*1fb0*/  VIMNMX R9, R30, R5, PT ;  /* 0x000000051e097248 */ /* 0x000fc80003fe0100 */
[----:B------:R-:W-:-:S13]  /*1fc0*/  ISETP.GE.AND P0, PT, R9, 0x1, PT ;  /* 0x000000010900780c */ /* 0x000fda0003f06270 */
        /* <DEDUP_REMOVED lines=26> */
[----:B------:R-:W-:-:S05]  /*2170*/  @P0 IADD3 R5, R5, 0x1, RZ ;  /* 0x0000000105050810 */ /* 0x000fca0007ffe0ff */
[----:B------:R-:W-:-:S04]  /*2180*/  IMAD.MOV.U32 R0, RZ, RZ, R5 ;  /* 0x000000ffff007224 */ /* 0x000fc800078e0005 */
[----:B------:R-:W-:Y:S01]  /*2190*/  @!P2 IMAD.MOV R0, RZ, RZ, -R0 ;  /* 0x000000ffff00a224 */ /* 0x000fe200078e0a00 */
[----:B------:R-:W-:-:S07]  /*21a0*/  @!P1 LOP3.LUT R0, RZ, R10, RZ, 0x33, !PT ;  /* 0x0000000aff009212 */ /* 0x000fce00078e33ff */
.L_x_5194:
[----:B------:R-:W-:Y:S05]  /*21b0*/  BSYNC B0 ;  /* 0x0000000000007941 */ /* 0x000fea0003800000 */
.L_x_5193:
        /* <DEDUP_REMOVED lines=37> */
.L_x_5197:
[----:B------:R-:W-:Y:S05]  /*2410*/  BSYNC B6 ;  /* 0x0000000000067941 */ /* 0x000fea0003800000 */
.L_x_5196:
        /* <DEDUP_REMOVED lines=8> */
[----:B------:R-:W-:Y:S01]  /*24a0*/  MOV R8, 0x70 ;  /* 0x0000007000087802 */ /* 0x000fe20000000f00 */
        /* <DEDUP_REMOVED lines=8> */
[----:B------:R-:W-:-:S07]  /*2530*/  IMAD.MOV.U32 R13, RZ, RZ, RZ ;  /* 0x000000ffff0d7224 */ /* 0x000fce00078e00ff */
[----:B------:R-:W-:-:S07]  /*2540*/  LEPC R20, `(.L_x_5199) ;  /* 0x000000001014794e */ /* 0x000fce0000000000 */
[----:B0----5:R-:W-:Y:S05]  /*2550*/  CALL.ABS.NOINC R14 ;  /* 0x000000000e007343 */ /* 0x021fea0003c00000 */
.L_x_5199:
[----:B------:R-:W-:Y:S05]  /*2560*/  BSYNC B6 ;  /* 0x0000000000067941 */ /* 0x000fea0003800000 */
.L_x_5198:
[----:B------:R-:W-:Y:S01]  /*2570*/  ULDC.64 UR4, c[0x0][0x9f8] ;  /* 0x00027e0000047ab9 */ /* 0x000fe20000000a00 */
[----:B------:R-:W0:Y:S01]  /*2580*/  S2R R7, SR_TID.X ;  /* 0x0000000000077919 */ /* 0x000e220000002100 */
[----:B------:R-:W-:Y:S01]  /*2590*/  ISETP.NE.U32.AND P0, PT, RZ, UR4, PT ;  /* 0x00000004ff007c0c */ /* 0x000fe2000bf05070 */
[----:B------:R-:W-:Y:S01]  /*25a0*/  IMAD.MOV.U32 R0, RZ, RZ, R34 ;  /* 0x000000ffff007224 */ /* 0x000fe200078e0022 */
[----:B------:R-:W1:Y:S08]  /*25b0*/  LDC.64 R48, c[0x0][0x3f8] ;  /* 0x0000fe00ff307b82 */ /* 0x000e700000000a00 */
[----:B------:R-:W2:Y:S01]  /*25c0*/  LDC.64 R54, c[0x0][0x408] ;  /* 0x00010200ff367b82 */ /* 0x000ea20000000a00 */
[----:B------:R-:W-:Y:S01]  /*25d0*/  ISETP.NE.AND.EX P0, PT, RZ, UR5, PT, P0 ;  /* 0x00000005ff007c0c */ /* 0x000fe2000bf05300 */
[----:B------:R-:W3:Y:S06]  /*25e0*/  LDL R34, [R1+0x18] ;  /* 0x0000180001227983 */ /* 0x000eec0000100800 */
[----:B------:R-:W4:Y:S06]  /*25f0*/  LDC R61, c[0x0][0x3f4] ;  /* 0x0000fd00ff3d7b82 */ /* 0x000f2c0000000800 */
[----:B------:R-:W-:Y:S01]  /*2600*/  @P0 IADD3 R4, P1, R36, UR4, RZ ;  /* 0x0000000424040c10 */ /* 0x000fe2000ff3e0ff */
[----:B------:R-:W-:-:S03]  /*2610*/  ULDC UR4, c[0x0][0x320] ;  /* 0x0000c80000047ab9 */ /* 0x000fc60000000800 */
[----:B------:R-:W-:Y:S02]  /*2620*/  @P0 IADD3.X R5, R35, UR5, RZ, P1, !PT ;  /* 0x0000000523050c10 */ /* 0x000fe40008ffe4ff */
[----:B------:R-:W-:-:S03]  /*2630*/  ISETP.GE.AND P1, PT, R2, UR4, PT ;  /* 0x0000000402007c0c */ /* 0x000fc6000bf26270 */
[----:B------:R0:W3:Y:S01]  /*2640*/  @P0 LDG.E R0, desc[UR42][R4.64] ;  /* 0x0000002a04000981 */ /* 0x0000e2000c1e1900 */
[----:B------:R-:W-:Y:S02]  /*2650*/  SEL R6, RZ, 0xffffffff, P1 ;  /* 0xffffffffff067807 */ /* 0x000fe40000800000 */
[----:B------:R-:W-:Y:S02]  /*2660*/  ISETP.GE.AND P0, PT, R16, UR4, PT ;  /* 0x0000000410007c0c */ /* 0x000fe4000bf06270 */
[----:B------:R-:W-:Y:S01]  /*2670*/  ISETP.GE.AND P1, PT, R215, UR4, PT ;  /* 0x00000004d7007c0c */ /* 0x000fe2000bf26270 */
[----:B------:R-:W-:Y:S01]  /*2680*/  IMAD.SHL.U32 R6, R6, 0x2, RZ ;  /* 0x0000000206067824 */ /* 0x000fe200078e00ff */
[----:B------:R-:W-:Y:S02]  /*2690*/  SEL R3, RZ, 0x1, P0 ;  /* 0x00000001ff037807 */ /* 0x000fe40000000000 */
[----:B------:R-:W-:Y:S02]  /*26a0*/  ISETP.GE.AND P0, PT, R216, UR4, PT ;  /* 0x00000004d8007c0c */ /* 0x000fe4000bf06270 */
[----:B------:R-:W-:-:S02]  /*26b0*/  LOP3.LUT R3, R6, 0x2, R3, 0xe2, !PT ;  /* 0x0000000206037812 */ /* 0x000fc400078ee203 */
[----:B0-----:R-:W-:Y:S02]  /*26c0*/  SEL R4, RZ, 0x4, P0 ;  /* 0x00000004ff047807 */ /* 0x001fe40000000000 */
[----:B------:R-:W-:Y:S02]  /*26d0*/  SEL R5, RZ, 0x8, P1 ;  /* 0x00000008ff057807 */ /* 0x000fe40000800000 */
[----:B------:R-:W-:Y:S02]  /*26e0*/  ISETP.GE.AND P0, PT, R214, UR4, PT ;  /* 0x00000004d6007c0c */ /* 0x000fe4000bf06270 */
[----:B------:R-:W-:Y:S01]  /*26f0*/  ISETP.GE.AND P1, PT, R213, UR4, PT ;  /* 0x00000004d5007c0c */ /* 0x000fe2000bf26270 */
[----:B------:R-:W-:Y:S01]  /*2700*/  VIADD R12, R7, 0xffffff80 ;  /* 0xffffff80070c7836 */ /* 0x000fe20000000000 */
[----:B------:R-:W-:Y:S02]  /*2710*/  LOP3.LUT R4, R5, R3, R4, 0xfe, !PT ;  /* 0x0000000305047212 */ /* 0x000fe400078efe04 */
[----:B------:R-:W-:-:S02]  /*2720*/  SEL R5, RZ, 0x10, P0 ;  /* 0x00000010ff057807 */ /* 0x000fc40000000000 */
[----:B------:R-:W-:-:S04]  /*2730*/  SEL R6, RZ, 0x20, P1 ;  /* 0x00000020ff067807 */ /* 0x000fc80000800000 */
[----:B------:R-:W-:Y:S02]  /*2740*/  LOP3.LUT R4, R6, R4, R5, 0xfe, !PT ;  /* 0x0000000406047212 */ /* 0x000fe400078efe05 */
[----:B------:R-:W-:Y:S02]  /*2750*/  SHF.R.S32.HI R5, RZ, 0x1f, R12 ;  /* 0x0000001fff057819 */ /* 0x000fe4000001140c */
[----:B------:R-:W-:Y:S02]  /*2760*/  SHF.R.S32.HI R7, RZ, 0x1f, R206 ;  /* 0x0000001fff077819 */ /* 0x000fe400000114ce */
[----:B------:R-:W-:-:S03]  /*2770*/  LEA.HI R14, R5, R12, RZ, 0x2 ;  /* 0x0000000c050e7211 */ /* 0x000fc600078f10ff */
[C---:B-1----:R-:W-:Y:S01]  /*2780*/  IMAD R6, R7.reuse, R48, RZ ;  /* 0x0000003007067224 */ /* 0x042fe200078e02ff */
[----:B------:R-:W-:Y:S01]  /*2790*/  LOP3.LUT R13, R14, 0xfffffffc, RZ, 0xc0, !PT ;  /* 0xfffffffc0e0d7812 */ /* 0x000fe200078ec0ff */
[----:B--2---:R-:W-:Y:S01]  /*27a0*/  IMAD R7, R7, R54, RZ ;  /* 0x0000003607077224 */ /* 0x004fe200078e02ff */
[----:B------:R-:W-:-:S03]  /*27b0*/  SHF.R.S32.HI R205, RZ, 0x1f, R204 ;  /* 0x0000001fffcd7819 */ /* 0x000fc600000114cc */
[----:B------:R-:W-:Y:S02]  /*27c0*/  IMAD.IADD R15, R12, 0x1, -R13 ;  /* 0x000000010c0f7824 */ /* 0x000fe400078e0a0d */
[C---:B------:R-:W-:Y:S01]  /*27d0*/  IMAD R13, R206.reuse, R55, R7 ;  /* 0x00000037ce0d7224 */ /* 0x040fe200078e0207 */
[----:B-----5:R-:W-:Y:S01]  /*27e0*/  SHF.R.S32.HI R7, RZ, 0x1f, R24 ;  /* 0x0000001fff077819 */ /* 0x020fe20000011418 */
[C---:B------:R-:W-:Y:S02]  /*27f0*/  IMAD R11, R206.reuse, R49, R6 ;  /* 0x00000031ce0b7224 */ /* 0x040fe400078e0206 */
[----:B------:R-:W-:-:S04]  /*2800*/  IMAD.WIDE.U32 R8, R206, R48, R204 ;  /* 0x00000030ce087225 */ /* 0x000fc800078e00cc */
[----:B------:R-:W-:-:S04]  /*2810*/  IMAD.WIDE.U32 R20, R206, R48, R16 ;  /* 0x00000030ce147225 */ /* 0x000fc800078e0010 */
[----:B------:R-:W-:Y:S02]  /*2820*/  IMAD R6, R7, R48, RZ ;  /* 0x0000003007067224 */ /* 0x000fe400078e02ff */
[----:B------:R-:W-:Y:S02]  /*2830*/  IMAD.IADD R9, R9, 0x1, R11 ;  /* 0x0000000109097824 */ /* 0x000fe400078e020b */
[----:B------:R-:W-:Y:S02]  /*2840*/  IMAD.IADD R21, R11, 0x1, R21 ;  /* 0x000000010b157824 */ /* 0x000fe400078e0215 */
[----:B------:R-:W-:Y:S02]  /*2850*/  IMAD R11, R24, R49, R6 ;  /* 0x00000031180b7224 */ /* 0x000fe400078e0206 */
[----:B------:R-:W2:Y:S01]  /*2860*/  LDL R6, [R1+0x14] ;  /* 0x0000140001067983 */ /* 0x000ea20000100800 */
[----:B------:R-:W0:Y:S01]  /*2870*/  S2R R35, SR_TID.X ;  /* 0x0000000000237919 */ /* 0x000e220000002100 */
[----:B------:R-:W-:-:S02]  /*2880*/  ISETP.GE.AND P0, PT, R218, UR4, PT ;  /* 0x00000004da007c0c */ /* 0x000fc4000bf06270 */
[----:B------:R-:W-:Y:S02]  /*2890*/  ISETP.GE.AND P1, PT, R217, UR4, PT ;  /* 0x00000004d9007c0c */ /* 0x000fe4000bf26270 */
[----:B------:R-:W-:Y:S02]  /*28a0*/  SEL R5, RZ, 0x40, P0 ;  /* 0x00000040ff057807 */ /* 0x000fe40000000000 */
[----:B------:R-:W-:Y:S02]  /*28b0*/  SEL R10, RZ, 0x7fff80, P1 ;  /* 0x007fff80ff0a7807 */ /* 0x000fe40000800000 */
[----:B----4-:R-:W-:Y:S02]  /*28c0*/  ISETP.GE.AND P0, PT, R16, R61, PT ;  /* 0x0000003d1000720c */ /* 0x010fe40003f06270 */
[----:B------:R-:W-:Y:S02]  /*28d0*/  LOP3.LUT R10, R10, R4, R5, 0xfe, !PT ;  /* 0x000000040a0a7212 */ /* 0x000fe400078efe05 */
[----:B------:R-:W-:Y:S01]  /*28e0*/  SEL R5, R61, RZ, P0 ;  /* 0x000000ff3d057207 */ /* 0x000fe20000000000 */
[----:B------:R-:W-:-:S03]  /*28f0*/  IMAD.WIDE.U32 R50, R206, R54, R204 ;  /* 0x00000036ce327225 */ /* 0x000fc600078e00cc */
[----:B------:R-:W-:Y:S01]  /*2900*/  IADD3 R5, R16, R5, RZ ;  /* 0x0000000510057210 */ /* 0x000fe20007ffe0ff */
[----:B------:R-:W-:-:S03]  /*2910*/  IMAD.WIDE.U32 R52, R206, R54, R16 ;  /* 0x00000036ce347225 */ /* 0x000fc600078e0010 */
[----:B------:R-:W-:Y:S02]  /*2920*/  SHF.R.S32.HI R4, RZ, 0x1f, R5 ;  /* 0x0000001fff047819 */ /* 0x000fe40000011405 */
[----:B0-----:R-:W-:-:S04]  /*2930*/  SHF.R.U32.HI R35, RZ, 0x7, R35 ;  /* 0x00000007ff237819 */ /* 0x001fc80000011623 */
[C---:B------:R-:W-:Y:S01]  /*2940*/  ISETP.NE.AND P6, PT, R35.reuse, 0x1, PT ;  /* 0x000000012300780c */ /* 0x040fe20003fc5270 */
[----:B------:R-:W-:Y:S02]  /*2950*/  VIADD R60, R35, 0x8 ;  /* 0x00000008233c7836 */ /* 0x000fe40000000000 */
[----:B------:R-:W-:Y:S01]  /*2960*/  VIADD R35, R206, 0x40 ;  /* 0x00000040ce237836 */ /* 0x000fe20000000000 */
[----:B------:R-:W-:Y:S01]  /*2970*/  LEA.HI R4, R4, R5, RZ, 0x3 ;  /* 0x0000000504047211 */ /* 0x000fe200078f18ff */
[----:B------:R-:W-:Y:S02]  /*2980*/  IMAD.IADD R51, R51, 0x1, R13 ;  /* 0x0000000133337824 */ /* 0x000fe400078e020d */
[----:B------:R-:W-:Y:S02]  /*2990*/  IMAD.SHL.U32 R35, R35, 0x40, RZ ;  /* 0x0000004023237824 */ /* 0x000fe400078e00ff */
[----:B------:R-:W-:Y:S01]  /*29a0*/  IMAD.IADD R53, R13, 0x1, R53 ;  /* 0x000000010d357824 */ /* 0x000fe200078e0235 */
[----:B------:R-:W-:Y:S01]  /*29b0*/  SHF.R.S32.HI R13, RZ, 0x1f, R14 ;  /* 0x0000001fff0d7819 */ /* 0x000fe2000001140e */
[----:B------:R-:W-:Y:S01]  /*29c0*/  IMAD R5, R49, 0x60, RZ ;  /* 0x0000006031057824 */ /* 0x000fe200078e02ff */
[C---:B------:R-:W-:Y:S01]  /*29d0*/  SHF.L.U64.HI R56, R48.reuse, 0x6, R49 ;  /* 0x0000000630387819 */ /* 0x040fe20000010231 */
[----:B------:R-:W-:-:S02]  /*29e0*/  IMAD.SHL.U32 R57, R48, 0x40, RZ ;  /* 0x0000004030397824 */ /* 0x000fc400078e00ff */
[----:B------:R-:W-:Y:S01]  /*29f0*/  IMAD.WIDE.U32 R8, R24, R48, R8 ;  /* 0x0000003018087225 */ /* 0x000fe200078e0008 */
[----:B------:R-:W-:-:S03]  /*2a00*/  LOP3.LUT R35, R35, 0x1c0, RZ, 0xc0, !PT ;  /* 0x000001c023237812 */ /* 0x000fc600078ec0ff */
[----:B------:R-:W-:Y:S01]  /*2a10*/  IMAD.WIDE.U32 R20, R24, R48, R20 ;  /* 0x0000003018147225 */ /* 0x000fe200078e0014 */
[----:B------:R-:W-:-:S03]  /*2a20*/  LEA.HI R13, R13, R206, RZ, 0x3 ;  /* 0x000000ce0d0d7211 */ /* 0x000fc600078f18ff */
[----:B------:R-:W-:Y:S01]  /*2a30*/  IMAD.WIDE.U32 R48, R48, 0x60, RZ ;  /* 0x0000006030307825 */ /* 0x000fe200078e00ff */
[----:B------:R-:W-:-:S03]  /*2a40*/  LOP3.LUT R13, R13, 0xfffffff8, RZ, 0xc0, !PT ;  /* 0xfffffff80d0d7812 */ /* 0x000fc600078ec0ff */
[----:B------:R-:W-:Y:S01]  /*2a50*/  IMAD.IADD R62, R49, 0x1, R5 ;  /* 0x00000001313e7824 */ /* 0x000fe200078e0205 */
[----:B------:R-:W-:Y:S01]  /*2a60*/  LOP3.LUT R5, R35, 0x38, R4, 0xf8, !PT ;  /* 0x0000003823057812 */ /* 0x000fe200078ef804 */
[C---:B------:R-:W-:Y:S01]  /*2a70*/  VIADD R35, R206.reuse, 0x40 ;  /* 0x00000040ce237836 */ /* 0x040fe20000000000 */
[----:B------:R-:W-:Y:S05]  /*2a80*/  @!P6 WARPSYNC.ALL ;  /* 0x000000000000e948 */ /* 0x000fea0003800000 */
[----:B------:R-:W-:Y:S01]  /*2a90*/  IMAD.SHL.U32 R35, R35, 0x40, RZ ;  /* 0x0000004023237824 */ /* 0x000fe200078e00ff */
[----:B------:R-:W-:Y:S01]  /*2aa0*/  ULDC UR4, c[0x0][0x2f4] ;  /* 0x0000bd0000047ab9 */ /* 0x000fe20000000800 */
[----:B------:R-:W-:Y:S01]  /*2ab0*/  IMAD.IADD R13, R206, 0x1, -R13 ;  /* 0x00000001ce0d7824 */ /* 0x000fe200078e0a0d */
[----:B------:R-:W-:Y:S01]  /*2ac0*/  ISETP.GE.AND P2, PT, R2, UR4, PT ;  /* 0x0000000402007c0c */ /* 0x000fe2000bf46270 */
[----:B------:R-:W-:Y:S01]  /*2ad0*/  IMAD R7, R7, R54, RZ ;  /* 0x0000003607077224 */ /* 0x000fe200078e02ff */
[----:B------:R-:W-:Y:S01]  /*2ae0*/  LOP3.LUT R35, R35, 0x1c0, RZ, 0xc0, !PT ;  /* 0x000001c023237812 */ /* 0x000fe200078ec0ff */
[----:B------:R-:W-:-:S02]  /*2af0*/  IMAD.SHL.U32 R73, R13, 0x40, RZ ;  /* 0x000000400d497824 */ /* 0x000fc400078e00ff */
[C---:B------:R-:W-:Y:S01]  /*2b00*/  IMAD R7, R24.reuse, R55, R7 ;  /* 0x0000003718077224 */ /* 0x040fe200078e0207 */
[----:B------:R-:W-:Y:S01]  /*2b10*/  SHF.R.U32.HI R35, RZ, 0x3, R35 ;  /* 0x00000003ff237819 */ /* 0x000fe20000011623 */
[----:B------:R-:W-:Y:S01]  /*2b20*/  IMAD.WIDE.U32 R50, R24, R54, R50 ;  /* 0x0000003618327225 */ /* 0x000fe200078e0032 */
[----:B------:R-:W-:-:S03]  /*2b30*/  LOP3.LUT R73, R73, 0x1c0, RZ, 0xc0, !PT ;  /* 0x000001c049497812 */ /* 0x000fc600078ec0ff */
[----:B------:R-:W-:Y:S01]  /*2b40*/  IMAD.WIDE.U32 R52, R24, R54, R52 ;  /* 0x0000003618347225 */ /* 0x000fe200078e0034 */
[----:B------:R-:W-:Y:S02]  /*2b50*/  LOP3.LUT R18, R18, 0xfffffffe, RZ, 0xc0, !PT ;  /* 0xfffffffe12127812 */ /* 0x000fe400078ec0ff */
[----:B------:R-:W-:Y:S01]  /*2b60*/  LOP3.LUT R5, R5, R35, RZ, 0x3c, !PT ;  /* 0x0000002305057212 */ /* 0x000fe200078e3cff */
[----:B------:R-:W-:Y:S01]  /*2b70*/  IMAD.IADD R67, R51, 0x1, R7 ;  /* 0x0000000133437824 */ /* 0x000fe200078e0207 */
[----:B------:R-:W-:Y:S01]  /*2b80*/  SHF.R.U32.HI R76, RZ, 0x3, R73 ;  /* 0x00000003ff4c7819 */ /* 0x000fe20000011649 */
[----:B------:R-:W-:Y:S01]  /*2b90*/  IMAD.IADD R68, R7, 0x1, R53 ;  /* 0x0000000107447824 */ /* 0x000fe200078e0235 */
[----:B------:R-:W-:Y:S01]  /*2ba0*/  LOP3.LUT R7, R73, 0x18, R16, 0xf8, !PT ;  /* 0x0000001849077812 */ /* 0x000fe200078ef810 */
[----:B------:R-:W-:Y:S01]  /*2bb0*/  IMAD.MOV.U32 R75, RZ, RZ, 0x20 ;  /* 0x00000020ff4b7424 */ /* 0x000fe200078e00ff */
[----:B------:R-:W-:Y:S02]  /*2bc0*/  @P2 LOP3.LUT R18, R18, 0x1, RZ, 0xfc, !PT ;  /* 0x0000000112122812 */ /* 0x000fe400078efcff */
[----:B------:R-:W-:-:S02]  /*2bd0*/  LOP3.LUT P2, RZ, R13, 0x4, RZ, 0xc0, !PT ;  /* 0x000000040dff7812 */ /* 0x000fc4000784c0ff */
[----:B------:R-:W-:Y:S02]  /*2be0*/  PRMT R84, R10, 0x8880, RZ ;  /* 0x000088800a547816 */ /* 0x000fe400000000ff */
[----:B------:R-:W-:Y:S01]  /*2bf0*/  LOP3.LUT R7, R7, R76, RZ, 0x3c, !PT ;  /* 0x0000004c07077212 */ /* 0x000fe200078e3cff */
[----:B------:R-:W-:Y:S01]  /*2c00*/  IMAD R63, R55, 0x60, RZ ;  /* 0x00000060373f7824 */ /* 0x000fe200078e02ff */
[C---:B------:R-:W-:Y:S01]  /*2c10*/  SHF.L.U64.HI R58, R54.reuse, 0x6, R55 ;  /* 0x00000006363a7819 */ /* 0x040fe20000010237 */
[----:B------:R-:W-:Y:S01]  /*2c20*/  IMAD.SHL.U32 R59, R54, 0x40, RZ ;  /* 0x00000040363b7824 */ /* 0x000fe200078e00ff */
[----:B------:R-:W-:Y:S01]  /*2c30*/  PRMT R84, R84, 0x7710, RZ ;  /* 0x0000771054547816 */ /* 0x000fe200000000ff */
[----:B------:R-:W-:Y:S01]  /*2c40*/  IMAD.WIDE.U32 R54, R54, 0x60, RZ ;  /* 0x0000006036367825 */ /* 0x000fe200078e00ff */
        /* <DEDUP_REMOVED lines=12> */
[----:B------:R-:W-:Y:S02]  /*2d10*/  LOP3.LUT R83, R84, 0x20, RZ, 0xc0, !PT ;  /* 0x0000002054537812 */ /* 0x000fe400078ec0ff */
[----:B------:R-:W-:Y:S02]  /*2d20*/  IADD3 R66, R11, R21, RZ ;  /* 0x000000150b427210 */ /* 0x000fe40007ffe0ff */
[----:B------:R-:W-:Y:S01]  /*2d30*/  SHF.R.S32.HI R69, RZ, 0x3, R4 ;  /* 0x00000003ff457819 */ /* 0x000fe20000011404 */
[----:B------:R-:W-:Y:S01]  /*2d40*/  @!P6 BAR.SYNC.DEFER_BLOCKING 0x9, 0x100 ;  /* 0x024400000000eb1d */ /* 0x000fe20000010000 */
[----:B------:R-:W-:Y:S02]  /*2d50*/  ISETP.GE.AND P1, PT, R16, UR4, PT ;  /* 0x0000000410007c0c */ /* 0x000fe4000bf26270 */
[----:B------:R-:W-:Y:S02]  /*2d60*/  SHF.R.S32.HI R72, RZ, 0x1f, R70 ;  /* 0x0000001fff487819 */ /* 0x000fe40000011446 */
[----:B------:R-:W-:Y:S01]  /*2d70*/  LOP3.LUT R84, R84, 0x40, RZ, 0xc0, !PT ;  /* 0x0000004054547812 */ /* 0x000fe200078ec0ff */
[----:B---3--:R-:W-:Y:S01]  /*2d80*/  IMAD.IADD R74, R34, 0x1, R5 ;  /* 0x00000001224a7824 */ /* 0x008fe200078e0205 */
[----:B------:R-:W-:-:S04]  /*2d90*/  LOP3.LUT R5, R73, 0x38, R4, 0xf8, !PT ;  /* 0x0000003849057812 */ /* 0x000fc800078ef804 */
[----:B------:R-:W-:Y:S02]  /*2da0*/  LOP3.LUT R5, R5, R76, RZ, 0x3c, !PT ;  /* 0x0000004c05057212 */ /* 0x000fe400078e3cff */
[----:B------:R-:W-:Y:S01]  /*2db0*/  SHF.R.S32.HI R71, RZ, 0x1f, R0 ;  /* 0x0000001fff477819 */ /* 0x000fe20000011400 */
[C---:B--2---:R-:W-:Y:S01]  /*2dc0*/  IMAD R82, R6.reuse, 0x200, R7 ;  /* 0x0000020006527824 */ /* 0x044fe200078e0207 */
[----:B------:R-:W-:-:S03]  /*2dd0*/  LEA R85, R6, R5, 0x9 ;  /* 0x0000000506557211 */ /* 0x000fc600078e48ff */
[----:B------:R-:W-:-:S07]  /*2de0*/  IMAD.IADD R86, R75, 0x1, R82 ;  /* 0x000000014b567824 */ /* 0x000fce00078e0252 */
.L_x_5253:
[----:B------:R-:W0:Y:S01]  /*2df0*/  LDC R89, c[0x0][0x430] ;  /* 0x00010c00ff597b82 */ /* 0x000e220000000800 */
[----:B------:R-:W-:Y:S02]  /*2e00*/  VIADD R28, R28, 0xffffffff ;  /* 0xffffffff1c1c7836 */ /* 0x000fe40000000000 */
[----:B------:R-:W-:Y:S02]  /*2e10*/  IMAD.MOV.U32 R88, RZ, RZ, RZ ;  /* 0x000000ffff587224 */ /* 0x000fe400078e00ff */
[----:B------:R-:W-:-:S03]  /*2e20*/  IMAD R4, R28, 0x60, R64 ;  /* 0x000000601c047824 */ /* 0x000fc600078e0240 */
[----:B------:R-:W1:Y:S01]  /*2e30*/  LDC R94, c[0x0][0x3f4] ;  /* 0x0000fd00ff5e7b82 */ /* 0x000e620000000800 */
        /* <DEDUP_REMOVED lines=19> */
[----:B------:R0:W5:Y:S01]  /*2f70*/  @!P2 LDG.E R88, desc[UR42][R4.64] ;  /* 0x0000002a0458a981 */ /* 0x000162000c1e1900 */
[----:B-1----:R-:W-:Y:S01]  /*2f80*/  ISETP.GE.AND P2, PT, R94, 0x1, PT ;  /* 0x000000015e00780c */ /* 0x002fe20003f46270 */
[----:B------:R-:W-:Y:S01]  /*2f90*/  IMAD.MOV R6, RZ, RZ, -R12 ;  /* 0x000000ffff067224 */ /* 0x000fe200078e0a0c */
[----:B------:R-:W-:Y:S01]  /*2fa0*/  LOP3.LUT R18, R18, 0xfffffffd, RZ, 0xc0, !PT ;  /* 0xfffffffd12127812 */ /* 0x000fe200078ec0ff */
[C---:B------:R-:W-:Y:S01]  /*2fb0*/  IMAD R98, R19.reuse, 0x1800, R82 ;  /* 0x0000180013627824 */ /* 0x040fe200078e0252 */
[----:B------:R-:W-:Y:S05]  /*2fc0*/  YIELD ;  /* 0x0000000000007946 */ /* 0x000fea0003800000 */
[----:B------:R-:W-:Y:S01]  /*2fd0*/  IMAD R96, R19, 0x1800, R86 ;  /* 0x0000180013607824 */ /* 0x000fe200078e0256 */
[----:B------:R-:W-:Y:S01]  /*2fe0*/  BSSY B0, `(.L_x_5200) ;  /* 0x00002e8000007945 */ /* 0x000fe20003800000 */
[----:B------:R-:W-:Y:S01]  /*2ff0*/  IMAD R89, R89, R6, R32 ;  /* 0x0000000659597224 */ /* 0x000fe200078e0220 */
        /* <DEDUP_REMOVED lines=21> */
[----:B------:R-:W-:Y:S01]  /*3150*/  IMAD R15, R7, R54, R14 ;  /* 0x00000036070f7224 */ /* 0x000fe200078e020e */
[----:B------:R-:W-:Y:S01]  /*3160*/  IADD3 R5, R5, R11, RZ ;  /* 0x0000000b05057210 */ /* 0x000fe20007ffe0ff */
[----:B------:R-:W-:Y:S02]  /*3170*/  IMAD R11, R7, R48, R6 ;  /* 0x00000030070b7224 */ /* 0x000fe400078e0206 */
[----:B------:R-:W-:Y:S02]  /*3180*/  IMAD R92, R28, -0x60, R25 ;  /* 0xffffffa01c5c7824 */ /* 0x000fe400078e0219 */
[----:B------:R-:W-:-:S03]  /*3190*/  IMAD.WIDE.U32 R12, R207, UR4, R4 ;  /* 0x00000004cf0c7c25 */ /* 0x000fc6000f8e0004 */
[----:B------:R-:W-:Y:S01]  /*31a0*/  VIMNMX R92, R92, 0x60, PT ;  /* 0x000000605c5c7848 */ /* 0x000fe20003fe0100 */
[----:B------:R-:W-:Y:S01]  /*31b0*/  IMAD R97, R207, UR5, R13 ;  /* 0x00000005cf617c24 */ /* 0x000fe2000f8e020d */
[----:B------:R-:W-:Y:S01]  /*31c0*/  ULDC.64 UR4, c[0x0][0x2e8] ;  /* 0x0000ba0000047ab9 */ /* 0x000fe20000000a00 */
[----:B------:R-:W-:Y:S01]  /*31d0*/  IMAD.WIDE.U32 R6, R48, R28, RZ ;  /* 0x0000001c30067225 */ /* 0x000fe200078e00ff */
[----:B------:R-:W-:-:S03]  /*31e0*/  LEA R95, P3, R12, UR4, 0x1 ;  /* 0x000000040c5f7c11 */ /* 0x000fc6000f8608ff */
[----:B------:R-:W-:Y:S01]  /*31f0*/  IMAD.WIDE.U32 R4, R54, R28, RZ ;  /* 0x0000001c36047225 */ /* 0x000fe200078e00ff */
[----:B------:R-:W-:-:S03]  /*3200*/  LEA.HI.X R97, R12, UR5, R97, 0x1, P3 ;  /* 0x000000050c617c11 */ /* 0x000fc600098f0c61 */
        /* <DEDUP_REMOVED lines=31> */
.L_x_5204:
[----:B------:R-:W-:Y:S05]  /*3400*/  BSYNC B1 ;  /* 0x0000000000017941 */ /* 0x000fea0003800000 */
.L_x_5203:
[----:B0-----:R-:W-:Y:S01]  /*3410*/  VIADD R12, R206, 0x40 ;  /* 0x00000040ce0c7836 */ /* 0x001fe20000000000 */
[----:B------:R-:W-:Y:S01]  /*3420*/  BSSY B1, `(.L_x_5205) ;  /* 0x000001c000017945 */ /* 0x000fe20003800000 */
[----:B------:R-:W-:Y:S02]  /*3430*/  CS2R R36, SRZ ;  /* 0x0000000000247805 */ /* 0x000fe4000001ff00 */
[----:B------:R-:W-:Y:S01]  /*3440*/  CS2R R34, SRZ ;  /* 0x0000000000227805 */ /* 0x000fe2000001ff00 */
[----:B-----5:R-:W-:Y:S01]  /*3450*/  IMAD.MOV.U32 R13, RZ, RZ, R40 ;  /* 0x000000ffff0d7224 */ /* 0x020fe200078e0028 */
        /* <DEDUP_REMOVED lines=24> */
.L_x_5206:
[----:B------:R-:W-:Y:S05]  /*35e0*/  BSYNC B1 ;  /* 0x0000000000017941 */ /* 0x000fea0003800000 */
.L_x_5205:
[----:B0-----:R-:W-:Y:S01]  /*35f0*/  IMAD.MOV.U32 R4, RZ, RZ, R44 ;  /* 0x000000ffff047224 */ /* 0x001fe200078e002c */
[----:B------:R-:W-:Y:S01]  /*3600*/  UISETP.NE.AND UP0, UPT, UR44, 0x3, UPT ;  /* 0x000000032c00788c */ /* 0x000fe2000bf05270 */
[----:B------:R-:W-:Y:S01]  /*3610*/  IMAD.MOV.U32 R5, RZ, RZ, R45 ;  /* 0x000000ffff057224 */ /* 0x000fe200078e002d */
[----:B------:R-:W-:Y:S01]  /*3620*/  PRMT R104, R14, 0x5410, R13 ;  /* 0x000054100e687816 */ /* 0x000fe2000000000d */
[----:B------:R-:W-:Y:S02]  /*3630*/  IMAD.MOV.U32 R6, RZ, RZ, R46 ;  /* 0x000000ffff067224 */ /* 0x000fe400078e002e */
[----:B------:R-:W-:Y:S01]  /*3640*/  IMAD.MOV.U32 R7, RZ, RZ, R47 ;  /* 0x000000ffff077224 */ /* 0x000fe200078e002f */
[----:B------:R-:W-:Y:S01]  /*3650*/  PRMT R107, R4, 0x5410, R5 ;  /* 0x00005410046b7816 */ /* 0x000fe20000000005 */
[----:B------:R-:W-:Y:S01]  /*3660*/  IMAD.MOV.U32 R4, RZ, RZ, R42 ;  /* 0x000000ffff047224 */ /* 0x000fe200078e002a */
[----:B------:R-:W-:Y:S02]  /*3670*/  MOV R5, R43 ;  /* 0x0000002b00057202 */ /* 0x000fe40000000f00 */
[----:B------:R-:W-:-:S02]  /*3680*/  PLOP3.LUT P3, PT, PT, PT, UP0, 0x80, 0x0 ;  /* 0x000000000000781c */ /* 0x000fc40003f6f008 */
[----:B------:R-:W-:Y:S01]  /*3690*/  PRMT R109, R4, 0x5410, R5 ;  /* 0x00005410046d7816 */ /* 0x000fe20000000005 */
[----:B-----5:R-:W-:Y:S01]  /*36a0*/  IMAD.MOV.U32 R4, RZ, RZ, R32 ;  /* 0x000000ffff047224 */ /* 0x020fe200078e0020 */
[----:B------:R-:W-:Y:S01]  /*36b0*/  PRMT R110, R6, 0x5410, R7 ;  /* 0x00005410066e7816 */ /* 0x000fe20000000007 */
[----:B------:R-:W-:Y:S02]  /*36c0*/  IMAD.MOV.U32 R5, RZ, RZ, R33 ;  /* 0x000000ffff057224 */ /* 0x000fe400078e0021 */
        /* <DEDUP_REMOVED lines=12> */
.L_x_5207:
[----:B------:R-:W-:Y:S01]  /*3790*/  LEA R87, R19, R22, 0x3 ;  /* 0x0000001613577211 */ /* 0x000fe200078e18ff */
[----:B------:R-:W-:Y:S01]  /*37a0*/  BSSY B1, `(.L_x_5208) ;  /* 0x0000004000017945 */ /* 0x000fe20003800000 */
[----:B------:R-:W-:-:S04]  /*37b0*/  SHF.L.U32 R93, R210, 0x1f, RZ ;  /* 0x0000001fd25d7819 */ /* 0x000fc800000006ff */
[----:B------:R-:W0:Y:S02]  /*37c0*/  SYNCS.PHASECHK.TRANS64.TRYWAIT P5, [R87+URZ+0x22890], R93 ;  /* 0x0228905d570075a7 */ /* 0x000e2400080a017f */
[----:B0-----:R-:W-:Y:S05]  /*37d0*/  @!P5 BRA `(.L_x_5209) ;  /* 0x000001a40018d947 */ /* 0x001fea0003800000 */
.L_x_5486:
[----:B------:R-:W-:Y:S05]  /*37e0*/  BSYNC B1 ;  /* 0x0000000000017941 */ /* 0x000fea0003800000 */
.L_x_5208:
[----:B------:R-:W-:-:S03]  /*37f0*/  UMOV UR4, 0xffffffff ;  /* 0xffffffff00047882 */ /* 0x000fc60000000000 */
[----:B------:R-:W-:Y:S05]  /*3800*/  BRA.DIV UR4, `(.L_x_5210) ;  /* 0x000001a604207947 */ /* 0x000fea000b800000 */
[----:B------:R1:W2:Y:S04]  /*3810*/  SHFL.IDX PT, R99, R97, RZ, 0x1c1f ;  /* 0x001c1fff61637589 */ /* 0x0002a800000e0000 */
[----:B------:R1:W3:Y:S02]  /*3820*/  SHFL.IDX PT, R14, R95, RZ, 0x1c1f ;  /* 0x001c1fff5f0e7589 */ /* 0x0002e400000e0000 */
.L_x_5490:
        /* <DEDUP_REMOVED lines=21> */
[----:B------:R-:W-:Y:S01]  /*3980*/  SHF.R.U32.HI R46, RZ, 0x10, R47 ;  /* 0x00000010ff2e7819 */ /* 0x000fe2000001162f */
[----:B------:R-:W-:Y:S02]  /*3990*/  IMAD.MOV.U32 R15, RZ, RZ, R7 ;  /* 0x000000ffff0f7224 */ /* 0x000fe400078e0007 */
[----:B------:R-:W-:Y:S01]  /*39a0*/  FFMA.FTZ R44, R44, R11, R105 ;  /* 0x0000000b2c2c7223 */ /* 0x000fe20000010069 */
[----:B------:R-:W-:Y:S02]  /*39b0*/  IMAD.MOV.U32 R11, RZ, RZ, R4 ;  /* 0x000000ffff0b7224 */ /* 0x000fe400078e0004 */
[----:B------:R-:W-:Y:S02]  /*39c0*/  HADD2.F32 R4, -RZ, R46.H0_H0 ;  /* 0x2000002eff047230 */ /* 0x000fe40000004100 */
[--C-:B------:R-:W-:Y:S01]  /*39d0*/  HADD2.F32 R7, -RZ, R15.reuse.H1_H1 ;  /* 0x3000000fff077230 */ /* 0x100fe20000004100 */
[----:B------:R-:W-:Y:S01]  /*39e0*/  F2FP.F16.F32.PACK_AB R5, R44, R5 ;  /* 0x000000052c05723e */ /* 0x000fe200000000ff */
[----:B------:R-:W-:-:S02]  /*39f0*/  HADD2.F32 R15, -RZ, R15.H0_H0 ;  /* 0x2000000fff0f7230 */ /* 0x000fc40000004100 */
[----:B------:R-:W-:Y:S02]  /*3a00*/  HADD2.F32 R46, -RZ, R45.H0_H0 ;  /* 0x2000002dff2e7230 */ /* 0x000fe40000004100 */
[-C--:B------:R-:W-:Y:S01]  /*3a10*/  FMUL.FTZ R106, R7, R4.reuse ;  /* 0x00000004076a7220 */ /* 0x080fe20000410000 */
[----:B------:R-:W-:Y:S02]  /*3a20*/  HADD2.F32 R45, -RZ, R107.H0_H0 ;  /* 0x2000006bff2d7230 */ /* 0x000fe40000004100 */
[C---:B------:R-:W-:Y:S01]  /*3a30*/  FMUL.FTZ R108, R15.reuse, R4 ;  /* 0x000000040f6c7220 */ /* 0x040fe20000410000 */
[-C--:B------:R-:W-:Y:S01]  /*3a40*/  FFMA.FTZ R4, R15, R46.reuse, -R106 ;  /* 0x0000002e0f047223 */ /* 0x080fe2000001086a */
[----:B------:R-:W-:Y:S02]  /*3a50*/  IMAD.MOV.U32 R15, RZ, RZ, R6 ;  /* 0x000000ffff0f7224 */ /* 0x000fe400078e0006 */
[----:B------:R-:W-:Y:S01]  /*3a60*/  FFMA.FTZ R7, R7, R46, R108 ;  /* 0x0000002e07077223 */ /* 0x000fe2000001006c */
[----:B------:R-:W-:-:S02]  /*3a70*/  HADD2.F32 R6, -RZ, R11.H0_H0 ;  /* 0x2000000bff067230 */ /* 0x000fc40000004100 */
[----:B------:R-:W-:Y:S02]  /*3a80*/  HADD2.F32 R11, -RZ, R11.H1_H1 ;  /* 0x3000000bff0b7230 */ /* 0x000fe40000004100 */
[--C-:B------:R-:W-:Y:S01]  /*3a90*/  HADD2.F32 R46, -RZ, R110.reuse.H0_H0 ;  /* 0x2000006eff2e7230 */ /* 0x100fe20000004100 */
[----:B------:R-:W-:Y:S01]  /*3aa0*/  F2FP.F16.F32.PACK_AB R7, R7, R4 ;  /* 0x000000040707723e */ /* 0x000fe200000000ff */
[----:B------:R-:W-:-:S03]  /*3ab0*/  HADD2.F32 R106, -RZ, R110.H1_H1 ;  /* 0x3000006eff6a7230 */ /* 0x000fc60000004100 */
[-C--:B------:R-:W-:Y:S01]  /*3ac0*/  FMUL.FTZ R47, R11, R46.reuse ;  /* 0x0000002e0b2f7220 */ /* 0x080fe20000410000 */
[----:B------:R-:W-:-:S03]  /*3ad0*/  FMUL.FTZ R46, R6, R46 ;  /* 0x0000002e062e7220 */ /* 0x000fc60000410000 */
[-C--:B------:R-:W-:Y:S01]  /*3ae0*/  FFMA.FTZ R6, R6, R45.reuse, -R47 ;  /* 0x0000002d06067223 */ /* 0x080fe2000001082f */
[----:B------:R-:W-:Y:S01]  /*3af0*/  FFMA.FTZ R11, R11, R45, R46 ;  /* 0x0000002d0b0b7223 */ /* 0x000fe2000001002e */
[--C-:B------:R-:W-:Y:S02]  /*3b00*/  HADD2.F32 R45, -RZ, R15.reuse.H0_H0 ;  /* 0x2000000fff2d7230 */ /* 0x100fe40000004100 */
[----:B------:R-:W-:Y:S02]  /*3b10*/  HADD2.F32 R15, -RZ, R15.H1_H1 ;  /* 0x3000000fff0f7230 */ /* 0x000fe40000004100 */
[----:B------:R-:W-:Y:S01]  /*3b20*/  HADD2.F32 R46, -RZ, R107.H1_H1 ;  /* 0x3000006bff2e7230 */ /* 0x000fe20000004100 */
[----:B------:R-:W-:Y:S02]  /*3b30*/  F2FP.F16.F32.PACK_AB R4, R11, R6 ;  /* 0x000000060b04723e */ /* 0x000fe400000000ff */
[-C--:B------:R-:W-:Y:S01]  /*3b40*/  FMUL.FTZ R108, R15, R106.reuse ;  /* 0x0000006a0f6c7220 */ /* 0x080fe20000410000 */
[----:B------:R-:W-:-:S03]  /*3b50*/  FMUL.FTZ R106, R45, R106 ;  /* 0x0000006a2d6a7220 */ /* 0x000fc60000410000 */
[-C--:B------:R-:W-:Y:S01]  /*3b60*/  FFMA.FTZ R108, R45, R46.reuse, -R108 ;  /* 0x0000002e2d6c7223 */ /* 0x080fe2000001086c */
[----:B------:R-:W-:-:S05]  /*3b70*/  FFMA.FTZ R15, R15, R46, R106 ;  /* 0x0000002e0f0f7223 */ /* 0x000fca000001006a */
[----:B------:R-:W-:-:S07]  /*3b80*/  F2FP.F16.F32.PACK_AB R6, R15, R108 ;  /* 0x0000006c0f06723e */ /* 0x000fce00000000ff */
.L_x_5216:
[----:B------:R-:W-:Y:S05]  /*3b90*/  BSYNC B3 ;  /* 0x0000000000037941 */ /* 0x000fea0003800000 */
.L_x_5215:
[----:B0-----:R4:W-:Y:S02]  /*3ba0*/  ST.E.128 desc[UR42][R12.64], R4 ;  /* 0x000000040c007985 */ /* 0x0019e4000c101d2a */
.L_x_5214:
[----:B------:R-:W-:Y:S05]  /*3bb0*/  BSYNC B2 ;  /* 0x0000000000027941 */ /* 0x000fea0003800000 */
.L_x_5213:
        /* <DEDUP_REMOVED lines=8> */
[--C-:B------:R-:W-:Y:S01]  /*3c40*/  SHF.R.U64 R15, R42, 0x10, R43.reuse ;  /* 0x000000102a0f7819 */ /* 0x100fe2000000122b */
[----:B0-----:R-:W-:Y:S01]  /*3c50*/  IMAD.MOV.U32 R11, RZ, RZ, R4 ;  /* 0x000000ffff0b7224 */ /* 0x001fe200078e0004 */
[----:B------:R-:W-:Y:S01]  /*3c60*/  SHF.R.U32.HI R42, RZ, 0x10, R43 ;  /* 0x00000010ff2a7819 */ /* 0x000fe2000001162b */
[----:B------:R-:W-:Y:S01]  /*3c70*/  HADD2.F32 R14, -RZ, R5.H1_H1 ;  /* 0x30000005ff0e7230 */ /* 0x000fe20000004100 */
[--C-:B------:R-:W-:Y:S01]  /*3c80*/  SHF.R.U64 R44, R40, 0x10, R41.reuse ;  /* 0x00000010282c7819 */ /* 0x100fe20000001229 */
[----:B------:R-:W-:Y:S01]  /*3c90*/  HADD2.F32 R15, -RZ, R15.H0_H0 ;  /* 0x2000000fff0f7230 */ /* 0x000fe20000004100 */
[----:B------:R-:W-:Y:S01]  /*3ca0*/  SHF.R.U32.HI R40, RZ, 0x10, R41 ;  /* 0x00000010ff287819 */ /* 0x000fe20000011629 */
[----:B------:R-:W-:Y:S02]  /*3cb0*/  HADD2.F32 R4, -RZ, R5.H0_H0 ;  /* 0x20000005ff047230 */ /* 0x000fe40000004100 */
[----:B------:R-:W-:Y:S02]  /*3cc0*/  HADD2.F32 R42, -RZ, R42.H0_H0 ;  /* 0x2000002aff2a7230 */ /* 0x000fe40000004100 */
[----:B------:R-:W-:Y:S01]  /*3cd0*/  FMUL.FTZ R43, R14, R15 ;  /* 0x0000000f0e2b7220 */ /* 0x000fe20000410000 */
[----:B------:R-:W-:-:S02]  /*3ce0*/  HADD2.F32 R41, -RZ, R7.H1_H1 ;  /* 0x30000007ff297230 */ /* 0x000fc40000004100 */
[C---:B------:R-:W-:Y:S01]  /*3cf0*/  FMUL.FTZ R15, R4.reuse, R15 ;  /* 0x0000000f040f7220 */ /* 0x040fe20000410000 */
[----:B------:R-:W-:Y:S02]  /*3d00*/  HADD2.F32 R5, -RZ, R44.H0_H0 ;  /* 0x2000002cff057230 */ /* 0x000fe40000004100 */
[----:B------:R-:W-:Y:S02]  /*3d10*/  HADD2.F32 R7, -RZ, R7.H0_H0 ;  /* 0x20000007ff077230 */ /* 0x000fe40000004100 */
[-C--:B------:R-:W-:Y:S01]  /*3d20*/  FMUL.FTZ R44, R41, R42.reuse ;  /* 0x0000002a292c7220 */ /* 0x080fe20000410000 */
[----:B------:R-:W-:Y:S02]  /*3d30*/  HADD2.F32 R40, -RZ, R40.H0_H0 ;  /* 0x20000028ff287230 */ /* 0x000fe40000004100 */
[-C--:B------:R-:W-:Y:S01]  /*3d40*/  FFMA.FTZ R4, R4, R5.reuse, -R43 ;  /* 0x0000000504047223 */ /* 0x080fe2000001082b */
[----:B------:R-:W-:Y:S01]  /*3d50*/  FFMA.FTZ R5, R14, R5, R15 ;  /* 0x000000050e057223 */ /* 0x000fe2000001000f */
[----:B------:R-:W-:Y:S01]  /*3d60*/  FMUL.FTZ R14, R7, R42 ;  /* 0x0000002a070e7220 */ /* 0x000fe20000410000 */
[----:B------:R-:W-:-:S02]  /*3d70*/  HADD2.F32 R15, -RZ, R11.H1_H1 ;  /* 0x3000000bff0f7230 */ /* 0x000fc40000004100 */
[-C--:B------:R-:W-:Y:S01]  /*3d80*/  FFMA.FTZ R7, R7, R40.reuse, -R44 ;  /* 0x0000002807077223 */ /* 0x080fe2000001082c */
[----:B------:R-:W-:Y:S02]  /*3d90*/  HADD2.F32 R44, -RZ, R109.H0_H0 ;  /* 0x2000006dff2c7230 */ /* 0x000fe40000004100 */
[----:B------:R-:W-:Y:S01]  /*3da0*/  FFMA.FTZ R14, R41, R40, R14 ;  /* 0x00000028290e7223 */ /* 0x000fe2000001000e */
[----:B------:R-:W-:Y:S01]  /*3db0*/  HADD2.F32 R42, -RZ, R104.H1_H1 ;  /* 0x30000068ff2a7230 */ /* 0x000fe20000004100 */
[----:B------:R-:W-:Y:S01]  /*3dc0*/  F2FP.F16.F32.PACK_AB R5, R5, R4 ;  /* 0x000000040505723e */ /* 0x000fe200000000ff */
[----:B------:R-:W-:Y:S02]  /*3dd0*/  HADD2.F32 R11, -RZ, R11.H0_H0 ;  /* 0x2000000bff0b7230 */ /* 0x000fe40000004100 */
[----:B------:R-:W-:Y:S01]  /*3de0*/  FMUL.FTZ R46, R15, R44 ;  /* 0x0000002c0f2e7220 */ /* 0x000fe20000410000 */
[----:B------:R-:W-:Y:S01]  /*3df0*/  HADD2.F32 R41, -RZ, R109.H1_H1 ;  /* 0x3000006dff297230 */ /* 0x000fe20000004100 */
[----:B------:R-:W-:Y:S01]  /*3e00*/  F2FP.F16.F32.PACK_AB R7, R14, R7 ;  /* 0x000000070e07723e */ /* 0x000fe200000000ff */
[----:B------:R-:W-:-:S02]  /*3e10*/  HADD2.F32 R40, -RZ, R6.H1_H1 ;  /* 0x30000006ff287230 */ /* 0x000fc40000004100 */
[C---:B------:R-:W-:Y:S01]  /*3e20*/  FMUL.FTZ R44, R11.reuse, R44 ;  /* 0x0000002c0b2c7220 */ /* 0x040fe20000410000 */
[----:B------:R-:W-:Y:S02]  /*3e30*/  HADD2.F32 R6, -RZ, R6.H0_H0 ;  /* 0x20000006ff067230 */ /* 0x000fe40000004100 */
[-C--:B------:R-:W-:Y:S01]  /*3e40*/  FFMA.FTZ R46, R11, R42.reuse, -R46 ;  /* 0x0000002a0b2e7223 */ /* 0x080fe2000001082e */
[----:B------:R-:W-:Y:S02]  /*3e50*/  HADD2.F32 R11, -RZ, R104.H0_H0 ;  /* 0x20000068ff0b7230 */ /* 0x000fe40000004100 */
[-C--:B------:R-:W-:Y:S01]  /*3e60*/  FMUL.FTZ R43, R40, R41.reuse ;  /* 0x00000029282b7220 */ /* 0x080fe20000410000 */
[----:B------:R-:W-:Y:S01]  /*3e70*/  FFMA.FTZ R15, R15, R42, R44 ;  /* 0x0000002a0f0f7223 */ /* 0x000fe2000001002c */
[C---:B------:R-:W-:Y:S02]  /*3e80*/  FMUL.FTZ R41, R6.reuse, R41 ;  /* 0x0000002906297220 */ /* 0x040fe40000410000 */
[----:B------:R-:W-:-:S02]  /*3e90*/  FFMA.FTZ R43, R6, R11, -R43 ;  /* 0x0000000b062b7223 */ /* 0x000fc4000001082b */
[----:B------:R-:W-:Y:S01]  /*3ea0*/  FFMA.FTZ R40, R40, R11, R41 ;  /* 0x0000000b28287223 */ /* 0x000fe20000010029 */
[----:B------:R-:W-:-:S04]  /*3eb0*/  F2FP.F16.F32.PACK_AB R4, R15, R46 ;  /* 0x0000002e0f04723e */ /* 0x000fc800000000ff */
[----:B------:R-:W-:-:S07]  /*3ec0*/  F2FP.F16.F32.PACK_AB R6, R40, R43 ;  /* 0x0000002b2806723e */ /* 0x000fce00000000ff */
.L_x_5218:
[----:B------:R-:W-:Y:S05]  /*3ed0*/  BSYNC B2 ;  /* 0x0000000000027941 */ /* 0x000fea0003800000 */
.L_x_5217:
[----:B0-----:R0:W-:Y:S02]  /*3ee0*/  ST.E.128 desc[UR42][R12.64], R4 ;  /* 0x000000040c007985 */ /* 0x0011e4000c101d2a */
.L_x_5212:
[----:B------:R-:W-:Y:S05]  /*3ef0*/  BSYNC B1 ;  /* 0x0000000000017941 */ /* 0x000fea0003800000 */
.L_x_5211:
[----:B------:R-:W-:-:S03]  /*3f00*/  UMOV UR4, 0xffffffff ;  /* 0xffffffff00047882 */ /* 0x000fc60000000000 */
[----:B------:R-:W-:Y:S05]  /*3f10*/  BRA.DIV UR4, `(.L_x_5219) ;  /* 0x0000019e04a47947 */ /* 0x000fea000b800000 */
[----:B-1----:R-:W1:Y:S04]  /*3f20*/  SHFL.IDX PT, R97, R97, 0x1, 0x1c1f ;  /* 0x003c1f0061617f89 */ /* 0x002e6800000e0000 */
[----:B---3--:R3:W0:Y:S02]  /*3f30*/  SHFL.IDX PT, R14, R95, 0x1, 0x1c1f ;  /* 0x003c1f005f0e7f89 */ /* 0x00862400000e0000 */
.L_x_5494:
        /* <DEDUP_REMOVED lines=13> */
[--C-:B------:R-:W-:Y:S01]  /*4010*/  SHF.R.U32.HI R40, RZ, 0x10, R39.reuse ;  /* 0x00000010ff287819 */ /* 0x100fe20000011627 */
[----:B------:R-:W-:Y:S01]  /*4020*/  HADD2.F32 R6, -RZ, R5.H1_H1 ;  /* 0x30000005ff067230 */ /* 0x000fe20000004100 */
[----:B------:R-:W-:Y:S01]  /*4030*/  SHF.R.U64 R37, R38, 0x10, R39 ;  /* 0x0000001026257819 */ /* 0x000fe20000001227 */
        /* <DEDUP_REMOVED lines=11> */
[----:B------:R-:W-:-:S02]  /*40f0*/  HADD2.F32 R7, -RZ, R102.H0_H0 ;  /* 0x20000066ff077230 */ /* 0x000fc40000004100 */
[----:B------:R-:W-:Y:S01]  /*4100*/  FFMA.FTZ R41, R15, R38, R40 ;  /* 0x000000260f297223 */ /* 0x000fe20000010028 */
[-C--:B------:R-:W-:Y:S01]  /*4110*/  FFMA.FTZ R42, R5, R36.reuse, -R42 ;  /* 0x00000024052a7223 */ /* 0x080fe2000001082a */
[----:B------:R-:W-:Y:S01]  /*4120*/  FFMA.FTZ R39, R6, R36, R37 ;  /* 0x0000002406277223 */ /* 0x000fe20000010025 */
[--C-:B------:R-:W-:Y:S02]  /*4130*/  HADD2.F32 R15, -RZ, R103.reuse.H0_H0 ;  /* 0x20000067ff0f7230 */ /* 0x100fe40000004100 */
[----:B------:R-:W-:Y:S02]  /*4140*/  HADD2.F32 R103, -RZ, R103.H1_H1 ;  /* 0x30000067ff677230 */ /* 0x000fe40000004100 */
[--C-:B------:R-:W-:Y:S02]  /*4150*/  HADD2.F32 R5, -RZ, R4.reuse.H1_H1 ;  /* 0x30000004ff057230 */ /* 0x100fe40000004100 */
[----:B------:R-:W-:Y:S02]  /*4160*/  HADD2.F32 R6, -RZ, R11.H1_H1 ;  /* 0x3000000bff067230 */ /* 0x000fe40000004100 */
[----:B------:R-:W-:-:S02]  /*4170*/  HADD2.F32 R4, -RZ, R4.H0_H0 ;  /* 0x20000004ff047230 */ /* 0x000fc40000004100 */
[----:B------:R-:W-:Y:S01]  /*4180*/  FMUL.FTZ R37, R5, R15 ;  /* 0x0000000f05257220 */ /* 0x000fe20000410000 */
[----:B------:R-:W-:Y:S02]  /*4190*/  HADD2.F32 R11, -RZ, R11.H0_H0 ;  /* 0x2000000bff0b7230 */ /* 0x000fe40000004100 */
[----:B------:R-:W-:Y:S01]  /*41a0*/  FMUL.FTZ R38, R6, R103 ;  /* 0x0000006706267220 */ /* 0x000fe20000410000 */
[----:B------:R-:W-:Y:S02]  /*41b0*/  HADD2.F32 R102, -RZ, R102.H1_H1 ;  /* 0x30000066ff667230 */ /* 0x000fe40000004100 */
[C---:B------:R-:W-:Y:S01]  /*41c0*/  FMUL.FTZ R36, R4.reuse, R15 ;  /* 0x0000000f04247220 */ /* 0x040fe20000410000 */
[----:B------:R-:W-:Y:S01]  /*41d0*/  FFMA.FTZ R37, R4, R7, -R37 ;  /* 0x0000000704257223 */ /* 0x000fe20000010825 */
[----:B------:R-:W-:Y:S02]  /*41e0*/  FMUL.FTZ R103, R11, R103 ;  /* 0x000000670b677220 */ /* 0x000fe40000410000 */
[----:B------:R-:W-:Y:S01]  /*41f0*/  FFMA.FTZ R36, R5, R7, R36 ;  /* 0x0000000705247223 */ /* 0x000fe20000010024 */
[-C--:B------:R-:W-:Y:S01]  /*4200*/  FFMA.FTZ R38, R11, R102.reuse, -R38 ;  /* 0x000000660b267223 */ /* 0x080fe20000010826 */
[----:B------:R-:W-:Y:S01]  /*4210*/  FFMA.FTZ R103, R6, R102, R103 ;  /* 0x0000006606677223 */ /* 0x000fe20000010067 */
[----:B------:R-:W-:-:S02]  /*4220*/  F2FP.F16.F32.PACK_AB R5, R39, R42 ;  /* 0x0000002a2705723e */ /* 0x000fc400000000ff */
[----:B------:R-:W-:Y:S02]  /*4230*/  F2FP.F16.F32.PACK_AB R7, R41, R44 ;  /* 0x0000002c2907723e */ /* 0x000fe400000000ff */
[----:B------:R-:W-:Y:S02]  /*4240*/  F2FP.F16.F32.PACK_AB R4, R36, R37 ;  /* 0x000000252404723e */ /* 0x000fe400000000ff */
[----:B------:R-:W-:-:S07]  /*4250*/  F2FP.F16.F32.PACK_AB R6, R103, R38 ;  /* 0x000000266706723e */ /* 0x000fce00000000ff */
.L_x_5224:
[----:B------:R-:W-:Y:S05]  /*4260*/  BSYNC B2 ;  /* 0x0000000000027941 */ /* 0x000fea0003800000 */
.L_x_5223:
[----:B----4-:R0:W-:Y:S02]  /*4270*/  ST.E.128 desc[UR42][R12.64], R4 ;  /* 0x000000040c007985 */ /* 0x0101e4000c101d2a */
.L_x_5222:
[----:B------:R-:W-:Y:S05]  /*4280*/  BSYNC B1 ;  /* 0x0000000000017941 */ /* 0x000fea0003800000 */
.L_x_5221:
        /* <DEDUP_REMOVED lines=49> */
.L_x_5226:
[----:B------:R-:W-:Y:S05]  /*45a0*/  BSYNC B1 ;  /* 0x0000000000017941 */ /* 0x000fea0003800000 */
.L_x_5225:
[----:B----4-:R0:W-:Y:S01]  /*45b0*/  ST.E.128 desc[UR42][R12.64], R4 ;  /* 0x000000040c007985 */ /* 0x0101e2000c101d2a */
[----:B------:R-:W-:Y:S05]  /*45c0*/  BRA `(.L_x_5220) ;  /* 0x0000001800247947 */ /* 0x000fea0003800000 */
.L_x_5202:
        /* <DEDUP_REMOVED lines=39> */
[----:B------:R-:W-:Y:S02]  /*4840*/  PLOP3.LUT P3, PT, PT, PT, UP0, 0x80, 0x0 ;  /* 0x000000000000781c */ /* 0x000fe40003f6f008 */
[----:B---3--:R-:W-:Y:S01]  /*4850*/  MOV R11, R6 ;  /* 0x00000006000b7202 */ /* 0x008fe20000000f00 */
[----:B------:R-:W-:Y:S02]  /*4860*/  IMAD.MOV.U32 R44, RZ, RZ, R7 ;  /* 0x000000ffff2c7224 */ /* 0x000fe400078e0007 */
[----:B------:R-:W-:Y:S01]  /*4870*/  IMAD.MOV.U32 R45, RZ, RZ, R4 ;  /* 0x000000ffff2d7224 */ /* 0x000fe200078e0004 */
[----:B------:R-:W-:Y:S01]  /*4880*/  PRMT R114, R11, 0x7610, R114 ;  /* 0x000076100b727816 */ /* 0x000fe20000000072 */
[----:B------:R-:W-:-:S03]  /*4890*/  IMAD.MOV.U32 R46, RZ, RZ, R5 ;  /* 0x000000ffff2e7224 */ /* 0x000fc600078e0005 */
[----:B------:R-:W-:Y:S02]  /*48a0*/  PRMT R110, R44, 0x5410, R45 ;  /* 0x000054102c6e7816 */ /* 0x000fe4000000002d */
[----:B------:R-:W-:Y:S01]  /*48b0*/  PRMT R101, R46, 0x7610, R101 ;  /* 0x000076102e657816 */ /* 0x000fe20000000065 */
[----:B----4-:R-:W-:Y:S02]  /*48c0*/  IMAD.MOV.U32 R11, RZ, RZ, R34 ;  /* 0x000000ffff0b7224 */ /* 0x010fe400078e0022 */
[----:B0-----:R-:W-:Y:S02]  /*48d0*/  IMAD.MOV.U32 R12, RZ, RZ, R35 ;  /* 0x000000ffff0c7224 */ /* 0x001fe400078e0023 */
[----:B------:R-:W-:Y:S01]  /*48e0*/  IMAD.MOV.U32 R13, RZ, RZ, R32 ;  /* 0x000000ffff0d7224 */ /* 0x000fe200078e0020 */
[----:B------:R-:W-:Y:S01]  /*48f0*/  PRMT R114, R114, 0x5410, R11 ;  /* 0x0000541072727816 */ /* 0x000fe2000000000b */
[----:B------:R-:W-:-:S03]  /*4900*/  IMAD.MOV.U32 R14, RZ, RZ, R33 ;  /* 0x000000ffff0e7224 */ /* 0x000fc600078e0021 */
[----:B------:R-:W-:Y:S02]  /*4910*/  PRMT R112, R12, 0x5410, R13 ;  /* 0x000054100c707816 */ /* 0x000fe4000000000d */
[----:B------:R-:W-:Y:S01]  /*4920*/  PRMT R113, R14, 0x7610, R113 ;  /* 0x000076100e717816 */ /* 0x000fe20000000071 */
[----:B--2---:R-:W-:Y:S01]  /*4930*/  IMAD.MOV.U32 R11, RZ, RZ, R38 ;  /* 0x000000ffff0b7224 */ /* 0x004fe200078e0026 */
[----:B------:R-:W-:Y:S01]  /*4940*/  MOV R14, R37 ;  /* 0x00000025000e7202 */ /* 0x000fe20000000f00 */
        /* <DEDUP_REMOVED lines=12> */
[----:B------:R-:W-:Y:S02]  /*4a10*/  PRMT R105, R105, 0x5410, R13 ;  /* 0x0000541069697816 */ /* 0x000fe4000000000d */
[----:B------:R-:W-:Y:S01]  /*4a20*/  PRMT R109, R109, 0x5410, R14 ;  /* 0x000054106d6d7816 */ /* 0x000fe2000000000e */
[----:B------:R-:W-:Y:S06]  /*4a30*/  @!P3 BRA `(.L_x_5227) ;  /* 0x000000000004b947 */ /* 0x000fec0003800000 */
[----:B------:R-:W-:Y:S01]  /*4a40*/  BPT.TRAP 0x1 ;  /* 0x000000040000795c */ /* 0x000fe20000300000 */
.L_x_5227:
[----:B------:R-:W-:Y:S01]  /*4a50*/  IMAD R87, R19, 0x8, R22 ;  /* 0x0000000813577824 */ /* 0x000fe200078e0216 */
[----:B------:R-:W-:Y:S01]  /*4a60*/  SHF.L.U32 R93, R210, 0x1f, RZ ;  /* 0x0000001fd25d7819 */ /* 0x000fe200000006ff */
[----:B------:R-:W0:Y:S01]  /*4a70*/  LDC R94, c[0x0][0x2f4] ;  /* 0x0000bd00ff5e7b82 */ /* 0x000e220000000800 */
[----:B------:R-:W-:Y:S02]  /*4a80*/  BSSY B1, `(.L_x_5228) ;  /* 0x0000003000017945 */ /* 0x000fe40003800000 */
[----:B------:R-:W1:Y:S02]  /*4a90*/  SYNCS.PHASECHK.TRANS64.TRYWAIT P4, [R87+URZ+0x22890], R93 ;  /* 0x0228905d570075a7 */ /* 0x000e64000808017f */
[----:B-1----:R-:W-:Y:S05]  /*4aa0*/  @!P4 BRA `(.L_x_5229) ;  /* 0x000001940008c947 */ /* 0x002fea0003800000 */
.L_x_5495:
[----:B------:R-:W-:Y:S05]  /*4ab0*/  BSYNC B1 ;  /* 0x0000000000017941 */ /* 0x000fea0003800000 */
.L_x_5228:
[----:B------:R-:W-:Y:S01]  /*4ac0*/  UMOV UR4, 0xffffffff ;  /* 0xffffffff00047882 */ /* 0x000fe20000000000 */
[----:B0-----:R-:W-:Y:S02]  /*4ad0*/  IMAD.IADD R100, R94, 0x1, -R61 ;  /* 0x000000015e647824 */ /* 0x001fe400078e0a3d */
[----:B------:R-:W-:Y:S05]  /*4ae0*/  BRA.DIV UR4, `(.L_x_5230) ;  /* 0x00000196040c7947 */ /* 0x000fea000b800000 */
[----:B------:R0:W2:Y:S04]  /*4af0*/  SHFL.IDX PT, R99, R97, RZ, 0x1c1f ;  /* 0x001c1fff61637589 */ /* 0x0000a800000e0000 */
[----:B------:R0:W3:Y:S02]  /*4b00*/  SHFL.IDX PT, R98, R95, RZ, 0x1c1f ;  /* 0x001c1fff5f627589 */ /* 0x0000e400000e0000 */
.L_x_5499:
        /* <DEDUP_REMOVED lines=32> */
[----:B------:R-:W-:Y:S01]  /*4d10*/  SHF.R.U64 R4, R4, 0x10, R5 ;  /* 0x0000001004047819 */ /* 0x000fe20000001205 */
[----:B------:R-:W-:Y:S01]  /*4d20*/  FFMA.FTZ R96, R96, R101, R113 ;  /* 0x0000006560607223 */ /* 0x000fe20000010071 */
[----:B------:R-:W-:Y:S01]  /*4d30*/  HADD2.F32 R101, -RZ, R45.H1_H1 ;  /* 0x3000002dff657230 */ /* 0x000fe20000004100 */
[----:B------:R-:W-:Y:S01]  /*4d40*/  SHF.R.U64 R34, R34, 0x10, R35 ;  /* 0x0000001022227819 */ /* 0x000fe20000001223 */
[----:B------:R-:W-:Y:S02]  /*4d50*/  HADD2.F32 R45, -RZ, R13.H1_H1 ;  /* 0x3000000dff2d7230 */ /* 0x000fe40000004100 */
[----:B------:R-:W-:Y:S02]  /*4d60*/  HADD2.F32 R5, -RZ, R32.H0_H0 ;  /* 0x20000020ff057230 */ /* 0x000fe40000004100 */
[-C--:B------:R-:W-:Y:S01]  /*4d70*/  FMUL.FTZ R108, R101, R104.reuse ;  /* 0x00000068656c7220 */ /* 0x080fe20000410000 */
[----:B------:R-:W-:-:S03]  /*4d80*/  FMUL.FTZ R104, R45, R104 ;  /* 0x000000682d687220 */ /* 0x000fc60000410000 */
[-C--:B------:R-:W-:Y:S01]  /*4d90*/  FFMA.FTZ R45, R45, R106.reuse, -R108 ;  /* 0x0000006a2d2d7223 */ /* 0x080fe2000001086c */
[----:B------:R-:W-:Y:S02]  /*4da0*/  HADD2.F32 R108, -RZ, R112.H0_H0 ;  /* 0x20000070ff6c7230 */ /* 0x000fe40000004100 */
[----:B------:R-:W-:Y:S01]  /*4db0*/  FFMA.FTZ R13, R101, R106, R104 ;  /* 0x0000006a650d7223 */ /* 0x000fe20000010068 */
[----:B------:R-:W-:Y:S01]  /*4dc0*/  MOV R101, R47 ;  /* 0x0000002f00657202 */ /* 0x000fe20000000f00 */
[----:B------:R-:W-:Y:S01]  /*4dd0*/  IMAD.MOV.U32 R47, RZ, RZ, R15 ;  /* 0x000000ffff2f7224 */ /* 0x000fe200078e000f */
[----:B------:R-:W-:Y:S01]  /*4de0*/  F2FP.F16.F32.PACK_AB R45, R45, R102 ;  /* 0x000000662d2d723e */ /* 0x000fe200000000ff */
[----:B------:R-:W-:Y:S01]  /*4df0*/  HADD2.F32 R104, -RZ, R110.H0_H0 ;  /* 0x2000006eff687230 */ /* 0x000fe20000004100 */
[----:B------:R-:W-:Y:S01]  /*4e00*/  F2FP.F16.F32.PACK_AB R96, R13, R96 ;  /* 0x000000600d60723e */ /* 0x000fe200000000ff */
[----:B------:R-:W-:Y:S02]  /*4e10*/  HADD2.F32 R33, -RZ, R101.H0_H0 ;  /* 0x20000065ff217230 */ /* 0x000fe40000004100 */
[----:B------:R-:W-:-:S02]  /*4e20*/  HADD2.F32 R15, -RZ, R47.H0_H0 ;  /* 0x2000002fff0f7230 */ /* 0x000fc40000004100 */
[----:B------:R-:W-:Y:S02]  /*4e30*/  HADD2.F32 R112, -RZ, R112.H1_H1 ;  /* 0x30000070ff707230 */ /* 0x000fe40000004100 */
[-C--:B------:R-:W-:Y:S01]  /*4e40*/  FMUL.FTZ R106, R33, R108.reuse ;  /* 0x0000006c216a7220 */ /* 0x080fe20000410000 */
[----:B------:R-:W-:Y:S02]  /*4e50*/  IMAD.MOV.U32 R13, RZ, RZ, R45 ;  /* 0x000000ffff0d7224 */ /* 0x000fe400078e002d */
[C---:B------:R-:W-:Y:S01]  /*4e60*/  FMUL.FTZ R108, R15.reuse, R108 ;  /* 0x0000006c0f6c7220 */ /* 0x040fe20000410000 */
[----:B------:R-:W-:Y:S02]  /*4e70*/  IMAD.MOV.U32 R45, RZ, RZ, R96 ;  /* 0x000000ffff2d7224 */ /* 0x000fe400078e0060 */
[-C--:B------:R-:W-:Y:S01]  /*4e80*/  FFMA.FTZ R15, R15, R104.reuse, -R106 ;  /* 0x000000680f0f7223 */ /* 0x080fe2000001086a */
[----:B------:R-:W-:Y:S02]  /*4e90*/  HADD2.F32 R106, -RZ, R101.H1_H1 ;  /* 0x30000065ff6a7230 */ /* 0x000fe40000004100 */
[----:B------:R-:W-:Y:S01]  /*4ea0*/  FFMA.FTZ R33, R33, R104, R108 ;  /* 0x0000006821217223 */ /* 0x000fe2000001006c */
[----:B------:R-:W-:Y:S01]  /*4eb0*/  SHF.R.U32.HI R104, RZ, 0x10, R35 ;  /* 0x00000010ff687819 */ /* 0x000fe20000011623 */
[----:B------:R-:W-:Y:S01]  /*4ec0*/  HADD2.F32 R35, -RZ, R114.H0_H0 ;  /* 0x20000072ff237230 */ /* 0x000fe20000004100 */
[----:B------:R-:W-:-:S02]  /*4ed0*/  SHF.R.U32.HI R108, RZ, 0x10, R7 ;  /* 0x00000010ff6c7819 */ /* 0x000fc40000011607 */
[----:B------:R-:W-:Y:S01]  /*4ee0*/  SHF.R.U64 R7, R6, 0x10, R7 ;  /* 0x0000001006077819 */ /* 0x000fe20000001207 */
[----:B------:R-:W-:Y:S02]  /*4ef0*/  HADD2.F32 R101, -RZ, R104.H0_H0 ;  /* 0x20000068ff657230 */ /* 0x000fe40000004100 */
[----:B------:R-:W-:Y:S02]  /*4f00*/  HADD2.F32 R104, -RZ, R47.H1_H1 ;  /* 0x3000002fff687230 */ /* 0x000fe40000004100 */
[----:B------:R-:W-:Y:S02]  /*4f10*/  HADD2.F32 R47, -RZ, R108.H0_H0 ;  /* 0x2000006cff2f7230 */ /* 0x000fe40000004100 */
[-C--:B------:R-:W-:Y:S01]  /*4f20*/  FMUL.FTZ R111, R106, R101.reuse ;  /* 0x000000656a6f7220 */ /* 0x080fe20000410000 */
[----:B------:R-:W-:Y:S02]  /*4f30*/  HADD2.F32 R108, -RZ, R110.H1_H1 ;  /* 0x3000006eff6c7230 */ /* 0x000fe40000004100 */
[----:B------:R-:W-:Y:S01]  /*4f40*/  FMUL.FTZ R101, R104, R101 ;  /* 0x0000006568657220 */ /* 0x000fe20000410000 */
[----:B------:R-:W-:-:S02]  /*4f50*/  HADD2.F32 R7, -RZ, R7.H0_H0 ;  /* 0x20000007ff077230 */ /* 0x000fc40000004100 */
[-C--:B------:R-:W-:Y:S01]  /*4f60*/  FFMA.FTZ R104, R104, R47.reuse, -R111 ;  /* 0x0000002f68687223 */ /* 0x080fe2000001086f */
[----:B------:R-:W-:Y:S01]  /*4f70*/  FFMA.FTZ R106, R106, R47, R101 ;  /* 0x0000002f6a6a7223 */ /* 0x000fe20000010065 */
[----:B------:R-:W-:Y:S02]  /*4f80*/  HADD2.F32 R47, -RZ, R44.H0_H0 ;  /* 0x2000002cff2f7230 */ /* 0x000fe40000004100 */
[----:B------:R-:W-:Y:S01]  /*4f90*/  HADD2.F32 R101, -RZ, R12.H0_H0 ;  /* 0x2000000cff657230 */ /* 0x000fe20000004100 */
[----:B------:R-:W-:Y:S01]  /*4fa0*/  F2FP.F16.F32.PACK_AB R15, R104, R15 ;  /* 0x0000000f680f723e */ /* 0x000fe200000000ff */
[----:B------:R-:W-:Y:S02]  /*4fb0*/  HADD2.F32 R44, -RZ, R44.H1_H1 ;  /* 0x3000002cff2c7230 */ /* 0x000fe40000004100 */
[-C--:B------:R-:W-:Y:S01]  /*4fc0*/  FMUL.FTZ R110, R47, R112.reuse ;  /* 0x000000702f6e7220 */ /* 0x080fe20000410000 */
[----:B------:R-:W-:Y:S02]  /*4fd0*/  HADD2.F32 R12, -RZ, R12.H1_H1 ;  /* 0x3000000cff0c7230 */ /* 0x000fe40000004100 */
[C---:B------:R-:W-:Y:S01]  /*4fe0*/  FMUL.FTZ R112, R101.reuse, R112 ;  /* 0x0000007065707220 */ /* 0x040fe20000410000 */
[----:B------:R-:W-:Y:S01]  /*4ff0*/  F2FP.F16.F32.PACK_AB R33, R106, R33 ;  /* 0x000000216a21723e */ /* 0x000fe200000000ff */
[-C--:B------:R-:W-:Y:S01]  /*5000*/  FFMA.FTZ R110, R101, R108.reuse, -R110 ;  /* 0x0000006c656e7223 */ /* 0x080fe2000001086e */
[----:B------:R-:W-:Y:S01]  /*5010*/  FMUL.FTZ R101, R44, R5 ;  /* 0x000000052c657220 */ /* 0x000fe20000410000 */
[----:B------:R-:W-:Y:S01]  /*5020*/  FFMA.FTZ R112, R47, R108, R112 ;  /* 0x0000006c2f707223 */ /* 0x000fe20000010070 */
[----:B------:R-:W-:-:S02]  /*5030*/  HADD2.F32 R47, -RZ, R4.H0_H0 ;  /* 0x20000004ff2f7230 */ /* 0x000fc40000004100 */
[C---:B------:R-:W-:Y:S01]  /*5040*/  FMUL.FTZ R111, R12.reuse, R5 ;  /* 0x000000050c6f7220 */ /* 0x040fe20000410000 */
[--C-:B------:R-:W-:Y:S02]  /*5050*/  HADD2.F32 R4, -RZ, R14.reuse.H0_H0 ;  /* 0x2000000eff047230 */ /* 0x100fe40000004100 */
[----:B------:R-:W-:Y:S02]  /*5060*/  HADD2.F32 R14, -RZ, R14.H1_H1 ;  /* 0x3000000eff0e7230 */ /* 0x000fe40000004100 */
[-C--:B------:R-:W-:Y:S01]  /*5070*/  FFMA.FTZ R5, R12, R47.reuse, -R101 ;  /* 0x0000002f0c057223 */ /* 0x080fe20000010865 */
[----:B------:R-:W-:Y:S02]  /*5080*/  HADD2.F32 R101, -RZ, R114.H1_H1 ;  /* 0x30000072ff657230 */ /* 0x000fe40000004100 */
[----:B------:R-:W-:Y:S01]  /*5090*/  FFMA.FTZ R47, R44, R47, R111 ;  /* 0x0000002f2c2f7223 */ /* 0x000fe2000001006f */
[--C-:B------:R-:W-:Y:S02]  /*50a0*/  HADD2.F32 R12, -RZ, R46.reuse.H0_H0 ;  /* 0x2000002eff0c7230 */ /* 0x100fe40000004100 */
[----:B------:R-:W-:Y:S01]  /*50b0*/  HADD2.F32 R46, -RZ, R46.H1_H1 ;  /* 0x3000002eff2e7230 */ /* 0x000fe20000004100 */
[----:B------:R-:W-:-:S02]  /*50c0*/  F2FP.F16.F32.PACK_AB R44, R5, R110 ;  /* 0x0000006e052c723e */ /* 0x000fc400000000ff */
[-C--:B------:R-:W-:Y:S01]  /*50d0*/  FMUL.FTZ R111, R12, R101.reuse ;  /* 0x000000650c6f7220 */ /* 0x080fe20000410000 */
[C---:B------:R-:W-:Y:S01]  /*50e0*/  FMUL.FTZ R101, R4.reuse, R101 ;  /* 0x0000006504657220 */ /* 0x040fe20000410000 */
[----:B------:R-:W-:Y:S02]  /*50f0*/  F2FP.F16.F32.PACK_AB R47, R47, R112 ;  /* 0x000000702f2f723e */ /* 0x000fe400000000ff */
[-C--:B------:R-:W-:Y:S01]  /*5100*/  FFMA.FTZ R4, R4, R35.reuse, -R111 ;  /* 0x0000002304047223 */ /* 0x080fe2000001086f */
[----:B------:R-:W-:Y:S01]  /*5110*/  FFMA.FTZ R12, R12, R35, R101 ;  /* 0x000000230c0c7223 */ /* 0x000fe20000010065 */
[----:B------:R-:W-:-:S05]  /*5120*/  HADD2.F32 R35, -RZ, R34.H0_H0 ;  /* 0x20000022ff237230 */ /* 0x000fca0000004100 */
[-C--:B------:R-:W-:Y:S01]  /*5130*/  FMUL.FTZ R101, R46, R35.reuse ;  /* 0x000000232e657220 */ /* 0x080fe20000410000 */
[----:B------:R-:W-:-:S03]  /*5140*/  FMUL.FTZ R35, R14, R35 ;  /* 0x000000230e237220 */ /* 0x000fc60000410000 */
[-C--:B------:R-:W-:Y:S01]  /*5150*/  FFMA.FTZ R101, R14, R7.reuse, -R101 ;  /* 0x000000070e657223 */ /* 0x080fe20000010865 */
[----:B------:R-:W-:-:S04]  /*5160*/  FFMA.FTZ R35, R46, R7, R35 ;  /* 0x000000072e237223 */ /* 0x000fc80000010023 */
[----:B------:R-:W-:Y:S02]  /*5170*/  F2FP.F16.F32.PACK_AB R14, R101, R4 ;  /* 0x00000004650e723e */ /* 0x000fe400000000ff */
[----:B------:R-:W-:Y:S01]  /*5180*/  F2FP.F16.F32.PACK_AB R46, R35, R12 ;  /* 0x0000000c232e723e */ /* 0x000fe200000000ff */
[----:B------:R-:W-:Y:S02]  /*5190*/  IMAD.MOV.U32 R12, RZ, RZ, R44 ;  /* 0x000000ffff0c7224 */ /* 0x000fe400078e002c */
[----:B------:R-:W-:Y:S02]  /*51a0*/  IMAD.MOV.U32 R44, RZ, RZ, R47 ;  /* 0x000000ffff2c7224 */ /* 0x000fe400078e002f */
[----:B------:R-:W-:-:S07]  /*51b0*/  IMAD.MOV.U32 R47, RZ, RZ, R33 ;  /* 0x000000ffff2f7224 */ /* 0x000fce00078e0021 */
.L_x_5234:
[----:B------:R-:W-:Y:S05]  /*51c0*/  BSYNC B2 ;  /* 0x0000000000027941 */ /* 0x000fea0003800000 */
.L_x_5233:
        /* <DEDUP_REMOVED lines=8> */
.L_x_5232:
[----:B------:R-:W-:Y:S05]  /*5250*/  BSYNC B1 ;  /* 0x0000000000017941 */ /* 0x000fea0003800000 */
.L_x_5231:
[----:B------:R-:W-:-:S03]  /*5260*/  UMOV UR4, 0xffffffff ;  /* 0xffffffff00047882 */ /* 0x000fc60000000000 */
[----:B------:R-:W-:Y:S05]  /*5270*/  BRA.DIV UR4, `(.L_x_5235) ;  /* 0x0000018e04747947 */ /* 0x000fea000b800000 */
[----:B0-----:R-:W0:Y:S04]  /*5280*/  SHFL.IDX PT, R97, R97, 0x1, 0x1c1f ;  /* 0x003c1f0061617f89 */ /* 0x001e2800000e0000 */
[----:B------:R0:W0:Y:S02]  /*5290*/  SHFL.IDX PT, R96, R95, 0x1, 0x1c1f ;  /* 0x003c1f005f607f89 */ /* 0x00002400000e0000 */
.L_x_5503:
        /* <DEDUP_REMOVED lines=12> */
[----:B------:R-:W-:Y:S01]  /*5360*/  LEA.HI R100, R5, R100, RZ, 0x4 ;  /* 0x0000006405647211 */ /* 0x000fe200078f20ff */
[----:B------:R-:W-:Y:S01]  /*5370*/  IMAD R5, R19, 0x1800, R74 ;  /* 0x0000180013057824 */ /* 0x000fe200078e024a */
[----:B------:R-:W-:-:S02]  /*5380*/  LOP3.LUT R7, R7, 0x1c0, RZ, 0xc0, !PT ;  /* 0x000001c007077812 */ /* 0x000fc400078ec0ff */
[----:B------:R-:W-:Y:S01]  /*5390*/  LEA.HI.SX32 R11, R100, R69, 0x1c ;  /* 0x00000045640b7211 */ /* 0x000fe200078fe2ff */
[----:B------:R-:W-:Y:S01]  /*53a0*/  IMAD R5, R5, 0x2, R22 ;  /* 0x0000000205057824 */ /* 0x000fe200078e0216 */
[----:B------:R-:W-:Y:S02]  /*53b0*/  LOP3.LUT R4, R4, 0x1c0, RZ, 0xc0, !PT ;  /* 0x000001c004047812 */ /* 0x000fe400078ec0ff */
[----:B------:R-:W-:Y:S01]  /*53c0*/  SHF.R.U32.HI R7, RZ, 0x3, R7 ;  /* 0x00000003ff077819 */ /* 0x000fe20000011607 */
[----:B------:R-:W-:Y:S01]  /*53d0*/  IMAD.SHL.U32 R11, R11, 0x8, RZ ;  /* 0x000000080b0b7824 */ /* 0x000fe200078e00ff */
[----:B------:R-:W-:-:S04]  /*53e0*/  LEA.HI.X R33, R70, R97, R72, 0x1, P4 ;  /* 0x0000006146217211 */ /* 0x000fc800020f0c48 */
[----:B------:R-:W-:-:S04]  /*53f0*/  LOP3.LUT R4, R4, 0x38, R11, 0xf8, !PT ;  /* 0x0000003804047812 */ /* 0x000fc800078ef80b */
[----:B------:R-:W-:-:S05]  /*5400*/  LOP3.LUT R4, R4, R7, RZ, 0x3c, !PT ;  /* 0x0000000704047212 */ /* 0x000fca00078e3cff */
[----:B----4-:R-:W-:-:S04]  /*5410*/  IMAD.IADD R4, R6, 0x1, R4 ;  /* 0x0000000106047824 */ /* 0x010fc800078e0204 */
[----:B------:R-:W-:-:S04]  /*5420*/  IMAD R7, R19, 0x1800, R4 ;  /* 0x0000180013077824 */ /* 0x000fc800078e0204 */
[----:B------:R-:W-:Y:S02]  /*5430*/  IMAD R12, R7, 0x2, R22 ;  /* 0x00000002070c7824 */ /* 0x000fe400078e0216 */
[----:B------:R-:W0:Y:S04]  /*5440*/  LDS.128 R4, [R5+0x1c400] ;  /* 0x01c4000005047984 */ /* 0x000e280000000c00 */
[----:B------:R-:W4:Y:S01]  /*5450*/  LDS.128 R12, [R12+0x1c400] ;  /* 0x01c400000c0c7984 */ /* 0x000f220000000c00 */
[----:B------:R-:W-:Y:S05]  /*5460*/  @P2 BRA `(.L_x_5237) ;  /* 0x00000004004c2947 */ /* 0x000fea0003800000 */
[----:B------:R-:W-:Y:S01]  /*5470*/  SHF.R.U64 R34, R36, 0x10, R37 ;  /* 0x0000001024227819 */ /* 0x000fe20000001225 */
[--C-:B---3--:R-:W-:Y:S01]  /*5480*/  HADD2.F32 R98, -RZ, R109.reuse.H1_H1 ;  /* 0x3000006dff627230 */ /* 0x108fe20000004100 */
[--C-:B------:R-:W-:Y:S01]  /*5490*/  SHF.R.U64 R36, R38, 0x10, R39.reuse ;  /* 0x0000001026247819 */ /* 0x100fe20000001227 */
[----:B------:R-:W-:Y:S01]  /*54a0*/  HADD2.F32 R46, -RZ, R109.H0_H0 ;  /* 0x2000006dff2e7230 */ /* 0x000fe20000004100 */
        /* <DEDUP_REMOVED lines=17> */
[-C--:B------:R-:W-:Y:S01]  /*55c0*/  FFMA.FTZ R5, R7, R46.reuse, -R100 ;  /* 0x0000002e07057223 */ /* 0x080fe20000010864 */
[C---:B------:R-:W-:Y:S01]  /*55d0*/  FMUL.FTZ R102, R40.reuse, R43 ;  /* 0x0000002b28667220 */ /* 0x040fe20000410000 */
[----:B------:R-:W-:Y:S01]  /*55e0*/  FFMA.FTZ R7, R41, R46, R98 ;  /* 0x0000002e29077223 */ /* 0x000fe20000010062 */
[----:B------:R-:W-:Y:S01]  /*55f0*/  FFMA.FTZ R40, R40, R44, -R45 ;  /* 0x0000002c28287223 */ /* 0x000fe2000001082d */
[----:B------:R-:W-:-:S02]  /*5600*/  HADD2.F32 R98, -RZ, R107.H1_H1 ;  /* 0x3000006bff627230 */ /* 0x000fc40000004100 */
[----:B------:R-:W-:Y:S01]  /*5610*/  FFMA.FTZ R44, R39, R44, R102 ;  /* 0x0000002c272c7223 */ /* 0x000fe20000010066 */
[--C-:B------:R-:W-:Y:S02]  /*5620*/  HADD2.F32 R41, -RZ, R15.reuse.H0_H0 ;  /* 0x2000000fff297230 */ /* 0x100fe40000004100 */
[----:B------:R-:W-:Y:S01]  /*5630*/  HADD2.F32 R43, -RZ, R15.H1_H1 ;  /* 0x3000000fff2b7230 */ /* 0x000fe20000004100 */
[----:B------:R-:W-:Y:S01]  /*5640*/  F2FP.F16.F32.PACK_AB R5, R40, R5 ;  /* 0x000000052805723e */ /* 0x000fe200000000ff */
[----:B------:R-:W-:Y:S02]  /*5650*/  HADD2.F32 R100, -RZ, R42.H0_H0 ;  /* 0x2000002aff647230 */ /* 0x000fe40000004100 */
[--C-:B------:R-:W-:Y:S02]  /*5660*/  HADD2.F32 R39, -RZ, R13.reuse.H1_H1 ;  /* 0x3000000dff277230 */ /* 0x100fe40000004100 */
[----:B------:R-:W-:Y:S02]  /*5670*/  HADD2.F32 R15, -RZ, R13.H0_H0 ;  /* 0x2000000dff0f7230 */ /* 0x000fe40000004100 */
[----:B------:R-:W-:Y:S01]  /*5680*/  FMUL.FTZ R102, R43, R100 ;  /* 0x000000642b667220 */ /* 0x000fe20000410000 */
[----:B------:R-:W-:-:S02]  /*5690*/  HADD2.F32 R46, -RZ, R107.H0_H0 ;  /* 0x2000006bff2e7230 */ /* 0x000fc40000004100 */
        /* <DEDUP_REMOVED lines=10> */
[--C-:B------:R-:W-:Y:S01]  /*5740*/  HADD2.F32 R98, -RZ, R105.reuse.H1_H1 ;  /* 0x30000069ff627230 */ /* 0x100fe20000004100 */
        /* <DEDUP_REMOVED lines=12> */
[----:B------:R-:W-:Y:S02]  /*5810*/  IMAD.MOV.U32 R7, RZ, RZ, R38 ;  /* 0x000000ffff077224 */ /* 0x000fe400078e0026 */
[-C--:B------:R-:W-:Y:S01]  /*5820*/  FFMA.FTZ R4, R35, R46.reuse, -R4 ;  /* 0x0000002e23047223 */ /* 0x080fe20000010804 */
[----:B------:R-:W-:Y:S01]  /*5830*/  FFMA.FTZ R12, R41, R46, R12 ;  /* 0x0000002e290c7223 */ /* 0x000fe2000001000c */
[-C--:B------:R-:W-:Y:S01]  /*5840*/  FFMA.FTZ R45, R39, R34.reuse, -R98 ;  /* 0x00000022272d7223 */ /* 0x080fe20000010862 */
[----:B------:R-:W-:Y:S01]  /*5850*/  FFMA.FTZ R43, R43, R34, R100 ;  /* 0x000000222b2b7223 */ /* 0x000fe20000010064 */
[----:B------:R-:W-:Y:S02]  /*5860*/  HADD2.F32 R35, -RZ, R14.H0_H0 ;  /* 0x2000000eff237230 */ /* 0x000fe40000004100 */
[----:B------:R-:W-:Y:S01]  /*5870*/  HADD2.F32 R39, -RZ, R103.H0_H0 ;  /* 0x20000067ff277230 */ /* 0x000fe20000004100 */
[----:B------:R-:W-:Y:S01]  /*5880*/  F2FP.F16.F32.PACK_AB R4, R45, R4 ;  /* 0x000000042d04723e */ /* 0x000fe200000000ff */
[----:B------:R-:W-:Y:S01]  /*5890*/  HADD2.F32 R41, -RZ, R37.H0_H0 ;  /* 0x20000025ff297230 */ /* 0x000fe20000004100 */
[----:B------:R-:W-:Y:S01]  /*58a0*/  F2FP.F16.F32.PACK_AB R12, R43, R12 ;  /* 0x0000000c2b0c723e */ /* 0x000fe200000000ff */
[----:B------:R-:W-:-:S02]  /*58b0*/  HADD2.F32 R34, -RZ, R6.H0_H0 ;  /* 0x20000006ff227230 */ /* 0x000fc40000004100 */
[----:B------:R-:W-:Y:S02]  /*58c0*/  HADD2.F32 R14, -RZ, R14.H1_H1 ;  /* 0x3000000eff0e7230 */ /* 0x000fe40000004100 */
[----:B------:R-:W-:Y:S02]  /*58d0*/  HADD2.F32 R103, -RZ, R103.H1_H1 ;  /* 0x30000067ff677230 */ /* 0x000fe40000004100 */
[----:B------:R-:W-:Y:S02]  /*58e0*/  HADD2.F32 R6, -RZ, R6.H1_H1 ;  /* 0x30000006ff067230 */ /* 0x000fe40000004100 */
[----:B------:R-:W-:Y:S01]  /*58f0*/  FMUL.FTZ R95, R14, R41 ;  /* 0x000000290e5f7220 */ /* 0x000fe20000410000 */
[----:B------:R-:W-:Y:S02]  /*5900*/  HADD2.F32 R37, -RZ, R36.H0_H0 ;  /* 0x20000024ff257230 */ /* 0x000fe40000004100 */
[-C--:B------:R-:W-:Y:S01]  /*5910*/  FMUL.FTZ R47, R35, R103.reuse ;  /* 0x00000067232f7220 */ /* 0x080fe20000410000 */
[----:B------:R-:W-:Y:S01]  /*5920*/  FMUL.FTZ R36, R34, R103 ;  /* 0x0000006722247220 */ /* 0x000fe20000410000 */
[----:B------:R-:W-:-:S02]  /*5930*/  FMUL.FTZ R41, R6, R41 ;  /* 0x0000002906297220 */ /* 0x000fc40000410000 */
[-C--:B------:R-:W-:Y:S01]  /*5940*/  FFMA.FTZ R47, R34, R39.reuse, -R47 ;  /* 0x00000027222f7223 */ /* 0x080fe2000001082f */
[----:B------:R-:W-:Y:S01]  /*5950*/  FFMA.FTZ R36, R35, R39, R36 ;  /* 0x0000002723247223 */ /* 0x000fe20000010024 */
[-C--:B------:R-:W-:Y:S01]  /*5960*/  FFMA.FTZ R6, R6, R37.reuse, -R95 ;  /* 0x0000002506067223 */ /* 0x080fe2000001085f */
[----:B------:R-:W-:-:S04]  /*5970*/  FFMA.FTZ R41, R14, R37, R41 ;  /* 0x000000250e297223 */ /* 0x000fc80000010029 */
[----:B------:R-:W-:Y:S02]  /*5980*/  F2FP.F16.F32.PACK_AB R6, R6, R47 ;  /* 0x0000002f0606723e */ /* 0x000fe400000000ff */
[----:B------:R-:W-:-:S07]  /*5990*/  F2FP.F16.F32.PACK_AB R14, R41, R36 ;  /* 0x00000024290e723e */ /* 0x000fce00000000ff */
.L_x_5237:
[----:B------:R-:W-:Y:S05]  /*59a0*/  BSYNC B1 ;  /* 0x0000000000017941 */ /* 0x000fea0003800000 */
.L_x_5236:
[----:B------:R-:W-:Y:S01]  /*59b0*/  ISETP.GE.AND P2, PT, R11, R94, PT ;  /* 0x0000005e0b00720c */ /* 0x000fe20003f46270 */
[----:B0-----:R0:W-:Y:S02]  /*59c0*/  ST.E.128 desc[UR42][R32.64], R4 ;  /* 0x0000000420007985 */ /* 0x0011e4000c101d2a */
[----:B0-----:R-:W-:Y:S01]  /*59d0*/  IMAD.MOV.U32 R4, RZ, RZ, R96 ;  /* 0x000000ffff047224 */ /* 0x001fe200078e0060 */
[----:B------:R-:W-:-:S09]  /*59e0*/  MOV R5, R97 ;  /* 0x0000006100057202 */ /* 0x000fd20000000f00 */
[----:B------:R-:W-:Y:S05]  /*59f0*/  @P2 BRA `(.L_x_5220) ;  /* 0x0000000400182947 */ /* 0x000fea0003800000 */
[----:B------:R-:W-:-:S05]  /*5a00*/  IMAD.WIDE R4, R11, 0x2, R4 ;  /* 0x000000020b047825 */ /* 0x000fca00078e0204 */
[----:B----4-:R0:W-:Y:S01]  /*5a10*/  ST.E.128 desc[UR42][R4.64], R12 ;  /* 0x0000000c04007985 */ /* 0x0101e2000c101d2a */
[----:B------:R-:W-:Y:S05]  /*5a20*/  BRA `(.L_x_5220) ;  /* 0x00000004000c7947 */ /* 0x000fea0003800000 */
.L_x_5201:
[----:B------:R-:W-:-:S06]  /*5a30*/  UISETP.NE.AND UP0, UPT, UR44, 0x3, UPT ;  /* 0x000000032c00788c */ /* 0x000fcc000bf05270 */
[----:B------:R-:W-:-:S13]  /*5a40*/  PLOP3.LUT P3, PT, PT, PT, UP0, 0x80, 0x0 ;  /* 0x000000000000781c */ /* 0x000fda0003f6f008 */
[----:B------:R-:W-:Y:S05]  /*5a50*/  @!P3 BRA `(.L_x_5238) ;  /* 0x000000000004b947 */ /* 0x000fea0003800000 */
[----:B------:R-:W-:Y:S01]  /*5a60*/  BPT.TRAP 0x1 ;  /* 0x000000040000795c */ /* 0x000fe20000300000 */
.L_x_5238:
[----:B------:R-:W-:Y:S01]  /*5a70*/  IMAD R87, R19, 0x8, R22 ;  /* 0x0000000813577824 */ /* 0x000fe200078e0216 */
[----:B------:R-:W-:Y:S01]  /*5a80*/  SHF.L.U32 R93, R210, 0x1f, RZ ;  /* 0x0000001fd25d7819 */ /* 0x000fe200000006ff */
[----:B------:R-:W-:Y:S01]  /*5a90*/  BSSY B1, `(.L_x_5239) ;  /* 0x0000004000017945 */ /* 0x000fe20003800000 */
[----:B------:R-:W-:Y:S02]  /*5aa0*/  SHF.R.S32.HI R90, RZ, 0x1f, R89 ;  /* 0x0000001fff5a7819 */ /* 0x000fe40000011459 */
[----:B------:R-:W0:Y:S02]  /*5ab0*/  SYNCS.PHASECHK.TRANS64.TRYWAIT P2, [R87+URZ+0x22890], R93 ;  /* 0x0228905d570075a7 */ /* 0x000e24000804017f */
[----:B0-----:R-:W-:Y:S05]  /*5ac0*/  @!P2 BRA `(.L_x_5240) ;  /* 0x0000018400aca947 */ /* 0x001fea0003800000 */
.L_x_5504:
[----:B------:R-:W-:Y:S05]  /*5ad0*/  BSYNC B1 ;  /* 0x0000000000017941 */ /* 0x000fea0003800000 */
.L_x_5239:
        /* <DEDUP_REMOVED lines=25> */
.L_x_5508:
        /* <DEDUP_REMOVED lines=13> */
.L_x_5243:
[----:B------:R-:W-:Y:S05]  /*5d40*/  BSYNC B1 ;  /* 0x0000000000017941 */ /* 0x000fea0003800000 */
.L_x_5242:
[----:B------:R-:W-:-:S03]  /*5d50*/  UMOV UR4, 0xffffffff ;  /* 0xffffffff00047882 */ /* 0x000fc60000000000 */
[----:B------:R-:W-:Y:S05]  /*5d60*/  BRA.DIV UR4, `(.L_x_5244) ;  /* 0x0000018604647947 */ /* 0x000fea000b800000 */
[----:B--2-4-:R2:W4:Y:S04]  /*5d70*/  SHFL.IDX PT, R5, R33, 0x1, 0x1c1f ;  /* 0x003c1f0021057f89 */ /* 0x01452800000e0000 */
[----:B---3--:R2:W3:Y:S02]  /*5d80*/  SHFL.IDX PT, R7, R32, 0x1, 0x1c1f ;  /* 0x003c1f0020077f89 */ /* 0x0084e400000e0000 */
.L_x_5512:
        /* <DEDUP_REMOVED lines=13> */
.L_x_5220:
[----:B------:R-:W-:Y:S05]  /*5e60*/  BSYNC B0 ;  /* 0x0000000000007941 */ /* 0x000fea0003800000 */
.L_x_5200:
        /* <DEDUP_REMOVED lines=17> */
.L_x_5246:
[----:B------:R-:W-:Y:S05]  /*5f80*/  BSYNC B0 ;  /* 0x0000000000007941 */ /* 0x000fea0003800000 */
.L_x_5245:
[----:B------:R-:W3:Y:S01]  /*5f90*/  SYNCS.PHASECHK.TRANS64.TRYWAIT P3, [R87+URZ+0x228b0], R93 ;  /* 0x0228b05d570075a7 */ /* 0x000ee2000806017f */
[----:B------:R-:W-:Y:S04]  /*5fa0*/  BSSY B0, `(.L_x_5247) ;  /* 0x0000002000007945 */ /* 0x000fe80003800000 */
[----:B---3--:R-:W-:Y:S05]  /*5fb0*/  @!P3 BRA `(.L_x_5248) ;  /* 0x00000184001cb947 */ /* 0x008fea0003800000 */
.L_x_5513:
[----:B------:R-:W-:Y:S05]  /*5fc0*/  BSYNC B0 ;  /* 0x0000000000007941 */ /* 0x000fea0003800000 */
.L_x_5247:
        /* <DEDUP_REMOVED lines=19> */
[----:B------:R-:W-:Y:S01]  /*6100*/  IMAD R34, R34, 0x2, R26 ;  /* 0x0000000222227824 */ /* 0x000fe200078e021a */
[----:B------:R-:W-:Y:S01]  /*6110*/  LEA.HI.X R36, R4, UR7, R5, 0x1, P3 ;  /* 0x0000000704247c11 */ /* 0x000fe200098f0c05 */
[----:B------:R0:W4:Y:S01]  /*6120*/  SHFL.IDX PT, R39, R35, RZ, 0x1c1f ;  /* 0x001c1fff23277589 */ /* 0x00012200000e0000 */
[----:B------:R-:W-:Y:S02]  /*6130*/  ISETP.GE.AND P3, PT, R92, 0x1, PT ;  /* 0x000000015c00780c */ /* 0x000fe40003f66270 */
[----:B------:R-:W-:Y:S01]  /*6140*/  LEA R11, R11, R26, 0x1 ;  /* 0x0000001a0b0b7211 */ /* 0x000fe200078e08ff */
[----:B------:R0:W0:Y:S10]  /*6150*/  SHFL.IDX PT, R38, R36, RZ, 0x1c1f ;  /* 0x001c1fff24267589 */ /* 0x00003400000e0000 */
[----:B------:R-:W-:Y:S05]  /*6160*/  @!P3 BRA `(.L_x_5250) ;  /* 0x0000000000a4b947 */ /* 0x000fea0003800000 */
[----:B------:R-:W-:Y:S02]  /*6170*/  ISETP.NE.AND P5, PT, R77, RZ, PT ;  /* 0x000000ff4d00720c */ /* 0x000fe40003fa5270 */
[----:B------:R-:W-:Y:S02]  /*6180*/  ISETP.NE.AND P4, PT, R78, RZ, PT ;  /* 0x000000ff4e00720c */ /* 0x000fe40003f85270 */
[----:B------:R-:W-:-:S09]  /*6190*/  PRMT R37, R10, 0x8880, RZ ;  /* 0x000088800a257816 */ /* 0x000fd200000000ff */
[----:B------:R-:W5:Y:S01]  /*61a0*/  @P5 LDS.128 R4, [R34] ;  /* 0x0000000022045984 */ /* 0x000f620000000c00 */
[----:B-12-4-:R-:W-:-:S04]  /*61b0*/  @P5 LEA R32, P3, R16, R39, 0x1 ;  /* 0x0000002710205211 */ /* 0x016fc800078608ff */
        /* <DEDUP_REMOVED lines=36> */
.L_x_5250:
[----:B------:R-:W-:Y:S05]  /*6400*/  BSYNC B0 ;  /* 0x0000000000007941 */ /* 0x000fea0003800000 */
.L_x_5249:
[----:B------:R-:W-:Y:S01]  /*6410*/  ISETP.GE.AND P3, PT, R92, 0x41, PT ;  /* 0x000000415c00780c */ /* 0x000fe20003f66270 */
[----:B0-----:R-:W0:Y:S01]  /*6420*/  SHFL.IDX PT, R36, R36, 0x1, 0x1c1f ;  /* 0x003c1f0024247f89 */ /* 0x001e2200000e0000 */
[----:B------:R-:W-:Y:S03]  /*6430*/  BSSY B0, `(.L_x_5251) ;  /* 0x000002c000007945 */ /* 0x000fe60003800000 */
[----:B------:R-:W0:Y:S08]  /*6440*/  SHFL.IDX PT, R35, R35, 0x1, 0x1c1f ;  /* 0x003c1f0023237f89 */ /* 0x000e3000000e0000 */
[----:B------:R-:W-:Y:S05]  /*6450*/  @!P3 BRA `(.L_x_5252) ;  /* 0x0000000000a4b947 */ /* 0x000fea0003800000 */
[----:B------:R-:W-:Y:S02]  /*6460*/  ISETP.NE.AND P5, PT, R77, RZ, PT ;  /* 0x000000ff4d00720c */ /* 0x000fe40003fa5270 */
[----:B------:R-:W-:Y:S02]  /*6470*/  ISETP.NE.AND P4, PT, R78, RZ, PT ;  /* 0x000000ff4e00720c */ /* 0x000fe40003f85270 */
[----:B------:R-:W-:-:S09]  /*6480*/  PRMT R37, R10, 0x8880, RZ ;  /* 0x000088800a257816 */ /* 0x000fd200000000ff */
[----:B------:R-:W5:Y:S01]  /*6490*/  @P5 LDS.128 R4, [R34+0x2000] ;  /* 0x0020000022045984 */ /* 0x000f620000000c00 */
[----:B012---:R-:W-:-:S04]  /*64a0*/  @P5 LEA R32, P3, R16, R35, 0x1 ;  /* 0x0000002310205211 */ /* 0x007fc800078608ff */
[----:B------:R-:W-:Y:S02]  /*64b0*/  @P5 LEA.HI.X R33, R16, R36, R17, 0x1, P3 ;  /* 0x0000002410215211 */ /* 0x000fe400018f0c11 */
[----:B------:R-:W-:-:S04]  /*64c0*/  @P4 LEA R14, P3, R2, R35, 0x1 ;  /* 0x00000023020e4211 */ /* 0x000fc800078608ff */
[----:B------:R-:W-:Y:S02]  /*64d0*/  @P4 LEA.HI.X R15, R2, R36, R209, 0x1, P3 ;  /* 0x00000024020f4211 */ /* 0x000fe400018f0cd1 */
[----:B------:R-:W-:-:S13]  /*64e0*/  ISETP.NE.AND P3, PT, R79, RZ, PT ;  /* 0x000000ff4f00720c */ /* 0x000fda0003f65270 */
[----:B------:R-:W-:-:S04]  /*64f0*/  @P3 LEA R12, P6, R216, R35, 0x1 ;  /* 0x00000023d80c3211 */ /* 0x000fc800078c08ff */
[----:B------:R-:W-:Y:S01]  /*6500*/  @P3 LEA.HI.X R13, R216, R36, R229, 0x1, P6 ;  /* 0x00000024d80d3211 */ /* 0x000fe200030f0ce5 */
[----:B-----5:R0:W-:Y:S01]  /*6510*/  @P5 ST.E.128 desc[UR42][R32.64], R4 ;  /* 0x0000000420005985 */ /* 0x0201e2000c101d2a */
        /* <DEDUP_REMOVED lines=29> */
.L_x_5252:
[----:B------:R-:W-:Y:S05]  /*66f0*/  BSYNC B0 ;  /* 0x0000000000007941 */ /* 0x000fea0003800000 */
.L_x_5251:
[----:B------:R-:W-:Y:S01]  /*6700*/  @!PT LDS RZ, [RZ] ;  /* 0x00000000fffff984 */ /* 0x000fe20000000800 */
[----:B------:R-:W-:Y:S01]  /*6710*/  @!PT LDS RZ, [RZ] ;  /* 0x00000000fffff984 */ /* 0x000fe20000000800 */
[----:B------:R-:W-:Y:S01]  /*6720*/  @!PT LDS RZ, [RZ] ;  /* 0x00000000fffff984 */ /* 0x000fe20000000800 */
[----:B------:R-:W-:Y:S01]  /*6730*/  @!PT LDS RZ, [RZ] ;  /* 0x00000000fffff984 */ /* 0x000fe20000000800 */
[----:B------:R5:W-:Y:S06]  /*6740*/  MEMBAR.ALL.CTA ;  /* 0x0000000000007992 */ /* 0x000bec0000008000 */
[----:B-----5:R-:W5:Y:S01]  /*6750*/  FENCE.VIEW.ASYNC.S ;  /* 0x00000000000073c6 */ /* 0x020f620000000000 */
[----:B-1-3--:R-:W-:Y:S01]  /*6760*/  @!P2 VIADD R87, R87, 0x228c0 ;  /* 0x000228c05757a836 */ /* 0x00afe20000000000 */
[----:B-----5:R1:W-:Y:S01]  /*6770*/  BAR.SYNC.DEFER_BLOCKING R60, 0x80 ;  /* 0x0002003c0000751d */ /* 0x0203e20000010000 */
[----:B------:R-:W-:Y:S01]  /*6780*/  LOP3.LUT P3, RZ, R18, 0x2, RZ, 0xc0, !PT ;  /* 0x0000000212ff7812 */ /* 0x000fe2000786c0ff */
[----:B------:R-:W-:-:S02]  /*6790*/  VIADD R19, R19, 0x1 ;  /* 0x0000000113137836 */ /* 0x000fc40000000000 */
[----:B------:R-:W-:-:S04]  /*67a0*/  @!P2 PRMT R87, RZ, 0x654, R87 ;  /* 0x00000654ff57a816 */ /* 0x000fc80000000057 */
[----:B------:R1:W-:Y:S01]  /*67b0*/  @!P2 SYNCS.ARRIVE.TRANS64.RED.A1T0 RZ, [R87+URZ], RZ ;  /* 0x000000ff57ffa9a7 */ /* 0x0003e2000810043f */
[----:B------:R-:W-:-:S04]  /*67c0*/  ISETP.NE.AND P2, PT, R19, 0x2, PT ;  /* 0x000000021300780c */ /* 0x000fc80003f45270 */
[----:B0-----:R-:W-:Y:S02]  /*67d0*/  SEL R5, RZ, 0x1, P2 ;  /* 0x00000001ff057807 */ /* 0x001fe40001000000 */
[----:B------:R-:W-:Y:S02]  /*67e0*/  SEL R19, R19, RZ, P2 ;  /* 0x000000ff13137207 */ /* 0x000fe40001000000 */
[----:B------:R-:W-:Y:S01]  /*67f0*/  LOP3.LUT R210, R210, R5, RZ, 0x3c, !PT ;  /* 0x00000005d2d27212 */ /* 0x000fe200078e3cff */
[----:B-1----:R-:W-:Y:S06]  /*6800*/  @P3 BRA `(.L_x_5253) ;  /* 0xffffffc400783947 */ /* 0x002fec000383ffff */
[----:B------:R-:W0:Y:S01]  /*6810*/  S2R R4, SR_TID.X ;  /* 0x0000000000047919 */ /* 0x000e220000002100 */
[----:B------:R-:W-:Y:S02]  /*6820*/  PLOP3.LUT P0, PT, PT, PT, PT, 0x8, 0x0 ;  /* 0x000000000000781c */ /* 0x000fe40003f0e170 */
[----:B0-----:R-:W-:-:S04]  /*6830*/  SHF.R.U32.HI R4, RZ, 0x7, R4 ;  /* 0x00000007ff047819 */ /* 0x001fc80000011604 */
[----:B------:R-:W-:-:S13]  /*6840*/  ISETP.NE.AND P3, PT, R4, 0x1, PT ;  /* 0x000000010400780c */ /* 0x000fda0003f65270 */
[----:B------:R-:W-:Y:S05]  /*6850*/  @!P3 WARPSYNC.ALL ;  /* 0x000000000000b948 */ /* 0x000fea0003800000 */
[----:B------:R-:W-:Y:S06]  /*6860*/  @!P3 BAR.ARV 0x9, 0x100 ;  /* 0x024400000000bb1d */ /* 0x000fec0000002000 */
.L_x_5195:
[----:B------:R-:W0:Y:S01]  /*6870*/  LDC R0, c[0x0][0x448] ;  /* 0x00011200ff007b82 */ /* 0x000e220000000800 */
[----:B------:R-:W-:Y:S01]  /*6880*/  IMAD.MOV.U32 R172, RZ, RZ, RZ ;  /* 0x000000ffffac7224 */ /* 0x000fe200078e00ff */
[----:B0-----:R-:W-:Y:S01]  /*6890*/  ISETP.NE.AND P1, PT, R0, 0x1, PT ;  /* 0x000000010000780c */ /* 0x001fe20003f25270 */
[----:B------:R-:W-:-:S12]  /*68a0*/  VIADD R0, R222, 0x7f ;  /* 0x0000007fde007836 */ /* 0x000fd80000000000 */
[----:B------:R-:W0:Y:S08]  /*68b0*/  @P1 LDC R3, c[0x0][0x44c] ;  /* 0x00011300ff031b82 */ /* 0x000e300000000800 */
[----:B------:R-:W1:Y:S01]  /*68c0*/  @P1 LDC R4, c[0x0][0x450] ;  /* 0x00011400ff041b82 */ /* 0x000e620000000800 */
[----:B0-----:R-:W-:-:S05]  /*68d0*/  @P1 IMAD.HI.U32 R3, R0, R3, RZ ;  /* 0x0000000300031227 */ /* 0x001fca00078e00ff */
[----:B-1----:R-:W-:-:S05]  /*68e0*/  @P1 SHF.R.U32.HI R0, RZ, R4, R3 ;  /* 0x00000004ff001219 */ /* 0x002fca0000011603 */
[----:B------:R-:W-:-:S04]  /*68f0*/  IMAD.IADD R0, R31, 0x1, R0 ;  /* 0x000000011f007824 */ /* 0x000fc800078e0200 */
[----:B------:R-:W-:-:S05]  /*6900*/  IMAD.HI R0, R0, 0x2aaaaaab, RZ ;  /* 0x2aaaaaab00007827 */ /* 0x000fca00078e02ff */
[----:B------:R-:W-:-:S04]  /*6910*/  SHF.R.U32.HI R3, RZ, 0x1f, R0 ;  /* 0x0000001fff037819 */ /* 0x000fc80000011600 */
[----:B------:R-:W-:-:S04]  /*6920*/  LEA.HI.SX32 R3, R0, R3, 0x1c ;  /* 0x0000000300037211 */ /* 0x000fc800078fe2ff */
[----:B------:R-:W-:-:S04]  /*6930*/  VIMNMX R9, R30, R3, PT ;  /* 0x000000031e097248 */ /* 0x000fc80003fe0100 */
[----:B------:R-:W-:Y:S01]  /*6940*/  ISETP.GE.AND P1, PT, R9, 0x1, PT ;  /* 0x000000010900780c */ /* 0x000fe20003f26270 */
[----:B------:R-:W-:-:S12]  /*6950*/  @P0 BRA `(.L_x_5254) ;  /* 0x00000000000c0947 */ /* 0x000fd80003800000 */
[----:B------:R-:W0:Y:S01]  /*6960*/  FENCE.VIEW.ASYNC.G ;  /* 0x00000000000073c6 */ /* 0x000e220000000100 */
[----:B------:R-:W-:Y:S05]  /*6970*/  WARPSYNC.ALL ;  /* 0x0000000000007948 */ /* 0x000fea0003800000 */
[----:B0-----:R-:W-:Y:S06]  /*6980*/  BAR.ARV 0xc, 0x180 ;  /* 0x0306000000007b1d */ /* 0x001fec0000002000 */
.L_x_5254:
[----:B------:R-:W-:Y:S04]  /*6990*/  BSSY B0, `(.L_x_5255) ;  /* 0x0000020000007945 */ /* 0x000fe80003800000 */
        /* <DEDUP_REMOVED lines=23> */
[----:B------:R-:W-:Y:S01]  /*6b10*/  @!P1 IMAD.IADD R3, R3, 0x1, -R6 ;  /* 0x0000000103039824 */ /* 0x000fe200078e0a06 */
[----:B------:R-:W-:Y:S02]  /*6b20*/  @!P1 IADD3 R5, R5, 0x1, RZ ;  /* 0x0000000105059810 */ /* 0x000fe40007ffe0ff */
[----:B------:R-:W-:Y:S02]  /*6b30*/  ISETP.NE.AND P1, PT, R10, RZ, PT ;  /* 0x000000ff0a00720c */ /* 0x000fe40003f25270 */
[----:B------:R-:W-:-:S13]  /*6b40*/  ISETP.GE.U32.AND P0, PT, R3, R6, PT ;  /* 0x000000060300720c */ /* 0x000fda0003f06070 */
[----:B------:R-:W-:-:S04]  /*6b50*/  @P0 VIADD R5, R5, 0x1 ;  /* 0x0000000105050836 */ /* 0x000fc80000000000 */
[----:B------:R-:W-:Y:S01]  /*6b60*/  @!P2 IMAD.MOV R5, RZ, RZ, -R5 ;  /* 0x000000ffff05a224 */ /* 0x000fe200078e0a05 */
[----:B------:R-:W-:-:S05]  /*6b70*/  @!P1 LOP3.LUT R5, RZ, R10, RZ, 0x33, !PT ;  /* 0x0000000aff059212 */ /* 0x000fca00078e33ff */
[----:B------:R-:W-:-:S07]  /*6b80*/  IMAD.MOV.U32 R172, RZ, RZ, R5 ;  /* 0x000000ffffac7224 */ /* 0x000fce00078e0005 */
.L_x_5256:
[----:B------:R-:W-:Y:S05]  /*6b90*/  BSYNC B0 ;  /* 0x0000000000007941 */ /* 0x000fea0003800000 */
.L_x_5255:
        /* <DEDUP_REMOVED lines=59> */
[----:B----4-:R-:W-:Y:S02]  /*6f50*/  CS2R R38, SRZ ;  /* 0x0000000000267805 */ /* 0x010fe4000001ff00 */
[----:B------:R-:W-:-:S02]  /*6f60*/  CS2R R36, SRZ ;  /* 0x0000000000247805 */ /* 0x000fc4000001ff00 */
[----:B------:R-:W-:Y:S02]  /*6f70*/  CS2R R34, SRZ ;  /* 0x0000000000227805 */ /* 0x000fe4000001ff00 */
        /* <DEDUP_REMOVED lines=18> */
.L_x_5516:
        /* <DEDUP_REMOVED lines=13> */
[----:B------:R-:W-:Y:S01]  /*7170*/  IMAD.U32 R4, RZ, RZ, UR4 ;  /* 0x00000004ff047e24 */ /* 0x000fe2000f8e00ff */
[----:B------:R-:W-:Y:S01]  /*7180*/  MOV R7, UR7 ;  /* 0x0000000700077c02 */ /* 0x000fe20008000f00 */
[----:B------:R-:W-:Y:S01]  /*7190*/  IMAD.U32 R5, RZ, RZ, UR5 ;  /* 0x00000005ff057e24 */ /* 0x000fe2000f8e00ff */
[----:B------:R-:W1:Y:S01]  /*71a0*/  LDC.64 R14, c[0x4][R14] ;  /* 0x010000000e0e7b82 */ /* 0x000e620000000a00 */
[----:B------:R-:W-:Y:S01]  /*71b0*/  ULDC.64 UR4, c[0x4][0x38] ;  /* 0x01000e0000047ab9 */ /* 0x000fe20000000a00 */
        /* <DEDUP_REMOVED lines=8> */
.L_x_5260:
[----:B------:R-:W-:Y:S05]  /*7240*/  BSYNC B6 ;  /* 0x0000000000067941 */ /* 0x000fea0003800000 */
.L_x_5259:
        /* <DEDUP_REMOVED lines=13> */
.L_x_5264:
[----:B--2---:R2:W3:Y:S02]  /*7320*/  SYNCS.PHASECHK.TRANS64.TRYWAIT P0, [R22+URZ+0x22800], R3 ;  /* 0x02280003160075a7 */ /* 0x0044e4000800017f */
[----:B---3--:R-:W-:Y:S05]  /*7330*/  @!P0 NANOSLEEP.SYNCS 0x989680 ;  /* 0x009896800000895d */ /* 0x008fea0003900000 */
[----:B------:R-:W3:Y:S02]  /*7340*/  @!P0 SYNCS.PHASECHK.TRANS64 P0, [R22+URZ+0x22800], R3 ;  /* 0x02280003160085a7 */ /* 0x000ee4000800007f */
[----:B---3--:R-:W-:Y:S05]  /*7350*/  @!P0 BRA `(.L_x_5264) ;  /* 0xfffffffc00f08947 */ /* 0x008fea000383ffff */
.L_x_5263:
[----:B------:R-:W-:Y:S05]  /*7360*/  BSYNC B0 ;  /* 0x0000000000007941 */ /* 0x000fea0003800000 */
.L_x_5262:
[----:B------:R-:W-:Y:S05]  /*7370*/  BRA `(.L_x_5265) ;  /* 0x0000002c00287947 */ /* 0x000fea0003800000 */
.L_x_5261:
        /* <DEDUP_REMOVED lines=30> */
.L_x_5267:
[----:B------:R-:W-:Y:S05]  /*7560*/  BSYNC B6 ;  /* 0x0000000000067941 */ /* 0x000fea0003800000 */
.L_x_5266:
[----:B------:R-:W-:Y:S01]  /*7570*/  LEA.HI R33, R33, R28, RZ, 0x2 ;  /* 0x0000001c21217211 */ /* 0x000fe200078f10ff */
[----:B------:R-:W-:Y:S01]  /*7580*/  ULDC.U8 UR4, c[0x0][0x410] ;  /* 0x0001040000047ab9 */ /* 0x000fe20000000000 */
[----:B------:R-:W-:Y:S01]  /*7590*/  BSSY B0, `(.L_x_5268) ;  /* 0x00002a0000007945 */ /* 0x000fe20003800000 */
[----:B------:R-:W-:Y:S01]  /*75a0*/  ISETP.NE.AND P0, PT, RZ, UR4, PT ;  /* 0x00000004ff007c0c */ /* 0x000fe2000bf05270 */
[----:B------:R-:W-:Y:S01]  /*75b0*/  IMAD.IADD R40, R206, 0x1, R222 ;  /* 0x00000001ce287824 */ /* 0x000fe200078e02de */
[----:B------:R-:W-:Y:S02]  /*75c0*/  SHF.R.S32.HI R3, RZ, 0x1f, R33 ;  /* 0x0000001fff037819 */ /* 0x000fe40000011421 */
[----:B------:R-:W-:Y:S02]  /*75d0*/  LOP3.LUT R33, R33, 0xfffffffc, RZ, 0xc0, !PT ;  /* 0xfffffffc21217812 */ /* 0x000fe400078ec0ff */
[----:B------:R-:W-:-:S04]  /*75e0*/  LEA.HI R3, R3, R206, RZ, 0x3 ;  /* 0x000000ce03037211 */ /* 0x000fc800078f18ff */
[----:B------:R-:W-:Y:S01]  /*75f0*/  LOP3.LUT R5, R3, 0xfffffff8, RZ, 0xc0, !PT ;  /* 0xfffffff803057812 */ /* 0x000fe200078ec0ff */
[----:B------:R-:W-:-:S04]  /*7600*/  IMAD.IADD R3, R28, 0x1, -R33 ;  /* 0x000000011c037824 */ /* 0x000fc800078e0a21 */
[----:B------:R-:W-:Y:S01]  /*7610*/  IMAD.IADD R33, R206, 0x1, -R5 ;  /* 0x00000001ce217824 */ /* 0x000fe200078e0a05 */
[----:B------:R-:W-:Y:S06]  /*7620*/  @!P0 BRA `(.L_x_5269) ;  /* 0x0000001400588947 */ /* 0x000fec0003800000 */
[----:B------:R-:W1:Y:S01]  /*7630*/  LDC R37, c[0x0][0x448] ;  /* 0x00011200ff257b82 */ /* 0x000e620000000800 */
[----:B------:R-:W-:Y:S01]  /*7640*/  IMAD R3, R3, 0x40, R40 ;  /* 0x0000004003037824 */ /* 0x000fe200078e0228 */
[----:B------:R-:W-:Y:S01]  /*7650*/  ULDC.64 UR4, c[0x0][0x3f8] ;  /* 0x0000fe0000047ab9 */ /* 0x000fe20000000a00 */
[----:B------:R-:W-:Y:S01]  /*7660*/  MOV R27, R29 ;  /* 0x0000001d001b7202 */ /* 0x000fe20000000f00 */
[----:B------:R-:W-:Y:S01]  /*7670*/  ULDC.64 UR6, c[0x0][0x408] ;  /* 0x0001020000067ab9 */ /* 0x000fe20000000a00 */
[----:B------:R-:W-:Y:S01]  /*7680*/  IMAD.MOV.U32 R25, RZ, RZ, R31 ;  /* 0x000000ffff197224 */ /* 0x000fe200078e001f */
[----:B------:R-:W-:Y:S02]  /*7690*/  SHF.R.S32.HI R36, RZ, 0x1f, R211 ;  /* 0x0000001fff247819 */ /* 0x000fe400000114d3 */
        /* <DEDUP_REMOVED lines=26> */
.L_x_5522:
        /* <DEDUP_REMOVED lines=30> */
.L_x_5272:
[----:B------:R-:W-:Y:S05]  /*7a20*/  BSYNC B1 ;  /* 0x0000000000017941 */ /* 0x000fea0003800000 */
.L_x_5271:
[----:B--2--5:R-:W-:Y:S01]  /*7a30*/  IMAD.MOV.U32 R0, RZ, RZ, R26 ;  /* 0x000000ffff007224 */ /* 0x024fe200078e001a */
[----:B---3--:R-:W-:Y:S01]  /*7a40*/  MOV R3, R27 ;  /* 0x0000001b00037202 */ /* 0x008fe20000000f00 */
[----:B0-----:R-:W-:Y:S01]  /*7a50*/  IMAD.MOV.U32 R4, RZ, RZ, R24 ;  /* 0x000000ffff047224 */ /* 0x001fe200078e0018 */
[----:B------:R-:W-:Y:S01]  /*7a60*/  UMOV UR4, 0xffffffff ;  /* 0xffffffff00047882 */ /* 0x000fe20000000000 */
        /* <DEDUP_REMOVED lines=11> */
[----:B------:R-:W-:Y:S01]  /*7b20*/  PRMT R45, R4, 0x5410, R5 ;  /* 0x00005410042d7816 */ /* 0x000fe20000000005 */
[----:B------:R-:W-:Y:S06]  /*7b30*/  BRA.DIV UR4, `(.L_x_5273) ;  /* 0x0000016a04e87947 */ /* 0x000fec000b800000 */
[----:B------:R0:W2:Y:S04]  /*7b40*/  SHFL.IDX PT, R0, R31, 0x1, 0x1c1f ;  /* 0x003c1f001f007f89 */ /* 0x0000a800000e0000 */
[----:B------:R0:W3:Y:S04]  /*7b50*/  SHFL.IDX PT, R3, R10, 0x1, 0x1c1f ;  /* 0x003c1f000a037f89 */ /* 0x0000e800000e0000 */
[----:B----4-:R0:W4:Y:S04]  /*7b60*/  SHFL.IDX PT, R7, R34, 0x1, 0x1c1f ;  /* 0x003c1f0022077f89 */ /* 0x01012800000e0000 */
[----:B-1----:R-:W1:Y:S02]  /*7b70*/  SHFL.IDX PT, R30, R30, 0x1, 0x1c1f ;  /* 0x003c1f001e1e7f89 */ /* 0x002e6400000e0000 */
.L_x_5528:
        /* <DEDUP_REMOVED lines=21> */
[C---:B------:R-:W-:Y:S02]  /*7cd0*/  @!P3 SHF.L.U32 R6, R211.reuse, 0x1, RZ ;  /* 0x00000001d306b819 */ /* 0x040fe400000006ff */
[----:B------:R-:W-:Y:S01]  /*7ce0*/  @!P3 SHF.L.U64.HI R34, R211, 0x1, R36 ;  /* 0x00000001d322b819 */ /* 0x000fe20000010224 */
        /* <DEDUP_REMOVED lines=12> */
.L_x_5275:
[----:B------:R-:W-:Y:S05]  /*7db0*/  BSYNC B1 ;  /* 0x0000000000017941 */ /* 0x000fea0003800000 */
.L_x_5274:
        /* <DEDUP_REMOVED lines=17> */
[----:B-1----:R-:W-:Y:S01]  /*7ed0*/  PRMT R30, R5, 0x7610, R30 ;  /* 0x00007610051e7816 */ /* 0x002fe2000000001e */
[----:B------:R-:W-:Y:S01]  /*7ee0*/  IMAD.MOV.U32 R5, RZ, RZ, R13 ;  /* 0x000000ffff057224 */ /* 0x000fe200078e000d */
[----:B------:R-:W-:Y:S02]  /*7ef0*/  LOP3.LUT P2, RZ, R33, 0x4, RZ, 0xc0, !PT ;  /* 0x0000000421ff7812 */ /* 0x000fe4000784c0ff */
[----:B------:R-:W-:-:S02]  /*7f00*/  PRMT R46, R46, 0x5410, R3 ;  /* 0x000054102e2e7816 */ /* 0x000fc40000000003 */
[----:B------:R-:W-:Y:S02]  /*7f10*/  ISETP.GE.AND P1, PT, R206, R31, PT ;  /* 0x0000001fce00720c */ /* 0x000fe40003f26270 */
[----:B----4-:R-:W-:Y:S01]  /*7f20*/  LEA R3, R7, R0, 0x9 ;  /* 0x0000000007037211 */ /* 0x010fe200078e48ff */
[----:B------:R-:W-:-:S04]  /*7f30*/  IMAD.MOV.U32 R0, RZ, RZ, R15 ;  /* 0x000000ffff007224 */ /* 0x000fc800078e000f */
[----:B------:R-:W-:Y:S01]  /*7f40*/  IMAD R3, R3, 0x2, R22 ;  /* 0x0000000203037824 */ /* 0x000fe200078e0216 */
[----:B------:R-:W-:-:S03]  /*7f50*/  PRMT R48, R0, 0x5410, R4 ;  /* 0x0000541000307816 */ /* 0x000fc60000000004 */
[C---:B------:R-:W-:Y:S02]  /*7f60*/  VIADD R4, R3.reuse, 0x18400 ;  /* 0x0001840003047836 */ /* 0x040fe40000000000 */
[----:B------:R-:W-:Y:S01]  /*7f70*/  VIADD R0, R3, 0x18440 ;  /* 0x0001844003007836 */ /* 0x000fe20000000000 */
[----:B0-----:R-:W-:Y:S06]  /*7f80*/  @!P0 BRA `(.L_x_5277) ;  /* 0x0000016800488947 */ /* 0x001fec0003800000 */
.L_x_5529:
[----:B------:R-:W-:Y:S05]  /*7f90*/  BSYNC B1 ;  /* 0x0000000000017941 */ /* 0x000fea0003800000 */
.L_x_5276:
        /* <DEDUP_REMOVED lines=9> */
[----:B------:R-:W1:Y:S01]  /*8030*/  LDS.128 R4, [R3+0x18400] ;  /* 0x0184000003047984 */ /* 0x000e620000000c00 */
[----:B------:R-:W-:Y:S01]  /*8040*/  SHF.R.U32.HI R36, RZ, 0x10, R27 ;  /* 0x00000010ff247819 */ /* 0x000fe2000001161b */
[--C-:B0-----:R-:W-:Y:S01]  /*8050*/  HADD2.F32 R35, -RZ, R38.reuse.H0_H0 ;  /* 0x20000026ff237230 */ /* 0x101fe20000004100 */
[--C-:B------:R-:W-:Y:S01]  /*8060*/  SHF.R.U32.HI R34, RZ, 0x10, R29.reuse ;  /* 0x00000010ff227819 */ /* 0x100fe2000001161d */
[----:B------:R-:W-:Y:S01]  /*8070*/  HADD2.F32 R33, -RZ, R38.H1_H1 ;  /* 0x30000026ff217230 */ /* 0x000fe20000004100 */
[----:B------:R-:W-:Y:S01]  /*8080*/  SHF.R.U64 R42, R28, 0x10, R29 ;  /* 0x000000101c2a7819 */ /* 0x000fe2000000121d */
[----:B------:R-:W-:Y:S01]  /*8090*/  HADD2.F32 R36, -RZ, R36.H0_H0 ;  /* 0x20000024ff247230 */ /* 0x000fe20000004100 */
[----:B------:R-:W-:Y:S01]  /*80a0*/  SHF.R.U64 R41, R26, 0x10, R27 ;  /* 0x000000101a297819 */ /* 0x000fe2000000121b */
[----:B------:R-:W-:Y:S02]  /*80b0*/  HADD2.F32 R34, -RZ, R34.H0_H0 ;  /* 0x20000022ff227230 */ /* 0x000fe40000004100 */
[----:B-1----:R-:W-:-:S02]  /*80c0*/  HADD2.F32 R28, -RZ, R7.H0_H0 ;  /* 0x20000007ff1c7230 */ /* 0x002fc40000004100 */
[----:B------:R-:W-:Y:S02]  /*80d0*/  HADD2.F32 R29, -RZ, R7.H1_H1 ;  /* 0x30000007ff1d7230 */ /* 0x000fe40000004100 */
[--C-:B------:R-:W-:Y:S02]  /*80e0*/  HADD2.F32 R7, -RZ, R4.reuse.H0_H0 ;  /* 0x20000004ff077230 */ /* 0x100fe40000004100 */
[----:B------:R-:W-:Y:S02]  /*80f0*/  HADD2.F32 R4, -RZ, R4.H1_H1 ;  /* 0x30000004ff047230 */ /* 0x000fe40000004100 */
[C---:B------:R-:W-:Y:S01]  /*8100*/  FMUL.FTZ R37, R29.reuse, R36 ;  /* 0x000000241d257220 */ /* 0x040fe20000410000 */
[----:B------:R-:W-:Y:S01]  /*8110*/  FMUL.FTZ R29, R29, R34 ;  /* 0x000000221d1d7220 */ /* 0x000fe20000410000 */
[--C-:B------:R-:W-:Y:S02]  /*8120*/  HADD2.F32 R26, -RZ, R6.reuse.H0_H0 ;  /* 0x20000006ff1a7230 */ /* 0x100fe40000004100 */
[----:B------:R-:W-:Y:S01]  /*8130*/  FMUL.FTZ R38, R4, R35 ;  /* 0x0000002304267220 */ /* 0x000fe20000410000 */
[----:B------:R-:W-:-:S02]  /*8140*/  HADD2.F32 R27, -RZ, R6.H1_H1 ;  /* 0x30000006ff1b7230 */ /* 0x000fc40000004100 */
[C---:B------:R-:W-:Y:S01]  /*8150*/  FFMA.FTZ R39, R28.reuse, R34, -R37 ;  /* 0x000000221c277223 */ /* 0x040fe20000010825 */
[--C-:B------:R-:W-:Y:S02]  /*8160*/  HADD2.F32 R6, -RZ, R5.reuse.H0_H0 ;  /* 0x20000005ff067230 */ /* 0x100fe40000004100 */
[----:B------:R-:W-:Y:S01]  /*8170*/  FFMA.FTZ R40, R28, R36, R29 ;  /* 0x000000241c287223 */ /* 0x000fe2000001001d */
[-C--:B------:R-:W-:Y:S01]  /*8180*/  FMUL.FTZ R34, R4, R33.reuse ;  /* 0x0000002104227220 */ /* 0x080fe20000410000 */
[C---:B------:R-:W-:Y:S01]  /*8190*/  FFMA.FTZ R38, R7.reuse, R33, -R38 ;  /* 0x0000002107267223 */ /* 0x040fe20000010826 */
[----:B------:R-:W-:Y:S02]  /*81a0*/  HADD2.F32 R5, -RZ, R5.H1_H1 ;  /* 0x30000005ff057230 */ /* 0x000fe40000004100 */
[----:B------:R-:W-:Y:S02]  /*81b0*/  HADD2.F32 R33, -RZ, R43.H0_H0 ;  /* 0x2000002bff217230 */ /* 0x000fe40000004100 */
[----:B------:R-:W-:Y:S01]  /*81c0*/  FFMA.FTZ R35, R7, R35, R34 ;  /* 0x0000002307237223 */ /* 0x000fe20000010022 */
[----:B------:R-:W-:-:S02]  /*81d0*/  HADD2.F32 R28, -RZ, R44.H1_H1 ;  /* 0x3000002cff1c7230 */ /* 0x000fc40000004100 */
[----:B------:R-:W-:Y:S02]  /*81e0*/  HADD2.F32 R29, -RZ, R41.H0_H0 ;  /* 0x20000029ff1d7230 */ /* 0x000fe40000004100 */
[C---:B------:R-:W-:Y:S01]  /*81f0*/  FMUL.FTZ R37, R27.reuse, R33 ;  /* 0x000000211b257220 */ /* 0x040fe20000410000 */
[----:B------:R-:W-:Y:S02]  /*8200*/  HADD2.F32 R4, -RZ, R42.H0_H0 ;  /* 0x2000002aff047230 */ /* 0x000fe40000004100 */
[-C--:B------:R-:W-:Y:S01]  /*8210*/  FMUL.FTZ R36, R27, R28.reuse ;  /* 0x0000001c1b247220 */ /* 0x080fe20000410000 */
        /* <DEDUP_REMOVED lines=11> */
.L_x_5281:
[----:B------:R-:W-:Y:S05]  /*82d0*/  BSYNC B2 ;  /* 0x0000000000027941 */ /* 0x000fea0003800000 */
.L_x_5280:
[----:B------:R-:W-:Y:S05]  /*82e0*/  @P1 BRA `(.L_x_5279) ;  /* 0x0000000000a81947 */ /* 0x000fea0003800000 */
[----:B-1----:R-:W1:Y:S01]  /*82f0*/  LDS.128 R4, [R0] ;  /* 0x0000000000047984 */ /* 0x002e620000000c00 */
[----:B------:R-:W-:Y:S01]  /*8300*/  SHF.R.U32.HI R27, RZ, 0x10, R21 ;  /* 0x00000010ff1b7819 */ /* 0x000fe20000011615 */
[----:B------:R-:W-:Y:S01]  /*8310*/  HADD2.F32 R28, -RZ, R43.H1_H1 ;  /* 0x3000002bff1c7230 */ /* 0x000fe20000004100 */
[--C-:B------:R-:W-:Y:S01]  /*8320*/  SHF.R.U32.HI R29, RZ, 0x10, R25.reuse ;  /* 0x00000010ff1d7819 */ /* 0x100fe20000011619 */
[----:B------:R-:W-:Y:S01]  /*8330*/  HADD2.F32 R26, -RZ, R45.H0_H0 ;  /* 0x2000002dff1a7230 */ /* 0x000fe20000004100 */
[----:B0-----:R-:W-:Y:S01]  /*8340*/  SHF.R.U64 R35, R24, 0x10, R25 ;  /* 0x0000001018237819 */ /* 0x001fe20000001219 */
        /* <DEDUP_REMOVED lines=36> */
.L_x_5279:
[----:B------:R-:W-:Y:S05]  /*8590*/  BSYNC B1 ;  /* 0x0000000000017941 */ /* 0x000fea0003800000 */
.L_x_5278:
        /* <DEDUP_REMOVED lines=10> */
[----:B------:R-:W-:Y:S01]  /*8640*/  HADD2.F32 R24, -RZ, R46.H0_H0 ;  /* 0x2000002eff187230 */ /* 0x000fe20000004100 */
[----:B------:R-:W-:Y:S01]  /*8650*/  SHF.R.U32.HI R25, RZ, 0x10, R9 ;  /* 0x00000010ff197819 */ /* 0x000fe20000011609 */
        /* <DEDUP_REMOVED lines=19> */
[----:B------:R-:W-:Y:S02]  /*8790*/  HADD2.F32 R20, -RZ, R46.H1_H1 ;  /* 0x3000002eff147230 */ /* 0x000fe40000004100 */
        /* <DEDUP_REMOVED lines=18> */
.L_x_5284:
[----:B------:R-:W-:Y:S05]  /*88c0*/  BSYNC B1 ;  /* 0x0000000000017941 */ /* 0x000fea0003800000 */
.L_x_5283:
[----:B------:R-:W-:Y:S05]  /*88d0*/  @P1 BRA `(.L_x_5282) ;  /* 0x0000001400ac1947 */ /* 0x000fea0003800000 */
[----:B-1----:R-:W1:Y:S01]  /*88e0*/  LDS.128 R4, [R0+0x2000] ;  /* 0x0020000000047984 */ /* 0x002e620000000c00 */
[----:B------:R-:W-:Y:S02]  /*88f0*/  SHF.R.U64 R24, R12, 0x10, R13 ;  /* 0x000000100c187819 */ /* 0x000fe4000000120d */
[----:B------:R-:W-:Y:S02]  /*8900*/  SHF.R.U32.HI R14, RZ, 0x10, R11 ;  /* 0x00000010ff0e7819 */ /* 0x000fe4000001160b */
[----:B------:R-:W-:Y:S01]  /*8910*/  SHF.R.U32.HI R12, RZ, 0x10, R13 ;  /* 0x00000010ff0c7819 */ /* 0x000fe2000001160d */
[----:B------:R-:W-:Y:S01]  /*8920*/  HADD2.F32 R13, -RZ, R47.H0_H0 ;  /* 0x2000002fff0d7230 */ /* 0x000fe20000004100 */
[----:B------:R-:W-:Y:S01]  /*8930*/  SHF.R.U64 R21, R10, 0x10, R11 ;  /* 0x000000100a157819 */ /* 0x000fe2000000120b */
[----:B------:R-:W-:Y:S02]  /*8940*/  HADD2.F32 R14, -RZ, R14.H0_H0 ;  /* 0x2000000eff0e7230 */ /* 0x000fe40000004100 */
[----:B------:R-:W-:-:S02]  /*8950*/  HADD2.F32 R12, -RZ, R12.H0_H0 ;  /* 0x2000000cff0c7230 */ /* 0x000fc40000004100 */
[----:B------:R-:W-:Y:S02]  /*8960*/  HADD2.F32 R11, -RZ, R48.H1_H1 ;  /* 0x30000030ff0b7230 */ /* 0x000fe40000004100 */
[--C-:B-1----:R-:W-:Y:S02]  /*8970*/  HADD2.F32 R10, -RZ, R7.reuse.H1_H1 ;  /* 0x30000007ff0a7230 */ /* 0x102fe40000004100 */
        /* <DEDUP_REMOVED lines=8> */
[----:B------:R-:W-:Y:S01]  /*8a00*/  FFMA.FTZ R20, R9, R12, -R20 ;  /* 0x0000000c09147223 */ /* 0x000fe20000010814 */
[-C--:B------:R-:W-:Y:S01]  /*8a10*/  FMUL.FTZ R12, R4, R11.reuse ;  /* 0x0000000b040c7220 */ /* 0x080fe20000410000 */
[----:B------:R-:W-:Y:S01]  /*8a20*/  FFMA.FTZ R11, R3, R11, -R10 ;  /* 0x0000000b030b7223 */ /* 0x000fe2000001080a */
[--C-:B------:R-:W-:Y:S02]  /*8a30*/  HADD2.F32 R10, -RZ, R30.reuse.H0_H0 ;  /* 0x2000001eff0a7230 */ /* 0x100fe40000004100 */
[----:B------:R-:W-:Y:S01]  /*8a40*/  FFMA.FTZ R15, R9, R14, R15 ;  /* 0x0000000e090f7223 */ /* 0x000fe2000001000f */
[----:B------:R-:W-:Y:S02]  /*8a50*/  HADD2.F32 R6, -RZ, R5.H0_H0 ;  /* 0x20000005ff067230 */ /* 0x000fe40000004100 */
[----:B------:R-:W-:Y:S01]  /*8a60*/  FFMA.FTZ R12, R3, R13, R12 ;  /* 0x0000000d030c7223 */ /* 0x000fe2000001000c */
[----:B------:R-:W-:-:S02]  /*8a70*/  HADD2.F32 R30, -RZ, R30.H1_H1 ;  /* 0x3000001eff1e7230 */ /* 0x000fc40000004100 */
[C---:B------:R-:W-:Y:S01]  /*8a80*/  FMUL.FTZ R14, R8.reuse, R10 ;  /* 0x0000000a080e7220 */ /* 0x040fe20000410000 */
[----:B------:R-:W-:Y:S02]  /*8a90*/  HADD2.F32 R5, -RZ, R5.H1_H1 ;  /* 0x30000005ff057230 */ /* 0x000fe40000004100 */
[----:B------:R-:W-:Y:S02]  /*8aa0*/  HADD2.F32 R9, -RZ, R21.H0_H0 ;  /* 0x20000015ff097230 */ /* 0x000fe40000004100 */
[-C--:B------:R-:W-:Y:S01]  /*8ab0*/  FMUL.FTZ R13, R8, R30.reuse ;  /* 0x0000001e080d7220 */ /* 0x080fe20000410000 */
[----:B------:R-:W-:Y:S02]  /*8ac0*/  HADD2.F32 R4, -RZ, R24.H0_H0 ;  /* 0x20000018ff047230 */ /* 0x000fe40000004100 */
[----:B------:R-:W-:Y:S01]  /*8ad0*/  FFMA.FTZ R14, R7, R30, -R14 ;  /* 0x0000001e070e7223 */ /* 0x000fe2000001080e */
[----:B------:R-:W-:Y:S01]  /*8ae0*/  FMUL.FTZ R3, R5, R9 ;  /* 0x0000000905037220 */ /* 0x000fe20000410000 */
[----:B------:R-:W-:Y:S01]  /*8af0*/  FFMA.FTZ R13, R7, R10, R13 ;  /* 0x0000000a070d7223 */ /* 0x000fe2000001000d */
[----:B------:R-:W-:Y:S01]  /*8b00*/  FMUL.FTZ R8, R5, R4 ;  /* 0x0000000405087220 */ /* 0x000fe20000410000 */
[----:B------:R-:W-:Y:S01]  /*8b10*/  F2FP.F16.F32.PACK_AB R7, R15, R20 ;  /* 0x000000140f07723e */ /* 0x000fe200000000ff */
[----:B------:R-:W-:Y:S01]  /*8b20*/  FFMA.FTZ R3, R6, R4, -R3 ;  /* 0x0000000406037223 */ /* 0x000fe20000010803 */
[----:B------:R-:W-:Y:S01]  /*8b30*/  F2FP.F16.F32.PACK_AB R4, R12, R11 ;  /* 0x0000000b0c04723e */ /* 0x000fe200000000ff */
[----:B------:R-:W-:Y:S01]  /*8b40*/  FFMA.FTZ R8, R6, R9, R8 ;  /* 0x0000000906087223 */ /* 0x000fe20000010008 */
[----:B------:R-:W-:-:S04]  /*8b50*/  F2FP.F16.F32.PACK_AB R6, R13, R14 ;  /* 0x0000000e0d06723e */ /* 0x000fc800000000ff */
[----:B------:R-:W-:-:S05]  /*8b60*/  F2FP.F16.F32.PACK_AB R5, R8, R3 ;  /* 0x000000030805723e */ /* 0x000fca00000000ff */
[----:B------:R3:W-:Y:S01]  /*8b70*/  STS.128 [R0+0x2000], R4 ;  /* 0x0020000400007388 */ /* 0x0007e20000000c00 */
[----:B------:R-:W-:Y:S05]  /*8b80*/  BRA `(.L_x_5282) ;  /* 0x0000001400007947 */ /* 0x000fea0003800000 */
.L_x_5269:
[----:B------:R-:W1:Y:S01]  /*8b90*/  LDC R7, c[0x0][0x448] ;  /* 0x00011200ff077b82 */ /* 0x000e620000000800 */
[----:B------:R-:W-:Y:S01]  /*8ba0*/  IMAD R3, R3, 0x40, R40 ;  /* 0x0000004003037824 */ /* 0x000fe200078e0228 */
[----:B------:R-:W-:Y:S01]  /*8bb0*/  ULDC.64 UR4, c[0x0][0x3f8] ;  /* 0x0000fe0000047ab9 */ /* 0x000fe20000000a00 */
[----:B------:R-:W-:Y:S01]  /*8bc0*/  ULDC.64 UR6, c[0x0][0x408] ;  /* 0x0001020000067ab9 */ /* 0x000fe20000000a00 */
[----:B------:R-:W-:Y:S01]  /*8bd0*/  MOV R25, R31 ;  /* 0x0000001f00197202 */ /* 0x000fe20000000f00 */
        /* <DEDUP_REMOVED lines=46> */
[----:B--2---:R-:W-:Y:S01]  /*8ec0*/  @!P1 IMAD.MOV.U32 R20, RZ, RZ, R8 ;  /* 0x000000ffff149224 */ /* 0x004fe200078e0008 */
[----:B------:R-:W-:Y:S01]  /*8ed0*/  @!P1 MOV R28, R10 ;  /* 0x0000000a001c9202 */ /* 0x000fe20000000f00 */
[----:B------:R-:W-:Y:S02]  /*8ee0*/  @!P1 IMAD.MOV.U32 R21, RZ, RZ, R9 ;  /* 0x000000ffff159224 */ /* 0x000fe400078e0009 */
[----:B------:R-:W-:Y:S02]  /*8ef0*/  IMAD.MOV.U32 R0, RZ, RZ, R20 ;  /* 0x000000ffff007224 */ /* 0x000fe400078e0014 */
[----:B------:R-:W-:Y:S02]  /*8f00*/  @!P1 IMAD.MOV.U32 R29, RZ, RZ, R11 ;  /* 0x000000ffff1d9224 */ /* 0x000fe400078e000b */
[----:B------:R-:W-:Y:S01]  /*8f10*/  IMAD.MOV.U32 R3, RZ, RZ, R21 ;  /* 0x000000ffff037224 */ /* 0x000fe200078e0015 */
[----:B------:R-:W-:Y:S01]  /*8f20*/  PRMT R53, R53, 0x5410, R0 ;  /* 0x0000541035357816 */ /* 0x000fe20000000000 */
[----:B------:R-:W-:Y:S01]  /*8f30*/  IMAD.MOV.U32 R8, RZ, RZ, R28 ;  /* 0x000000ffff087224 */ /* 0x000fe200078e001c */
[----:B------:R-:W2:Y:S01]  /*8f40*/  SHFL.IDX PT, R0, R26, 0x1, 0x1c1f ;  /* 0x003c1f001a007f89 */ /* 0x000ea200000e0000 */
[----:B------:R-:W-:Y:S01]  /*8f50*/  IMAD.MOV.U32 R9, RZ, RZ, R29 ;  /* 0x000000ffff097224 */ /* 0x000fe200078e001d */
[----:B------:R-:W-:Y:S01]  /*8f60*/  PRMT R41, R3, 0x7610, R41 ;  /* 0x0000761003297816 */ /* 0x000fe20000000029 */
[----:B---3--:R-:W-:Y:S01]  /*8f70*/  @!P1 IMAD.MOV.U32 R30, RZ, RZ, R4 ;  /* 0x000000ffff1e9224 */ /* 0x008fe200078e0004 */
[----:B------:R3:W0:Y:S01]  /*8f80*/  SHFL.IDX PT, R3, R36, 0x1, 0x1c1f ;  /* 0x003c1f0024037f89 */ /* 0x00062200000e0000 */
[----:B------:R-:W-:Y:S01]  /*8f90*/  @!P1 IMAD.MOV.U32 R31, RZ, RZ, R5 ;  /* 0x000000ffff1f9224 */ /* 0x000fe200078e0005 */
[----:B------:R-:W-:Y:S01]  /*8fa0*/  PRMT R38, R8, 0x7610, R38 ;  /* 0x0000761008267816 */ /* 0x000fe20000000026 */
[----:B------:R-:W-:-:S02]  /*8fb0*/  @!P1 IMAD.MOV.U32 R34, RZ, RZ, R6 ;  /* 0x000000ffff229224 */ /* 0x000fc400078e0006 */
[----:B------:R-:W-:Y:S02]  /*8fc0*/  @!P1 IMAD.MOV.U32 R35, RZ, RZ, R7 ;  /* 0x000000ffff239224 */ /* 0x000fe400078e0007 */
[----:B------:R-:W-:Y:S01]  /*8fd0*/  IMAD.MOV.U32 R4, RZ, RZ, R30 ;  /* 0x000000ffff047224 */ /* 0x000fe200078e001e */
[----:B---3--:R-:W-:Y:S01]  /*8fe0*/  PRMT R36, R9, 0x7610, R36 ;  /* 0x0000761009247816 */ /* 0x008fe20000000024 */
[----:B------:R-:W-:Y:S01]  /*8ff0*/  IMAD.MOV.U32 R5, RZ, RZ, R31 ;  /* 0x000000ffff057224 */ /* 0x000fe200078e001f */
[----:B------:R-:W-:Y:S01]  /*9000*/  MOV R7, R35 ;  /* 0x0000002300077202 */ /* 0x000fe20000000f00 */
[----:B------:R-:W-:Y:S01]  /*9010*/  IMAD.MOV.U32 R6, RZ, RZ, R34 ;  /* 0x000000ffff067224 */ /* 0x000fe200078e0022 */
[----:B------:R-:W-:Y:S02]  /*9020*/  PRMT R38, R38, 0x5410, R4 ;  /* 0x0000541026267816 */ /* 0x000fe40000000004 */
[----:B------:R-:W-:Y:S02]  /*9030*/  PRMT R43, R5, 0x7610, R43 ;  /* 0x00007610052b7816 */ /* 0x000fe4000000002b */
[----:B------:R-:W-:-:S02]  /*9040*/  CS2R R4, SRZ ;  /* 0x0000000000047805 */ /* 0x000fc4000001ff00 */
[----:B------:R-:W-:Y:S02]  /*9050*/  PRMT R53, R6, 0x7610, R53 ;  /* 0x0000761006357816 */ /* 0x000fe40000000035 */
[----:B-12-4-:R-:W-:-:S07]  /*9060*/  PRMT R36, R36, 0x5410, R7 ;  /* 0x0000541024247816 */ /* 0x016fce0000000007 */
.L_x_5539:
        /* <DEDUP_REMOVED lines=8> */
[----:B0-----:R-:W-:Y:S01]  /*90f0*/  IMAD.IADD R13, R7, 0x1, -R6 ;  /* 0x00000001070d7824 */ /* 0x001fe200078e0a06 */
        /* <DEDUP_REMOVED lines=15> */
.L_x_5287:
[----:B------:R-:W-:Y:S05]  /*91f0*/  BSYNC B1 ;  /* 0x0000000000017941 */ /* 0x000fea0003800000 */
.L_x_5286:
[----:B------:R-:W0:Y:S01]  /*9200*/  SYNCS.PHASECHK.TRANS64.TRYWAIT P1, [R22+URZ+0x22800], R13 ;  /* 0x0228000d160075a7 */ /* 0x000e22000802017f */
[----:B-----5:R-:W-:Y:S01]  /*9210*/  IMAD.MOV.U32 R0, RZ, RZ, R4 ;  /* 0x000000ffff007224 */ /* 0x020fe200078e0004 */
[----:B------:R-:W-:Y:S01]  /*9220*/  VIADDMNMX R25, R25, -R222, 0x80, PT ;  /* 0x0000008019197446 */ /* 0x000fe200038009de */
[----:B------:R-:W-:Y:S01]  /*9230*/  IMAD.MOV.U32 R3, RZ, RZ, R5 ;  /* 0x000000ffff037224 */ /* 0x000fe200078e0005 */
[----:B------:R-:W-:Y:S01]  /*9240*/  BSSY B1, `(.L_x_5288) ;  /* 0x000000d000017945 */ /* 0x000fe20003800000 */
[C---:B------:R-:W-:Y:S01]  /*9250*/  VIADD R12, R206.reuse, 0x40 ;  /* 0x00000040ce0c7836 */ /* 0x040fe20000000000 */
[-C--:B------:R-:W-:Y:S01]  /*9260*/  ISETP.GE.OR P2, PT, R206, R25.reuse, P0 ;  /* 0x00000019ce00720c */ /* 0x080fe20000746670 */
[----:B------:R-:W-:Y:S01]  /*9270*/  IMAD.MOV.U32 R14, RZ, RZ, R9 ;  /* 0x000000ffff0e7224 */ /* 0x000fe200078e0009 */
[----:B------:R-:W-:Y:S01]  /*9280*/  PRMT R54, R0, 0x5410, R3 ;  /* 0x0000541000367816 */ /* 0x000fe20000000003 */
[----:B------:R-:W-:Y:S01]  /*9290*/  IMAD.MOV.U32 R0, RZ, RZ, R6 ;  /* 0x000000ffff007224 */ /* 0x000fe200078e0006 */
[----:B------:R-:W-:Y:S01]  /*92a0*/  ISETP.GE.OR P0, PT, R12, R25, P0 ;  /* 0x000000190c00720c */ /* 0x000fe20000706670 */
[----:B------:R-:W-:Y:S01]  /*92b0*/  IMAD.MOV.U32 R3, RZ, RZ, R7 ;  /* 0x000000ffff037224 */ /* 0x000fe200078e0007 */
[----:B------:R-:W-:Y:S01]  /*92c0*/  MOV R12, R8 ;  /* 0x00000008000c7202 */ /* 0x000fe20000000f00 */
[----:B------:R-:W-:-:S03]  /*92d0*/  IMAD.IADD R37, R16, 0x1, R27 ;  /* 0x0000000110257824 */ /* 0x000fc600078e021b */
[----:B------:R-:W-:Y:S02]  /*92e0*/  PRMT R55, R0, 0x5410, R3 ;  /* 0x0000541000377816 */ /* 0x000fe40000000003 */
[----:B------:R-:W-:Y:S01]  /*92f0*/  PRMT R56, R12, 0x5410, R14 ;  /* 0x000054100c387816 */ /* 0x000fe2000000000e */
[----:B0-----:R-:W-:Y:S06]  /*9300*/  @!P1 BRA `(.L_x_5289) ;  /* 0x0000015800e89947 */ /* 0x001fec0003800000 */
.L_x_5540:
[----:B------:R-:W-:Y:S05]  /*9310*/  BSYNC B1 ;  /* 0x0000000000017941 */ /* 0x000fea0003800000 */
.L_x_5288:
        /* <DEDUP_REMOVED lines=13> */
[----:B0-----:R-:W-:-:S02]  /*93f0*/  SHF.R.U32.HI R13, RZ, 0x3, R24 ;  /* 0x00000003ff0d7819 */ /* 0x001fc40000011618 */
[----:B------:R-:W-:Y:S02]  /*9400*/  LOP3.LUT R12, R24, 0x38, R16, 0xf8, !PT ;  /* 0x00000038180c7812 */ /* 0x000fe400078ef810 */
        /* <DEDUP_REMOVED lines=85> */
.L_x_5291:
[----:B------:R-:W-:Y:S05]  /*9960*/  BSYNC B1 ;  /* 0x0000000000017941 */ /* 0x000fea0003800000 */
.L_x_5290:
[----:B------:R-:W-:Y:S01]  /*9970*/  PRMT R31, R0, 0x5410, R3 ;  /* 0x00005410001f7816 */ /* 0x000fe20000000003 */
[----:B------:R-:W-:Y:S06]  /*9980*/  @P0 BRA `(.L_x_5282) ;  /* 0x0000000400800947 */ /* 0x000fec0003800000 */
[----:B------:R-:W2:Y:S01]  /*9990*/  LDL R20, [R1+0x18] ;  /* 0x0000180001147983 */ /* 0x000ea20000100800 */
[C---:B-1----:R-:W-:Y:S02]  /*99a0*/  VIADD R12, R206.reuse, 0x40 ;  /* 0x00000040ce0c7836 */ /* 0x042fe40000000000 */
[----:B0-----:R-:W-:Y:S01]  /*99b0*/  VIADD R13, R206, 0x40 ;  /* 0x00000040ce0d7836 */ /* 0x001fe20000000000 */
[----:B------:R-:W3:Y:S02]  /*99c0*/  LDL R42, [R1+0x144] ;  /* 0x00014400012a7983 */ /* 0x000ee40000100800 */
[----:B------:R-:W-:Y:S01]  /*99d0*/  SHF.L.U32 R12, R12, 0x6, RZ ;  /* 0x000000060c0c7819 */ /* 0x000fe200000006ff */
[----:B------:R-:W-:-:S03]  /*99e0*/  IMAD.SHL.U32 R13, R13, 0x40, RZ ;  /* 0x000000400d0d7824 */ /* 0x000fc600078e00ff */
[----:B------:R-:W-:Y:S02]  /*99f0*/  LOP3.LUT R12, R12, 0x1c0, RZ, 0xc0, !PT ;  /* 0x000001c00c0c7812 */ /* 0x000fe400078ec0ff */
[----:B------:R-:W-:Y:S02]  /*9a00*/  LOP3.LUT R13, R13, 0x1c0, RZ, 0xc0, !PT ;  /* 0x000001c00d0d7812 */ /* 0x000fe400078ec0ff */
[----:B------:R-:W-:-:S04]  /*9a10*/  SHF.R.U32.HI R12, RZ, 0x3, R12 ;  /* 0x00000003ff0c7819 */ /* 0x000fc8000001160c */
[----:B------:R-:W-:Y:S02]  /*9a20*/  LOP3.LUT R37, R12, R37, R13, 0x1e, !PT ;  /* 0x000000250c257212 */ /* 0x000fe400078e1e0d */
[--C-:B------:R-:W-:Y:S02]  /*9a30*/  SHF.R.U64 R35, R6, 0x10, R7.reuse ;  /* 0x0000001006237819 */ /* 0x100fe40000001207 */
[----:B------:R-:W-:Y:S02]  /*9a40*/  SHF.R.U32.HI R33, RZ, 0x10, R7 ;  /* 0x00000010ff217819 */ /* 0x000fe40000011607 */
[----:B------:R-:W-:Y:S01]  /*9a50*/  SHF.R.U64 R40, R10, 0x10, R11 ;  /* 0x000000100a287819 */ /* 0x000fe2000000120b */
[----:B------:R-:W-:Y:S01]  /*9a60*/  HADD2.F32 R10, -RZ, R56.H1_H1 ;  /* 0x30000038ff0a7230 */ /* 0x000fe20000004100 */
[----:B------:R-:W-:Y:S02]  /*9a70*/  SHF.R.U32.HI R21, RZ, 0x10, R9 ;  /* 0x00000010ff157819 */ /* 0x000fe40000011609 */
[----:B------:R-:W-:-:S05]  /*9a80*/  SHF.R.U32.HI R28, RZ, 0x10, R5 ;  /* 0x00000010ff1c7819 */ /* 0x000fca0000011605 */
[----:B------:R-:W-:Y:S01]  /*9a90*/  HADD2.F32 R28, -RZ, R28.H0_H0 ;  /* 0x2000001cff1c7230 */ /* 0x000fe20000004100 */
[----:B------:R-:W-:Y:S02]  /*9aa0*/  SHF.R.U64 R41, R8, 0x10, R9 ;  /* 0x0000001008297819 */ /* 0x000fe40000001209 */
[----:B------:R-:W-:Y:S01]  /*9ab0*/  SHF.R.U32.HI R39, RZ, 0x10, R11 ;  /* 0x00000010ff277819 */ /* 0x000fe2000001160b */
[----:B------:R-:W-:Y:S01]  /*9ac0*/  HADD2.F32 R11, -RZ, R55.H0_H0 ;  /* 0x20000037ff0b7230 */ /* 0x000fe20000004100 */
[----:B------:R-:W-:Y:S01]  /*9ad0*/  SHF.R.U64 R38, R4, 0x10, R5 ;  /* 0x0000001004267819 */ /* 0x000fe20000001205 */
[----:B--2---:R-:W-:-:S04]  /*9ae0*/  IMAD.IADD R37, R20, 0x1, R37 ;  /* 0x0000000114257824 */ /* 0x004fc800078e0225 */
[----:B------:R-:W-:Y:S01]  /*9af0*/  IMAD R37, R37, 0x2, R22 ;  /* 0x0000000225257824 */ /* 0x000fe200078e0216 */
[----:B---3--:R-:W0:Y:S04]  /*9b00*/  LDS.128 R12, [R42+0x18400] ;  /* 0x018400002a0c7984 */ /* 0x008e280000000c00 */
[----:B------:R-:W1:Y:S01]  /*9b10*/  LDS.128 R24, [R37+0x18400] ;  /* 0x0184000025187984 */ /* 0x000e620000000c00 */
[----:B------:R-:W-:Y:S02]  /*9b20*/  HADD2.F32 R20, -RZ, R54.H1_H1 ;  /* 0x30000036ff147230 */ /* 0x000fe40000004100 */
[----:B0-----:R-:W-:Y:S02]  /*9b30*/  HADD2.F32 R3, -RZ, R13.H0_H0 ;  /* 0x2000000dff037230 */ /* 0x001fe40000004100 */
[----:B-1----:R-:W-:-:S05]  /*9b40*/  HADD2.F32 R7, -RZ, R25.H0_H0 ;  /* 0x20000019ff077230 */ /* 0x002fca0000004100 */
[C---:B------:R-:W-:Y:S01]  /*9b50*/  FMUL.FTZ R30, R7.reuse, R20 ;  /* 0x00000014071e7220 */ /* 0x040fe20000410000 */
[-C--:B------:R-:W-:Y:S01]  /*9b60*/  FMUL.FTZ R34, R7, R10.reuse ;  /* 0x0000000a07227220 */ /* 0x080fe20000410000 */
[----:B------:R-:W-:Y:S02]  /*9b70*/  HADD2.F32 R25, -RZ, R25.H1_H1 ;  /* 0x30000019ff197230 */ /* 0x000fe40000004100 */
[C---:B------:R-:W-:Y:S01]  /*9b80*/  FFMA.FTZ R30, R3.reuse, R10, -R30 ;  /* 0x0000000a031e7223 */ /* 0x040fe2000001081e */
[----:B------:R-:W-:Y:S02]  /*9b90*/  HADD2.F32 R6, -RZ, R24.H0_H0 ;  /* 0x20000018ff067230 */ /* 0x000fe40000004100 */
[----:B------:R-:W-:Y:S01]  /*9ba0*/  FFMA.FTZ R34, R3, R20, R34 ;  /* 0x0000001403227223 */ /* 0x000fe20000010022 */
[----:B------:R-:W-:Y:S02]  /*9bb0*/  HADD2.F32 R10, -RZ, R21.H0_H0 ;  /* 0x20000015ff0a7230 */ /* 0x000fe40000004100 */
[----:B------:R-:W-:-:S02]  /*9bc0*/  HADD2.F32 R7, -RZ, R54.H0_H0 ;  /* 0x20000036ff077230 */ /* 0x000fc40000004100 */
[----:B------:R-:W-:Y:S02]  /*9bd0*/  HADD2.F32 R3, -RZ, R56.H0_H0 ;  /* 0x20000038ff037230 */ /* 0x000fe40000004100 */
[C---:B------:R-:W-:Y:S01]  /*9be0*/  FMUL.FTZ R36, R25.reuse, R28 ;  /* 0x0000001c19247220 */ /* 0x040fe20000410000 */
[----:B------:R-:W-:Y:S02]  /*9bf0*/  HADD2.F32 R13, -RZ, R13.H1_H1 ;  /* 0x3000000dff0d7230 */ /* 0x000fe40000004100 */
[-C--:B------:R-:W-:Y:S01]  /*9c00*/  FMUL.FTZ R20, R25, R10.reuse ;  /* 0x0000000a19147220 */ /* 0x080fe20000410000 */
[----:B------:R-:W-:Y:S02]  /*9c10*/  HADD2.F32 R0, -RZ, R12.H0_H0 ;  /* 0x2000000cff007230 */ /* 0x000fe40000004100 */
[C---:B------:R-:W-:Y:S01]  /*9c20*/  FMUL.FTZ R21, R6.reuse, R7 ;  /* 0x0000000706157220 */ /* 0x040fe20000410000 */
[-C--:B------:R-:W-:Y:S01]  /*9c30*/  FMUL.FTZ R6, R6, R3.reuse ;  /* 0x0000000306067220 */ /* 0x080fe20000410000 */
[C---:B------:R-:W-:Y:S01]  /*9c40*/  FFMA.FTZ R25, R13.reuse, R10, -R36 ;  /* 0x0000000a0d197223 */ /* 0x040fe20000010824 */
[----:B------:R-:W-:Y:S01]  /*9c50*/  FFMA.FTZ R29, R13, R28, R20 ;  /* 0x0000001c0d1d7223 */ /* 0x000fe20000010014 */
[----:B------:R-:W-:Y:S01]  /*9c60*/  FFMA.FTZ R21, R0, R3, -R21 ;  /* 0x0000000300157223 */ /* 0x000fe20000010815 */
[----:B------:R-:W-:-:S02]  /*9c70*/  HADD2.F32 R8, -RZ, R26.H0_H0 ;  /* 0x2000001aff087230 */ /* 0x000fc40000004100 */
[----:B------:R-:W-:Y:S01]  /*9c80*/  FFMA.FTZ R13, R0, R7, R6 ;  /* 0x00000007000d7223 */ /* 0x000fe20000010006 */
[----:B------:R-:W-:Y:S02]  /*9c90*/  HADD2.F32 R9, -RZ, R27.H0_H0 ;  /* 0x2000001bff097230 */ /* 0x000fe40000004100 */
[----:B------:R-:W-:Y:S02]  /*9ca0*/  HADD2.F32 R3, -RZ, R31.H0_H0 ;  /* 0x2000001fff037230 */ /* 0x000fe40000004100 */
[----:B------:R-:W-:Y:S02]  /*9cb0*/  HADD2.F32 R10, -RZ, R55.H1_H1 ;  /* 0x30000037ff0a7230 */ /* 0x000fe40000004100 */
[----:B------:R-:W-:Y:S02]  /*9cc0*/  HADD2.F32 R0, -RZ, R31.H1_H1 ;  /* 0x3000001fff007230 */ /* 0x000fe40000004100 */
[----:B------:R-:W-:Y:S01]  /*9cd0*/  FMUL.FTZ R7, R8, R11 ;  /* 0x0000000b08077220 */ /* 0x000fe20000410000 */
[----:B------:R-:W-:-:S02]  /*9ce0*/  HADD2.F32 R5, -RZ, R15.H0_H0 ;  /* 0x2000000fff057230 */ /* 0x000fc40000004100 */
[----:B------:R-:W-:Y:S01]  /*9cf0*/  FMUL.FTZ R31, R8, R3 ;  /* 0x00000003081f7220 */ /* 0x000fe20000410000 */
[----:B------:R-:W-:Y:S02]  /*9d00*/  HADD2.F32 R4, -RZ, R14.H0_H0 ;  /* 0x2000000eff047230 */ /* 0x000fe40000004100 */
[C---:B------:R-:W-:Y:S01]  /*9d10*/  FMUL.FTZ R28, R9.reuse, R10 ;  /* 0x0000000a091c7220 */ /* 0x040fe20000410000 */
[----:B------:R-:W-:Y:S02]  /*9d20*/  HADD2.F32 R27, -RZ, R27.H1_H1 ;  /* 0x3000001bff1b7230 */ /* 0x000fe40000004100 */
[-C--:B------:R-:W-:Y:S01]  /*9d30*/  FMUL.FTZ R9, R9, R0.reuse ;  /* 0x0000000009097220 */ /* 0x080fe20000410000 */
[----:B------:R-:W-:Y:S02]  /*9d40*/  HADD2.F32 R8, -RZ, R33.H0_H0 ;  /* 0x20000021ff087230 */ /* 0x000fe40000004100 */
[----:B------:R-:W-:Y:S02]  /*9d50*/  HADD2.F32 R6, -RZ, R39.H0_H0 ;  /* 0x20000027ff067230 */ /* 0x000fe40000004100 */
[----:B------:R-:W-:Y:S01]  /*9d60*/  FFMA.FTZ R28, R5, R0, -R28 ;  /* 0x00000000051c7223 */ /* 0x000fe2000001081c */
[----:B------:R-:W-:-:S02]  /*9d70*/  HADD2.F32 R15, -RZ, R15.H1_H1 ;  /* 0x3000000fff0f7230 */ /* 0x000fc40000004100 */
[C---:B------:R-:W-:Y:S01]  /*9d80*/  FFMA.FTZ R20, R4.reuse, R3, -R7 ;  /* 0x0000000304147223 */ /* 0x040fe20000010807 */
[----:B------:R-:W-:Y:S01]  /*9d90*/  FFMA.FTZ R31, R4, R11, R31 ;  /* 0x0000000b041f7223 */ /* 0x000fe2000001001f */
[----:B------:R-:W-:Y:S01]  /*9da0*/  FFMA.FTZ R0, R5, R10, R9 ;  /* 0x0000000a05007223 */ /* 0x000fe20000010009 */
[----:B------:R-:W-:Y:S02]  /*9db0*/  HADD2.F32 R24, -RZ, R24.H1_H1 ;  /* 0x30000018ff187230 */ /* 0x000fe40000004100 */
[C---:B------:R-:W-:Y:S01]  /*9dc0*/  FMUL.FTZ R4, R27.reuse, R8 ;  /* 0x000000081b047220 */ /* 0x040fe20000410000 */
[----:B------:R-:W-:Y:S02]  /*9dd0*/  HADD2.F32 R26, -RZ, R26.H1_H1 ;  /* 0x3000001aff1a7230 */ /* 0x000fe40000004100 */
[----:B------:R-:W-:Y:S01]  /*9de0*/  FMUL.FTZ R10, R27, R6 ;  /* 0x000000061b0a7220 */ /* 0x000fe20000410000 */
[----:B------:R-:W-:Y:S02]  /*9df0*/  HADD2.F32 R7, -RZ, R38.H0_H0 ;  /* 0x20000026ff077230 */ /* 0x000fe40000004100 */
[----:B------:R-:W-:-:S02]  /*9e00*/  HADD2.F32 R9, -RZ, R35.H0_H0 ;  /* 0x20000023ff097230 */ /* 0x000fc40000004100 */
[----:B------:R-:W-:Y:S02]  /*9e10*/  HADD2.F32 R3, -RZ, R41.H0_H0 ;  /* 0x20000029ff037230 */ /* 0x000fe40000004100 */
[----:B------:R-:W-:Y:S02]  /*9e20*/  HADD2.F32 R5, -RZ, R40.H0_H0 ;  /* 0x20000028ff057230 */ /* 0x000fe40000004100 */
[C---:B------:R-:W-:Y:S01]  /*9e30*/  FFMA.FTZ R27, R15.reuse, R6, -R4 ;  /* 0x000000060f1b7223 */ /* 0x040fe20000010804 */
[----:B------:R-:W-:Y:S02]  /*9e40*/  HADD2.F32 R12, -RZ, R12.H1_H1 ;  /* 0x3000000cff0c7230 */ /* 0x000fe40000004100 */
[----:B------:R-:W-:Y:S01]  /*9e50*/  FFMA.FTZ R33, R15, R8, R10 ;  /* 0x000000080f217223 */ /* 0x000fe2000001000a */
[----:B------:R-:W-:Y:S02]  /*9e60*/  HADD2.F32 R14, -RZ, R14.H1_H1 ;  /* 0x3000000eff0e7230 */ /* 0x000fe40000004100 */
        /* <DEDUP_REMOVED lines=18> */
.L_x_5282:
[----:B------:R-:W-:Y:S05]  /*9f90*/  BSYNC B0 ;  /* 0x0000000000007941 */ /* 0x000fea0003800000 */
.L_x_5268:
        /* <DEDUP_REMOVED lines=8> */
.L_x_5265:
[----:B---3--:R-:W3:Y:S01]  /*a020*/  S2R R0, SR_TID.X ;  /* 0x0000000000007919 */ /* 0x008ee20000002100 */
[----:B------:R-:W-:Y:S05]  /*a030*/  WARPSYNC.ALL ;  /* 0x0000000000007948 */ /* 0x000fea0003800000 */
[----:B---3--:R-:W-:-:S05]  /*a040*/  SHF.R.U32.HI R0, RZ, 0x7, R0 ;  /* 0x00000007ff007819 */ /* 0x008fca0000011600 */
[----:B01----:R-:W-:Y:S02]  /*a050*/  VIADD R13, R0, 0x8 ;  /* 0x00000008000d7836 */ /* 0x003fe40000000000 */
[----:B------:R-:W-:-:S03]  /*a060*/  IMAD.U32 R0, RZ, RZ, UR44 ;  /* 0x0000002cff007e24 */ /* 0x000fc6000f8e00ff */
[----:B------:R0:W-:Y:S02]  /*a070*/  BAR.SYNC.DEFER_BLOCKING R13, 0x100 ;  /* 0x0004000d0000751d */ /* 0x0001e40000010000 */
[----:B------:R-:W-:-:S13]  /*a080*/  ISETP.NE.AND P0, PT, R0, 0x3, PT ;  /* 0x000000030000780c */ /* 0x000fda0003f05270 */
[----:B0-----:R-:W-:Y:S05]  /*a090*/  @!P0 BRA `(.L_x_5292) ;  /* 0x0000000000048947 */ /* 0x001fea0003800000 */
[----:B------:R-:W-:Y:S01]  /*a0a0*/  BPT.TRAP 0x1 ;  /* 0x000000040000795c */ /* 0x000fe20000300000 */
.L_x_5292:
[----:B------:R-:W-:Y:S01]  /*a0b0*/  IMAD R12, R23, 0x8, R22 ;  /* 0x00000008170c7824 */ /* 0x000fe200078e0216 */
[----:B------:R-:W-:-:S04]  /*a0c0*/  SHF.L.U32 R73, R208, 0x1f, RZ ;  /* 0x0000001fd0497819 */ /* 0x000fc800000006ff */
[----:B------:R0:W1:Y:S01]  /*a0d0*/  SYNCS.PHASECHK.TRANS64.TRYWAIT P1, [R12+URZ+0x22830], R73 ;  /* 0x022830490c0075a7 */ /* 0x000062000802017f */
[----:B------:R-:W-:Y:S05]  /*a0e0*/  @!P0 BRA `(.L_x_5293) ;  /* 0x0000000000048947 */ /* 0x000fea0003800000 */
[----:B------:R-:W-:Y:S01]  /*a0f0*/  BPT.TRAP 0x1 ;  /* 0x000000040000795c */ /* 0x000fe20000300000 */
.L_x_5293:
[----:B------:R-:W-:Y:S01]  /*a100*/  VIADD R0, R22, 0x1c400 ;  /* 0x0001c40016007836 */ /* 0x000fe20000000000 */
[----:B--2---:R-:W-:Y:S01]  /*a110*/  LOP3.LUT R4, R32, 0x10000, RZ, 0xfc, !PT ;  /* 0x0001000020047812 */ /* 0x004fe200078efcff */
[----:B------:R-:W-:-:S03]  /*a120*/  IMAD.MOV.U32 R5, RZ, RZ, 0x40000040 ;  /* 0x40000040ff057424 */ /* 0x000fc600078e00ff */
[----:B------:R-:W-:-:S04]  /*a130*/  SHF.R.U32.HI R0, RZ, 0x4, R0 ;  /* 0x00000004ff007819 */ /* 0x000fc80000011600 */
[----:B------:R-:W-:-:S04]  /*a140*/  LOP3.LUT R0, R0, 0x3fff, RZ, 0xc0, !PT ;  /* 0x00003fff00007812 */ /* 0x000fc800078ec0ff */
[----:B------:R-:W-:Y:S01]  /*a150*/  LOP3.LUT R221, R0, 0x10000, RZ, 0xfc, !PT ;  /* 0x0001000000dd7812 */ /* 0x000fe200078efcff */
[----:B-1----:R-:W-:Y:S06]  /*a160*/  @P1 BRA `(.L_x_5294) ;  /* 0x0000000000081947 */ /* 0x002fec0003800000 */
[----:B------:R-:W1:Y:S02]  /*a170*/  SYNCS.PHASECHK.TRANS64.TRYWAIT P1, [R12+URZ+0x22830], R73 ;  /* 0x022830490c0075a7 */ /* 0x000e64000802017f */
[----:B-1----:R-:W-:Y:S05]  /*a180*/  @!P1 BRA `(.L_x_5295) ;  /* 0x0000014c005c9947 */ /* 0x002fea0003800000 */
.L_x_5294:
[----:B------:R-:W-:Y:S01]  /*a190*/  IMAD R6, R23, 0x300, R221 ;  /* 0x0000030017067824 */ /* 0x000fe200078e02dd */
[----:B------:R-:W-:Y:S05]  /*a1a0*/  WARPSYNC.ALL ;  /* 0x0000000000007948 */ /* 0x000fea0003800000 */
[----:B------:R-:W-:Y:S01]  /*a1b0*/  IMAD.MOV.U32 R7, RZ, RZ, 0x40000040 ;  /* 0x40000040ff077424 */ /* 0x000fe200078e00ff */
[----:B------:R-:W-:Y:S01]  /*a1c0*/  R2UR UR4, R4 ;  /* 0x00000000040472ca */ /* 0x000fe200000e0000 */
[----:B-----5:R-:W-:Y:S01]  /*a1d0*/  WARPGROUP.ARRIVE ;  /* 0x00000000000079c5 */ /* 0x020fe20000000000 */
[----:B------:R-:W-:Y:S01]  /*a1e0*/  R2UR UR5, R5 ;  /* 0x00000000050572ca */ /* 0x000fe200000e0000 */
[C---:B------:R-:W-:Y:S01]  /*a1f0*/  VIADD R8, R6.reuse, 0x2 ;  /* 0x0000000206087836 */ /* 0x040fe20000000000 */
[----:B------:R-:W-:Y:S01]  /*a200*/  R2UR UR6, R6 ;  /* 0x00000000060672ca */ /* 0x000fe200000e0000 */
[----:B------:R-:W-:Y:S01]  /*a210*/  IMAD.MOV.U32 R21, RZ, RZ, 0x40000040 ;  /* 0x40000040ff157424 */ /* 0x000fe200078e00ff */
[----:B------:R-:W-:Y:S01]  /*a220*/  R2UR UR7, R7 ;  /* 0x00000000070772ca */ /* 0x000fe200000e0000 */
[----:B------:R-:W-:Y:S01]  /*a230*/  IMAD.MOV.U32 R9, RZ, RZ, 0x40000040 ;  /* 0x40000040ff097424 */ /* 0x000fe200078e00ff */
[C---:B------:R-:W-:Y:S01]  /*a240*/  IADD3 R20, R4.reuse, 0x2, RZ ;  /* 0x0000000204147810 */ /* 0x040fe20007ffe0ff */
[----:B------:R-:W-:Y:S01]  /*a250*/  VIADD R10, R4, 0x4 ;  /* 0x00000004040a7836 */ /* 0x000fe20000000000 */
[----:B------:R-:W-:Y:S01]  /*a260*/  MOV R7, 0x40000040 ;  /* 0x4000004000077802 */ /* 0x000fe20000000f00 */
[----:B------:R-:W-:Y:S01]  /*a270*/  IMAD.MOV.U32 R11, RZ, RZ, 0x40000040 ;  /* 0x40000040ff0b7424 */ /* 0x000fe200078e00ff */
[----:B------:R-:W2:Y:S07]  /*a280*/  S2R R0, SR_TID.X ;  /* 0x0000000000007919 */ /* 0x000eae0000002100 */
[----:B------:R-:W-:Y:S01]  /*a290*/  HGMMA.64x96x16.F32 R24, gdesc[UR4], RZ, !UPT, gsb0 ;  /* 0x01600000041879f0 */ /* 0x000fe2000c0008ff */
[----:B------:R-:W-:-:S02]  /*a2a0*/  R2UR UR4, R20 ;  /* 0x00000000140472ca */ /* 0x000fc400000e0000 */
[----:B------:R-:W-:Y:S02]  /*a2b0*/  R2UR UR5, R21 ;  /* 0x00000000150572ca */ /* 0x000fe400000e0000 */
[----:B------:R-:W-:Y:S01]  /*a2c0*/  R2UR UR6, R8 ;  /* 0x00000000080672ca */ /* 0x000fe200000e0000 */
[C---:B------:R-:W-:Y:S01]  /*a2d0*/  VIADD R8, R6.reuse, 0x4 ;  /* 0x0000000406087836 */ /* 0x040fe20000000000 */
[----:B------:R-:W-:Y:S01]  /*a2e0*/  R2UR UR7, R9 ;  /* 0x00000000090772ca */ /* 0x000fe200000e0000 */
[----:B------:R-:W-:Y:S02]  /*a2f0*/  IMAD.MOV.U32 R9, RZ, RZ, 0x40000040 ;  /* 0x40000040ff097424 */ /* 0x000fe400078e00ff */
[----:B------:R-:W-:Y:S01]  /*a300*/  VIADD R6, R6, 0x6 ;  /* 0x0000000606067836 */ /* 0x000fe20000000000 */
[----:B--2---:R-:W-:-:S04]  /*a310*/  SHF.R.U32.HI R0, RZ, 0x7, R0 ;  /* 0x00000007ff007819 */ /* 0x004fc80000011600 */
[----:B------:R-:W-:Y:S01]  /*a320*/  IADD3 R15, -R0, 0xb, RZ ;  /* 0x0000000b000f7810 */ /* 0x000fe20007ffe1ff */
[----:B------:R-:W-:Y:S02]  /*a330*/  WARPGROUP.DEPBAR.LE gsb0, 0x0 ;  /* 0x00008000000079c5 */ /* 0x000fe40000010000 */
[----:B------:R-:W-:-:S06]  /*a340*/  WARPGROUP.ARRIVE ;  /* 0x00000000000079c5 */ /* 0x000fcc0000000000 */
[----:B------:R-:W-:Y:S01]  /*a350*/  HGMMA.64x96x16.F32 R24, gdesc[UR4], R24, gsb0 ;  /* 0x01600000041879f0 */ /* 0x000fe20008000818 */
[----:B------:R-:W-:Y:S02]  /*a360*/  R2UR UR4, R10 ;  /* 0x000000000a0472ca */ /* 0x000fe400000e0000 */
[----:B------:R-:W-:Y:S02]  /*a370*/  R2UR UR5, R11 ;  /* 0x000000000b0572ca */ /* 0x000fe400000e0000 */
[----:B------:R-:W-:Y:S01]  /*a380*/  R2UR UR6, R8 ;  /* 0x00000000080672ca */ /* 0x000fe200000e0000 */
[----:B------:R-:W-:Y:S01]  /*a390*/  VIADD R8, R4, 0x6 ;  /* 0x0000000604087836 */ /* 0x000fe20000000000 */
[----:B------:R-:W-:Y:S01]  /*a3a0*/  R2UR UR7, R9 ;  /* 0x00000000090772ca */ /* 0x000fe200000e0000 */
[----:B------:R-:W-:Y:S01]  /*a3b0*/  IMAD.MOV.U32 R9, RZ, RZ, 0x40000040 ;  /* 0x40000040ff097424 */ /* 0x000fe200078e00ff */
[----:B------:R-:W-:Y:S02]  /*a3c0*/  WARPGROUP.DEPBAR.LE gsb0, 0x0 ;  /* 0x00008000000079c5 */ /* 0x000fe40000010000 */
[----:B------:R-:W-:-:S09]  /*a3d0*/  WARPGROUP.ARRIVE ;  /* 0x00000000000079c5 */ /* 0x000fd20000000000 */
        /* <DEDUP_REMOVED lines=12> */
.L_x_5296:
[----:B------:R-:W3:Y:S01]  /*a4a0*/  LDL R0, [R1+0x1c] ;  /* 0x00001c0001007983 */ /* 0x000ee20000100800 */
[----:B------:R-:W4:Y:S03]  /*a4b0*/  LDC R3, c[0x0][0x448] ;  /* 0x00011200ff037b82 */ /* 0x000f260000000800 */
[----:B------:R-:W5:Y:S04]  /*a4c0*/  LDL R72, [R1+0x4] ;  /* 0x0000040001487983 */ /* 0x000f680000100800 */
[----:B------:R-:W2:Y:S01]  /*a4d0*/  LDL R14, [R1+0xc] ;  /* 0x00000c00010e7983 */ /* 0x000ea20000100800 */
[----:B------:R-:W-:Y:S01]  /*a4e0*/  LOP3.LUT R18, R18, 0xfffffff7, RZ, 0xc0, !PT ;  /* 0xfffffff712127812 */ /* 0x000fe200078ec0ff */
[----:B------:R-:W-:Y:S01]  /*a4f0*/  ULDC UR37, c[0x0][0x988] ;  /* 0x0002620000257ab9 */ /* 0x000fe20000000800 */
[----:B----4-:R-:W-:-:S13]  /*a500*/  ISETP.NE.AND P1, PT, R3, 0x1, PT ;  /* 0x000000010300780c */ /* 0x010fda0003f25270 */
[----:B------:R-:W4:Y:S01]  /*a510*/  @P1 LDC R3, c[0x0][0x44c] ;  /* 0x00011300ff031b82 */ /* 0x000f220000000800 */
[----:B------:R-:W-:-:S07]  /*a520*/  @P1 LOP3.LUT R18, R18, 0x8, RZ, 0xfc, !PT ;  /* 0x0000000812121812 */ /* 0x000fce00078efcff */
[----:B------:R-:W0:Y:S01]  /*a530*/  @P1 LDC R7, c[0x0][0x450] ;  /* 0x00011400ff071b82 */ /* 0x000e220000000800 */
[----:B---3--:R-:W-:-:S04]  /*a540*/  IMAD.IADD R6, R0, 0x1, R222 ;  /* 0x0000000100067824 */ /* 0x008fc800078e02de */
[----:B----4-:R-:W-:-:S04]  /*a550*/  @P1 IMAD.HI.U32 R0, R6, R3, RZ ;  /* 0x0000000306001227 */ /* 0x010fc800078e00ff */
[----:B-----5:R-:W-:Y:S01]  /*a560*/  IMAD R72, R172, -0x60, R72 ;  /* 0xffffffa0ac487824 */ /* 0x020fe200078e0248 */
[----:B0-----:R-:W-:-:S04]  /*a570*/  @P1 SHF.R.U32.HI R6, RZ, R7, R0 ;  /* 0x00000007ff061219 */ /* 0x001fc80000011600 */
[C-C-:B--2---:R-:W-:Y:S01]  /*a580*/  IADD3 R75, -R14.reuse, 0x61, R72.reuse ;  /* 0x000000610e4b7810 */ /* 0x144fe20007ffe148 */
[----:B------:R-:W0:Y:S01]  /*a590*/  SHFL.IDX PT, R0, R6, 0x1, 0x1c1f ;  /* 0x003c1f0006007f89 */ /* 0x000e2200000e0000 */
[----:B------:R-:W-:-:S03]  /*a5a0*/  IADD3 R72, -R14, 0x60, R72 ;  /* 0x000000600e487810 */ /* 0x000fc60007ffe148 */
[----:B------:R-:W-:Y:S01]  /*a5b0*/  IMAD.IADD R75, R75, 0x1, -R224 ;  /* 0x000000014b4b7824 */ /* 0x000fe200078e0ae0 */
[----:B------:R-:W2:Y:S04]  /*a5c0*/  SHFL.IDX PT, R6, R6, RZ, 0x1c1f ;  /* 0x001c1fff06067589 */ /* 0x000ea800000e0000 */
        /* <DEDUP_REMOVED lines=70> */
[----:B------:R-:W-:Y:S02]  /*aa30*/  FMNMX.FTZ R0, R70, R77, !PT ;  /* 0x0000004d46007209 */ /* 0x000fe40007810000 */
[----:B--2---:R-:W-:Y:S02]  /*aa40*/  VIADDMNMX R72, R6, R75, R72, PT ;  /* 0x0000004b06487246 */ /* 0x004fe40003800148 */
[----:B------:R-:W-:-:S02]  /*aa50*/  FMNMX.FTZ R14, R71, R0, !PT ;  /* 0x00000000470e7209 */ /* 0x000fc40007810000 */
[C---:B------:R-:W-:Y:S02]  /*aa60*/  ISETP.GT.AND P1, PT, R72.reuse, RZ, PT ;  /* 0x000000ff4800720c */ /* 0x040fe40003f24270 */
[C---:B------:R-:W-:Y:S01]  /*aa70*/  ISETP.GT.AND P2, PT, R72.reuse, 0x1, PT ;  /* 0x000000014800780c */ /* 0x040fe20003f44270 */
[----:B------:R-:W0:Y:S01]  /*aa80*/  SHFL.BFLY PT, R77, R14, 0x2, 0x1f ;  /* 0x0c401f000e4d7f89 */ /* 0x000e2200000e0000 */
        /* <DEDUP_REMOVED lines=12> */
[----:B0-----:R-:W-:Y:S02]  /*ab50*/  FMNMX.FTZ R77, R14, R77, !PT ;  /* 0x0000004d0e4d7209 */ /* 0x001fe40007810000 */
[----:B------:R-:W-:Y:S02]  /*ab60*/  ISETP.GT.AND P1, PT, R72, 0x18, PT ;  /* 0x000000184800780c */ /* 0x000fe40003f24270 */
[----:B------:R-:W-:Y:S01]  /*ab70*/  FSEL R33, R33, -INF , P3 ;  /* 0xff80000021217808 */ /* 0x000fe20001800000 */
[----:B------:R-:W0:Y:S01]  /*ab80*/  SHFL.BFLY PT, R0, R77, 0x1, 0x1f ;  /* 0x0c201f004d007f89 */ /* 0x000e2200000e0000 */
        /* <DEDUP_REMOVED lines=9> */
[C---:B------:R-:W-:Y:S02]  /*ac20*/  ISETP.GT.AND P1, PT, R72.reuse, 0x28, PT ;  /* 0x000000284800780c */ /* 0x040fe40003f24270 */
[----:B------:R-:W-:Y:S02]  /*ac30*/  FSEL R41, R41, -INF , P2 ;  /* 0xff80000029297808 */ /* 0x000fe40001000000 */
[----:B------:R-:W-:Y:S02]  /*ac40*/  ISETP.GT.AND P2, PT, R72, 0x29, PT ;  /* 0x000000294800780c */ /* 0x000fe40003f44270 */
[----:B0-----:R-:W-:-:S02]  /*ac50*/  FMNMX.FTZ R0, R77, R0, !PT ;  /* 0x000000004d007209 */ /* 0x001fc40007810000 */
[----:B------:R-:W-:Y:S02]  /*ac60*/  FSEL R44, R44, -INF , P1 ;  /* 0xff8000002c2c7808 */ /* 0x000fe40000800000 */
[C---:B------:R-:W-:Y:S01]  /*ac70*/  FSETP.NEU.FTZ.AND P4, PT, R0.reuse, -INF , PT ;  /* 0xff8000000000780b */ /* 0x040fe20003f9d000 */
[----:B------:R-:W-:Y:S01]  /*ac80*/  FMUL.FTZ R6, R0, UR37 ;  /* 0x0000002500067c20 */ /* 0x000fe20008410000 */
[----:B------:R-:W-:Y:S02]  /*ac90*/  ISETP.GT.AND P1, PT, R72, 0x30, PT ;  /* 0x000000304800780c */ /* 0x000fe40003f24270 */
[----:B------:R-:W-:Y:S02]  /*aca0*/  FSEL R45, R45, -INF , P2 ;  /* 0xff8000002d2d7808 */ /* 0x000fe40001000000 */
[----:B------:R-:W-:Y:S02]  /*acb0*/  FSEL R6, R6, RZ, P4 ;  /* 0x000000ff06067208 */ /* 0x000fe40002000000 */
[----:B------:R-:W-:-:S02]  /*acc0*/  ISETP.GT.AND P2, PT, R72, 0x31, PT ;  /* 0x000000314800780c */ /* 0x000fc40003f44270 */
[----:B------:R-:W-:Y:S01]  /*acd0*/  FSEL R48, R48, -INF , P1 ;  /* 0xff80000030307808 */ /* 0x000fe20000800000 */
[--C-:B------:R-:W-:Y:S01]  /*ace0*/  FFMA.FTZ R201, R7, UR37, -R6.reuse ;  /* 0x0000002507c97c23 */ /* 0x100fe20008010806 */
[----:B------:R-:W-:Y:S01]  /*acf0*/  FMNMX.FTZ R7, R37, R14, !PT ;  /* 0x0000000e25077209 */ /* 0x000fe20007810000 */
[--C-:B------:R-:W-:Y:S01]  /*ad00*/  FFMA.FTZ R203, R3, UR37, -R6.reuse ;  /* 0x0000002503cb7c23 */ /* 0x100fe20008010806 */
[----:B------:R-:W-:Y:S01]  /*ad10*/  ISETP.GT.AND P1, PT, R72, 0x38, PT ;  /* 0x000000384800780c */ /* 0x000fe20003f24270 */
[--C-:B------:R-:W-:Y:S01]  /*ad20*/  FFMA.FTZ R153, R34, UR37, -R6.reuse ;  /* 0x0000002522997c23 */ /* 0x100fe20008010806 */
[----:B------:R-:W-:Y:S01]  /*ad30*/  FMNMX.FTZ R26, R40, R7, !PT ;  /* 0x00000007281a7209 */ /* 0x000fe20007810000 */
        /* <DEDUP_REMOVED lines=14> */
[----:B------:R-:W0:Y:S01]  /*ae20*/  MUFU.EX2 R14, R14 ;  /* 0x0000000e000e7308 */ /* 0x000e220000000800 */
        /* <DEDUP_REMOVED lines=25> */
[----:B------:R-:W-:Y:S01]  /*afc0*/  FFMA.FTZ R171, R70, UR37, -R6 ;  /* 0x0000002546ab7c23 */ /* 0x000fe20008010806 */
[----:B------:R-:W-:-:S02]  /*afd0*/  ISETP.GT.AND P1, PT, R72, 0x50, PT ;  /* 0x000000504800780c */ /* 0x000fc40003f24270 */
[----:B------:R-:W-:Y:S02]  /*afe0*/  FSEL R61, R61, -INF , P2 ;  /* 0xff8000003d3d7808 */ /* 0x000fe40001000000 */
[----:B------:R-:W-:Y:S01]  /*aff0*/  FMNMX.FTZ R34, R60, R3, !PT ;  /* 0x000000033c227209 */ /* 0x000fe20007810000 */
[----:B------:R-:W-:Y:S01]  /*b000*/  MUFU.EX2 R30, R30 ;  /* 0x0000001e001e7308 */ /* 0x000fe20000000800 */
[----:B------:R-:W-:Y:S02]  /*b010*/  ISETP.GT.AND P2, PT, R72, 0x51, PT ;  /* 0x000000514800780c */ /* 0x000fe40003f44270 */
[----:B------:R-:W-:Y:S01]  /*b020*/  FSEL R7, R64, -INF , P1 ;  /* 0xff80000040077808 */ /* 0x000fe20000800000 */
[----:B------:R-:W-:Y:S01]  /*b030*/  FFMA.FTZ R64, R39, UR37, -R6 ;  /* 0x0000002527407c23 */ /* 0x000fe20008010806 */
[----:B------:R-:W-:Y:S02]  /*b040*/  FMNMX.FTZ R34, R61, R34, !PT ;  /* 0x000000223d227209 */ /* 0x000fe40007810000 */
[----:B------:R-:W-:Y:S01]  /*b050*/  ISETP.GT.AND P1, PT, R72, 0x58, PT ;  /* 0x000000584800780c */ /* 0x000fe20003f24270 */
[----:B------:R-:W-:Y:S01]  /*b060*/  MUFU.EX2 R155, R155 ;  /* 0x0000009b009b7308 */ /* 0x000fe20000000800 */
[----:B------:R-:W-:-:S02]  /*b070*/  FSEL R65, R65, -INF , P2 ;  /* 0xff80000041417808 */ /* 0x000fc40001000000 */
[----:B------:R-:W-:Y:S02]  /*b080*/  FMNMX.FTZ R34, R7, R34, !PT ;  /* 0x0000002207227209 */ /* 0x000fe40007810000 */
[----:B------:R-:W-:Y:S01]  /*b090*/  ISETP.GT.AND P2, PT, R72, 0x59, PT ;  /* 0x000000594800780c */ /* 0x000fe20003f44270 */
[----:B------:R-:W-:Y:S01]  /*b0a0*/  FFMA.FTZ R72, R43, UR37, -R6 ;  /* 0x000000252b487c23 */ /* 0x000fe20008010806 */
[----:B------:R-:W-:Y:S01]  /*b0b0*/  FSEL R68, R68, -INF , P1 ;  /* 0xff80000044447808 */ /* 0x000fe20000800000 */
[----:B------:R-:W-:Y:S01]  /*b0c0*/  IMAD.U32 R43, RZ, RZ, UR41 ;  /* 0x00000029ff2b7e24 */ /* 0x000fe2000f8e00ff */
[----:B------:R-:W-:Y:S01]  /*b0d0*/  FMNMX.FTZ R3, R65, R34, !PT ;  /* 0x0000002241037209 */ /* 0x000fe20007810000 */
[----:B------:R-:W-:Y:S01]  /*b0e0*/  MUFU.EX2 R64, R64 ;  /* 0x0000004000407308 */ /* 0x000fe20000000800 */
[----:B------:R-:W-:Y:S02]  /*b0f0*/  FSEL R69, R69, -INF , P2 ;  /* 0xff80000045457808 */ /* 0x000fe40001000000 */
[----:B------:R-:W-:-:S04]  /*b100*/  FMNMX.FTZ R34, R68, R3, !PT ;  /* 0x0000000344227209 */ /* 0x000fc80007810000 */
[----:B------:R-:W-:Y:S01]  /*b110*/  FMNMX.FTZ R34, R69, R34, !PT ;  /* 0x0000002245227209 */ /* 0x000fe20007810000 */
[----:B------:R-:W-:Y:S04]  /*b120*/  MUFU.EX2 R157, R157 ;  /* 0x0000009d009d7308 */ /* 0x000fe80000000800 */
[----:B------:R-:W2:Y:S04]  /*b130*/  SHFL.BFLY PT, R3, R34, 0x2, 0x1f ;  /* 0x0c401f0022037f89 */ /* 0x000ea800000e0000 */
[----:B------:R-:W-:Y:S08]  /*b140*/  MUFU.EX2 R72, R72 ;  /* 0x0000004800487308 */ /* 0x000ff00000000800 */
[----:B------:R-:W-:Y:S08]  /*b150*/  MUFU.EX2 R159, R159 ;  /* 0x0000009f009f7308 */ /* 0x000ff00000000800 */
[----:B------:R-:W-:Y:S01]  /*b160*/  MUFU.EX2 R74, R74 ;  /* 0x0000004a004a7308 */ /* 0x000fe20000000800 */
[----:B--2---:R-:W-:Y:S01]  /*b170*/  FMNMX.FTZ R27, R34, R3, !PT ;  /* 0x00000003221b7209 */ /* 0x004fe20007810000 */
[----:B------:R-:W-:-:S06]  /*b180*/  FFMA.FTZ R34, R55, UR37, -R6 ;  /* 0x0000002537227c23 */ /* 0x000fcc0008010806 */
[----:B------:R-:W-:Y:S01]  /*b190*/  MUFU.EX2 R161, R161 ;  /* 0x000000a100a17308 */ /* 0x000fe20000000800 */
[----:B------:R-:W2:Y:S07]  /*b1a0*/  SHFL.BFLY PT, R46, R27, 0x1, 0x1f ;  /* 0x0c201f001b2e7f89 */ /* 0x000eae00000e0000 */
[----:B------:R-:W-:Y:S08]  /*b1b0*/  MUFU.EX2 R50, R50 ;  /* 0x0000003200327308 */ /* 0x000ff00000000800 */
[----:B------:R-:W-:Y:S08]  /*b1c0*/  MUFU.EX2 R163, R163 ;  /* 0x000000a300a37308 */ /* 0x000ff00000000800 */
[----:B------:R-:W-:Y:S01]  /*b1d0*/  MUFU.EX2 R34, R34 ;  /* 0x0000002200227308 */ /* 0x000fe20000000800 */
[----:B--2---:R-:W-:Y:S01]  /*b1e0*/  FMNMX.FTZ R3, R27, R46, !PT ;  /* 0x0000002e1b037209 */ /* 0x004fe20007810000 */
        /* <DEDUP_REMOVED lines=15> */
[----:B------:R-:W-:Y:S01]  /*b2e0*/  FFMA.FTZ R31, R37, UR37, -R54 ;  /* 0x00000025251f7c23 */ /* 0x000fe20008010836 */
[----:B0-----:R-:W-:Y:S01]  /*b2f0*/  FADD.FTZ R28, R201, R14 ;  /* 0x0000000ec91c7221 */ /* 0x001fe20000010000 */
[----:B------:R-:W-:-:S02]  /*b300*/  VIADD R24, R12, 0x22840 ;  /* 0x000228400c187836 */ /* 0x000fc40000000000 */
[--C-:B------:R-:W-:Y:S01]  /*b310*/  FFMA.FTZ R156, R40, UR37, -R54.reuse ;  /* 0x00000025289c7c23 */ /* 0x100fe20008010836 */
[--C-:B------:R-:W-:Y:S01]  /*b320*/  FFMA.FTZ R158, R44, UR37, -R54.reuse ;  /* 0x000000252c9e7c23 */ /* 0x100fe20008010836 */
[----:B------:R-:W0:Y:S01]  /*b330*/  MUFU.EX2 R25, R25 ;  /* 0x0000001900197308 */ /* 0x000e220000000800 */
[----:B------:R-:W-:Y:S01]  /*b340*/  FFMA.FTZ R35, R45, UR37, -R54 ;  /* 0x000000252d237c23 */ /* 0x000fe20008010836 */
[----:B------:R-:W-:Y:S01]  /*b350*/  PRMT R24, R43, 0x654, R24 ;  /* 0x000006542b187816 */ /* 0x000fe20000000018 */
[--C-:B------:R-:W-:Y:S01]  /*b360*/  FFMA.FTZ R160, R48, UR37, -R54.reuse ;  /* 0x0000002530a07c23 */ /* 0x100fe20008010836 */
[--C-:B------:R-:W-:Y:S01]  /*b370*/  FFMA.FTZ R37, R49, UR37, -R54.reuse ;  /* 0x0000002531257c23 */ /* 0x100fe20008010836 */
[--C-:B------:R-:W-:Y:S01]  /*b380*/  FFMA.FTZ R162, R52, UR37, -R54.reuse ;  /* 0x0000002534a27c23 */ /* 0x100fe20008010836 */
[----:B------:R2:W-:Y:S01]  /*b390*/  SYNCS.ARRIVE.TRANS64.RED.A1T0 RZ, [R24+URZ], RZ ;  /* 0x000000ff18ff79a7 */ /* 0x0005e2000810043f */
[--C-:B------:R-:W-:Y:S01]  /*b3a0*/  FFMA.FTZ R39, R53, UR37, -R54.reuse ;  /* 0x0000002535277c23 */ /* 0x100fe20008010836 */
[----:B------:R-:W3:Y:S01]  /*b3b0*/  MUFU.EX2 R202, R202 ;  /* 0x000000ca00ca7308 */ /* 0x000ee20000000800 */
[----:B------:R-:W-:Y:S01]  /*b3c0*/  F2FP.F16.F32.PACK_AB R201, R14, R201 ;  /* 0x000000c90ec9723e */ /* 0x000fe200000000ff */
[--C-:B------:R-:W-:Y:S01]  /*b3d0*/  FFMA.FTZ R164, R56, UR37, -R54.reuse ;  /* 0x0000002538a47c23 */ /* 0x100fe20008010836 */
[--C-:B------:R-:W-:Y:S01]  /*b3e0*/  FFMA.FTZ R166, R60, UR37, -R54.reuse ;  /* 0x000000253ca67c23 */ /* 0x100fe20008010836 */
[--C-:B------:R-:W-:Y:S01]  /*b3f0*/  FFMA.FTZ R61, R61, UR37, -R54.reuse ;  /* 0x000000253d3d7c23 */ /* 0x100fe20008010836 */
[--C-:B------:R-:W-:Y:S01]  /*b400*/  FFMA.FTZ R65, R65, UR37, -R54.reuse ;  /* 0x0000002541417c23 */ /* 0x100fe20008010836 */
[----:B------:R-:W-:-:S02]  /*b410*/  FFMA.FTZ R68, R68, UR37, -R54 ;  /* 0x0000002544447c23 */ /* 0x000fc40008010836 */
[----:B------:R-:W4:Y:S01]  /*b420*/  MUFU.EX2 R27, R27 ;  /* 0x0000001b001b7308 */ /* 0x000f220000000800 */
[----:B0-----:R-:W-:Y:S01]  /*b430*/  FADD.FTZ R41, R200, R25 ;  /* 0x00000019c8297221 */ /* 0x001fe20000010000 */
[----:B------:R-:W-:-:S06]  /*b440*/  F2FP.F16.F32.PACK_AB R200, R25, R200 ;  /* 0x000000c819c8723e */ /* 0x000fcc00000000ff */
[----:B------:R-:W2:Y:S01]  /*b450*/  MUFU.EX2 R152, R152 ;  /* 0x0000009800987308 */ /* 0x000ea20000000800 */
[----:B---3--:R-:W-:Y:S01]  /*b460*/  FADD.FTZ R32, R202, R41 ;  /* 0x00000029ca207221 */ /* 0x008fe20000010000 */
[----:B------:R-:W-:Y:S01]  /*b470*/  FADD.FTZ R41, R203, R28 ;  /* 0x0000001ccb297221 */ /* 0x000fe20000010000 */
[----:B------:R-:W-:-:S03]  /*b480*/  F2FP.F16.F32.PACK_AB R203, R26, R203 ;  /* 0x000000cb1acb723e */ /* 0x000fc600000000ff */
[----:B------:R-:W-:Y:S01]  /*b490*/  FADD.FTZ R28, R26, R41 ;  /* 0x000000291a1c7221 */ /* 0x000fe20000010000 */
[----:B------:R-:W-:Y:S01]  /*b4a0*/  FFMA.FTZ R41, R57, UR37, -R54 ;  /* 0x0000002539297c23 */ /* 0x000fe20008010836 */
[----:B------:R-:W0:Y:S01]  /*b4b0*/  MUFU.EX2 R29, R29 ;  /* 0x0000001d001d7308 */ /* 0x000e220000000800 */
[C---:B----4-:R-:W-:Y:S01]  /*b4c0*/  FADD.FTZ R43, R27.reuse, R32 ;  /* 0x000000201b2b7221 */ /* 0x050fe20000010000 */
[----:B------:R-:W-:-:S06]  /*b4d0*/  F2FP.F16.F32.PACK_AB R202, R27, R202 ;  /* 0x000000ca1bca723e */ /* 0x000fcc00000000ff */
[----:B------:R-:W3:Y:S01]  /*b4e0*/  MUFU.EX2 R154, R154 ;  /* 0x0000009a009a7308 */ /* 0x000ee20000000800 */
[----:B--2---:R-:W-:Y:S01]  /*b4f0*/  FADD.FTZ R24, R152, R43 ;  /* 0x0000002b98187221 */ /* 0x004fe20000010000 */
[----:B------:R-:W-:Y:S01]  /*b500*/  FADD.FTZ R43, R153, R28 ;  /* 0x0000001c992b7221 */ /* 0x000fe20000010000 */
[----:B------:R-:W-:-:S05]  /*b510*/  F2FP.F16.F32.PACK_AB R153, R30, R153 ;  /* 0x000000991e99723e */ /* 0x000fca00000000ff */
[----:B------:R-:W2:Y:S01]  /*b520*/  MUFU.EX2 R31, R31 ;  /* 0x0000001f001f7308 */ /* 0x000ea20000000800 */
[C---:B0-----:R-:W-:Y:S01]  /*b530*/  FADD.FTZ R45, R29.reuse, R24 ;  /* 0x000000181d2d7221 */ /* 0x041fe20000010000 */
[----:B------:R-:W-:Y:S01]  /*b540*/  FADD.FTZ R24, R30, R43 ;  /* 0x0000002b1e187221 */ /* 0x000fe20000010000 */
[----:B------:R-:W-:-:S03]  /*b550*/  F2FP.F16.F32.PACK_AB R152, R29, R152 ;  /* 0x000000981d98723e */ /* 0x000fc600000000ff */
[----:B------:R-:W-:Y:S01]  /*b560*/  FADD.FTZ R43, R155, R24 ;  /* 0x000000189b2b7221 */ /* 0x000fe20000010000 */
[--C-:B------:R-:W-:Y:S01]  /*b570*/  FFMA.FTZ R24, R7, UR37, -R54.reuse ;  /* 0x0000002507187c23 */ /* 0x100fe20008010836 */
[----:B------:R-:W0:Y:S01]  /*b580*/  MUFU.EX2 R156, R156 ;  /* 0x0000009c009c7308 */ /* 0x000e220000000800 */
[----:B---3--:R-:W-:Y:S01]  /*b590*/  FADD.FTZ R28, R154, R45 ;  /* 0x0000002d9a1c7221 */ /* 0x008fe20000010000 */
[----:B------:R-:W-:Y:S01]  /*b5a0*/  FFMA.FTZ R54, R69, UR37, -R54 ;  /* 0x0000002545367c23 */ /* 0x000fe20008010836 */
[----:B------:R-:W-:-:S05]  /*b5b0*/  F2FP.F16.F32.PACK_AB R155, R64, R155 ;  /* 0x0000009b409b723e */ /* 0x000fca00000000ff */
[----:B------:R-:W3:Y:S01]  /*b5c0*/  MUFU.EX2 R33, R33 ;  /* 0x0000002100217308 */ /* 0x000ee20000000800 */
[C---:B--2---:R-:W-:Y:S01]  /*b5d0*/  FADD.FTZ R7, R31.reuse, R28 ;  /* 0x0000001c1f077221 */ /* 0x044fe20000010000 */
[----:B------:R-:W-:Y:S01]  /*b5e0*/  FADD.FTZ R28, R64, R43 ;  /* 0x0000002b401c7221 */ /* 0x000fe20000010000 */
[----:B------:R-:W-:-:S03]  /*b5f0*/  F2FP.F16.F32.PACK_AB R154, R31, R154 ;  /* 0x0000009a1f9a723e */ /* 0x000fc600000000ff */
[----:B------:R-:W-:Y:S01]  /*b600*/  FADD.FTZ R43, R157, R28 ;  /* 0x0000001c9d2b7221 */ /* 0x000fe20000010000 */
[----:B------:R-:W-:Y:S01]  /*b610*/  F2FP.F16.F32.PACK_AB R157, R72, R157 ;  /* 0x0000009d489d723e */ /* 0x000fe200000000ff */
[----:B------:R-:W2:Y:S01]  /*b620*/  MUFU.EX2 R158, R158 ;  /* 0x0000009e009e7308 */ /* 0x000ea20000000800 */
[----:B0-----:R-:W-:Y:S01]  /*b630*/  FADD.FTZ R32, R156, R7 ;  /* 0x000000079c207221 */ /* 0x001fe20000010000 */
[----:B------:R-:W-:-:S04]  /*b640*/  FADD.FTZ R28, R72, R43 ;  /* 0x0000002b481c7221 */ /* 0x000fc80000010000 */
[----:B------:R-:W-:Y:S01]  /*b650*/  FADD.FTZ R43, R159, R28 ;  /* 0x0000001c9f2b7221 */ /* 0x000fe20000010000 */
[----:B------:R-:W-:Y:S01]  /*b660*/  F2FP.F16.F32.PACK_AB R159, R74, R159 ;  /* 0x0000009f4a9f723e */ /* 0x000fe200000000ff */
[----:B------:R-:W0:Y:S01]  /*b670*/  MUFU.EX2 R35, R35 ;  /* 0x0000002300237308 */ /* 0x000e220000000800 */
[C---:B---3--:R-:W-:Y:S01]  /*b680*/  FADD.FTZ R45, R33.reuse, R32 ;  /* 0x00000020212d7221 */ /* 0x048fe20000010000 */
[----:B------:R-:W-:-:S06]  /*b690*/  F2FP.F16.F32.PACK_AB R156, R33, R156 ;  /* 0x0000009c219c723e */ /* 0x000fcc00000000ff */
[----:B------:R-:W3:Y:S01]  /*b6a0*/  MUFU.EX2 R160, R160 ;  /* 0x000000a000a07308 */ /* 0x000ee20000000800 */
[----:B--2---:R-:W-:-:S07]  /*b6b0*/  FADD.FTZ R14, R158, R45 ;  /* 0x0000002d9e0e7221 */ /* 0x004fce0000010000 */
[----:B------:R-:W2:Y:S01]  /*b6c0*/  MUFU.EX2 R37, R37 ;  /* 0x0000002500257308 */ /* 0x000ea20000000800 */
[C---:B0-----:R-:W-:Y:S01]  /*b6d0*/  FADD.FTZ R45, R35.reuse, R14 ;  /* 0x0000000e232d7221 */ /* 0x041fe20000010000 */
[----:B------:R-:W-:Y:S01]  /*b6e0*/  FADD.FTZ R14, R74, R43 ;  /* 0x0000002b4a0e7221 */ /* 0x000fe20000010000 */
[----:B------:R-:W-:-:S03]  /*b6f0*/  F2FP.F16.F32.PACK_AB R158, R35, R158 ;  /* 0x0000009e239e723e */ /* 0x000fc600000000ff */
[----:B------:R-:W-:Y:S01]  /*b700*/  FADD.FTZ R43, R161, R14 ;  /* 0x0000000ea12b7221 */ /* 0x000fe20000010000 */
[----:B------:R-:W-:Y:S01]  /*b710*/  F2FP.F16.F32.PACK_AB R161, R50, R161 ;  /* 0x000000a132a1723e */ /* 0x000fe200000000ff */
[----:B------:R-:W0:Y:S01]  /*b720*/  MUFU.EX2 R162, R162 ;  /* 0x000000a200a27308 */ /* 0x000e220000000800 */
[----:B---3--:R-:W-:Y:S01]  /*b730*/  FADD.FTZ R26, R160, R45 ;  /* 0x0000002da01a7221 */ /* 0x008fe20000010000 */
[----:B------:R-:W-:-:S04]  /*b740*/  FADD.FTZ R14, R50, R43 ;  /* 0x0000002b320e7221 */ /* 0x000fc80000010000 */
[----:B------:R-:W-:Y:S01]  /*b750*/  FADD.FTZ R25, R163, R14 ;  /* 0x0000000ea3197221 */ /* 0x000fe20000010000 */
[C---:B------:R-:W-:Y:S01]  /*b760*/  F2FP.F16.F32.PACK_AB R163, R34.reuse, R163 ;  /* 0x000000a322a3723e */ /* 0x040fe200000000ff */
[----:B------:R-:W3:Y:S01]  /*b770*/  MUFU.EX2 R39, R39 ;  /* 0x0000002700277308 */ /* 0x000ee20000000800 */
[C---:B--2---:R-:W-:Y:S01]  /*b780*/  FADD.FTZ R45, R37.reuse, R26 ;  /* 0x0000001a252d7221 */ /* 0x044fe20000010000 */
[----:B------:R-:W-:Y:S01]  /*b790*/  FADD.FTZ R14, R34, R25 ;  /* 0x00000019220e7221 */ /* 0x000fe20000010000 */
[----:B------:R-:W-:-:S05]  /*b7a0*/  F2FP.F16.F32.PACK_AB R160, R37, R160 ;  /* 0x000000a025a0723e */ /* 0x000fca00000000ff */
[----:B------:R-:W2:Y:S01]  /*b7b0*/  MUFU.EX2 R164, R164 ;  /* 0x000000a400a47308 */ /* 0x000ea20000000800 */
[----:B0-----:R-:W-:-:S07]  /*b7c0*/  FADD.FTZ R26, R162, R45 ;  /* 0x0000002da21a7221 */ /* 0x001fce0000010000 */
[----:B------:R-:W0:Y:S01]  /*b7d0*/  MUFU.EX2 R41, R41 ;  /* 0x0000002900297308 */ /* 0x000e220000000800 */
[C---:B---3--:R-:W-:Y:S01]  /*b7e0*/  FADD.FTZ R27, R39.reuse, R26 ;  /* 0x0000001a271b7221 */ /* 0x048fe20000010000 */
[----:B------:R-:W-:-:S06]  /*b7f0*/  F2FP.F16.F32.PACK_AB R162, R39, R162 ;  /* 0x000000a227a2723e */ /* 0x000fcc00000000ff */
[----:B------:R-:W3:Y:S01]  /*b800*/  MUFU.EX2 R38, R38 ;  /* 0x0000002600267308 */ /* 0x000ee20000000800 */
[----:B--2---:R-:W-:Y:S01]  /*b810*/  FADD.FTZ R26, R164, R27 ;  /* 0x0000001ba41a7221 */ /* 0x004fe20000010000 */
[----:B------:R-:W-:-:S06]  /*b820*/  FADD.FTZ R27, R165, R14 ;  /* 0x0000000ea51b7221 */ /* 0x000fcc0000010000 */
[----:B------:R-:W2:Y:S01]  /*b830*/  MUFU.EX2 R166, R166 ;  /* 0x000000a600a67308 */ /* 0x000ea20000000800 */
[C---:B0-----:R-:W-:Y:S01]  /*b840*/  FADD.FTZ R29, R41.reuse, R26 ;  /* 0x0000001a291d7221 */ /* 0x041fe20000010000 */
[----:B------:R-:W-:-:S06]  /*b850*/  F2FP.F16.F32.PACK_AB R164, R41, R164 ;  /* 0x000000a429a4723e */ /* 0x000fcc00000000ff */
[----:B------:R-:W0:Y:S01]  /*b860*/  MUFU.EX2 R167, R167 ;  /* 0x000000a700a77308 */ /* 0x000e220000000800 */
[C---:B---3--:R-:W-:Y:S01]  /*b870*/  FADD.FTZ R14, R38.reuse, R27 ;  /* 0x0000001b260e7221 */ /* 0x048fe20000010000 */
[----:B------:R-:W-:-:S06]  /*b880*/  F2FP.F16.F32.PACK_AB R165, R38, R165 ;  /* 0x000000a526a5723e */ /* 0x000fcc00000000ff */
[----:B------:R-:W3:Y:S01]  /*b890*/  MUFU.EX2 R7, R61 ;  /* 0x0000003d00077308 */ /* 0x000ee20000000800 */
[----:B--2---:R-:W-:-:S07]  /*b8a0*/  FADD.FTZ R26, R166, R29 ;  /* 0x0000001da61a7221 */ /* 0x004fce0000010000 */
[----:B------:R-:W2:Y:S01]  /*b8b0*/  MUFU.EX2 R42, R42 ;  /* 0x0000002a002a7308 */ /* 0x000ea20000000800 */
[----:B0-----:R-:W-:-:S07]  /*b8c0*/  FADD.FTZ R27, R167, R14 ;  /* 0x0000000ea71b7221 */ /* 0x001fce0000010000 */
[----:B------:R-:W0:Y:S01]  /*b8d0*/  MUFU.EX2 R24, R24 ;  /* 0x0000001800187308 */ /* 0x000e220000000800 */
[C---:B---3--:R-:W-:Y:S01]  /*b8e0*/  FADD.FTZ R29, R7.reuse, R26 ;  /* 0x0000001a071d7221 */ /* 0x048fe20000010000 */
[----:B------:R-:W-:-:S06]  /*b8f0*/  F2FP.F16.F32.PACK_AB R166, R7, R166 ;  /* 0x000000a607a6723e */ /* 0x000fcc00000000ff */
[----:B------:R-:W3:Y:S01]  /*b900*/  MUFU.EX2 R169, R169 ;  /* 0x000000a900a97308 */ /* 0x000ee20000000800 */
[C---:B--2---:R-:W-:Y:S01]  /*b910*/  FADD.FTZ R26, R42.reuse, R27 ;  /* 0x0000001b2a1a7221 */ /* 0x044fe20000010000 */
[----:B------:R-:W-:-:S06]  /*b920*/  F2FP.F16.F32.PACK_AB R167, R42, R167 ;  /* 0x000000a72aa7723e */ /* 0x000fcc00000000ff */
[----:B------:R-:W2:Y:S01]  /*b930*/  MUFU.EX2 R65, R65 ;  /* 0x0000004100417308 */ /* 0x000ea20000000800 */
[----:B0-----:R-:W-:-:S07]  /*b940*/  FADD.FTZ R28, R24, R29 ;  /* 0x0000001d181c7221 */ /* 0x001fce0000010000 */
[----:B------:R-:W0:Y:S01]  /*b950*/  MUFU.EX2 R46, R46 ;  /* 0x0000002e002e7308 */ /* 0x000e220000000800 */
[----:B---3--:R-:W-:-:S07]  /*b960*/  FADD.FTZ R27, R169, R26 ;  /* 0x0000001aa91b7221 */ /* 0x008fce0000010000 */
[----:B------:R-:W-:Y:S01]  /*b970*/  MUFU.EX2 R68, R68 ;  /* 0x0000004400447308 */ /* 0x000fe20000000800 */
[C---:B--2---:R-:W-:Y:S01]  /*b980*/  FADD.FTZ R29, R65.reuse, R28 ;  /* 0x0000001c411d7221 */ /* 0x044fe20000010000 */
[----:B------:R-:W-:-:S06]  /*b990*/  F2FP.F16.F32.PACK_AB R168, R65, R24 ;  /* 0x0000001841a8723e */ /* 0x000fcc00000000ff */
[----:B------:R-:W2:Y:S01]  /*b9a0*/  MUFU.EX2 R171, R171 ;  /* 0x000000ab00ab7308 */ /* 0x000ea20000000800 */
[C---:B0-----:R-:W-:Y:S01]  /*b9b0*/  FADD.FTZ R26, R46.reuse, R27 ;  /* 0x0000001b2e1a7221 */ /* 0x041fe20000010000 */
[----:B------:R-:W-:-:S06]  /*b9c0*/  F2FP.F16.F32.PACK_AB R169, R46, R169 ;  /* 0x000000a92ea9723e */ /* 0x000fcc00000000ff */
[----:B------:R-:W0:Y:S08]  /*b9d0*/  MUFU.EX2 R25, R54 ;  /* 0x0000003600197308 */ /* 0x000e300000000800 */
[----:B------:R3:W4:Y:S01]  /*b9e0*/  MUFU.EX2 R14, R6 ;  /* 0x00000006000e7308 */ /* 0x0007220000000800 */
[----:B--2---:R-:W-:Y:S01]  /*b9f0*/  FADD.FTZ R27, R171, R26 ;  /* 0x0000001aab1b7221 */ /* 0x004fe20000010000 */
[----:B---3--:R-:W-:Y:S01]  /*ba00*/  FADD.FTZ R6, R68, R29 ;  /* 0x0000001d44067221 */ /* 0x008fe20000010000 */
[----:B0-----:R-:W-:-:S03]  /*ba10*/  F2FP.F16.F32.PACK_AB R170, R25, R68 ;  /* 0x0000004419aa723e */ /* 0x001fc600000000ff */
[----:B------:R-:W-:Y:S01]  /*ba20*/  FADD.FTZ R7, R25, R6 ;  /* 0x0000000619077221 */ /* 0x000fe20000010000 */
[C---:B----4-:R-:W-:Y:S01]  /*ba30*/  FADD.FTZ R6, R14.reuse, R27 ;  /* 0x0000001b0e067221 */ /* 0x050fe20000010000 */
[----:B------:R-:W-:Y:S01]  /*ba40*/  F2FP.F16.F32.PACK_AB R171, R14, R171 ;  /* 0x000000ab0eab723e */ /* 0x000fe200000000ff */
[----:B------:R-:W-:Y:S06]  /*ba50*/  @!P0 BRA `(.L_x_5297) ;  /* 0x0000000000048947 */ /* 0x000fec0003800000 */
[----:B------:R-:W-:Y:S01]  /*ba60*/  BPT.TRAP 0x1 ;  /* 0x000000040000795c */ /* 0x000fe20000300000 */
.L_x_5297:
[----:B------:R0:W2:Y:S01]  /*ba70*/  SYNCS.PHASECHK.TRANS64.TRYWAIT P1, [R12+URZ+0x22850], R73 ;  /* 0x022850490c0075a7 */ /* 0x0000a2000802017f */
[----:B------:R-:W-:Y:S05]  /*ba80*/  @!P0 BRA `(.L_x_5298) ;  /* 0x0000000000048947 */ /* 0x000fea0003800000 */
[----:B------:R-:W-:Y:S01]  /*ba90*/  BPT.TRAP 0x1 ;  /* 0x000000040000795c */ /* 0x000fe20000300000 */
.L_x_5298:
[----:B------:R-:W-:Y:S04]  /*baa0*/  BSSY B0, `(.L_x_5299) ;  /* 0x0000004000007945 */ /* 0x000fe80003800000 */
[----:B--2---:R-:W-:Y:S05]  /*bab0*/  @P1 BRA `(.L_x_5300) ;  /* 0x0000000000081947 */ /* 0x004fea0003800000 */
[----:B------:R-:W2:Y:S02]  /*bac0*/  SYNCS.PHASECHK.TRANS64.TRYWAIT P1, [R12+URZ+0x22850], R73 ;  /* 0x022850490c0075a7 */ /* 0x000ea4000802017f */
[----:B--2---:R-:W-:Y:S05]  /*bad0*/  @!P1 BRA `(.L_x_5301) ;  /* 0x00000134001c9947 */ /* 0x004fea0003800000 */
.L_x_5300:
[----:B------:R-:W-:Y:S05]  /*bae0*/  BSYNC B0 ;  /* 0x0000000000007941 */ /* 0x000fea0003800000 */
.L_x_5299:
        /* <DEDUP_REMOVED lines=8> */
[----:B------:R-:W-:Y:S01]  /*bb70*/  IMAD.MOV.U32 R31, RZ, RZ, 0x40000040 ;  /* 0x40000040ff1f7424 */ /* 0x000fe200078e00ff */
[----:B------:R-:W-:Y:S02]  /*bb80*/  R2UR UR11, R29 ;  /* 0x000000001d0b72ca */ /* 0x000fe400000e0000 */
[----:B------:R-:W-:Y:S01]  /*bb90*/  UIADD3 UR4, UR4, 0x400, URZ ;  /* 0x0000040004047890 */ /* 0x000fe2000fffe03f */
[----:B------:R-:W-:Y:S02]  /*bba0*/  R2UR UR15, R27 ;  /* 0x000000001b0f72ca */ /* 0x000fe400000e0000 */
[----:B------:R-:W-:Y:S01]  /*bbb0*/  R2UR UR19, R29 ;  /* 0x000000001d1372ca */ /* 0x000fe200000e0000 */
[----:B------:R-:W-:Y:S01]  /*bbc0*/  USHF.R.U32.HI UR4, URZ, 0x4, UR4 ;  /* 0x000000043f047899 */ /* 0x000fe20008011604 */
[----:B------:R-:W-:-:S02]  /*bbd0*/  R2UR UR23, R31 ;  /* 0x000000001f1772ca */ /* 0x000fc400000e0000 */
[----:B------:R-:W-:Y:S01]  /*bbe0*/  R2UR UR27, R25 ;  /* 0x00000000191b72ca */ /* 0x000fe200000e0000 */
[----:B------:R-:W-:-:S04]  /*bbf0*/  ULOP3.LUT UR4, UR4, 0x3fff, URZ, 0xc0, !UPT ;  /* 0x00003fff04047892 */ /* 0x000fc8000f8ec03f */
[----:B------:R-:W-:-:S06]  /*bc00*/  ULOP3.LUT UR38, UR4, 0x3000000, URZ, 0xfc, !UPT ;  /* 0x0300000004267892 */ /* 0x000fcc000f8efc3f */
[----:B------:R-:W-:-:S04]  /*bc10*/  IMAD R24, R23, R24, UR38 ;  /* 0x0000002617187e24 */ /* 0x000fc8000f8e0218 */
[C---:B------:R-:W-:Y:S01]  /*bc20*/  VIADD R28, R24.reuse, 0x80 ;  /* 0x00000080181c7836 */ /* 0x040fe20000000000 */
[C---:B------:R-:W-:Y:S01]  /*bc30*/  R2UR UR6, R24.reuse ;  /* 0x00000000180672ca */ /* 0x040fe200000e0000 */
[C---:B------:R-:W-:Y:S01]  /*bc40*/  VIADD R26, R24.reuse, 0x100 ;  /* 0x00000100181a7836 */ /* 0x040fe20000000000 */
[----:B------:R-:W-:Y:S02]  /*bc50*/  IADD3 R30, R24, 0x200, RZ ;  /* 0x00000200181e7810 */ /* 0x000fe40007ffe0ff */
[----:B------:R-:W-:Y:S01]  /*bc60*/  R2UR UR10, R28 ;  /* 0x000000001c0a72ca */ /* 0x000fe200000e0000 */
[----:B------:R-:W-:Y:S01]  /*bc70*/  VIADD R28, R24, 0x180 ;  /* 0x00000180181c7836 */ /* 0x000fe20000000000 */
[----:B------:R-:W-:Y:S01]  /*bc80*/  R2UR UR14, R26 ;  /* 0x000000001a0e72ca */ /* 0x000fe200000e0000 */
[----:B------:R-:W-:Y:S01]  /*bc90*/  VIADD R24, R24, 0x280 ;  /* 0x0000028018187836 */ /* 0x000fe20000000000 */
[----:B------:R-:W-:Y:S02]  /*bca0*/  R2UR UR22, R30 ;  /* 0x000000001e1672ca */ /* 0x000fe400000e0000 */
[----:B------:R-:W-:-:S02]  /*bcb0*/  R2UR UR18, R28 ;  /* 0x000000001c1272ca */ /* 0x000fc400000e0000 */
[----:B------:R-:W-:Y:S02]  /*bcc0*/  R2UR UR26, R24 ;  /* 0x00000000181a72ca */ /* 0x000fe400000e0000 */
[----:B012---:R-:W-:-:S06]  /*bcd0*/  WARPGROUP.ARRIVE ;  /* 0x00000000000079c5 */ /* 0x007fcc0000000000 */
        /* <DEDUP_REMOVED lines=22> */
[----:B---3--:R-:W-:Y:S05]  /*be40*/  @!P0 BRA `(.L_x_5302) ;  /* 0x0000000000048947 */ /* 0x008fea0003800000 */
[----:B------:R-:W-:Y:S01]  /*be50*/  BPT.TRAP 0x1 ;  /* 0x000000040000795c */ /* 0x000fe20000300000 */
.L_x_5302:
[----:B------:R-:W2:Y:S01]  /*be60*/  LDL R153, [R1+0x4] ;  /* 0x0000040001997983 */ /* 0x000ea20000100800 */
[----:B------:R-:W0:Y:S03]  /*be70*/  LDC R13, c[0x0][0x448] ;  /* 0x00011200ff0d7b82 */ /* 0x000e260000000800 */
[----:B------:R-:W3:Y:S01]  /*be80*/  LDL R152, [R1+0x10] ;  /* 0x0000100001987983 */ /* 0x000ee20000100800 */
[----:B------:R-:W-:Y:S01]  /*be90*/  VIADD R12, R12, 0x22860 ;  /* 0x000228600c0c7836 */ /* 0x000fe20000000000 */
[----:B------:R-:W-:Y:S01]  /*bea0*/  ULDC UR39, c[0x0][0x988] ;  /* 0x0002620000277ab9 */ /* 0x000fe20000000800 */
[----:B------:R-:W-:Y:S01]  /*beb0*/  IMAD.MOV.U32 R14, RZ, RZ, R222 ;  /* 0x000000ffff0e7224 */ /* 0x000fe200078e00de */
[----:B------:R-:W-:Y:S01]  /*bec0*/  ULDC UR40, c[0x0][0x988] ;  /* 0x0002620000287ab9 */ /* 0x000fe20000000800 */
[----:B0-----:R-:W-:Y:S01]  /*bed0*/  ISETP.NE.AND P1, PT, R13, 0x1, PT ;  /* 0x000000010d00780c */ /* 0x001fe20003f25270 */
[----:B------:R-:W-:-:S05]  /*bee0*/  IMAD.U32 R13, RZ, RZ, UR41 ;  /* 0x00000029ff0d7e24 */ /* 0x000fca000f8e00ff */
[----:B------:R-:W-:-:S04]  /*bef0*/  PRMT R12, R13, 0x654, R12 ;  /* 0x000006540d0c7816 */ /* 0x000fc8000000000c */
[----:B------:R0:W-:Y:S03]  /*bf00*/  SYNCS.ARRIVE.TRANS64.RED.A1T0 RZ, [R12+URZ], RZ ;  /* 0x000000ff0cff79a7 */ /* 0x0001e6000810043f */
[----:B------:R-:W1:Y:S08]  /*bf10*/  @P1 LDC R13, c[0x0][0x44c] ;  /* 0x00011300ff0d1b82 */ /* 0x000e700000000800 */
[----:B0-----:R-:W0:Y:S01]  /*bf20*/  @P1 LDC R12, c[0x0][0x450] ;  /* 0x00011400ff0c1b82 */ /* 0x001e220000000800 */
[----:B-1----:R-:W-:-:S05]  /*bf30*/  @P1 IMAD.HI.U32 R13, R222, R13, RZ ;  /* 0x0000000dde0d1227 */ /* 0x002fca00078e00ff */
[----:B0-----:R-:W-:-:S04]  /*bf40*/  @P1 SHF.R.U32.HI R14, RZ, R12, R13 ;  /* 0x0000000cff0e1219 */ /* 0x001fc8000001160d */
[----:B--2---:R-:W-:-:S05]  /*bf50*/  IADD3 R12, R14, R153, -R224 ;  /* 0x000000990e0c7210 */ /* 0x004fca0007ffe8e0 */
[----:B------:R-:W-:-:S05]  /*bf60*/  IMAD.HI R12, R12, 0x2aaaaaab, RZ ;  /* 0x2aaaaaab0c0c7827 */ /* 0x000fca00078e02ff */
[----:B------:R-:W-:-:S04]  /*bf70*/  SHF.R.U32.HI R13, RZ, 0x1f, R12 ;  /* 0x0000001fff0d7819 */ /* 0x000fc8000001160c */
[----:B------:R-:W-:-:S04]  /*bf80*/  LEA.HI.SX32 R13, R12, R13, 0x1c ;  /* 0x0000000d0c0d7211 */ /* 0x000fc800078fe2ff */
[----:B---3--:R-:W-:Y:S01]  /*bf90*/  VIMNMX R152, R152, R13, !PT ;  /* 0x0000000d98987248 */ /* 0x008fe20007fe0100 */
[----:B------:R-:W-:-:S04]  /*bfa0*/  VIADD R12, R172, 0xfffffffe ;  /* 0xfffffffeac0c7836 */ /* 0x000fc80000000000 */
[----:B------:R0:W-:Y:S01]  /*bfb0*/  STL [R1], R152 ;  /* 0x0000009801007387 */ /* 0x0001e20000100800 */
[----:B------:R-:W-:-:S13]  /*bfc0*/  ISETP.GE.AND P1, PT, R12, R152, PT ;  /* 0x000000980c00720c */ /* 0x000fda0003f26270 */
[----:B0-----:R-:W-:Y:S05]  /*bfd0*/  @!P1 BRA `(.L_x_5303) ;  /* 0x0000002400c49947 */ /* 0x001fea0003800000 */
[----:B------:R-:W-:Y:S02]  /*bfe0*/  IMAD.MOV.U32 R201, RZ, RZ, R0 ;  /* 0x000000ffffc97224 */ /* 0x000fe400078e0000 */
[----:B------:R-:W-:-:S07]  /*bff0*/  IMAD.MOV.U32 R200, RZ, RZ, R3 ;  /* 0x000000ffffc87224 */ /* 0x000fce00078e0003 */
.L_x_5315:
[----:B------:R-:W-:Y:S01]  /*c000*/  VIADD R23, R23, 0x1 ;  /* 0x0000000117177836 */ /* 0x000fe20000000000 */
[----:B------:R-:W-:Y:S05]  /*c010*/  YIELD ;  /* 0x0000000000007946 */ /* 0x000fea0003800000 */
[----:B------:R-:W-:-:S04]  /*c020*/  ISETP.NE.AND P1, PT, R23, 0x2, PT ;  /* 0x000000021700780c */ /* 0x000fc80003f25270 */
[----:B------:R-:W-:Y:S02]  /*c030*/  SEL R0, RZ, 0x1, P1 ;  /* 0x00000001ff007807 */ /* 0x000fe40000800000 */
[----:B------:R-:W-:Y:S02]  /*c040*/  SEL R23, R23, RZ, P1 ;  /* 0x000000ff17177207 */ /* 0x000fe40000800000 */
[----:B------:R-:W-:Y:S01]  /*c050*/  LOP3.LUT R208, R208, R0, RZ, 0x3c, !PT ;  /* 0x00000000d0d07212 */ /* 0x000fe200078e3cff */
[----:B------:R-:W-:Y:S06]  /*c060*/  @!P0 BRA `(.L_x_5304) ;  /* 0x0000000000048947 */ /* 0x000fec0003800000 */
[----:B------:R-:W-:Y:S01]  /*c070*/  BPT.TRAP 0x1 ;  /* 0x000000040000795c */ /* 0x000fe20000300000 */
.L_x_5304:
[----:B------:R-:W-:Y:S02]  /*c080*/  LEA R13, R23, R22, 0x3 ;  /* 0x00000016170d7211 */ /* 0x000fe400078e18ff */
[----:B------:R-:W-:-:S04]  /*c090*/  SHF.L.U32 R14, R208, 0x1f, RZ ;  /* 0x0000001fd00e7819 */ /* 0x000fc800000006ff */
[----:B------:R0:W1:Y:S01]  /*c0a0*/  SYNCS.PHASECHK.TRANS64.TRYWAIT P1, [R13+URZ+0x22830], R14 ;  /* 0x0228300e0d0075a7 */ /* 0x000062000802017f */
[----:B------:R-:W-:Y:S05]  /*c0b0*/  @!P0 BRA `(.L_x_5305) ;  /* 0x0000000000048947 */ /* 0x000fea0003800000 */
[----:B------:R-:W-:Y:S01]  /*c0c0*/  BPT.TRAP 0x1 ;  /* 0x000000040000795c */ /* 0x000fe20000300000 */
.L_x_5305:
[----:B------:R-:W-:Y:S02]  /*c0d0*/  IMAD R156, R23, 0x300, R221 ;  /* 0x00000300179c7824 */ /* 0x000fe400078e02dd */
[----:B------:R-:W-:Y:S01]  /*c0e0*/  IMAD.MOV.U32 R157, RZ, RZ, 0x40000040 ;  /* 0x40000040ff9d7424 */ /* 0x000fe200078e00ff */
[----:B-1----:R-:W-:Y:S06]  /*c0f0*/  @P1 BRA `(.L_x_5306) ;  /* 0x0000000000081947 */ /* 0x002fec0003800000 */
[----:B------:R-:W1:Y:S02]  /*c100*/  SYNCS.PHASECHK.TRANS64.TRYWAIT P1, [R13+URZ+0x22830], R14 ;  /* 0x0228300e0d0075a7 */ /* 0x000e64000802017f */
[----:B-1----:R-:W-:Y:S05]  /*c110*/  @!P1 BRA `(.L_x_5307) ;  /* 0x0000012c00a09947 */ /* 0x002fea0003800000 */
.L_x_5306:
        /* <DEDUP_REMOVED lines=15> */
[----:B------:R-:W-:-:S02]  /*c210*/  R2UR UR15, R153 ;  /* 0x00000000990f72ca */ /* 0x000fc400000e0000 */
[----:B------:R-:W-:Y:S02]  /*c220*/  R2UR UR18, R156 ;  /* 0x000000009c1272ca */ /* 0x000fe400000e0000 */
[----:B------:R-:W-:Y:S02]  /*c230*/  R2UR UR19, R157 ;  /* 0x000000009d1372ca */ /* 0x000fe400000e0000 */
[----:B------:R-:W-:Y:S01]  /*c240*/  WARPGROUP.ARRIVE ;  /* 0x00000000000079c5 */ /* 0x000fe20000000000 */
[----:B------:R-:W-:Y:S02]  /*c250*/  R2UR UR8, R20 ;  /* 0x00000000140872ca */ /* 0x000fe400000e0000 */
[----:B------:R-:W-:Y:S02]  /*c260*/  R2UR UR9, R21 ;  /* 0x00000000150972ca */ /* 0x000fe400000e0000 */
[----:B------:R-:W-:Y:S01]  /*c270*/  R2UR UR12, R10 ;  /* 0x000000000a0c72ca */ /* 0x000fe200000e0000 */
[----:B------:R-:W-:Y:S01]  /*c280*/  HGMMA.64x96x16.F32 R152, gdesc[UR4], RZ, !UPT, gsb0 ;  /* 0x01600000049879f0 */ /* 0x000fe2000c0008ff */
[----:B------:R-:W-:-:S02]  /*c290*/  R2UR UR13, R11 ;  /* 0x000000000b0d72ca */ /* 0x000fc400000e0000 */
        /* <DEDUP_REMOVED lines=17> */
.L_x_5308:
[----:B------:R-:W3:Y:S01]  /*c3b0*/  LDL R0, [R1+0x1c] ;  /* 0x00001c0001007983 */ /* 0x000ee20000100800 */
[----:B------:R-:W4:Y:S03]  /*c3c0*/  LDC R3, c[0x0][0x448] ;  /* 0x00011200ff037b82 */ /* 0x000f260000000800 */
[----:B------:R-:W5:Y:S04]  /*c3d0*/  LDL R219, [R1+0xc] ;  /* 0x00000c0001db7983 */ /* 0x000f680000100800 */
[----:B------:R-:W2:Y:S01]  /*c3e0*/  LDL R203, [R1+0x4] ;  /* 0x0000040001cb7983 */ /* 0x000ea20000100800 */
[----:B----4-:R-:W-:-:S13]  /*c3f0*/  ISETP.NE.AND P1, PT, R3, 0x1, PT ;  /* 0x000000010300780c */ /* 0x010fda0003f25270 */
[----:B------:R-:W4:Y:S08]  /*c400*/  @P1 LDC R202, c[0x0][0x44c] ;  /* 0x00011300ffca1b82 */ /* 0x000f300000000800 */
[----:B------:R-:W0:Y:S01]  /*c410*/  @P1 LDC R3, c[0x0][0x450] ;  /* 0x00011400ff031b82 */ /* 0x000e220000000800 */
[----:B------:R-:W-:Y:S01]  /*c420*/  LOP3.LUT R18, R18, 0xfffffeff, RZ, 0xc0, !PT ;  /* 0xfffffeff12127812 */ /* 0x000fe200078ec0ff */
[----:B------:R-:W-:Y:S01]  /*c430*/  UMOV UR37, UR40 ;  /* 0x0000002800257c82 */ /* 0x000fe20008000000 */
[----:B---3--:R-:W-:-:S04]  /*c440*/  IMAD.IADD R0, R0, 0x1, R222 ;  /* 0x0000000100007824 */ /* 0x008fc800078e02de */
[----:B----4-:R-:W-:-:S05]  /*c450*/  @P1 IMAD.HI.U32 R202, R0, R202, RZ ;  /* 0x000000ca00ca1227 */ /* 0x010fca00078e00ff */
[----:B0-----:R-:W-:-:S05]  /*c460*/  @P1 SHF.R.U32.HI R0, RZ, R3, R202 ;  /* 0x00000003ff001219 */ /* 0x001fca00000116ca */
[----:B------:R-:W0:Y:S01]  /*c470*/  SHFL.IDX PT, R3, R0, RZ, 0x1c1f ;  /* 0x001c1fff00037589 */ /* 0x000e2200000e0000 */
[----:B------:R-:W-:-:S03]  /*c480*/  IMAD R202, R12, -0x60, RZ ;  /* 0xffffffa00cca7824 */ /* 0x000fc600078e02ff */
[----:B------:R-:W3:Y:S02]  /*c490*/  SHFL.IDX PT, R0, R0, 0x1, 0x1c1f ;  /* 0x003c1f0000007f89 */ /* 0x000ee400000e0000 */
[----:B-----5:R-:W-:-:S04]  /*c4a0*/  IADD3 R202, -R219, 0x1, R202 ;  /* 0x00000001dbca7810 */ /* 0x020fc80007ffe1ca */
[----:B--2---:R-:W-:-:S05]  /*c4b0*/  IADD3 R202, -R224, R202, R203 ;  /* 0x000000cae0ca7210 */ /* 0x004fca0007ffe1cb */
[----:B0-----:R-:W-:-:S05]  /*c4c0*/  IMAD.IADD R3, R202, 0x1, R3 ;  /* 0x00000001ca037824 */ /* 0x001fca00078e0203 */
[C---:B------:R-:W-:Y:S02]  /*c4d0*/  ISETP.GT.AND P4, PT, R3.reuse, RZ, PT ;  /* 0x000000ff0300720c */ /* 0x040fe40003f84270 */
[C---:B------:R-:W-:Y:S02]  /*c4e0*/  ISETP.GT.AND P3, PT, R3.reuse, 0x1, PT ;  /* 0x000000010300780c */ /* 0x040fe40003f64270 */
[C---:B------:R-:W-:Y:S02]  /*c4f0*/  ISETP.GT.AND P2, PT, R3.reuse, 0x8, PT ;  /* 0x000000080300780c */ /* 0x040fe40003f44270 */
[----:B------:R-:W-:Y:S01]  /*c500*/  ISETP.GT.AND P1, PT, R3, 0x9, PT ;  /* 0x000000090300780c */ /* 0x000fe20003f24270 */
[----:B---3--:R-:W-:Y:S01]  /*c510*/  IMAD.IADD R0, R202, 0x1, R0 ;  /* 0x00000001ca007824 */ /* 0x008fe200078e0200 */
[----:B------:R-:W-:Y:S02]  /*c520*/  FSEL R152, R152, -INF , P4 ;  /* 0xff80000098987808 */ /* 0x000fe40002000000 */
[----:B------:R-:W-:-:S02]  /*c530*/  FSEL R202, R153, -INF , P3 ;  /* 0xff80000099ca7808 */ /* 0x000fc40001800000 */
[----:B------:R-:W-:Y:S02]  /*c540*/  FSEL R156, R156, -INF , P2 ;  /* 0xff8000009c9c7808 */ /* 0x000fe40001000000 */
[----:B------:R-:W-:Y:S02]  /*c550*/  FSEL R157, R157, -INF , P1 ;  /* 0xff8000009d9d7808 */ /* 0x000fe40000800000 */
[C---:B------:R-:W-:Y:S02]  /*c560*/  ISETP.GT.AND P4, PT, R3.reuse, 0x10, PT ;  /* 0x000000100300780c */ /* 0x040fe40003f84270 */
[C---:B------:R-:W-:Y:S02]  /*c570*/  ISETP.GT.AND P3, PT, R3.reuse, 0x11, PT ;  /* 0x000000110300780c */ /* 0x040fe40003f64270 */
[C---:B------:R-:W-:Y:S02]  /*c580*/  ISETP.GT.AND P2, PT, R3.reuse, 0x18, PT ;  /* 0x000000180300780c */ /* 0x040fe40003f44270 */
[----:B------:R-:W-:-:S02]  /*c590*/  ISETP.GT.AND P1, PT, R3, 0x19, PT ;  /* 0x000000190300780c */ /* 0x000fc40003f24270 */
[----:B------:R-:W-:Y:S02]  /*c5a0*/  FSEL R160, R160, -INF , P4 ;  /* 0xff800000a0a07808 */ /* 0x000fe40002000000 */
[----:B------:R-:W-:Y:S02]  /*c5b0*/  FSEL R161, R161, -INF , P3 ;  /* 0xff800000a1a17808 */ /* 0x000fe40001800000 */
[----:B------:R-:W-:Y:S02]  /*c5c0*/  FSEL R164, R164, -INF , P2 ;  /* 0xff800000a4a47808 */ /* 0x000fe40001000000 */
[----:B------:R-:W-:Y:S02]  /*c5d0*/  FSEL R165, R165, -INF , P1 ;  /* 0xff800000a5a57808 */ /* 0x000fe40000800000 */
[C---:B------:R-:W-:Y:S02]  /*c5e0*/  ISETP.GT.AND P4, PT, R3.reuse, 0x20, PT ;  /* 0x000000200300780c */ /* 0x040fe40003f84270 */
[----:B------:R-:W-:-:S02]  /*c5f0*/  ISETP.GT.AND P3, PT, R3, 0x21, PT ;  /* 0x000000210300780c */ /* 0x000fc40003f64270 */
[C---:B------:R-:W-:Y:S02]  /*c600*/  ISETP.GT.AND P2, PT, R3.reuse, 0x28, PT ;  /* 0x000000280300780c */ /* 0x040fe40003f44270 */
[----:B------:R-:W-:Y:S02]  /*c610*/  ISETP.GT.AND P1, PT, R3, 0x29, PT ;  /* 0x000000290300780c */ /* 0x000fe40003f24270 */
[----:B------:R-:W-:Y:S02]  /*c620*/  FSEL R168, R168, -INF , P4 ;  /* 0xff800000a8a87808 */ /* 0x000fe40002000000 */
[----:B------:R-:W-:Y:S02]  /*c630*/  FSEL R169, R169, -INF , P3 ;  /* 0xff800000a9a97808 */ /* 0x000fe40001800000 */
[----:B------:R-:W-:Y:S02]  /*c640*/  FSEL R172, R172, -INF , P2 ;  /* 0xff800000acac7808 */ /* 0x000fe40001000000 */
[----:B------:R-:W-:-:S02]  /*c650*/  FSEL R173, R173, -INF , P1 ;  /* 0xff800000adad7808 */ /* 0x000fc40000800000 */
[C---:B------:R-:W-:Y:S02]  /*c660*/  ISETP.GT.AND P4, PT, R3.reuse, 0x30, PT ;  /* 0x000000300300780c */ /* 0x040fe40003f84270 */
[C---:B------:R-:W-:Y:S02]  /*c670*/  ISETP.GT.AND P3, PT, R3.reuse, 0x31, PT ;  /* 0x000000310300780c */ /* 0x040fe40003f64270 */
[C---:B------:R-:W-:Y:S02]  /*c680*/  ISETP.GT.AND P2, PT, R3.reuse, 0x38, PT ;  /* 0x000000380300780c */ /* 0x040fe40003f44270 */
[----:B------:R-:W-:Y:S02]  /*c690*/  ISETP.GT.AND P1, PT, R3, 0x39, PT ;  /* 0x000000390300780c */ /* 0x000fe40003f24270 */
[----:B------:R-:W-:Y:S02]  /*c6a0*/  FSEL R176, R176, -INF , P4 ;  /* 0xff800000b0b07808 */ /* 0x000fe40002000000 */
[----:B------:R-:W-:-:S02]  /*c6b0*/  FSEL R177, R177, -INF , P3 ;  /* 0xff800000b1b17808 */ /* 0x000fc40001800000 */
[----:B------:R-:W-:Y:S02]  /*c6c0*/  FSEL R180, R180, -INF , P2 ;  /* 0xff800000b4b47808 */ /* 0x000fe40001000000 */
[----:B------:R-:W-:Y:S02]  /*c6d0*/  FSEL R181, R181, -INF , P1 ;  /* 0xff800000b5b57808 */ /* 0x000fe40000800000 */
[C---:B------:R-:W-:Y:S02]  /*c6e0*/  ISETP.GT.AND P4, PT, R0.reuse, RZ, PT ;  /* 0x000000ff0000720c */ /* 0x040fe40003f84270 */
        /* <DEDUP_REMOVED lines=62> */
[----:B------:R-:W-:Y:S02]  /*cad0*/  FSEL R194, R194, -INF , P4 ;  /* 0xff800000c2c27808 */ /* 0x000fe40002000000 */
[----:B------:R-:W-:Y:S02]  /*cae0*/  FMNMX.FTZ R0, R191, R0, !PT ;  /* 0x00000000bf007209 */ /* 0x000fe40007810000 */
[----:B------:R-:W-:Y:S02]  /*caf0*/  FSEL R195, R195, -INF , P3 ;  /* 0xff800000c3c37808 */ /* 0x000fe40001800000 */
[----:B------:R-:W-:Y:S02]  /*cb00*/  FMNMX.FTZ R0, R194, R0, !PT ;  /* 0x00000000c2007209 */ /* 0x000fe40007810000 */
[----:B------:R-:W-:-:S02]  /*cb10*/  FSEL R198, R198, -INF , P2 ;  /* 0xff800000c6c67808 */ /* 0x000fc40001000000 */
[----:B------:R-:W-:Y:S02]  /*cb20*/  FMNMX.FTZ R0, R195, R0, !PT ;  /* 0x00000000c3007209 */ /* 0x000fe40007810000 */
[----:B------:R-:W-:Y:S02]  /*cb30*/  FSEL R199, R199, -INF , P1 ;  /* 0xff800000c7c77808 */ /* 0x000fe40000800000 */
[----:B------:R-:W-:-:S04]  /*cb40*/  FMNMX.FTZ R0, R198, R0, !PT ;  /* 0x00000000c6007209 */ /* 0x000fc80007810000 */
[----:B------:R-:W-:-:S05]  /*cb50*/  FMNMX.FTZ R0, R199, R0, !PT ;  /* 0x00000000c7007209 */ /* 0x000fca0007810000 */
[----:B------:R-:W0:Y:S02]  /*cb60*/  SHFL.BFLY PT, R153, R0, 0x2, 0x1f ;  /* 0x0c401f0000997f89 */ /* 0x000e2400000e0000 */
[----:B0-----:R-:W-:-:S05]  /*cb70*/  FMNMX.FTZ R0, R0, R153, !PT ;  /* 0x0000009900007209 */ /* 0x001fca0007810000 */
[----:B------:R-:W0:Y:S01]  /*cb80*/  SHFL.BFLY PT, R153, R0, 0x1, 0x1f ;  /* 0x0c201f0000997f89 */ /* 0x000e2200000e0000 */
[----:B------:R-:W-:Y:S02]  /*cb90*/  @P0 LOP3.LUT R18, R18, 0x100, RZ, 0xfc, !PT ;  /* 0x0000010012120812 */ /* 0x000fe400078efcff */
[----:B------:R-:W-:Y:S02]  /*cba0*/  ISETP.GT.AND P0, PT, R3, 0x41, PT ;  /* 0x000000410300780c */ /* 0x000fe40003f04270 */
[----:B0-----:R-:W-:-:S04]  /*cbb0*/  FMNMX.FTZ R0, R0, R153, !PT ;  /* 0x0000009900007209 */ /* 0x001fc80007810000 */
[----:B------:R-:W-:-:S04]  /*cbc0*/  FSETP.NEU.FTZ.AND P6, PT, R0, -INF , PT ;  /* 0xff8000000000780b */ /* 0x000fc80003fdd000 */
[----:B------:R-:W-:-:S05]  /*cbd0*/  FSEL R153, R0, RZ, P6 ;  /* 0x000000ff00997208 */ /* 0x000fca0003000000 */
[----:B------:R-:W-:Y:S01]  /*cbe0*/  FADD.FTZ R201, -R153, R201 ;  /* 0x000000c999c97221 */ /* 0x000fe20000010100 */
[----:B------:R-:W-:Y:S01]  /*cbf0*/  FMUL.FTZ R153, R0, UR37 ;  /* 0x0000002500997c20 */ /* 0x000fe20008410000 */
[----:B------:R-:W-:-:S04]  /*cc00*/  LOP3.LUT R18, R18, 0xfffffdff, RZ, 0xc0, !PT ;  /* 0xfffffdff12127812 */ /* 0x000fc800078ec0ff */
[----:B------:R-:W-:Y:S02]  /*cc10*/  FSEL R153, R153, RZ, P6 ;  /* 0x000000ff99997208 */ /* 0x000fe40003000000 */
[----:B------:R-:W-:-:S03]  /*cc20*/  @P0 LOP3.LUT R18, R18, 0x200, RZ, 0xfc, !PT ;  /* 0x0000020012120812 */ /* 0x000fc600078efcff */
[--C-:B------:R-:W-:Y:S01]  /*cc30*/  FFMA.FTZ R154, R154, UR37, -R153.reuse ;  /* 0x000000259a9a7c23 */ /* 0x100fe20008010899 */
[----:B------:R-:W-:Y:S01]  /*cc40*/  ISETP.GT.AND P1, PT, R3, 0x49, PT ;  /* 0x000000490300780c */ /* 0x000fe20003f24270 */
[--C-:B------:R-:W-:Y:S01]  /*cc50*/  FFMA.FTZ R155, R155, UR37, -R153.reuse ;  /* 0x000000259b9b7c23 */ /* 0x100fe20008010899 */
[C---:B------:R-:W-:Y:S01]  /*cc60*/  ISETP.GT.AND P2, PT, R3.reuse, 0x50, PT ;  /* 0x000000500300780c */ /* 0x040fe20003f44270 */
        /* <DEDUP_REMOVED lines=26> */
[----:B------:R-:W-:-:S02]  /*ce10*/  FFMA.FTZ R220, R199, UR37, -R153 ;  /* 0x00000025c7dc7c23 */ /* 0x000fc40008010899 */
[----:B------:R0:W-:Y:S02]  /*ce20*/  MUFU.EX2 R153, R154 ;  /* 0x0000009a00997308 */ /* 0x0001e40000000800 */
        /* <DEDUP_REMOVED lines=16> */
[----:B------:R-:W-:Y:S02]  /*cf30*/  LOP3.LUT P0, RZ, R18, 0x200, RZ, 0xc0, !PT ;  /* 0x0000020012ff7812 */ /* 0x000fe4000780c0ff */
        /* <DEDUP_REMOVED lines=14> */
[----:B------:R-:W-:-:S04]  /*d020*/  FMNMX.FTZ R154, R196, R154, !PT ;  /* 0x0000009ac49a7209 */ /* 0x000fc80007810000 */
[----:B------:R-:W-:-:S05]  /*d030*/  FMNMX.FTZ R203, R197, R154, !PT ;  /* 0x0000009ac5cb7209 */ /* 0x000fca0007810000 */
[----:B------:R-:W0:Y:S01]  /*d040*/  SHFL.BFLY PT, R154, R203, 0x2, 0x1f ;  /* 0x0c401f00cb9a7f89 */ /* 0x000e2200000e0000 */
[----:B------:R-:W-:Y:S01]  /*d050*/  FMUL.FTZ R178, R201, UR37 ;  /* 0x00000025c9b27c20 */ /* 0x000fe20008410000 */
[----:B------:R-:W-:Y:S08]  /*d060*/  MUFU.EX2 R155, R155 ;  /* 0x0000009b009b7308 */ /* 0x000ff00000000800 */
[----:B------:R-:W2:Y:S01]  /*d070*/  MUFU.EX2 R178, R178 ;  /* 0x000000b200b27308 */ /* 0x000ea20000000800 */
[----:B0-----:R-:W-:-:S05]  /*d080*/  FMNMX.FTZ R203, R203, R154, !PT ;  /* 0x0000009acbcb7209 */ /* 0x001fca0007810000 */
[----:B------:R-:W0:Y:S01]  /*d090*/  SHFL.BFLY PT, R219, R203, 0x1, 0x1f ;  /* 0x0c201f00cbdb7f89 */ /* 0x000e2200000e0000 */
[----:B--2---:R-:W-:Y:S01]  /*d0a0*/  FFMA.FTZ R6, R178, R6, R153 ;  /* 0x00000006b2067223 */ /* 0x004fe20000010099 */
[----:B------:R-:W-:-:S03]  /*d0b0*/  F2FP.F16.F32.PACK_AB R153, R155, R153 ;  /* 0x000000999b99723e */ /* 0x000fc600000000ff */
[----:B------:R-:W-:Y:S02]  /*d0c0*/  FADD.FTZ R6, R155, R6 ;  /* 0x000000069b067221 */ /* 0x000fe40000010000 */
[----:B------:R-:W-:Y:S08]  /*d0d0*/  MUFU.EX2 R155, R158 ;  /* 0x0000009e009b7308 */ /* 0x000ff00000000800 */
[----:B------:R-:W-:Y:S08]  /*d0e0*/  MUFU.EX2 R158, R166 ;  /* 0x000000a6009e7308 */ /* 0x000ff00000000800 */
[----:B------:R0:W-:Y:S02]  /*d0f0*/  MUFU.EX2 R166, R3 ;  /* 0x0000000300a67308 */ /* 0x0001e40000000800 */
[----:B0-----:R-:W-:-:S06]  /*d100*/  FMNMX.FTZ R3, R203, R219, !PT ;  /* 0x000000dbcb037209 */ /* 0x001fcc0007810000 */
[----:B------:R-:W-:Y:S01]  /*d110*/  MUFU.EX2 R199, R167 ;  /* 0x000000a700c77308 */ /* 0x000fe20000000800 */
[----:B------:R-:W-:-:S07]  /*d120*/  FSETP.NEU.FTZ.AND P1, PT, R3, -INF , PT ;  /* 0xff8000000300780b */ /* 0x000fce0003f3d000 */
[----:B------:R0:W-:Y:S08]  /*d130*/  MUFU.EX2 R167, R182 ;  /* 0x000000b600a77308 */ /* 0x0001f00000000800 */
[----:B------:R-:W-:Y:S01]  /*d140*/  MUFU.EX2 R154, R163 ;  /* 0x000000a3009a7308 */ /* 0x000fe20000000800 */
[----:B0-----:R-:W-:-:S07]  /*d150*/  FMUL.FTZ R182, R3, UR37 ;  /* 0x0000002503b67c20 */ /* 0x001fce0008410000 */
[----:B------:R0:W-:Y:S01]  /*d160*/  MUFU.EX2 R163, R174 ;  /* 0x000000ae00a37308 */ /* 0x0001e20000000800 */
[----:B------:R-:W-:Y:S02]  /*d170*/  FSEL R182, R182, RZ, P1 ;  /* 0x000000ffb6b67208 */ /* 0x000fe40000800000 */
[----:B0-----:R-:W-:-:S03]  /*d180*/  FSEL R174, R3, RZ, P1 ;  /* 0x000000ff03ae7208 */ /* 0x001fc60000800000 */
[----:B------:R-:W-:Y:S02]  /*d190*/  FFMA.FTZ R152, R152, UR37, -R182 ;  /* 0x0000002598987c23 */ /* 0x000fe400080108b6 */
[----:B------:R-:W-:Y:S01]  /*d1a0*/  FADD.FTZ R174, -R174, R200 ;  /* 0x000000c8aeae7221 */ /* 0x000fe20000010100 */
[----:B------:R-:W-:Y:S01]  /*d1b0*/  MUFU.EX2 R201, R171 ;  /* 0x000000ab00c97308 */ /* 0x000fe20000000800 */
[--C-:B------:R-:W-:Y:S02]  /*d1c0*/  FFMA.FTZ R202, R202, UR37, -R182.reuse ;  /* 0x00000025caca7c23 */ /* 0x100fe400080108b6 */
[----:B------:R-:W-:Y:S01]  /*d1d0*/  FMUL.FTZ R174, R174, UR37 ;  /* 0x00000025aeae7c20 */ /* 0x000fe20008410000 */
[----:B------:R-:W-:-:S04]  /*d1e0*/  FFMA.FTZ R156, R156, UR37, -R182 ;  /* 0x000000259c9c7c23 */ /* 0x000fc800080108b6 */
[----:B------:R-:W-:Y:S08]  /*d1f0*/  MUFU.EX2 R171, R190 ;  /* 0x000000be00ab7308 */ /* 0x000ff00000000800 */
[----:B------:R-:W-:Y:S08]  /*d200*/  MUFU.EX2 R152, R152 ;  /* 0x0000009800987308 */ /* 0x000ff00000000800 */
[----:B------:R-:W0:Y:S01]  /*d210*/  MUFU.EX2 R190, R174 ;  /* 0x000000ae00be7308 */ /* 0x000e220000000800 */
[--C-:B------:R-:W-:Y:S01]  /*d220*/  FFMA.FTZ R157, R157, UR37, -R182.reuse ;  /* 0x000000259d9d7c23 */ /* 0x100fe200080108b6 */
[----:B------:R-:W-:-:S06]  /*d230*/  FFMA.FTZ R160, R160, UR37, -R182 ;  /* 0x00000025a0a07c23 */ /* 0x000fcc00080108b6 */
[----:B------:R-:W2:Y:S01]  /*d240*/  MUFU.EX2 R202, R202 ;  /* 0x000000ca00ca7308 */ /* 0x000ea20000000800 */
[--C-:B------:R-:W-:Y:S01]  /*d250*/  FFMA.FTZ R161, R161, UR37, -R182.reuse ;  /* 0x00000025a1a17c23 */ /* 0x100fe200080108b6 */
[--C-:B------:R-:W-:Y:S01]  /*d260*/  FFMA.FTZ R164, R164, UR37, -R182.reuse ;  /* 0x00000025a4a47c23 */ /* 0x100fe200080108b6 */
[--C-:B------:R-:W-:Y:S01]  /*d270*/  FFMA.FTZ R165, R165, UR37, -R182.reuse ;  /* 0x00000025a5a57c23 */ /* 0x100fe200080108b6 */
[--C-:B------:R-:W-:Y:S01]  /*d280*/  FFMA.FTZ R168, R168, UR37, -R182.reuse ;  /* 0x00000025a8a87c23 */ /* 0x100fe200080108b6 */
[--C-:B------:R-:W-:Y:S01]  /*d290*/  FFMA.FTZ R169, R169, UR37, -R182.reuse ;  /* 0x00000025a9a97c23 */ /* 0x100fe200080108b6 */
[--C-:B------:R-:W-:Y:S02]  /*d2a0*/  FFMA.FTZ R172, R172, UR37, -R182.reuse ;  /* 0x00000025acac7c23 */ /* 0x100fe400080108b6 */
        /* <DEDUP_REMOVED lines=15> */
[----:B0-----:R-:W-:-:S07]  /*d3a0*/  FFMA.FTZ R7, R190, R7, R152 ;  /* 0x00000007be077223 */ /* 0x001fce0000010098 */
[----:B------:R-:W0:Y:S01]  /*d3b0*/  MUFU.EX2 R197, R157 ;  /* 0x0000009d00c57308 */ /* 0x000e220000000800 */
[----:B--2---:R-:W-:-:S07]  /*d3c0*/  FADD.FTZ R7, R202, R7 ;  /* 0x00000007ca077221 */ /* 0x004fce0000010000 */
[----:B------:R-:W2:Y:S08]  /*d3d0*/  MUFU.EX2 R160, R160 ;  /* 0x000000a000a07308 */ /* 0x000eb00000000800 */
[----:B------:R-:W4:Y:S01]  /*d3e0*/  MUFU.EX2 R162, R162 ;  /* 0x000000a200a27308 */ /* 0x000f220000000800 */
[----:B---3--:R-:W-:Y:S01]  /*d3f0*/  FADD.FTZ R7, R156, R7 ;  /* 0x000000079c077221 */ /* 0x008fe20000010000 */
[----:B------:R-:W-:-:S06]  /*d400*/  FADD.FTZ R6, R155, R6 ;  /* 0x000000069b067221 */ /* 0x000fcc0000010000 */
[----:B------:R-:W3:Y:S01]  /*d410*/  MUFU.EX2 R200, R161 ;  /* 0x000000a100c87308 */ /* 0x000ee20000000800 */
[----:B0-----:R-:W-:Y:S01]  /*d420*/  FADD.FTZ R7, R197, R7 ;  /* 0x00000007c5077221 */ /* 0x001fe20000010000 */
[----:B------:R-:W-:-:S06]  /*d430*/  FADD.FTZ R6, R159, R6 ;  /* 0x000000069f067221 */ /* 0x000fcc0000010000 */
[----:B------:R-:W0:Y:S01]  /*d440*/  MUFU.EX2 R164, R164 ;  /* 0x000000a400a47308 */ /* 0x000e220000000800 */
[----:B--2---:R-:W-:Y:S01]  /*d450*/  FADD.FTZ R7, R160, R7 ;  /* 0x00000007a0077221 */ /* 0x004fe20000010000 */
[----:B----4-:R-:W-:-:S06]  /*d460*/  FADD.FTZ R6, R162, R6 ;  /* 0x00000006a2067221 */ /* 0x010fcc0000010000 */
[----:B------:R-:W2:Y:S01]  /*d470*/  MUFU.EX2 R165, R165 ;  /* 0x000000a500a57308 */ /* 0x000ea20000000800 */
[----:B---3--:R-:W-:Y:S01]  /*d480*/  FADD.FTZ R7, R200, R7 ;  /* 0x00000007c8077221 */ /* 0x008fe20000010000 */
[----:B------:R-:W-:-:S06]  /*d490*/  FADD.FTZ R6, R154, R6 ;  /* 0x000000069a067221 */ /* 0x000fcc0000010000 */
[----:B------:R-:W3:Y:S08]  /*d4a0*/  MUFU.EX2 R168, R168 ;  /* 0x000000a800a87308 */ /* 0x000ef00000000800 */
[----:B------:R-:W4:Y:S01]  /*d4b0*/  MUFU.EX2 R170, R170 ;  /* 0x000000aa00aa7308 */ /* 0x000f220000000800 */
[----:B0-----:R-:W-:Y:S01]  /*d4c0*/  FADD.FTZ R7, R164, R7 ;  /* 0x00000007a4077221 */ /* 0x001fe20000010000 */
[----:B------:R-:W-:-:S06]  /*d4d0*/  FADD.FTZ R6, R158, R6 ;  /* 0x000000069e067221 */ /* 0x000fcc0000010000 */
[----:B------:R-:W0:Y:S01]  /*d4e0*/  MUFU.EX2 R169, R169 ;  /* 0x000000a900a97308 */ /* 0x000e220000000800 */
[----:B--2---:R-:W-:Y:S01]  /*d4f0*/  FADD.FTZ R7, R165, R7 ;  /* 0x00000007a5077221 */ /* 0x004fe20000010000 */
[----:B------:R-:W-:-:S06]  /*d500*/  IMAD.U32 R161, RZ, RZ, UR41 ;  /* 0x00000029ffa17e24 */ /* 0x000fcc000f8e00ff */
[----:B------:R-:W2:Y:S01]  /*d510*/  MUFU.EX2 R172, R172 ;  /* 0x000000ac00ac7308 */ /* 0x000ea20000000800 */
[----:B------:R-:W-:Y:S01]  /*d520*/  FADD.FTZ R6, R199, R6 ;  /* 0x00000006c7067221 */ /* 0x000fe20000010000 */
[----:B------:R-:W-:Y:S01]  /*d530*/  IADD3 R157, R13, 0x22840, RZ ;  /* 0x000228400d9d7810 */ /* 0x000fe20007ffe0ff */
[----:B---3--:R-:W-:-:S05]  /*d540*/  FADD.FTZ R7, R168, R7 ;  /* 0x00000007a8077221 */ /* 0x008fca0000010000 */
[----:B------:R-:W3:Y:S01]  /*d550*/  MUFU.EX2 R173, R173 ;  /* 0x000000ad00ad7308 */ /* 0x000ee20000000800 */
[----:B----4-:R-:W-:Y:S01]  /*d560*/  FADD.FTZ R6, R170, R6 ;  /* 0x00000006aa067221 */ /* 0x010fe20000010000 */
[----:B------:R-:W-:-:S06]  /*d570*/  PRMT R157, R161, 0x654, R157 ;  /* 0x00000654a19d7816 */ /* 0x000fcc000000009d */
[----:B------:R-:W4:Y:S01]  /*d580*/  MUFU.EX2 R175, R175 ;  /* 0x000000af00af7308 */ /* 0x000f220000000800 */
[----:B0-----:R-:W-:Y:S01]  /*d590*/  FADD.FTZ R7, R169, R7 ;  /* 0x00000007a9077221 */ /* 0x001fe20000010000 */
[----:B------:R-:W-:Y:S01]  /*d5a0*/  FADD.FTZ R6, R201, R6 ;  /* 0x00000006c9067221 */ /* 0x000fe20000010000 */
[----:B------:R0:W-:Y:S05]  /*d5b0*/  SYNCS.ARRIVE.TRANS64.RED.A1T0 RZ, [R157+URZ], RZ ;  /* 0x000000ff9dff79a7 */ /* 0x0001ea000810043f */
[----:B------:R-:W5:Y:S01]  /*d5c0*/  MUFU.EX2 R176, R176 ;  /* 0x000000b000b07308 */ /* 0x000f620000000800 */
[----:B0-----:R-:W-:-:S07]  /*d5d0*/  F2FP.F16.F32.PACK_AB R157, R154, R162 ;  /* 0x000000a29a9d723e */ /* 0x001fce00000000ff */
[----:B------:R-:W0:Y:S01]  /*d5e0*/  MUFU.EX2 R177, R177 ;  /* 0x000000b100b17308 */ /* 0x000e220000000800 */
[----:B--2---:R-:W-:Y:S01]  /*d5f0*/  FADD.FTZ R162, R172, R7 ;  /* 0x00000007aca27221 */ /* 0x004fe20000010000 */
[----:B------:R-:W-:-:S06]  /*d600*/  FADD.FTZ R7, R163, R6 ;  /* 0x00000006a3077221 */ /* 0x000fcc0000010000 */
[----:B------:R-:W2:Y:S01]  /*d610*/  MUFU.EX2 R179, R179 ;  /* 0x000000b300b37308 */ /* 0x000ea20000000800 */
[----:B---3--:R-:W-:Y:S01]  /*d620*/  FADD.FTZ R6, R173, R162 ;  /* 0x000000a2ad067221 */ /* 0x008fe20000010000 */
[----:B----4-:R-:W-:-:S06]  /*d630*/  FADD.FTZ R7, R175, R7 ;  /* 0x00000007af077221 */ /* 0x010fcc0000010000 */
[----:B------:R-:W3:Y:S01]  /*d640*/  MUFU.EX2 R180, R180 ;  /* 0x000000b400b47308 */ /* 0x000ee20000000800 */
[----:B-----5:R-:W-:Y:S01]  /*d650*/  FADD.FTZ R6, R176, R6 ;  /* 0x00000006b0067221 */ /* 0x020fe20000010000 */
[----:B------:R-:W-:-:S06]  /*d660*/  FADD.FTZ R7, R166, R7 ;  /* 0x00000007a6077221 */ /* 0x000fcc0000010000 */
[----:B------:R-:W4:Y:S08]  /*d670*/  MUFU.EX2 R181, R181 ;  /* 0x000000b500b57308 */ /* 0x000f300000000800 */
[----:B------:R-:W5:Y:S01]  /*d680*/  MUFU.EX2 R183, R183 ;  /* 0x000000b700b77308 */ /* 0x000f620000000800 */
[----:B0-----:R-:W-:Y:S01]  /*d690*/  FADD.FTZ R6, R177, R6 ;  /* 0x00000006b1067221 */ /* 0x001fe20000010000 */
[----:B--2---:R-:W-:-:S06]  /*d6a0*/  FADD.FTZ R7, R179, R7 ;  /* 0x00000007b3077221 */ /* 0x004fcc0000010000 */
[----:B------:R-:W0:Y:S01]  /*d6b0*/  MUFU.EX2 R184, R184 ;  /* 0x000000b800b87308 */ /* 0x000e220000000800 */
[----:B------:R-:W-:-:S07]  /*d6c0*/  F2FP.F16.F32.PACK_AB R161, R201, R170 ;  /* 0x000000aac9a1723e */ /* 0x000fce00000000ff */
[----:B------:R-:W2:Y:S01]  /*d6d0*/  MUFU.EX2 R186, R186 ;  /* 0x000000ba00ba7308 */ /* 0x000ea20000000800 */
[----:B---3--:R-:W-:Y:S01]  /*d6e0*/  FADD.FTZ R6, R180, R6 ;  /* 0x00000006b4067221 */ /* 0x008fe20000010000 */
[----:B------:R-:W-:-:S06]  /*d6f0*/  FADD.FTZ R7, R167, R7 ;  /* 0x00000007a7077221 */ /* 0x000fcc0000010000 */
[----:B------:R-:W3:Y:S08]  /*d700*/  MUFU.EX2 R185, R185 ;  /* 0x000000b900b97308 */ /* 0x000ef00000000800 */
[----:B------:R-:W1:Y:S01]  /*d710*/  MUFU.EX2 R187, R187 ;  /* 0x000000bb00bb7308 */ /* 0x000e620000000800 */
[----:B----4-:R-:W-:Y:S01]  /*d720*/  FADD.FTZ R6, R181, R6 ;  /* 0x00000006b5067221 */ /* 0x010fe20000010000 */
[----:B-----5:R-:W-:-:S06]  /*d730*/  FADD.FTZ R7, R183, R7 ;  /* 0x00000007b7077221 */ /* 0x020fcc0000010000 */
[----:B------:R-:W4:Y:S01]  /*d740*/  MUFU.EX2 R170, R188 ;  /* 0x000000bc00aa7308 */ /* 0x000f220000000800 */
[----:B------:R-:W-:Y:S01]  /*d750*/  F2FP.F16.F32.PACK_AB R162, R173, R172 ;  /* 0x000000acada2723e */ /* 0x000fe200000000ff */
[----:B0-----:R-:W-:-:S06]  /*d760*/  FADD.FTZ R6, R184, R6 ;  /* 0x00000006b8067221 */ /* 0x001fcc0000010000 */
[----:B------:R-:W0:Y:S01]  /*d770*/  MUFU.EX2 R189, R189 ;  /* 0x000000bd00bd7308 */ /* 0x000e220000000800 */
[----:B--2---:R-:W-:-:S07]  /*d780*/  FADD.FTZ R7, R186, R7 ;  /* 0x00000007ba077221 */ /* 0x004fce0000010000 */
[----:B------:R-:W2:Y:S01]  /*d790*/  MUFU.EX2 R191, R191 ;  /* 0x000000bf00bf7308 */ /* 0x000ea20000000800 */
[----:B---3--:R-:W-:Y:S01]  /*d7a0*/  FADD.FTZ R6, R185, R6 ;  /* 0x00000006b9067221 */ /* 0x008fe20000010000 */
[----:B-1----:R-:W-:-:S06]  /*d7b0*/  FADD.FTZ R7, R187, R7 ;  /* 0x00000007bb077221 */ /* 0x002fcc0000010000 */
[----:B------:R-:W1:Y:S08]  /*d7c0*/  MUFU.EX2 R172, R192 ;  /* 0x000000c000ac7308 */ /* 0x000e700000000800 */
[----:B------:R-:W3:Y:S01]  /*d7d0*/  MUFU.EX2 R194, R194 ;  /* 0x000000c200c27308 */ /* 0x000ee20000000800 */
[----:B----4-:R-:W-:Y:S01]  /*d7e0*/  FADD.FTZ R6, R170, R6 ;  /* 0x00000006aa067221 */ /* 0x010fe20000010000 */
[----:B------:R-:W-:-:S06]  /*d7f0*/  FADD.FTZ R7, R171, R7 ;  /* 0x00000007ab077221 */ /* 0x000fcc0000010000 */
[----:B------:R-:W4:Y:S01]  /*d800*/  MUFU.EX2 R193, R193 ;  /* 0x000000c100c17308 */ /* 0x000f220000000800 */
[----:B------:R-:W-:-:S07]  /*d810*/  F2FP.F16.F32.PACK_AB R163, R175, R163 ;  /* 0x000000a3afa3723e */ /* 0x000fce00000000ff */
[----:B------:R-:W5:Y:S01]  /*d820*/  MUFU.EX2 R195, R195 ;  /* 0x000000c300c37308 */ /* 0x000f620000000800 */
[----:B0-----:R-:W-:Y:S01]  /*d830*/  FADD.FTZ R6, R189, R6 ;  /* 0x00000006bd067221 */ /* 0x001fe20000010000 */
[----:B--2---:R-:W-:-:S06]  /*d840*/  FADD.FTZ R7, R191, R7 ;  /* 0x00000007bf077221 */ /* 0x004fcc0000010000 */
[----:B------:R-:W0:Y:S01]  /*d850*/  MUFU.EX2 R174, R196 ;  /* 0x000000c400ae7308 */ /* 0x000e220000000800 */
[----:B------:R-:W-:-:S07]  /*d860*/  LOP3.LUT P0, RZ, R18, 0x100, RZ, 0xc0, !PT ;  /* 0x0000010012ff7812 */ /* 0x000fce000780c0ff */
[----:B------:R-:W2:Y:S01]  /*d870*/  MUFU.EX2 R198, R198 ;  /* 0x000000c600c67308 */ /* 0x000ea20000000800 */
[----:B-1----:R-:W-:Y:S01]  /*d880*/  FADD.FTZ R6, R172, R6 ;  /* 0x00000006ac067221 */ /* 0x002fe20000010000 */
[----:B---3--:R-:W-:-:S06]  /*d890*/  FADD.FTZ R7, R194, R7 ;  /* 0x00000007c2077221 */ /* 0x008fcc0000010000 */
[----:B------:R-:W1:Y:S01]  /*d8a0*/  MUFU.EX2 R175, R220 ;  /* 0x000000dc00af7308 */ /* 0x000e620000000800 */
[----:B----4-:R-:W-:-:S07]  /*d8b0*/  FADD.FTZ R6, R193, R6 ;  /* 0x00000006c1067221 */ /* 0x010fce0000010000 */
[----:B------:R-:W3:Y:S01]  /*d8c0*/  MUFU.EX2 R182, R182 ;  /* 0x000000b600b67308 */ /* 0x000ee20000000800 */
[----:B-----5:R-:W-:Y:S01]  /*d8d0*/  FADD.FTZ R173, R195, R7 ;  /* 0x00000007c3ad7221 */ /* 0x020fe20000010000 */
[----:B0-----:R-:W-:Y:S01]  /*d8e0*/  FADD.FTZ R7, R174, R6 ;  /* 0x00000006ae077221 */ /* 0x001fe20000010000 */
[----:B------:R-:W-:Y:S02]  /*d8f0*/  F2FP.F16.F32.PACK_AB R155, R159, R155 ;  /* 0x0000009b9f9b723e */ /* 0x000fe400000000ff */
[----:B--2---:R-:W-:Y:S01]  /*d900*/  FADD.FTZ R6, R198, R173 ;  /* 0x000000adc6067221 */ /* 0x004fe20000010000 */
[----:B------:R-:W-:Y:S02]  /*d910*/  F2FP.F16.F32.PACK_AB R159, R199, R158 ;  /* 0x0000009ec79f723e */ /* 0x000fe400000000ff */
[----:B------:R-:W-:Y:S01]  /*d920*/  F2FP.F16.F32.PACK_AB R154, R197, R156 ;  /* 0x0000009cc59a723e */ /* 0x000fe200000000ff */
[----:B-1----:R-:W-:Y:S01]  /*d930*/  FADD.FTZ R6, R175, R6 ;  /* 0x00000006af067221 */ /* 0x002fe20000010000 */
[----:B------:R-:W-:-:S02]  /*d940*/  F2FP.F16.F32.PACK_AB R156, R200, R160 ;  /* 0x000000a0c89c723e */ /* 0x000fc400000000ff */
[----:B------:R-:W-:Y:S01]  /*d950*/  F2FP.F16.F32.PACK_AB R158, R165, R164 ;  /* 0x000000a4a59e723e */ /* 0x000fe200000000ff */
[----:B------:R-:W-:Y:S01]  /*d960*/  FMUL.FTZ R24, R24, R190 ;  /* 0x000000be18187220 */ /* 0x000fe20000410000 */
[----:B------:R-:W-:Y:S01]  /*d970*/  F2FP.F16.F32.PACK_AB R160, R169, R168 ;  /* 0x000000a8a9a0723e */ /* 0x000fe200000000ff */
[----:B------:R-:W-:Y:S01]  /*d980*/  FMUL.FTZ R25, R25, R190 ;  /* 0x000000be19197220 */ /* 0x000fe20000410000 */
[----:B------:R-:W-:Y:S01]  /*d990*/  F2FP.F16.F32.PACK_AB R165, R179, R166 ;  /* 0x000000a6b3a5723e */ /* 0x000fe200000000ff */
[----:B---3--:R-:W-:Y:S01]  /*d9a0*/  FADD.FTZ R7, R182, R7 ;  /* 0x00000007b6077221 */ /* 0x008fe20000010000 */
[----:B------:R-:W-:Y:S01]  /*d9b0*/  F2FP.F16.F32.PACK_AB R152, R202, R152 ;  /* 0x00000098ca98723e */ /* 0x000fe200000000ff */
[----:B------:R-:W-:Y:S01]  /*d9c0*/  FMUL.FTZ R28, R28, R190 ;  /* 0x000000be1c1c7220 */ /* 0x000fe20000410000 */
[----:B------:R-:W-:Y:S01]  /*d9d0*/  F2FP.F16.F32.PACK_AB R164, R177, R176 ;  /* 0x000000b0b1a4723e */ /* 0x000fe200000000ff */
[----:B------:R-:W-:Y:S01]  /*d9e0*/  FMUL.FTZ R29, R29, R190 ;  /* 0x000000be1d1d7220 */ /* 0x000fe20000410000 */
[----:B------:R-:W-:Y:S01]  /*d9f0*/  F2FP.F16.F32.PACK_AB R166, R181, R180 ;  /* 0x000000b4b5a6723e */ /* 0x000fe200000000ff */
[-C--:B------:R-:W-:Y:S01]  /*da00*/  FMUL.FTZ R32, R32, R190.reuse ;  /* 0x000000be20207220 */ /* 0x080fe20000410000 */
[----:B------:R-:W-:Y:S01]  /*da10*/  F2FP.F16.F32.PACK_AB R167, R183, R167 ;  /* 0x000000a7b7a7723e */ /* 0x000fe200000000ff */
[----:B------:R-:W-:Y:S01]  /*da20*/  FMUL.FTZ R33, R33, R190 ;  /* 0x000000be21217220 */ /* 0x000fe20000410000 */
        /* <DEDUP_REMOVED lines=132> */
.L_x_5309:
[----:B------:R0:W1:Y:S01]  /*e270*/  SYNCS.PHASECHK.TRANS64.TRYWAIT P1, [R13+URZ+0x22850], R14 ;  /* 0x0228500e0d0075a7 */ /* 0x000062000802017f */
[----:B------:R-:W-:Y:S05]  /*e280*/  @!P0 BRA `(.L_x_5310) ;  /* 0x0000000000048947 */ /* 0x000fea0003800000 */
[----:B------:R-:W-:Y:S01]  /*e290*/  BPT.TRAP 0x1 ;  /* 0x000000040000795c */ /* 0x000fe20000300000 */
.L_x_5310:
[----:B------:R-:W-:Y:S04]  /*e2a0*/  BSSY B0, `(.L_x_5311) ;  /* 0x0000004000007945 */ /* 0x000fe80003800000 */
[----:B-1----:R-:W-:Y:S05]  /*e2b0*/  @P1 BRA `(.L_x_5312) ;  /* 0x0000000000081947 */ /* 0x002fea0003800000 */
[----:B------:R-:W1:Y:S02]  /*e2c0*/  SYNCS.PHASECHK.TRANS64.TRYWAIT P1, [R13+URZ+0x22850], R14 ;  /* 0x0228500e0d0075a7 */ /* 0x000e64000802017f */
[----:B-1----:R-:W-:Y:S05]  /*e2d0*/  @!P1 BRA `(.L_x_5313) ;  /* 0x0000010c00449947 */ /* 0x002fea0003800000 */
.L_x_5312:
[----:B------:R-:W-:Y:S05]  /*e2e0*/  BSYNC B0 ;  /* 0x0000000000007941 */ /* 0x000fea0003800000 */
.L_x_5311:
[----:B------:R-:W2:Y:S01]  /*e2f0*/  S2R R178, SR_TID.X ;  /* 0x0000000000b27919 */ /* 0x000ea20000002100 */
[----:B------:R-:W-:Y:S05]  /*e300*/  WARPSYNC.ALL ;  /* 0x0000000000007948 */ /* 0x000fea0003800000 */
[----:B------:R-:W-:Y:S02]  /*e310*/  IMAD.MOV.U32 R176, RZ, RZ, 0xc00 ;  /* 0x00000c00ffb07424 */ /* 0x000fe400078e00ff */
[----:B------:R-:W-:Y:S02]  /*e320*/  IMAD.MOV.U32 R177, RZ, RZ, 0x40000040 ;  /* 0x40000040ffb17424 */ /* 0x000fe400078e00ff */
[----:B------:R-:W-:-:S03]  /*e330*/  IMAD R176, R23, R176, UR38 ;  /* 0x0000002617b07e24 */ /* 0x000fc6000f8e02b0 */
[----:B------:R-:W-:Y:S01]  /*e340*/  R2UR UR7, R177 ;  /* 0x00000000b10772ca */ /* 0x000fe200000e0000 */
[----:B------:R-:W-:Y:S01]  /*e350*/  IMAD.MOV.U32 R177, RZ, RZ, 0x40000040 ;  /* 0x40000040ffb17424 */ /* 0x000fe200078e00ff */
[----:B------:R-:W-:Y:S02]  /*e360*/  R2UR UR6, R176 ;  /* 0x00000000b00672ca */ /* 0x000fe400000e0000 */
[----:B--2---:R-:W-:-:S05]  /*e370*/  SHF.R.U32.HI R178, RZ, 0x7, R178 ;  /* 0x00000007ffb27819 */ /* 0x004fca00000116b2 */
[----:B01----:R-:W-:-:S05]  /*e380*/  VIADD R14, R178, 0x8 ;  /* 0x00000008b20e7836 */ /* 0x003fca0000000000 */
        /* <DEDUP_REMOVED lines=20> */
[----:B------:R-:W-:Y:S02]  /*e4d0*/  R2UR UR6, R152 ;  /* 0x00000000980672ca */ /* 0x000fe400000e0000 */
[----:B------:R-:W-:Y:S01]  /*e4e0*/  R2UR UR7, R153 ;  /* 0x00000000990772ca */ /* 0x000fe200000e0000 */
[----:B------:R-:W-:Y:S01]  /*e4f0*/  IMAD.MOV.U32 R153, RZ, RZ, 0x40000040 ;  /* 0x40000040ff997424 */ /* 0x000fe200078e00ff */
[C---:B------:R-:W-:Y:S01]  /*e500*/  IADD3 R152, R176.reuse, 0x200, RZ ;  /* 0x00000200b0987810 */ /* 0x040fe20007ffe0ff */
        /* <DEDUP_REMOVED lines=20> */
.L_x_5314:
[----:B------:R-:W2:Y:S01]  /*e650*/  LDL R152, [R1] ;  /* 0x0000000001987983 */ /* 0x000ea20000100800 */
[----:B------:R-:W-:Y:S02]  /*e660*/  VIADD R13, R13, 0x22860 ;  /* 0x000228600d0d7836 */ /* 0x000fe40000000000 */
[----:B------:R-:W-:Y:S02]  /*e670*/  IMAD.U32 R14, RZ, RZ, UR41 ;  /* 0x00000029ff0e7e24 */ /* 0x000fe4000f8e00ff */
[----:B------:R-:W-:Y:S02]  /*e680*/  IMAD.MOV.U32 R201, RZ, RZ, R0 ;  /* 0x000000ffffc97224 */ /* 0x000fe400078e0000 */
[----:B------:R-:W-:Y:S01]  /*e690*/  IMAD.MOV.U32 R200, RZ, RZ, R3 ;  /* 0x000000ffffc87224 */ /* 0x000fe200078e0003 */
[----:B------:R-:W-:-:S04]  /*e6a0*/  PRMT R13, R14, 0x654, R13 ;  /* 0x000006540e0d7816 */ /* 0x000fc8000000000d */
[----:B------:R0:W-:Y:S01]  /*e6b0*/  SYNCS.ARRIVE.TRANS64.RED.A1T0 RZ, [R13+URZ], RZ ;  /* 0x000000ff0dff79a7 */ /* 0x0001e2000810043f */
[C---:B--2---:R-:W-:Y:S01]  /*e6c0*/  ISETP.GT.AND P1, PT, R12.reuse, R152, PT ;  /* 0x000000980c00720c */ /* 0x044fe20003f24270 */
[----:B------:R-:W-:-:S12]  /*e6d0*/  VIADD R12, R12, 0xffffffff ;  /* 0xffffffff0c0c7836 */ /* 0x000fd80000000000 */
[----:B0-----:R-:W-:Y:S05]  /*e6e0*/  @P1 BRA `(.L_x_5315) ;  /* 0xffffffd800441947 */ /* 0x001fea000383ffff */
.L_x_5303:
[----:B------:R-:W2:Y:S02]  /*e6f0*/  LDL R13, [R1+0x10] ;  /* 0x00001000010d7983 */ /* 0x000ea40000100800 */
[----:B--2---:R-:W-:-:S13]  /*e700*/  ISETP.GE.AND P1, PT, R12, R13, PT ;  /* 0x0000000d0c00720c */ /* 0x004fda0003f26270 */
[----:B------:R-:W-:Y:S05]  /*e710*/  @!P1 BRA `(.L_x_5316) ;  /* 0x0000001c00d09947 */ /* 0x000fea0003800000 */
[----:B------:R-:W-:Y:S02]  /*e720*/  IMAD.MOV.U32 R201, RZ, RZ, R0 ;  /* 0x000000ffffc97224 */ /* 0x000fe400078e0000 */
[----:B------:R-:W-:-:S07]  /*e730*/  IMAD.MOV.U32 R200, RZ, RZ, R3 ;  /* 0x000000ffffc87224 */ /* 0x000fce00078e0003 */
.L_x_5328:
[----:B------:R-:W-:Y:S01]  /*e740*/  IADD3 R23, R23, 0x1, RZ ;  /* 0x0000000117177810 */ /* 0x000fe20007ffe0ff */
[----:B------:R-:W-:Y:S05]  /*e750*/  YIELD ;  /* 0x0000000000007946 */ /* 0x000fea0003800000 */
[----:B------:R-:W-:-:S04]  /*e760*/  ISETP.NE.AND P1, PT, R23, 0x2, PT ;  /* 0x000000021700780c */ /* 0x000fc80003f25270 */
[----:B------:R-:W-:Y:S02]  /*e770*/  SEL R0, RZ, 0x1, P1 ;  /* 0x00000001ff007807 */ /* 0x000fe40000800000 */
[----:B------:R-:W-:Y:S02]  /*e780*/  SEL R23, R23, RZ, P1 ;  /* 0x000000ff17177207 */ /* 0x000fe40000800000 */
[----:B------:R-:W-:Y:S01]  /*e790*/  LOP3.LUT R208, R208, R0, RZ, 0x3c, !PT ;  /* 0x00000000d0d07212 */ /* 0x000fe200078e3cff */
[----:B--2---:R-:W-:Y:S06]  /*e7a0*/  @!P0 BRA `(.L_x_5317) ;  /* 0x0000000000048947 */ /* 0x004fec0003800000 */
[----:B------:R-:W-:Y:S01]  /*e7b0*/  BPT.TRAP 0x1 ;  /* 0x000000040000795c */ /* 0x000fe20000300000 */
.L_x_5317:
[----:B------:R-:W-:Y:S01]  /*e7c0*/  IMAD R13, R23, 0x8, R22 ;  /* 0x00000008170d7824 */ /* 0x000fe200078e0216 */
[----:B------:R-:W-:-:S04]  /*e7d0*/  SHF.L.U32 R14, R208, 0x1f, RZ ;  /* 0x0000001fd00e7819 */ /* 0x000fc800000006ff */
[----:B------:R0:W1:Y:S01]  /*e7e0*/  SYNCS.PHASECHK.TRANS64.TRYWAIT P1, [R13+URZ+0x22830], R14 ;  /* 0x0228300e0d0075a7 */ /* 0x000062000802017f */
[----:B------:R-:W-:Y:S05]  /*e7f0*/  @!P0 BRA `(.L_x_5318) ;  /* 0x0000000000048947 */ /* 0x000fea0003800000 */
[----:B------:R-:W-:Y:S01]  /*e800*/  BPT.TRAP 0x1 ;  /* 0x000000040000795c */ /* 0x000fe20000300000 */
.L_x_5318:
[----:B------:R-:W-:Y:S02]  /*e810*/  IMAD R156, R23, 0x300, R221 ;  /* 0x00000300179c7824 */ /* 0x000fe400078e02dd */
[----:B------:R-:W-:Y:S01]  /*e820*/  IMAD.MOV.U32 R157, RZ, RZ, 0x40000040 ;  /* 0x40000040ff9d7424 */ /* 0x000fe200078e00ff */
[----:B-1----:R-:W-:Y:S06]  /*e830*/  @P1 BRA `(.L_x_5319) ;  /* 0x0000000000081947 */ /* 0x002fec0003800000 */
[----:B------:R-:W1:Y:S02]  /*e840*/  SYNCS.PHASECHK.TRANS64.TRYWAIT P1, [R13+URZ+0x22830], R14 ;  /* 0x0228300e0d0075a7 */ /* 0x000e64000802017f */
[----:B-1----:R-:W-:Y:S05]  /*e850*/  @!P1 BRA `(.L_x_5320) ;  /* 0x0000010400f89947 */ /* 0x002fea0003800000 */
.L_x_5319:
        /* <DEDUP_REMOVED lines=41> */
.L_x_5321:
        /* <DEDUP_REMOVED lines=88> */
[----:B------:R-:W-:Y:S01]  /*f070*/  FMUL.FTZ R60, R60, R172 ;  /* 0x000000ac3c3c7220 */ /* 0x000fe20000410000 */
[----:B------:R-:W-:Y:S01]  /*f080*/  FMNMX.FTZ R0, R155, R0, !PT ;  /* 0x000000009b007209 */ /* 0x000fe20007810000 */
[-C--:B------:R-:W-:Y:S01]  /*f090*/  FMUL.FTZ R61, R61, R172.reuse ;  /* 0x000000ac3d3d7220 */ /* 0x080fe20000410000 */
[----:B------:R3:W-:Y:S01]  /*f0a0*/  MUFU.EX2 R156, R169 ;  /* 0x000000a9009c7308 */ /* 0x0007e20000000800 */
        /* <DEDUP_REMOVED lines=180> */
[C---:B------:R-:W-:Y:S01]  /*fbf0*/  F2FP.F16.F32.PACK_AB R160, R177.reuse, R160 ;  /* 0x000000a0b1a0723e */ /* 0x040fe200000000ff */
[----:B------:R-:W4:Y:S01]  /*fc00*/  MUFU.EX2 R159, R184 ;  /* 0x000000b8009f7308 */ /* 0x000f220000000800 */
[----:B0-----:R-:W-:Y:S01]  /*fc10*/  FADD.FTZ R7, R176, R7 ;  /* 0x00000007b0077221 */ /* 0x001fe20000010000 */
[----:B------:R-:W-:Y:S01]  /*fc20*/  FADD.FTZ R6, R177, R6 ;  /* 0x00000006b1067221 */ /* 0x000fe20000010000 */
[-C--:B------:R-:W-:Y:S01]  /*fc30*/  FMUL.FTZ R75, R75, R174.reuse ;  /* 0x000000ae4b4b7220 */ /* 0x080fe20000410000 */
[-C--:B------:R-:W-:Y:S01]  /*fc40*/  FMUL.FTZ R78, R78, R174.reuse ;  /* 0x000000ae4e4e7220 */ /* 0x080fe20000410000 */
[-C--:B------:R-:W-:Y:S01]  /*fc50*/  FMUL.FTZ R79, R79, R174.reuse ;  /* 0x000000ae4f4f7220 */ /* 0x080fe20000410000 */
[----:B------:R-:W-:Y:S01]  /*fc60*/  FADD.FTZ R6, R180, R6 ;  /* 0x00000006b4067221 */ /* 0x000fe20000010000 */
[----:B------:R-:W-:Y:S01]  /*fc70*/  FMUL.FTZ R82, R82, R174 ;  /* 0x000000ae52527220 */ /* 0x000fe20000410000 */
[----:B------:R-:W0:Y:S01]  /*fc80*/  MUFU.EX2 R175, R175 ;  /* 0x000000af00af7308 */ /* 0x000e220000000800 */
[----:B---3--:R-:W-:Y:S01]  /*fc90*/  FADD.FTZ R7, R171, R7 ;  /* 0x00000007ab077221 */ /* 0x008fe20000010000 */
[----:B------:R-:W-:Y:S01]  /*fca0*/  FADD.FTZ R6, R181, R6 ;  /* 0x00000006b5067221 */ /* 0x000fe20000010000 */
[----:B------:R-:W-:Y:S01]  /*fcb0*/  F2FP.F16.F32.PACK_AB R157, R171, R176 ;  /* 0x000000b0ab9d723e */ /* 0x000fe200000000ff */
[-C--:B------:R-:W-:Y:S01]  /*fcc0*/  FMUL.FTZ R83, R83, R174.reuse ;  /* 0x000000ae53537220 */ /* 0x080fe20000410000 */
[----:B------:R-:W-:Y:S01]  /*fcd0*/  FMUL.FTZ R86, R86, R174 ;  /* 0x000000ae56567220 */ /* 0x000fe20000410000 */
        /* <DEDUP_REMOVED lines=80> */
.L_x_5322:
[----:B------:R0:W3:Y:S01]  /*101e0*/  SYNCS.PHASECHK.TRANS64.TRYWAIT P1, [R13+URZ+0x22850], R14 ;  /* 0x0228500e0d0075a7 */ /* 0x0000e2000802017f */
[----:B------:R-:W-:Y:S05]  /*101f0*/  @!P0 BRA `(.L_x_5323) ;  /* 0x0000000000048947 */ /* 0x000fea0003800000 */
[----:B------:R-:W-:Y:S01]  /*10200*/  BPT.TRAP 0x1 ;  /* 0x000000040000795c */ /* 0x000fe20000300000 */
.L_x_5323:
[----:B------:R-:W-:Y:S04]  /*10210*/  BSSY B0, `(.L_x_5324) ;  /* 0x0000004000007945 */ /* 0x000fe80003800000 */
[----:B---3--:R-:W-:Y:S05]  /*10220*/  @P1 BRA `(.L_x_5325) ;  /* 0x0000000000081947 */ /* 0x008fea0003800000 */
[----:B------:R-:W3:Y:S02]  /*10230*/  SYNCS.PHASECHK.TRANS64.TRYWAIT P1, [R13+URZ+0x22850], R14 ;  /* 0x0228500e0d0075a7 */ /* 0x000ee4000802017f */
[----:B---3--:R-:W-:Y:S05]  /*10240*/  @!P1 BRA `(.L_x_5326) ;  /* 0x000000ec00909947 */ /* 0x008fea0003800000 */
.L_x_5325:
[----:B------:R-:W-:Y:S05]  /*10250*/  BSYNC B0 ;  /* 0x0000000000007941 */ /* 0x000fea0003800000 */
.L_x_5324:
[----:B------:R-:W4:Y:S01]  /*10260*/  S2R R174, SR_TID.X ;  /* 0x0000000000ae7919 */ /* 0x000f220000002100 */
[----:B------:R-:W-:Y:S05]  /*10270*/  WARPSYNC.ALL ;  /* 0x0000000000007948 */ /* 0x000fea0003800000 */
[----:B------:R-:W-:Y:S01]  /*10280*/  MOV R172, 0xc00 ;  /* 0x00000c0000ac7802 */ /* 0x000fe20000000f00 */
[----:B------:R-:W-:Y:S02]  /*10290*/  IMAD.MOV.U32 R173, RZ, RZ, 0x40000040 ;  /* 0x40000040ffad7424 */ /* 0x000fe400078e00ff */
[----:B------:R-:W-:Y:S02]  /*102a0*/  IMAD.MOV.U32 R175, RZ, RZ, 0x40000040 ;  /* 0x40000040ffaf7424 */ /* 0x000fe400078e00ff */
[----:B------:R-:W-:Y:S01]  /*102b0*/  IMAD R172, R23, R172, UR38 ;  /* 0x0000002617ac7e24 */ /* 0x000fe2000f8e02ac */
[----:B------:R-:W-:Y:S01]  /*102c0*/  R2UR UR7, R173 ;  /* 0x00000000ad0772ca */ /* 0x000fe200000e0000 */
[----:B------:R-:W-:-:S03]  /*102d0*/  IMAD.MOV.U32 R173, RZ, RZ, 0x40000040 ;  /* 0x40000040ffad7424 */ /* 0x000fc600078e00ff */
[----:B------:R-:W-:Y:S02]  /*102e0*/  R2UR UR6, R172 ;  /* 0x00000000ac0672ca */ /* 0x000fe400000e0000 */
        /* <DEDUP_REMOVED lines=24> */
[----:B------:R-:W-:Y:S01]  /*10470*/  IMAD.MOV.U32 R153, RZ, RZ, 0x40000040 ;  /* 0x40000040ff997424 */ /* 0x000fe200078e00ff */
[----:B------:R-:W-:Y:S01]  /*10480*/  IADD3 R172, R172, 0x280, RZ ;  /* 0x00000280acac7810 */ /* 0x000fe20007ffe0ff */
[----:B------:R-:W-:Y:S02]  /*10490*/  WARPGROUP.DEPBAR.LE gsb0, 0x0 ;  /* 0x00008000000079c5 */ /* 0x000fe40000010000 */
[----:B------:R-:W-:-:S15]  /*104a0*/  WARPGROUP.ARRIVE ;  /* 0x00000000000079c5 */ /* 0x000fde0000000000 */
[----:B------:R-:W-:-:S05]  /*104b0*/  NOP ;  /* 0x0000000000007918 */ /* 0x000fca0000000000 */
        /* <DEDUP_REMOVED lines=16> */
.L_x_5327:
        /* <DEDUP_REMOVED lines=10> */
.L_x_5316:
        /* <DEDUP_REMOVED lines=16> */
[----:B------:R4:W5:Y:S02]  /*10760*/  @P0 MUFU.RCP R4, R5 ;  /* 0x0000000500040308 */ /* 0x0009640000001000 */
[----:B----4-:R-:W-:-:S02]  /*10770*/  IMAD.U32 R5, RZ, RZ, UR37 ;  /* 0x00000025ff057e24 */ /* 0x010fc4000f8e00ff */
[----:B0-----:R-:W-:Y:S02]  /*10780*/  @P0 FMUL.FTZ R7, R7, 0.69314718246459960938 ;  /* 0x3f31721807070820 */ /* 0x001fe40000410000 */
[----:B------:R-:W-:-:S04]  /*10790*/  @P0 FMUL.FTZ R5, R5, 0.69314718246459960938 ;  /* 0x3f31721805050820 */ /* 0x000fc80000410000 */
[----:B------:R-:W-:Y:S01]  /*107a0*/  @P0 FFMA.FTZ R155, R5, R3, R7 ;  /* 0x00000003059b0223 */ /* 0x000fe20000010007 */
[-C--:B-----5:R-:W-:Y:S01]  /*107b0*/  FMUL.FTZ R152, R24, R4.reuse ;  /* 0x0000000418987220 */ /* 0x0a0fe20000410000 */
        /* <DEDUP_REMOVED lines=70> */
[----:B------:R4:W5:Y:S02]  /*10c20*/  @P0 MUFU.RCP R3, R5 ;  /* 0x0000000500030308 */ /* 0x0009640000001000 */
[----:B----4-:R-:W-:Y:S01]  /*10c30*/  MOV R5, UR37 ;  /* 0x0000002500057c02 */ /* 0x010fe20008000f00 */
[----:B0-----:R-:W-:-:S04]  /*10c40*/  @P0 FMUL.FTZ R6, R6, 0.69314718246459960938 ;  /* 0x3f31721806060820 */ /* 0x001fc80000410000 */
[----:B------:R-:W-:Y:S01]  /*10c50*/  @P0 FMUL.FTZ R5, R5, 0.69314718246459960938 ;  /* 0x3f31721805050820 */ /* 0x000fe20000410000 */
[----:B-----5:R-:W-:-:S03]  /*10c60*/  FMUL.FTZ R26, R26, R3 ;  /* 0x000000031a1a7220 */ /* 0x020fc60000410000 */
        /* <DEDUP_REMOVED lines=69> */
.L_x_5257:
[----:B------:R-:W-:Y:S05]  /*110c0*/  WARPSYNC.ALL ;  /* 0x0000000000007948 */ /* 0x000fea0003800000 */
[----:B------:R-:W0:Y:S08]  /*110d0*/  S2UR UR41, SR_CgaCtaId ;  /* 0x00000000002979c3 */ /* 0x000e300000008800 */
[----:B------:R-:W-:Y:S06]  /*110e0*/  BAR.SYNC.DEFER_BLOCKING 0x5, 0x180 ;  /* 0x0146000000007b1d */ /* 0x000fec0000010000 */
[----:B------:R-:W-:Y:S01]  /*110f0*/  UMOV UR4, 0x400 ;  /* 0x0000040000047882 */ /* 0x000fe20000000000 */
[----:B------:R-:W-:Y:S01]  /*11100*/  BSSY B0, `(.L_x_5329) ;  /* 0x000051e000007945 */ /* 0x000fe20003800000 */
[----:B0-----:R-:W-:-:S06]  /*11110*/  ULEA UR4, UR41, UR4, 0x18 ;  /* 0x0000000429047291 */ /* 0x001fcc000f8ec03f */
[----:B------:R-:W-:-:S05]  /*11120*/  IMAD.U32 R22, RZ, RZ, UR4 ;  /* 0x00000004ff167e24 */ /* 0x000fca000f8e00ff */
[----:B------:R0:W3:Y:S01]  /*11130*/  LDS.128 R4, [R22+0x228d0] ;  /* 0x0228d00016047984 */ /* 0x0000e20000000c00 */
[----:B------:R-:W-:Y:S06]  /*11140*/  BAR.ARV 0x4, 0x180 ;  /* 0x0106000000007b1d */ /* 0x000fec0000002000 */
[----:B------:R-:W-:Y:S05]  /*11150*/  @P0 BRA `(.L_x_5330) ;  /* 0x00000040000c0947 */ /* 0x000fea0003800000 */
[----:B------:R-:W4:Y:S01]  /*11160*/  LDL R3, [R1+0x14c] ;  /* 0x00014c0001037983 */ /* 0x000f220000100800 */
[----:B------:R-:W-:-:S03]  /*11170*/  ULDC UR4, c[0x0][0xad4] ;  /* 0x0002b50000047ab9 */ /* 0x000fc60000000800 */
[----:B------:R-:W3:Y:S01]  /*11180*/  LDL.LU R10, [R1+0x2c] ;  /* 0x00002c00010a7983 */ /* 0x000ee20000300800 */
[----:B------:R-:W2:Y:S01]  /*11190*/  S2R R0, SR_SWINHI ;  /* 0x0000000000007919 */ /* 0x000ea20000002f00 */
[----:B------:R-:W-:Y:S02]  /*111a0*/  F2FP.F16.F32.PACK_AB R11, R31, R30 ;  /* 0x0000001e1f0b723e */ /* 0x000fe400000000ff */
[----:B------:R-:W-:Y:S01]  /*111b0*/  F2FP.F16.F32.PACK_AB R12, R33, R32 ;  /* 0x00000020210c723e */ /* 0x000fe200000000ff */
[----:B------:R-:W3:Y:S01]  /*111c0*/  LDL.LU R157, [R1+0x34] ;  /* 0x00003400019d7983 */ /* 0x000ee20000300800 */
[----:B-1----:R-:W-:Y:S02]  /*111d0*/  F2FP.F16.F32.PACK_AB R13, R35, R34 ;  /* 0x00000022230d723e */ /* 0x002fe400000000ff */
[----:B------:R-:W-:Y:S01]  /*111e0*/  F2FP.F16.F32.PACK_AB R14, R37, R36 ;  /* 0x00000024250e723e */ /* 0x000fe200000000ff */
[----:B------:R-:W3:Y:S01]  /*111f0*/  LDL.LU R156, [R1+0x38] ;  /* 0x00003800019c7983 */ /* 0x000ee20000300800 */
[----:B------:R-:W-:-:S02]  /*11200*/  MOV R20, R22 ;  /* 0x0000001600147202 */ /* 0x000fc40000000f00 */
[----:B--2---:R-:W-:Y:S02]  /*11210*/  MOV R21, R0 ;  /* 0x0000000000157202 */ /* 0x004fe40000000f00 */
[----:B------:R-:W-:Y:S01]  /*11220*/  F2FP.F16.F32.PACK_AB R15, R39, R38 ;  /* 0x00000026270f723e */ /* 0x000fe200000000ff */
[----:B----45:R-:W-:Y:S01]  /*11230*/  IMAD.WIDE R24, R3, 0x2, R20 ;  /* 0x0000000203187825 */ /* 0x030fe200078e0214 */
[----:B---3--:R-:W-:-:S03]  /*11240*/  ISETP.NE.AND P0, PT, R10, RZ, PT ;  /* 0x000000ff0a00720c */ /* 0x008fc60003f05270 */
        /* <DEDUP_REMOVED lines=14> */
[----:B-1----:R-:W-:-:S04]  /*11330*/  IADD3 R8, P0, R24, 0x20, RZ ;  /* 0x0000002018087810 */ /* 0x002fc80007f1e0ff */
[----:B------:R-:W-:Y:S01]  /*11340*/  LOP3.LUT R3, R8, 0x380, RZ, 0xc0, !PT ;  /* 0x0000038008037812 */ /* 0x000fe200078ec0ff */
[----:B------:R-:W-:-:S03]  /*11350*/  IMAD.X R9, RZ, RZ, R25, P0 ;  /* 0x000000ffff097224 */ /* 0x000fc600000e0619 */
[----:B------:R-:W-:-:S04]  /*11360*/  SHF.R.U64 R3, R3, 0x3, RZ ;  /* 0x0000000303037819 */ /* 0x000fc800000012ff */
[----:B------:R-:W-:-:S04]  /*11370*/  LOP3.LUT R8, R3, R8, RZ, 0x3c, !PT ;  /* 0x0000000803087212 */ /* 0x000fc800078e3cff */
[----:B------:R-:W-:-:S05]  /*11380*/  MOV R8, R8 ;  /* 0x0000000800087202 */ /* 0x000fca0000000f00 */
[----:B------:R1:W-:Y:S02]  /*11390*/  STSM.16.M88.4 [R8], R12 ;  /* 0x0000000c08007844 */ /* 0x0003e40000000200 */
[----:B-1----:R-:W-:-:S04]  /*113a0*/  IADD3 R8, P0, R24, 0x40, RZ ;  /* 0x0000004018087810 */ /* 0x002fc80007f1e0ff */
        /* <DEDUP_REMOVED lines=158> */
[----:B------:R-:W-:-:S07]  /*11d90*/  IADD3.X R11, R156, UR5, RZ, P0, !PT ;  /* 0x000000059c0b7c10 */ /* 0x000fce00087fe4ff */
[----:B------:R-:W5:Y:S01]  /*11da0*/  @P1 LDG.E R8, desc[UR42][R10.64] ;  /* 0x0000002a0a081981 */ /* 0x000f62000c1e1900 */
[----:B------:R-:W-:-:S04]  /*11db0*/  ISETP.NE.U32.AND P0, PT, RZ, UR6, PT ;  /* 0x00000006ff007c0c */ /* 0x000fc8000bf05070 */
[----:B------:R-:W-:-:S13]  /*11dc0*/  ISETP.NE.AND.EX P0, PT, RZ, UR7, PT, P0 ;  /* 0x00000007ff007c0c */ /* 0x000fda000bf05300 */
[----:B-1----:R-:W-:Y:S01]  /*11dd0*/  @P0 IADD3 R12, P2, R157, UR6, RZ ;  /* 0x000000069d0c0c10 */ /* 0x002fe2000ff5e0ff */
[----:B------:R-:W-:-:S03]  /*11de0*/  ULDC UR6, c[0x0][0xa88] ;  /* 0x0002a20000067ab9 */ /* 0x000fc60000000800 */
[----:B------:R-:W-:Y:S02]  /*11df0*/  @P0 IADD3.X R13, R156, UR7, RZ, P2, !PT ;  /* 0x000000079c0d0c10 */ /* 0x000fe400097fe4ff */
[----:B------:R-:W-:Y:S01]  /*11e00*/  ISETP.GT.AND P2, PT, R0, 0x1, PT ;  /* 0x000000010000780c */ /* 0x000fe20003f44270 */
[----:B------:R-:W-:Y:S01]  /*11e10*/  IMAD.MOV.U32 R0, RZ, RZ, 0x9b8 ;  /* 0x000009b8ff007424 */ /* 0x000fe200078e00ff */
[----:B------:R-:W-:-:S04]  /*11e20*/  MOV R9, UR6 ;  /* 0x0000000600097c02 */ /* 0x000fc80008000f00 */
[----:B------:R-:W-:Y:S02]  /*11e30*/  SEL R0, R0, 0x978, P2 ;  /* 0x0000097800007807 */ /* 0x000fe40001000000 */
[----:B------:R1:W5:Y:S02]  /*11e40*/  @P0 LDG.E R9, desc[UR42][R12.64] ;  /* 0x0000002a0c090981 */ /* 0x000364000c1e1900 */
[----:B------:R2:W3:Y:S08]  /*11e50*/  LDC.64 R14, c[0x0][R0+0x220] ;  /* 0x00008800000e7b82 */ /* 0x0004f00000000a00 */
[----:B-1----:R2:W1:Y:S01]  /*11e60*/  LDC.64 R12, c[0x0][R0+0x218] ;  /* 0x00008600000c7b82 */ /* 0x0024620000000a00 */
[----:B------:R-:W-:Y:S05]  /*11e70*/  @P0 BRA `(.L_x_5331) ;  /* 0x0000000000100947 */ /* 0x000fea0003800000 */
[----:B------:R-:W-:Y:S05]  /*11e80*/  @!P1 BRA `(.L_x_5331) ;  /* 0x00000000000c9947 */ /* 0x000fea0003800000 */
[----:B-----5:R-:W4:Y:S04]  /*11e90*/  LDG.E R9, desc[UR42][R10.64] ;  /* 0x0000002a0a097981 */ /* 0x020f28000c1e1900 */
[----:B------:R-:W4:Y:S02]  /*11ea0*/  LDG.E R10, desc[UR42][R10.64+0x4] ;  /* 0x0000042a0a0a7981 */ /* 0x000f24000c1e1900 */
[----:B----4-:R-:W-:-:S07]  /*11eb0*/  IMAD.IADD R9, R10, 0x1, -R9 ;  /* 0x000000010a097824 */ /* 0x010fce00078e0a09 */
.L_x_5331:
[----:B------:R-:W4:Y:S01]  /*11ec0*/  LDL.LU R4, [R1+0x30] ;  /* 0x0000300001047983 */ /* 0x000f220000300800 */
[----:B------:R-:W0:Y:S03]  /*11ed0*/  LDC R158, c[0x0][0xbe8] ;  /* 0x0002fa00ff9e7b82 */ /* 0x000e260000000800 */
[----:B------:R-:W2:Y:S04]  /*11ee0*/  LDL.LU R3, [R1+0xc0] ;  /* 0x0000c00001037983 */ /* 0x000ea80000300800 */
[----:B------:R-:W3:Y:S04]  /*11ef0*/  LDL R159, [R1+0x40] ;  /* 0x00004000019f7983 */ /* 0x000ee80000100800 */
[----:B------:R-:W3:Y:S04]  /*11f00*/  LDL R162, [R1+0x1c] ;  /* 0x00001c0001a27983 */ /* 0x000ee80000100800 */
[----:B------:R-:W3:Y:S04]  /*11f10*/  LDL R161, [R1+0x148] ;  /* 0x0001480001a17983 */ /* 0x000ee80000100800 */
[----:B------:R-:W3:Y:S01]  /*11f20*/  LDL R160, [R1+0xc4] ;  /* 0x0000c40001a07983 */ /* 0x000ee20000100800 */
[----:B------:R-:W3:Y:S01]  /*11f30*/  LDC.64 R10, c[0x0][R0+0x228] ;  /* 0x00008a00000a7b82 */ /* 0x000ee20000000a00 */
[----:B0-----:R-:W-:-:S02]  /*11f40*/  ISETP.NE.AND P1, PT, R158, 0x1, PT ;  /* 0x000000019e00780c */ /* 0x001fc40003f25270 */
[----:B------:R-:W-:-:S04]  /*11f50*/  ISETP.NE.U32.AND P0, PT, RZ, UR4, PT ;  /* 0x00000004ff007c0c */ /* 0x000fc8000bf05070 */
[----:B------:R-:W-:-:S07]  /*11f60*/  ISETP.NE.AND.EX P0, PT, RZ, UR5, PT, P0 ;  /* 0x00000005ff007c0c */ /* 0x000fce000bf05300 */
[----:B------:R-:W0:Y:S01]  /*11f70*/  @P1 LDC R25, c[0x0][0xbec] ;  /* 0x0002fb00ff191b82 */ /* 0x000e220000000800 */
[-C--:B-1----:R-:W-:Y:S02]  /*11f80*/  IMAD R24, R13, R207.reuse, RZ ;  /* 0x000000cf0d187224 */ /* 0x082fe400078e02ff */
[----:B------:R-:W-:-:S05]  /*11f90*/  IMAD.WIDE.U32 R12, R12, R207, RZ ;  /* 0x000000cf0c0c7225 */ /* 0x000fca00078e00ff */
[----:B------:R-:W1:Y:S01]  /*11fa0*/  @P1 LDC R157, c[0x0][0xbf0] ;  /* 0x0002fc00ff9d1b82 */ /* 0x000e620000000800 */
[----:B------:R-:W-:Y:S01]  /*11fb0*/  IMAD.IADD R156, R13, 0x1, R24 ;  /* 0x000000010d9c7824 */ /* 0x000fe200078e0218 */
[----:B----4-:R-:W-:Y:S02]  /*11fc0*/  SEL R4, R4, RZ, !P0 ;  /* 0x000000ff04047207 */ /* 0x010fe40004000000 */
[----:B--2---:R-:W-:-:S03]  /*11fd0*/  SEL R3, R3, RZ, !P0 ;  /* 0x000000ff03037207 */ /* 0x004fc60004000000 */
[----:B---3--:R-:W-:-:S04]  /*11fe0*/  IMAD R15, R15, R4, RZ ;  /* 0x000000040f0f7224 */ /* 0x008fc800078e02ff */
[C---:B------:R-:W-:Y:S02]  /*11ff0*/  IMAD R3, R14.reuse, R3, R15 ;  /* 0x000000030e037224 */ /* 0x040fe400078e020f */
[----:B------:R-:W-:-:S04]  /*12000*/  IMAD.WIDE.U32 R14, R14, R4, RZ ;  /* 0x000000040e0e7225 */ /* 0x000fc800078e00ff */
[----:B------:R-:W-:Y:S01]  /*12010*/  IMAD.IADD R15, R15, 0x1, R3 ;  /* 0x000000010f0f7824 */ /* 0x000fe200078e0203 */
[--C-:B-----5:R-:W-:Y:S02]  /*12020*/  IADD3 R14, P0, P3, R14, R12, R8.reuse ;  /* 0x0000000c0e0e7210 */ /* 0x120fe40007b1e008 */
[----:B------:R-:W-:Y:S02]  /*12030*/  SHF.R.S32.HI R3, RZ, 0x1f, R8 ;  /* 0x0000001fff037819 */ /* 0x000fe40000011408 */
[----:B------:R-:W-:Y:S02]  /*12040*/  SEL R12, R159, RZ, P2 ;  /* 0x000000ff9f0c7207 */ /* 0x000fe40001000000 */
[----:B------:R-:W-:Y:S01]  /*12050*/  IADD3.X R15, R15, R156, R3, P0, P3 ;  /* 0x0000009c0f0f7210 */ /* 0x000fe200007e6403 */
[----:B------:R-:W-:Y:S02]  /*12060*/  IMAD.IADD R156, R162, 0x1, R222 ;  /* 0x00000001a29c7824 */ /* 0x000fe400078e02de */
[----:B------:R-:W-:-:S02]  /*12070*/  IMAD R24, R11, R12, RZ ;  /* 0x0000000c0b187224 */ /* 0x000fc400078e02ff */
[----:B------:R-:W-:-:S04]  /*12080*/  IMAD.WIDE.U32 R12, R10, R12, RZ ;  /* 0x0000000c0a0c7225 */ /* 0x000fc800078e00ff */
[----:B0-----:R-:W-:-:S04]  /*12090*/  @P1 IMAD.HI.U32 R10, R156, R25, RZ ;  /* 0x000000199c0a1227 */ /* 0x001fc800078e00ff */
[----:B------:R-:W-:Y:S01]  /*120a0*/  IMAD.MOV.U32 R25, RZ, RZ, R156 ;  /* 0x000000ffff197224 */ /* 0x000fe200078e009c */
[----:B-1----:R-:W-:Y:S02]  /*120b0*/  @P1 SHF.R.U32.HI R25, RZ, R157, R10 ;  /* 0x0000009dff191219 */ /* 0x002fe4000001160a */
        /* <DEDUP_REMOVED lines=22> */
[----:B------:R-:W-:Y:S02]  /*12220*/  LOP3.LUT P0, RZ, R160, 0x3, RZ, 0xc0, !PT ;  /* 0x00000003a0ff7812 */ /* 0x000fe4000780c0ff */
[----:B------:R-:W-:Y:S01]  /*12230*/  IADD3 R24, R25, 0x8, RZ ;  /* 0x0000000819187810 */ /* 0x000fe20007ffe0ff */
[----:B-1----:R-:W-:-:S05]  /*12240*/  IMAD R0, R9, R158, RZ ;  /* 0x0000009e09007224 */ /* 0x002fca00078e02ff */
        /* <DEDUP_REMOVED lines=17> */
[----:B------:R-:W-:Y:S02]  /*12360*/  IADD3 R33, P2, R20, 0x2000, RZ ;  /* 0x0000200014217810 */ /* 0x000fe40007f5e0ff */
[----:B------:R-:W-:Y:S02]  /*12370*/  SHF.R.U64 R44, R44, 0x3, RZ ;  /* 0x000000032c2c7819 */ /* 0x000fe400000012ff */
[----:B------:R-:W-:-:S02]  /*12380*/  IADD3 R37, P3, R20, 0x3000, RZ ;  /* 0x0000300014257810 */ /* 0x000fc40007f7e0ff */
[----:B------:R-:W-:Y:S01]  /*12390*/  LOP3.LUT R44, R44, R45, RZ, 0x3c, !PT ;  /* 0x0000002d2c2c7212 */ /* 0x000fe200078e3cff */
[----:B------:R-:W-:Y:S01]  /*123a0*/  IMAD.X R45, RZ, RZ, R21, P5 ;  /* 0x000000ffff2d7224 */ /* 0x000fe200028e0615 */
[C---:B------:R-:W-:Y:S02]  /*123b0*/  IADD3 R65, P5, R20.reuse, 0xa000, RZ ;  /* 0x0000a00014417810 */ /* 0x040fe40007fbe0ff */
[----:B------:R-:W-:Y:S02]  /*123c0*/  IADD3 R41, P4, R20, 0x4000, RZ ;  /* 0x0000400014297810 */ /* 0x000fe40007f9e0ff */
[----:B------:R-:W-:Y:S01]  /*123d0*/  LOP3.LUT R64, R65, 0x380, RZ, 0xc0, !PT ;  /* 0x0000038041407812 */ /* 0x000fe200078ec0ff */
[----:B------:R-:W-:Y:S01]  /*123e0*/  IMAD R3, R3, UR4, RZ ;  /* 0x0000000403037c24 */ /* 0x000fe2000f8e02ff */
[----:B------:R-:W-:Y:S01]  /*123f0*/  LOP3.LUT R28, R29, 0x380, RZ, 0xc0, !PT ;  /* 0x000003801d1c7812 */ /* 0x000fe200078ec0ff */
[----:B------:R-:W5:Y:S01]  /*12400*/  LD.E.128 R44, desc[UR42][R44.64] ;  /* 0x0000002a2c2c7980 */ /* 0x000f62000c101d00 */
[----:B------:R-:W-:-:S02]  /*12410*/  LOP3.LUT R32, R33, 0x380, RZ, 0xc0, !PT ;  /* 0x0000038021207812 */ /* 0x000fc400078ec0ff */
[----:B------:R-:W-:Y:S02]  /*12420*/  LOP3.LUT R36, R37, 0x380, RZ, 0xc0, !PT ;  /* 0x0000038025247812 */ /* 0x000fe400078ec0ff */
[----:B------:R-:W-:Y:S02]  /*12430*/  LOP3.LUT R40, R41, 0x380, RZ, 0xc0, !PT ;  /* 0x0000038029287812 */ /* 0x000fe400078ec0ff */
        /* <DEDUP_REMOVED lines=15> */
[----:B------:R-:W-:Y:S01]  /*12530*/  IADD3 R14, P5, R20, 0xf000, RZ ;  /* 0x0000f000140e7810 */ /* 0x000fe20007fbe0ff */
[----:B------:R-:W-:Y:S01]  /*12540*/  IMAD R3, R8, UR5, R3 ;  /* 0x0000000508037c24 */ /* 0x000fe2000f8e0203 */
[C---:B------:R-:W-:Y:S01]  /*12550*/  IADD3 R49, P0, R20.reuse, 0x6000, RZ ;  /* 0x0000600014317810 */ /* 0x040fe20007f1e0ff */
[----:B------:R-:W5:Y:S01]  /*12560*/  LD.E.128 R28, desc[UR42][R28.64] ;  /* 0x0000002a1c1c7980 */ /* 0x000f62000c101d00 */
[C---:B------:R-:W-:Y:S01]  /*12570*/  IADD3 R53, P2, R20.reuse, 0x7000, RZ ;  /* 0x0000700014357810 */ /* 0x040fe20007f5e0ff */
[----:B------:R-:W-:Y:S01]  /*12580*/  IMAD.X R85, RZ, RZ, R21, P5 ;  /* 0x000000ffff557224 */ /* 0x000fe200028e0615 */
        /* <DEDUP_REMOVED lines=11> */
[----:B------:R-:W-:-:S02]  /*12640*/  SHF.R.U64 R9, R9, 0x3, RZ ;  /* 0x0000000309097819 */ /* 0x000fc400000012ff */
[----:B------:R-:W-:Y:S02]  /*12650*/  SHF.R.U64 R48, R48, 0x3, RZ ;  /* 0x0000000330307819 */ /* 0x000fe400000012ff */
[----:B------:R-:W-:Y:S02]  /*12660*/  SHF.R.U64 R52, R52, 0x3, RZ ;  /* 0x0000000334347819 */ /* 0x000fe400000012ff */
[----:B------:R-:W-:Y:S02]  /*12670*/  SHF.R.U64 R56, R56, 0x3, RZ ;  /* 0x0000000338387819 */ /* 0x000fe400000012ff */
[----:B------:R-:W-:Y:S02]  /*12680*/  SHF.R.U64 R60, R60, 0x3, RZ ;  /* 0x000000033c3c7819 */ /* 0x000fe400000012ff */
[----:B------:R-:W-:Y:S01]  /*12690*/  LOP3.LUT R84, R9, R14, RZ, 0x3c, !PT ;  /* 0x0000000e09547212 */ /* 0x000fe200078e3cff */
[----:B------:R-:W-:Y:S01]  /*126a0*/  IMAD.WIDE.U32 R8, R8, UR4, RZ ;  /* 0x0000000408087c25 */ /* 0x000fe2000f8e00ff */
[----:B------:R-:W-:Y:S01]  /*126b0*/  LOP3.LUT R48, R48, R49, RZ, 0x3c, !PT ;  /* 0x0000003130307212 */ /* 0x000fe200078e3cff */
[----:B------:R-:W0:Y:S01]  /*126c0*/  @P1 LDC R14, c[0x0][0xbf0] ;  /* 0x0002fc00ff0e1b82 */ /* 0x000e220000000800 */
[----:B------:R-:W-:Y:S01]  /*126d0*/  LOP3.LUT R52, R52, R53, RZ, 0x3c, !PT ;  /* 0x0000003534347212 */ /* 0x000fe200078e3cff */
[--C-:B------:R-:W-:Y:S01]  /*126e0*/  IMAD.X R49, RZ, RZ, R21.reuse, P0 ;  /* 0x000000ffff317224 */ /* 0x100fe200000e0615 */
[----:B------:R-:W-:Y:S01]  /*126f0*/  LOP3.LUT R56, R56, R57, RZ, 0x3c, !PT ;  /* 0x0000003938387212 */ /* 0x000fe200078e3cff */
[--C-:B------:R-:W-:Y:S01]  /*12700*/  IMAD.X R53, RZ, RZ, R21.reuse, P2 ;  /* 0x000000ffff357224 */ /* 0x100fe200010e0615 */
[----:B------:R-:W-:Y:S01]  /*12710*/  LOP3.LUT R60, R60, R61, RZ, 0x3c, !PT ;  /* 0x0000003d3c3c7212 */ /* 0x000fe200078e3cff */
[----:B------:R-:W-:Y:S01]  /*12720*/  IMAD.X R57, RZ, RZ, R21, P3 ;  /* 0x000000ffff397224 */ /* 0x000fe200018e0615 */
[----:B------:R-:W-:Y:S01]  /*12730*/  LOP3.LUT R12, R12, 0xfffffff8, RZ, 0xc0, !PT ;  /* 0xfffffff80c0c7812 */ /* 0x000fe200078ec0ff */
[----:B------:R-:W-:Y:S01]  /*12740*/  IMAD.IADD R9, R9, 0x1, R3 ;  /* 0x0000000109097824 */ /* 0x000fe200078e0203 */
[----:B------:R-:W-:Y:S01]  /*12750*/  IADD3.X R61, RZ, R21, RZ, P4, !PT ;  /* 0x00000015ff3d7210 */ /* 0x000fe200027fe4ff */
[----:B------:R-:W-:Y:S01]  /*12760*/  ULDC.64 UR4, c[0x0][0xae8] ;  /* 0x0002ba0000047ab9 */ /* 0x000fe20000000a00 */
[C---:B------:R-:W-:Y:S01]  /*12770*/  IADD3 R69, P0, R20.reuse, 0xb000, RZ ;  /* 0x0000b00014457810 */ /* 0x040fe20007f1e0ff */
[----:B------:R-:W5:Y:S01]  /*12780*/  LD.E.128 R48, desc[UR42][R48.64] ;  /* 0x0000002a30307980 */ /* 0x000f62000c101d00 */
[----:B------:R-:W-:-:S02]  /*12790*/  IADD3 R73, P2, R20, 0xc000, RZ ;  /* 0x0000c00014497810 */ /* 0x000fc40007f5e0ff */
[C---:B------:R-:W-:Y:S01]  /*127a0*/  IADD3 R77, P3, R20.reuse, 0xd000, RZ ;  /* 0x0000d000144d7810 */ /* 0x040fe20007f7e0ff */
[----:B------:R-:W-:Y:S01]  /*127b0*/  IMAD.IADD R3, R11, 0x1, -R12 ;  /* 0x000000010b037824 */ /* 0x000fe200078e0a0c */
[----:B------:R-:W-:Y:S01]  /*127c0*/  IADD3 R81, P4, R20, 0xe000, RZ ;  /* 0x0000e00014517810 */ /* 0x000fe20007f9e0ff */
[----:B------:R-:W5:Y:S01]  /*127d0*/  LD.E.128 R52, desc[UR42][R52.64] ;  /* 0x0000002a34347980 */ /* 0x000f62000c101d00 */
[----:B------:R-:W-:Y:S02]  /*127e0*/  LOP3.LUT R68, R69, 0x380, RZ, 0xc0, !PT ;  /* 0x0000038045447812 */ /* 0x000fe400078ec0ff */
[----:B------:R-:W-:Y:S01]  /*127f0*/  LOP3.LUT R72, R73, 0x380, RZ, 0xc0, !PT ;  /* 0x0000038049487812 */ /* 0x000fe200078ec0ff */
[----:B------:R-:W5:Y:S01]  /*12800*/  LD.E.128 R56, desc[UR42][R56.64] ;  /* 0x0000002a38387980 */ /* 0x000f62000c101d00 */
[----:B------:R-:W-:Y:S02]  /*12810*/  LOP3.LUT R76, R77, 0x380, RZ, 0xc0, !PT ;  /* 0x000003804d4c7812 */ /* 0x000fe400078ec0ff */
[----:B------:R-:W-:-:S02]  /*12820*/  LOP3.LUT R80, R81, 0x380, RZ, 0xc0, !PT ;  /* 0x0000038051507812 */ /* 0x000fc400078ec0ff */
[----:B------:R-:W-:Y:S01]  /*12830*/  LOP3.LUT R25, R20, 0x380, RZ, 0xc0, !PT ;  /* 0x0000038014197812 */ /* 0x000fe200078ec0ff */
[----:B------:R-:W-:Y:S01]  /*12840*/  IMAD R3, R3, 0x20, R10 ;  /* 0x0000002003037824 */ /* 0x000fe200078e020a */
[----:B------:R-:W-:Y:S01]  /*12850*/  SHF.R.U64 R68, R68, 0x3, RZ ;  /* 0x0000000344447819 */ /* 0x000fe200000012ff */
[----:B------:R-:W5:Y:S01]  /*12860*/  LD.E.128 R60, desc[UR42][R60.64] ;  /* 0x0000002a3c3c7980 */ /* 0x000f62000c101d00 */
[----:B------:R-:W-:Y:S02]  /*12870*/  SHF.R.U64 R72, R72, 0x3, RZ ;  /* 0x0000000348487819 */ /* 0x000fe400000012ff */
[----:B------:R-:W-:Y:S01]  /*12880*/  SHF.R.U64 R76, R76, 0x3, RZ ;  /* 0x000000034c4c7819 */ /* 0x000fe200000012ff */
[----:B------:R-:W5:Y:S01]  /*12890*/  LD.E.128 R84, desc[UR42][R84.64] ;  /* 0x0000002a54547980 */ /* 0x000f62000c101d00 */
[----:B------:R-:W-:Y:S02]  /*128a0*/  SHF.R.U64 R80, R80, 0x3, RZ ;  /* 0x0000000350507819 */ /* 0x000fe400000012ff */
[----:B------:R-:W-:Y:S01]  /*128b0*/  SHF.R.U64 R25, R25, 0x3, RZ ;  /* 0x0000000319197819 */ /* 0x000fe200000012ff */
[----:B------:R-:W-:Y:S01]  /*128c0*/  IMAD.WIDE.U32 R8, R207, UR4, R8 ;  /* 0x00000004cf087c25 */ /* 0x000fe2000f8e0008 */
        /* <DEDUP_REMOVED lines=9> */
[----:B------:R-:W-:Y:S01]  /*12960*/  IADD3 R12, R222, R3, RZ ;  /* 0x00000003de0c7210 */ /* 0x000fe20007ffe0ff */
[----:B------:R-:W-:Y:S01]  /*12970*/  IMAD.MOV.U32 R25, RZ, RZ, R21 ;  /* 0x000000ffff197224 */ /* 0x000fe200078e0015 */
[----:B------:R-:W-:Y:S01]  /*12980*/  SHF.R.S32.HI R13, RZ, 0x1f, R4 ;  /* 0x0000001fff0d7819 */ /* 0x000fe20000011404 */
[----:B------:R-:W-:Y:S01]  /*12990*/  IMAD R9, R207, UR5, R9 ;  /* 0x00000005cf097c24 */ /* 0x000fe2000f8e0209 */
[----:B------:R-:W-:Y:S01]  /*129a0*/  ULDC.64 UR4, c[0x0][0xaf0] ;  /* 0x0002bc0000047ab9 */ /* 0x000fe20000000a00 */
[----:B-1----:R-:W-:Y:S01]  /*129b0*/  @P1 IMAD.HI.U32 R3, R12, R15, RZ ;  /* 0x0000000f0c031227 */ /* 0x002fe200078e00ff */
[----:B------:R-:W5:Y:S03]  /*129c0*/  LD.E.128 R68, desc[UR42][R68.64] ;  /* 0x0000002a44447980 */ /* 0x000f66000c101d00 */
[----:B------:R-:W-:Y:S01]  /*129d0*/  IMAD R13, R13, UR4, RZ ;  /* 0x000000040d0d7c24 */ /* 0x000fe2000f8e02ff */
[----:B------:R-:W5:Y:S01]  /*129e0*/  LD.E.128 R24, desc[UR42][R24.64] ;  /* 0x0000002a18187980 */ /* 0x000f62000c101d00 */
[----:B------:R-:W-:-:S03]  /*129f0*/  IMAD.MOV.U32 R11, RZ, RZ, R12 ;  /* 0x000000ffff0b7224 */ /* 0x000fc600078e000c */
[----:B------:R-:W5:Y:S01]  /*12a00*/  LD.E.128 R72, desc[UR42][R72.64] ;  /* 0x0000002a48487980 */ /* 0x000f62000c101d00 */
[----:B------:R-:W-:-:S03]  /*12a10*/  IMAD R13, R4, UR5, R13 ;  /* 0x00000005040d7c24 */ /* 0x000fc6000f8e020d */
[----:B------:R-:W5:Y:S01]  /*12a20*/  LD.E.128 R76, desc[UR42][R76.64] ;  /* 0x0000002a4c4c7980 */ /* 0x000f62000c101d00 */
[----:B------:R-:W-:-:S03]  /*12a30*/  IMAD.WIDE.U32 R8, R4, UR4, R8 ;  /* 0x0000000404087c25 */ /* 0x000fc6000f8e0008 */
[----:B------:R-:W5:Y:S01]  /*12a40*/  LD.E.128 R80, desc[UR42][R80.64] ;  /* 0x0000002a50507980 */ /* 0x000f62000c101d00 */
[----:B0-----:R-:W-:Y:S01]  /*12a50*/  @P1 SHF.R.U32.HI R11, RZ, R14, R3 ;  /* 0x0000000eff0b1219 */ /* 0x001fe20000011603 */
[----:B------:R-:W-:Y:S01]  /*12a60*/  ULDC.64 UR4, c[0x0][0xae0] ;  /* 0x0002b80000047ab9 */ /* 0x000fe20000000a00 */
[----:B------:R-:W-:Y:S01]  /*12a70*/  @!PT LDS RZ, [RZ] ;  /* 0x00000000fffff984 */ /* 0x000fe20000000800 */
[----:B------:R-:W-:Y:S01]  /*12a80*/  @!PT LDS RZ, [RZ] ;  /* 0x00000000fffff984 */ /* 0x000fe20000000800 */
[----:B------:R-:W-:Y:S01]  /*12a90*/  @!PT LDS RZ, [RZ] ;  /* 0x00000000fffff984 */ /* 0x000fe20000000800 */
[----:B------:R-:W-:Y:S01]  /*12aa0*/  @!PT LDS RZ, [RZ] ;  /* 0x00000000fffff984 */ /* 0x000fe20000000800 */
[----:B------:R0:W-:Y:S06]  /*12ab0*/  MEMBAR.ALL.CTA ;  /* 0x0000000000007992 */ /* 0x0001ec0000008000 */
[----:B0-----:R-:W0:Y:S01]  /*12ac0*/  FENCE.VIEW.ASYNC.S ;  /* 0x00000000000073c6 */ /* 0x001e220000000000 */
[----:B------:R-:W-:Y:S01]  /*12ad0*/  IMAD.IADD R9, R9, 0x1, R13 ;  /* 0x0000000109097824 */ /* 0x000fe200078e020d */
[--C-:B------:R-:W-:Y:S01]  /*12ae0*/  SHF.R.S32.HI R3, RZ, 0x1f, R11.reuse ;  /* 0x0000001fff037819 */ /* 0x100fe2000001140b */
[----:B------:R-:W-:-:S04]  /*12af0*/  IMAD.MOV R13, RZ, RZ, -R11 ;  /* 0x000000ffff0d7224 */ /* 0x000fc800078e0a0b */
[----:B------:R-:W-:Y:S02]  /*12b00*/  IMAD R4, R3, UR4, RZ ;  /* 0x0000000403047c24 */ /* 0x000fe4000f8e02ff */
[----:B------:R-:W-:Y:S02]  /*12b10*/  IMAD R13, R158, R13, R12 ;  /* 0x0000000d9e0d7224 */ /* 0x000fe400078e020c */
[----:B------:R-:W-:-:S04]  /*12b20*/  IMAD.WIDE.U32 R8, R11, UR4, R8 ;  /* 0x000000040b087c25 */ /* 0x000fc8000f8e0008 */
[----:B------:R-:W-:Y:S02]  /*12b30*/  VIADD R3, R22, 0x22820 ;  /* 0x0002282016037836 */ /* 0x000fe40000000000 */
[----:B------:R-:W-:Y:S01]  /*12b40*/  IMAD R11, R11, UR5, R4 ;  /* 0x000000050b0b7c24 */ /* 0x000fe2000f8e0204 */
[----:B------:R-:W-:Y:S01]  /*12b50*/  SHF.R.S32.HI R4, RZ, 0x1f, R13 ;  /* 0x0000001fff047819 */ /* 0x000fe2000001140d */
[----:B------:R-:W-:Y:S01]  /*12b60*/  ULDC.64 UR4, c[0x0][0xad8] ;  /* 0x0002b60000047ab9 */ /* 0x000fe20000000a00 */
[----:B------:R-:W-:Y:S01]  /*12b70*/  PRMT R3, RZ, 0x654, R3 ;  /* 0x00000654ff037816 */ /* 0x000fe20000000003 */
[----:B------:R-:W-:Y:S02]  /*12b80*/  IMAD.IADD R9, R9, 0x1, R11 ;  /* 0x0000000109097824 */ /* 0x000fe400078e020b */
[----:B------:R-:W-:Y:S01]  /*12b90*/  IMAD R4, R4, UR4, RZ ;  /* 0x0000000404047c24 */ /* 0x000fe2000f8e02ff */
[----:B0-----:R0:W-:Y:S01]  /*12ba0*/  SYNCS.ARRIVE.TRANS64.RED.A1T0 RZ, [R3+URZ], RZ ;  /* 0x000000ff03ff79a7 */ /* 0x0011e2000810043f */
[----:B------:R-:W-:-:S04]  /*12bb0*/  IMAD.WIDE.U32 R8, R13, UR4, R8 ;  /* 0x000000040d087c25 */ /* 0x000fc8000f8e0008 */
[----:B0-----:R-:W-:Y:S01]  /*12bc0*/  IMAD R3, R13, UR5, R4 ;  /* 0x000000050d037c24 */ /* 0x001fe2000f8e0204 */
        /* <DEDUP_REMOVED lines=8> */
.L_x_5543:
        /* <DEDUP_REMOVED lines=18> */
[-C--:B------:R-:W-:Y:S02]  /*12d70*/  @!P2 LEA R10, P4, R15, R14.reuse, 0x1 ;  /* 0x0000000e0f0aa211 */ /* 0x080fe400078808ff */
[----:B-1----:R-:W-:Y:S02]  /*12d80*/  @!P3 LEA.HI.X R9, R212, R3, R12, 0x1, P5 ;  /* 0x00000003d409b211 */ /* 0x002fe400028f0c0c */
[----:B------:R-:W-:-:S02]  /*12d90*/  @!P1 LEA R12, P5, R90, R14, 0x1 ;  /* 0x0000000e5a0c9211 */ /* 0x000fc400078a08ff */
[----:B------:R-:W-:Y:S01]  /*12da0*/  SHF.R.S32.HI R91, RZ, 0x1f, R91 ;  /* 0x0000001fff5b7819 */ /* 0x000fe2000001145b */
[----:B-----5:R3:W-:Y:S01]  /*12db0*/  @!P3 ST.E.128 desc[UR42][R8.64], R24 ;  /* 0x000000180800b985 */ /* 0x0207e2000c101d2a */
[-C--:B------:R-:W-:Y:S02]  /*12dc0*/  @!P2 LEA.HI.X R11, R15, R3.reuse, R92, 0x1, P4 ;  /* 0x000000030f0ba211 */ /* 0x080fe400020f0c5c */
[----:B------:R-:W-:Y:S02]  /*12dd0*/  SHF.R.S32.HI R89, RZ, 0x1f, R89 ;  /* 0x0000001fff597819 */ /* 0x000fe40000011459 */
[----:B------:R-:W-:Y:S01]  /*12de0*/  @!P0 LEA R14, P4, R88, R14, 0x1 ;  /* 0x0000000e580e8211 */ /* 0x000fe200078808ff */
[----:B------:R3:W-:Y:S01]  /*12df0*/  @!P2 ST.E.128 desc[UR42][R10.64], R40 ;  /* 0x000000280a00a985 */ /* 0x0007e2000c101d2a */
[-C--:B------:R-:W-:Y:S02]  /*12e00*/  @!P1 LEA.HI.X R13, R90, R3.reuse, R91, 0x1, P5 ;  /* 0x000000035a0d9211 */ /* 0x080fe400028f0c5b */
[----:B------:R-:W-:-:S03]  /*12e10*/  @!P0 LEA.HI.X R15, R88, R3, R89, 0x1, P4 ;  /* 0x00000003580f8211 */ /* 0x000fc600020f0c59 */
[----:B------:R3:W-:Y:S04]  /*12e20*/  @!P1 ST.E.128 desc[UR42][R12.64], R56 ;  /* 0x000000380c009985 */ /* 0x0007e8000c101d2a */
[----:B------:R3:W-:Y:S02]  /*12e30*/  @!P0 ST.E.128 desc[UR42][R14.64], R72 ;  /* 0x000000480e008985 */ /* 0x0007e4000c101d2a */
.L_x_5335:
[----:B------:R-:W-:Y:S05]  /*12e40*/  BSYNC B1 ;  /* 0x0000000000017941 */ /* 0x000fea0003800000 */
.L_x_5334:
[----:B------:R-:W-:-:S03]  /*12e50*/  UMOV UR4, 0xffffffff ;  /* 0xffffffff00047882 */ /* 0x000fc60000000000 */
[----:B------:R-:W-:Y:S05]  /*12e60*/  BRA.DIV UR4, `(.L_x_5336) ;  /* 0x000000c204d07947 */ /* 0x000fea000b800000 */
[----:B-1----:R1:W4:Y:S04]  /*12e70*/  SHFL.IDX PT, R3, R20, 0x1, 0x181f ;  /* 0x00381f0014037f89 */ /* 0x00232800000e0000 */
[----:B--23--:R1:W2:Y:S02]  /*12e80*/  SHFL.IDX PT, R14, R4, 0x1, 0x181f ;  /* 0x00381f00040e7f89 */ /* 0x00c2a400000e0000 */
.L_x_5547:
[----:B------:R-:W-:Y:S01]  /*12e90*/  VIADD R9, R21, 0x20 ;  /* 0x0000002015097836 */ /* 0x000fe20000000000 */
[----:B------:R-:W-:Y:S04]  /*12ea0*/  BSSY B1, `(.L_x_5337) ;  /* 0x000001e000017945 */ /* 0x000fe80003800000 */
[----:B------:R-:W-:-:S13]  /*12eb0*/  ISETP.GE.AND P0, PT, R9, R0, PT ;  /* 0x000000000900720c */ /* 0x000fda0003f06270 */
[----:B------:R-:W-:Y:S05]  /*12ec0*/  @P0 BRA `(.L_x_5338) ;  /* 0x00000000006c0947 */ /* 0x000fea0003800000 */
[C---:B------:R-:W-:Y:S01]  /*12ed0*/  VIADD R15, R212.reuse, 0x40 ;  /* 0x00000040d40f7836 */ /* 0x040fe20000000000 */
[----:B------:R-:W-:Y:S01]  /*12ee0*/  ULDC UR4, c[0x0][0xac8] ;  /* 0x0002b20000047ab9 */ /* 0x000fe20000000800 */
[C---:B-----5:R-:W-:Y:S01]  /*12ef0*/  VIADD R26, R212.reuse, 0x80 ;  /* 0x00000080d41a7836 */ /* 0x060fe20000000000 */
[C---:B------:R-:W-:Y:S01]  /*12f00*/  ISETP.GE.AND P3, PT, R212.reuse, UR4, PT ;  /* 0x00000004d4007c0c */ /* 0x040fe2000bf66270 */
[C---:B------:R-:W-:Y:S01]  /*12f10*/  VIADD R24, R212.reuse, 0xc0 ;  /* 0x000000c0d4187836 */ /* 0x040fe20000000000 */
[----:B------:R-:W-:Y:S01]  /*12f20*/  ISETP.GE.AND P2, PT, R15, UR4, PT ;  /* 0x000000040f007c0c */ /* 0x000fe2000bf46270 */
[----:B------:R-:W-:Y:S01]  /*12f30*/  VIADD R40, R212, 0x40 ;  /* 0x00000040d4287836 */ /* 0x000fe20000000000 */
[----:B------:R-:W-:Y:S01]  /*12f40*/  ISETP.GE.AND P1, PT, R26, UR4, PT ;  /* 0x000000041a007c0c */ /* 0x000fe2000bf26270 */
[----:B------:R-:W-:Y:S01]  /*12f50*/  VIADD R27, R212, 0x80 ;  /* 0x00000080d41b7836 */ /* 0x000fe20000000000 */
[----:B------:R-:W-:Y:S01]  /*12f60*/  ISETP.GE.AND P0, PT, R24, UR4, PT ;  /* 0x0000000418007c0c */ /* 0x000fe2000bf06270 */
[----:B------:R-:W-:Y:S01]  /*12f70*/  VIADD R25, R212, 0xc0 ;  /* 0x000000c0d4197836 */ /* 0x000fe20000000000 */
[----:B------:R-:W-:-:S02]  /*12f80*/  SHF.R.S32.HI R12, RZ, 0x1f, R212 ;  /* 0x0000001fff0c7819 */ /* 0x000fc400000114d4 */
[----:B------:R-:W-:Y:S02]  /*12f90*/  SHF.R.S32.HI R40, RZ, 0x1f, R40 ;  /* 0x0000001fff287819 */ /* 0x000fe40000011428 */
[----:B------:R-:W-:Y:S02]  /*12fa0*/  SHF.R.S32.HI R27, RZ, 0x1f, R27 ;  /* 0x0000001fff1b7819 */ /* 0x000fe4000001141b */
[CC--:B--2---:R-:W-:Y:S02]  /*12fb0*/  @!P3 LEA R8, P5, R212.reuse, R14.reuse, 0x1 ;  /* 0x0000000ed408b211 */ /* 0x0c4fe400078a08ff */
[-C--:B------:R-:W-:Y:S02]  /*12fc0*/  @!P2 LEA R10, P4, R15, R14.reuse, 0x1 ;  /* 0x0000000e0f0aa211 */ /* 0x080fe400078808ff */
[----:B----4-:R-:W-:Y:S02]  /*12fd0*/  @!P3 LEA.HI.X R9, R212, R3, R12, 0x1, P5 ;  /* 0x00000003d409b211 */ /* 0x010fe400028f0c0c */
[----:B------:R-:W-:-:S02]  /*12fe0*/  @!P1 LEA R12, P5, R26, R14, 0x1 ;  /* 0x0000000e1a0c9211 */ /* 0x000fc400078a08ff */
[-C--:B------:R-:W-:Y:S01]  /*12ff0*/  @!P2 LEA.HI.X R11, R15, R3.reuse, R40, 0x1, P4 ;  /* 0x000000030f0ba211 */ /* 0x080fe200020f0c28 */
[----:B------:R3:W-:Y:S01]  /*13000*/  @!P3 ST.E.128 desc[UR42][R8.64], R28 ;  /* 0x0000001c0800b985 */ /* 0x0007e2000c101d2a */
[----:B------:R-:W-:Y:S02]  /*13010*/  SHF.R.S32.HI R25, RZ, 0x1f, R25 ;  /* 0x0000001fff197819 */ /* 0x000fe40000011419 */
[----:B------:R-:W-:Y:S01]  /*13020*/  @!P0 LEA R14, P4, R24, R14, 0x1 ;  /* 0x0000000e180e8211 */ /* 0x000fe200078808ff */
[----:B------:R3:W-:Y:S01]  /*13030*/  @!P2 ST.E.128 desc[UR42][R10.64], R44 ;  /* 0x0000002c0a00a985 */ /* 0x0007e2000c101d2a */
[-C--:B------:R-:W-:Y:S02]  /*13040*/  @!P1 LEA.HI.X R13, R26, R3.reuse, R27, 0x1, P5 ;  /* 0x000000031a0d9211 */ /* 0x080fe400028f0c1b */
[----:B------:R-:W-:-:S03]  /*13050*/  @!P0 LEA.HI.X R15, R24, R3, R25, 0x1, P4 ;  /* 0x00000003180f8211 */ /* 0x000fc600020f0c19 */
[----:B------:R3:W-:Y:S04]  /*13060*/  @!P1 ST.E.128 desc[UR42][R12.64], R60 ;  /* 0x0000003c0c009985 */ /* 0x0007e8000c101d2a */
[----:B------:R3:W-:Y:S02]  /*13070*/  @!P0 ST.E.128 desc[UR42][R14.64], R76 ;  /* 0x0000004c0e008985 */ /* 0x0007e4000c101d2a */
.L_x_5338:
[----:B------:R-:W-:Y:S05]  /*13080*/  BSYNC B1 ;  /* 0x0000000000017941 */ /* 0x000fea0003800000 */
.L_x_5337:
[----:B------:R-:W-:-:S03]  /*13090*/  UMOV UR4, 0xffffffff ;  /* 0xffffffff00047882 */ /* 0x000fc60000000000 */
[----:B------:R-:W-:Y:S05]  /*130a0*/  BRA.DIV UR4, `(.L_x_5339) ;  /* 0x000000c204887947 */ /* 0x000fea000b800000 */
[----:B----4-:R4:W0:Y:S04]  /*130b0*/  SHFL.IDX PT, R3, R20, 0x2, 0x181f ;  /* 0x00581f0014037f89 */ /* 0x01082800000e0000 */
[----:B--23--:R4:W2:Y:S02]  /*130c0*/  SHFL.IDX PT, R14, R4, 0x2, 0x181f ;  /* 0x00581f00040e7f89 */ /* 0x00c8a400000e0000 */
.L_x_5551:
[----:B------:R-:W-:Y:S01]  /*130d0*/  VIADD R9, R21, 0x40 ;  /* 0x0000004015097836 */ /* 0x000fe20000000000 */
[----:B------:R-:W-:Y:S04]  /*130e0*/  BSSY B1, `(.L_x_5340) ;  /* 0x000001e000017945 */ /* 0x000fe80003800000 */
[----:B------:R-:W-:-:S13]  /*130f0*/  ISETP.GE.AND P0, PT, R9, R0, PT ;  /* 0x000000000900720c */ /* 0x000fda0003f06270 */
[----:B------:R-:W-:Y:S05]  /*13100*/  @P0 BRA `(.L_x_5341) ;  /* 0x00000000006c0947 */ /* 0x000fea0003800000 */
[C---:B------:R-:W-:Y:S01]  /*13110*/  IADD3 R15, R212.reuse, 0x40, RZ ;  /* 0x00000040d40f7810 */ /* 0x040fe20007ffe0ff */
        /* <DEDUP_REMOVED lines=15> */
[----:B0-----:R-:W-:Y:S02]  /*13210*/  @!P3 LEA.HI.X R9, R212, R3, R12, 0x1, P5 ;  /* 0x00000003d409b211 */ /* 0x001fe400028f0c0c */
        /* <DEDUP_REMOVED lines=10> */
.L_x_5341:
[----:B------:R-:W-:Y:S05]  /*132c0*/  BSYNC B1 ;  /* 0x0000000000017941 */ /* 0x000fea0003800000 */
.L_x_5340:
[----:B------:R-:W-:-:S03]  /*132d0*/  UMOV UR4, 0xffffffff ;  /* 0xffffffff00047882 */ /* 0x000fc60000000000 */
[----:B------:R-:W-:Y:S05]  /*132e0*/  BRA.DIV UR4, `(.L_x_5342) ;  /* 0x000000c204407947 */ /* 0x000fea000b800000 */
[----:B0-----:R0:W0:Y:S04]  /*132f0*/  SHFL.IDX PT, R3, R20, 0x3, 0x181f ;  /* 0x00781f0014037f89 */ /* 0x00102800000e0000 */
[----:B--23--:R2:W3:Y:S02]  /*13300*/  SHFL.IDX PT, R14, R4, 0x3, 0x181f ;  /* 0x00781f00040e7f89 */ /* 0x00c4e400000e0000 */
.L_x_5555:
[----:B------:R-:W-:-:S05]  /*13310*/  VIADD R9, R21, 0x60 ;  /* 0x0000006015097836 */ /* 0x000fca0000000000 */
[----:B------:R-:W-:-:S13]  /*13320*/  ISETP.GE.AND P0, PT, R9, R0, PT ;  /* 0x000000000900720c */ /* 0x000fda0003f06270 */
[----:B------:R-:W-:Y:S05]  /*13330*/  @P0 BRA `(.L_x_5343) ;  /* 0x0000002c00e80947 */ /* 0x000fea0003800000 */
[C---:B01--4-:R-:W-:Y:S01]  /*13340*/  VIADD R20, R212.reuse, 0x40 ;  /* 0x00000040d4147836 */ /* 0x053fe20000000000 */
[----:B------:R-:W-:Y:S01]  /*13350*/  ULDC UR4, c[0x0][0xac8] ;  /* 0x0002b20000047ab9 */ /* 0x000fe20000000800 */
[C---:B--2---:R-:W-:Y:S01]  /*13360*/  VIADD R4, R212.reuse, 0x80 ;  /* 0x00000080d4047836 */ /* 0x044fe20000000000 */
[C---:B------:R-:W-:Y:S01]  /*13370*/  ISETP.GE.AND P3, PT, R212.reuse, UR4, PT ;  /* 0x00000004d4007c0c */ /* 0x040fe2000bf66270 */
[----:B-----5:R-:W-:Y:S01]  /*13380*/  VIADD R24, R212, 0x40 ;  /* 0x00000040d4187836 */ /* 0x020fe20000000000 */
[----:B------:R-:W-:Y:S01]  /*13390*/  ISETP.GE.AND P4, PT, R20, UR4, PT ;  /* 0x0000000414007c0c */ /* 0x000fe2000bf86270 */
[----:B------:R-:W-:Y:S01]  /*133a0*/  VIADD R15, R212, 0x80 ;  /* 0x00000080d40f7836 */ /* 0x000fe20000000000 */
[----:B------:R-:W-:Y:S02]  /*133b0*/  ISETP.GE.AND P5, PT, R4, UR4, PT ;  /* 0x0000000404007c0c */ /* 0x000fe4000bfa6270 */
[----:B------:R-:W-:Y:S02]  /*133c0*/  SHF.R.S32.HI R25, RZ, 0x1f, R212 ;  /* 0x0000001fff197819 */ /* 0x000fe400000114d4 */
[----:B------:R-:W-:-:S02]  /*133d0*/  SHF.R.S32.HI R24, RZ, 0x1f, R24 ;  /* 0x0000001fff187819 */ /* 0x000fc40000011418 */
[----:B------:R-:W-:-:S03]  /*133e0*/  SHF.R.S32.HI R15, RZ, 0x1f, R15 ;  /* 0x0000001fff0f7819 */ /* 0x000fc6000001140f */
[-C--:B---3--:R-:W-:Y:S02]  /*133f0*/  @!P3 LEA R8, P0, R212, R14.reuse, 0x1 ;  /* 0x0000000ed408b211 */ /* 0x088fe400078008ff */
[-C--:B------:R-:W-:Y:S02]  /*13400*/  @!P4 LEA R10, P1, R20, R14.reuse, 0x1 ;  /* 0x0000000e140ac211 */ /* 0x080fe400078208ff */
[----:B------:R-:W-:Y:S02]  /*13410*/  @!P5 LEA R12, P2, R4, R14, 0x1 ;  /* 0x0000000e040cd211 */ /* 0x000fe400078408ff */
[-C--:B------:R-:W-:Y:S02]  /*13420*/  @!P3 LEA.HI.X R9, R212, R3.reuse, R25, 0x1, P0 ;  /* 0x00000003d409b211 */ /* 0x080fe400000f0c19 */
[-C--:B------:R-:W-:Y:S02]  /*13430*/  @!P4 LEA.HI.X R11, R20, R3.reuse, R24, 0x1, P1 ;  /* 0x00000003140bc211 */ /* 0x080fe400008f0c18 */
[----:B------:R-:W-:Y:S01]  /*13440*/  @!P5 LEA.HI.X R13, R4, R3, R15, 0x1, P2 ;  /* 0x00000003040dd211 */ /* 0x000fe200010f0c0f */
[----:B------:R0:W-:Y:S01]  /*13450*/  @!P3 ST.E.128 desc[UR42][R8.64], R36 ;  /* 0x000000240800b985 */ /* 0x0001e2000c101d2a */
[----:B------:R-:W-:-:S03]  /*13460*/  IADD3 R4, R212, 0xc0, RZ ;  /* 0x000000c0d4047810 */ /* 0x000fc60007ffe0ff */
[----:B------:R0:W-:Y:S01]  /*13470*/  @!P4 ST.E.128 desc[UR42][R10.64], R52 ;  /* 0x000000340a00c985 */ /* 0x0001e2000c101d2a */
[----:B------:R-:W-:-:S03]  /*13480*/  ISETP.GE.AND P0, PT, R4, UR4, PT ;  /* 0x0000000404007c0c */ /* 0x000fc6000bf06270 */
[----:B------:R0:W-:Y:S10]  /*13490*/  @!P5 ST.E.128 desc[UR42][R12.64], R68 ;  /* 0x000000440c00d985 */ /* 0x0001f4000c101d2a */
[----:B------:R-:W-:Y:S05]  /*134a0*/  @P0 BRA `(.L_x_5343) ;  /* 0x0000002c008c0947 */ /* 0x000fea0003800000 */
[----:B------:R-:W-:Y:S01]  /*134b0*/  VIADD R20, R212, 0xc0 ;  /* 0x000000c0d4147836 */ /* 0x000fe20000000000 */
[----:B------:R-:W-:-:S04]  /*134c0*/  LEA R14, P0, R4, R14, 0x1 ;  /* 0x0000000e040e7211 */ /* 0x000fc800078008ff */
[----:B------:R-:W-:-:S04]  /*134d0*/  SHF.R.S32.HI R20, RZ, 0x1f, R20 ;  /* 0x0000001fff147819 */ /* 0x000fc80000011414 */
[----:B------:R-:W-:-:S05]  /*134e0*/  LEA.HI.X R15, R4, R3, R20, 0x1, P0 ;  /* 0x00000003040f7211 */ /* 0x000fca00000f0c14 */
[----:B------:R1:W-:Y:S01]  /*134f0*/  ST.E.128 desc[UR42][R14.64], R84 ;  /* 0x000000540e007985 */ /* 0x0003e2000c101d2a */
[----:B------:R-:W-:Y:S05]  /*13500*/  BRA `(.L_x_5343) ;  /* 0x0000002c00747947 */ /* 0x000fea0003800000 */
.L_x_5332:
        /* <DEDUP_REMOVED lines=29> */
[----:B------:R-:W-:Y:S01]  /*136e0*/  ULDC.64 UR4, c[0x0][0xb28] ;  /* 0x0002ca0000047ab9 */ /* 0x000fe20000000a00 */
[----:B------:R-:W-:Y:S02]  /*136f0*/  VIADD R10, R22, 0x22820 ;  /* 0x00022820160a7836 */ /* 0x000fe40000000000 */
[----:B------:R-:W-:Y:S01]  /*13700*/  IMAD.IADD R9, R9, 0x1, R4 ;  /* 0x0000000109097824 */ /* 0x000fe200078e0204 */
[----:B------:R-:W-:Y:S02]  /*13710*/  SHF.R.S32.HI R4, RZ, 0x1f, R3 ;  /* 0x0000001fff047819 */ /* 0x000fe40000011403 */
[----:B------:R-:W-:Y:S01]  /*13720*/  PRMT R10, RZ, 0x654, R10 ;  /* 0x00000654ff0a7816 */ /* 0x000fe2000000000a */
[----:B------:R-:W-:-:S03]  /*13730*/  IMAD.WIDE.U32 R8, R3, UR4, R8 ;  /* 0x0000000403087c25 */ /* 0x000fc6000f8e0008 */
[----:B------:R0:W-:Y:S01]  /*13740*/  SYNCS.ARRIVE.TRANS64.RED.A1T0 RZ, [R10+URZ], RZ ;  /* 0x000000ff0aff79a7 */ /* 0x0001e2000810043f */
        /* <DEDUP_REMOVED lines=10> */
.L_x_5558:
        /* <DEDUP_REMOVED lines=28> */
[----:B------:R1:W-:Y:S04]  /*139b0*/  @!P0 ST.E.64 desc[UR42][R8.64], R28 ;  /* 0x0000001c08008985 */ /* 0x0003e8000c101b2a */
[----:B------:R-:W5:Y:S04]  /*139c0*/  LDL R13, [R1+0xa0] ;  /* 0x0000a000010d7983 */ /* 0x000f680000100800 */
[----:B-1----:R-:W4:Y:S01]  /*139d0*/  LDL R28, [R1+0x128] ;  /* 0x00012800011c7983 */ /* 0x002f220000100800 */
[----:B------:R-:W-:-:S02]  /*139e0*/  ISETP.GE.AND P0, PT, R10, UR4, PT ;  /* 0x000000040a007c0c */ /* 0x000fc4000bf06270 */
[----:B------:R-:W-:Y:S01]  /*139f0*/  ISETP.GE.AND P1, PT, R14, UR4, PT ;  /* 0x000000040e007c0c */ /* 0x000fe2000bf26270 */
[----:B------:R-:W5:Y:S10]  /*13a00*/  LDL R29, [R1+0x84] ;  /* 0x00008400011d7983 */ /* 0x000f740000100800 */
[----:B------:R-:W-:-:S04]  /*13a10*/  @!P0 LEA R8, P2, R10, R12, 0x2 ;  /* 0x0000000c0a088211 */ /* 0x000fc800078410ff */
[----:B------:R-:W-:Y:S02]  /*13a20*/  @!P0 LEA.HI.X R9, R10, R20, R158, 0x2, P2 ;  /* 0x000000140a098211 */ /* 0x000fe400010f149e */
[----:B------:R-:W5:Y:S04]  /*13a30*/  LDL R10, [R1+0x9c] ;  /* 0x00009c00010a7983 */ /* 0x000f680000100800 */
[----:B------:R1:W-:Y:S01]  /*13a40*/  @!P0 ST.E.64 desc[UR42][R8.64], R32 ;  /* 0x0000002008008985 */ /* 0x0003e2000c101b2a */
[----:B------:R-:W-:Y:S02]  /*13a50*/  ISETP.GE.AND P0, PT, R11, UR4, PT ;  /* 0x000000040b007c0c */ /* 0x000fe4000bf06270 */
[C---:B-1----:R-:W-:Y:S01]  /*13a60*/  @!P1 LEA R8, P2, R14.reuse, R12, 0x2 ;  /* 0x0000000c0e089211 */ /* 0x042fe200078410ff */
[----:B------:R-:W5:Y:S03]  /*13a70*/  LDL R33, [R1+0x98] ;  /* 0x0000980001217983 */ /* 0x000f660000100800 */
[----:B------:R-:W-:Y:S01]  /*13a80*/  @!P1 LEA.HI.X R9, R14, R20, R157, 0x2, P2 ;  /* 0x000000140e099211 */ /* 0x000fe200010f149d */
[----:B------:R-:W5:Y:S04]  /*13a90*/  LDL R32, [R1+0x118] ;  /* 0x0001180001207983 */ /* 0x000f680000100800 */
[----:B------:R1:W-:Y:S01]  /*13aa0*/  @!P1 ST.E.64 desc[UR42][R8.64], R36 ;  /* 0x0000002408009985 */ /* 0x0003e2000c101b2a */
[----:B------:R-:W-:-:S03]  /*13ab0*/  ISETP.GE.AND P1, PT, R155, UR4, PT ;  /* 0x000000049b007c0c */ /* 0x000fc6000bf26270 */
[----:B------:R-:W5:Y:S01]  /*13ac0*/  LDL R14, [R1+0x124] ;  /* 0x00012400010e7983 */ /* 0x000f620000100800 */
[----:B-1----:R-:W-:-:S03]  /*13ad0*/  @!P0 LEA R8, P2, R11, R12, 0x2 ;  /* 0x0000000c0b088211 */ /* 0x002fc600078410ff */
[----:B------:R-:W5:Y:S01]  /*13ae0*/  LDL R36, [R1+0x108] ;  /* 0x0001080001247983 */ /* 0x000f620000100800 */
[----:B------:R-:W-:-:S03]  /*13af0*/  @!P0 LEA.HI.X R9, R11, R20, R15, 0x2, P2 ;  /* 0x000000140b098211 */ /* 0x000fc600010f140f */
[----:B------:R-:W5:Y:S04]  /*13b00*/  LDL R37, [R1+0x80] ;  /* 0x0000800001257983 */ /* 0x000f680000100800 */
[----:B------:R1:W-:Y:S01]  /*13b10*/  @!P0 ST.E.64 desc[UR42][R8.64], R40 ;  /* 0x0000002808008985 */ /* 0x0003e2000c101b2a */
[----:B------:R-:W-:-:S03]  /*13b20*/  ISETP.GE.AND P0, PT, R154, UR4, PT ;  /* 0x000000049a007c0c */ /* 0x000fc6000bf06270 */
[----:B------:R-:W5:Y:S04]  /*13b30*/  LDL R11, [R1+0x120] ;  /* 0x00012000010b7983 */ /* 0x000f680000100800 */
[----:B------:R-:W5:Y:S01]  /*13b40*/  LDL R15, [R1+0x8c] ;  /* 0x00008c00010f7983 */ /* 0x000f620000100800 */
[----:B-1----:R-:W-:-:S03]  /*13b50*/  @!P1 LEA R8, P2, R155, R12, 0x2 ;  /* 0x0000000c9b089211 */ /* 0x002fc600078410ff */
[----:B------:R-:W5:Y:S01]  /*13b60*/  LDL R40, [R1+0x11c] ;  /* 0x00011c0001287983 */ /* 0x000f620000100800 */
[----:B------:R-:W-:-:S03]  /*13b70*/  @!P1 LEA.HI.X R9, R155, R20, R156, 0x2, P2 ;  /* 0x000000149b099211 */ /* 0x000fc600010f149c */
[----:B------:R-:W5:Y:S04]  /*13b80*/  LDL R41, [R1+0x88] ;  /* 0x0000880001297983 */ /* 0x000f680000100800 */
[----:B------:R1:W-:Y:S02]  /*13b90*/  @!P1 ST.E.64 desc[UR42][R8.64], R44 ;  /* 0x0000002c08009985 */ /* 0x0003e4000c101b2a */
[----:B-1----:R-:W-:Y:S02]  /*13ba0*/  @!P0 LEA R8, P2, R154, R12, 0x2 ;  /* 0x0000000c9a088211 */ /* 0x002fe400078410ff */
[----:B------:R-:W5:Y:S04]  /*13bb0*/  LDL R45, [R1+0x114] ;  /* 0x00011400012d7983 */ /* 0x000f680000100800 */
[----:B------:R-:W5:Y:S01]  /*13bc0*/  LDL R44, [R1+0x10c] ;  /* 0x00010c00012c7983 */ /* 0x000f620000100800 */
[----:B--2---:R-:W-:-:S02]  /*13bd0*/  ISETP.GE.AND P1, PT, R21, UR4, PT ;  /* 0x0000000415007c0c */ /* 0x004fc4000bf26270 */
[----:B---3--:R-:W-:-:S05]  /*13be0*/  @!P0 LEA.HI.X R9, R154, R20, R153, 0x2, P2 ;  /* 0x000000149a098211 */ /* 0x008fca00010f1499 */
[----:B------:R1:W-:Y:S06]  /*13bf0*/  @!P0 ST.E.64 desc[UR42][R8.64], R48 ;  /* 0x0000003008008985 */ /* 0x0003ec000c101b2a */
[C---:B-1----:R-:W-:Y:S01]  /*13c00*/  @!P1 LEA R8, P2, R21.reuse, R12, 0x2 ;  /* 0x0000000c15089211 */ /* 0x042fe200078410ff */
[----:B------:R-:W2:Y:S03]  /*13c10*/  LDL R49, [R1+0x64] ;  /* 0x0000640001317983 */ /* 0x000ea60000100800 */
[----:B----4-:R-:W-:Y:S01]  /*13c20*/  @!P1 LEA.HI.X R9, R21, R20, R28, 0x2, P2 ;  /* 0x0000001415099211 */ /* 0x010fe200010f141c */
[----:B------:R-:W3:Y:S04]  /*13c30*/  LDL R48, [R1+0xe0] ;  /* 0x0000e00001307983 */ /* 0x000ee80000100800 */
[----:B------:R-:W4:Y:S01]  /*13c40*/  LDL R28, [R1+0x110] ;  /* 0x00011000011c7983 */ /* 0x000f220000100800 */
[----:B-----5:R-:W-:-:S03]  /*13c50*/  ISETP.GE.AND P0, PT, R13, UR4, PT ;  /* 0x000000040d007c0c */ /* 0x020fc6000bf06270 */
[----:B------:R1:W-:Y:S04]  /*13c60*/  @!P1 ST.E.64 desc[UR42][R8.64], R52 ;  /* 0x0000003408009985 */ /* 0x0003e8000c101b2a */
[----:B------:R-:W5:Y:S01]  /*13c70*/  LDL R21, [R1+0x78] ;  /* 0x0000780001157983 */ /* 0x000f620000100800 */
[----:B------:R-:W-:-:S05]  /*13c80*/  ISETP.GE.AND P1, PT, R10, UR4, PT ;  /* 0x000000040a007c0c */ /* 0x000fca000bf26270 */
[----:B-1----:R-:W-:Y:S01]  /*13c90*/  @!P0 LEA R8, P2, R13, R12, 0x2 ;  /* 0x0000000c0d088211 */ /* 0x002fe200078410ff */
[----:B------:R-:W2:Y:S04]  /*13ca0*/  LDL R53, [R1+0x68] ;  /* 0x0000680001357983 */ /* 0x000ea80000100800 */
[----:B------:R-:W3:Y:S01]  /*13cb0*/  LDL R52, [R1+0xe8] ;  /* 0x0000e80001347983 */ /* 0x000ee20000100800 */
[----:B------:R-:W-:Y:S02]  /*13cc0*/  ISETP.GE.AND P3, PT, R33, UR4, PT ;  /* 0x0000000421007c0c */ /* 0x000fe4000bf66270 */
[----:B------:R-:W-:Y:S02]  /*13cd0*/  @!P0 LEA.HI.X R9, R13, R20, R14, 0x2, P2 ;  /* 0x000000140d098211 */ /* 0x000fe400010f140e */
[----:B------:R-:W5:Y:S04]  /*13ce0*/  LDL R14, [R1+0x7c] ;  /* 0x00007c00010e7983 */ /* 0x000f680000100800 */
[----:B------:R1:W-:Y:S01]  /*13cf0*/  @!P0 ST.E.64 desc[UR42][R8.64], R56 ;  /* 0x0000003808008985 */ /* 0x0003e2000c101b2a */
[----:B------:R-:W-:-:S03]  /*13d00*/  ISETP.GE.AND P2, PT, R25, UR4, PT ;  /* 0x0000000419007c0c */ /* 0x000fc6000bf46270 */
[----:B------:R-:W2:Y:S01]  /*13d10*/  LDL R13, [R1+0x74] ;  /* 0x00007400010d7983 */ /* 0x000ea20000100800 */
[----:B-1----:R-:W-:-:S03]  /*13d20*/  @!P1 LEA R8, P0, R10, R12, 0x2 ;  /* 0x0000000c0a089211 */ /* 0x002fc600078010ff */
[----:B------:R-:W3:Y:S01]  /*13d30*/  LDL R56, [R1+0xec] ;  /* 0x0000ec0001387983 */ /* 0x000ee20000100800 */
[----:B------:R-:W-:-:S05]  /*13d40*/  @!P1 LEA.HI.X R9, R10, R20, R11, 0x2, P0 ;  /* 0x000000140a099211 */ /* 0x000fca00000f140b */
[----:B------:R1:W-:Y:S01]  /*13d50*/  @!P1 ST.E.64 desc[UR42][R8.64], R60 ;  /* 0x0000003c08009985 */ /* 0x0003e2000c101b2a */
[----:B------:R-:W-:Y:S02]  /*13d60*/  ISETP.GE.AND P1, PT, R15, UR4, PT ;  /* 0x000000040f007c0c */ /* 0x000fe4000bf26270 */
[-C--:B------:R-:W-:Y:S02]  /*13d70*/  @!P2 LEA R10, P5, R25, R12.reuse, 0x2 ;  /* 0x0000000c190aa211 */ /* 0x080fe400078a10ff */
[----:B-1----:R-:W-:-:S04]  /*13d80*/  @!P3 LEA R8, P4, R33, R12, 0x2 ;  /* 0x0000000c2108b211 */ /* 0x002fc800078810ff */
[-C--:B------:R-:W-:Y:S02]  /*13d90*/  @!P3 LEA.HI.X R9, R33, R20.reuse, R40, 0x2, P4 ;  /* 0x000000142109b211 */ /* 0x080fe400020f1428 */
[----:B------:R-:W3:Y:S01]  /*13da0*/  LDL R33, [R1+0x100] ;  /* 0x0001000001217983 */ /* 0x000ee20000100800 */
[----:B------:R-:W-:-:S03]  /*13db0*/  @!P2 LEA.HI.X R11, R25, R20, R32, 0x2, P5 ;  /* 0x00000014190ba211 */ /* 0x000fc600028f1420 */
[----:B------:R-:W3:Y:S01]  /*13dc0*/  LDL R40, [R1+0x104] ;  /* 0x0001040001287983 */ /* 0x000ee20000100800 */
[----:B------:R-:W-:-:S03]  /*13dd0*/  ISETP.GE.AND P0, PT, R152, UR4, PT ;  /* 0x0000000498007c0c */ /* 0x000fc6000bf06270 */
[----:B------:R-:W-:Y:S04]  /*13de0*/  @!P3 ST.E.64 desc[UR42][R8.64], R64 ;  /* 0x000000400800b985 */ /* 0x000fe8000c101b2a */
[----:B------:R1:W-:Y:S01]  /*13df0*/  @!P2 ST.E.64 desc[UR42][R10.64], R68 ;  /* 0x000000440a00a985 */ /* 0x0003e2000c101b2a */
[----:B------:R-:W-:-:S03]  /*13e00*/  ISETP.GE.AND P2, PT, R29, UR4, PT ;  /* 0x000000041d007c0c */ /* 0x000fc6000bf46270 */
[----:B------:R-:W3:Y:S04]  /*13e10*/  LDL R32, [R1+0x70] ;  /* 0x0000700001207983 */ /* 0x000ee80000100800 */
[----:B------:R-:W3:Y:S01]  /*13e20*/  LDL R25, [R1+0x6c] ;  /* 0x00006c0001197983 */ /* 0x000ee20000100800 */
[-C--:B-1----:R-:W-:Y:S02]  /*13e30*/  @!P1 LEA R10, P5, R15, R12.reuse, 0x2 ;  /* 0x0000000c0f0a9211 */ /* 0x082fe400078a10ff */
[----:B------:R-:W-:-:S04]  /*13e40*/  @!P0 LEA R8, P4, R152, R12, 0x2 ;  /* 0x0000000c98088211 */ /* 0x000fc800078810ff */
[-C--:B------:R-:W-:Y:S02]  /*13e50*/  @!P0 LEA.HI.X R9, R152, R20.reuse, R45, 0x2, P4 ;  /* 0x0000001498098211 */ /* 0x080fe400020f142d */
[----:B------:R-:W-:Y:S01]  /*13e60*/  ISETP.GE.AND P3, PT, R41, UR4, PT ;  /* 0x0000000429007c0c */ /* 0x000fe2000bf66270 */
[----:B------:R-:W3:Y:S04]  /*13e70*/  LDL R45, [R1+0x5c] ;  /* 0x00005c00012d7983 */ /* 0x000ee80000100800 */
[----:B------:R-:W-:Y:S01]  /*13e80*/  @!P0 ST.E.64 desc[UR42][R8.64], R72 ;  /* 0x0000004808008985 */ /* 0x000fe2000c101b2a */
[----:B----4-:R-:W-:-:S03]  /*13e90*/  @!P1 LEA.HI.X R11, R15, R20, R28, 0x2, P5 ;  /* 0x000000140f0b9211 */ /* 0x010fc600028f141c */
[----:B------:R-:W4:Y:S04]  /*13ea0*/  LDL R15, [R1+0xf8] ;  /* 0x0000f800010f7983 */ /* 0x000f280000100800 */
[----:B------:R-:W4:Y:S04]  /*13eb0*/  LDL R28, [R1+0xfc] ;  /* 0x0000fc00011c7983 */ /* 0x000f280000100800 */
[----:B------:R1:W-:Y:S02]  /*13ec0*/  @!P1 ST.E.64 desc[UR42][R10.64], R76 ;  /* 0x0000004c0a009985 */ /* 0x0003e4000c101b2a */
[----:B-1----:R-:W-:-:S04]  /*13ed0*/  @!P2 LEA R10, P5, R29, R12, 0x2 ;  /* 0x0000000c1d0aa211 */ /* 0x002fc800078a10ff */
[----:B------:R-:W-:Y:S02]  /*13ee0*/  @!P2 LEA.HI.X R11, R29, R20, R36, 0x2, P5 ;  /* 0x000000141d0ba211 */ /* 0x000fe400028f1424 */
[----:B------:R-:W4:Y:S04]  /*13ef0*/  LDL R36, [R1+0xf4] ;  /* 0x0000f40001247983 */ /* 0x000f280000100800 */
[----:B------:R-:W4:Y:S01]  /*13f00*/  LDL R29, [R1+0xf0] ;  /* 0x0000f000011d7983 */ /* 0x000f220000100800 */
[----:B------:R-:W-:Y:S02]  /*13f10*/  @!P3 LEA R8, P4, R41, R12, 0x2 ;  /* 0x0000000c2908b211 */ /* 0x000fe400078810ff */
[----:B------:R-:W-:Y:S02]  /*13f20*/  ISETP.GE.AND P0, PT, R37, UR4, PT ;  /* 0x0000000425007c0c */ /* 0x000fe4000bf06270 */
[----:B------:R-:W-:-:S02]  /*13f30*/  @!P3 LEA.HI.X R9, R41, R20, R44, 0x2, P4 ;  /* 0x000000142909b211 */ /* 0x000fc400020f142c */
[----:B------:R-:W4:Y:S01]  /*13f40*/  LDL R41, [R1+0x58] ;  /* 0x0000580001297983 */ /* 0x000f220000100800 */
[----:B-----5:R-:W-:-:S03]  /*13f50*/  ISETP.GE.AND P1, PT, R14, UR4, PT ;  /* 0x000000040e007c0c */ /* 0x020fc6000bf26270 */
[----:B------:R-:W-:Y:S04]  /*13f60*/  @!P3 ST.E.64 desc[UR42][R8.64], R80 ;  /* 0x000000500800b985 */ /* 0x000fe8000c101b2a */
[----:B------:R1:W-:Y:S01]  /*13f70*/  @!P2 ST.E.64 desc[UR42][R10.64], R84 ;  /* 0x000000540a00a985 */ /* 0x0003e2000c101b2a */
[----:B--2---:R-:W-:-:S03]  /*13f80*/  ISETP.GE.AND P2, PT, R13, UR4, PT ;  /* 0x000000040d007c0c */ /* 0x004fc6000bf46270 */
[----:B------:R-:W2:Y:S02]  /*13f90*/  LDL R44, [R1+0xdc] ;  /* 0x0000dc00012c7983 */ /* 0x000ea40000100800 */
[CC--:B-1----:R-:W-:Y:S02]  /*13fa0*/  @!P1 LEA R10, P5, R14.reuse, R12.reuse, 0x2 ;  /* 0x0000000c0e0a9211 */ /* 0x0c2fe400078a10ff */
[----:B------:R-:W-:Y:S02]  /*13fb0*/  @!P0 LEA R8, P4, R37, R12, 0x2 ;  /* 0x0000000c25088211 */ /* 0x000fe400078810ff */
[----:B------:R-:W-:Y:S02]  /*13fc0*/  ISETP.GE.AND P3, PT, R21, UR4, PT ;  /* 0x0000000415007c0c */ /* 0x000fe4000bf66270 */
[-C--:B---3--:R-:W-:Y:S02]  /*13fd0*/  @!P1 LEA.HI.X R11, R14, R20.reuse, R33, 0x2, P5 ;  /* 0x000000140e0b9211 */ /* 0x088fe400028f1421 */
[----:B------:R-:W3:Y:S01]  /*13fe0*/  LDL R14, [R1+0x60] ;  /* 0x00006000010e7983 */ /* 0x000ee20000100800 */
        /* <DEDUP_REMOVED lines=10> */
[----:B----4-:R-:W-:-:S02]  /*14090*/  @!P2 LEA.HI.X R11, R13, R20, R15, 0x2, P5 ;  /* 0x000000140d0ba211 */ /* 0x010fc400028f140f */
[----:B------:R-:W4:Y:S04]  /*140a0*/  LDL R15, [R1+0xe4] ;  /* 0x0000e400010f7983 */ /* 0x000f280000100800 */
[----:B------:R-:W2:Y:S01]  /*140b0*/  LDL R13, [R1+0x4c] ;  /* 0x00004c00010d7983 */ /* 0x000ea20000100800 */
[----:B------:R-:W-:-:S03]  /*140c0*/  @!P3 LEA.HI.X R9, R21, R20, R28, 0x2, P4 ;  /* 0x000000141509b211 */ /* 0x000fc600020f141c */
[----:B------:R-:W2:Y:S04]  /*140d0*/  LDL R28, [R1+0x48] ;  /* 0x00004800011c7983 */ /* 0x000ea80000100800 */
[----:B------:R-:W2:Y:S04]  /*140e0*/  LDL R21, [R1+0x44] ;  /* 0x0000440001157983 */ /* 0x000ea80000100800 */
[----:B------:R1:W-:Y:S04]  /*140f0*/  @!P3 ST.E.64 desc[UR42][R8.64], R96 ;  /* 0x000000600800b985 */ /* 0x0003e8000c101b2a */
[----:B------:R0:W-:Y:S01]  /*14100*/  @!P2 ST.E.64 desc[UR42][R10.64], R100 ;  /* 0x000000640a00a985 */ /* 0x0001e2000c101b2a */
[----:B-1----:R-:W-:-:S04]  /*14110*/  @!P0 LEA R8, P5, R32, R12, 0x2 ;  /* 0x0000000c20088211 */ /* 0x002fc800078a10ff */
[----:B------:R-:W-:Y:S02]  /*14120*/  @!P0 LEA.HI.X R9, R32, R20, R36, 0x2, P5 ;  /* 0x0000001420098211 */ /* 0x000fe400028f1424 */
        /* <DEDUP_REMOVED lines=16> */
[----:B------:R0:W-:Y:S01]  /*14230*/  @!P3 ST.E.64 desc[UR42][R8.64], R112 ;  /* 0x000000700800b985 */ /* 0x0001e2000c101b2a */
[----:B---3--:R-:W-:-:S03]  /*14240*/  ISETP.GE.AND P2, PT, R14, UR4, PT ;  /* 0x000000040e007c0c */ /* 0x008fc6000bf46270 */
[----:B------:R1:W-:Y:S01]  /*14250*/  @!P4 ST.E.64 desc[UR42][R10.64], R116 ;  /* 0x000000740a00c985 */ /* 0x0003e2000c101b2a */
[----:B-----5:R-:W-:-:S09]  /*14260*/  ISETP.GE.AND P4, PT, R37, UR4, PT ;  /* 0x0000000425007c0c */ /* 0x020fd2000bf86270 */
[-C--:B0-----:R-:W-:Y:S02]  /*14270*/  @!P2 LEA R8, P3, R14, R12.reuse, 0x2 ;  /* 0x0000000c0e08a211 */ /* 0x081fe400078610ff */
[----:B-1----:R-:W-:-:S04]  /*14280*/  @!P1 LEA R10, P5, R45, R12, 0x2 ;  /* 0x0000000c2d0a9211 */ /* 0x002fc800078a10ff */
[-C--:B------:R-:W-:Y:S02]  /*14290*/  @!P1 LEA.HI.X R11, R45, R20.reuse, R48, 0x2, P5 ;  /* 0x000000142d0b9211 */ /* 0x080fe400028f1430 */
[----:B----4-:R-:W-:Y:S02]  /*142a0*/  @!P2 LEA.HI.X R9, R14, R20, R15, 0x2, P3 ;  /* 0x000000140e09a211 */ /* 0x010fe400018f140f */
        /* <DEDUP_REMOVED lines=13> */
[----:B--2---:R-:W-:Y:S02]  /*14380*/  @!P3 LEA R14, P4, R13, R12, 0x2 ;  /* 0x0000000c0d0eb211 */ /* 0x004fe400078810ff */
[-C--:B------:R-:W-:Y:S02]  /*14390*/  @!P2 LEA.HI.X R11, R33, R20.reuse, R36, 0x2, P5 ;  /* 0x00000014210ba211 */ /* 0x080fe400028f1424 */
[----:B------:R-:W-:Y:S02]  /*143a0*/  @!P3 LEA.HI.X R15, R13, R20, R32, 0x2, P4 ;  /* 0x000000140d0fb211 */ /* 0x000fe400020f1420 */
[CC--:B0-----:R-:W-:Y:S02]  /*143b0*/  @!P1 LEA R8, P5, R28.reuse, R12.reuse, 0x2 ;  /* 0x0000000c1c089211 */ /* 0x0c1fe400078a10ff */
[----:B------:R-:W-:Y:S02]  /*143c0*/  @!P0 LEA R12, P4, R21, R12, 0x2 ;  /* 0x0000000c150c8211 */ /* 0x000fe400078810ff */
[----:B------:R-:W-:-:S02]  /*143d0*/  @!P1 LEA.HI.X R9, R28, R20, R29, 0x2, P5 ;  /* 0x000000141c099211 */ /* 0x000fc400028f141d */
[----:B------:R-:W-:Y:S01]  /*143e0*/  @!P0 LEA.HI.X R13, R21, R20, R25, 0x2, P4 ;  /* 0x00000014150d8211 */ /* 0x000fe200020f1419 */
[----:B------:R3:W-:Y:S04]  /*143f0*/  @!P2 ST.E.64 desc[UR42][R10.64], R136 ;  /* 0x000000880a00a985 */ /* 0x0007e8000c101b2a */
[----:B------:R3:W-:Y:S04]  /*14400*/  @!P3 ST.E.64 desc[UR42][R14.64], R140 ;  /* 0x0000008c0e00b985 */ /* 0x0007e8000c101b2a */
[----:B------:R3:W-:Y:S04]  /*14410*/  @!P1 ST.E.64 desc[UR42][R8.64], R144 ;  /* 0x0000009008009985 */ /* 0x0007e8000c101b2a */
[----:B------:R3:W-:Y:S02]  /*14420*/  @!P0 ST.E.64 desc[UR42][R12.64], R148 ;  /* 0x000000940c008985 */ /* 0x0007e4000c101b2a */
.L_x_5346:
[----:B------:R-:W-:Y:S05]  /*14430*/  BSYNC B1 ;  /* 0x0000000000017941 */ /* 0x000fea0003800000 */
.L_x_5345:
[----:B------:R-:W-:-:S03]  /*14440*/  UMOV UR4, 0xffffffff ;  /* 0xffffffff00047882 */ /* 0x000fc60000000000 */
[----:B------:R-:W-:Y:S05]  /*14450*/  BRA.DIV UR4, `(.L_x_5347) ;  /* 0x000000b204647947 */ /* 0x000fea000b800000 */
[----:B0-----:R-:W0:Y:S04]  /*14460*/  SHFL.IDX PT, R4, R4, 0x1, 0x1c1f ;  /* 0x003c1f0004047f89 */ /* 0x001e2800000e0000 */
[----:B------:R-:W4:Y:S02]  /*14470*/  SHFL.IDX PT, R3, R3, 0x1, 0x1c1f ;  /* 0x003c1f0003037f89 */ /* 0x000f2400000e0000 */
.L_x_5562:
        /* <DEDUP_REMOVED lines=40> */
[----:B-1----:R-:W2:Y:S01]  /*14700*/  LDL R20, [R1+0x44] ;  /* 0x0000440001147983 */ /* 0x002ea20000100800 */
        /* <DEDUP_REMOVED lines=10> */
[----:B------:R-:W-:Y:S01]  /*147b0*/  IMAD.MOV.U32 R60, RZ, RZ, R57 ;  /* 0x000000ffff3c7224 */ /* 0x000fe200078e0039 */
[----:B------:R-:W-:Y:S01]  /*147c0*/  MOV R57, R10 ;  /* 0x0000000a00397202 */ /* 0x000fe20000000f00 */
[----:B------:R-:W-:Y:S01]  /*147d0*/  IMAD.MOV.U32 R61, RZ, RZ, R32 ;  /* 0x000000ffff3d7224 */ /* 0x000fe200078e0020 */
[C---:B------:R-:W-:Y:S01]  /*147e0*/  @!P3 LEA R10, P4, R73.reuse, R3, 0x2 ;  /* 0x00000003490ab211 */ /* 0x040fe200078810ff */
        /* <DEDUP_REMOVED lines=37> */
[----:B0-----:R-:W-:Y:S02]  /*14a40*/  @!P0 LEA R10, P4, R84, R3, 0x2 ;  /* 0x00000003540a8211 */ /* 0x001fe400078810ff */
[----:B------:R-:W-:Y:S01]  /*14a50*/  ISETP.GE.AND P3, PT, R80, UR4, PT ;  /* 0x0000000450007c0c */ /* 0x000fe2000bf66270 */
[----:B------:R0:W-:Y:S01]  /*14a60*/  @!P1 ST.E.64 desc[UR42][R8.64], R50 ;  /* 0x0000003208009985 */ /* 0x0001e2000c101b2a */
[----:B------:R-:W-:-:S03]  /*14a70*/  IMAD.MOV.U32 R65, RZ, RZ, R61 ;  /* 0x000000ffff417224 */ /* 0x000fc600078e003d */
[----:B------:R-:W4:Y:S01]  /*14a80*/  LDL R73, [R1+0x84] ;  /* 0x0000840001497983 */ /* 0x000f220000100800 */
[----:B0-----:R-:W-:-:S03]  /*14a90*/  @!P2 LEA R8, P5, R77, R3, 0x2 ;  /* 0x000000034d08a211 */ /* 0x001fc600078a10ff */
[----:B------:R-:W4:Y:S01]  /*14aa0*/  LDL R61, [R1+0x80] ;  /* 0x00008000013d7983 */ /* 0x000f220000100800 */
[----:B--2---:R-:W-:-:S03]  /*14ab0*/  @!P2 LEA.HI.X R9, R77, R4, R81, 0x2, P5 ;  /* 0x000000044d09a211 */ /* 0x004fc600028f1451 */
[----:B------:R-:W2:Y:S01]  /*14ac0*/  LDL R77, [R1+0x11c] ;  /* 0x00011c00014d7983 */ /* 0x000ea20000100800 */
[----:B------:R-:W-:Y:S02]  /*14ad0*/  ISETP.GE.AND P1, PT, R68, UR4, PT ;  /* 0x0000000444007c0c */ /* 0x000fe4000bf26270 */
[----:B-----5:R-:W-:Y:S01]  /*14ae0*/  @!P0 LEA.HI.X R11, R84, R4, R85, 0x2, P4 ;  /* 0x00000004540b8211 */ /* 0x020fe200020f1455 */
[----:B------:R-:W5:Y:S04]  /*14af0*/  LDL R81, [R1+0x120] ;  /* 0x0001200001517983 */ /* 0x000f680000100800 */
[----:B------:R-:W-:Y:S04]  /*14b00*/  @!P0 ST.E.64 desc[UR42][R10.64], R54 ;  /* 0x000000360a008985 */ /* 0x000fe8000c101b2a */
[----:B------:R0:W-:Y:S02]  /*14b10*/  @!P2 ST.E.64 desc[UR42][R8.64], R58 ;  /* 0x0000003a0800a985 */ /* 0x0001e4000c101b2a */
[----:B0-----:R-:W-:-:S04]  /*14b20*/  @!P1 LEA R8, P5, R68, R3, 0x2 ;  /* 0x0000000344089211 */ /* 0x001fc800078a10ff */
[-C--:B--2---:R-:W-:Y:S02]  /*14b30*/  @!P1 LEA.HI.X R9, R68, R4.reuse, R77, 0x2, P5 ;  /* 0x0000000444099211 */ /* 0x084fe400028f144d */
[----:B------:R-:W2:Y:S01]  /*14b40*/  LDL R77, [R1+0x114] ;  /* 0x00011400014d7983 */ /* 0x000ea20000100800 */
[----:B------:R-:W-:Y:S02]  /*14b50*/  ISETP.GE.AND P2, PT, R72, UR4, PT ;  /* 0x0000000448007c0c */ /* 0x000fe4000bf46270 */
[CC--:B------:R-:W-:Y:S01]  /*14b60*/  @!P3 LEA R10, P4, R80.reuse, R3.reuse, 0x2 ;  /* 0x00000003500ab211 */ /* 0x0c0fe200078810ff */
[----:B------:R-:W4:Y:S03]  /*14b70*/  LDL R68, [R1+0x7c] ;  /* 0x00007c0001447983 */ /* 0x000f260000100800 */
        /* <DEDUP_REMOVED lines=9> */
[----:B------:R-:W-:-:S09]  /*14c10*/  ISETP.GE.AND P1, PT, R69, UR4, PT ;  /* 0x0000000445007c0c */ /* 0x000fd2000bf26270 */
[----:B------:R-:W-:-:S04]  /*14c20*/  @!P0 LEA R10, P4, R60, R3, 0x2 ;  /* 0x000000033c0a8211 */ /* 0x000fc800078810ff */
[----:B-----5:R-:W-:Y:S02]  /*14c30*/  @!P0 LEA.HI.X R11, R60, R4, R80, 0x2, P4 ;  /* 0x000000043c0b8211 */ /* 0x020fe400020f1450 */
[----:B------:R-:W-:Y:S01]  /*14c40*/  ISETP.GE.AND P3, PT, R76, UR4, PT ;  /* 0x000000044c007c0c */ /* 0x000fe2000bf66270 */
[----:B------:R-:W5:Y:S04]  /*14c50*/  LDL R60, [R1+0x74] ;  /* 0x00007400013c7983 */ /* 0x000f680000100800 */
[----:B------:R-:W-:Y:S04]  /*14c60*/  @!P0 ST.E.64 desc[UR42][R10.64], R70 ;  /* 0x000000460a008985 */ /* 0x000fe8000c101b2a */
[----:B------:R0:W-:Y:S02]  /*14c70*/  @!P2 ST.E.64 desc[UR42][R8.64], R74 ;  /* 0x0000004a0800a985 */ /* 0x0001e4000c101b2a */
[----:B0-----:R-:W-:-:S04]  /*14c80*/  @!P1 LEA R8, P5, R69, R3, 0x2 ;  /* 0x0000000345089211 */ /* 0x001fc800078a10ff */
[-C--:B--2---:R-:W-:Y:S02]  /*14c90*/  @!P1 LEA.HI.X R9, R69, R4.reuse, R72, 0x2, P5 ;  /* 0x0000000445099211 */ /* 0x084fe400028f1448 */
[----:B------:R-:W2:Y:S01]  /*14ca0*/  LDL R72, [R1+0x104] ;  /* 0x0001040001487983 */ /* 0x000ea20000100800 */
[C---:B------:R-:W-:Y:S02]  /*14cb0*/  @!P3 LEA R10, P4, R76.reuse, R3, 0x2 ;  /* 0x000000034c0ab211 */ /* 0x040fe400078810ff */
[----:B----4-:R-:W-:Y:S01]  /*14cc0*/  ISETP.GE.AND P2, PT, R61, UR4, PT ;  /* 0x000000043d007c0c */ /* 0x010fe2000bf46270 */
[----:B------:R-:W4:Y:S01]  /*14cd0*/  LDL R69, [R1+0x100] ;  /* 0x0001000001457983 */ /* 0x000f220000100800 */
[----:B---3--:R-:W-:-:S03]  /*14ce0*/  @!P3 LEA.HI.X R11, R76, R4, R77, 0x2, P4 ;  /* 0x000000044c0bb211 */ /* 0x008fc600020f144d */
[----:B------:R-:W3:Y:S04]  /*14cf0*/  LDL R76, [R1+0x108] ;  /* 0x00010800014c7983 */ /* 0x000ee80000100800 */
[----:B------:R-:W-:Y:S04]  /*14d00*/  @!P3 ST.E.64 desc[UR42][R10.64], R78 ;  /* 0x0000004e0a00b985 */ /* 0x000fe8000c101b2a */
[----:B------:R0:W-:Y:S02]  /*14d10*/  @!P1 ST.E.64 desc[UR42][R8.64], R82 ;  /* 0x0000005208009985 */ /* 0x0001e4000c101b2a */
        /* <DEDUP_REMOVED lines=14> */
[-C--:B----4-:R-:W-:Y:S02]  /*14e00*/  @!P3 LEA.HI.X R11, R68, R4.reuse, R69, 0x2, P4 ;  /* 0x00000004440bb211 */ /* 0x090fe400020f1445 */
        /* <DEDUP_REMOVED lines=13> */
[-C--:B0-----:R-:W-:Y:S02]  /*14ee0*/  @!P4 LEA R10, P0, R52, R3.reuse, 0x2 ;  /* 0x00000003340ac211 */ /* 0x081fe400078010ff */
        /* <DEDUP_REMOVED lines=42> */
.L_x_5330:
[----:B------:R-:W4:Y:S01]  /*15190*/  LDL.LU R10, [R1+0x34] ;  /* 0x00003400010a7983 */ /* 0x000f220000300800 */
[----:B------:R-:W-:Y:S01]  /*151a0*/  ULDC.64 UR6, c[0x0][0xc08] ;  /* 0x0003020000067ab9 */ /* 0x000fe20000000a00 */
[----:B------:R-:W-:Y:S02]  /*151b0*/  ULDC.64 UR4, c[0x0][0xc00] ;  /* 0x0003000000047ab9 */ /* 0x000fe40000000a00 */
[----:B------:R-:W2:Y:S04]  /*151c0*/  LDL.LU R0, [R1+0x38] ;  /* 0x0000380001007983 */ /* 0x000ea80000300800 */
[----:B---3--:R-:W3:Y:S01]  /*151d0*/  LDL R4, [R1+0x2c] ;  /* 0x00002c0001047983 */ /* 0x008ee20000100800 */
[----:B------:R-:W-:Y:S01]  /*151e0*/  ISETP.NE.U32.AND P1, PT, RZ, UR6, PT ;  /* 0x00000006ff007c0c */ /* 0x000fe2000bf25070 */
[----:B------:R-:W-:Y:S01]  /*151f0*/  IMAD.MOV.U32 R3, RZ, RZ, RZ ;  /* 0x000000ffff037224 */ /* 0x000fe200078e00ff */
[----:B------:R-:W-:-:S02]  /*15200*/  ISETP.NE.U32.AND P0, PT, RZ, UR4, PT ;  /* 0x00000004ff007c0c */ /* 0x000fc4000bf05070 */
[----:B------:R-:W-:Y:S02]  /*15210*/  ISETP.NE.AND.EX P1, PT, RZ, UR7, PT, P1 ;  /* 0x00000007ff007c0c */ /* 0x000fe4000bf25310 */
[----:B------:R-:W-:Y:S01]  /*15220*/  ISETP.NE.AND.EX P0, PT, RZ, UR5, PT, P0 ;  /* 0x00000005ff007c0c */ /* 0x000fe2000bf05300 */
[----:B------:R-:W1:Y:S01]  /*15230*/  S2R R35, SR_TID.X ;  /* 0x0000000000237919 */ /* 0x000e620000002100 */
[----:B----4-:R-:W-:Y:S01]  /*15240*/  IADD3 R8, P2, R10, UR4, RZ ;  /* 0x000000040a087c10 */ /* 0x010fe2000ff5e0ff */
[----:B------:R-:W-:-:S03]  /*15250*/  ULDC UR4, c[0x0][0xa88] ;  /* 0x0002a20000047ab9 */ /* 0x000fc60000000800 */
[----:B--2---:R-:W-:-:S05]  /*15260*/  IADD3.X R9, R0, UR5, RZ, P2, !PT ;  /* 0x0000000500097c10 */ /* 0x004fca00097fe4ff */
[----:B------:R-:W-:Y:S01]  /*15270*/  @P1 IADD3 R10, P2, R10, UR6, RZ ;  /* 0x000000060a0a1c10 */ /* 0x000fe2000ff5e0ff */
[----:B------:R-:W-:Y:S01]  /*15280*/  IMAD.U32 R26, RZ, RZ, UR4 ;  /* 0x00000004ff1a7e24 */ /* 0x000fe2000f8e00ff */
[----:B------:R2:W5:Y:S02]  /*15290*/  @P0 LDG.E R3, desc[UR42][R8.64] ;  /* 0x0000002a08030981 */ /* 0x000564000c1e1900 */
[----:B------:R-:W-:-:S05]  /*152a0*/  @P1 IADD3.X R11, R0, UR7, RZ, P2, !PT ;  /* 0x00000007000b1c10 */ /* 0x000fca00097fe4ff */
[----:B------:R2:W5:Y:S01]  /*152b0*/  @P1 LDG.E R26, desc[UR42][R10.64] ;  /* 0x0000002a0a1a1981 */ /* 0x000562000c1e1900 */
[----:B---3--:R-:W-:Y:S01]  /*152c0*/  ISETP.NE.AND P2, PT, R4, RZ, PT ;  /* 0x000000ff0400720c */ /* 0x008fe20003f45270 */
[----:B-1----:R-:W-:-:S05]  /*152d0*/  VIADD R0, R35, 0xffffff80 ;  /* 0xffffff8023007836 */ /* 0x002fca0000000000 */
[----:B------:R-:W-:-:S07]  /*152e0*/  ISETP.GT.AND P3, PT, R0, 0x7f, PT ;  /* 0x0000007f0000780c */ /* 0x000fce0003f64270 */
[----:B------:R-:W1:Y:S02]  /*152f0*/  @!P2 LDC R4, c[0x0][0xad4] ;  /* 0x0002b500ff04ab82 */ /* 0x000e640000000800 */
[----:B-1----:R2:W-:Y:S01]  /*15300*/  @!P2 STL [R1+0x2c], R4 ;  /* 0x00002c040100a387 */ /* 0x0025e20000100800 */
[----:B------:R-:W-:Y:S01]  /*15310*/  ISETP.GT.AND P2, PT, R4, 0x1, PT ;  /* 0x000000010400780c */ /* 0x000fe20003f44270 */
[----:B------:R-:W-:-:S12]  /*15320*/  @P1 BRA `(.L_x_5348) ;  /* 0x0000000000101947 */ /* 0x000fd80003800000 */
[----:B------:R-:W-:Y:S05]  /*15330*/  @!P0 BRA `(.L_x_5348) ;  /* 0x00000000000c8947 */ /* 0x000fea0003800000 */
[----:B--2---:R-:W2:Y:S04]  /*15340*/  LDG.E R11, desc[UR42][R8.64] ;  /* 0x0000002a080b7981 */ /* 0x004ea8000c1e1900 */
[----:B-----5:R-:W2:Y:S02]  /*15350*/  LDG.E R26, desc[UR42][R8.64+0x4] ;  /* 0x0000042a081a7981 */ /* 0x020ea4000c1e1900 */
[----:B--2---:R-:W-:-:S07]  /*15360*/  IMAD.IADD R26, R26, 0x1, -R11 ;  /* 0x000000011a1a7824 */ /* 0x004fce00078e0a0b */
.L_x_5348:
[----:B--2---:R-:W2:Y:S04]  /*15370*/  LDL.LU R8, [R1+0x30] ;  /* 0x0000300001087983 */ /* 0x004ea80000300800 */
[----:B------:R-:W3:Y:S01]  /*15380*/  LDL.LU R0, [R1+0xc0] ;  /* 0x0000c00001007983 */ /* 0x000ee20000300800 */
[----:B------:R-:W-:Y:S01]  /*15390*/  BSSY B1, `(.L_x_5349) ;  /* 0x0000036000017945 */ /* 0x000fe20003800000 */
[----:B-----5:R-:W-:Y:S02]  /*153a0*/  SHF.R.S32.HI R28, RZ, 0x1f, R3 ;  /* 0x0000001fff1c7819 */ /* 0x020fe40000011403 */
[----:B--2---:R-:W-:Y:S02]  /*153b0*/  SEL R33, R8, RZ, !P0 ;  /* 0x000000ff08217207 */ /* 0x004fe40004000000 */
[----:B---3--:R-:W-:Y:S01]  /*153c0*/  SEL R30, R0, RZ, !P0 ;  /* 0x000000ff001e7207 */ /* 0x008fe20004000000 */
[----:B------:R-:W-:Y:S06]  /*153d0*/  @P3 BRA `(.L_x_5350) ;  /* 0x0000000000c43947 */ /* 0x000fec0003800000 */
[----:B------:R-:W1:Y:S01]  /*153e0*/  LDC R37, c[0x0][0xbe8] ;  /* 0x0002fa00ff257b82 */ /* 0x000e620000000800 */
[----:B------:R-:W-:Y:S01]  /*153f0*/  IADD3 R35, R222, -0x80, R35 ;  /* 0xffffff80de237810 */ /* 0x000fe20007ffe023 */
[----:B-1----:R-:W-:-:S05]  /*15400*/  IMAD R0, R26, R37, RZ ;  /* 0x000000251a007224 */ /* 0x002fca00078e02ff */
[----:B------:R-:W-:-:S13]  /*15410*/  ISETP.GE.AND P0, PT, R35, R0, PT ;  /* 0x000000002300720c */ /* 0x000fda0003f06270 */
[----:B------:R-:W-:Y:S05]  /*15420*/  @P0 BRA `(.L_x_5350) ;  /* 0x0000000000b00947 */ /* 0x000fea0003800000 */
[----:B------:R-:W2:Y:S01]  /*15430*/  LDL.LU R32, [R1+0x40] ;  /* 0x0000400001207983 */ /* 0x000ea20000300800 */
[----:B------:R-:W-:Y:S01]  /*15440*/  ISETP.GT.AND P0, PT, R4, 0x1, PT ;  /* 0x000000010400780c */ /* 0x000fe20003f04270 */
[----:B------:R-:W-:Y:S01]  /*15450*/  IMAD.MOV.U32 R4, RZ, RZ, 0x9b8 ;  /* 0x000009b8ff047424 */ /* 0x000fe200078e00ff */
[----:B------:R-:W-:Y:S01]  /*15460*/  ISETP.NE.AND P1, PT, R37, 0x1, PT ;  /* 0x000000012500780c */ /* 0x000fe20003f25270 */
[----:B------:R-:W1:Y:S01]  /*15470*/  LDC.64 R14, c[0x0][0xba8] ;  /* 0x0002ea00ff0e7b82 */ /* 0x000e620000000a00 */
[----:B------:R-:W-:Y:S02]  /*15480*/  IMAD.MOV.U32 R27, RZ, RZ, R35 ;  /* 0x000000ffff1b7224 */ /* 0x000fe400078e0023 */
        /* <DEDUP_REMOVED lines=18> */
[----:B------:R-:W-:Y:S01]  /*155b0*/  IMAD.MOV R0, RZ, RZ, -R27 ;  /* 0x000000ffff007224 */ /* 0x000fe200078e0a1b */
[----:B------:R-:W-:Y:S02]  /*155c0*/  IADD3 R31, R25, R31, RZ ;  /* 0x0000001f191f7210 */ /* 0x000fe40007ffe0ff */
        /* <DEDUP_REMOVED lines=13> */
[----:B0-----:R-:W-:Y:S01]  /*156a0*/  LEA R14, P0, R10, R14, 0x2 ;  /* 0x0000000e0a0e7211 */ /* 0x001fe200078010ff */
[----:B------:R-:W-:Y:S02]  /*156b0*/  IMAD.MOV.U32 R9, RZ, RZ, -0x800000 ;  /* 0xff800000ff097424 */ /* 0x000fe400078e00ff */
[----:B------:R-:W-:-:S05]  /*156c0*/  IMAD.IADD R0, R11, 0x1, R21 ;  /* 0x000000010b007824 */ /* 0x000fca00078e0215 */
[----:B-1----:R-:W-:-:S05]  /*156d0*/  LEA.HI.X R15, R10, R15, R0, 0x2, P0 ;  /* 0x0000000f0a0f7211 */ /* 0x002fca00000f1400 */
[----:B------:R1:W-:Y:S02]  /*156e0*/  STG.E desc[UR42][R14.64], R9 ;  /* 0x000000090e007986 */ /* 0x0003e4000c10192a */
.L_x_5350:
[----:B------:R-:W-:Y:S05]  /*156f0*/  BSYNC B1 ;  /* 0x0000000000017941 */ /* 0x000fea0003800000 */
.L_x_5349:
[----:B------:R-:W-:Y:S05]  /*15700*/  @P2 BRA `(.L_x_5343) ;  /* 0x0000000800f42947 */ /* 0x000fea0003800000 */
[----:B------:R-:W2:Y:S01]  /*15710*/  S2R R0, SR_TID.X ;  /* 0x0000000000007919 */ /* 0x000ea20000002100 */
[----:B------:R-:W3:Y:S01]  /*15720*/  LDC R21, c[0x0][0xbe8] ;  /* 0x0002fa00ff157b82 */ /* 0x000ee20000000800 */
[----:B------:R-:W-:Y:S01]  /*15730*/  ULDC.64 UR4, c[0x0][0xaa0] ;  /* 0x0002a80000047ab9 */ /* 0x000fe20000000a00 */
[----:B---3--:R-:W-:Y:S01]  /*15740*/  ISETP.NE.AND P0, PT, R21, 0x1, PT ;  /* 0x000000011500780c */ /* 0x008fe20003f05270 */
[----:B--2---:R-:W-:Y:S02]  /*15750*/  VIADD R4, R0, 0xffffff80 ;  /* 0xffffff8000047836 */ /* 0x004fe40000000000 */
[----:B------:R-:W-:-:S03]  /*15760*/  IMAD R0, R28, UR4, RZ ;  /* 0x000000041c007c24 */ /* 0x000fc6000f8e02ff */
[----:B-1----:R-:W-:-:S07]  /*15770*/  SHF.R.S32.HI R9, RZ, 0x1f, R4 ;  /* 0x0000001fff097819 */ /* 0x002fce0000011404 */
[----:B------:R-:W1:Y:S01]  /*15780*/  @P0 LDC R13, c[0x0][0xbec] ;  /* 0x0002fb00ff0d0b82 */ /* 0x000e620000000800 */
[----:B------:R-:W-:Y:S01]  /*15790*/  IMAD R11, R3, UR5, R0 ;  /* 0x00000005030b7c24 */ /* 0x000fe2000f8e0200 */
[----:B------:R-:W-:Y:S01]  /*157a0*/  LEA.HI R0, R9, R4, RZ, 0x3 ;  /* 0x0000000409007211 */ /* 0x000fe200078f18ff */
[----:B------:R-:W-:Y:S01]  /*157b0*/  IMAD.WIDE.U32 R8, R3, UR4, RZ ;  /* 0x0000000403087c25 */ /* 0x000fe2000f8e00ff */
[----:B------:R-:W-:Y:S02]  /*157c0*/  ULDC.64 UR4, c[0x0][0xae8] ;  /* 0x0002ba0000047ab9 */ /* 0x000fe40000000a00 */
[----:B------:R-:W-:Y:S02]  /*157d0*/  LOP3.LUT R3, R0, 0xfffffff8, RZ, 0xc0, !PT ;  /* 0xfffffff800037812 */ /* 0x000fe400078ec0ff */
[----:B------:R-:W2:Y:S01]  /*157e0*/  @P0 LDC R15, c[0x0][0xbf0] ;  /* 0x0002fc00ff0f0b82 */ /* 0x000ea20000000800 */
        /* <DEDUP_REMOVED lines=9> */
[----:B-1----:R-:W-:-:S04]  /*15880*/  @P0 IMAD.HI.U32 R0, R10, R13, RZ ;  /* 0x0000000d0a000227 */ /* 0x002fc800078e00ff */
[----:B------:R-:W-:Y:S02]  /*15890*/  IMAD.MOV.U32 R3, RZ, RZ, R10 ;  /* 0x000000ffff037224 */ /* 0x000fe400078e000a */
[C---:B------:R-:W-:Y:S01]  /*158a0*/  IMAD R11, R33.reuse, UR5, R4 ;  /* 0x00000005210b7c24 */ /* 0x040fe2000f8e0204 */
[----:B--2---:R-:W-:Y:S01]  /*158b0*/  @P0 SHF.R.U32.HI R3, RZ, R15, R0 ;  /* 0x0000000fff030219 */ /* 0x004fe20000011600 */
[----:B------:R-:W-:Y:S01]  /*158c0*/  IMAD.WIDE.U32 R8, R33, UR4, R8 ;  /* 0x0000000421087c25 */ /* 0x000fe2000f8e0008 */
[----:B------:R-:W-:Y:S02]  /*158d0*/  ULDC.64 UR4, c[0x0][0xae0] ;  /* 0x0002b80000047ab9 */ /* 0x000fe40000000a00 */
[----:B------:R-:W-:Y:S01]  /*158e0*/  SHF.R.S32.HI R0, RZ, 0x1f, R3 ;  /* 0x0000001fff007819 */ /* 0x000fe20000011403 */
[----:B------:R-:W-:Y:S01]  /*158f0*/  IMAD.IADD R9, R9, 0x1, R11 ;  /* 0x0000000109097824 */ /* 0x000fe200078e020b */
[----:B------:R-:W-:-:S03]  /*15900*/  IADD3 R11, -R3, RZ, RZ ;  /* 0x000000ff030b7210 */ /* 0x000fc60007ffe1ff */
        /* <DEDUP_REMOVED lines=18> */
.L_x_5565:
[----:B------:R-:W-:Y:S01]  /*15a30*/  IMAD R21, R26, R21, RZ ;  /* 0x000000151a157224 */ /* 0x000fe200078e02ff */
[----:B------:R-:W-:Y:S01]  /*15a40*/  BSSY B1, `(.L_x_5352) ;  /* 0x000001f000017945 */ /* 0x000fe20003800000 */
[----:B------:R-:W-:-:S05]  /*15a50*/  IMAD.IADD R222, R25, 0x1, R222 ;  /* 0x0000000119de7824 */ /* 0x000fca00078e02de */
        /* <DEDUP_REMOVED lines=16> */
[-C--:B---3--:R-:W-:Y:S02]  /*15b60*/  @!P3 LEA R10, P5, R212, R9.reuse, 0x1 ;  /* 0x00000009d40ab211 */ /* 0x088fe400078a08ff */
[----:B------:R-:W-:Y:S02]  /*15b70*/  @!P2 LEA R12, P4, R8, R9, 0x1 ;  /* 0x00000009080ca211 */ /* 0x000fe400078808ff */
[----:B--2---:R-:W-:Y:S02]  /*15b80*/  @!P3 LEA.HI.X R11, R212, R3, R14, 0x1, P5 ;  /* 0x00000003d40bb211 */ /* 0x004fe400028f0c0e */
        /* <DEDUP_REMOVED lines=10> */
.L_x_5353:
[----:B------:R-:W-:Y:S05]  /*15c30*/  BSYNC B1 ;  /* 0x0000000000017941 */ /* 0x000fea0003800000 */
.L_x_5352:
[----:B------:R-:W-:-:S03]  /*15c40*/  UMOV UR4, 0xffffffff ;  /* 0xffffffff00047882 */ /* 0x000fc60000000000 */
[----:B------:R-:W-:Y:S05]  /*15c50*/  BRA.DIV UR4, `(.L_x_5354) ;  /* 0x0000009a04e87947 */ /* 0x000fea000b800000 */
[----:B--2---:R2:W0:Y:S04]  /*15c60*/  SHFL.IDX PT, R3, R4, 0x1, 0x181f ;  /* 0x00381f0004037f89 */ /* 0x00442800000e0000 */
[----:B---34-:R2:W3:Y:S02]  /*15c70*/  SHFL.IDX PT, R9, R0, 0x1, 0x181f ;  /* 0x00381f0000097f89 */ /* 0x0184e400000e0000 */
.L_x_5569:
        /* <DEDUP_REMOVED lines=31> */
.L_x_5356:
[----:B------:R-:W-:Y:S05]  /*15e70*/  BSYNC B1 ;  /* 0x0000000000017941 */ /* 0x000fea0003800000 */
.L_x_5355:
[----:B------:R-:W-:-:S03]  /*15e80*/  UMOV UR4, 0xffffffff ;  /* 0xffffffff00047882 */ /* 0x000fc60000000000 */
[----:B------:R-:W-:Y:S05]  /*15e90*/  BRA.DIV UR4, `(.L_x_5357) ;  /* 0x0000009a04a47947 */ /* 0x000fea000b800000 */
[----:B0-----:R0:W0:Y:S04]  /*15ea0*/  SHFL.IDX PT, R3, R4, 0x2, 0x181f ;  /* 0x00581f0004037f89 */ /* 0x00102800000e0000 */
[----:B---34-:R3:W4:Y:S02]  /*15eb0*/  SHFL.IDX PT, R9, R0, 0x2, 0x181f ;  /* 0x00581f0000097f89 */ /* 0x01872400000e0000 */
.L_x_5573:
        /* <DEDUP_REMOVED lines=13> */
[----:B------:R-:W-:Y:S02]  /*15f90*/  ISETP.GE.AND P0, PT, R20, UR4, PT ;  /* 0x0000000414007c0c */ /* 0x000fe4000bf06270 */
[----:B------:R-:W-:-:S02]  /*15fa0*/  IADD3 R28, R212, 0x40, RZ ;  /* 0x00000040d41c7810 */ /* 0x000fc40007ffe0ff */
[----:B------:R-:W-:Y:S02]  /*15fb0*/  SHF.R.S32.HI R14, RZ, 0x1f, R212 ;  /* 0x0000001fff0e7819 */ /* 0x000fe400000114d4 */
[----:B------:R-:W-:Y:S02]  /*15fc0*/  SHF.R.S32.HI R28, RZ, 0x1f, R28 ;  /* 0x0000001fff1c7819 */ /* 0x000fe4000001141c */
[CC--:B----4-:R-:W-:Y:S02]  /*15fd0*/  @!P3 LEA R10, P5, R212.reuse, R9.reuse, 0x1 ;  /* 0x00000009d40ab211 */ /* 0x0d0fe400078a08ff */
[----:B------:R-:W-:Y:S02]  /*15fe0*/  @!P2 LEA R12, P4, R27, R9, 0x1 ;  /* 0x000000091b0ca211 */ /* 0x000fe400078808ff */
[----:B0-----:R-:W-:Y:S02]  /*15ff0*/  @!P3 LEA.HI.X R11, R212, R3, R14, 0x1, P5 ;  /* 0x00000003d40bb211 */ /* 0x001fe400028f0c0e */
        /* <DEDUP_REMOVED lines=11> */
.L_x_5359:
[----:B------:R-:W-:Y:S05]  /*160b0*/  BSYNC B1 ;  /* 0x0000000000017941 */ /* 0x000fea0003800000 */
.L_x_5358:
[----:B------:R-:W-:-:S03]  /*160c0*/  UMOV UR4, 0xffffffff ;  /* 0xffffffff00047882 */ /* 0x000fc60000000000 */
[----:B------:R-:W-:Y:S05]  /*160d0*/  BRA.DIV UR4, `(.L_x_5360) ;  /* 0x0000009a04607947 */ /* 0x000fea000b800000 */
[----:B0-----:R0:W0:Y:S04]  /*160e0*/  SHFL.IDX PT, R3, R4, 0x3, 0x181f ;  /* 0x00781f0004037f89 */ /* 0x00102800000e0000 */
[----:B----4-:R4:W0:Y:S02]  /*160f0*/  SHFL.IDX PT, R9, R0, 0x3, 0x181f ;  /* 0x00781f0000097f89 */ /* 0x01082400000e0000 */
.L_x_5577:
[----:B-1234-:R-:W-:-:S05]  /*16100*/  VIADD R0, R222, 0x60 ;  /* 0x00000060de007836 */ /* 0x01efca0000000000 */
[----:B------:R-:W-:-:S13]  /*16110*/  ISETP.GE.AND P0, PT, R0, R21, PT ;  /* 0x000000150000720c */ /* 0x000fda0003f06270 */
[----:B------:R-:W-:Y:S05]  /*16120*/  @P0 BRA `(.L_x_5343) ;  /* 0x00000000006c0947 */ /* 0x000fea0003800000 */
[C---:B------:R-:W-:Y:S01]  /*16130*/  VIADD R8, R212.reuse, 0x40 ;  /* 0x00000040d4087836 */ /* 0x040fe20000000000 */
[----:B------:R-:W-:Y:S01]  /*16140*/  ULDC UR4, c[0x0][0xac8] ;  /* 0x0002b20000047ab9 */ /* 0x000fe20000000800 */
[C---:B------:R-:W-:Y:S01]  /*16150*/  VIADD R24, R212.reuse, 0x80 ;  /* 0x00000080d4187836 */ /* 0x040fe20000000000 */
[C---:B------:R-:W-:Y:S01]  /*16160*/  ISETP.GE.AND P3, PT, R212.reuse, UR4, PT ;  /* 0x00000004d4007c0c */ /* 0x040fe2000bf66270 */
[----:B0-----:R-:W-:Y:S01]  /*16170*/  VIADD R4, R212, 0xc0 ;  /* 0x000000c0d4047836 */ /* 0x001fe20000000000 */
        /* <DEDUP_REMOVED lines=9> */
[-C--:B------:R-:W-:Y:S02]  /*16210*/  @!P3 LEA R10, P5, R212, R9.reuse, 0x1 ;  /* 0x00000009d40ab211 */ /* 0x080fe400078a08ff */
[----:B------:R-:W-:Y:S02]  /*16220*/  @!P2 LEA R12, P4, R8, R9, 0x1 ;  /* 0x00000009080ca211 */ /* 0x000fe400078808ff */
[----:B------:R-:W-:Y:S02]  /*16230*/  @!P3 LEA.HI.X R11, R212, R3, R14, 0x1, P5 ;  /* 0x00000003d40bb211 */ /* 0x000fe400028f0c0e */
[----:B------:R-:W-:-:S02]  /*16240*/  @!P1 LEA R14, P5, R24, R9, 0x1 ;  /* 0x00000009180e9211 */ /* 0x000fc400078a08ff */
[----:B------:R-:W-:Y:S01]  /*16250*/  @!P2 LEA.HI.X R13, R8, R3, R26, 0x1, P4 ;  /* 0x00000003080da211 */ /* 0x000fe200020f0c1a */
[----:B------:R0:W-:Y:S01]  /*16260*/  @!P3 ST.E.128 desc[UR42][R10.64], RZ ;  /* 0x000000ff0a00b985 */ /* 0x0001e2000c101d2a */
[----:B------:R-:W-:Y:S02]  /*16270*/  SHF.R.S32.HI R20, RZ, 0x1f, R20 ;  /* 0x0000001fff147819 */ /* 0x000fe40000011414 */
[----:B------:R-:W-:Y:S01]  /*16280*/  @!P0 LEA R8, P4, R4, R9, 0x1 ;  /* 0x0000000904088211 */ /* 0x000fe200078808ff */
[----:B------:R0:W-:Y:S01]  /*16290*/  @!P2 ST.E.128 desc[UR42][R12.64], RZ ;  /* 0x000000ff0c00a985 */ /* 0x0001e2000c101d2a */
[-C--:B------:R-:W-:Y:S02]  /*162a0*/  @!P1 LEA.HI.X R15, R24, R3.reuse, R25, 0x1, P5 ;  /* 0x00000003180f9211 */ /* 0x080fe400028f0c19 */
[----:B------:R-:W-:-:S03]  /*162b0*/  @!P0 LEA.HI.X R9, R4, R3, R20, 0x1, P4 ;  /* 0x0000000304098211 */ /* 0x000fc600020f0c14 */
[----:B------:R0:W-:Y:S04]  /*162c0*/  @!P1 ST.E.128 desc[UR42][R14.64], RZ ;  /* 0x000000ff0e009985 */ /* 0x0001e8000c101d2a */
[----:B------:R0:W-:Y:S02]  /*162d0*/  @!P0 ST.E.128 desc[UR42][R8.64], RZ ;  /* 0x000000ff08008985 */ /* 0x0001e4000c101d2a */
.L_x_5343:
[----:B------:R-:W-:Y:S05]  /*162e0*/  BSYNC B0 ;  /* 0x0000000000007941 */ /* 0x000fea0003800000 */
.L_x_5329:
[----:B------:R-:W-:Y:S02]  /*162f0*/  ULDC UR4, c[0x0][0xc3c] ;  /* 0x00030f0000047ab9 */ /* 0x000fe40000000800 */
[----:B------:R-:W-:-:S13]  /*16300*/  ISETP.GE.AND P0, PT, R7, UR4, PT ;  /* 0x0000000407007c0c */ /* 0x000fda000bf06270 */
[----:B------:R-:W-:Y:S05]  /*16310*/  @!P0 BRA `(.L_x_5361) ;  /* 0xfffffeb400688947 */ /* 0x000fea000383ffff */
[----:B------:R-:W-:Y:S05]  /*16320*/  BRA `(.L_x_5189) ;  /* 0x00000078003c7947 */ /* 0x000fea0003800000 */
.L_x_5187:
        /* <DEDUP_REMOVED lines=16> */
.L_x_5362:
        /* <DEDUP_REMOVED lines=21> */
[----:B-1----:R-:W-:-:S04]  /*16580*/  SEL R11, R10, RZ, P1 ;  /* 0x000000ff0a0b7207 */ /* 0x002fc80000800000 */
[----:B------:R-:W-:-:S05]  /*16590*/  IADD3 R11, R8, R11, RZ ;  /* 0x0000000b080b7210 */ /* 0x000fca0007ffe0ff */
        /* <DEDUP_REMOVED lines=20> */
.L_x_5366:
        /* <DEDUP_REMOVED lines=37> */
.L_x_5364:
        /* <DEDUP_REMOVED lines=13> */
.L_x_5367:
        /* <DEDUP_REMOVED lines=14> */
[----:B0-----:R-:W-:Y:S01]  /*16ae0*/  IMAD.MOV.U32 R2, RZ, RZ, RZ ;  /* 0x000000ffff027224 */ /* 0x001fe200078e00ff */
[----:B-1----:R-:W-:-:S05]  /*16af0*/  IADD3 R11, RZ, -R3, RZ ;  /* 0x80000003ff0b7210 */ /* 0x002fca0007ffe0ff */
        /* <DEDUP_REMOVED lines=20> */
[----:B------:R-:W-:Y:S01]  /*16c40*/  IMAD.MOV R12, RZ, RZ, -R2 ;  /* 0x000000ffff0c7224 */ /* 0x000fe200078e0a02 */
[----:B------:R-:W-:Y:S01]  /*16c50*/  MOV R2, RZ ;  /* 0x000000ff00027202 */ /* 0x000fe20000000f00 */
[----:B------:R-:W-:Y:S01]  /*16c60*/  IMAD R11, R13, R4, RZ ;  /* 0x000000040d0b7224 */ /* 0x000fe200078e02ff */
[----:B------:R-:W-:-:S03]  /*16c70*/  IABS R8, R10 ;  /* 0x0000000a00087213 */ /* 0x000fc60000000000 */
        /* <DEDUP_REMOVED lines=22> */
.L_x_5368:
        /* <DEDUP_REMOVED lines=10> */
[----:B0-----:R-:W-:-:S06]  /*16e80*/  IADD3 R9, R8, 0xffffffe, RZ ;  /* 0x0ffffffe08097810 */ /* 0x001fcc0007ffe0ff */
        /* <DEDUP_REMOVED lines=30> */
[----:B0-----:R-:W-:-:S05]  /*17070*/  IADD3 R9, RZ, -R3, RZ ;  /* 0x80000003ff097210 */ /* 0x001fca0007ffe0ff */
        /* <DEDUP_REMOVED lines=19> */
.L_x_5369:
[----:B------:R-:W-:-:S05]  /*171b0*/  LOP3.LUT R25, RZ, R2, RZ, 0x33, !PT ;  /* 0x00000002ff197212 */ /* 0x000fca00078e33ff */
[----:B------:R-:W-:Y:S01]  /*171c0*/  IMAD.IADD R25, R6, 0x1, R25 ;  /* 0x0000000106197824 */ /* 0x000fe200078e0219 */
[----:B------:R-:W-:Y:S06]  /*171d0*/  BRA `(.L_x_5370) ;  /* 0x00000000000c7947 */ /* 0x000fec0003800000 */
.L_x_5365:
[----:B------:R-:W-:Y:S01]  /*171e0*/  IMAD.MOV.U32 R25, RZ, RZ, RZ ;  /* 0x000000ffff197224 */ /* 0x000fe200078e00ff */
[----:B------:R-:W-:Y:S01]  /*171f0*/  MOV R24, UR6 ;  /* 0x0000000600187c02 */ /* 0x000fe20008000f00 */
[----:B------:R-:W-:-:S07]  /*17200*/  IMAD.MOV.U32 R26, RZ, RZ, RZ ;  /* 0x000000ffff1a7224 */ /* 0x000fce00078e00ff */
.L_x_5370:
[----:B------:R-:W-:-:S13]  /*17210*/  ISETP.NE.AND P0, PT, R7, RZ, PT ;  /* 0x000000ff0700720c */ /* 0x000fda0003f05270 */
[----:B------:R-:W0:Y:S01]  /*17220*/  @!P0 S2R R3, SR_CgaCtaId ;  /* 0x0000000000038919 */ /* 0x000e220000008800 */
[----:B------:R-:W-:-:S04]  /*17230*/  @!P0 MOV R2, 0x400 ;  /* 0x0000040000028802 */ /* 0x000fc80000000f00 */
[----:B0-----:R-:W-:-:S05]  /*17240*/  @!P0 LEA R2, R3, R2, 0x18 ;  /* 0x0000000203028211 */ /* 0x001fca00078ec0ff */
[----:B------:R1:W-:Y:S01]  /*17250*/  @!P0 STS.128 [R2+0x228d0], R24 ;  /* 0x0228d01802008388 */ /* 0x0003e20000000c00 */
[----:B------:R-:W-:Y:S06]  /*17260*/  BAR.ARV 0x5, 0x180 ;  /* 0x0146000000007b1d */ /* 0x000fec0000002000 */
.L_x_5363:
        /* <DEDUP_REMOVED lines=12> */
[----:B------:R-:W-:Y:S01]  /*17330*/  LOP3.LUT R3, R2, 0x1f8, RZ, 0xc0, !PT ;  /* 0x000001f802037812 */ /* 0x000fe200078ec0ff */
        /* <DEDUP_REMOVED lines=11> */
[----:B------:R-:W-:-:S02]  /*173f0*/  ULOP3.LUT UR38, UR36, 0x2, URZ, 0xfc, !UPT ;  /* 0x0000000224267892 */ /* 0x000fc4000f8efc3f */
[----:B------:R-:W-:Y:S01]  /*17400*/  LOP3.LUT R3, R3, 0x70, R0, 0xf8, !PT ;  /* 0x0000007003037812 */ /* 0x000fe200078ef800 */
[----:B------:R-:W-:Y:S01]  /*17410*/  ULDC UR37, c[0x0][0xc] ;  /* 0x0000030000257ab9 */ /* 0x000fe20000000800 */
[C---:B------:R-:W-:Y:S01]  /*17420*/  LOP3.LUT R0, R2.reuse, 0x40, RZ, 0xfc, !PT ;  /* 0x0000004002007812 */ /* 0x040fe200078efcff */
[----:B0-----:R-:W-:Y:S01]  /*17430*/  ULEA UR4, UR5, UR4, 0x18 ;  /* 0x0000000405047291 */ /* 0x001fe2000f8ec03f */
[C---:B------:R-:W-:Y:S02]  /*17440*/  LOP3.LUT R3, R2.reuse, 0x80, RZ, 0xfc, !PT ;  /* 0x0000008002037812 */ /* 0x040fe400078efcff */
[----:B------:R-:W-:-:S03]  /*17450*/  LOP3.LUT R2, R2, 0xc0, RZ, 0xfc, !PT ;  /* 0x000000c002027812 */ /* 0x000fc600078efcff */
[----:B------:R-:W-:-:S05]  /*17460*/  MOV R16, UR4 ;  /* 0x0000000400107c02 */ /* 0x000fca0008000f00 */
[----:B------:R-:W-:-:S05]  /*17470*/  IMAD R0, R30, 0x2, R16 ;  /* 0x000000021e007824 */ /* 0x000fca00078e0210 */
[----:B------:R1:W-:Y:S02]  /*17480*/  STL [R1+0x4], R0 ;  /* 0x0000040001007387 */ /* 0x0003e40000100800 */
.L_x_5474:
[----:B------:R-:W0:Y:S02]  /*17490*/  LDC.64 R2, c[0x0][0xc88] ;  /* 0x00032200ff027b82 */ /* 0x000e240000000a00 */
[----:B0-----:R-:W-:-:S05]  /*174a0*/  IMAD.WIDE R2, R27, 0x4, R2 ;  /* 0x000000041b027825 */ /* 0x001fca00078e0202 */
[----:B-1----:R-:W1:Y:S01]  /*174b0*/  LDG.E R35, desc[UR42][R2.64] ;  /* 0x0000002a02237981 */ /* 0x002e62000c1e1900 */
[----:B------:R-:W-:Y:S05]  /*174c0*/  YIELD ;  /* 0x0000000000007946 */ /* 0x000fea0003800000 */
[----:B------:R-:W-:Y:S01]  /*174d0*/  ULDC.64 UR4, c[0x0][0xa28] ;  /* 0x00028a0000047ab9 */ /* 0x000fe20000000a00 */
[----:B------:R-:W-:Y:S01]  /*174e0*/  IMAD.MOV.U32 R32, RZ, RZ, RZ ;  /* 0x000000ffff207224 */ /* 0x000fe200078e00ff */
[----:B------:R-:W-:Y:S01]  /*174f0*/  ISETP.NE.U32.AND P0, PT, RZ, UR4, PT ;  /* 0x00000004ff007c0c */ /* 0x000fe2000bf05070 */
[----:B--23--:R-:W-:Y:S01]  /*17500*/  IMAD.MOV.U32 R6, RZ, RZ, RZ ;  /* 0x000000ffff067224 */ /* 0x00cfe200078e00ff */
[----:B------:R-:W-:Y:S01]  /*17510*/  ULDC.64 UR8, c[0x0][0xa18] ;  /* 0x0002860000087ab9 */ /* 0x000fe20000000a00 */
[----:B------:R-:W-:Y:S01]  /*17520*/  ULDC.64 UR6, c[0x0][0xa10] ;  /* 0x0002840000067ab9 */ /* 0x000fe20000000a00 */
[----:B------:R-:W-:-:S02]  /*17530*/  ISETP.NE.AND.EX P0, PT, RZ, UR5, PT, P0 ;  /* 0x00000005ff007c0c */ /* 0x000fc4000bf05300 */
[----:B-1----:R-:W-:-:S11]  /*17540*/  SHF.R.S32.HI R0, RZ, 0x1f, R35 ;  /* 0x0000001fff007819 */ /* 0x002fd60000011423 */
        /* <DEDUP_REMOVED lines=16> */
[----:B------:R-:W-:-:S03]  /*17650*/  IADD3 R4, P4, R22, UR6, RZ ;  /* 0x0000000616047c10 */ /* 0x000fc6000ff9e0ff */
        /* <DEDUP_REMOVED lines=19> */
[----:B--2---:R0:W-:Y:S01]  /*17790*/  STL [R1+0xc], R8 ;  /* 0x00000c0801007387 */ /* 0x0041e20000100800 */
[----:B------:R-:W-:Y:S01]  /*177a0*/  IMAD.MOV.U32 R11, RZ, RZ, R8 ;  /* 0x000000ffff0b7224 */ /* 0x000fe200078e0008 */
[----:B----4-:R-:W-:Y:S06]  /*177b0*/  @P2 BRA `(.L_x_5372) ;  /* 0x0000000000142947 */ /* 0x010fec0003800000 */
[----:B------:R-:W-:Y:S05]  /*177c0*/  @!P0 BRA `(.L_x_5372) ;  /* 0x0000000000108947 */ /* 0x000fea0003800000 */
[----:B0-----:R-:W2:Y:S04]  /*177d0*/  LDG.E R8, desc[UR42][R2.64] ;  /* 0x0000002a02087981 */ /* 0x001ea8000c1e1900 */
[----:B------:R-:W2:Y:S02]  /*177e0*/  LDG.E R7, desc[UR42][R2.64+0x4] ;  /* 0x0000042a02077981 */ /* 0x000ea4000c1e1900 */
[----:B--2---:R-:W-:-:S05]  /*177f0*/  IMAD.IADD R11, R7, 0x1, -R8 ;  /* 0x00000001070b7824 */ /* 0x004fca00078e0a08 */
[----:B------:R1:W-:Y:S02]  /*17800*/  STL [R1+0xc], R11 ;  /* 0x00000c0b01007387 */ /* 0x0003e40000100800 */
.L_x_5372:
[----:B------:R-:W-:Y:S01]  /*17810*/  ULDC.64 UR4, c[0x0][0xa20] ;  /* 0x0002880000047ab9 */ /* 0x000fe20000000a00 */
[C---:B------:R-:W-:Y:S02]  /*17820*/  LOP3.LUT R2, R26.reuse, 0xff000000, RZ, 0xc0, !PT ;  /* 0xff0000001a027812 */ /* 0x040fe400078ec0ff */
[----:B------:R-:W-:Y:S02]  /*17830*/  ISETP.NE.U32.AND P0, PT, RZ, UR4, PT ;  /* 0x00000004ff007c0c */ /* 0x000fe4000bf05070 */
[----:B------:R-:W-:Y:S02]  /*17840*/  SHF.R.U32.HI R3, RZ, 0x8, R2 ;  /* 0x00000008ff037819 */ /* 0x000fe40000011602 */
[----:B------:R-:W-:Y:S02]  /*17850*/  ISETP.NE.AND.EX P0, PT, RZ, UR5, PT, P0 ;  /* 0x00000005ff007c0c */ /* 0x000fe4000bf05300 */
[C---:B0-----:R-:W-:Y:S02]  /*17860*/  LOP3.LUT R8, R26.reuse, 0xff0000, RZ, 0xc0, !PT ;  /* 0x00ff00001a087812 */ /* 0x041fe400078ec0ff */
[----:B------:R-:W-:-:S02]  /*17870*/  LOP3.LUT R26, R26, 0xffff, RZ, 0xc0, !PT ;  /* 0x0000ffff1a1a7812 */ /* 0x000fc400078ec0ff */
[----:B------:R-:W-:Y:S02]  /*17880*/  LEA.HI R8, R8, R3, RZ, 0x10 ;  /* 0x0000000308087211 */ /* 0x000fe400078f80ff */
[----:B------:R-:W-:-:S05]  /*17890*/  MOV R29, R35 ;  /* 0x00000023001d7202 */ /* 0x000fca0000000f00 */
[----:B------:R-:W-:Y:S05]  /*178a0*/  @!P0 BRA `(.L_x_5373) ;  /* 0x0000000000108947 */ /* 0x000fea0003800000 */
[----:B------:R-:W-:-:S04]  /*178b0*/  IADD3 R2, P0, R22, UR4, RZ ;  /* 0x0000000416027c10 */ /* 0x000fc8000ff1e0ff */
[----:B------:R-:W-:-:S05]  /*178c0*/  IADD3.X R3, R33, UR5, RZ, P0, !PT ;  /* 0x0000000521037c10 */ /* 0x000fca00087fe4ff */
[----:B------:R0:W5:Y:S01]  /*178d0*/  LDG.E R9, desc[UR42][R2.64] ;  /* 0x0000002a02097981 */ /* 0x000162000c1e1900 */
[----:B------:R-:W-:Y:S05]  /*178e0*/  BRA `(.L_x_5374) ;  /* 0x0000000000247947 */ /* 0x000fea0003800000 */
.L_x_5373:
        /* <DEDUP_REMOVED lines=9> */
.L_x_5374:
[----:B0-----:R-:W2:Y:S01]  /*17980*/  @P1 LDG.E R2, desc[UR42][R4.64] ;  /* 0x0000002a04021981 */ /* 0x001ea2000c1e1900 */
[----:B------:R-:W0:Y:S03]  /*17990*/  LDC R3, c[0x0][0x448] ;  /* 0x00011200ff037b82 */ /* 0x000e260000000800 */
[----:B------:R3:W2:Y:S01]  /*179a0*/  @P1 LDG.E R5, desc[UR42][R4.64+0x4] ;  /* 0x0000042a04051981 */ /* 0x0006a2000c1e1900 */
[----:B-----5:R-:W-:Y:S01]  /*179b0*/  IMAD.IADD R9, R9, 0x1, -R32 ;  /* 0x0000000109097824 */ /* 0x020fe200078e0a20 */
[----:B------:R-:W-:Y:S01]  /*179c0*/  BSSY B0, `(.L_x_5375) ;  /* 0x0000036000007945 */ /* 0x000fe20003800000 */
[----:B------:R-:W-:Y:S01]  /*179d0*/  LOP3.LUT R31, R8, 0xff, RZ, 0xc0, !PT ;  /* 0x000000ff081f7812 */ /* 0x000fe200078ec0ff */
[----:B------:R-:W-:Y:S01]  /*179e0*/  IMAD.MOV.U32 R13, RZ, RZ, RZ ;  /* 0x000000ffff0d7224 */ /* 0x000fe200078e00ff */
[----:B0-----:R-:W-:-:S13]  /*179f0*/  ISETP.NE.AND P0, PT, R3, 0x1, PT ;  /* 0x000000010300780c */ /* 0x001fda0003f05270 */
[----:B---3--:R-:W0:Y:S08]  /*17a00*/  @P0 LDC R4, c[0x0][0x44c] ;  /* 0x00011300ff040b82 */ /* 0x008e300000000800 */
[----:B------:R-:W3:Y:S01]  /*17a10*/  @P0 LDC R3, c[0x0][0x450] ;  /* 0x00011400ff030b82 */ /* 0x000ee20000000800 */
[----:B--2---:R-:W-:Y:S02]  /*17a20*/  @P1 IMAD.IADD R6, R5, 0x1, -R2 ;  /* 0x0000000105061824 */ /* 0x004fe400078e0a02 */
[----:B------:R-:W-:-:S02]  /*17a30*/  IMAD.SHL.U32 R2, R25, 0x80, RZ ;  /* 0x0000008019027824 */ /* 0x000fc400078e00ff */
[----:B------:R-:W-:Y:S02]  /*17a40*/  IMAD.IADD R7, R9, 0x1, R6 ;  /* 0x0000000109077824 */ /* 0x000fe400078e0206 */
[----:B------:R-:W-:Y:S02]  /*17a50*/  VIADD R2, R2, 0x7f ;  /* 0x0000007f02027836 */ /* 0x000fe40000000000 */
[----:B------:R-:W-:Y:S01]  /*17a60*/  VIADD R5, R7, 0x5f ;  /* 0x0000005f07057836 */ /* 0x000fe20000000000 */
[----:B------:R2:W-:Y:S01]  /*17a70*/  STL [R1], R7 ;  /* 0x0000000701007387 */ /* 0x0005e20000100800 */
[----:B0-----:R-:W-:-:S04]  /*17a80*/  @P0 IMAD.HI.U32 R4, R2, R4, RZ ;  /* 0x0000000402040227 */ /* 0x001fc800078e00ff */
[----:B------:R-:W-:Y:S01]  /*17a90*/  IMAD.HI R5, R5, 0x2aaaaaab, RZ ;  /* 0x2aaaaaab05057827 */ /* 0x000fe200078e02ff */
[----:B---3--:R-:W-:Y:S02]  /*17aa0*/  @P0 SHF.R.U32.HI R2, RZ, R3, R4 ;  /* 0x00000003ff020219 */ /* 0x008fe40000011604 */
[----:B------:R-:W-:Y:S02]  /*17ab0*/  SHF.R.U32.HI R4, RZ, 0x10, R8 ;  /* 0x00000010ff047819 */ /* 0x000fe40000011608 */
[----:B--2---:R-:W-:Y:S02]  /*17ac0*/  IADD3 R7, R7, 0x60, -R11 ;  /* 0x0000006007077810 */ /* 0x004fe40007ffe80b */
[----:B------:R-:W-:-:S03]  /*17ad0*/  SHF.R.U32.HI R3, RZ, 0x1f, R5 ;  /* 0x0000001fff037819 */ /* 0x000fc60000011605 */
[----:B------:R-:W-:Y:S01]  /*17ae0*/  IMAD.IADD R2, R7, 0x1, R2 ;  /* 0x0000000107027824 */ /* 0x000fe200078e0202 */
[----:B------:R-:W-:-:S03]  /*17af0*/  LEA.HI.SX32 R5, R5, R3, 0x1c ;  /* 0x0000000305057211 */ /* 0x000fc600078fe2ff */
[----:B------:R-:W-:-:S05]  /*17b00*/  IMAD.HI R2, R2, 0x2aaaaaab, RZ ;  /* 0x2aaaaaab02027827 */ /* 0x000fca00078e02ff */
[----:B------:R-:W-:-:S04]  /*17b10*/  SHF.R.U32.HI R3, RZ, 0x1f, R2 ;  /* 0x0000001fff037819 */ /* 0x000fc80000011602 */
[----:B------:R-:W-:-:S04]  /*17b20*/  LEA.HI.SX32 R3, R2, R3, 0x1c ;  /* 0x0000000302037211 */ /* 0x000fc800078fe2ff */
[----:B------:R-:W-:-:S04]  /*17b30*/  VIMNMX R10, R5, R3, PT ;  /* 0x00000003050a7248 */ /* 0x000fc80003fe0100 */
[----:B------:R-:W-:-:S13]  /*17b40*/  ISETP.GE.AND P0, PT, R10, 0x1, PT ;  /* 0x000000010a00780c */ /* 0x000fda0003f06270 */
[----:B------:R-:W-:Y:S05]  /*17b50*/  @!P0 BRA `(.L_x_5376) ;  /* 0x0000000000708947 */ /* 0x000fea0003800000 */
[----:B------:R-:W-:Y:S01]  /*17b60*/  ISETP.NE.AND P0, PT, R4, RZ, PT ;  /* 0x000000ff0400720c */ /* 0x000fe20003f05270 */
[----:B------:R-:W-:-:S03]  /*17b70*/  ULDC UR4, c[0x0][0x9f0] ;  /* 0x00027c0000047ab9 */ /* 0x000fc60000000800 */
[----:B------:R-:W-:-:S04]  /*17b80*/  SEL R8, R4, UR4, P0 ;  /* 0x0000000404087c07 */ /* 0x000fc80008000000 */
[----:B------:R-:W-:Y:S02]  /*17b90*/  IABS R12, R8 ;  /* 0x00000008000c7213 */ /* 0x000fe40000000000 */
[----:B-1----:R-:W-:Y:S02]  /*17ba0*/  IADD3 R11, R8, -0x1, R10 ;  /* 0xffffffff080b7810 */ /* 0x002fe40007ffe00a */
[----:B------:R-:W0:Y:S08]  /*17bb0*/  I2F.RP R2, R12 ;  /* 0x0000000c00027306 */ /* 0x000e300000209400 */
[----:B0-----:R-:W0:Y:S02]  /*17bc0*/  MUFU.RCP R2, R2 ;  /* 0x0000000200027308 */ /* 0x001e240000001000 */
[----:B0-----:R-:W-:-:S06]  /*17bd0*/  VIADD R2, R2, 0xffffffe ;  /* 0x0ffffffe02027836 */ /* 0x001fcc0000000000 */
[----:B------:R0:W1:Y:S02]  /*17be0*/  F2I.FTZ.U32.TRUNC.NTZ R3, R2 ;  /* 0x0000000200037305 */ /* 0x000064000021f000 */
[----:B0-----:R-:W-:-:S04]  /*17bf0*/  LOP3.LUT R2, R11, R8, RZ, 0x3c, !PT ;  /* 0x000000080b027212 */ /* 0x001fc800078e3cff */
[----:B------:R-:W-:Y:S02]  /*17c00*/  ISETP.GE.AND P3, PT, R2, RZ, PT ;  /* 0x000000ff0200720c */ /* 0x000fe40003f66270 */
[----:B-1----:R-:W-:-:S05]  /*17c10*/  IADD3 R2, RZ, -R3, RZ ;  /* 0x80000003ff027210 */ /* 0x002fca0007ffe0ff */
        /* <DEDUP_REMOVED lines=16> */
.L_x_5376:
[----:B------:R-:W-:Y:S05]  /*17d20*/  BSYNC B0 ;  /* 0x0000000000007941 */ /* 0x000fea0003800000 */
.L_x_5375:
[-C--:B------:R-:W-:Y:S01]  /*17d30*/  IMAD R2, R31, R13.reuse, RZ ;  /* 0x0000000d1f027224 */ /* 0x080fe200078e02ff */
        /* <DEDUP_REMOVED lines=24> */
.L_x_5580:
[----:B--2---:R-:W-:Y:S02]  /*17ec0*/  ISETP.NE.AND P0, PT, R14, RZ, PT ;  /* 0x000000ff0e00720c */ /* 0x004fe40003f05270 */
[----:B------:R-:W-:-:S11]  /*17ed0*/  PLOP3.LUT P6, PT, PT, PT, PT, 0x8, 0x0 ;  /* 0x000000000000781c */ /* 0x000fd60003fce170 */
[----:B------:R-:W-:Y:S05]  /*17ee0*/  @P0 BRA `(.L_x_5380) ;  /* 0x00000000000c0947 */ /* 0x000fea0003800000 */
[----:B------:R-:W-:-:S03]  /*17ef0*/  UMOV UR4, 0xffffffff ;  /* 0xffffffff00047882 */ /* 0x000fc60000000000 */
[----:B------:R-:W-:Y:S05]  /*17f00*/  BRA.DIV UR4, `(.L_x_5381) ;  /* 0x0000007e04547947 */ /* 0x000fea000b800000 */
[----:B------:R-:W-:-:S13]  /*17f10*/  ELECT P6, URZ, PT ;  /* 0x00000000003f782f */ /* 0x000fda00038c0000 */
.L_x_5380:
        /* <DEDUP_REMOVED lines=9> */
.L_x_5583:
[----:B------:R-:W-:Y:S05]  /*17fb0*/  BSYNC B1 ;  /* 0x0000000000017941 */ /* 0x000fea0003800000 */
.L_x_5382:
[----:B------:R-:W-:Y:S04]  /*17fc0*/  BSSY B1, `(.L_x_5384) ;  /* 0x000007b000017945 */ /* 0x000fe80003800000 */
[----:B------:R-:W-:Y:S05]  /*17fd0*/  @!P6 BRA `(.L_x_5385) ;  /* 0x0000000400e4e947 */ /* 0x000fea0003800000 */
[----:B0-----:R-:W-:Y:S01]  /*17fe0*/  LEA R3, R17, R16, 0x3 ;  /* 0x0000001011037211 */ /* 0x001fe200078e18ff */
[----:B------:R-:W0:Y:S01]  /*17ff0*/  S2R R10, SR_TID.X ;  /* 0x00000000000a7919 */ /* 0x000e220000002100 */
[----:B------:R-:W-:Y:S01]  /*18000*/  SHF.L.U32 R9, R28, 0x1f, RZ ;  /* 0x0000001f1c097819 */ /* 0x000fe200000006ff */
[----:B------:R-:W-:Y:S03]  /*18010*/  BSSY B2, `(.L_x_5386) ;  /* 0x0000005000027945 */ /* 0x000fe60003800000 */
[----:B------:R-:W2:Y:S01]  /*18020*/  SYNCS.PHASECHK.TRANS64.TRYWAIT P0, [R3+URZ+0x228a0], R9 ;  /* 0x0228a009030075a7 */ /* 0x000ea2000800017f */
[----:B0-----:R-:W-:-:S04]  /*18030*/  LOP3.LUT R10, R10, 0x7f, RZ, 0xc0, !PT ;  /* 0x0000007f0a0a7812 */ /* 0x001fc800078ec0ff */
[----:B------:R-:W-:Y:S01]  /*18040*/  ISETP.NE.AND P1, PT, R10, RZ, PT ;  /* 0x000000ff0a00720c */ /* 0x000fe20003f25270 */
[----:B--2---:R-:W-:-:S12]  /*18050*/  @!P0 BRA `(.L_x_5387) ;  /* 0x0000007c00348947 */ /* 0x004fd80003800000 */
.L_x_5584:
[----:B------:R-:W-:Y:S05]  /*18060*/  BSYNC B2 ;  /* 0x0000000000027941 */ /* 0x000fea0003800000 */
.L_x_5386:
[----:B------:R-:W-:Y:S04]  /*18070*/  BSSY B2, `(.L_x_5388) ;  /* 0x0000009000027945 */ /* 0x000fe80003800000 */
[----:B------:R-:W-:Y:S05]  /*18080*/  @P1 BRA `(.L_x_5389) ;  /* 0x00000000001c1947 */ /* 0x000fea0003800000 */
[----:B-1----:R-:W1:Y:S01]  /*18090*/  S2R R11, SR_TID.X ;  /* 0x00000000000b7919 */ /* 0x002e620000002100 */
[----:B------:R-:W-:-:S04]  /*180a0*/  IMAD.MOV.U32 R10, RZ, RZ, 0x3000 ;  /* 0x00003000ff0a7424 */ /* 0x000fc800078e00ff */
[----:B------:R2:W-:Y:S01]  /*180b0*/  SYNCS.ARRIVE.TRANS64 RZ, [R3+URZ+0x22890], R10 ;  /* 0x0228900a03ff79a7 */ /* 0x0005e2000800003f */
[----:B-1----:R-:W-:-:S04]  /*180c0*/  LOP3.LUT R11, R11, 0x1f, RZ, 0xc0, !PT ;  /* 0x0000001f0b0b7812 */ /* 0x002fc800078ec0ff */
[----:B------:R-:W-:-:S13]  /*180d0*/  ISETP.NE.AND P0, PT, R11, RZ, PT ;  /* 0x000000ff0b00720c */ /* 0x000fda0003f05270 */
[----:B--2---:R-:W-:Y:S05]  /*180e0*/  @!P0 BRA `(.L_x_5389) ;  /* 0x0000000000048947 */ /* 0x004fea0003800000 */
[----:B------:R-:W-:Y:S01]  /*180f0*/  BPT.TRAP 0x1 ;  /* 0x000000040000795c */ /* 0x000fe20000300000 */
.L_x_5389:
[----:B------:R-:W-:Y:S05]  /*18100*/  BSYNC B2 ;  /* 0x0000000000027941 */ /* 0x000fea0003800000 */
.L_x_5388:
[----:B------:R-:W-:Y:S01]  /*18110*/  IMAD.MOV.U32 R14, RZ, RZ, RZ ;  /* 0x000000ffff0e7224 */ /* 0x000fe200078e00ff */
[----:B------:R-:W-:Y:S01]  /*18120*/  UIADD3 UR4, UP0, UR40, 0x570, URZ ;  /* 0x0000057028047890 */ /* 0x000fe2000ff1e03f */
[----:B------:R-:W-:Y:S01]  /*18130*/  IMAD R10, R2, 0x60, R0 ;  /* 0x00000060020a7824 */ /* 0x000fe200078e0200 */
[----:B------:R-:W-:Y:S01]  /*18140*/  PLOP3.LUT P0, PT, PT, PT, PT, 0x80, 0x0 ;  /* 0x000000000000781c */ /* 0x000fe20003f0f070 */
[----:B-1----:R-:W-:Y:S01]  /*18150*/  IMAD R11, R17, 0x3000, R16 ;  /* 0x00003000110b7824 */ /* 0x002fe200078e0210 */
[----:B------:R-:W-:Y:S01]  /*18160*/  R2UR UR10, R14 ;  /* 0x000000000e0a72ca */ /* 0x000fe200000e0000 */
[----:B------:R-:W-:Y:S01]  /*18170*/  VIADD R10, R10, 0xffffffa0 ;  /* 0xffffffa00a0a7836 */ /* 0x000fe20000000000 */
[----:B------:R-:W-:Y:S01]  /*18180*/  UIADD3.X UR5, URZ, UR41, URZ, UP0, !UPT ;  /* 0x000000293f057290 */ /* 0x000fe200087fe43f */
[----:B------:R-:W-:Y:S01]  /*18190*/  VIADD R11, R11, 0x1c400 ;  /* 0x0001c4000b0b7836 */ /* 0x000fe20000000000 */
[----:B------:R-:W-:Y:S01]  /*181a0*/  UMOV UR6, 0x0 ;  /* 0x0000000000067882 */ /* 0x000fe20000000000 */
[----:B------:R-:W-:Y:S01]  /*181b0*/  VIADD R12, R3, 0x22890 ;  /* 0x00022890030c7836 */ /* 0x000fe20000000000 */
[----:B------:R-:W-:-:S09]  /*181c0*/  UMOV UR7, 0x12f00000 ;  /* 0x12f0000000077882 */ /* 0x000fd20000000000 */
.L_x_5390:
        /* <DEDUP_REMOVED lines=13> */
.L_x_5585:
[----:B------:R-:W-:Y:S05]  /*182a0*/  BSYNC B2 ;  /* 0x0000000000027941 */ /* 0x000fea0003800000 */
.L_x_5391:
        /* <DEDUP_REMOVED lines=11> */
.L_x_5394:
[----:B------:R-:W-:Y:S05]  /*18360*/  BSYNC B2 ;  /* 0x0000000000027941 */ /* 0x000fea0003800000 */
.L_x_5393:
        /* <DEDUP_REMOVED lines=9> */
.L_x_5395:
        /* <DEDUP_REMOVED lines=15> */
.L_x_5396:
        /* <DEDUP_REMOVED lines=15> */
.L_x_5397:
        /* <DEDUP_REMOVED lines=15> */
.L_x_5398:
        /* <DEDUP_REMOVED lines=10> */
.L_x_5385:
[----:B------:R-:W-:Y:S05]  /*18770*/  BSYNC B1 ;  /* 0x0000000000017941 */ /* 0x000fea0003800000 */
.L_x_5384:
        /* <DEDUP_REMOVED lines=9> */
.L_x_5414:
[----:B------:R-:W-:Y:S05]  /*18810*/  YIELD ;  /* 0x0000000000007946 */ /* 0x000fea0003800000 */
[----:B------:R-:W-:Y:S04]  /*18820*/  BSSY B1, `(.L_x_5399) ;  /* 0x000007a000017945 */ /* 0x000fe80003800000 */
[----:B------:R-:W-:Y:S05]  /*18830*/  @!P6 BRA `(.L_x_5400) ;  /* 0x0000000400e0e947 */ /* 0x000fea0003800000 */
[----:B------:R-:W-:Y:S01]  /*18840*/  IMAD R9, R17, 0x8, R16 ;  /* 0x0000000811097824 */ /* 0x000fe200078e0210 */
[----:B------:R-:W-:Y:S01]  /*18850*/  SHF.L.U32 R2, R28, 0x1f, RZ ;  /* 0x0000001f1c027819 */ /* 0x000fe200000006ff */
[----:B0-----:R-:W0:Y:S01]  /*18860*/  S2R R3, SR_TID.X ;  /* 0x0000000000037919 */ /* 0x001e220000002100 */
[----:B------:R-:W-:Y:S02]  /*18870*/  BSSY B2, `(.L_x_5401) ;  /* 0x0000005000027945 */ /* 0x000fe40003800000 */
[----:B------:R-:W2:Y:S01]  /*18880*/  SYNCS.PHASECHK.TRANS64.TRYWAIT P1, [R9+URZ+0x228a0], R2 ;  /* 0x0228a002090075a7 */ /* 0x000ea2000802017f */
[----:B0-----:R-:W-:-:S04]  /*18890*/  LOP3.LUT R3, R3, 0x7f, RZ, 0xc0, !PT ;  /* 0x0000007f03037812 */ /* 0x001fc800078ec0ff */
[----:B------:R-:W-:Y:S01]  /*188a0*/  ISETP.NE.AND P2, PT, R3, RZ, PT ;  /* 0x000000ff0300720c */ /* 0x000fe20003f45270 */
[----:B--2---:R-:W-:-:S12]  /*188b0*/  @!P1 BRA `(.L_x_5402) ;  /* 0x0000007400449947 */ /* 0x004fd80003800000 */
.L_x_5586:
[----:B------:R-:W-:Y:S05]  /*188c0*/  BSYNC B2 ;  /* 0x0000000000027941 */ /* 0x000fea0003800000 */
.L_x_5401:
        /* <DEDUP_REMOVED lines=9> */
.L_x_5404:
[----:B------:R-:W-:Y:S05]  /*18960*/  BSYNC B2 ;  /* 0x0000000000027941 */ /* 0x000fea0003800000 */
.L_x_5403:
        /* <DEDUP_REMOVED lines=10> */
[----:B------:R-:W-:-:S10]  /*18a10*/  UMOV UR7, 0x12f00000 ;  /* 0x12f0000000077882 */ /* 0x000fd40000000000 */
.L_x_5405:
        /* <DEDUP_REMOVED lines=13> */
.L_x_5587:
[----:B------:R-:W-:Y:S05]  /*18af0*/  BSYNC B2 ;  /* 0x0000000000027941 */ /* 0x000fea0003800000 */
.L_x_5406:
[----:B------:R-:W-:Y:S01]  /*18b00*/  BSSY B2, `(.L_x_5408) ;  /* 0x000000b000027945 */ /* 0x000fe20003800000 */
[----:B01----:R-:W-:Y:S01]  /*18b10*/  IMAD.MOV.U32 R2, RZ, RZ, 0x0 ;  /* 0x00000000ff027424 */ /* 0x003fe200078e00ff */
[----:B------:R-:W-:Y:S02]  /*18b20*/  MOV R3, 0x12f00000 ;  /* 0x12f0000000037802 */ /* 0x000fe40000000f00 */
[----:B------:R-:W-:Y:S05]  /*18b30*/  @P2 BRA `(.L_x_5409) ;  /* 0x00000000001c2947 */ /* 0x000fea0003800000 */
[----:B------:R-:W0:Y:S01]  /*18b40*/  S2R R14, SR_TID.X ;  /* 0x00000000000e7919 */ /* 0x000e220000002100 */
[----:B------:R-:W-:-:S04]  /*18b50*/  IMAD.MOV.U32 R10, RZ, RZ, 0xc000 ;  /* 0x0000c000ff0a7424 */ /* 0x000fc800078e00ff */
[----:B------:R1:W-:Y:S01]  /*18b60*/  SYNCS.ARRIVE.TRANS64 RZ, [R9+URZ+0x228b0], R10 ;  /* 0x0228b00a09ff79a7 */ /* 0x0003e2000800003f */
[----:B0-----:R-:W-:-:S04]  /*18b70*/  LOP3.LUT R14, R14, 0x1f, RZ, 0xc0, !PT ;  /* 0x0000001f0e0e7812 */ /* 0x001fc800078ec0ff */
[----:B------:R-:W-:-:S13]  /*18b80*/  ISETP.NE.AND P1, PT, R14, RZ, PT ;  /* 0x000000ff0e00720c */ /* 0x000fda0003f25270 */
[----:B-1----:R-:W-:Y:S05]  /*18b90*/  @!P1 BRA `(.L_x_5409) ;  /* 0x0000000000049947 */ /* 0x002fea0003800000 */
[----:B------:R-:W-:Y:S01]  /*18ba0*/  BPT.TRAP 0x1 ;  /* 0x000000040000795c */ /* 0x000fe20000300000 */
.L_x_5409:
[----:B------:R-:W-:Y:S05]  /*18bb0*/  BSYNC B2 ;  /* 0x0000000000027941 */ /* 0x000fea0003800000 */
.L_x_5408:
        /* <DEDUP_REMOVED lines=9> */
.L_x_5410:
        /* <DEDUP_REMOVED lines=15> */
.L_x_5411:
        /* <DEDUP_REMOVED lines=15> */
.L_x_5412:
        /* <DEDUP_REMOVED lines=15> */
.L_x_5413:
        /* <DEDUP_REMOVED lines=10> */
.L_x_5400:
[----:B------:R-:W-:Y:S05]  /*18fc0*/  BSYNC B1 ;  /* 0x0000000000017941 */ /* 0x000fea0003800000 */
.L_x_5399:
        /* <DEDUP_REMOVED lines=8> */
.L_x_5378:
[----:B------:R-:W-:Y:S05]  /*19050*/  BSYNC B0 ;  /* 0x0000000000007941 */ /* 0x000fea0003800000 */
.L_x_5377:
[----:B------:R-:W2:Y:S01]  /*19060*/  LDC R0, c[0x0][0x448] ;  /* 0x00011200ff007b82 */ /* 0x000ea20000000800 */
[----:B------:R-:W-:Y:S01]  /*19070*/  LEA R2, R25, 0x7f, 0x7 ;  /* 0x0000007f19027811 */ /* 0x000fe200078e38ff */
[----:B------:R-:W-:Y:S06]  /*19080*/  @!P0 WARPSYNC.ALL ;  /* 0x0000000000008948 */ /* 0x000fec0003800000 */
[----:B------:R-:W-:Y:S01]  /*19090*/  @!P0 BAR.SYNC.DEFER_BLOCKING 0xc, 0x180 ;  /* 0x0306000000008b1d */ /* 0x000fe20000010000 */
[----:B------:R-:W-:-:S05]  /*190a0*/  ISETP.NE.AND P2, PT, R4, RZ, PT ;  /* 0x000000ff0400720c */ /* 0x000fca0003f45270 */
[----:B------:R-:W-:Y:S08]  /*190b0*/  BSSY B0, `(.L_x_5415) ;  /* 0x0000029000007945 */ /* 0x000ff00003800000 */
[----:B------:R-:W3:Y:S01]  /*190c0*/  @!P2 LDC R4, c[0x0][0x9f0] ;  /* 0x00027c00ff04ab82 */ /* 0x000ee20000000800 */
[----:B--2---:R-:W-:-:S13]  /*190d0*/  ISETP.NE.AND P1, PT, R0, 0x1, PT ;  /* 0x000000010000780c */ /* 0x004fda0003f25270 */
[----:B0-----:R-:W0:Y:S08]  /*190e0*/  @P1 LDC R3, c[0x0][0x44c] ;  /* 0x00011300ff031b82 */ /* 0x001e300000000800 */
[----:B------:R-:W2:Y:S01]  /*190f0*/  @P1 LDC R0, c[0x0][0x450] ;  /* 0x00011400ff001b82 */ /* 0x000ea20000000800 */
[----:B0-----:R-:W-:-:S05]  /*19100*/  @P1 IMAD.HI.U32 R3, R2, R3, RZ ;  /* 0x0000000302031227 */ /* 0x001fca00078e00ff */
[----:B--2---:R-:W-:Y:S01]  /*19110*/  @P1 SHF.R.U32.HI R2, RZ, R0, R3 ;  /* 0x00000000ff021219 */ /* 0x004fe20000011603 */
[----:B------:R-:W-:-:S04]  /*19120*/  IMAD.MOV.U32 R0, RZ, RZ, RZ ;  /* 0x000000ffff007224 */ /* 0x000fc800078e00ff */
[----:B------:R-:W-:-:S04]  /*19130*/  IMAD.IADD R2, R7, 0x1, R2 ;  /* 0x0000000107027824 */ /* 0x000fc800078e0202 */
[----:B------:R-:W-:-:S05]  /*19140*/  IMAD.HI R2, R2, 0x2aaaaaab, RZ ;  /* 0x2aaaaaab02027827 */ /* 0x000fca00078e02ff */
[----:B------:R-:W-:-:S04]  /*19150*/  SHF.R.U32.HI R3, RZ, 0x1f, R2 ;  /* 0x0000001fff037819 */ /* 0x000fc80000011602 */
[----:B------:R-:W-:-:S04]  /*19160*/  LEA.HI.SX32 R2, R2, R3, 0x1c ;  /* 0x0000000302027211 */ /* 0x000fc800078fe2ff */
[----:B------:R-:W-:-:S04]  /*19170*/  VIMNMX R5, R5, R2, PT ;  /* 0x0000000205057248 */ /* 0x000fc80003fe0100 */
[----:B------:R-:W-:-:S13]  /*19180*/  ISETP.GE.AND P1, PT, R5, 0x1, PT ;  /* 0x000000010500780c */ /* 0x000fda0003f26270 */
[----:B---3--:R-:W-:Y:S05]  /*19190*/  @!P1 BRA `(.L_x_5416) ;  /* 0x0000000000689947 */ /* 0x008fea0003800000 */
[-C--:B------:R-:W-:Y:S02]  /*191a0*/  IABS R0, R4.reuse ;  /* 0x0000000400007213 */ /* 0x080fe40000000000 */
[----:B------:R-:W-:Y:S02]  /*191b0*/  IABS R7, R4 ;  /* 0x0000000400077213 */ /* 0x000fe40000000000 */
[----:B------:R-:W0:Y:S03]  /*191c0*/  I2F.RP R8, R0 ;  /* 0x0000000000087306 */ /* 0x000e260000209400 */
[----:B------:R-:W-:-:S05]  /*191d0*/  IMAD.MOV R7, RZ, RZ, -R7 ;  /* 0x000000ffff077224 */ /* 0x000fca00078e0a07 */
[----:B0-----:R-:W0:Y:S02]  /*191e0*/  MUFU.RCP R8, R8 ;  /* 0x0000000800087308 */ /* 0x001e240000001000 */
[----:B0-----:R-:W-:-:S06]  /*191f0*/  IADD3 R9, R8, 0xffffffe, RZ ;  /* 0x0ffffffe08097810 */ /* 0x001fcc0007ffe0ff */
        /* <DEDUP_REMOVED lines=20> */
.L_x_5416:
[----:B------:R-:W-:Y:S05]  /*19340*/  BSYNC B0 ;  /* 0x0000000000007941 */ /* 0x000fea0003800000 */
.L_x_5415:
        /* <DEDUP_REMOVED lines=12> */
[----:B------:R-:W2:Y:S01]  /*19410*/  LDC.64 R2, c[0x0][0xc60] ;  /* 0x00031800ff027b82 */ /* 0x000ea20000000a00 */
[----:B------:R-:W0:Y:S02]  /*19420*/  FLO.U32 R0, UR4 ;  /* 0x0000000400007d00 */ /* 0x000e2400080e0000 */
[----:B0-----:R-:W-:-:S06]  /*19430*/  ISETP.EQ.U32.AND P0, PT, R0, R5, PT ;  /* 0x000000050000720c */ /* 0x001fcc0003f02070 */
[----:B------:R-:W2:Y:S07]  /*19440*/  POPC R5, UR4 ;  /* 0x0000000400057d09 */ /* 0x000eae0008000000 */
[----:B--2---:R-:W2:Y:S01]  /*19450*/  @P0 ATOMG.E.ADD.STRONG.GPU PT, R3, desc[UR42][R2.64], R5 ;  /* 0x00000005020309a8 */ /* 0x004ea200081ee1ea */
[----:B------:R-:W0:Y:S02]  /*19460*/  S2R R4, SR_LTMASK ;  /* 0x0000000000047919 */ /* 0x000e240000003900 */
[----:B0-----:R-:W-:-:S04]  /*19470*/  LOP3.LUT R4, R4, UR4, RZ, 0xc0, !PT ;  /* 0x0000000404047c12 */ /* 0x001fc8000f8ec0ff */
[----:B------:R-:W0:Y:S01]  /*19480*/  POPC R7, R4 ;  /* 0x0000000400077309 */ /* 0x000e220000000000 */
[----:B--2---:R-:W0:Y:S02]  /*19490*/  SHFL.IDX PT, R0, R3, R0, 0x1f ;  /* 0x00001f0003007589 */ /* 0x004e2400000e0000 */
[----:B0-----:R-:W-:Y:S01]  /*194a0*/  IADD3 R24, R0, UR37, R7 ;  /* 0x0000002500187c10 */ /* 0x001fe2000fffe007 */
[----:B------:R-:W-:Y:S06]  /*194b0*/  BRA `(.L_x_5419) ;  /* 0x0000003000e87947 */ /* 0x000fec0003800000 */
.L_x_5418:
        /* <DEDUP_REMOVED lines=14> */
[----:B-1----:R-:W-:Y:S02]  /*195a0*/  IMAD.U32 R11, RZ, RZ, UR5 ;  /* 0x00000005ff0b7e24 */ /* 0x002fe4000f8e00ff */
[----:B------:R-:W-:Y:S02]  /*195b0*/  IMAD.MOV.U32 R8, RZ, RZ, 0x70 ;  /* 0x00000070ff087424 */ /* 0x000fe400078e00ff */
[----:B------:R-:W-:Y:S02]  /*195c0*/  IMAD.MOV.U32 R12, RZ, RZ, 0x1 ;  /* 0x00000001ff0c7424 */ /* 0x000fe400078e00ff */
[----:B------:R-:W-:-:S07]  /*195d0*/  IMAD.MOV.U32 R13, RZ, RZ, RZ ;  /* 0x000000ffff0d7224 */ /* 0x000fce00078e00ff */
[----:B------:R-:W-:-:S07]  /*195e0*/  LEPC R20, `(.L_x_5421) ;  /* 0x000000001014794e */ /* 0x000fce0000000000 */
[----:B0-----:R-:W-:Y:S05]  /*195f0*/  CALL.ABS.NOINC R2 ;  /* 0x0000000002007343 */ /* 0x001fea0003c00000 */
.L_x_5421:
[----:B------:R-:W-:Y:S05]  /*19600*/  BSYNC B6 ;  /* 0x0000000000067941 */ /* 0x000fea0003800000 */
.L_x_5420:
        /* <DEDUP_REMOVED lines=8> */
[----:B------:R0:W2:Y:S01]  /*19690*/  LDC.64 R2, c[0x4][R34] ;  /* 0x0100000022027b82 */ /* 0x0000a20000000a00 */
[----:B------:R-:W-:Y:S01]  /*196a0*/  IMAD.U32 R4, RZ, RZ, UR6 ;  /* 0x00000006ff047e24 */ /* 0x000fe2000f8e00ff */
[----:B------:R-:W-:Y:S01]  /*196b0*/  MOV R6, UR8 ;  /* 0x0000000800067c02 */ /* 0x000fe20008000f00 */
[----:B------:R-:W-:Y:S02]  /*196c0*/  IMAD.U32 R5, RZ, RZ, UR7 ;  /* 0x00000007ff057e24 */ /* 0x000fe4000f8e00ff */
[----:B------:R-:W-:Y:S02]  /*196d0*/  IMAD.U32 R7, RZ, RZ, UR9 ;  /* 0x00000009ff077e24 */ /* 0x000fe4000f8e00ff */
[----:B------:R-:W-:-:S02]  /*196e0*/  IMAD.U32 R10, RZ, RZ, UR4 ;  /* 0x00000004ff0a7e24 */ /* 0x000fc4000f8e00ff */
[----:B-1----:R-:W-:Y:S02]  /*196f0*/  IMAD.U32 R11, RZ, RZ, UR5 ;  /* 0x00000005ff0b7e24 */ /* 0x002fe4000f8e00ff */
[----:B------:R-:W-:Y:S02]  /*19700*/  IMAD.MOV.U32 R8, RZ, RZ, 0x70 ;  /* 0x00000070ff087424 */ /* 0x000fe400078e00ff */
[----:B------:R-:W-:Y:S02]  /*19710*/  IMAD.MOV.U32 R12, RZ, RZ, 0x1 ;  /* 0x00000001ff0c7424 */ /* 0x000fe400078e00ff */
[----:B0-----:R-:W-:-:S07]  /*19720*/  IMAD.MOV.U32 R13, RZ, RZ, RZ ;  /* 0x000000ffff0d7224 */ /* 0x001fce00078e00ff */
[----:B------:R-:W-:-:S07]  /*19730*/  LEPC R20, `(.L_x_5424) ;  /* 0x000000001014794e */ /* 0x000fce0000000000 */
[----:B--2---:R-:W-:Y:S05]  /*19740*/  CALL.ABS.NOINC R2 ;  /* 0x0000000002007343 */ /* 0x004fea0003c00000 */
.L_x_5424:
        /* <DEDUP_REMOVED lines=15> */
.L_x_5423:
[----:B------:R-:W-:Y:S05]  /*19840*/  BSYNC B6 ;  /* 0x0000000000067941 */ /* 0x000fea0003800000 */
.L_x_5422:
[----:B------:R-:W2:Y:S01]  /*19850*/  LDL R34, [R1+0x20] ;  /* 0x0000200001227983 */ /* 0x000ea20000100800 */
[----:B------:R-:W-:Y:S01]  /*19860*/  ULDC.64 UR4, c[0x0][0x9f8] ;  /* 0x00027e0000047ab9 */ /* 0x000fe20000000a00 */
[----:B------:R-:W0:Y:S02]  /*19870*/  LDC R8, c[0x0][0x430] ;  /* 0x00010c00ff087b82 */ /* 0x000e240000000800 */
[----:B------:R-:W3:Y:S01]  /*19880*/  LDL R20, [R1] ;  /* 0x0000000001147983 */ /* 0x000ee20000100800 */
[----:B------:R-:W-:Y:S01]  /*19890*/  ISETP.NE.U32.AND P0, PT, RZ, UR4, PT ;  /* 0x00000004ff007c0c */ /* 0x000fe2000bf05070 */
[----:B------:R-:W4:Y:S03]  /*198a0*/  S2R R21, SR_TID.X ;  /* 0x0000000000157919 */ /* 0x000f260000002100 */
[----:B------:R-:W-:-:S13]  /*198b0*/  ISETP.NE.AND.EX P0, PT, RZ, UR5, PT, P0 ;  /* 0x00000005ff007c0c */ /* 0x000fda000bf05300 */
[----:B------:R-:W-:Y:S02]  /*198c0*/  @P0 IADD3 R2, P1, R22, UR4, RZ ;  /* 0x0000000416020c10 */ /* 0x000fe4000ff3e0ff */
[----:B------:R-:W-:Y:S01]  /*198d0*/  MOV R36, RZ ;  /* 0x000000ff00247202 */ /* 0x000fe20000000f00 */
[----:B------:R-:W-:Y:S01]  /*198e0*/  IMAD.U32 R9, RZ, RZ, UR38 ;  /* 0x00000026ff097e24 */ /* 0x000fe2000f8e00ff */
[----:B------:R-:W-:Y:S01]  /*198f0*/  @P0 IADD3.X R3, R33, UR5, RZ, P1, !PT ;  /* 0x0000000521030c10 */ /* 0x000fe20008ffe4ff */
[----:B------:R-:W-:-:S04]  /*19900*/  ULDC UR4, c[0x0][0x320] ;  /* 0x0000c80000047ab9 */ /* 0x000fc80000000800 */
[----:B------:R1:W3:Y:S01]  /*19910*/  @P0 LDG.E R29, desc[UR42][R2.64] ;  /* 0x0000002a021d0981 */ /* 0x0002e2000c1e1900 */
[----:B----4-:R-:W-:-:S04]  /*19920*/  LOP3.LUT R21, R21, 0x7f, RZ, 0xc0, !PT ;  /* 0x0000007f15157812 */ /* 0x010fc800078ec0ff */
[----:B------:R-:W-:Y:S02]  /*19930*/  SHF.R.U32.HI R0, RZ, 0x3, R21 ;  /* 0x00000003ff007819 */ /* 0x000fe40000011615 */
[----:B------:R-:W4:Y:S01]  /*19940*/  S2R R21, SR_TID.X ;  /* 0x0000000000157919 */ /* 0x000f220000002100 */
[----:B0-----:R-:W-:-:S13]  /*19950*/  ISETP.NE.AND P1, PT, R8, 0x1, PT ;  /* 0x000000010800780c */ /* 0x001fda0003f25270 */
[----:B------:R-:W0:Y:S08]  /*19960*/  @P1 LDC R5, c[0x0][0x434] ;  /* 0x00010d00ff051b82 */ /* 0x000e300000000800 */
[----:B------:R-:W0:Y:S01]  /*19970*/  @P1 LDC R4, c[0x0][0x438] ;  /* 0x00010e00ff041b82 */ /* 0x000e220000000800 */
[----:B----4-:R-:W-:-:S05]  /*19980*/  IMAD.SHL.U32 R21, R21, 0x10, RZ ;  /* 0x0000001015157824 */ /* 0x010fca00078e00ff */
[----:B------:R-:W-:Y:S02]  /*19990*/  LOP3.LUT R21, R0, 0x70, R21, 0xf8, !PT ;  /* 0x0000007000157812 */ /* 0x000fe400078ef815 */
[----:B------:R-:W-:Y:S02]  /*199a0*/  ISETP.NE.AND P2, PT, R9, 0x3, PT ;  /* 0x000000030900780c */ /* 0x000fe40003f45270 */
[----:B------:R-:W-:Y:S01]  /*199b0*/  LOP3.LUT R18, R18, 0xffffffdf, RZ, 0xc0, !PT ;  /* 0xffffffdf12127812 */ /* 0x000fe200078ec0ff */
[----:B------:R-:W-:Y:S01]  /*199c0*/  UMOV UR5, 0xffffffff ;  /* 0xffffffff00057882 */ /* 0x000fe20000000000 */
[----:B--2---:R-:W-:-:S04]  /*199d0*/  VIADD R0, R34, 0xffffffff ;  /* 0xffffffff22007836 */ /* 0x004fc80000000000 */
[----:B------:R-:W-:-:S05]  /*199e0*/  IMAD R37, R0, 0x60, R21 ;  /* 0x0000006000257824 */ /* 0x000fca00078e0215 */
[----:B---3--:R-:W-:-:S04]  /*199f0*/  ISETP.GE.AND P0, PT, R37, R20, PT ;  /* 0x000000142500720c */ /* 0x008fc80003f06270 */
[----:B------:R-:W-:Y:S01]  /*19a00*/  ISETP.GT.U32.OR P0, PT, R21, 0x5f, P0 ;  /* 0x0000005f1500780c */ /* 0x000fe20000704470 */
[----:B------:R-:W-:-:S12]  /*19a10*/  IMAD.IADD R37, R37, 0x1, R32 ;  /* 0x0000000125257824 */ /* 0x000fd800078e0220 */
[----:B-1----:R-:W1:Y:S01]  /*19a20*/  @!P0 LDC.64 R2, c[0x0][0x428] ;  /* 0x00010a00ff028b82 */ /* 0x002e620000000a00 */
[----:B0-----:R-:W-:-:S04]  /*19a30*/  @P1 IMAD.HI.U32 R5, R37, R5, RZ ;  /* 0x0000000525051227 */ /* 0x001fc800078e00ff */
[----:B------:R-:W-:Y:S01]  /*19a40*/  IMAD.MOV.U32 R6, RZ, RZ, R37 ;  /* 0x000000ffff067224 */ /* 0x000fe200078e0025 */
[----:B------:R-:W-:Y:S02]  /*19a50*/  @P1 SHF.R.U32.HI R6, RZ, R4, R5 ;  /* 0x00000004ff061219 */ /* 0x000fe40000011605 */
[----:B------:R-:W-:Y:S02]  /*19a60*/  SHF.R.S32.HI R34, RZ, 0x1f, R29 ;  /* 0x0000001fff227819 */ /* 0x000fe4000001141d */
[--C-:B------:R-:W-:Y:S01]  /*19a70*/  @!P0 SHF.R.S32.HI R5, RZ, 0x1f, R6.reuse ;  /* 0x0000001fff058819 */ /* 0x100fe20000011406 */
[----:B------:R-:W-:Y:S02]  /*19a80*/  @!P0 IMAD.MOV.U32 R4, RZ, RZ, R6 ;  /* 0x000000ffff048224 */ /* 0x000fe400078e0006 */
[-C--:B-1----:R-:W-:Y:S02]  /*19a90*/  @!P0 IMAD R7, R34, R2.reuse, RZ ;  /* 0x0000000222078224 */ /* 0x082fe400078e02ff */
[----:B------:R-:W-:-:S04]  /*19aa0*/  @!P0 IMAD.WIDE.U32 R4, R29, R2, R4 ;  /* 0x000000021d048225 */ /* 0x000fc800078e0004 */
[----:B------:R-:W-:Y:S02]  /*19ab0*/  @!P0 IMAD R7, R29, R3, R7 ;  /* 0x000000031d078224 */ /* 0x000fe400078e0207 */
[----:B------:R-:W0:Y:S02]  /*19ac0*/  @!P0 LDC.64 R2, c[0x0][0x418] ;  /* 0x00010600ff028b82 */ /* 0x000e240000000a00 */
[----:B------:R-:W-:Y:S01]  /*19ad0*/  @!P0 IMAD.IADD R7, R5, 0x1, R7 ;  /* 0x0000000105078824 */ /* 0x000fe200078e0207 */
[----:B0-----:R-:W-:-:S04]  /*19ae0*/  @!P0 LEA R2, P1, R4, R2, 0x2 ;  /* 0x0000000204028211 */ /* 0x001fc800078210ff */
[----:B------:R-:W-:-:S05]  /*19af0*/  @!P0 LEA.HI.X R3, R4, R3, R7, 0x2, P1 ;  /* 0x0000000304038211 */ /* 0x000fca00008f1407 */
[----:B------:R0:W5:Y:S01]  /*19b00*/  @!P0 LDG.E R36, desc[UR42][R2.64] ;  /* 0x0000002a02248981 */ /* 0x000162000c1e1900 */
[----:B------:R-:W-:Y:S02]  /*19b10*/  ISETP.GT.U32.AND P0, PT, R21, 0x5f, PT ;  /* 0x0000005f1500780c */ /* 0x000fe40003f04070 */
[----:B------:R-:W1:Y:S11]  /*19b20*/  S2R R21, SR_TID.X ;  /* 0x0000000000157919 */ /* 0x000e760000002100 */
[----:B------:R-:W-:-:S04]  /*19b30*/  @P0 LOP3.LUT R18, R18, 0x20, RZ, 0xfc, !PT ;  /* 0x0000002012120812 */ /* 0x000fc800078efcff */
[----:B------:R-:W-:Y:S01]  /*19b40*/  LOP3.LUT R18, R18, 0xffffffbf, RZ, 0xc0, !PT ;  /* 0xffffffbf12127812 */ /* 0x000fe200078ec0ff */
[----:B-1----:R-:W-:-:S05]  /*19b50*/  IMAD.SHL.U32 R21, R21, 0x8, RZ ;  /* 0x0000000815157824 */ /* 0x002fca00078e00ff */
[----:B------:R-:W-:-:S04]  /*19b60*/  LOP3.LUT R21, R21, 0x38, RZ, 0xc0, !PT ;  /* 0x0000003815157812 */ /* 0x000fc800078ec0ff */
[----:B------:R-:W-:-:S04]  /*19b70*/  LOP3.LUT R11, R21, 0x40, RZ, 0xfc, !PT ;  /* 0x00000040150b7812 */ /* 0x000fc800078efcff */
[----:B------:R-:W-:Y:S02]  /*19b80*/  ISETP.GE.AND P4, PT, R11, UR4, PT ;  /* 0x000000040b007c0c */ /* 0x000fe4000bf86270 */
[----:B------:R-:W-:Y:S02]  /*19b90*/  @P2 LOP3.LUT R18, R18, 0x40, RZ, 0xfc, !PT ;  /* 0x0000004012122812 */ /* 0x000fe400078efcff */
[C---:B------:R-:W-:Y:S02]  /*19ba0*/  LOP3.LUT R10, R21.reuse, 0x80, RZ, 0xfc, !PT ;  /* 0x00000080150a7812 */ /* 0x040fe400078efcff */
[----:B------:R-:W-:Y:S02]  /*19bb0*/  LOP3.LUT R18, R18, 0xfffffff7, RZ, 0xc0, !PT ;  /* 0xfffffff712127812 */ /* 0x000fe400078ec0ff */
[----:B------:R-:W-:Y:S02]  /*19bc0*/  ISETP.GE.AND P3, PT, R10, UR4, PT ;  /* 0x000000040a007c0c */ /* 0x000fe4000bf66270 */
[----:B------:R-:W-:-:S03]  /*19bd0*/  ISETP.GE.AND P0, PT, R21, UR4, PT ;  /* 0x0000000415007c0c */ /* 0x000fc6000bf06270 */
[----:B------:R-:W-:-:S04]  /*19be0*/  @P4 LOP3.LUT R18, R18, 0x8, RZ, 0xfc, !PT ;  /* 0x0000000812124812 */ /* 0x000fc800078efcff */
[----:B------:R-:W-:Y:S02]  /*19bf0*/  LOP3.LUT R18, R18, 0xffffffef, RZ, 0xc0, !PT ;  /* 0xffffffef12127812 */ /* 0x000fe400078ec0ff */
[----:B------:R-:W-:Y:S02]  /*19c00*/  LOP3.LUT R9, R21, 0xc0, RZ, 0xfc, !PT ;  /* 0x000000c015097812 */ /* 0x000fe400078efcff */
[----:B------:R-:W-:Y:S02]  /*19c10*/  LOP3.LUT R18, R18, 0xfffffffb, RZ, 0xc0, !PT ;  /* 0xfffffffb12127812 */ /* 0x000fe400078ec0ff */
[----:B------:R-:W-:Y:S02]  /*19c20*/  ISETP.GE.AND P1, PT, R9, UR4, PT ;  /* 0x0000000409007c0c */ /* 0x000fe4000bf26270 */
[----:B------:R-:W-:-:S04]  /*19c30*/  @P3 LOP3.LUT R18, R18, 0x4, RZ, 0xfc, !PT ;  /* 0x0000000412123812 */ /* 0x000fc800078efcff */
[----:B------:R-:W-:Y:S01]  /*19c40*/  @P0 LOP3.LUT R18, R18, 0x10, RZ, 0xfc, !PT ;  /* 0x0000001012120812 */ /* 0x000fe200078efcff */
[----:B------:R-:W-:-:S03]  /*19c50*/  IMAD.MOV R4, RZ, RZ, -R6 ;  /* 0x000000ffff047224 */ /* 0x000fc600078e0a06 */
[----:B------:R-:W-:Y:S01]  /*19c60*/  LOP3.LUT R18, R18, 0xfffffffd, RZ, 0xc0, !PT ;  /* 0xfffffffd12127812 */ /* 0x000fe200078ec0ff */
[----:B------:R-:W-:-:S03]  /*19c70*/  IMAD R37, R8, R4, R37 ;  /* 0x0000000408257224 */ /* 0x000fc600078e0225 */
[----:B------:R-:W-:Y:S01]  /*19c80*/  @P1 LOP3.LUT R18, R18, 0x2, RZ, 0xfc, !PT ;  /* 0x0000000212121812 */ /* 0x000fe200078efcff */
[----:B0-----:R-:W-:Y:S06]  /*19c90*/  BRA.DIV UR5, `(.L_x_5425) ;  /* 0x0000006205747947 */ /* 0x001fec000b800000 */
.L_x_5590:
[----:B------:R-:W-:Y:S01]  /*19ca0*/  SEL R6, RZ, 0x1, P0 ;  /* 0x00000001ff067807 */ /* 0x000fe20000000000 */
[----:B------:R-:W-:Y:S06]  /*19cb0*/  @!P2 BRA `(.L_x_5426) ;  /* 0x000000000004a947 */ /* 0x000fec0003800000 */
[----:B------:R-:W-:Y:S01]  /*19cc0*/  BPT.TRAP 0x1 ;  /* 0x000000040000795c */ /* 0x000fe20000300000 */
.L_x_5426:
[----:B------:R-:W-:Y:S01]  /*19cd0*/  IMAD R33, R0, -0x60, R20 ;  /* 0xffffffa000217824 */ /* 0x000fe200078e0214 */
[----:B------:R-:W-:Y:S01]  /*19ce0*/  SHF.L.U32 R0, R23, 0x1f, RZ ;  /* 0x0000001f17007819 */ /* 0x000fe200000006ff */
[----:B------:R-:W-:Y:S01]  /*19cf0*/  IMAD R22, R19, 0x8, R16 ;  /* 0x0000000813167824 */ /* 0x000fe200078e0210 */
[----:B------:R-:W-:Y:S03]  /*19d00*/  BSSY B0, `(.L_x_5427) ;  /* 0x0000003000007945 */ /* 0x000fe60003800000 */
[----:B------:R-:W0:Y:S02]  /*19d10*/  SYNCS.PHASECHK.TRANS64.TRYWAIT P0, [R22+URZ+0x22840], R0 ;  /* 0x02284000160075a7 */ /* 0x000e24000800017f */
[----:B0-----:R-:W-:Y:S05]  /*19d20*/  @!P0 BRA `(.L_x_5428) ;  /* 0x0000006000848947 */ /* 0x001fea0003800000 */
.L_x_5591:
[----:B------:R-:W-:Y:S05]  /*19d30*/  BSYNC B0 ;  /* 0x0000000000007941 */ /* 0x000fea0003800000 */
.L_x_5427:
        /* <DEDUP_REMOVED lines=36> */
[----:B------:R-:W-:-:S03]  /*19f80*/  @P0 LEA R7, R5, R16, 0x1 ;  /* 0x0000001005070211 */ /* 0x000fc600078e08ff */
        /* <DEDUP_REMOVED lines=50> */
.L_x_5605:
[----:B------:R-:W-:-:S13]  /*1a2b0*/  ISETP.GE.AND P0, PT, R33, 0x51, PT ;  /* 0x000000512100780c */ /* 0x000fda0003f06270 */
[----:B01----:R-:W-:Y:S02]  /*1a2c0*/  @P0 LEA R2, P1, R8, R0, 0x1 ;  /* 0x0000000008020211 */ /* 0x003fe400078208ff */
[----:B------:R-:W-:-:S03]  /*1a2d0*/  @P0 LEA R5, R5, R16, 0x1 ;  /* 0x0000001005050211 */ /* 0x000fc600078e08ff */
[----:B------:R-:W-:-:S05]  /*1a2e0*/  @P0 IMAD.X R3, RZ, RZ, R4, P1 ;  /* 0x000000ffff030224 */ /* 0x000fca00008e0604 */
[----:B------:R-:W-:Y:S01]  /*1a2f0*/  @!PT LDS RZ, [RZ] ;  /* 0x00000000fffff984 */ /* 0x000fe20000000800 */
[----:B------:R-:W-:Y:S01]  /*1a300*/  @!PT LDS RZ, [RZ] ;  /* 0x00000000fffff984 */ /* 0x000fe20000000800 */
[----:B------:R-:W-:Y:S01]  /*1a310*/  @!PT LDS RZ, [RZ] ;  /* 0x00000000fffff984 */ /* 0x000fe20000000800 */
[----:B------:R0:W-:Y:S01]  /*1a320*/  @P0 LDGSTS.E.BYPASS.LTC128B.128 [R5+0x1ec00], desc[UR42][R2.64], !P2 ;  /* 0x1ec0000002050fae */ /* 0x0001e2000d101d6a */
[----:B------:R-:W-:Y:S01]  /*1a330*/  PLOP3.LUT P0, PT, PT, PT, PT, 0x80, 0x0 ;  /* 0x000000000000781c */ /* 0x000fe20003f0f070 */
[----:B------:R-:W-:-:S12]  /*1a340*/  NOP ;  /* 0x0000000000007918 */ /* 0x000fd80000000000 */
.L_x_5430:
        /* <DEDUP_REMOVED lines=11> */
.L_x_5431:
[----:B------:R1:W5:Y:S01]  /*1a400*/  LDL.LU R4, [R1+0x14] ;  /* 0x0000140001047983 */ /* 0x0003620000300800 */
[----:B------:R-:W-:Y:S01]  /*1a410*/  LOP3.LUT P0, RZ, R18, 0x4, RZ, 0xc0, !PT ;  /* 0x0000000412ff7812 */ /* 0x000fe2000780c0ff */
[----:B------:R1:W-:Y:S02]  /*1a420*/  SYNCS.ARRIVE.TRANS64.A1T0 RZ, [R22+URZ+0x22830], RZ ;  /* 0x022830ff16ff79a7 */ /* 0x0003e4000810003f */
[----:B0-----:R1:W5:Y:S10]  /*1a430*/  LDL.LU R3, [R1+0x8] ;  /* 0x0000080001037983 */ /* 0x0013740000300800 */
[----:B------:R-:W-:Y:S05]  /*1a440*/  WARPSYNC.ALL ;  /* 0x0000000000007948 */ /* 0x000fea0003800000 */
[----:B------:R-:W-:Y:S01]  /*1a450*/  ULDC.64 UR4, c[0x0][0xa00] ;  /* 0x0002800000047ab9 */ /* 0x000fe20000000a00 */
[----:B------:R-:W-:Y:S01]  /*1a460*/  SEL R2, RZ, 0x4, P0 ;  /* 0x00000004ff027807 */ /* 0x000fe20000000000 */
[----:B------:R-:W-:Y:S01]  /*1a470*/  BSSY B6, `(.L_x_5432) ;  /* 0x0000029000067945 */ /* 0x000fe20003800000 */
[----:B------:R-:W-:Y:S01]  /*1a480*/  BAR.SYNC.DEFER_BLOCKING 0x8, 0x180 ;  /* 0x0206000000007b1d */ /* 0x000fe20000010000 */
[----:B------:R-:W-:Y:S02]  /*1a490*/  ISETP.NE.U32.AND P0, PT, RZ, UR4, PT ;  /* 0x00000004ff007c0c */ /* 0x000fe4000bf05070 */
[----:B------:R-:W-:-:S02]  /*1a4a0*/  LOP3.LUT P2, RZ, R18, 0x8, RZ, 0xc0, !PT ;  /* 0x0000000812ff7812 */ /* 0x000fc4000784c0ff */
[----:B------:R-:W-:Y:S01]  /*1a4b0*/  ISETP.NE.AND.EX P0, PT, RZ, UR5, PT, P0 ;  /* 0x00000005ff007c0c */ /* 0x000fe2000bf05300 */
[----:B------:R-:W-:Y:S01]  /*1a4c0*/  ULDC.64 UR4, c[0x0][0x298] ;  /* 0x0000a60000047ab9 */ /* 0x000fe20000000a00 */
[----:B------:R-:W-:Y:S02]  /*1a4d0*/  LOP3.LUT P1, RZ, R18, 0x2, RZ, 0xc0, !PT ;  /* 0x0000000212ff7812 */ /* 0x000fe4000782c0ff */
[----:B------:R-:W-:Y:S02]  /*1a4e0*/  SEL R0, RZ, 0x2, P2 ;  /* 0x00000002ff007807 */ /* 0x000fe40001000000 */
[----:B------:R-:W-:Y:S02]  /*1a4f0*/  SEL R5, R35, RZ, !P0 ;  /* 0x000000ff23057207 */ /* 0x000fe40004000000 */
[----:B------:R-:W-:Y:S02]  /*1a500*/  IADD3 R0, R2, R0, R6 ;  /* 0x0000000002007210 */ /* 0x000fe40007ffe006 */
[----:B------:R-:W-:Y:S01]  /*1a510*/  SEL R35, RZ, 0x8, P1 ;  /* 0x00000008ff237807 */ /* 0x000fe20000800000 */
[----:B------:R0:W-:Y:S04]  /*1a520*/  STL [R1], R5 ;  /* 0x0000000501007387 */ /* 0x0001e80000100800 */
[----:B------:R-:W-:Y:S01]  /*1a530*/  IMAD.IADD R35, R0, 0x1, R35 ;  /* 0x0000000100237824 */ /* 0x000fe200078e0223 */
[----:B-----5:R-:W-:-:S02]  /*1a540*/  SEL R2, R4, RZ, !P0 ;  /* 0x000000ff04027207 */ /* 0x020fc40004000000 */
[----:B------:R-:W-:Y:S01]  /*1a550*/  SHF.R.S32.HI R0, RZ, 0x1f, R3 ;  /* 0x0000001fff007819 */ /* 0x000fe20000011403 */
[C---:B0-----:R-:W-:Y:S02]  /*1a560*/  IMAD.WIDE.U32 R4, R3.reuse, UR4, RZ ;  /* 0x0000000403047c25 */ /* 0x041fe4000f8e00ff */
[----:B------:R0:W-:Y:S02]  /*1a570*/  STL [R1+0x14], R2 ;  /* 0x0000140201007387 */ /* 0x0001e40000100800 */
[----:B------:R-:W-:Y:S02]  /*1a580*/  IMAD R0, R0, UR4, RZ ;  /* 0x0000000400007c24 */ /* 0x000fe4000f8e02ff */
[----:B------:R2:W-:Y:S02]  /*1a590*/  STL.64 [R1+0x18], R4 ;  /* 0x0000180401007387 */ /* 0x0005e40000100a00 */
[----:B------:R-:W-:Y:S02]  /*1a5a0*/  IMAD R0, R3, UR5, R0 ;  /* 0x0000000503007c24 */ /* 0x000fe4000f8e0200 */
[----:B0-----:R-:W-:-:S02]  /*1a5b0*/  VIADD R2, R16, 0x18400 ;  /* 0x0001840010027836 */ /* 0x001fc40000000000 */
[----:B------:R-:W-:-:S03]  /*1a5c0*/  IMAD.IADD R0, R5, 0x1, R0 ;  /* 0x0000000105007824 */ /* 0x000fc600078e0200 */
[----:B------:R-:W-:Y:S02]  /*1a5d0*/  LOP3.LUT P0, RZ, R2, 0x3ff, RZ, 0xc0, !PT ;  /* 0x000003ff02ff7812 */ /* 0x000fe4000780c0ff */
[----:B------:R2:W-:Y:S11]  /*1a5e0*/  STL [R1+0x8], R0 ;  /* 0x0000080001007387 */ /* 0x0005f60000100800 */
[----:B--2---:R-:W-:Y:S05]  /*1a5f0*/  @!P0 BRA `(.L_x_5433) ;  /* 0x0000000000408947 */ /* 0x004fea0003800000 */
        /* <DEDUP_REMOVED lines=16> */
.L_x_5433:
[----:B------:R-:W-:Y:S05]  /*1a700*/  BSYNC B6 ;  /* 0x0000000000067941 */ /* 0x000fea0003800000 */
.L_x_5432:
[----:B------:R-:W2:Y:S01]  /*1a710*/  LDL.LU R0, [R1+0x8] ;  /* 0x0000080001007983 */ /* 0x000ea20000300800 */
[----:B------:R-:W-:Y:S01]  /*1a720*/  ULDC.64 UR4, c[0x0][0x2d8] ;  /* 0x0000b60000047ab9 */ /* 0x000fe20000000a00 */
[----:B------:R-:W0:Y:S02]  /*1a730*/  LDC R7, c[0x0][0x448] ;  /* 0x00011200ff077b82 */ /* 0x000e240000000800 */
[----:B------:R-:W2:Y:S04]  /*1a740*/  LDL.LU.64 R2, [R1+0x18] ;  /* 0x0000180001027983 */ /* 0x000ea80000300a00 */
[----:B------:R-:W3:Y:S04]  /*1a750*/  LDL.LU R20, [R1+0x14] ;  /* 0x0000140001147983 */ /* 0x000ee80000300800 */
[----:B------:R-:W4:Y:S04]  /*1a760*/  LDL.LU R21, [R1] ;  /* 0x0000000001157983 */ /* 0x000f280000300800 */
[----:B------:R0:W5:Y:S02]  /*1a770*/  LDL R8, [R1+0x4] ;  /* 0x0000040001087983 */ /* 0x0001640000100800 */
[----:B0-----:R-:W-:-:S13]  /*1a780*/  ISETP.NE.AND P0, PT, R7, 0x1, PT ;  /* 0x000000010700780c */ /* 0x001fda0003f05270 */
[----:B------:R-:W0:Y:S01]  /*1a790*/  @P0 LDC R6, c[0x0][0x44c] ;  /* 0x00011300ff060b82 */ /* 0x000e220000000800 */
        /* <DEDUP_REMOVED lines=17> */
[----:B------:R-:W-:Y:S02]  /*1a8b0*/  IMAD R5, R25, 0x80, R20 ;  /* 0x0000008019057824 */ /* 0x000fe400078e0214 */
[----:B------:R2:W5:Y:S02]  /*1a8c0*/  LDL R20, [R1+0xc] ;  /* 0x00000c0001147983 */ /* 0x0005640000100800 */
        /* <DEDUP_REMOVED lines=11> */
[----:B------:R-:W-:-:S03]  /*1a980*/  ULDC.64 UR4, c[0x0][0x2c8] ;  /* 0x0000b20000047ab9 */ /* 0x000fc60000000a00 */
[----:B------:R-:W-:Y:S01]  /*1a990*/  IADD3 R3, R3, R5, RZ ;  /* 0x0000000503037210 */ /* 0x000fe20007ffe0ff */
        /* <DEDUP_REMOVED lines=11> */
[----:B0-----:R-:W-:-:S02]  /*1aa50*/  LOP3.LUT R21, R21, 0x7f, RZ, 0xc0, !PT ;  /* 0x0000007f15157812 */ /* 0x001fc400078ec0ff */
[----:B------:R-:W-:Y:S02]  /*1aa60*/  ISETP.GE.AND P1, PT, R9, UR4, PT ;  /* 0x0000000409007c0c */ /* 0x000fe4000bf26270 */
[----:B------:R-:W-:Y:S01]  /*1aa70*/  SHF.R.U32.HI R10, RZ, 0x3, R21 ;  /* 0x00000003ff0a7819 */ /* 0x000fe20000011615 */
[----:B--2---:R-:W-:Y:S10]  /*1aa80*/  BRA.DIV UR5, `(.L_x_5434) ;  /* 0x0000005e05407947 */ /* 0x004ff4000b800000 */
[----:B------:R-:W0:Y:S01]  /*1aa90*/  SHFL.IDX PT, R3, R0, RZ, 0x181f ;  /* 0x00181fff00037589 */ /* 0x000e2200000e0000 */
[----:B-----5:R-:W-:Y:S02]  /*1aaa0*/  IMAD R5, R20, R7, RZ ;  /* 0x0000000714057224 */ /* 0x020fe400078e02ff */
[----:B------:R-:W-:Y:S01]  /*1aab0*/  IMAD R25, R25, 0x80, R10 ;  /* 0x0000008019197824 */ /* 0x000fe200078e020a */
[----:B------:R-:W2:Y:S03]  /*1aac0*/  SHFL.IDX PT, R2, R4, RZ, 0x181f ;  /* 0x00181fff04027589 */ /* 0x000ea600000e0000 */
[C---:B------:R-:W-:Y:S01]  /*1aad0*/  VIADD R6, R25.reuse, 0x10 ;  /* 0x0000001019067836 */ /* 0x040fe20000000000 */
[----:B------:R-:W-:-:S13]  /*1aae0*/  ISETP.GE.AND P0, PT, R25, R5, PT ;  /* 0x000000051900720c */ /* 0x000fda0003f06270 */
[----:B0-----:R-:W-:-:S05]  /*1aaf0*/  @!P0 LEA R3, P2, R9, R3, 0x1 ;  /* 0x0000000309038211 */ /* 0x001fca00078408ff */
[----:B--2---:R-:W-:-:S05]  /*1ab00*/  @!P0 IMAD.X R2, RZ, RZ, R2, P2 ;  /* 0x000000ffff028224 */ /* 0x004fca00010e0602 */
        /* <DEDUP_REMOVED lines=29> */
[----:B0-----:R-:W-:-:S04]  /*1ace0*/  @!P0 LEA R3, P2, R9, R3, 0x1 ;  /* 0x0000000309038211 */ /* 0x001fc800078408ff */
[----:B--2---:R-:W-:-:S04]  /*1acf0*/  @!P0 IADD3.X R2, RZ, R2, RZ, P2, !PT ;  /* 0x00000002ff028210 */ /* 0x004fc800017fe4ff */
        /* <DEDUP_REMOVED lines=27> */
[----:B------:R-:W3:Y:S04]  /*1aeb0*/  SHFL.IDX PT, R4, R4, 0x7, 0x181f ;  /* 0x00f81f0004047f89 */ /* 0x000ee800000e0000 */
[----:B------:R-:W4:Y:S01]  /*1aec0*/  SHFL.IDX PT, R0, R0, 0x7, 0x181f ;  /* 0x00f81f0000007f89 */ /* 0x000f2200000e0000 */
[----:B0-----:R-:W-:-:S05]  /*1aed0*/  @!P0 LEA R3, P2, R9, R3, 0x1 ;  /* 0x0000000309038211 */ /* 0x001fca00078408ff */
[----:B--2---:R-:W-:-:S05]  /*1aee0*/  @!P0 IMAD.X R2, RZ, RZ, R2, P2 ;  /* 0x000000ffff028224 */ /* 0x004fca00010e0602 */
[----:B------:R-:W-:-:S04]  /*1aef0*/  @!P0 LOP3.LUT R3, R3, R2, RZ, 0x3c, !PT ;  /* 0x0000000203038212 */ /* 0x000fc800078e3cff */
[----:B------:R-:W-:-:S04]  /*1af00*/  @!P0 LOP3.LUT R2, R3, R2, RZ, 0x3c, !PT ;  /* 0x0000000203028212 */ /* 0x000fc800078e3cff */
[----:B------:R-:W-:-:S05]  /*1af10*/  @!P0 LOP3.LUT R3, R3, R2, RZ, 0x3c, !PT ;  /* 0x0000000203038212 */ /* 0x000fca00078e3cff */
[----:B---34-:R2:W-:Y:S02]  /*1af20*/  @!P0 LDGSTS.E.BYPASS.LTC128B.128 [R8+0x1b400], desc[UR42][R2.64], !P1 ;  /* 0x1b40000002088fae */ /* 0x0185e4000c901d6a */
.L_x_5622:
[----:B------:R-:W-:-:S05]  /*1af30*/  VIADD R25, R25, 0x70 ;  /* 0x0000007019197836 */ /* 0x000fca0000000000 */
[----:B------:R-:W-:-:S13]  /*1af40*/  ISETP.GE.AND P0, PT, R25, R5, PT ;  /* 0x000000051900720c */ /* 0x000fda0003f06270 */
[----:B0-2---:R-:W-:-:S05]  /*1af50*/  @!P0 LEA R2, P2, R9, R0, 0x1 ;  /* 0x0000000009028211 */ /* 0x005fca00078408ff */
[----:B------:R-:W-:-:S05]  /*1af60*/  @!P0 IMAD.X R3, RZ, RZ, R4, P2 ;  /* 0x000000ffff038224 */ /* 0x000fca00010e0604 */
[----:B------:R-:W-:Y:S01]  /*1af70*/  @!PT LDS RZ, [RZ] ;  /* 0x00000000fffff984 */ /* 0x000fe20000000800 */
[----:B------:R-:W-:Y:S01]  /*1af80*/  @!PT LDS RZ, [RZ] ;  /* 0x00000000fffff984 */ /* 0x000fe20000000800 */
[----:B------:R-:W-:Y:S01]  /*1af90*/  @!PT LDS RZ, [RZ] ;  /* 0x00000000fffff984 */ /* 0x000fe20000000800 */
[----:B------:R0:W-:Y:S01]  /*1afa0*/  @!P0 LDGSTS.E.BYPASS.LTC128B.128 [R8+0x1bc00], desc[UR42][R2.64], !P1 ;  /* 0x1bc0000002088fae */ /* 0x0001e2000c901d6a */
[----:B------:R-:W-:Y:S01]  /*1afb0*/  PLOP3.LUT P0, PT, PT, PT, PT, 0x80, 0x0 ;  /* 0x000000000000781c */ /* 0x000fe20003f0f070 */
[----:B------:R-:W-:-:S12]  /*1afc0*/  NOP ;  /* 0x0000000000007918 */ /* 0x000fd80000000000 */
.L_x_5435:
        /* <DEDUP_REMOVED lines=10> */
[----:B------:R-:W-:-:S04]  /*1b070*/  LOP3.LUT R0, R0, 0xfffffffe, RZ, 0xc0, !PT ;  /* 0xfffffffe00007812 */ /* 0x000fc800078ec0ff */
[----:B------:R-:W-:-:S04]  /*1b080*/  IADD3 R0, R2, -R0, RZ ;  /* 0x8000000002007210 */ /* 0x000fc80007ffe0ff */
[----:B------:R-:W-:Y:S01]  /*1b090*/  SHF.L.U32 R3, R0, 0x1f, RZ ;  /* 0x0000001f00037819 */ /* 0x000fe200000006ff */
[----:B------:R-:W-:Y:S01]  /*1b0a0*/  NOP ;  /* 0x0000000000007918 */ /* 0x000fe20000000000 */
[----:B------:R0:W-:Y:S01]  /*1b0b0*/  SYNCS.ARRIVE.TRANS64.A1T0 RZ, [R16+URZ+0x22800], RZ ;  /* 0x022800ff10ff79a7 */ /* 0x0001e2000810003f */
[----:B------:R-:W-:Y:S01]  /*1b0c0*/  BSSY B0, `(.L_x_5436) ;  /* 0x0000003000007945 */ /* 0x000fe20003800000 */
[----:B------:R-:W2:Y:S03]  /*1b0d0*/  SYNCS.PHASECHK.TRANS64.TRYWAIT P0, [R16+URZ+0x22820], R3 ;  /* 0x02282003100075a7 */ /* 0x000ea6000800017f */
[----:B0-2---:R-:W-:Y:S05]  /*1b0e0*/  @!P0 BRA `(.L_x_5437) ;  /* 0x00000060004c8947 */ /* 0x005fea0003800000 */
.L_x_5623:
[----:B------:R-:W-:Y:S05]  /*1b0f0*/  BSYNC B0 ;  /* 0x0000000000007941 */ /* 0x000fea0003800000 */
.L_x_5436:
[----:B------:R-:W-:-:S05]  /*1b100*/  IMAD.U32 R0, RZ, RZ, UR38 ;  /* 0x00000026ff007e24 */ /* 0x000fca000f8e00ff */
[----:B------:R-:W-:-:S13]  /*1b110*/  ISETP.NE.AND P0, PT, R0, 0x3, PT ;  /* 0x000000030000780c */ /* 0x000fda0003f05270 */
[----:B------:R-:W-:Y:S05]  /*1b120*/  @!P0 BRA `(.L_x_5438) ;  /* 0x0000000000048947 */ /* 0x000fea0003800000 */
[----:B------:R-:W-:Y:S01]  /*1b130*/  BPT.TRAP 0x1 ;  /* 0x000000040000795c */ /* 0x000fe20000300000 */
.L_x_5438:
[----:B0-----:R-:W-:Y:S01]  /*1b140*/  SHF.L.U32 R3, R23, 0x1f, RZ ;  /* 0x0000001f17037819 */ /* 0x001fe200000006ff */
[----:B------:R-:W-:Y:S03]  /*1b150*/  BSSY B0, `(.L_x_5439) ;  /* 0x0000003000007945 */ /* 0x000fe60003800000 */
[----:B------:R-:W0:Y:S02]  /*1b160*/  SYNCS.PHASECHK.TRANS64.TRYWAIT P0, [R22+URZ+0x22860], R3 ;  /* 0x02286003160075a7 */ /* 0x000e24000800017f */
[----:B0-----:R-:W-:Y:S05]  /*1b170*/  @!P0 BRA `(.L_x_5440) ;  /* 0x00000060003c8947 */ /* 0x001fea0003800000 */
.L_x_5624:
[----:B------:R-:W-:Y:S05]  /*1b180*/  BSYNC B0 ;  /* 0x0000000000007941 */ /* 0x000fea0003800000 */
.L_x_5439:
[----:B------:R-:W2:Y:S01]  /*1b190*/  LDL.LU R0, [R1+0x28] ;  /* 0x0000280001007983 */ /* 0x000ea20000300800 */
[----:B------:R-:W-:Y:S01]  /*1b1a0*/  ULDC.64 UR4, c[0x0][0x328] ;  /* 0x0000ca0000047ab9 */ /* 0x000fe20000000a00 */
[----:B------:R-:W-:Y:S02]  /*1b1b0*/  ULDC.64 UR6, c[0x0][0x318] ;  /* 0x0000c60000067ab9 */ /* 0x000fe40000000a00 */
[----:B------:R-:W3:Y:S01]  /*1b1c0*/  LDL.LU R4, [R1+0x2c] ;  /* 0x00002c0001047983 */ /* 0x000ee20000300800 */
[----:B0-----:R-:W-:-:S04]  /*1b1d0*/  IMAD.WIDE.U32 R2, R37, UR4, RZ ;  /* 0x0000000425027c25 */ /* 0x001fc8000f8e00ff */
[----:B--2---:R-:W-:-:S04]  /*1b1e0*/  IMAD R0, R0, UR4, RZ ;  /* 0x0000000400007c24 */ /* 0x004fc8000f8e02ff */
[----:B------:R-:W-:Y:S01]  /*1b1f0*/  IMAD R5, R37, UR5, R0 ;  /* 0x0000000525057c24 */ /* 0x000fe2000f8e0200 */
[----:B------:R-:W-:-:S03]  /*1b200*/  ULDC.64 UR4, c[0x0][0x338] ;  /* 0x0000ce0000047ab9 */ /* 0x000fc60000000a00 */
[----:B------:R-:W-:Y:S02]  /*1b210*/  IMAD.IADD R3, R3, 0x1, R5 ;  /* 0x0000000103037824 */ /* 0x000fe400078e0205 */
[----:B---3--:R-:W-:Y:S02]  /*1b220*/  IMAD R5, R4, UR4, RZ ;  /* 0x0000000404057c24 */ /* 0x008fe4000f8e02ff */
        /* <DEDUP_REMOVED lines=15> */
[----:B------:R-:W2:Y:S01]  /*1b320*/  SHFL.IDX PT, R14, R5, RZ, 0x181f ;  /* 0x00181fff050e7589 */ /* 0x000ea200000e0000 */
[----:B------:R-:W-:Y:S02]  /*1b330*/  ISETP.NE.U32.AND P3, PT, R7, 0x1, PT ;  /* 0x000000010700780c */ /* 0x000fe40003f65070 */
[----:B------:R-:W-:Y:S01]  /*1b340*/  LOP3.LUT P1, RZ, R35, 0x4, RZ, 0xc0, !PT ;  /* 0x0000000423ff7812 */ /* 0x000fe2000782c0ff */
        /* <DEDUP_REMOVED lines=41> */
[----:B------:R-:W-:Y:S04]  /*1b5e0*/  SHFL.IDX PT, R14, R5, 0x4, 0x181f ;  /* 0x00981f00050e7f89 */ /* 0x000fe800000e0000 */
[----:B0-----:R-:W0:Y:S02]  /*1b5f0*/  SHFL.IDX PT, R3, R6, 0x3, 0x181f ;  /* 0x00781f0006037f89 */ /* 0x001e2400000e0000 */
[----:B0-----:R-:W-:Y:S02]  /*1b600*/  IADD3.X R9, RZ, R3, RZ, P4, !PT ;  /* 0x00000003ff097210 */ /* 0x001fe400027fe4ff */
[C---:B------:R-:W-:Y:S01]  /*1b610*/  ISETP.LT.OR P4, PT, R33.reuse, 0x31, P3 ;  /* 0x000000312100780c */ /* 0x040fe20001f81670 */
[----:B------:R-:W0:Y:S04]  /*1b620*/  SHFL.IDX PT, R3, R6, 0x4, 0x181f ;  /* 0x00981f0006037f89 */ /* 0x000e2800000e0000 */
[----:B------:R-:W2:Y:S08]  /*1b630*/  SHFL.IDX PT, R6, R6, 0x5, 0x181f ;  /* 0x00b81f0006067f89 */ /* 0x000eb000000e0000 */
        /* <DEDUP_REMOVED lines=8> */
[----:B------:R3:W4:Y:S02]  /*1b6c0*/  SHFL.IDX PT, R14, R5, 0x5, 0x181f ;  /* 0x00b81f00050e7f89 */ /* 0x00072400000e0000 */
        /* <DEDUP_REMOVED lines=9> */
.L_x_5638:
[C---:B------:R-:W-:Y:S02]  /*1b760*/  ISETP.LT.OR P3, PT, R33.reuse, 0x51, P3 ;  /* 0x000000512100780c */ /* 0x040fe40001f61670 */
[C---:B------:R-:W-:Y:S02]  /*1b770*/  ISETP.LT.OR P2, PT, R33.reuse, 0x51, !P2 ;  /* 0x000000512100780c */ /* 0x040fe40005741670 */
[C---:B------:R-:W-:Y:S02]  /*1b780*/  ISETP.LT.OR P1, PT, R33.reuse, 0x51, !P1 ;  /* 0x000000512100780c */ /* 0x040fe40004f21670 */
[----:B0--3--:R-:W-:Y:S02]  /*1b790*/  IADD3 R2, P4, R14, R0, RZ ;  /* 0x000000000e027210 */ /* 0x009fe40007f9e0ff */
        /* <DEDUP_REMOVED lines=11> */
.L_x_5442:
        /* <DEDUP_REMOVED lines=11> */
.L_x_5443:
[----:B------:R-:W2:Y:S01]  /*1b900*/  LDL.LU R2, [R1+0x20] ;  /* 0x0000200001027983 */ /* 0x000ea20000300800 */
[----:B------:R0:W-:Y:S01]  /*1b910*/  SYNCS.ARRIVE.TRANS64.A1T0 RZ, [R22+URZ+0x22850], RZ ;  /* 0x022850ff16ff79a7 */ /* 0x0001e2000810003f */
[----:B------:R-:W-:Y:S01]  /*1b920*/  BSSY B0, `(.L_x_5444) ;  /* 0x00000dc000007945 */ /* 0x000fe20003800000 */
[----:B--2---:R-:W-:-:S05]  /*1b930*/  VIADD R10, R2, 0xfffffffe ;  /* 0xfffffffe020a7836 */ /* 0x004fca0000000000 */
[----:B------:R-:W-:-:S13]  /*1b940*/  ISETP.GE.AND P0, PT, R10, R31, PT ;  /* 0x0000001f0a00720c */ /* 0x000fda0003f06270 */
[----:B0-----:R-:W-:Y:S05]  /*1b950*/  @!P0 BRA `(.L_x_5445) ;  /* 0x0000000c00608947 */ /* 0x001fea0003800000 */
.L_x_5458:
[----:B0-----:R-:W0:Y:S01]  /*1b960*/  S2R R2, SR_TID.X ;  /* 0x0000000000027919 */ /* 0x001e220000002100 */
[----:B--2---:R-:W2:Y:S01]  /*1b970*/  LDC R8, c[0x0][0x430] ;  /* 0x00010c00ff087b82 */ /* 0x004ea20000000800 */
[----:B------:R-:W-:Y:S01]  /*1b980*/  IMAD R9, R10, 0x60, R32 ;  /* 0x000000600a097824 */ /* 0x000fe200078e0220 */
[----:B------:R-:W-:Y:S01]  /*1b990*/  IADD3 R19, R19, 0x1, RZ ;  /* 0x0000000113137810 */ /* 0x000fe20007ffe0ff */
[----:B---3--:R-:W3:Y:S01]  /*1b9a0*/  S2R R4, SR_TID.X ;  /* 0x0000000000047919 */ /* 0x008ee20000002100 */
[----:B--2---:R-:W-:Y:S02]  /*1b9b0*/  ISETP.NE.AND P0, PT, R8, 0x1, PT ;  /* 0x000000010800780c */ /* 0x004fe40003f05270 */
[----:B0-----:R-:W-:Y:S01]  /*1b9c0*/  LOP3.LUT R2, R2, 0x7f, RZ, 0xc0, !PT ;  /* 0x0000007f02027812 */ /* 0x001fe200078ec0ff */
[----:B---3--:R-:W-:-:S03]  /*1b9d0*/  IMAD.SHL.U32 R4, R4, 0x10, RZ ;  /* 0x0000001004047824 */ /* 0x008fc600078e00ff */
[----:B------:R-:W-:-:S07]  /*1b9e0*/  SHF.R.U32.HI R2, RZ, 0x3, R2 ;  /* 0x00000003ff027819 */ /* 0x000fce0000011602 */
[----:B------:R-:W0:Y:S01]  /*1b9f0*/  @P0 LDC R3, c[0x0][0x438] ;  /* 0x00010e00ff030b82 */ /* 0x000e220000000800 */
[----:B------:R-:W-:-:S04]  /*1ba00*/  LOP3.LUT R4, R2, 0x70, R4, 0xf8, !PT ;  /* 0x0000007002047812 */ /* 0x000fc800078ef804 */
[----:B------:R-:W-:-:S03]  /*1ba10*/  ISETP.GT.U32.AND P1, PT, R4, 0x5f, PT ;  /* 0x0000005f0400780c */ /* 0x000fc60003f24070 */
[----:B------:R-:W2:Y:S01]  /*1ba20*/  @P0 LDC R2, c[0x0][0x434] ;  /* 0x00010d00ff020b82 */ /* 0x000ea20000000800 */
[----:B------:R-:W-:-:S04]  /*1ba30*/  IMAD.IADD R9, R4, 0x1, R9 ;  /* 0x0000000104097824 */ /* 0x000fc800078e0209 */
[----:B------:R-:W-:-:S05]  /*1ba40*/  IMAD.MOV.U32 R11, RZ, RZ, R9 ;  /* 0x000000ffff0b7224 */ /* 0x000fca00078e0009 */
[----:B------:R-:W3:Y:S08]  /*1ba50*/  @!P1 LDC.64 R4, c[0x0][0x428] ;  /* 0x00010a00ff049b82 */ /* 0x000ef00000000a00 */
[----:B------:R-:W4:Y:S01]  /*1ba60*/  @!P1 LDC.64 R6, c[0x0][0x418] ;  /* 0x00010600ff069b82 */ /* 0x000f220000000a00 */
[----:B--2---:R-:W-:-:S05]  /*1ba70*/  @P0 IMAD.HI.U32 R2, R9, R2, RZ ;  /* 0x0000000209020227 */ /* 0x004fca00078e00ff */
[----:B0-----:R-:W-:-:S04]  /*1ba80*/  @P0 SHF.R.U32.HI R11, RZ, R3, R2 ;  /* 0x00000003ff0b0219 */ /* 0x001fc80000011602 */
[----:B------:R-:W-:Y:S01]  /*1ba90*/  @!P1 SHF.R.S32.HI R3, RZ, 0x1f, R11 ;  /* 0x0000001fff039819 */ /* 0x000fe2000001140b */
[----:B---3--:R-:W-:-:S04]  /*1baa0*/  @!P1 IMAD R2, R34, R4, RZ ;  /* 0x0000000422029224 */ /* 0x008fc800078e02ff */
[----:B------:R-:W-:Y:S02]  /*1bab0*/  @!P1 IMAD R5, R29, R5, R2 ;  /* 0x000000051d059224 */ /* 0x000fe400078e0202 */
[----:B------:R-:W-:-:S04]  /*1bac0*/  @!P1 IMAD.MOV.U32 R2, RZ, RZ, R11 ;  /* 0x000000ffff029224 */ /* 0x000fc800078e000b */
[----:B------:R-:W-:-:S04]  /*1bad0*/  @!P1 IMAD.WIDE.U32 R2, R29, R4, R2 ;  /* 0x000000041d029225 */ /* 0x000fc800078e0002 */
[----:B------:R-:W-:Y:S01]  /*1bae0*/  @!P1 IMAD.IADD R5, R5, 0x1, R3 ;  /* 0x0000000105059824 */ /* 0x000fe200078e0203 */
[C---:B----4-:R-:W-:Y:S01]  /*1baf0*/  @!P1 LEA R6, P0, R2.reuse, R6, 0x2 ;  /* 0x0000000602069211 */ /* 0x050fe200078010ff */
[----:B------:R-:W-:Y:S02]  /*1bb00*/  IMAD.MOV.U32 R4, RZ, RZ, RZ ;  /* 0x000000ffff047224 */ /* 0x000fe400078e00ff */
[----:B------:R-:W-:Y:S01]  /*1bb10*/  IMAD.U32 R12, RZ, RZ, UR38 ;  /* 0x00000026ff0c7e24 */ /* 0x000fe2000f8e00ff */
        /* <DEDUP_REMOVED lines=8> */
[----:B------:R-:W-:Y:S01]  /*1bba0*/  IMAD.MOV.U32 R2, RZ, RZ, R10 ;  /* 0x000000ffff027224 */ /* 0x000fe200078e000a */
[----:B------:R-:W-:Y:S01]  /*1bbb0*/  SEL R19, R19, RZ, P0 ;  /* 0x000000ff13137207 */ /* 0x000fe20000000000 */
[----:B------:R-:W-:-:S02]  /*1bbc0*/  IMAD R5, R8, R5, R9 ;  /* 0x0000000508057224 */ /* 0x000fc400078e0209 */
[----:B------:R-:W-:Y:S01]  /*1bbd0*/  VIADD R10, R10, 0xffffffff ;  /* 0xffffffff0a0a7836 */ /* 0x000fe20000000000 */
[----:B------:R-:W-:Y:S01]  /*1bbe0*/  ISETP.GT.AND P2, PT, R2, R31, PT ;  /* 0x0000001f0200720c */ /* 0x000fe20003f44270 */
[----:B0-----:R-:W-:-:S12]  /*1bbf0*/  @!P1 BRA `(.L_x_5446) ;  /* 0x0000000000049947 */ /* 0x001fd80003800000 */
[----:B------:R-:W-:Y:S01]  /*1bc00*/  BPT.TRAP 0x1 ;  /* 0x000000040000795c */ /* 0x000fe20000300000 */
.L_x_5446:
[----:B------:R-:W-:Y:S01]  /*1bc10*/  IMAD R6, R19, 0x8, R16 ;  /* 0x0000000813067824 */ /* 0x000fe200078e0210 */
[----:B-1----:R-:W-:Y:S01]  /*1bc20*/  SHF.L.U32 R22, R23, 0x1f, RZ ;  /* 0x0000001f17167819 */ /* 0x002fe200000006ff */
[----:B------:R-:W-:Y:S01]  /*1bc30*/  BSSY B1, `(.L_x_5447) ;  /* 0x0000004000017945 */ /* 0x000fe20003800000 */
[----:B------:R-:W-:Y:S02]  /*1bc40*/  SHF.R.S32.HI R20, RZ, 0x1f, R5 ;  /* 0x0000001fff147819 */ /* 0x000fe40000011405 */
[----:B------:R-:W0:Y:S02]  /*1bc50*/  SYNCS.PHASECHK.TRANS64.TRYWAIT P0, [R6+URZ+0x22840], R22 ;  /* 0x02284016060075a7 */ /* 0x000e24000800017f */
[----:B0-----:R-:W-:Y:S05]  /*1bc60*/  @!P0 BRA `(.L_x_5448) ;  /* 0x0000005c00dc8947 */ /* 0x001fea0003800000 */
.L_x_5639:
[----:B------:R-:W-:Y:S05]  /*1bc70*/  BSYNC B1 ;  /* 0x0000000000017941 */ /* 0x000fea0003800000 */
.L_x_5447:
        /* <DEDUP_REMOVED lines=22> */
[----:B------:R-:W-:-:S03]  /*1bde0*/  LEA R7, R7, R16, 0x1 ;  /* 0x0000001007077211 */ /* 0x000fc600078e08ff */
        /* <DEDUP_REMOVED lines=27> */
.L_x_5653:
        /* <DEDUP_REMOVED lines=8> */
.L_x_5450:
        /* <DEDUP_REMOVED lines=11> */
.L_x_5451:
[----:B------:R2:W-:Y:S01]  /*1c0d0*/  SYNCS.ARRIVE.TRANS64.A1T0 RZ, [R6+URZ+0x22830], RZ ;  /* 0x022830ff06ff79a7 */ /* 0x0005e2000810003f */
[----:B------:R-:W-:Y:S05]  /*1c0e0*/  @!P3 BRA `(.L_x_5452) ;  /* 0x000000000004b947 */ /* 0x000fea0003800000 */
[----:B------:R-:W-:Y:S01]  /*1c0f0*/  BPT.TRAP 0x1 ;  /* 0x000000040000795c */ /* 0x000fe20000300000 */
.L_x_5452:
[----:B------:R-:W3:Y:S01]  /*1c100*/  SYNCS.PHASECHK.TRANS64.TRYWAIT P0, [R6+URZ+0x22860], R22 ;  /* 0x02286016060075a7 */ /* 0x000ee2000800017f */
[----:B------:R-:W-:Y:S04]  /*1c110*/  BSSY B1, `(.L_x_5453) ;  /* 0x0000002000017945 */ /* 0x000fe80003800000 */
[----:B---3--:R-:W-:Y:S05]  /*1c120*/  @!P0 BRA `(.L_x_5454) ;  /* 0x0000006000648947 */ /* 0x008fea0003800000 */
.L_x_5654:
[----:B------:R-:W-:Y:S05]  /*1c130*/  BSYNC B1 ;  /* 0x0000000000017941 */ /* 0x000fea0003800000 */
.L_x_5453:
        /* <DEDUP_REMOVED lines=36> */
[----:B------:R-:W4:Y:S01]  /*1c380*/  SHFL.IDX PT, R14, R8, 0x2, 0x181f ;  /* 0x00581f00080e7f89 */ /* 0x000f2200000e0000 */
[----:B------:R-:W-:-:S05]  /*1c390*/  IADD3.X R5, RZ, R5, RZ, P0, !PT ;  /* 0x00000005ff057210 */ /* 0x000fca00007fe4ff */
[----:B------:R-:W-:Y:S04]  /*1c3a0*/  LDGSTS.E.BYPASS.LTC128B.128 [R7+0xc00], desc[UR42][R4.64], !P5 ;  /* 0x00c0000004077fae */ /* 0x000fe8000e901d6a */
[----:B------:R-:W-:Y:S04]  /*1c3b0*/  LDGSTS.E.BYPASS.LTC128B.128 [R7+0x3c00], desc[UR42][R4.64+0x80], !P4 ;  /* 0x03c0008004077fae */ /* 0x000fe8000e101d6a */
[----:B------:R-:W-:Y:S04]  /*1c3c0*/  LDGSTS.E.BYPASS.LTC128B.128 [R7+0x6c00], desc[UR42][R4.64+0x100], !P3 ;  /* 0x06c0010004077fae */ /* 0x000fe8000d901d6a */
[----:B------:R1:W-:Y:S01]  /*1c3d0*/  LDGSTS.E.BYPASS.LTC128B.128 [R7+0x9c00], desc[UR42][R4.64+0x180], !P1 ;  /* 0x09c0018004077fae */ /* 0x0003e2000c901d6a */
[----:B----4-:R-:W-:-:S03]  /*1c3e0*/  IADD3 R2, P0, R14, R0, RZ ;  /* 0x000000000e027210 */ /* 0x010fc60007f1e0ff */
[----:B------:R-:W4:Y:S02]  /*1c3f0*/  SHFL.IDX PT, R14, R8, 0x3, 0x181f ;  /* 0x00781f00080e7f89 */ /* 0x000f2400000e0000 */
[----:B------:R-:W-:Y:S02]  /*1c400*/  IMAD.X R3, RZ, RZ, R20, P0 ;  /* 0x000000ffff037224 */ /* 0x000fe400000e0614 */
[----:B-1----:R-:W1:Y:S04]  /*1c410*/  SHFL.IDX PT, R5, R9, 0x3, 0x181f ;  /* 0x00781f0009057f89 */ /* 0x002e6800000e0000 */
[----:B------:R-:W-:Y:S04]  /*1c420*/  SHFL.IDX PT, R20, R9, 0x4, 0x181f ;  /* 0x00981f0009147f89 */ /* 0x000fe800000e0000 */
        /* <DEDUP_REMOVED lines=19> */
.L_x_5668:
        /* <DEDUP_REMOVED lines=11> */
.L_x_5456:
        /* <DEDUP_REMOVED lines=11> */
.L_x_5457:
[----:B------:R0:W-:Y:S01]  /*1c6c0*/  SYNCS.ARRIVE.TRANS64.A1T0 RZ, [R6+URZ+0x22850], RZ ;  /* 0x022850ff06ff79a7 */ /* 0x0001e2000810003f */
[----:B------:R-:W-:Y:S05]  /*1c6d0*/  @P2 BRA `(.L_x_5458) ;  /* 0xfffffff000a02947 */ /* 0x000fea000383ffff */
.L_x_5445:
[----:B------:R-:W-:Y:S05]  /*1c6e0*/  BSYNC B0 ;  /* 0x0000000000007941 */ /* 0x000fea0003800000 */
.L_x_5444:
[----:B------:R-:W4:Y:S01]  /*1c6f0*/  S2R R2, SR_TID.X ;  /* 0x0000000000027919 */ /* 0x000f220000002100 */
[----:B------:R-:W-:Y:S01]  /*1c700*/  VIADD R19, R19, 0x1 ;  /* 0x0000000113137836 */ /* 0x000fe20000000000 */
[----:B------:R-:W-:Y:S04]  /*1c710*/  BSSY B0, `(.L_x_5459) ;  /* 0x0000012000007945 */ /* 0x000fe80003800000 */
[----:B------:R-:W-:-:S04]  /*1c720*/  ISETP.NE.AND P0, PT, R19, 0x2, PT ;  /* 0x000000021300780c */ /* 0x000fc80003f05270 */
[----:B------:R-:W-:Y:S02]  /*1c730*/  SEL R0, RZ, 0x1, P0 ;  /* 0x00000001ff007807 */ /* 0x000fe40000000000 */
[----:B----4-:R-:W-:-:S04]  /*1c740*/  LOP3.LUT R2, R2, 0x7f, RZ, 0xc0, !PT ;  /* 0x0000007f02027812 */ /* 0x010fc800078ec0ff */
[----:B------:R-:W-:-:S13]  /*1c750*/  ISETP.NE.AND P1, PT, R2, RZ, PT ;  /* 0x000000ff0200720c */ /* 0x000fda0003f25270 */
[----:B------:R-:W-:Y:S05]  /*1c760*/  @P1 BRA `(.L_x_5460) ;  /* 0x0000000000301947 */ /* 0x000fea0003800000 */
[----:B------:R-:W4:Y:S01]  /*1c770*/  S2R R5, SR_LANEID ;  /* 0x0000000000057919 */ /* 0x000f220000000000 */
[----:B------:R-:W-:Y:S01]  /*1c780*/  VOTEU.ANY UR4, UPT, PT ;  /* 0x0000000000047886 */ /* 0x000fe200038e0100 */
[----:B------:R-:W5:Y:S01]  /*1c790*/  LDC.64 R2, c[0x0][0xc60] ;  /* 0x00031800ff027b82 */ /* 0x000f620000000a00 */
[----:B------:R-:W4:Y:S02]  /*1c7a0*/  FLO.U32 R4, UR4 ;  /* 0x0000000400047d00 */ /* 0x000f2400080e0000 */
[----:B----4-:R-:W-:-:S06]  /*1c7b0*/  ISETP.EQ.U32.AND P1, PT, R4, R5, PT ;  /* 0x000000050400720c */ /* 0x010fcc0003f22070 */
[----:B------:R-:W5:Y:S07]  /*1c7c0*/  POPC R5, UR4 ;  /* 0x0000000400057d09 */ /* 0x000f6e0008000000 */
[----:B-----5:R-:W4:Y:S01]  /*1c7d0*/  @P1 ATOMG.E.ADD.STRONG.GPU PT, R3, desc[UR42][R2.64], R5 ;  /* 0x00000005020319a8 */ /* 0x020f2200081ee1ea */
[----:B0-23--:R-:W0:Y:S02]  /*1c7e0*/  S2R R6, SR_LTMASK ;  /* 0x0000000000067919 */ /* 0x00de240000003900 */
[----:B0-----:R-:W-:-:S04]  /*1c7f0*/  LOP3.LUT R6, R6, UR4, RZ, 0xc0, !PT ;  /* 0x0000000406067c12 */ /* 0x001fc8000f8ec0ff */
[----:B------:R-:W0:Y:S01]  /*1c800*/  POPC R7, R6 ;  /* 0x0000000600077309 */ /* 0x000e220000000000 */
[----:B----4-:R-:W0:Y:S02]  /*1c810*/  SHFL.IDX PT, R4, R3, R4, 0x1f ;  /* 0x00001f0403047589 */ /* 0x010e2400000e0000 */
[----:B0-----:R-:W-:-:S07]  /*1c820*/  IADD3 R24, R4, UR37, R7 ;  /* 0x0000002504187c10 */ /* 0x001fce000fffe007 */
.L_x_5460:
[----:B------:R-:W-:Y:S05]  /*1c830*/  BSYNC B0 ;  /* 0x0000000000007941 */ /* 0x000fea0003800000 */
.L_x_5459:
[----:B------:R-:W-:Y:S02]  /*1c840*/  LOP3.LUT R23, R23, R0, RZ, 0x3c, !PT ;  /* 0x0000000017177212 */ /* 0x000fe400078e3cff */
[----:B------:R-:W-:-:S07]  /*1c850*/  SEL R19, R19, RZ, P0 ;  /* 0x000000ff13137207 */ /* 0x000fce0000000000 */
.L_x_5419:
[----:B------:R-:W-:Y:S05]  /*1c860*/  BSYNC B7 ;  /* 0x0000000000077941 */ /* 0x000fea0003800000 */
.L_x_5417:
[----:B------:R-:W-:-:S13]  /*1c870*/  LOP3.LUT P0, RZ, R18, 0x80, RZ, 0xc0, !PT ;  /* 0x0000008012ff7812 */ /* 0x000fda000780c0ff */
[----:B------:R-:W-:Y:S05]  /*1c880*/  @!P0 BRA `(.L_x_5461) ;  /* 0x0000000000248947 */ /* 0x000fea0003800000 */
[----:B------:R-:W-:Y:S05]  /*1c890*/  WARPSYNC.ALL ;  /* 0x0000000000007948 */ /* 0x000fea0003800000 */
[----:B------:R-:W4:Y:S08]  /*1c8a0*/  S2UR UR5, SR_CgaCtaId ;  /* 0x00000000000579c3 */ /* 0x000f300000008800 */
[----:B------:R-:W-:Y:S06]  /*1c8b0*/  BAR.SYNC.DEFER_BLOCKING 0x5, 0x180 ;  /* 0x0146000000007b1d */ /* 0x000fec0000010000 */
[----:B------:R-:W-:-:S02]  /*1c8c0*/  UMOV UR4, 0x400 ;  /* 0x0000040000047882 */ /* 0x000fc40000000000 */
[----:B----4-:R-:W-:-:S06]  /*1c8d0*/  ULEA UR4, UR5, UR4, 0x18 ;  /* 0x0000000405047291 */ /* 0x010fcc000f8ec03f */
[----:B------:R-:W-:-:S05]  /*1c8e0*/  IMAD.U32 R16, RZ, RZ, UR4 ;  /* 0x00000004ff107e24 */ /* 0x000fca000f8e00ff */
[----:B------:R4:W0:Y:S01]  /*1c8f0*/  LDS.128 R24, [R16+0x228d0] ;  /* 0x0228d00010187984 */ /* 0x0008220000000c00 */
[----:B------:R-:W-:Y:S06]  /*1c900*/  BAR.ARV 0x4, 0x180 ;  /* 0x0106000000007b1d */ /* 0x000fec0000002000 */
[----:B------:R-:W-:Y:S05]  /*1c910*/  BRA `(.L_x_5462) ;  /* 0x0000000c00d47947 */ /* 0x000fea0003800000 */
.L_x_5461:
        /* <DEDUP_REMOVED lines=11> */
[----:B0-23--:R5:W2:Y:S02]  /*1c9d0*/  @!P1 LDG.E R6, desc[UR42][R2.64] ;  /* 0x0000002a02069981 */ /* 0x00daa4000c1e1900 */
[----:B-----5:R-:W-:-:S05]  /*1c9e0*/  @!P1 IMAD.WIDE R2, R7, 0x4, R4 ;  /* 0x0000000407029825 */ /* 0x020fca00078e0204 */
[----:B------:R-:W3:Y:S01]  /*1c9f0*/  @!P1 LDG.E R5, desc[UR42][R2.64] ;  /* 0x0000002a02059981 */ /* 0x000ee2000c1e1900 */
[----:B------:R-:W-:Y:S01]  /*1ca00*/  MOV R25, RZ ;  /* 0x000000ff00197202 */ /* 0x000fe20000000f00 */
[----:B------:R-:W-:Y:S01]  /*1ca10*/  IMAD.MOV.U32 R4, RZ, RZ, RZ ;  /* 0x000000ffff047224 */ /* 0x000fe200078e00ff */
[C---:B------:R-:W-:Y:S01]  /*1ca20*/  ISETP.GE.U32.AND P2, PT, R8.reuse, 0x2, PT ;  /* 0x000000020800780c */ /* 0x040fe20003f46070 */
[----:B------:R-:W-:Y:S01]  /*1ca30*/  SHFL.IDX PT, R0, R24, RZ, 0x1f ;  /* 0x00001fff18007589 */ /* 0x000fe200000e0000 */
[C---:B------:R-:W-:Y:S02]  /*1ca40*/  ISETP.GE.U32.AND P3, PT, R8.reuse, 0x4, PT ;  /* 0x000000040800780c */ /* 0x040fe40003f66070 */
[C---:B------:R-:W-:Y:S01]  /*1ca50*/  ISETP.GE.U32.AND P4, PT, R8.reuse, 0x8, PT ;  /* 0x000000080800780c */ /* 0x040fe20003f86070 */
[----:B------:R-:W-:Y:S01]  /*1ca60*/  SHFL.IDX PT, R7, R24, 0x1, 0x1f ;  /* 0x00201f0018077f89 */ /* 0x000fe200000e0000 */
[----:B------:R-:W-:Y:S01]  /*1ca70*/  ISETP.GE.U32.AND P5, PT, R8, 0x10, PT ;  /* 0x000000100800780c */ /* 0x000fe20003fa6070 */
        /* <DEDUP_REMOVED lines=21> */
.L_x_5678:
[----:B------:R-:W-:Y:S02]  /*1cbd0*/  ULDC UR4, c[0x0][0xc38] ;  /* 0x00030e0000047ab9 */ /* 0x000fe40000000800 */
[----:B------:R-:W-:-:S05]  /*1cbe0*/  MOV R5, UR4 ;  /* 0x0000000400057c02 */ /* 0x000fca0008000f00 */
[----:B--2---:R-:W-:-:S04]  /*1cbf0*/  IMAD R14, R14, R5, RZ ;  /* 0x000000050e0e7224 */ /* 0x004fc800078e02ff */
[----:B------:R-:W-:-:S05]  /*1cc00*/  IMAD.IADD R7, R7, 0x1, R14 ;  /* 0x0000000107077824 */ /* 0x000fca00078e020e */
[----:B------:R-:W-:-:S13]  /*1cc10*/  ISETP.GT.AND P6, PT, R7, R0, PT ;  /* 0x000000000700720c */ /* 0x000fda0003fc4270 */
[----:B------:R-:W-:Y:S05]  /*1cc20*/  @P6 BRA `(.L_x_5464) ;  /* 0x0000000000a46947 */ /* 0x000fea0003800000 */
.L_x_5467:
        /* <DEDUP_REMOVED lines=32> */
[----:B0-----:R-:W-:-:S04]  /*1ce30*/  SEL R14, R14, RZ, P5 ;  /* 0x000000ff0e0e7207 */ /* 0x001fc80002800000 */
[----:B------:R-:W-:-:S05]  /*1ce40*/  IADD3 R2, R5, R14, RZ ;  /* 0x0000000e05027210 */ /* 0x000fca0007ffe0ff */
[----:B------:R0:W2:Y:S02]  /*1ce50*/  SHFL.IDX PT, R14, R2, 0x1f, 0x1f ;  /* 0x03e01f00020e7f89 */ /* 0x0000a400000e0000 */
.L_x_5686:
[----:B------:R-:W-:Y:S02]  /*1ce60*/  ULDC UR4, c[0x0][0xc38] ;  /* 0x00030e0000047ab9 */ /* 0x000fe40000000800 */
[----:B------:R-:W-:-:S04]  /*1ce70*/  IMAD.U32 R5, RZ, RZ, UR4 ;  /* 0x00000004ff057e24 */ /* 0x000fc8000f8e00ff */
[----:B--2---:R-:W-:-:S04]  /*1ce80*/  IMAD R14, R14, R5, RZ ;  /* 0x000000050e0e7224 */ /* 0x004fc800078e02ff */
[----:B------:R-:W-:-:S05]  /*1ce90*/  IMAD.IADD R7, R14, 0x1, R7 ;  /* 0x000000010e077824 */ /* 0x000fca00078e0207 */
[----:B------:R-:W-:-:S13]  /*1cea0*/  ISETP.GT.AND P6, PT, R7, R0, PT ;  /* 0x000000000700720c */ /* 0x000fda0003fc4270 */
[----:B------:R-:W-:Y:S05]  /*1ceb0*/  @!P6 BRA `(.L_x_5467) ;  /* 0xfffffffc005ce947 */ /* 0x000fea000383ffff */
.L_x_5464:
[----:B------:R-:W-:Y:S01]  /*1cec0*/  IMAD.IADD R7, R7, 0x1, -R14 ;  /* 0x0000000107077824 */ /* 0x000fe200078e0a0e */
[----:B------:R-:W-:-:S03]  /*1ced0*/  UMOV UR4, 0xffffffff ;  /* 0xffffffff00047882 */ /* 0x000fc60000000000 */
[----:B------:R-:W-:-:S05]  /*1cee0*/  IMAD R3, R2, R5, R7 ;  /* 0x0000000502037224 */ /* 0x000fca00078e0207 */
[----:B------:R-:W-:Y:S01]  /*1cef0*/  ISETP.GT.AND P6, PT, R3, R0, PT ;  /* 0x000000000300720c */ /* 0x000fe20003fc4270 */
[----:B------:R-:W-:-:S12]  /*1cf00*/  BRA.DIV UR4, `(.L_x_5468) ;  /* 0x0000006204bc7947 */ /* 0x000fd8000b800000 */
[----:B------:R-:W-:-:S04]  /*1cf10*/  VOTE.ANY R3, PT, !P6 ;  /* 0x0000000000037806 */ /* 0x000fc800070e0100 */
[----:B------:R-:W2:Y:S02]  /*1cf20*/  POPC R12, R3 ;  /* 0x00000003000c7309 */ /* 0x000ea40000000000 */
[----:B--2---:R2:W3:Y:S01]  /*1cf30*/  SHFL.IDX PT, R25, R25, R12, 0x1f ;  /* 0x00001f0c19197589 */ /* 0x0044e200000e0000 */
[----:B------:R-:W-:-:S03]  /*1cf40*/  IMAD.IADD R27, R12, 0x1, R27 ;  /* 0x000000010c1b7824 */ /* 0x000fc600078e021b */
[----:B------:R2:W4:Y:S04]  /*1cf50*/  SHFL.IDX PT, R4, R4, R12, 0x1f ;  /* 0x00001f0c04047589 */ /* 0x00052800000e0000 */
.L_x_5691:
[----:B------:R-:W-:-:S13]  /*1cf60*/  ISETP.NE.AND P0, PT, R3, RZ, PT ;  /* 0x000000ff0300720c */ /* 0x000fda0003f05270 */
[----:B------:R-:W-:Y:S05]  /*1cf70*/  @!P0 BRA `(.L_x_5469) ;  /* 0x0000000000108947 */ /* 0x000fea0003800000 */
[----:B------:R-:W-:Y:S01]  /*1cf80*/  UMOV UR4, 0xffffffff ;  /* 0xffffffff00047882 */ /* 0x000fe20000000000 */
[----:B--2---:R-:W-:Y:S02]  /*1cf90*/  VIADD R12, R12, 0xffffffff ;  /* 0xffffffff0c0c7836 */ /* 0x004fe40000000000 */
[----:B------:R-:W-:Y:S05]  /*1cfa0*/  BRA.DIV UR4, `(.L_x_5470) ;  /* 0x0000006204f07947 */ /* 0x000fea000b800000 */
[----:B------:R2:W0:Y:S02]  /*1cfb0*/  SHFL.IDX PT, R6, R2, R12, 0x1f ;  /* 0x00001f0c02067589 */ /* 0x00042400000e0000 */
.L_x_5469:
[----:B----4-:R-:W-:Y:S01]  /*1cfc0*/  ISETP.NE.AND P0, PT, R4, 0x1, PT ;  /* 0x000000010400780c */ /* 0x010fe20003f05270 */
[----:B0-----:R-:W-:-:S04]  /*1cfd0*/  IMAD R24, R6, R5, R7 ;  /* 0x0000000506187224 */ /* 0x001fc800078e0207 */
[----:B------:R-:W-:-:S08]  /*1cfe0*/  IMAD.IADD R0, R0, 0x1, -R24 ;  /* 0x0000000100007824 */ /* 0x000fd000078e0a18 */
[----:B------:R-:W-:Y:S05]  /*1cff0*/  @!P0 BRA `(.L_x_5471) ;  /* 0x0000000000dc8947 */ /* 0x000fea0003800000 */
[-C--:B---3--:R-:W-:Y:S02]  /*1d000*/  IABS R5, R25.reuse ;  /* 0x0000001900057213 */ /* 0x088fe40000000000 */
[----:B------:R-:W-:Y:S02]  /*1d010*/  IABS R6, R4 ;  /* 0x0000000400067213 */ /* 0x000fe40000000000 */
[----:B------:R-:W0:Y:S08]  /*1d020*/  I2F.RP R7, R5 ;  /* 0x0000000500077306 */ /* 0x000e300000209400 */
[----:B------:R-:W3:Y:S08]  /*1d030*/  I2F.RP R8, R6 ;  /* 0x0000000600087306 */ /* 0x000ef00000209400 */
[----:B0-----:R-:W2:Y:S08]  /*1d040*/  MUFU.RCP R7, R7 ;  /* 0x0000000700077308 */ /* 0x001eb00000001000 */
[----:B---3--:R-:W-:Y:S01]  /*1d050*/  MUFU.RCP R8, R8 ;  /* 0x0000000800087308 */ /* 0x008fe20000001000 */
[----:B--2---:R-:W-:Y:S01]  /*1d060*/  VIADD R2, R7, 0xffffffe ;  /* 0x0ffffffe07027836 */ /* 0x004fe20000000000 */
[----:B------:R-:W-:-:S06]  /*1d070*/  IABS R7, R25 ;  /* 0x0000001900077213 */ /* 0x000fcc0000000000 */
[----:B------:R0:W2:Y:S02]  /*1d080*/  F2I.FTZ.U32.TRUNC.NTZ R3, R2 ;  /* 0x0000000200037305 */ /* 0x0000a4000021f000 */
[----:B0-----:R-:W-:Y:S02]  /*1d090*/  IMAD.MOV.U32 R2, RZ, RZ, RZ ;  /* 0x000000ffff027224 */ /* 0x001fe400078e00ff */
[----:B--2---:R-:W-:-:S04]  /*1d0a0*/  IMAD.MOV R10, RZ, RZ, -R3 ;  /* 0x000000ffff0a7224 */ /* 0x004fc800078e0a03 */
[----:B------:R-:W-:-:S04]  /*1d0b0*/  IMAD R9, R10, R5, RZ ;  /* 0x000000050a097224 */ /* 0x000fc800078e02ff */
[----:B------:R-:W-:Y:S01]  /*1d0c0*/  IMAD.HI.U32 R3, R3, R9, R2 ;  /* 0x0000000903037227 */ /* 0x000fe200078e0002 */
[----:B------:R-:W-:Y:S02]  /*1d0d0*/  IABS R2, R0 ;  /* 0x0000000000027213 */ /* 0x000fe40000000000 */
[----:B------:R-:W-:-:S03]  /*1d0e0*/  IADD3 R9, RZ, -R7, RZ ;  /* 0x80000007ff097210 */ /* 0x000fc60007ffe0ff */
        /* <DEDUP_REMOVED lines=26> */
[----:B------:R-:W-:Y:S01]  /*1d290*/  @!P1 IMAD.IADD R3, R3, 0x1, -R6 ;  /* 0x0000000103039824 */ /* 0x000fe200078e0a06 */
[----:B------:R-:W-:Y:S02]  /*1d2a0*/  @!P1 IADD3 R5, R5, 0x1, RZ ;  /* 0x0000000105059810 */ /* 0x000fe40007ffe0ff */
        /* <DEDUP_REMOVED lines=12> */
.L_x_5471:
[----:B--2---:R-:W0:Y:S02]  /*1d370*/  LDC.64 R2, c[0x0][0xc90] ;  /* 0x00032400ff027b82 */ /* 0x004e240000000a00 */
[----:B0-----:R-:W-:-:S05]  /*1d380*/  IMAD.WIDE R2, R27, 0x4, R2 ;  /* 0x000000041b027825 */ /* 0x001fca00078e0202 */
[----:B------:R0:W3:Y:S02]  /*1d390*/  LDG.E R6, desc[UR42][R2.64] ;  /* 0x0000002a02067981 */ /* 0x0000e4000c1e1900 */
[----:B0-----:R-:W-:Y:S02]  /*1d3a0*/  IMAD.MOV.U32 R2, RZ, RZ, RZ ;  /* 0x000000ffff027224 */ /* 0x001fe400078e00ff */
[----:B---3--:R-:W-:-:S05]  /*1d3b0*/  IMAD R7, R25, R6, RZ ;  /* 0x0000000619077224 */ /* 0x008fca00078e02ff */
[----:B------:R-:W-:-:S04]  /*1d3c0*/  IABS R4, R7 ;  /* 0x0000000700047213 */ /* 0x000fc80000000000 */
[----:B------:R-:W0:Y:S08]  /*1d3d0*/  I2F.RP R8, R4 ;  /* 0x0000000400087306 */ /* 0x000e300000209400 */
[----:B0-----:R-:W0:Y:S02]  /*1d3e0*/  MUFU.RCP R8, R8 ;  /* 0x0000000800087308 */ /* 0x001e240000001000 */
[----:B0-----:R-:W-:-:S06]  /*1d3f0*/  VIADD R9, R8, 0xffffffe ;  /* 0x0ffffffe08097836 */ /* 0x001fcc0000000000 */
[----:B------:R-:W1:Y:S02]  /*1d400*/  F2I.FTZ.U32.TRUNC.NTZ R3, R9 ;  /* 0x0000000900037305 */ /* 0x000e64000021f000 */
[----:B-1----:R-:W-:-:S04]  /*1d410*/  IMAD.MOV R11, RZ, RZ, -R3 ;  /* 0x000000ffff0b7224 */ /* 0x002fc800078e0a03 */
[----:B------:R-:W-:-:S04]  /*1d420*/  IMAD R11, R11, R4, RZ ;  /* 0x000000040b0b7224 */ /* 0x000fc800078e02ff */
[----:B------:R-:W-:Y:S01]  /*1d430*/  IMAD.HI.U32 R2, R3, R11, R2 ;  /* 0x0000000b03027227 */ /* 0x000fe200078e0002 */
[----:B------:R-:W-:Y:S02]  /*1d440*/  IABS R11, R0 ;  /* 0x00000000000b7213 */ /* 0x000fe40000000000 */
[----:B------:R-:W-:-:S03]  /*1d450*/  IABS R3, R7 ;  /* 0x0000000700037213 */ /* 0x000fc60000000000 */
[----:B------:R-:W-:Y:S01]  /*1d460*/  IMAD.HI.U32 R2, R2, R11, RZ ;  /* 0x0000000b02027227 */ /* 0x000fe200078e00ff */
[----:B------:R-:W-:-:S05]  /*1d470*/  IADD3 R3, RZ, -R3, RZ ;  /* 0x80000003ff037210 */ /* 0x000fca0007ffe0ff */
        /* <DEDUP_REMOVED lines=26> */
[----:B------:R-:W-:Y:S02]  /*1d620*/  IABS R7, R0 ;  /* 0x0000000000077213 */ /* 0x000fe40000000000 */
[----:B------:R-:W-:-:S03]  /*1d630*/  IADD3 R3, RZ, -R8, RZ ;  /* 0x80000008ff037210 */ /* 0x000fc60007ffe0ff */
        /* <DEDUP_REMOVED lines=15> */
.L_x_5472:
[----:B------:R-:W-:-:S05]  /*1d730*/  LOP3.LUT R2, RZ, R2, RZ, 0x33, !PT ;  /* 0x00000002ff027212 */ /* 0x000fca00078e33ff */
[----:B------:R-:W-:Y:S01]  /*1d740*/  IMAD.IADD R25, R25, 0x1, R2 ;  /* 0x0000000119197824 */ /* 0x000fe200078e0202 */
[----:B------:R-:W-:Y:S06]  /*1d750*/  BRA `(.L_x_5473) ;  /* 0x00000000001c7947 */ /* 0x000fec0003800000 */
.L_x_5465:
[----:B------:R-:W-:Y:S01]  /*1d760*/  UMOV UR4, URZ ;  /* 0x0000003f00047c82 */ /* 0x000fe20008000000 */
[----:B------:R-:W-:Y:S01]  /*1d770*/  UMOV UR5, URZ ;  /* 0x0000003f00057c82 */ /* 0x000fe20008000000 */
[----:B------:R-:W-:Y:S01]  /*1d780*/  ULDC UR6, c[0x0][0xc3c] ;  /* 0x00030f0000067ab9 */ /* 0x000fe20000000800 */
[----:B------:R-:W-:Y:S01]  /*1d790*/  IMAD.MOV.U32 R24, RZ, RZ, R0 ;  /* 0x000000ffff187224 */ /* 0x000fe200078e0000 */
[----:B------:R-:W-:Y:S01]  /*1d7a0*/  MOV R27, UR6 ;  /* 0x00000006001b7c02 */ /* 0x000fe20008000f00 */
[----:B------:R-:W-:Y:S02]  /*1d7b0*/  IMAD.U32 R25, RZ, RZ, UR4 ;  /* 0x00000004ff197e24 */ /* 0x000fe4000f8e00ff */
[----:B------:R-:W-:-:S07]  /*1d7c0*/  IMAD.U32 R26, RZ, RZ, UR5 ;  /* 0x00000005ff1a7e24 */ /* 0x000fce000f8e00ff */
.L_x_5473:
        /* <DEDUP_REMOVED lines=10> */
.L_x_5462:
[----:B------:R-:W-:Y:S02]  /*1d870*/  ULDC UR4, c[0x0][0xc3c] ;  /* 0x00030f0000047ab9 */ /* 0x000fe40000000800 */
[----:B0-----:R-:W-:-:S13]  /*1d880*/  ISETP.GE.AND P0, PT, R27, UR4, PT ;  /* 0x000000041b007c0c */ /* 0x001fda000bf06270 */
[----:B------:R-:W-:Y:S05]  /*1d890*/  @!P0 BRA `(.L_x_5474) ;  /* 0xffffff9800fc8947 */ /* 0x000fea000383ffff */
[----:B------:R-:W-:Y:S05]  /*1d8a0*/  BSYNC B8 ;  /* 0x0000000000087941 */ /* 0x000fea0003800000 */
.L_x_5371:
        /* <DEDUP_REMOVED lines=12> */
.L_x_5694:
[----:B------:R-:W-:Y:S05]  /*1d970*/  BSYNC B0 ;  /* 0x0000000000007941 */ /* 0x000fea0003800000 */
.L_x_5475:
[----:B------:R-:W-:-:S03]  /*1d980*/  UMOV UR4, 0xffffffff ;  /* 0xffffffff00047882 */ /* 0x000fc60000000000 */
[----:B------:R-:W-:Y:S05]  /*1d990*/  BRA.DIV UR4, `(.L_x_5477) ;  /* 0x0000005a04b07947 */ /* 0x000fea000b800000 */
[----:B0-----:R-:W0:Y:S02]  /*1d9a0*/  S2R R0, SR_TID.X ;  /* 0x0000000000007919 */ /* 0x001e240000002100 */
[----:B0-----:R-:W-:-:S04]  /*1d9b0*/  SHF.R.U32.HI R0, RZ, 0x5, R0 ;  /* 0x00000005ff007819 */ /* 0x001fc80000011600 */
[----:B------:R-:W-:-:S05]  /*1d9c0*/  LOP3.LUT R0, R0, 0x3, RZ, 0xc0, !PT ;  /* 0x0000000300007812 */ /* 0x000fca00078ec0ff */
[----:B------:R0:W1:Y:S02]  /*1d9d0*/  SHFL.IDX PT, R14, R0, RZ, 0x1f ;  /* 0x00001fff000e7589 */ /* 0x00006400000e0000 */
.L_x_5697:
[----:B-1----:R-:W-:-:S13]  /*1d9e0*/  ISETP.NE.AND P0, PT, R14, RZ, PT ;  /* 0x000000ff0e00720c */ /* 0x002fda0003f05270 */
[----:B------:R-:W-:Y:S05]  /*1d9f0*/  @P0 BRA `(.L_x_5189) ;  /* 0x0000000000880947 */ /* 0x000fea0003800000 */
[----:B------:R-:W-:-:S03]  /*1da00*/  UMOV UR4, 0xffffffff ;  /* 0xffffffff00047882 */ /* 0x000fc60000000000 */
[----:B------:R-:W-:Y:S05]  /*1da10*/  BRA.DIV UR4, `(.L_x_5478) ;  /* 0x0000005a04c47947 */ /* 0x000fea000b800000 */
[----:B------:R-:W-:-:S13]  /*1da20*/  ELECT P6, URZ, PT ;  /* 0x00000000003f782f */ /* 0x000fda00038c0000 */
.L_x_5700:
[----:B------:R-:W-:Y:S05]  /*1da30*/  @!P6 BRA `(.L_x_5189) ;  /* 0x000000000078e947 */ /* 0x000fea0003800000 */
[----:B------:R-:W-:-:S06]  /*1da40*/  ULOP3.LUT UR4, UR36, 0x2, URZ, 0xfc, !UPT ;  /* 0x0000000224047892 */ /* 0x000fcc000f8efc3f */
[----:B0-----:R-:W-:-:S05]  /*1da50*/  IMAD.U32 R0, RZ, RZ, UR4 ;  /* 0x00000004ff007e24 */ /* 0x001fca000f8e00ff */
[----:B------:R-:W-:-:S13]  /*1da60*/  ISETP.NE.AND P0, PT, R0, 0x3, PT ;  /* 0x000000030000780c */ /* 0x000fda0003f05270 */
[----:B------:R-:W-:Y:S05]  /*1da70*/  @!P0 BRA `(.L_x_5479) ;  /* 0x0000000000048947 */ /* 0x000fea0003800000 */
[----:B------:R-:W-:Y:S01]  /*1da80*/  BPT.TRAP 0x1 ;  /* 0x000000040000795c */ /* 0x000fe20000300000 */
.L_x_5479:
[----:B------:R-:W-:Y:S01]  /*1da90*/  IMAD R3, R19, 0x8, R5 ;  /* 0x0000000813037824 */ /* 0x000fe200078e0205 */
[----:B------:R-:W-:Y:S01]  /*1daa0*/  SHF.L.U32 R2, R23, 0x1f, RZ ;  /* 0x0000001f17027819 */ /* 0x000fe200000006ff */
[----:B------:R-:W-:-:S03]  /*1dab0*/  VIADD R19, R19, 0x1 ;  /* 0x0000000113137836 */ /* 0x000fc60000000000 */
[----:B------:R-:W0:Y:S02]  /*1dac0*/  SYNCS.PHASECHK.TRANS64.TRYWAIT P1, [R3+URZ+0x22840], R2 ;  /* 0x02284002030075a7 */ /* 0x000e24000802017f */
[----:B------:R-:W-:-:S04]  /*1dad0*/  ISETP.NE.AND P2, PT, R19, 0x2, PT ;  /* 0x000000021300780c */ /* 0x000fc80003f45270 */
[----:B------:R-:W-:Y:S01]  /*1dae0*/  SEL R0, RZ, 0x1, P2 ;  /* 0x00000001ff007807 */ /* 0x000fe20001000000 */
[----:B0-----:R-:W-:Y:S08]  /*1daf0*/  @!P1 BRA `(.L_x_5480) ;  /* 0x0000005800ac9947 */ /* 0x001ff00003800000 */
.L_x_5701:
[----:B------:R-:W-:Y:S02]  /*1db00*/  SEL R19, R19, RZ, P2 ;  /* 0x000000ff13137207 */ /* 0x000fe40001000000 */
[----:B------:R-:W-:Y:S01]  /*1db10*/  LOP3.LUT R0, R23, R0, RZ, 0x3c, !PT ;  /* 0x0000000017007212 */ /* 0x000fe200078e3cff */
[----:B------:R-:W-:Y:S06]  /*1db20*/  @!P0 BRA `(.L_x_5481) ;  /* 0x0000000000048947 */ /* 0x000fec0003800000 */
[----:B------:R-:W-:Y:S01]  /*1db30*/  BPT.TRAP 0x1 ;  /* 0x000000040000795c */ /* 0x000fe20000300000 */
.L_x_5481:
[----:B------:R-:W-:Y:S01]  /*1db40*/  IMAD R19, R19, 0x8, R5 ;  /* 0x0000000813137824 */ /* 0x000fe200078e0205 */
[----:B------:R-:W-:-:S04]  /*1db50*/  SHF.L.U32 R0, R0, 0x1f, RZ ;  /* 0x0000001f00007819 */ /* 0x000fc800000006ff */
[----:B------:R-:W1:Y:S02]  /*1db60*/  SYNCS.PHASECHK.TRANS64.TRYWAIT P1, [R19+URZ+0x22840], R0 ;  /* 0x02284000130075a7 */ /* 0x000e64000802017f */
[----:B-1----:R-:W-:Y:S05]  /*1db70*/  @!P1 BRA `(.L_x_5482) ;  /* 0x0000005800a09947 */ /* 0x002fea0003800000 */
.L_x_5702:
[----:B------:R-:W-:Y:S05]  /*1db80*/  @!P0 BRA `(.L_x_5483) ;  /* 0x0000000000048947 */ /* 0x000fea0003800000 */
[----:B------:R-:W-:Y:S01]  /*1db90*/  BPT.TRAP 0x1 ;  /* 0x000000040000795c */ /* 0x000fe20000300000 */
.L_x_5483:
[----:B------:R-:W5:Y:S02]  /*1dba0*/  SYNCS.PHASECHK.TRANS64.TRYWAIT P1, [R3+URZ+0x22860], R2 ;  /* 0x02286002030075a7 */ /* 0x000f64000802017f */
[----:B-----5:R-:W-:Y:S05]  /*1dbb0*/  @!P1 BRA `(.L_x_5484) ;  /* 0x0000005800a49947 */ /* 0x020fea0003800000 */
.L_x_5703:
[----:B------:R-:W-:Y:S05]  /*1dbc0*/  @!P0 BRA `(.L_x_5485) ;  /* 0x0000000000048947 */ /* 0x000fea0003800000 */
[----:B------:R-:W-:Y:S01]  /*1dbd0*/  BPT.TRAP 0x1 ;  /* 0x000000040000795c */ /* 0x000fe20000300000 */
.L_x_5485:
[----:B------:R0:W0:Y:S02]  /*1dbe0*/  SYNCS.PHASECHK.TRANS64.TRYWAIT P0, [R19+URZ+0x22860], R0 ;  /* 0x02286000130075a7 */ /* 0x000024000800017f */
[----:B0-----:R-:W-:Y:S05]  /*1dbf0*/  @!P0 NANOSLEEP.SYNCS 0x989680 ;  /* 0x009896800000895d */ /* 0x001fea0003900000 */
[----:B------:R-:W0:Y:S02]  /*1dc00*/  @!P0 SYNCS.PHASECHK.TRANS64 P0, [R19+URZ+0x22860], R0 ;  /* 0x02286000130085a7 */ /* 0x000e24000800007f */
[----:B0-----:R-:W-:Y:S05]  /*1dc10*/  @!P0 BRA `(.L_x_5485) ;  /* 0xfffffffc00f08947 */ /* 0x001fea000383ffff */
.L_x_5189:
[----:B------:R-:W-:Y:S05]  /*1dc20*/  BSYNC B9 ;  /* 0x0000000000097941 */ /* 0x000fea0003800000 */
.L_x_5186:
[----:B------:R-:W-:Y:S05]  /*1dc30*/  EXIT ;  /* 0x000000000000794d */ /* 0x000fea0003800000 */
.L_x_5209:
[----:B0-----:R0:W1:Y:S02]  /*1dc40*/  SYNCS.PHASECHK.TRANS64.TRYWAIT P5, [R87+URZ+0x22890], R93 ;  /* 0x0228905d570075a7 */ /* 0x00106400080a017f */
[----:B-1----:R-:W-:Y:S05]  /*1dc50*/  @!P5 NANOSLEEP.SYNCS 0x989680 ;  /* 0x009896800000d95d */ /* 0x002fea0003900000 */
[----:B------:R-:W1:Y:S02]  /*1dc60*/  @!P5 SYNCS.PHASECHK.TRANS64 P5, [R87+URZ+0x22890], R93 ;  /* 0x0228905d5700d5a7 */ /* 0x000e6400080a007f */
[----:B-1----:R-:W-:Y:S05]  /*1dc70*/  @!P5 BRA `(.L_x_5209) ;  /* 0xfffffffc00f0d947 */ /* 0x002fea000383ffff */
[----:B------:R-:W-:Y:S05]  /*1dc80*/  BRA `(.L_x_5486) ;  /* 0xfffffe5800d47947 */ /* 0x000fea000383ffff */
.L_x_5210:
[----:B------:R-:W-:Y:S01]  /*1dc90*/  BSSY B1, `(.L_x_5487) ;  /* 0x0000008000017945 */ /* 0x000fe20003800000 */
[----:B------:R-:W-:Y:S01]  /*1dca0*/  IMAD.MOV.U32 R13, RZ, RZ, R97 ;  /* 0x000000ffff0d7224 */ /* 0x000fe200078e0061 */
[----:B------:R-:W-:Y:S01]  /*1dcb0*/  MOV R15, 0xffffffff ;  /* 0xffffffff000f7802 */ /* 0x000fe20000000f00 */
[----:B------:R-:W-:Y:S02]  /*1dcc0*/  IMAD.MOV.U32 R12, RZ, RZ, RZ ;  /* 0x000000ffff0c7224 */ /* 0x000fe400078e00ff */
[----:B------:R-:W-:-:S07]  /*1dcd0*/  IMAD.MOV.U32 R11, RZ, RZ, 0x1c1f ;  /* 0x00001c1fff0b7424 */ /* 0x000fce00078e00ff */
[----:B0-----:R-:W-:Y:S05]  /*1dce0*/  WARPSYNC.COLLECTIVE R15, `(.L_x_5488) ;  /* 0x000000000f087348 */ /* 0x001fea0003c00000 */
[----:B------:R1:W2:Y:S02]  /*1dcf0*/  SHFL.IDX P6, R14, R13, R12, R11 ;  /* 0x0000000c0d0e7389 */ /* 0x0002a400000c000b */
[----:B012---:R-:W-:Y:S01]  /*1dd00*/  ENDCOLLECTIVE ;  /* 0x000000000000791b */ /* 0x007fe20003800000 */
.L_x_5488:
[----:B------:R-:W-:Y:S05]  /*1dd10*/  BSYNC B1 ;  /* 0x0000000000017941 */ /* 0x000fea0003800000 */
.L_x_5487:
        /* <DEDUP_REMOVED lines=8> */
.L_x_5489:
[----:B------:R-:W-:Y:S05]  /*1dda0*/  BRA `(.L_x_5490) ;  /* 0xfffffe5800a07947 */ /* 0x000fea000383ffff */
.L_x_5219:
        /* <DEDUP_REMOVED lines=8> */
.L_x_5492:
[----:B------:R-:W-:Y:S05]  /*1de30*/  BSYNC B1 ;  /* 0x0000000000017941 */ /* 0x000fea0003800000 */
.L_x_5491:
        /* <DEDUP_REMOVED lines=8> */
.L_x_5493:
[----:B------:R-:W-:Y:S05]  /*1dec0*/  BRA `(.L_x_5494) ;  /* 0xfffffe60001c7947 */ /* 0x000fea000383ffff */
.L_x_5229:
[----:B-1----:R1:W2:Y:S02]  /*1ded0*/  SYNCS.PHASECHK.TRANS64.TRYWAIT P4, [R87+URZ+0x22890], R93 ;  /* 0x0228905d570075a7 */ /* 0x0022a4000808017f */
[----:B--2---:R-:W-:Y:S05]  /*1dee0*/  @!P4 NANOSLEEP.SYNCS 0x989680 ;  /* 0x009896800000c95d */ /* 0x004fea0003900000 */
[----:B------:R-:W2:Y:S02]  /*1def0*/  @!P4 SYNCS.PHASECHK.TRANS64 P4, [R87+URZ+0x22890], R93 ;  /* 0x0228905d5700c5a7 */ /* 0x000ea4000808007f */
[----:B--2---:R-:W-:Y:S05]  /*1df00*/  @!P4 BRA `(.L_x_5229) ;  /* 0xfffffffc00f0c947 */ /* 0x004fea000383ffff */
[----:B------:R-:W-:Y:S05]  /*1df10*/  BRA `(.L_x_5495) ;  /* 0xfffffe6800e47947 */ /* 0x000fea000383ffff */
.L_x_5230:
        /* <DEDUP_REMOVED lines=8> */
.L_x_5497:
[----:B------:R-:W-:Y:S05]  /*1dfa0*/  BSYNC B1 ;  /* 0x0000000000017941 */ /* 0x000fea0003800000 */
.L_x_5496:
[----:B------:R-:W-:Y:S01]  /*1dfb0*/  MOV R13, R95 ;  /* 0x0000005f000d7202 */ /* 0x000fe20000000f00 */
[----:B------:R-:W-:Y:S02]  /*1dfc0*/  IMAD.MOV.U32 R12, RZ, RZ, RZ ;  /* 0x000000ffff0c7224 */ /* 0x000fe400078e00ff */
[----:B------:R-:W-:Y:S02]  /*1dfd0*/  IMAD.MOV.U32 R11, RZ, RZ, 0x1c1f ;  /* 0x00001c1fff0b7424 */ /* 0x000fe400078e00ff */
[----:B------:R-:W-:Y:S02]  /*1dfe0*/  IMAD.MOV.U32 R15, RZ, RZ, -0x1 ;  /* 0xffffffffff0f7424 */ /* 0x000fe400078e00ff */
[----:B------:R-:W-:-:S07]  /*1dff0*/  IMAD.MOV.U32 R99, RZ, RZ, R14 ;  /* 0x000000ffff637224 */ /* 0x000fce00078e000e */
[----:B------:R-:W-:Y:S05]  /*1e000*/  WARPSYNC.COLLECTIVE R15, `(.L_x_5498) ;  /* 0x000000000f087348 */ /* 0x000fea0003c00000 */
[----:B------:R0:W1:Y:S02]  /*1e010*/  SHFL.IDX P6, R14, R13, R12, R11 ;  /* 0x0000000c0d0e7389 */ /* 0x00006400000c000b */
[----:B01----:R-:W-:Y:S01]  /*1e020*/  ENDCOLLECTIVE ;  /* 0x000000000000791b */ /* 0x003fe20003800000 */
.L_x_5498:
[----:B------:R-:W-:Y:S01]  /*1e030*/  IMAD.MOV.U32 R98, RZ, RZ, R14 ;  /* 0x000000ffff627224 */ /* 0x000fe200078e000e */
[----:B------:R-:W-:Y:S06]  /*1e040*/  BRA `(.L_x_5499) ;  /* 0xfffffe6800b07947 */ /* 0x000fec000383ffff */
.L_x_5235:
        /* <DEDUP_REMOVED lines=8> */
.L_x_5501:
[----:B------:R-:W-:Y:S05]  /*1e0d0*/  BSYNC B1 ;  /* 0x0000000000017941 */ /* 0x000fea0003800000 */
.L_x_5500:
        /* <DEDUP_REMOVED lines=8> */
.L_x_5502:
[----:B------:R-:W-:Y:S01]  /*1e160*/  IMAD.MOV.U32 R96, RZ, RZ, R14 ;  /* 0x000000ffff607224 */ /* 0x000fe200078e000e */
[----:B------:R-:W-:Y:S06]  /*1e170*/  BRA `(.L_x_5503) ;  /* 0xfffffe7000487947 */ /* 0x000fec000383ffff */
.L_x_5240:
[----:B0-----:R0:W1:Y:S02]  /*1e180*/  SYNCS.PHASECHK.TRANS64.TRYWAIT P2, [R87+URZ+0x22890], R93 ;  /* 0x0228905d570075a7 */ /* 0x001064000804017f */
[----:B-1----:R-:W-:Y:S05]  /*1e190*/  @!P2 NANOSLEEP.SYNCS 0x989680 ;  /* 0x009896800000a95d */ /* 0x002fea0003900000 */
[----:B------:R-:W1:Y:S02]  /*1e1a0*/  @!P2 SYNCS.PHASECHK.TRANS64 P2, [R87+URZ+0x22890], R93 ;  /* 0x0228905d5700a5a7 */ /* 0x000e64000804007f */
[----:B-1----:R-:W-:Y:S05]  /*1e1b0*/  @!P2 BRA `(.L_x_5240) ;  /* 0xfffffffc00f0a947 */ /* 0x002fea000383ffff */
[----:B------:R-:W-:Y:S05]  /*1e1c0*/  BRA `(.L_x_5504) ;  /* 0xfffffe7800407947 */ /* 0x000fea000383ffff */
.L_x_5241:
        /* <DEDUP_REMOVED lines=8> */
.L_x_5506:
[----:B------:R-:W-:Y:S05]  /*1e250*/  BSYNC B1 ;  /* 0x0000000000017941 */ /* 0x000fea0003800000 */
.L_x_5505:
        /* <DEDUP_REMOVED lines=8> */
.L_x_5507:
[----:B------:R-:W-:Y:S01]  /*1e2e0*/  IMAD.MOV.U32 R7, RZ, RZ, R14 ;  /* 0x000000ffff077224 */ /* 0x000fe200078e000e */
[----:B------:R-:W-:Y:S06]  /*1e2f0*/  BRA `(.L_x_5508) ;  /* 0xfffffe78005c7947 */ /* 0x000fec000383ffff */
.L_x_5244:
        /* <DEDUP_REMOVED lines=8> */
.L_x_5510:
[----:B------:R-:W-:Y:S05]  /*1e380*/  BSYNC B1 ;  /* 0x0000000000017941 */ /* 0x000fea0003800000 */
.L_x_5509:
        /* <DEDUP_REMOVED lines=8> */
.L_x_5511:
[----:B------:R-:W-:Y:S01]  /*1e410*/  IMAD.MOV.U32 R7, RZ, RZ, R14 ;  /* 0x000000ffff077224 */ /* 0x000fe200078e000e */
[----:B------:R-:W-:Y:S06]  /*1e420*/  BRA `(.L_x_5512) ;  /* 0xfffffe7800587947 */ /* 0x000fec000383ffff */
.L_x_5248:
[----:B---3--:R3:W4:Y:S02]  /*1e430*/  SYNCS.PHASECHK.TRANS64.TRYWAIT P3, [R87+URZ+0x228b0], R93 ;  /* 0x0228b05d570075a7 */ /* 0x008724000806017f */
[----:B----4-:R-:W-:Y:S05]  /*1e440*/  @!P3 NANOSLEEP.SYNCS 0x989680 ;  /* 0x009896800000b95d */ /* 0x010fea0003900000 */
[----:B------:R-:W4:Y:S02]  /*1e450*/  @!P3 SYNCS.PHASECHK.TRANS64 P3, [R87+URZ+0x228b0], R93 ;  /* 0x0228b05d5700b5a7 */ /* 0x000f24000806007f */
[----:B----4-:R-:W-:Y:S05]  /*1e460*/  @!P3 BRA `(.L_x_5248) ;  /* 0xfffffffc00f0b947 */ /* 0x010fea000383ffff */
[----:B------:R-:W-:Y:S05]  /*1e470*/  BRA `(.L_x_5513) ;  /* 0xfffffe7800d07947 */ /* 0x000fea000383ffff */
.L_x_5258:
[----:B------:R-:W-:Y:S01]  /*1e480*/  BSSY B0, `(.L_x_5514) ;  /* 0x0000007000007945 */ /* 0x000fe20003800000 */
[----:B------:R-:W-:Y:S02]  /*1e490*/  IMAD.MOV.U32 R12, RZ, RZ, RZ ;  /* 0x000000ffff0c7224 */ /* 0x000fe400078e00ff */
[----:B------:R-:W-:Y:S02]  /*1e4a0*/  IMAD.MOV.U32 R11, RZ, RZ, 0x1f ;  /* 0x0000001fff0b7424 */ /* 0x000fe400078e00ff */
[----:B------:R-:W-:-:S07]  /*1e4b0*/  IMAD.MOV.U32 R15, RZ, RZ, -0x1 ;  /* 0xffffffffff0f7424 */ /* 0x000fce00078e00ff */
[----:B-----5:R-:W-:Y:S05]  /*1e4c0*/  WARPSYNC.COLLECTIVE R15, `(.L_x_5515) ;  /* 0x000000000f087348 */ /* 0x020fea0003c00000 */
[----:B------:R0:W1:Y:S02]  /*1e4d0*/  SHFL.IDX P6, R14, R13, R12, R11 ;  /* 0x0000000c0d0e7389 */ /* 0x00006400000c000b */
[----:B01---5:R-:W-:Y:S01]  /*1e4e0*/  ENDCOLLECTIVE ;  /* 0x000000000000791b */ /* 0x023fe20003800000 */
.L_x_5515:
[----:B------:R-:W-:Y:S05]  /*1e4f0*/  BSYNC B0 ;  /* 0x0000000000007941 */ /* 0x000fea0003800000 */
.L_x_5514:
[----:B------:R-:W-:Y:S05]  /*1e500*/  BRA `(.L_x_5516) ;  /* 0xfffffe8800e47947 */ /* 0x000fea000383ffff */
.L_x_5270:
        /* <DEDUP_REMOVED lines=8> */
.L_x_5518:
[----:B------:R-:W-:Y:S05]  /*1e590*/  BSYNC B1 ;  /* 0x0000000000017941 */ /* 0x000fea0003800000 */
.L_x_5517:
        /* <DEDUP_REMOVED lines=8> */
.L_x_5519:
[----:B------:R-:W-:Y:S02]  /*1e620*/  IMAD.MOV.U32 R13, RZ, RZ, R34 ;  /* 0x000000ffff0d7224 */ /* 0x000fe400078e0022 */
[----:B------:R-:W-:-:S07]  /*1e630*/  IMAD.MOV.U32 R3, RZ, RZ, R14 ;  /* 0x000000ffff037224 */ /* 0x000fce00078e000e */
[----:B------:R-:W-:Y:S05]  /*1e640*/  WARPSYNC.COLLECTIVE R15, `(.L_x_5520) ;  /* 0x000000000f087348 */ /* 0x000fea0003c00000 */
[----:B------:R0:W1:Y:S02]  /*1e650*/  SHFL.IDX P6, R14, R13, R12, R11 ;  /* 0x0000000c0d0e7389 */ /* 0x00006400000c000b */
[----:B01----:R-:W-:Y:S01]  /*1e660*/  ENDCOLLECTIVE ;  /* 0x000000000000791b */ /* 0x003fe20003800000 */
.L_x_5520:
[----:B------:R-:W-:Y:S01]  /*1e670*/  MOV R13, R30 ;  /* 0x0000001e000d7202 */ /* 0x000fe20000000f00 */
[----:B------:R-:W-:-:S07]  /*1e680*/  IMAD.MOV.U32 R7, RZ, RZ, R14 ;  /* 0x000000ffff077224 */ /* 0x000fce00078e000e */
[----:B------:R-:W-:Y:S05]  /*1e690*/  WARPSYNC.COLLECTIVE R15, `(.L_x_5521) ;  /* 0x000000000f087348 */ /* 0x000fea0003c00000 */
[----:B------:R0:W1:Y:S02]  /*1e6a0*/  SHFL.IDX P6, R14, R13, R12, R11 ;  /* 0x0000000c0d0e7389 */ /* 0x00006400000c000b */
[----:B01----:R-:W-:Y:S01]  /*1e6b0*/  ENDCOLLECTIVE ;  /* 0x000000000000791b */ /* 0x003fe20003800000 */
.L_x_5521:
[----:B------:R-:W-:Y:S01]  /*1e6c0*/  IMAD.MOV.U32 R8, RZ, RZ, R14 ;  /* 0x000000ffff087224 */ /* 0x000fe200078e000e */
[----:B------:R-:W-:Y:S06]  /*1e6d0*/  BRA `(.L_x_5522) ;  /* 0xfffffe9000587947 */ /* 0x000fec000383ffff */
.L_x_5273:
        /* <DEDUP_REMOVED lines=8> */
.L_x_5524:
[----:B------:R-:W-:Y:S05]  /*1e760*/  BSYNC B1 ;  /* 0x0000000000017941 */ /* 0x000fea0003800000 */
.L_x_5523:
        /* <DEDUP_REMOVED lines=8> */
.L_x_5525:
[----:B------:R-:W-:Y:S02]  /*1e7f0*/  IMAD.MOV.U32 R13, RZ, RZ, R34 ;  /* 0x000000ffff0d7224 */ /* 0x000fe400078e0022 */
[----:B------:R-:W-:-:S07]  /*1e800*/  IMAD.MOV.U32 R3, RZ, RZ, R14 ;  /* 0x000000ffff037224 */ /* 0x000fce00078e000e */
[----:B------:R-:W-:Y:S05]  /*1e810*/  WARPSYNC.COLLECTIVE R15, `(.L_x_5526) ;  /* 0x000000000f087348 */ /* 0x000fea0003c00000 */
[----:B------:R0:W1:Y:S02]  /*1e820*/  SHFL.IDX P6, R14, R13, R12, R11 ;  /* 0x0000000c0d0e7389 */ /* 0x00006400000c000b */
[----:B01----:R-:W-:Y:S01]  /*1e830*/  ENDCOLLECTIVE ;  /* 0x000000000000791b */ /* 0x003fe20003800000 */
.L_x_5526:
[----:B------:R-:W-:Y:S02]  /*1e840*/  IMAD.MOV.U32 R13, RZ, RZ, R30 ;  /* 0x000000ffff0d7224 */ /* 0x000fe400078e001e */
[----:B------:R-:W-:-:S07]  /*1e850*/  IMAD.MOV.U32 R7, RZ, RZ, R14 ;  /* 0x000000ffff077224 */ /* 0x000fce00078e000e */
[----:B------:R-:W-:Y:S05]  /*1e860*/  WARPSYNC.COLLECTIVE R15, `(.L_x_5527) ;  /* 0x000000000f087348 */ /* 0x000fea0003c00000 */
[----:B------:R0:W1:Y:S02]  /*1e870*/  SHFL.IDX P6, R14, R13, R12, R11 ;  /* 0x0000000c0d0e7389 */ /* 0x00006400000c000b */
[----:B01----:R-:W-:Y:S01]  /*1e880*/  ENDCOLLECTIVE ;  /* 0x000000000000791b */ /* 0x003fe20003800000 */
.L_x_5527:
[----:B------:R-:W-:Y:S01]  /*1e890*/  IMAD.MOV.U32 R30, RZ, RZ, R14 ;  /* 0x000000ffff1e7224 */ /* 0x000fe200078e000e */
[----:B------:R-:W-:Y:S06]  /*1e8a0*/  BRA `(.L_x_5528) ;  /* 0xfffffe9000b47947 */ /* 0x000fec000383ffff */
.L_x_5277:
[----:B0-----:R0:W1:Y:S02]  /*1e8b0*/  SYNCS.PHASECHK.TRANS64.TRYWAIT P0, [R22+URZ+0x22800], R35 ;  /* 0x02280023160075a7 */ /* 0x001064000800017f */
[----:B-1----:R-:W-:Y:S05]  /*1e8c0*/  @!P0 NANOSLEEP.SYNCS 0x989680 ;  /* 0x009896800000895d */ /* 0x002fea0003900000 */
[----:B------:R-:W1:Y:S02]  /*1e8d0*/  @!P0 SYNCS.PHASECHK.TRANS64 P0, [R22+URZ+0x22800], R35 ;  /* 0x02280023160085a7 */ /* 0x000e64000800007f */
[----:B-1----:R-:W-:Y:S05]  /*1e8e0*/  @!P0 BRA `(.L_x_5277) ;  /* 0xfffffffc00f08947 */ /* 0x002fea000383ffff */
[----:B------:R-:W-:Y:S05]  /*1e8f0*/  BRA `(.L_x_5529) ;  /* 0xfffffe9400a47947 */ /* 0x000fea000383ffff */
.L_x_5285:
        /* <DEDUP_REMOVED lines=9> */
.L_x_5531:
[----:B------:R-:W-:Y:S05]  /*1e990*/  BSYNC B1 ;  /* 0x0000000000017941 */ /* 0x000fea0003800000 */
.L_x_5530:
[----:B------:R-:W-:Y:S01]  /*1e9a0*/  IMAD.MOV.U32 R13, RZ, RZ, R36 ;  /* 0x000000ffff0d7224 */ /* 0x000fe200078e0024 */
[----:B------:R-:W-:Y:S01]  /*1e9b0*/  MOV R0, R14 ;  /* 0x0000000e00007202 */ /* 0x000fe20000000f00 */
[----:B------:R-:W-:Y:S01]  /*1e9c0*/  IMAD.MOV.U32 R12, RZ, RZ, RZ ;  /* 0x000000ffff0c7224 */ /* 0x000fe200078e00ff */
[----:B------:R-:W-:Y:S01]  /*1e9d0*/  ISETP.GE.AND P0, PT, R16, R27, PT ;  /* 0x0000001b1000720c */ /* 0x000fe20003f06270 */
[----:B------:R-:W-:Y:S02]  /*1e9e0*/  IMAD.MOV.U32 R11, RZ, RZ, 0x1c1f ;  /* 0x00001c1fff0b7424 */ /* 0x000fe400078e00ff */
[----:B------:R-:W-:Y:S02]  /*1e9f0*/  IMAD.MOV.U32 R15, RZ, RZ, -0x1 ;  /* 0xffffffffff0f7424 */ /* 0x000fe400078e00ff */
[----:B------:R-:W-:-:S08]  /*1ea00*/  IMAD R25, R224, R7, RZ ;  /* 0x00000007e0197224 */ /* 0x000fd000078e02ff */
[----:B------:R-:W-:Y:S05]  /*1ea10*/  WARPSYNC.COLLECTIVE R15, `(.L_x_5532) ;  /* 0x000000000f087348 */ /* 0x000fea0003c00000 */
[----:B------:R0:W1:Y:S02]  /*1ea20*/  SHFL.IDX P6, R14, R13, R12, R11 ;  /* 0x0000000c0d0e7389 */ /* 0x00006400000c000b */
[----:B01----:R-:W-:Y:S01]  /*1ea30*/  ENDCOLLECTIVE ;  /* 0x000000000000791b */ /* 0x003fe20003800000 */
.L_x_5532:
[----:B------:R-:W-:Y:S01]  /*1ea40*/  ISETP.GE.OR P1, PT, R40, R25, P0 ;  /* 0x000000192800720c */ /* 0x000fe20000726670 */
[----:B------:R-:W-:-:S12]  /*1ea50*/  IMAD.MOV.U32 R13, RZ, RZ, R24 ;  /* 0x000000ffff0d7224 */ /* 0x000fd800078e0018 */
[C---:B------:R-:W-:Y:S01]  /*1ea60*/  @!P1 SHF.L.U64.HI R7, R16.reuse, 0x1, R17 ;  /* 0x0000000110079819 */ /* 0x040fe20000010211 */
[----:B------:R-:W-:Y:S02]  /*1ea70*/  @!P1 IMAD.SHL.U32 R5, R16, 0x2, RZ ;  /* 0x0000000210059824 */ /* 0x000fe400078e00ff */
[----:B------:R-:W-:-:S07]  /*1ea80*/  IMAD.MOV.U32 R3, RZ, RZ, R14 ;  /* 0x000000ffff037224 */ /* 0x000fce00078e000e */
[----:B------:R-:W-:Y:S05]  /*1ea90*/  WARPSYNC.COLLECTIVE R15, `(.L_x_5533) ;  /* 0x000000000f087348 */ /* 0x000fea0003c00000 */
[----:B------:R0:W1:Y:S02]  /*1eaa0*/  SHFL.IDX P6, R14, R13, R12, R11 ;  /* 0x0000000c0d0e7389 */ /* 0x00006400000c000b */
[----:B01----:R-:W-:Y:S01]  /*1eab0*/  ENDCOLLECTIVE ;  /* 0x000000000000791b */ /* 0x003fe20003800000 */
.L_x_5533:
[----:B------:R-:W-:-:S04]  /*1eac0*/  @!P1 IADD3 R8, P2, R3, R5, RZ ;  /* 0x0000000503089210 */ /* 0x000fc80007f5e0ff */
[----:B------:R-:W-:Y:S01]  /*1ead0*/  @!P1 IADD3.X R9, R0, R7, RZ, P2, !PT ;  /* 0x0000000700099210 */ /* 0x000fe200017fe4ff */
[----:B------:R-:W-:Y:S02]  /*1eae0*/  IMAD.MOV.U32 R13, RZ, RZ, R37 ;  /* 0x000000ffff0d7224 */ /* 0x000fe400078e0025 */
[----:B------:R-:W-:-:S07]  /*1eaf0*/  IMAD.MOV.U32 R4, RZ, RZ, R14 ;  /* 0x000000ffff047224 */ /* 0x000fce00078e000e */
[----:B------:R-:W-:Y:S05]  /*1eb00*/  WARPSYNC.COLLECTIVE R15, `(.L_x_5534) ;  /* 0x000000000f087348 */ /* 0x000fea0003c00000 */
[----:B------:R0:W1:Y:S02]  /*1eb10*/  SHFL.IDX P6, R14, R13, R12, R11 ;  /* 0x0000000c0d0e7389 */ /* 0x00006400000c000b */
[----:B01----:R-:W-:Y:S01]  /*1eb20*/  ENDCOLLECTIVE ;  /* 0x000000000000791b */ /* 0x003fe20003800000 */
.L_x_5534:
[----:B------:R-:W2:Y:S01]  /*1eb30*/  @!P1 LD.E.128 R8, desc[UR42][R8.64] ;  /* 0x0000002a08089980 */ /* 0x000ea2000c101d00 */
[----:B------:R-:W-:-:S05]  /*1eb40*/  @!P1 IADD3 R14, P2, R14, R5, RZ ;  /* 0x000000050e0e9210 */ /* 0x000fca0007f5e0ff */
[----:B------:R-:W-:Y:S02]  /*1eb50*/  @!P1 IMAD.X R5, R4, 0x1, R7, P2 ;  /* 0x0000000104059824 */ /* 0x000fe400010e0607 */
[----:B------:R-:W-:-:S06]  /*1eb60*/  @!P1 IMAD.MOV.U32 R4, RZ, RZ, R14 ;  /* 0x000000ffff049224 */ /* 0x000fcc00078e000e */
[----:B------:R-:W5:Y:S01]  /*1eb70*/  @!P1 LD.E.128 R4, desc[UR42][R4.64] ;  /* 0x0000002a04049980 */ /* 0x000f62000c101d00 */
[----:B------:R-:W-:Y:S01]  /*1eb80*/  CS2R R28, SRZ ;  /* 0x00000000001c7805 */ /* 0x000fe2000001ff00 */
[----:B------:R-:W-:Y:S01]  /*1eb90*/  IMAD.MOV.U32 R13, RZ, RZ, R26 ;  /* 0x000000ffff0d7224 */ /* 0x000fe200078e001a */
[----:B------:R-:W-:Y:S02]  /*1eba0*/  MOV R12, 0x1 ;  /* 0x00000001000c7802 */ /* 0x000fe40000000f00 */
[----:B------:R-:W-:Y:S02]  /*1ebb0*/  CS2R R20, SRZ ;  /* 0x0000000000147805 */ /* 0x000fe4000001ff00 */
[----:B------:R-:W-:Y:S02]  /*1ebc0*/  CS2R R30, SRZ ;  /* 0x00000000001e7805 */ /* 0x000fe4000001ff00 */
[----:B------:R-:W-:Y:S01]  /*1ebd0*/  CS2R R34, SRZ ;  /* 0x0000000000227805 */ /* 0x000fe2000001ff00 */
[----:B--2---:R-:W-:-:S02]  /*1ebe0*/  @!P1 IMAD.MOV.U32 R29, RZ, RZ, R11 ;  /* 0x000000ffff1d9224 */ /* 0x004fc400078e000b */
[----:B------:R-:W-:Y:S02]  /*1ebf0*/  IMAD.MOV.U32 R11, RZ, RZ, 0x1c1f ;  /* 0x00001c1fff0b7424 */ /* 0x000fe400078e00ff */
[----:B------:R-:W-:Y:S02]  /*1ec00*/  @!P1 IMAD.MOV.U32 R20, RZ, RZ, R8 ;  /* 0x000000ffff149224 */ /* 0x000fe400078e0008 */
[----:B------:R-:W-:-:S07]  /*1ec10*/  @!P1 IMAD.MOV.U32 R21, RZ, RZ, R9 ;  /* 0x000000ffff159224 */ /* 0x000fce00078e0009 */
[----:B-----5:R-:W-:Y:S05]  /*1ec20*/  WARPSYNC.COLLECTIVE R15, `(.L_x_5535) ;  /* 0x000000000f087348 */ /* 0x020fea0003c00000 */
[----:B------:R0:W1:Y:S02]  /*1ec30*/  SHFL.IDX P6, R14, R13, R12, R11 ;  /* 0x0000000c0d0e7389 */ /* 0x00006400000c000b */
[----:B01---5:R-:W-:Y:S01]  /*1ec40*/  ENDCOLLECTIVE ;  /* 0x000000000000791b */ /* 0x023fe20003800000 */
.L_x_5535:
        /* <DEDUP_REMOVED lines=10> */
[----:B------:R-:W-:Y:S01]  /*1ecf0*/  @!P1 MOV R30, R4 ;  /* 0x00000004001e9202 */ /* 0x000fe20000000f00 */
[----:B------:R-:W-:Y:S01]  /*1ed00*/  @!P1 IMAD.MOV.U32 R34, RZ, RZ, R6 ;  /* 0x000000ffff229224 */ /* 0x000fe200078e0006 */
[----:B------:R-:W-:Y:S01]  /*1ed10*/  PRMT R36, R9, 0x7610, R36 ;  /* 0x0000761009247816 */ /* 0x000fe20000000024 */
[----:B------:R-:W-:Y:S02]  /*1ed20*/  @!P1 IMAD.MOV.U32 R35, RZ, RZ, R7 ;  /* 0x000000ffff239224 */ /* 0x000fe400078e0007 */
[----:B------:R-:W-:Y:S02]  /*1ed30*/  IMAD.MOV.U32 R4, RZ, RZ, R30 ;  /* 0x000000ffff047224 */ /* 0x000fe400078e001e */
[----:B------:R-:W-:-:S07]  /*1ed40*/  IMAD.MOV.U32 R0, RZ, RZ, R14 ;  /* 0x000000ffff007224 */ /* 0x000fce00078e000e */
[----:B------:R-:W-:Y:S05]  /*1ed50*/  WARPSYNC.COLLECTIVE R15, `(.L_x_5536) ;  /* 0x000000000f087348 */ /* 0x000fea0003c00000 */
[----:B------:R0:W1:Y:S02]  /*1ed60*/  SHFL.IDX P6, R14, R13, R12, R11 ;  /* 0x0000000c0d0e7389 */ /* 0x00006400000c000b */
[----:B01----:R-:W-:Y:S01]  /*1ed70*/  ENDCOLLECTIVE ;  /* 0x000000000000791b */ /* 0x003fe20003800000 */
.L_x_5536:
[----:B------:R-:W-:Y:S01]  /*1ed80*/  IMAD.MOV.U32 R5, RZ, RZ, R31 ;  /* 0x000000ffff057224 */ /* 0x000fe200078e001f */
[----:B------:R-:W-:Y:S01]  /*1ed90*/  PRMT R38, R38, 0x5410, R4 ;  /* 0x0000541026267816 */ /* 0x000fe20000000004 */
[----:B------:R-:W-:Y:S02]  /*1eda0*/  IMAD.MOV.U32 R6, RZ, RZ, R34 ;  /* 0x000000ffff067224 */ /* 0x000fe400078e0022 */
[----:B------:R-:W-:Y:S01]  /*1edb0*/  IMAD.MOV.U32 R7, RZ, RZ, R35 ;  /* 0x000000ffff077224 */ /* 0x000fe200078e0023 */
[----:B------:R-:W-:Y:S02]  /*1edc0*/  PRMT R43, R5, 0x7610, R43 ;  /* 0x00007610052b7816 */ /* 0x000fe4000000002b */
[----:B------:R-:W-:Y:S02]  /*1edd0*/  CS2R R4, SRZ ;  /* 0x0000000000047805 */ /* 0x000fe4000001ff00 */
[----:B------:R-:W-:Y:S02]  /*1ede0*/  PRMT R53, R6, 0x7610, R53 ;  /* 0x0000761006357816 */ /* 0x000fe40000000035 */
[----:B------:R-:W-:Y:S01]  /*1edf0*/  PRMT R36, R36, 0x5410, R7 ;  /* 0x0000541024247816 */ /* 0x000fe20000000007 */
[----:B------:R-:W-:-:S02]  /*1ee00*/  IMAD.MOV.U32 R13, RZ, RZ, R24 ;  /* 0x000000ffff0d7224 */ /* 0x000fc400078e0018 */
[----:B------:R-:W-:-:S07]  /*1ee10*/  IMAD.MOV.U32 R3, RZ, RZ, R14 ;  /* 0x000000ffff037224 */ /* 0x000fce00078e000e */
[----:B------:R-:W-:Y:S05]  /*1ee20*/  WARPSYNC.COLLECTIVE R15, `(.L_x_5537) ;  /* 0x000000000f087348 */ /* 0x000fea0003c00000 */
[----:B------:R0:W1:Y:S02]  /*1ee30*/  SHFL.IDX P6, R14, R13, R12, R11 ;  /* 0x0000000c0d0e7389 */ /* 0x00006400000c000b */
[----:B01----:R-:W-:Y:S01]  /*1ee40*/  ENDCOLLECTIVE ;  /* 0x000000000000791b */ /* 0x003fe20003800000 */
.L_x_5537:
[----:B------:R-:W-:Y:S02]  /*1ee50*/  IMAD.MOV.U32 R13, RZ, RZ, R37 ;  /* 0x000000ffff0d7224 */ /* 0x000fe400078e0025 */
[----:B------:R-:W-:-:S07]  /*1ee60*/  IMAD.MOV.U32 R24, RZ, RZ, R14 ;  /* 0x000000ffff187224 */ /* 0x000fce00078e000e */
[----:B------:R-:W-:Y:S05]  /*1ee70*/  WARPSYNC.COLLECTIVE R15, `(.L_x_5538) ;  /* 0x000000000f087348 */ /* 0x000fea0003c00000 */
[----:B------:R0:W1:Y:S02]  /*1ee80*/  SHFL.IDX P6, R14, R13, R12, R11 ;  /* 0x0000000c0d0e7389 */ /* 0x00006400000c000b */
[----:B01----:R-:W-:Y:S01]  /*1ee90*/  ENDCOLLECTIVE ;  /* 0x000000000000791b */ /* 0x003fe20003800000 */
.L_x_5538:
[----:B------:R-:W-:Y:S05]  /*1eea0*/  BRA `(.L_x_5539) ;  /* 0xfffffea000707947 */ /* 0x000fea000383ffff */
.L_x_5289:
[----:B0-----:R0:W1:Y:S02]  /*1eeb0*/  SYNCS.PHASECHK.TRANS64.TRYWAIT P1, [R22+URZ+0x22800], R13 ;  /* 0x0228000d160075a7 */ /* 0x001064000802017f */
[----:B-1----:R-:W-:Y:S05]  /*1eec0*/  @!P1 NANOSLEEP.SYNCS 0x989680 ;  /* 0x009896800000995d */ /* 0x002fea0003900000 */
[----:B------:R-:W1:Y:S02]  /*1eed0*/  @!P1 SYNCS.PHASECHK.TRANS64 P1, [R22+URZ+0x22800], R13 ;  /* 0x0228000d160095a7 */ /* 0x000e64000802007f */
[----:B-1----:R-:W-:Y:S05]  /*1eee0*/  @!P1 BRA `(.L_x_5289) ;  /* 0xfffffffc00f09947 */ /* 0x002fea000383ffff */
[----:B------:R-:W-:Y:S05]  /*1eef0*/  BRA `(.L_x_5540) ;  /* 0xfffffea400047947 */ /* 0x000fea000383ffff */
.L_x_5295:
[----:B-1----:R1:W2:Y:S02]  /*1ef00*/  SYNCS.PHASECHK.TRANS64.TRYWAIT P1, [R12+URZ+0x22830], R73 ;  /* 0x022830490c0075a7 */ /* 0x0022a4000802017f */
[----:B--2---:R-:W-:Y:S05]  /*1ef10*/  @!P1 NANOSLEEP.SYNCS 0x989680 ;  /* 0x009896800000995d */ /* 0x004fea0003900000 */
[----:B------:R-:W2:Y:S02]  /*1ef20*/  @!P1 SYNCS.PHASECHK.TRANS64 P1, [R12+URZ+0x22830], R73 ;  /* 0x022830490c0095a7 */ /* 0x000ea4000802007f */
[----:B--2---:R-:W-:Y:S05]  /*1ef30*/  @!P1 BRA `(.L_x_5295) ;  /* 0xfffffffc00f09947 */ /* 0x004fea000383ffff */
[----:B------:R-:W-:Y:S05]  /*1ef40*/  BRA `(.L_x_5294) ;  /* 0xfffffeb000907947 */ /* 0x000fea000383ffff */
.L_x_5301:
[----:B--2---:R2:W3:Y:S02]  /*1ef50*/  SYNCS.PHASECHK.TRANS64.TRYWAIT P1, [R12+URZ+0x22850], R73 ;  /* 0x022850490c0075a7 */ /* 0x0044e4000802017f */
[----:B---3--:R-:W-:Y:S05]  /*1ef60*/  @!P1 NANOSLEEP.SYNCS 0x989680 ;  /* 0x009896800000995d */ /* 0x008fea0003900000 */
[----:B------:R-:W3:Y:S02]  /*1ef70*/  @!P1 SYNCS.PHASECHK.TRANS64 P1, [R12+URZ+0x22850], R73 ;  /* 0x022850490c0095a7 */ /* 0x000ee4000802007f */
[----:B---3--:R-:W-:Y:S05]  /*1ef80*/  @!P1 BRA `(.L_x_5301) ;  /* 0xfffffffc00f09947 */ /* 0x008fea000383ffff */
[----:B------:R-:W-:Y:S05]  /*1ef90*/  BRA `(.L_x_5300) ;  /* 0xfffffec800d07947 */ /* 0x000fea000383ffff */
.L_x_5307:
[----:B-1----:R1:W2:Y:S02]  /*1efa0*/  SYNCS.PHASECHK.TRANS64.TRYWAIT P1, [R13+URZ+0x22830], R14 ;  /* 0x0228300e0d0075a7 */ /* 0x0022a4000802017f */
[----:B--2---:R-:W-:Y:S05]  /*1efb0*/  @!P1 NANOSLEEP.SYNCS 0x989680 ;  /* 0x009896800000995d */ /* 0x004fea0003900000 */
[----:B------:R-:W2:Y:S02]  /*1efc0*/  @!P1 SYNCS.PHASECHK.TRANS64 P1, [R13+URZ+0x22830], R14 ;  /* 0x0228300e0d0095a7 */ /* 0x000ea4000802007f */
[----:B--2---:R-:W-:Y:S05]  /*1efd0*/  @!P1 BRA `(.L_x_5307) ;  /* 0xfffffffc00f09947 */ /* 0x004fea000383ffff */
[----:B------:R-:W-:Y:S05]  /*1efe0*/  BRA `(.L_x_5306) ;  /* 0xfffffed0004c7947 */ /* 0x000fea000383ffff */
.L_x_5313:
[----:B-1----:R1:W2:Y:S02]  /*1eff0*/  SYNCS.PHASECHK.TRANS64.TRYWAIT P1, [R13+URZ+0x22850], R14 ;  /* 0x0228500e0d0075a7 */ /* 0x0022a4000802017f */
[----:B--2---:R-:W-:Y:S05]  /*1f000*/  @!P1 NANOSLEEP.SYNCS 0x989680 ;  /* 0x009896800000995d */ /* 0x004fea0003900000 */
[----:B------:R-:W2:Y:S02]  /*1f010*/  @!P1 SYNCS.PHASECHK.TRANS64 P1, [R13+URZ+0x22850], R14 ;  /* 0x0228500e0d0095a7 */ /* 0x000ea4000802007f */
[----:B--2---:R-:W-:Y:S05]  /*1f020*/  @!P1 BRA `(.L_x_5313) ;  /* 0xfffffffc00f09947 */ /* 0x004fea000383ffff */
[----:B------:R-:W-:Y:S05]  /*1f030*/  BRA `(.L_x_5312) ;  /* 0xfffffef000a87947 */ /* 0x000fea000383ffff */
.L_x_5320:
[----:B-1----:R1:W2:Y:S02]  /*1f040*/  SYNCS.PHASECHK.TRANS64.TRYWAIT P1, [R13+URZ+0x22830], R14 ;  /* 0x0228300e0d0075a7 */ /* 0x0022a4000802017f */
[----:B--2---:R-:W-:Y:S05]  /*1f050*/  @!P1 NANOSLEEP.SYNCS 0x989680 ;  /* 0x009896800000995d */ /* 0x004fea0003900000 */
[----:B------:R-:W2:Y:S02]  /*1f060*/  @!P1 SYNCS.PHASECHK.TRANS64 P1, [R13+URZ+0x22830], R14 ;  /* 0x0228300e0d0095a7 */ /* 0x000ea4000802007f */
[----:B--2---:R-:W-:Y:S05]  /*1f070*/  @!P1 BRA `(.L_x_5320) ;  /* 0xfffffffc00f09947 */ /* 0x004fea000383ffff */
[----:B------:R-:W-:Y:S05]  /*1f080*/  BRA `(.L_x_5319) ;  /* 0xfffffef400f47947 */ /* 0x000fea000383ffff */
.L_x_5326:
[----:B---3--:R3:W4:Y:S02]  /*1f090*/  SYNCS.PHASECHK.TRANS64.TRYWAIT P1, [R13+URZ+0x22850], R14 ;  /* 0x0228500e0d0075a7 */ /* 0x008724000802017f */
[----:B----4-:R-:W-:Y:S05]  /*1f0a0*/  @!P1 NANOSLEEP.SYNCS 0x989680 ;  /* 0x009896800000995d */ /* 0x010fea0003900000 */
[----:B------:R-:W4:Y:S02]  /*1f0b0*/  @!P1 SYNCS.PHASECHK.TRANS64 P1, [R13+URZ+0x22850], R14 ;  /* 0x0228500e0d0095a7 */ /* 0x000f24000802007f */
[----:B----4-:R-:W-:Y:S05]  /*1f0c0*/  @!P1 BRA `(.L_x_5326) ;  /* 0xfffffffc00f09947 */ /* 0x010fea000383ffff */
[----:B------:R-:W-:Y:S05]  /*1f0d0*/  BRA `(.L_x_5325) ;  /* 0xffffff10005c7947 */ /* 0x000fea000383ffff */
.L_x_5333:
[----:B------:R-:W-:Y:S01]  /*1f0e0*/  IMAD.MOV.U32 R13, RZ, RZ, R20 ;  /* 0x000000ffff0d7224 */ /* 0x000fe200078e0014 */
[----:B------:R-:W-:Y:S01]  /*1f0f0*/  MOV R11, 0x181f ;  /* 0x0000181f000b7802 */ /* 0x000fe20000000f00 */
[----:B------:R-:W-:Y:S02]  /*1f100*/  IMAD.MOV.U32 R12, RZ, RZ, RZ ;  /* 0x000000ffff0c7224 */ /* 0x000fe400078e00ff */
[----:B------:R-:W-:-:S07]  /*1f110*/  IMAD.MOV.U32 R15, RZ, RZ, -0x1 ;  /* 0xffffffffff0f7424 */ /* 0x000fce00078e00ff */
[----:B-----5:R-:W-:Y:S05]  /*1f120*/  WARPSYNC.COLLECTIVE R15, `(.L_x_5541) ;  /* 0x000000000f087348 */ /* 0x020fea0003c00000 */
[----:B------:R0:W1:Y:S02]  /*1f130*/  SHFL.IDX P6, R14, R13, R12, R11 ;  /* 0x0000000c0d0e7389 */ /* 0x00006400000c000b */
[----:B01---5:R-:W-:Y:S01]  /*1f140*/  ENDCOLLECTIVE ;  /* 0x000000000000791b */ /* 0x023fe20003800000 */
.L_x_5541:
[----:B------:R-:W-:Y:S02]  /*1f150*/  IMAD.MOV.U32 R13, RZ, RZ, R4 ;  /* 0x000000ffff0d7224 */ /* 0x000fe400078e0004 */
[----:B------:R-:W-:-:S07]  /*1f160*/  IMAD.MOV.U32 R3, RZ, RZ, R14 ;  /* 0x000000ffff037224 */ /* 0x000fce00078e000e */
[----:B------:R-:W-:Y:S05]  /*1f170*/  WARPSYNC.COLLECTIVE R15, `(.L_x_5542) ;  /* 0x000000000f087348 */ /* 0x000fea0003c00000 */
[----:B------:R0:W1:Y:S02]  /*1f180*/  SHFL.IDX P6, R14, R13, R12, R11 ;  /* 0x0000000c0d0e7389 */ /* 0x00006400000c000b */
[----:B01----:R-:W-:Y:S01]  /*1f190*/  ENDCOLLECTIVE ;  /* 0x000000000000791b */ /* 0x003fe20003800000 */
.L_x_5542:
[----:B------:R-:W-:Y:S05]  /*1f1a0*/  BRA `(.L_x_5543) ;  /* 0xffffff3800a87947 */ /* 0x000fea000383ffff */
.L_x_5336:
        /* <DEDUP_REMOVED lines=8> */
.L_x_5545:
[----:B------:R-:W-:Y:S05]  /*1f230*/  BSYNC B1 ;  /* 0x0000000000017941 */ /* 0x000fea0003800000 */
.L_x_5544:
        /* <DEDUP_REMOVED lines=8> */
.L_x_5546:
[----:B------:R-:W-:Y:S05]  /*1f2c0*/  BRA `(.L_x_5547) ;  /* 0xffffff3800f07947 */ /* 0x000fea000383ffff */
.L_x_5339:
[----:B------:R-:W-:Y:S01]  /*1f2d0*/  BSSY B1, `(.L_x_5548) ;  /* 0x0000008000017945 */ /* 0x000fe20003800000 */
[----:B---3--:R-:W-:Y:S02]  /*1f2e0*/  IMAD.MOV.U32 R13, RZ, RZ, R20 ;  /* 0x000000ffff0d7224 */ /* 0x008fe400078e0014 */
[----:B------:R-:W-:Y:S02]  /*1f2f0*/  IMAD.MOV.U32 R12, RZ, RZ, 0x2 ;  /* 0x00000002ff0c7424 */ /* 0x000fe400078e00ff */
[----:B------:R-:W-:Y:S02]  /*1f300*/  IMAD.MOV.U32 R11, RZ, RZ, 0x181f ;  /* 0x0000181fff0b7424 */ /* 0x000fe400078e00ff */
[----:B------:R-:W-:-:S07]  /*1f310*/  IMAD.MOV.U32 R15, RZ, RZ, -0x1 ;  /* 0xffffffffff0f7424 */ /* 0x000fce00078e00ff */
[----:B012-45:R-:W-:Y:S05]  /*1f320*/  WARPSYNC.COLLECTIVE R15, `(.L_x_5549) ;  /* 0x000000000f087348 */ /* 0x037fea0003c00000 */
[----:B--2---:R2:W3:Y:S02]  /*1f330*/  SHFL.IDX P6, R14, R13, R12, R11 ;  /* 0x0000000c0d0e7389 */ /* 0x0044e400000c000b */
[----:B012345:R-:W-:Y:S01]  /*1f340*/  ENDCOLLECTIVE ;  /* 0x000000000000791b */ /* 0x03ffe20003800000 */
.L_x_5549:
[----:B------:R-:W-:Y:S05]  /*1f350*/  BSYNC B1 ;  /* 0x0000000000017941 */ /* 0x000fea0003800000 */
.L_x_5548:
        /* <DEDUP_REMOVED lines=8> */
.L_x_5550:
[----:B------:R-:W-:Y:S05]  /*1f3e0*/  BRA `(.L_x_5551) ;  /* 0xffffff3c00387947 */ /* 0x000fea000383ffff */
.L_x_5342:
        /* <DEDUP_REMOVED lines=8> */
.L_x_5553:
[----:B------:R-:W-:Y:S05]  /*1f470*/  BSYNC B1 ;  /* 0x0000000000017941 */ /* 0x000fea0003800000 */
.L_x_5552:
        /* <DEDUP_REMOVED lines=8> */
.L_x_5554:
[----:B------:R-:W-:Y:S05]  /*1f500*/  BRA `(.L_x_5555) ;  /* 0xffffff3c00807947 */ /* 0x000fea000383ffff */
.L_x_5344:
[----:B------:R-:W-:Y:S02]  /*1f510*/  IMAD.MOV.U32 R13, RZ, RZ, R4 ;  /* 0x000000ffff0d7224 */ /* 0x000fe400078e0004 */
[----:B------:R-:W-:Y:S02]  /*1f520*/  IMAD.MOV.U32 R12, RZ, RZ, RZ ;  /* 0x000000ffff0c7224 */ /* 0x000fe400078e00ff */
[----:B------:R-:W-:Y:S02]  /*1f530*/  IMAD.MOV.U32 R11, RZ, RZ, 0x1c1f ;  /* 0x00001c1fff0b7424 */ /* 0x000fe400078e00ff */
[----:B------:R-:W-:-:S07]  /*1f540*/  IMAD.MOV.U32 R15, RZ, RZ, -0x1 ;  /* 0xffffffffff0f7424 */ /* 0x000fce00078e00ff */
[----:B------:R-:W-:Y:S05]  /*1f550*/  WARPSYNC.COLLECTIVE R15, `(.L_x_5556) ;  /* 0x000000000f087348 */ /* 0x000fea0003c00000 */
[----:B------:R0:W1:Y:S02]  /*1f560*/  SHFL.IDX P6, R14, R13, R12, R11 ;  /* 0x0000000c0d0e7389 */ /* 0x00006400000c000b */
[----:B01----:R-:W-:Y:S01]  /*1f570*/  ENDCOLLECTIVE ;  /* 0x000000000000791b */ /* 0x003fe20003800000 */
.L_x_5556:
[----:B------:R-:W-:Y:S02]  /*1f580*/  IMAD.MOV.U32 R13, RZ, RZ, R3 ;  /* 0x000000ffff0d7224 */ /* 0x000fe400078e0003 */
[----:B------:R-:W-:-:S07]  /*1f590*/  IMAD.MOV.U32 R20, RZ, RZ, R14 ;  /* 0x000000ffff147224 */ /* 0x000fce00078e000e */
[----:B------:R-:W-:Y:S05]  /*1f5a0*/  WARPSYNC.COLLECTIVE R15, `(.L_x_5557) ;  /* 0x000000000f087348 */ /* 0x000fea0003c00000 */
[----:B------:R0:W1:Y:S02]  /*1f5b0*/  SHFL.IDX P6, R14, R13, R12, R11 ;  /* 0x0000000c0d0e7389 */ /* 0x00006400000c000b */
[----:B01----:R-:W-:Y:S01]  /*1f5c0*/  ENDCOLLECTIVE ;  /* 0x000000000000791b */ /* 0x003fe20003800000 */
.L_x_5557:
[----:B------:R-:W-:Y:S01]  /*1f5d0*/  IMAD.MOV.U32 R12, RZ, RZ, R14 ;  /* 0x000000ffff0c7224 */ /* 0x000fe200078e000e */
[----:B------:R-:W-:Y:S06]  /*1f5e0*/  BRA `(.L_x_5558) ;  /* 0xffffff4000807947 */ /* 0x000fec000383ffff */
.L_x_5347:
[----:B------:R-:W-:Y:S01]  /*1f5f0*/  BSSY B1, `(.L_x_5559) ;  /* 0x0000008000017945 */ /* 0x000fe20003800000 */
[----:B---3--:R-:W-:Y:S01]  /*1f600*/  IMAD.MOV.U32 R13, RZ, RZ, R4 ;  /* 0x000000ffff0d7224 */ /* 0x008fe200078e0004 */
[----:B------:R-:W-:Y:S01]  /*1f610*/  MOV R11, 0x1c1f ;  /* 0x00001c1f000b7802 */ /* 0x000fe20000000f00 */
[----:B--2---:R-:W-:Y:S02]  /*1f620*/  IMAD.MOV.U32 R12, RZ, RZ, 0x1 ;  /* 0x00000001ff0c7424 */ /* 0x004fe400078e00ff */
[----:B------:R-:W-:-:S07]  /*1f630*/  IMAD.MOV.U32 R15, RZ, RZ, -0x1 ;  /* 0xffffffffff0f7424 */ /* 0x000fce00078e00ff */
[----:B01----:R-:W-:Y:S05]  /*1f640*/  WARPSYNC.COLLECTIVE R15, `(.L_x_5560) ;  /* 0x000000000f087348 */ /* 0x003fea0003c00000 */
[----:B------:R2:W3:Y:S02]  /*1f650*/  SHFL.IDX P6, R14, R13, R12, R11 ;  /* 0x0000000c0d0e7389 */ /* 0x0004e400000c000b */
[----:B0123--:R-:W-:Y:S01]  /*1f660*/  ENDCOLLECTIVE ;  /* 0x000000000000791b */ /* 0x00ffe20003800000 */
.L_x_5560:
[----:B------:R-:W-:Y:S05]  /*1f670*/  BSYNC B1 ;  /* 0x0000000000017941 */ /* 0x000fea0003800000 */
.L_x_5559:
        /* <DEDUP_REMOVED lines=8> */
.L_x_5561:
[----:B------:R-:W-:Y:S01]  /*1f700*/  IMAD.MOV.U32 R3, RZ, RZ, R14 ;  /* 0x000000ffff037224 */ /* 0x000fe200078e000e */
[----:B------:R-:W-:Y:S06]  /*1f710*/  BRA `(.L_x_5562) ;  /* 0xffffff4c00587947 */ /* 0x000fec000383ffff */
.L_x_5351:
[----:B------:R-:W-:Y:S01]  /*1f720*/  IMAD.MOV.U32 R13, RZ, RZ, R4 ;  /* 0x000000ffff0d7224 */ /* 0x000fe200078e0004 */
[----:B------:R-:W-:Y:S01]  /*1f730*/  MOV R11, 0x181f ;  /* 0x0000181f000b7802 */ /* 0x000fe20000000f00 */
[----:B------:R-:W-:Y:S02]  /*1f740*/  IMAD.MOV.U32 R12, RZ, RZ, RZ ;  /* 0x000000ffff0c7224 */ /* 0x000fe400078e00ff */
[----:B------:R-:W-:-:S07]  /*1f750*/  IMAD.MOV.U32 R15, RZ, RZ, -0x1 ;  /* 0xffffffffff0f7424 */ /* 0x000fce00078e00ff */
[----:B0-----:R-:W-:Y:S05]  /*1f760*/  WARPSYNC.COLLECTIVE R15, `(.L_x_5563) ;  /* 0x000000000f087348 */ /* 0x001fea0003c00000 */
[----:B------:R1:W2:Y:S02]  /*1f770*/  SHFL.IDX P6, R14, R13, R12, R11 ;  /* 0x0000000c0d0e7389 */ /* 0x0002a400000c000b */
[----:B012---:R-:W-:Y:S01]  /*1f780*/  ENDCOLLECTIVE ;  /* 0x000000000000791b */ /* 0x007fe20003800000 */
.L_x_5563:
[----:B------:R-:W-:Y:S02]  /*1f790*/  IMAD.MOV.U32 R13, RZ, RZ, R0 ;  /* 0x000000ffff0d7224 */ /* 0x000fe400078e0000 */
[----:B------:R-:W-:-:S07]  /*1f7a0*/  IMAD.MOV.U32 R3, RZ, RZ, R14 ;  /* 0x000000ffff037224 */ /* 0x000fce00078e000e */
[----:B------:R-:W-:Y:S05]  /*1f7b0*/  WARPSYNC.COLLECTIVE R15, `(.L_x_5564) ;  /* 0x000000000f087348 */ /* 0x000fea0003c00000 */
[----:B------:R0:W1:Y:S02]  /*1f7c0*/  SHFL.IDX P6, R14, R13, R12, R11 ;  /* 0x0000000c0d0e7389 */ /* 0x00006400000c000b */
[----:B01----:R-:W-:Y:S01]  /*1f7d0*/  ENDCOLLECTIVE ;  /* 0x000000000000791b */ /* 0x003fe20003800000 */
.L_x_5564:
[----:B------:R-:W-:Y:S01]  /*1f7e0*/  IMAD.MOV.U32 R9, RZ, RZ, R14 ;  /* 0x000000ffff097224 */ /* 0x000fe200078e000e */
[----:B------:R-:W-:Y:S06]  /*1f7f0*/  BRA `(.L_x_5565) ;  /* 0xffffff60008c7947 */ /* 0x000fec000383ffff */
.L_x_5354:
        /* <DEDUP_REMOVED lines=8> */
.L_x_5567:
[----:B------:R-:W-:Y:S05]  /*1f880*/  BSYNC B1 ;  /* 0x0000000000017941 */ /* 0x000fea0003800000 */
.L_x_5566:
        /* <DEDUP_REMOVED lines=8> */
.L_x_5568:
[----:B------:R-:W-:Y:S01]  /*1f910*/  IMAD.MOV.U32 R9, RZ, RZ, R14 ;  /* 0x000000ffff097224 */ /* 0x000fe200078e000e */
[----:B------:R-:W-:Y:S06]  /*1f920*/  BRA `(.L_x_5569) ;  /* 0xffffff6000d47947 */ /* 0x000fec000383ffff */
.L_x_5357:
        /* <DEDUP_REMOVED lines=8> */
.L_x_5571:
[----:B------:R-:W-:Y:S05]  /*1f9b0*/  BSYNC B1 ;  /* 0x0000000000017941 */ /* 0x000fea0003800000 */
.L_x_5570:
        /* <DEDUP_REMOVED lines=8> */
.L_x_5572:
[----:B------:R-:W-:Y:S01]  /*1fa40*/  IMAD.MOV.U32 R9, RZ, RZ, R14 ;  /* 0x000000ffff097224 */ /* 0x000fe200078e000e */
[----:B------:R-:W-:Y:S06]  /*1fa50*/  BRA `(.L_x_5573) ;  /* 0xffffff6400187947 */ /* 0x000fec000383ffff */
.L_x_5360:
        /* <DEDUP_REMOVED lines=8> */
.L_x_5575:
[----:B------:R-:W-:Y:S05]  /*1fae0*/  BSYNC B1 ;  /* 0x0000000000017941 */ /* 0x000fea0003800000 */
.L_x_5574:
        /* <DEDUP_REMOVED lines=8> */
.L_x_5576:
[----:B------:R-:W-:Y:S01]  /*1fb70*/  IMAD.MOV.U32 R9, RZ, RZ, R14 ;  /* 0x000000ffff097224 */ /* 0x000fe200078e000e */
[----:B------:R-:W-:Y:S06]  /*1fb80*/  BRA `(.L_x_5577) ;  /* 0xffffff64005c7947 */ /* 0x000fec000383ffff */
.L_x_5379:
[----:B-1----:R-:W0:Y:S01]  /*1fb90*/  S2R R11, SR_TID.X ;  /* 0x00000000000b7919 */ /* 0x002e220000002100 */
[----:B------:R-:W-:Y:S01]  /*1fba0*/  BSSY B1, `(.L_x_5578) ;  /* 0x000000a000017945 */ /* 0x000fe20003800000 */
[----:B------:R-:W-:Y:S02]  /*1fbb0*/  IMAD.MOV.U32 R12, RZ, RZ, RZ ;  /* 0x000000ffff0c7224 */ /* 0x000fe400078e00ff */
[----:B------:R-:W-:Y:S01]  /*1fbc0*/  IMAD.MOV.U32 R15, RZ, RZ, -0x1 ;  /* 0xffffffffff0f7424 */ /* 0x000fe200078e00ff */
[----:B0-----:R-:W-:-:S04]  /*1fbd0*/  SHF.R.U32.HI R11, RZ, 0x5, R11 ;  /* 0x00000005ff0b7819 */ /* 0x001fc8000001160b */
[----:B------:R-:W-:-:S05]  /*1fbe0*/  LOP3.LUT R11, R11, 0x3, RZ, 0xc0, !PT ;  /* 0x000000030b0b7812 */ /* 0x000fca00078ec0ff */
[----:B------:R-:W-:Y:S02]  /*1fbf0*/  IMAD.MOV.U32 R13, RZ, RZ, R11 ;  /* 0x000000ffff0d7224 */ /* 0x000fe400078e000b */
[----:B------:R-:W-:-:S07]  /*1fc00*/  IMAD.MOV.U32 R11, RZ, RZ, 0x1f ;  /* 0x0000001fff0b7424 */ /* 0x000fce00078e00ff */
[----:B------:R-:W-:Y:S05]  /*1fc10*/  WARPSYNC.COLLECTIVE R15, `(.L_x_5579) ;  /* 0x000000000f087348 */ /* 0x000fea0003c00000 */
[----:B------:R0:W1:Y:S02]  /*1fc20*/  SHFL.IDX P6, R14, R13, R12, R11 ;  /* 0x0000000c0d0e7389 */ /* 0x00006400000c000b */
[----:B01----:R-:W-:Y:S01]  /*1fc30*/  ENDCOLLECTIVE ;  /* 0x000000000000791b */ /* 0x003fe20003800000 */
.L_x_5579:
[----:B------:R-:W-:Y:S05]  /*1fc40*/  BSYNC B1 ;  /* 0x0000000000017941 */ /* 0x000fea0003800000 */
.L_x_5578:
[----:B------:R-:W-:Y:S05]  /*1fc50*/  BRA `(.L_x_5580) ;  /* 0xffffff8000987947 */ /* 0x000fea000383ffff */
.L_x_5381:
[----:B------:R-:W-:Y:S01]  /*1fc60*/  BSSY B1, `(.L_x_5581) ;  /* 0x0000006000017945 */ /* 0x000fe20003800000 */
[----:B------:R-:W-:-:S07]  /*1fc70*/  IMAD.MOV.U32 R15, RZ, RZ, -0x1 ;  /* 0xffffffffff0f7424 */ /* 0x000fce00078e00ff */
[----:B01----:R-:W-:Y:S05]  /*1fc80*/  WARPSYNC.COLLECTIVE R15, `(.L_x_5582) ;  /* 0x000000000f0c7348 */ /* 0x003fea0003c00000 */
[----:B------:R-:W-:Y:S02]  /*1fc90*/  ELECT P6, UR62, PT ;  /* 0x00000000003e782f */ /* 0x000fe400038c0000 */
[----:B------:R-:W-:Y:S01]  /*1fca0*/  MOV R14, UR62 ;  /* 0x0000003e000e7c02 */ /* 0x000fe20008000f00 */
[----:B01----:R-:W-:Y:S10]  /*1fcb0*/  ENDCOLLECTIVE ;  /* 0x000000000000791b */ /* 0x003ff40003800000 */
.L_x_5582:
[----:B------:R-:W-:Y:S05]  /*1fcc0*/  BSYNC B1 ;  /* 0x0000000000017941 */ /* 0x000fea0003800000 */
.L_x_5581:
[----:B------:R-:W-:Y:S05]  /*1fcd0*/  BRA `(.L_x_5380) ;  /* 0xffffff8000907947 */ /* 0x000fea000383ffff */
.L_x_5383:
[----:B0-----:R0:W2:Y:S02]  /*1fce0*/  SYNCS.PHASECHK.TRANS64.TRYWAIT P0, [R16+URZ+0x22820], R3 ;  /* 0x02282003100075a7 */ /* 0x0010a4000800017f */
[----:B--2---:R-:W-:Y:S05]  /*1fcf0*/  @!P0 NANOSLEEP.SYNCS 0x989680 ;  /* 0x009896800000895d */ /* 0x004fea0003900000 */
[----:B------:R-:W2:Y:S02]  /*1fd00*/  @!P0 SYNCS.PHASECHK.TRANS64 P0, [R16+URZ+0x22820], R3 ;  /* 0x02282003100085a7 */ /* 0x000ea4000800007f */
[----:B--2---:R-:W-:Y:S05]  /*1fd10*/  @!P0 BRA `(.L_x_5383) ;  /* 0xfffffffc00f08947 */ /* 0x004fea000383ffff */
[----:B------:R-:W-:Y:S05]  /*1fd20*/  BRA `(.L_x_5583) ;  /* 0xffffff8000a07947 */ /* 0x000fea000383ffff */
.L_x_5387:
[----:B0-----:R0:W2:Y:S02]  /*1fd30*/  SYNCS.PHASECHK.TRANS64.TRYWAIT P0, [R3+URZ+0x228a0], R9 ;  /* 0x0228a009030075a7 */ /* 0x0010a4000800017f */
[----:B--2---:R-:W-:Y:S05]  /*1fd40*/  @!P0 NANOSLEEP.SYNCS 0x989680 ;  /* 0x009896800000895d */ /* 0x004fea0003900000 */
[----:B------:R-:W2:Y:S02]  /*1fd50*/  @!P0 SYNCS.PHASECHK.TRANS64 P0, [R3+URZ+0x228a0], R9 ;  /* 0x0228a009030085a7 */ /* 0x000ea4000800007f */
[----:B--2---:R-:W-:Y:S05]  /*1fd60*/  @!P0 BRA `(.L_x_5387) ;  /* 0xfffffffc00f08947 */ /* 0x004fea000383ffff */
[----:B------:R-:W-:Y:S05]  /*1fd70*/  BRA `(.L_x_5584) ;  /* 0xffffff8000b87947 */ /* 0x000fea000383ffff */
.L_x_5392:
[----:B-1----:R1:W2:Y:S02]  /*1fd80*/  SYNCS.PHASECHK.TRANS64.TRYWAIT P0, [R3+URZ+0x228c0], R9 ;  /* 0x0228c009030075a7 */ /* 0x0022a4000800017f */
[----:B--2---:R-:W-:Y:S05]  /*1fd90*/  @!P0 NANOSLEEP.SYNCS 0x989680 ;  /* 0x009896800000895d */ /* 0x004fea0003900000 */
[----:B------:R-:W2:Y:S02]  /*1fda0*/  @!P0 SYNCS.PHASECHK.TRANS64 P0, [R3+URZ+0x228c0], R9 ;  /* 0x0228c009030085a7 */ /* 0x000ea4000800007f */
[----:B--2---:R-:W-:Y:S05]  /*1fdb0*/  @!P0 BRA `(.L_x_5392) ;  /* 0xfffffffc00f08947 */ /* 0x004fea000383ffff */
[----:B------:R-:W-:Y:S05]  /*1fdc0*/  BRA `(.L_x_5585) ;  /* 0xffffff8400347947 */ /* 0x000fea000383ffff */
.L_x_5402:
[----:B0-----:R0:W2:Y:S02]  /*1fdd0*/  SYNCS.PHASECHK.TRANS64.TRYWAIT P1, [R9+URZ+0x228a0], R2 ;  /* 0x0228a002090075a7 */ /* 0x0010a4000802017f */
[----:B--2---:R-:W-:Y:S05]  /*1fde0*/  @!P1 NANOSLEEP.SYNCS 0x989680 ;  /* 0x009896800000995d */ /* 0x004fea0003900000 */
[----:B------:R-:W2:Y:S02]  /*1fdf0*/  @!P1 SYNCS.PHASECHK.TRANS64 P1, [R9+URZ+0x228a0], R2 ;  /* 0x0228a002090095a7 */ /* 0x000ea4000802007f */
[----:B--2---:R-:W-:Y:S05]  /*1fe00*/  @!P1 BRA `(.L_x_5402) ;  /* 0xfffffffc00f09947 */ /* 0x004fea000383ffff */
[----:B------:R-:W-:Y:S05]  /*1fe10*/  BRA `(.L_x_5586) ;  /* 0xffffff8800a87947 */ /* 0x000fea000383ffff */
.L_x_5407:
[----:B-1----:R1:W2:Y:S02]  /*1fe20*/  SYNCS.PHASECHK.TRANS64.TRYWAIT P1, [R9+URZ+0x228c0], R2 ;  /* 0x0228c002090075a7 */ /* 0x0022a4000802017f */
[----:B--2---:R-:W-:Y:S05]  /*1fe30*/  @!P1 NANOSLEEP.SYNCS 0x989680 ;  /* 0x009896800000995d */ /* 0x004fea0003900000 */
[----:B------:R-:W2:Y:S02]  /*1fe40*/  @!P1 SYNCS.PHASECHK.TRANS64 P1, [R9+URZ+0x228c0], R2 ;  /* 0x0228c002090095a7 */ /* 0x000ea4000802007f */
[----:B--2---:R-:W-:Y:S05]  /*1fe50*/  @!P1 BRA `(.L_x_5407) ;  /* 0xfffffffc00f09947 */ /* 0x004fea000383ffff */
[----:B------:R-:W-:Y:S05]  /*1fe60*/  BRA `(.L_x_5587) ;  /* 0xffffff8c00207947 */ /* 0x000fea000383ffff */
.L_x_5425:
[----:B------:R-:W0:Y:S01]  /*1fe70*/  S2R R9, SR_TID.X ;  /* 0x0000000000097919 */ /* 0x000e220000002100 */
[----:B------:R-:W-:Y:S01]  /*1fe80*/  BSSY B0, `(.L_x_5588) ;  /* 0x000000a000007945 */ /* 0x000fe20003800000 */
[----:B------:R-:W-:Y:S02]  /*1fe90*/  IMAD.MOV.U32 R12, RZ, RZ, RZ ;  /* 0x000000ffff0c7224 */ /* 0x000fe400078e00ff */
[----:B------:R-:W-:Y:S02]  /*1fea0*/  IMAD.MOV.U32 R11, RZ, RZ, 0x1f ;  /* 0x0000001fff0b7424 */ /* 0x000fe400078e00ff */
[----:B------:R-:W-:Y:S01]  /*1feb0*/  IMAD.MOV.U32 R15, RZ, RZ, -0x1 ;  /* 0xffffffffff0f7424 */ /* 0x000fe200078e00ff */
[----:B0-----:R-:W-:-:S04]  /*1fec0*/  SHF.R.U32.HI R9, RZ, 0x5, R9 ;  /* 0x00000005ff097819 */ /* 0x001fc80000011609 */
[----:B------:R-:W-:-:S04]  /*1fed0*/  LOP3.LUT R9, R9, 0x3, RZ, 0xc0, !PT ;  /* 0x0000000309097812 */ /* 0x000fc800078ec0ff */
[----:B------:R-:W-:-:S07]  /*1fee0*/  MOV R13, R9 ;  /* 0x00000009000d7202 */ /* 0x000fce0000000f00 */
[----:B-----5:R-:W-:Y:S05]  /*1fef0*/  WARPSYNC.COLLECTIVE R15, `(.L_x_5589) ;  /* 0x000000000f087348 */ /* 0x020fea0003c00000 */
[----:B------:R0:W1:Y:S02]  /*1ff00*/  SHFL.IDX P6, R14, R13, R12, R11 ;  /* 0x0000000c0d0e7389 */ /* 0x00006400000c000b */
[----:B01---5:R-:W-:Y:S01]  /*1ff10*/  ENDCOLLECTIVE ;  /* 0x000000000000791b */ /* 0x023fe20003800000 */
.L_x_5589:
[----:B------:R-:W-:Y:S05]  /*1ff20*/  BSYNC B0 ;  /* 0x0000000000007941 */ /* 0x000fea0003800000 */
.L_x_5588:
[----:B------:R-:W-:Y:S05]  /*1ff30*/  BRA `(.L_x_5590) ;  /* 0xffffff9c00587947 */ /* 0x000fea000383ffff */
.L_x_5428:
[----:B0-----:R0:W1:Y:S02]  /*1ff40*/  SYNCS.PHASECHK.TRANS64.TRYWAIT P0, [R22+URZ+0x22840], R0 ;  /* 0x02284000160075a7 */ /* 0x001064000800017f */
[----:B-1----:R-:W-:Y:S05]  /*1ff50*/  @!P0 NANOSLEEP.SYNCS 0x989680 ;  /* 0x009896800000895d */ /* 0x002fea0003900000 */
[----:B------:R-:W1:Y:S02]  /*1ff60*/  @!P0 SYNCS.PHASECHK.TRANS64 P0, [R22+URZ+0x22840], R0 ;  /* 0x02284000160085a7 */ /* 0x000e64000800007f */
[----:B-1----:R-:W-:Y:S05]  /*1ff70*/  @!P0 BRA `(.L_x_5428) ;  /* 0xfffffffc00f08947 */ /* 0x002fea000383ffff */
[----:B------:R-:W-:Y:S05]  /*1ff80*/  BRA `(.L_x_5591) ;  /* 0xffffff9c00687947 */ /* 0x000fea000383ffff */
.L_x_5429:
        /* <DEDUP_REMOVED lines=8> */
.L_x_5593:
[----:B------:R-:W-:Y:S05]  /*20010*/  BSYNC B0 ;  /* 0x0000000000007941 */ /* 0x000fea0003800000 */
.L_x_5592:
[----:B------:R-:W-:Y:S01]  /*20020*/  IMAD.MOV.U32 R13, RZ, RZ, R0 ;  /* 0x000000ffff0d7224 */ /* 0x000fe200078e0000 */
[----:B------:R-:W-:Y:S01]  /*20030*/  MOV R12, RZ ;  /* 0x000000ff000c7202 */ /* 0x000fe20000000f00 */
[----:B------:R-:W-:Y:S02]  /*20040*/  IMAD.MOV.U32 R11, RZ, RZ, 0x181f ;  /* 0x0000181fff0b7424 */ /* 0x000fe400078e00ff */
[----:B------:R-:W-:Y:S02]  /*20050*/  IMAD.MOV.U32 R15, RZ, RZ, -0x1 ;  /* 0xffffffffff0f7424 */ /* 0x000fe400078e00ff */
[----:B------:R-:W-:Y:S02]  /*20060*/  IMAD.MOV.U32 R2, RZ, RZ, R14 ;  /* 0x000000ffff027224 */ /* 0x000fe400078e000e */
[----:B------:R-:W-:-:S07]  /*20070*/  @P0 IMAD R7, R5, 0x2, R16 ;  /* 0x0000000205070824 */ /* 0x000fce00078e0210 */
[----:B------:R-:W-:Y:S05]  /*20080*/  WARPSYNC.COLLECTIVE R15, `(.L_x_5594) ;  /* 0x000000000f087348 */ /* 0x000fea0003c00000 */
[----:B------:R0:W1:Y:S02]  /*20090*/  SHFL.IDX P6, R14, R13, R12, R11 ;  /* 0x0000000c0d0e7389 */ /* 0x00006400000c000b */
[----:B01----:R-:W-:Y:S01]  /*200a0*/  ENDCOLLECTIVE ;  /* 0x000000000000791b */ /* 0x003fe20003800000 */
.L_x_5594:
[----:B------:R-:W-:Y:S02]  /*200b0*/  IMAD.MOV.U32 R13, RZ, RZ, R4 ;  /* 0x000000ffff0d7224 */ /* 0x000fe400078e0004 */
[----:B------:R-:W-:Y:S02]  /*200c0*/  IMAD.MOV.U32 R12, RZ, RZ, 0x1 ;  /* 0x00000001ff0c7424 */ /* 0x000fe400078e00ff */
[----:B------:R-:W-:-:S07]  /*200d0*/  IMAD.MOV.U32 R3, RZ, RZ, R14 ;  /* 0x000000ffff037224 */ /* 0x000fce00078e000e */
[----:B------:R-:W-:Y:S05]  /*200e0*/  WARPSYNC.COLLECTIVE R15, `(.L_x_5595) ;  /* 0x000000000f087348 */ /* 0x000fea0003c00000 */
[----:B------:R0:W1:Y:S02]  /*200f0*/  SHFL.IDX P6, R14, R13, R12, R11 ;  /* 0x0000000c0d0e7389 */ /* 0x00006400000c000b */
[----:B01----:R-:W-:Y:S01]  /*20100*/  ENDCOLLECTIVE ;  /* 0x000000000000791b */ /* 0x003fe20003800000 */
.L_x_5595:
        /* <DEDUP_REMOVED lines=15> */
.L_x_5596:
[----:B------:R-:W-:Y:S02]  /*20200*/  @P0 IMAD R7, R5, 0x2, R16 ;  /* 0x0000000205070824 */ /* 0x000fe400078e0210 */
[----:B------:R-:W-:Y:S02]  /*20210*/  IMAD.MOV.U32 R13, RZ, RZ, R4 ;  /* 0x000000ffff0d7224 */ /* 0x000fe400078e0004 */
[----:B------:R-:W-:Y:S01]  /*20220*/  IMAD.MOV.U32 R12, RZ, RZ, 0x2 ;  /* 0x00000002ff0c7424 */ /* 0x000fe200078e00ff */
[----:B------:R-:W-:-:S07]  /*20230*/  MOV R3, R14 ;  /* 0x0000000e00037202 */ /* 0x000fce0000000f00 */
[----:B------:R-:W-:Y:S05]  /*20240*/  WARPSYNC.COLLECTIVE R15, `(.L_x_5597) ;  /* 0x000000000f087348 */ /* 0x000fea0003c00000 */
[----:B------:R0:W1:Y:S02]  /*20250*/  SHFL.IDX P6, R14, R13, R12, R11 ;  /* 0x0000000c0d0e7389 */ /* 0x00006400000c000b */
[----:B01----:R-:W-:Y:S01]  /*20260*/  ENDCOLLECTIVE ;  /* 0x000000000000791b */ /* 0x003fe20003800000 */
.L_x_5597:
        /* <DEDUP_REMOVED lines=15> */
.L_x_5598:
[----:B------:R-:W-:Y:S01]  /*20360*/  @P0 IMAD R7, R5, 0x2, R16 ;  /* 0x0000000205070824 */ /* 0x000fe200078e0210 */
[----:B------:R-:W-:Y:S01]  /*20370*/  MOV R13, R4 ;  /* 0x00000004000d7202 */ /* 0x000fe20000000f00 */
[----:B------:R-:W-:Y:S02]  /*20380*/  IMAD.MOV.U32 R12, RZ, RZ, 0x3 ;  /* 0x00000003ff0c7424 */ /* 0x000fe400078e00ff */
[----:B------:R-:W-:-:S07]  /*20390*/  IMAD.MOV.U32 R3, RZ, RZ, R14 ;  /* 0x000000ffff037224 */ /* 0x000fce00078e000e */
[----:B------:R-:W-:Y:S05]  /*203a0*/  WARPSYNC.COLLECTIVE R15, `(.L_x_5599) ;  /* 0x000000000f087348 */ /* 0x000fea0003c00000 */
[----:B------:R0:W1:Y:S02]  /*203b0*/  SHFL.IDX P6, R14, R13, R12, R11 ;  /* 0x0000000c0d0e7389 */ /* 0x00006400000c000b */
[----:B01----:R-:W-:Y:S01]  /*203c0*/  ENDCOLLECTIVE ;  /* 0x000000000000791b */ /* 0x003fe20003800000 */
.L_x_5599:
        /* <DEDUP_REMOVED lines=15> */
.L_x_5600:
[----:B------:R-:W-:Y:S02]  /*204c0*/  @P0 IMAD R7, R5, 0x2, R16 ;  /* 0x0000000205070824 */ /* 0x000fe400078e0210 */
[----:B------:R-:W-:Y:S02]  /*204d0*/  IMAD.MOV.U32 R13, RZ, RZ, R4 ;  /* 0x000000ffff0d7224 */ /* 0x000fe400078e0004 */
[----:B------:R-:W-:Y:S02]  /*204e0*/  IMAD.MOV.U32 R12, RZ, RZ, 0x4 ;  /* 0x00000004ff0c7424 */ /* 0x000fe400078e00ff */
[----:B------:R-:W-:-:S07]  /*204f0*/  IMAD.MOV.U32 R3, RZ, RZ, R14 ;  /* 0x000000ffff037224 */ /* 0x000fce00078e000e */
[----:B------:R-:W-:Y:S05]  /*20500*/  WARPSYNC.COLLECTIVE R15, `(.L_x_5601) ;  /* 0x000000000f087348 */ /* 0x000fea0003c00000 */
[----:B------:R0:W1:Y:S02]  /*20510*/  SHFL.IDX P6, R14, R13, R12, R11 ;  /* 0x0000000c0d0e7389 */ /* 0x00006400000c000b */
[----:B01----:R-:W-:Y:S01]  /*20520*/  ENDCOLLECTIVE ;  /* 0x000000000000791b */ /* 0x003fe20003800000 */
.L_x_5601:
[----:B------:R-:W-:-:S05]  /*20530*/  @P0 LEA R3, P1, R8, R3, 0x1 ;  /* 0x0000000308030211 */ /* 0x000fca00078208ff */
[----:B------:R-:W-:-:S05]  /*20540*/  @P0 IMAD.X R2, RZ, RZ, R2, P1 ;  /* 0x000000ffff020224 */ /* 0x000fca00008e0602 */
[----:B------:R-:W-:Y:S02]  /*20550*/  @P0 LOP3.LUT R3, R3, R2, RZ, 0x3c, !PT ;  /* 0x0000000203030212 */ /* 0x000fe400078e3cff */
[----:B------:R-:W-:Y:S02]  /*20560*/  MOV R13, R0 ;  /* 0x00000000000d7202 */ /* 0x000fe40000000f00 */
        /* <DEDUP_REMOVED lines=11> */
.L_x_5602:
[----:B------:R-:W-:Y:S02]  /*20620*/  @P0 IMAD R7, R5, 0x2, R16 ;  /* 0x0000000205070824 */ /* 0x000fe400078e0210 */
[----:B------:R-:W-:Y:S02]  /*20630*/  IMAD.MOV.U32 R13, RZ, RZ, R4 ;  /* 0x000000ffff0d7224 */ /* 0x000fe400078e0004 */
[----:B------:R-:W-:Y:S02]  /*20640*/  IMAD.MOV.U32 R12, RZ, RZ, 0x5 ;  /* 0x00000005ff0c7424 */ /* 0x000fe400078e00ff */
[----:B------:R-:W-:-:S07]  /*20650*/  IMAD.MOV.U32 R3, RZ, RZ, R14 ;  /* 0x000000ffff037224 */ /* 0x000fce00078e000e */
[----:B------:R-:W-:Y:S05]  /*20660*/  WARPSYNC.COLLECTIVE R15, `(.L_x_5603) ;  /* 0x000000000f087348 */ /* 0x000fea0003c00000 */
[----:B------:R0:W1:Y:S02]  /*20670*/  SHFL.IDX P6, R14, R13, R12, R11 ;  /* 0x0000000c0d0e7389 */ /* 0x00006400000c000b */
[----:B01----:R-:W-:Y:S01]  /*20680*/  ENDCOLLECTIVE ;  /* 0x000000000000791b */ /* 0x003fe20003800000 */
.L_x_5603:
        /* <DEDUP_REMOVED lines=10> */
.L_x_5604:
[----:B------:R-:W-:Y:S01]  /*20730*/  @!PT LDS RZ, [RZ] ;  /* 0x00000000fffff984 */ /* 0x000fe20000000800 */
[----:B------:R-:W-:Y:S01]  /*20740*/  @!PT LDS RZ, [RZ] ;  /* 0x00000000fffff984 */ /* 0x000fe20000000800 */
[----:B------:R-:W-:Y:S01]  /*20750*/  @!PT LDS RZ, [RZ] ;  /* 0x00000000fffff984 */ /* 0x000fe20000000800 */
[----:B------:R0:W-:Y:S01]  /*20760*/  @P0 LDGSTS.E.BYPASS.LTC128B.128 [R7+0x1e400], desc[UR42][R2.64], !P2 ;  /* 0x1e40000002070fae */ /* 0x0001e2000d101d6a */
[----:B------:R-:W-:Y:S01]  /*20770*/  IMAD.MOV.U32 R0, RZ, RZ, R14 ;  /* 0x000000ffff007224 */ /* 0x000fe200078e000e */
[----:B------:R-:W-:Y:S06]  /*20780*/  BRA `(.L_x_5605) ;  /* 0xffffff9800c87947 */ /* 0x000fec000383ffff */
.L_x_5434:
[----:B------:R-:W-:Y:S01]  /*20790*/  IMAD.MOV.U32 R13, RZ, RZ, R4 ;  /* 0x000000ffff0d7224 */ /* 0x000fe200078e0004 */
[----:B------:R-:W-:Y:S01]  /*207a0*/  MOV R12, RZ ;  /* 0x000000ff000c7202 */ /* 0x000fe20000000f00 */
[----:B------:R-:W-:Y:S02]  /*207b0*/  IMAD.MOV.U32 R11, RZ, RZ, 0x181f ;  /* 0x0000181fff0b7424 */ /* 0x000fe400078e00ff */
[----:B------:R-:W-:Y:S02]  /*207c0*/  IMAD.MOV.U32 R15, RZ, RZ, -0x1 ;  /* 0xffffffffff0f7424 */ /* 0x000fe400078e00ff */
[----:B-----5:R-:W-:Y:S02]  /*207d0*/  IMAD R5, R20, R7, RZ ;  /* 0x0000000714057224 */ /* 0x020fe400078e02ff */
[----:B------:R-:W-:-:S07]  /*207e0*/  IMAD R25, R25, 0x80, R10 ;  /* 0x0000008019197824 */ /* 0x000fce00078e020a */
[----:B-1----:R-:W-:Y:S05]  /*207f0*/  WARPSYNC.COLLECTIVE R15, `(.L_x_5606) ;  /* 0x000000000f087348 */ /* 0x002fea0003c00000 */
[----:B------:R0:W2:Y:S02]  /*20800*/  SHFL.IDX P6, R14, R13, R12, R11 ;  /* 0x0000000c0d0e7389 */ /* 0x0000a400000c000b */
[----:B012---:R-:W-:Y:S01]  /*20810*/  ENDCOLLECTIVE ;  /* 0x000000000000791b */ /* 0x007fe20003800000 */
.L_x_5606:
[C---:B------:R-:W-:Y:S01]  /*20820*/  VIADD R6, R25.reuse, 0x10 ;  /* 0x0000001019067836 */ /* 0x040fe20000000000 */
[----:B------:R-:W-:Y:S01]  /*20830*/  ISETP.GE.AND P0, PT, R25, R5, PT ;  /* 0x000000051900720c */ /* 0x000fe20003f06270 */
[----:B------:R-:W-:Y:S02]  /*20840*/  IMAD.MOV.U32 R13, RZ, RZ, R0 ;  /* 0x000000ffff0d7224 */ /* 0x000fe400078e0000 */
[----:B------:R-:W-:-:S10]  /*20850*/  IMAD.MOV.U32 R2, RZ, RZ, R14 ;  /* 0x000000ffff027224 */ /* 0x000fd400078e000e */
[----:B------:R-:W-:Y:S05]  /*20860*/  WARPSYNC.COLLECTIVE R15, `(.L_x_5607) ;  /* 0x000000000f087348 */ /* 0x000fea0003c00000 */
[----:B------:R0:W1:Y:S02]  /*20870*/  SHFL.IDX P6, R14, R13, R12, R11 ;  /* 0x0000000c0d0e7389 */ /* 0x00006400000c000b */
[----:B01----:R-:W-:Y:S01]  /*20880*/  ENDCOLLECTIVE ;  /* 0x000000000000791b */ /* 0x003fe20003800000 */
.L_x_5607:
[----:B------:R-:W-:Y:S01]  /*20890*/  IMAD.MOV.U32 R13, RZ, RZ, R4 ;  /* 0x000000ffff0d7224 */ /* 0x000fe200078e0004 */
[----:B------:R-:W-:Y:S01]  /*208a0*/  MOV R12, 0x1 ;  /* 0x00000001000c7802 */ /* 0x000fe20000000f00 */
[----:B------:R-:W-:-:S07]  /*208b0*/  IMAD.MOV.U32 R3, RZ, RZ, R14 ;  /* 0x000000ffff037224 */ /* 0x000fce00078e000e */
[----:B------:R-:W-:Y:S05]  /*208c0*/  WARPSYNC.COLLECTIVE R15, `(.L_x_5608) ;  /* 0x000000000f087348 */ /* 0x000fea0003c00000 */
[----:B------:R0:W1:Y:S02]  /*208d0*/  SHFL.IDX P6, R14, R13, R12, R11 ;  /* 0x0000000c0d0e7389 */ /* 0x00006400000c000b */
[----:B01----:R-:W-:Y:S01]  /*208e0*/  ENDCOLLECTIVE ;  /* 0x000000000000791b */ /* 0x003fe20003800000 */
.L_x_5608:
        /* <DEDUP_REMOVED lines=15> */
.L_x_5609:
[----:B------:R-:W-:Y:S02]  /*209e0*/  IMAD.MOV.U32 R13, RZ, RZ, R4 ;  /* 0x000000ffff0d7224 */ /* 0x000fe400078e0004 */
[----:B------:R-:W-:Y:S02]  /*209f0*/  IMAD.MOV.U32 R12, RZ, RZ, 0x2 ;  /* 0x00000002ff0c7424 */ /* 0x000fe400078e00ff */
[----:B------:R-:W-:-:S07]  /*20a00*/  IMAD.MOV.U32 R3, RZ, RZ, R14 ;  /* 0x000000ffff037224 */ /* 0x000fce00078e000e */
[----:B------:R-:W-:Y:S05]  /*20a10*/  WARPSYNC.COLLECTIVE R15, `(.L_x_5610) ;  /* 0x000000000f087348 */ /* 0x000fea0003c00000 */
[----:B------:R0:W1:Y:S02]  /*20a20*/  SHFL.IDX P6, R14, R13, R12, R11 ;  /* 0x0000000c0d0e7389 */ /* 0x00006400000c000b */
[----:B01----:R-:W-:Y:S01]  /*20a30*/  ENDCOLLECTIVE ;  /* 0x000000000000791b */ /* 0x003fe20003800000 */
.L_x_5610:
        /* <DEDUP_REMOVED lines=16> */
.L_x_5611:
[----:B------:R-:W-:Y:S02]  /*20b40*/  IMAD.MOV.U32 R13, RZ, RZ, R4 ;  /* 0x000000ffff0d7224 */ /* 0x000fe400078e0004 */
[----:B------:R-:W-:Y:S01]  /*20b50*/  IMAD.MOV.U32 R12, RZ, RZ, 0x3 ;  /* 0x00000003ff0c7424 */ /* 0x000fe200078e00ff */
[----:B------:R-:W-:-:S07]  /*20b60*/  MOV R3, R14 ;  /* 0x0000000e00037202 */ /* 0x000fce0000000f00 */
[----:B------:R-:W-:Y:S05]  /*20b70*/  WARPSYNC.COLLECTIVE R15, `(.L_x_5612) ;  /* 0x000000000f087348 */ /* 0x000fea0003c00000 */
[----:B------:R0:W1:Y:S02]  /*20b80*/  SHFL.IDX P6, R14, R13, R12, R11 ;  /* 0x0000000c0d0e7389 */ /* 0x00006400000c000b */
[----:B01----:R-:W-:Y:S01]  /*20b90*/  ENDCOLLECTIVE ;  /* 0x000000000000791b */ /* 0x003fe20003800000 */
.L_x_5612:
        /* <DEDUP_REMOVED lines=16> */
.L_x_5613:
[----:B------:R-:W-:Y:S01]  /*20ca0*/  MOV R13, R4 ;  /* 0x00000004000d7202 */ /* 0x000fe20000000f00 */
[----:B------:R-:W-:Y:S02]  /*20cb0*/  IMAD.MOV.U32 R12, RZ, RZ, 0x4 ;  /* 0x00000004ff0c7424 */ /* 0x000fe400078e00ff */
[----:B------:R-:W-:-:S07]  /*20cc0*/  IMAD.MOV.U32 R3, RZ, RZ, R14 ;  /* 0x000000ffff037224 */ /* 0x000fce00078e000e */
[----:B------:R-:W-:Y:S05]  /*20cd0*/  WARPSYNC.COLLECTIVE R15, `(.L_x_5614) ;  /* 0x000000000f087348 */ /* 0x000fea0003c00000 */
[----:B------:R0:W1:Y:S02]  /*20ce0*/  SHFL.IDX P6, R14, R13, R12, R11 ;  /* 0x0000000c0d0e7389 */ /* 0x00006400000c000b */
[----:B01----:R-:W-:Y:S01]  /*20cf0*/  ENDCOLLECTIVE ;  /* 0x000000000000791b */ /* 0x003fe20003800000 */
.L_x_5614:
        /* <DEDUP_REMOVED lines=16> */
.L_x_5615:
[----:B------:R-:W-:Y:S02]  /*20e00*/  IMAD.MOV.U32 R13, RZ, RZ, R4 ;  /* 0x000000ffff0d7224 */ /* 0x000fe400078e0004 */
[----:B------:R-:W-:Y:S02]  /*20e10*/  IMAD.MOV.U32 R12, RZ, RZ, 0x5 ;  /* 0x00000005ff0c7424 */ /* 0x000fe400078e00ff */
[----:B------:R-:W-:-:S07]  /*20e20*/  IMAD.MOV.U32 R3, RZ, RZ, R14 ;  /* 0x000000ffff037224 */ /* 0x000fce00078e000e */
[----:B------:R-:W-:Y:S05]  /*20e30*/  WARPSYNC.COLLECTIVE R15, `(.L_x_5616) ;  /* 0x000000000f087348 */ /* 0x000fea0003c00000 */
[----:B------:R0:W1:Y:S02]  /*20e40*/  SHFL.IDX P6, R14, R13, R12, R11 ;  /* 0x0000000c0d0e7389 */ /* 0x00006400000c000b */
[----:B01----:R-:W-:Y:S01]  /*20e50*/  ENDCOLLECTIVE ;  /* 0x000000000000791b */ /* 0x003fe20003800000 */
.L_x_5616:
        /* <DEDUP_REMOVED lines=16> */
.L_x_5617:
[----:B------:R-:W-:Y:S02]  /*20f60*/  IMAD.MOV.U32 R13, RZ, RZ, R4 ;  /* 0x000000ffff0d7224 */ /* 0x000fe400078e0004 */
[----:B------:R-:W-:Y:S02]  /*20f70*/  IMAD.MOV.U32 R12, RZ, RZ, 0x6 ;  /* 0x00000006ff0c7424 */ /* 0x000fe400078e00ff */
[----:B------:R-:W-:-:S07]  /*20f80*/  IMAD.MOV.U32 R3, RZ, RZ, R14 ;  /* 0x000000ffff037224 */ /* 0x000fce00078e000e */
[----:B------:R-:W-:Y:S05]  /*20f90*/  WARPSYNC.COLLECTIVE R15, `(.L_x_5618) ;  /* 0x000000000f087348 */ /* 0x000fea0003c00000 */
[----:B------:R0:W1:Y:S02]  /*20fa0*/  SHFL.IDX P6, R14, R13, R12, R11 ;  /* 0x0000000c0d0e7389 */ /* 0x00006400000c000b */
[----:B01----:R-:W-:Y:S01]  /*20fb0*/  ENDCOLLECTIVE ;  /* 0x000000000000791b */ /* 0x003fe20003800000 */
.L_x_5618:
        /* <DEDUP_REMOVED lines=16> */
.L_x_5619:
[----:B------:R-:W-:Y:S01]  /*210c0*/  MOV R13, R4 ;  /* 0x00000004000d7202 */ /* 0x000fe20000000f00 */
[----:B------:R-:W-:Y:S02]  /*210d0*/  IMAD.MOV.U32 R12, RZ, RZ, 0x7 ;  /* 0x00000007ff0c7424 */ /* 0x000fe400078e00ff */
[----:B------:R-:W-:-:S07]  /*210e0*/  IMAD.MOV.U32 R3, RZ, RZ, R14 ;  /* 0x000000ffff037224 */ /* 0x000fce00078e000e */
[----:B------:R-:W-:Y:S05]  /*210f0*/  WARPSYNC.COLLECTIVE R15, `(.L_x_5620) ;  /* 0x000000000f087348 */ /* 0x000fea0003c00000 */
[----:B------:R0:W1:Y:S02]  /*21100*/  SHFL.IDX P6, R14, R13, R12, R11 ;  /* 0x0000000c0d0e7389 */ /* 0x00006400000c000b */
[----:B01----:R-:W-:Y:S01]  /*21110*/  ENDCOLLECTIVE ;  /* 0x000000000000791b */ /* 0x003fe20003800000 */
.L_x_5620:
        /* <DEDUP_REMOVED lines=10> */
.L_x_5621:
[----:B------:R-:W-:Y:S01]  /*211c0*/  @!PT LDS RZ, [RZ] ;  /* 0x00000000fffff984 */ /* 0x000fe20000000800 */
[----:B------:R-:W-:Y:S01]  /*211d0*/  @!PT LDS RZ, [RZ] ;  /* 0x00000000fffff984 */ /* 0x000fe20000000800 */
[----:B------:R-:W-:Y:S01]  /*211e0*/  @!PT LDS RZ, [RZ] ;  /* 0x00000000fffff984 */ /* 0x000fe20000000800 */
[----:B------:R0:W-:Y:S01]  /*211f0*/  @!P0 LDGSTS.E.BYPASS.LTC128B.128 [R8+0x1b400], desc[UR42][R2.64], !P1 ;  /* 0x1b40000002088fae */ /* 0x0001e2000c901d6a */
[----:B------:R-:W-:Y:S01]  /*21200*/  IMAD.MOV.U32 R0, RZ, RZ, R14 ;  /* 0x000000ffff007224 */ /* 0x000fe200078e000e */
[----:B------:R-:W-:Y:S06]  /*21210*/  BRA `(.L_x_5622) ;  /* 0xffffff9c00447947 */ /* 0x000fec000383ffff */
.L_x_5437:
[----:B0-----:R0:W2:Y:S02]  /*21220*/  SYNCS.PHASECHK.TRANS64.TRYWAIT P0, [R16+URZ+0x22820], R3 ;  /* 0x02282003100075a7 */ /* 0x0010a4000800017f */
[----:B--2---:R-:W-:Y:S05]  /*21230*/  @!P0 NANOSLEEP.SYNCS 0x989680 ;  /* 0x009896800000895d */ /* 0x004fea0003900000 */
[----:B------:R-:W2:Y:S02]  /*21240*/  @!P0 SYNCS.PHASECHK.TRANS64 P0, [R16+URZ+0x22820], R3 ;  /* 0x02282003100085a7 */ /* 0x000ea4000800007f */
[----:B--2---:R-:W-:Y:S05]  /*21250*/  @!P0 BRA `(.L_x_5437) ;  /* 0xfffffffc00f08947 */ /* 0x004fea000383ffff */
[----:B------:R-:W-:Y:S05]  /*21260*/  BRA `(.L_x_5623) ;  /* 0xffffff9c00a07947 */ /* 0x000fea000383ffff */
.L_x_5440:
[----:B0-----:R0:W2:Y:S02]  /*21270*/  SYNCS.PHASECHK.TRANS64.TRYWAIT P0, [R22+URZ+0x22860], R3 ;  /* 0x02286003160075a7 */ /* 0x0010a4000800017f */
[----:B--2---:R-:W-:Y:S05]  /*21280*/  @!P0 NANOSLEEP.SYNCS 0x989680 ;  /* 0x009896800000895d */ /* 0x004fea0003900000 */
[----:B------:R-:W2:Y:S02]  /*21290*/  @!P0 SYNCS.PHASECHK.TRANS64 P0, [R22+URZ+0x22860], R3 ;  /* 0x02286003160085a7 */ /* 0x000ea4000800007f */
[----:B--2---:R-:W-:Y:S05]  /*212a0*/  @!P0 BRA `(.L_x_5440) ;  /* 0xfffffffc00f08947 */ /* 0x004fea000383ffff */
[----:B------:R-:W-:Y:S05]  /*212b0*/  BRA `(.L_x_5624) ;  /* 0xffffff9c00b07947 */ /* 0x000fea000383ffff */
.L_x_5441:
        /* <DEDUP_REMOVED lines=8> */
.L_x_5626:
[----:B------:R-:W-:Y:S05]  /*21340*/  BSYNC B0 ;  /* 0x0000000000007941 */ /* 0x000fea0003800000 */
.L_x_5625:
        /* <DEDUP_REMOVED lines=13> */
.L_x_5627:
        /* <DEDUP_REMOVED lines=11> */
.L_x_5628:
        /* <DEDUP_REMOVED lines=13> */
[----:B0-----:R-:W-:-:S07]  /*215a0*/  MOV R3, R14 ;  /* 0x0000000e00037202 */ /* 0x001fce0000000f00 */
[----:B------:R-:W-:Y:S05]  /*215b0*/  WARPSYNC.COLLECTIVE R15, `(.L_x_5629) ;  /* 0x000000000f087348 */ /* 0x000fea0003c00000 */
[----:B------:R0:W1:Y:S02]  /*215c0*/  SHFL.IDX P6, R14, R13, R12, R11 ;  /* 0x0000000c0d0e7389 */ /* 0x00006400000c000b */
[----:B01----:R-:W-:Y:S01]  /*215d0*/  ENDCOLLECTIVE ;  /* 0x000000000000791b */ /* 0x003fe20003800000 */
.L_x_5629:
[----:B------:R-:W-:Y:S02]  /*215e0*/  IMAD.MOV.U32 R13, RZ, RZ, R6 ;  /* 0x000000ffff0d7224 */ /* 0x000fe400078e0006 */
[----:B------:R-:W-:Y:S01]  /*215f0*/  IMAD.MOV.U32 R12, RZ, RZ, 0x2 ;  /* 0x00000002ff0c7424 */ /* 0x000fe200078e00ff */
[----:B------:R-:W-:-:S13]  /*21600*/  IADD3 R2, P4, R14, R0, RZ ;  /* 0x000000000e027210 */ /* 0x000fda0007f9e0ff */
[----:B------:R-:W-:Y:S05]  /*21610*/  WARPSYNC.COLLECTIVE R15, `(.L_x_5630) ;  /* 0x000000000f087348 */ /* 0x000fea0003c00000 */
[----:B------:R0:W1:Y:S02]  /*21620*/  SHFL.IDX P6, R14, R13, R12, R11 ;  /* 0x0000000c0d0e7389 */ /* 0x00006400000c000b */
[----:B01----:R-:W-:Y:S01]  /*21630*/  ENDCOLLECTIVE ;  /* 0x000000000000791b */ /* 0x003fe20003800000 */
.L_x_5630:
        /* <DEDUP_REMOVED lines=17> */
.L_x_5631:
[----:B------:R-:W-:Y:S02]  /*21750*/  IMAD.MOV.U32 R13, RZ, RZ, R6 ;  /* 0x000000ffff0d7224 */ /* 0x000fe400078e0006 */
[----:B------:R-:W-:Y:S01]  /*21760*/  IMAD.MOV.U32 R12, RZ, RZ, 0x3 ;  /* 0x00000003ff0c7424 */ /* 0x000fe200078e00ff */
[----:B------:R-:W-:-:S13]  /*21770*/  IADD3 R2, P4, R14, R0, RZ ;  /* 0x000000000e027210 */ /* 0x000fda0007f9e0ff */
[----:B------:R-:W-:Y:S05]  /*21780*/  WARPSYNC.COLLECTIVE R15, `(.L_x_5632) ;  /* 0x000000000f087348 */ /* 0x000fea0003c00000 */
[----:B------:R0:W1:Y:S02]  /*21790*/  SHFL.IDX P6, R14, R13, R12, R11 ;  /* 0x0000000c0d0e7389 */ /* 0x00006400000c000b */
[----:B01----:R-:W-:Y:S01]  /*217a0*/  ENDCOLLECTIVE ;  /* 0x000000000000791b */ /* 0x003fe20003800000 */
.L_x_5632:
        /* <DEDUP_REMOVED lines=13> */
[----:B0-----:R-:W-:-:S07]  /*21880*/  MOV R3, R14 ;  /* 0x0000000e00037202 */ /* 0x001fce0000000f00 */
[----:B------:R-:W-:Y:S05]  /*21890*/  WARPSYNC.COLLECTIVE R15, `(.L_x_5633) ;  /* 0x000000000f087348 */ /* 0x000fea0003c00000 */
[----:B------:R0:W1:Y:S02]  /*218a0*/  SHFL.IDX P6, R14, R13, R12, R11 ;  /* 0x0000000c0d0e7389 */ /* 0x00006400000c000b */
[----:B01----:R-:W-:Y:S01]  /*218b0*/  ENDCOLLECTIVE ;  /* 0x000000000000791b */ /* 0x003fe20003800000 */
.L_x_5633:
[----:B------:R-:W-:Y:S02]  /*218c0*/  IMAD.MOV.U32 R13, RZ, RZ, R6 ;  /* 0x000000ffff0d7224 */ /* 0x000fe400078e0006 */
[----:B------:R-:W-:Y:S01]  /*218d0*/  IMAD.MOV.U32 R12, RZ, RZ, 0x4 ;  /* 0x00000004ff0c7424 */ /* 0x000fe200078e00ff */
[----:B------:R-:W-:-:S13]  /*218e0*/  IADD3 R2, P4, R14, R0, RZ ;  /* 0x000000000e027210 */ /* 0x000fda0007f9e0ff */
[----:B------:R-:W-:Y:S05]  /*218f0*/  WARPSYNC.COLLECTIVE R15, `(.L_x_5634) ;  /* 0x000000000f087348 */ /* 0x000fea0003c00000 */
[----:B------:R0:W1:Y:S02]  /*21900*/  SHFL.IDX P6, R14, R13, R12, R11 ;  /* 0x0000000c0d0e7389 */ /* 0x00006400000c000b */
[----:B01----:R-:W-:Y:S01]  /*21910*/  ENDCOLLECTIVE ;  /* 0x000000000000791b */ /* 0x003fe20003800000 */
.L_x_5634:
        /* <DEDUP_REMOVED lines=17> */
.L_x_5635:
[----:B------:R-:W-:Y:S02]  /*21a30*/  IMAD.MOV.U32 R13, RZ, RZ, R6 ;  /* 0x000000ffff0d7224 */ /* 0x000fe400078e0006 */
[----:B------:R-:W-:Y:S01]  /*21a40*/  IMAD.MOV.U32 R12, RZ, RZ, 0x5 ;  /* 0x00000005ff0c7424 */ /* 0x000fe200078e00ff */
[----:B------:R-:W-:-:S13]  /*21a50*/  IADD3 R2, P4, R14, R0, RZ ;  /* 0x000000000e027210 */ /* 0x000fda0007f9e0ff */
[----:B------:R-:W-:Y:S05]  /*21a60*/  WARPSYNC.COLLECTIVE R15, `(.L_x_5636) ;  /* 0x000000000f087348 */ /* 0x000fea0003c00000 */
[----:B------:R0:W1:Y:S02]  /*21a70*/  SHFL.IDX P6, R14, R13, R12, R11 ;  /* 0x0000000c0d0e7389 */ /* 0x00006400000c000b */
[----:B01----:R-:W-:Y:S01]  /*21a80*/  ENDCOLLECTIVE ;  /* 0x000000000000791b */ /* 0x003fe20003800000 */
.L_x_5636:
        /* <DEDUP_REMOVED lines=12> */
.L_x_5637:
        /* <DEDUP_REMOVED lines=9> */
.L_x_5448:
[----:B0-----:R0:W1:Y:S02]  /*21be0*/  SYNCS.PHASECHK.TRANS64.TRYWAIT P0, [R6+URZ+0x22840], R22 ;  /* 0x02284016060075a7 */ /* 0x001064000800017f */
[----:B-1----:R-:W-:Y:S05]  /*21bf0*/  @!P0 NANOSLEEP.SYNCS 0x989680 ;  /* 0x009896800000895d */ /* 0x002fea0003900000 */
[----:B------:R-:W1:Y:S02]  /*21c00*/  @!P0 SYNCS.PHASECHK.TRANS64 P0, [R6+URZ+0x22840], R22 ;  /* 0x02284016060085a7 */ /* 0x000e64000800007f */
[----:B-1----:R-:W-:Y:S05]  /*21c10*/  @!P0 BRA `(.L_x_5448) ;  /* 0xfffffffc00f08947 */ /* 0x002fea000383ffff */
[----:B------:R-:W-:Y:S05]  /*21c20*/  BRA `(.L_x_5639) ;  /* 0xffffffa000107947 */ /* 0x000fea000383ffff */
.L_x_5449:
        /* <DEDUP_REMOVED lines=8> */
.L_x_5641:
[----:B------:R-:W-:Y:S05]  /*21cb0*/  BSYNC B1 ;  /* 0x0000000000017941 */ /* 0x000fea0003800000 */
.L_x_5640:
[----:B------:R-:W-:Y:S01]  /*21cc0*/  IMAD.MOV.U32 R13, RZ, RZ, R8 ;  /* 0x000000ffff0d7224 */ /* 0x000fe200078e0008 */
[----:B------:R-:W-:Y:S01]  /*21cd0*/  MOV R15, 0xffffffff ;  /* 0xffffffff000f7802 */ /* 0x000fe20000000f00 */
[----:B------:R-:W-:Y:S02]  /*21ce0*/  IMAD.MOV.U32 R12, RZ, RZ, RZ ;  /* 0x000000ffff0c7224 */ /* 0x000fe400078e00ff */
[----:B------:R-:W-:Y:S02]  /*21cf0*/  IMAD.MOV.U32 R11, RZ, RZ, 0x181f ;  /* 0x0000181fff0b7424 */ /* 0x000fe400078e00ff */
[----:B------:R-:W-:Y:S02]  /*21d00*/  IMAD.MOV.U32 R3, RZ, RZ, R14 ;  /* 0x000000ffff037224 */ /* 0x000fe400078e000e */
[----:B------:R-:W-:-:S07]  /*21d10*/  IMAD R7, R7, 0x2, R16 ;  /* 0x0000000207077824 */ /* 0x000fce00078e0210 */
[----:B------:R-:W-:Y:S05]  /*21d20*/  WARPSYNC.COLLECTIVE R15, `(.L_x_5642) ;  /* 0x000000000f087348 */ /* 0x000fea0003c00000 */
[----:B------:R0:W1:Y:S02]  /*21d30*/  SHFL.IDX P6, R14, R13, R12, R11 ;  /* 0x0000000c0d0e7389 */ /* 0x00006400000c000b */
[----:B01----:R-:W-:Y:S01]  /*21d40*/  ENDCOLLECTIVE ;  /* 0x000000000000791b */ /* 0x003fe20003800000 */
.L_x_5642:
[----:B------:R-:W-:Y:S02]  /*21d50*/  IMAD.MOV.U32 R13, RZ, RZ, R9 ;  /* 0x000000ffff0d7224 */ /* 0x000fe400078e0009 */
[----:B------:R-:W-:Y:S02]  /*21d60*/  IMAD.MOV.U32 R12, RZ, RZ, 0x1 ;  /* 0x00000001ff0c7424 */ /* 0x000fe400078e00ff */
[----:B------:R-:W-:-:S07]  /*21d70*/  IMAD.MOV.U32 R2, RZ, RZ, R14 ;  /* 0x000000ffff027224 */ /* 0x000fce00078e000e */
[----:B------:R-:W-:Y:S05]  /*21d80*/  WARPSYNC.COLLECTIVE R15, `(.L_x_5643) ;  /* 0x000000000f087348 */ /* 0x000fea0003c00000 */
[----:B------:R0:W1:Y:S02]  /*21d90*/  SHFL.IDX P6, R14, R13, R12, R11 ;  /* 0x0000000c0d0e7389 */ /* 0x00006400000c000b */
[----:B01----:R-:W-:Y:S01]  /*21da0*/  ENDCOLLECTIVE ;  /* 0x000000000000791b */ /* 0x003fe20003800000 */
.L_x_5643:
        /* <DEDUP_REMOVED lines=11> */
.L_x_5644:
[----:B------:R-:W-:Y:S01]  /*21e60*/  MOV R13, R9 ;  /* 0x00000009000d7202 */ /* 0x000fe20000000f00 */
[----:B------:R-:W-:Y:S02]  /*21e70*/  IMAD.MOV.U32 R12, RZ, RZ, 0x2 ;  /* 0x00000002ff0c7424 */ /* 0x000fe400078e00ff */
[----:B------:R-:W-:-:S07]  /*21e80*/  IMAD.MOV.U32 R2, RZ, RZ, R14 ;  /* 0x000000ffff027224 */ /* 0x000fce00078e000e */
[----:B------:R-:W-:Y:S05]  /*21e90*/  WARPSYNC.COLLECTIVE R15, `(.L_x_5645) ;  /* 0x000000000f087348 */ /* 0x000fea0003c00000 */
[----:B------:R0:W1:Y:S02]  /*21ea0*/  SHFL.IDX P6, R14, R13, R12, R11 ;  /* 0x0000000c0d0e7389 */ /* 0x00006400000c000b */
[----:B01----:R-:W-:Y:S01]  /*21eb0*/  ENDCOLLECTIVE ;  /* 0x000000000000791b */ /* 0x003fe20003800000 */
.L_x_5645:
        /* <DEDUP_REMOVED lines=11> */
.L_x_5646:
[----:B------:R-:W-:Y:S02]  /*21f70*/  IMAD.MOV.U32 R13, RZ, RZ, R9 ;  /* 0x000000ffff0d7224 */ /* 0x000fe400078e0009 */
[----:B------:R-:W-:Y:S02]  /*21f80*/  IMAD.MOV.U32 R12, RZ, RZ, 0x3 ;  /* 0x00000003ff0c7424 */ /* 0x000fe400078e00ff */
[----:B------:R-:W-:-:S07]  /*21f90*/  IMAD.MOV.U32 R2, RZ, RZ, R14 ;  /* 0x000000ffff027224 */ /* 0x000fce00078e000e */
[----:B------:R-:W-:Y:S05]  /*21fa0*/  WARPSYNC.COLLECTIVE R15, `(.L_x_5647) ;  /* 0x000000000f087348 */ /* 0x000fea0003c00000 */
[----:B------:R0:W1:Y:S02]  /*21fb0*/  SHFL.IDX P6, R14, R13, R12, R11 ;  /* 0x0000000c0d0e7389 */ /* 0x00006400000c000b */
[----:B01----:R-:W-:Y:S01]  /*21fc0*/  ENDCOLLECTIVE ;  /* 0x000000000000791b */ /* 0x003fe20003800000 */
.L_x_5647:
        /* <DEDUP_REMOVED lines=11> */
.L_x_5648:
[----:B------:R-:W-:Y:S02]  /*22080*/  IMAD.MOV.U32 R13, RZ, RZ, R9 ;  /* 0x000000ffff0d7224 */ /* 0x000fe400078e0009 */
[----:B------:R-:W-:Y:S01]  /*22090*/  IMAD.MOV.U32 R12, RZ, RZ, 0x4 ;  /* 0x00000004ff0c7424 */ /* 0x000fe200078e00ff */
[----:B------:R-:W-:-:S07]  /*220a0*/  MOV R2, R14 ;  /* 0x0000000e00027202 */ /* 0x000fce0000000f00 */
[----:B------:R-:W-:Y:S05]  /*220b0*/  WARPSYNC.COLLECTIVE R15, `(.L_x_5649) ;  /* 0x000000000f087348 */ /* 0x000fea0003c00000 */
[----:B------:R0:W1:Y:S02]  /*220c0*/  SHFL.IDX P6, R14, R13, R12, R11 ;  /* 0x0000000c0d0e7389 */ /* 0x00006400000c000b */
[----:B01----:R-:W-:Y:S01]  /*220d0*/  ENDCOLLECTIVE ;  /* 0x000000000000791b */ /* 0x003fe20003800000 */
.L_x_5649:
        /* <DEDUP_REMOVED lines=11> */
.L_x_5650:
[----:B------:R-:W-:Y:S02]  /*22190*/  IMAD.MOV.U32 R13, RZ, RZ, R9 ;  /* 0x000000ffff0d7224 */ /* 0x000fe400078e0009 */
[----:B------:R-:W-:Y:S02]  /*221a0*/  IMAD.MOV.U32 R12, RZ, RZ, 0x5 ;  /* 0x00000005ff0c7424 */ /* 0x000fe400078e00ff */
[----:B------:R-:W-:-:S07]  /*221b0*/  IMAD.MOV.U32 R2, RZ, RZ, R14 ;  /* 0x000000ffff027224 */ /* 0x000fce00078e000e */
[----:B------:R-:W-:Y:S05]  /*221c0*/  WARPSYNC.COLLECTIVE R15, `(.L_x_5651) ;  /* 0x000000000f087348 */ /* 0x000fea0003c00000 */
[----:B------:R0:W1:Y:S02]  /*221d0*/  SHFL.IDX P6, R14, R13, R12, R11 ;  /* 0x0000000c0d0e7389 */ /* 0x00006400000c000b */
[----:B01----:R-:W-:Y:S01]  /*221e0*/  ENDCOLLECTIVE ;  /* 0x000000000000791b */ /* 0x003fe20003800000 */
.L_x_5651:
[----:B------:R-:W-:-:S05]  /*221f0*/  IADD3 R2, P0, R2, R0, RZ ;  /* 0x0000000002027210 */ /* 0x000fca0007f1e0ff */
        /* <DEDUP_REMOVED lines=10> */
.L_x_5652:
[----:B------:R-:W-:Y:S01]  /*222a0*/  IMAD.MOV.U32 R2, RZ, RZ, R14 ;  /* 0x000000ffff027224 */ /* 0x000fe200078e000e */
[----:B------:R-:W-:Y:S06]  /*222b0*/  BRA `(.L_x_5653) ;  /* 0xffffff9c00387947 */ /* 0x000fec000383ffff */
.L_x_5454:
[----:B---3--:R3:W4:Y:S02]  /*222c0*/  SYNCS.PHASECHK.TRANS64.TRYWAIT P0, [R6+URZ+0x22860], R22 ;  /* 0x02286016060075a7 */ /* 0x008724000800017f */
[----:B----4-:R-:W-:Y:S05]  /*222d0*/  @!P0 NANOSLEEP.SYNCS 0x989680 ;  /* 0x009896800000895d */ /* 0x010fea0003900000 */
[----:B------:R-:W4:Y:S02]  /*222e0*/  @!P0 SYNCS.PHASECHK.TRANS64 P0, [R6+URZ+0x22860], R22 ;  /* 0x02286016060085a7 */ /* 0x000f24000800007f */
[----:B----4-:R-:W-:Y:S05]  /*222f0*/  @!P0 BRA `(.L_x_5454) ;  /* 0xfffffffc00f08947 */ /* 0x010fea000383ffff */
[----:B------:R-:W-:Y:S05]  /*22300*/  BRA `(.L_x_5654) ;  /* 0xffffff9c00887947 */ /* 0x000fea000383ffff */
.L_x_5455:
        /* <DEDUP_REMOVED lines=8> */
.L_x_5656:
[----:B------:R-:W-:Y:S05]  /*22390*/  BSYNC B1 ;  /* 0x0000000000017941 */ /* 0x000fea0003800000 */
.L_x_5655:
[----:B------:R-:W-:Y:S01]  /*223a0*/  IMAD.MOV.U32 R13, RZ, RZ, R8 ;  /* 0x000000ffff0d7224 */ /* 0x000fe200078e0008 */
[----:B------:R-:W-:Y:S01]  /*223b0*/  MOV R11, 0x181f ;  /* 0x0000181f000b7802 */ /* 0x000fe20000000f00 */
[----:B------:R-:W-:Y:S02]  /*223c0*/  IMAD.MOV.U32 R12, RZ, RZ, RZ ;  /* 0x000000ffff0c7224 */ /* 0x000fe400078e00ff */
[----:B------:R-:W-:Y:S02]  /*223d0*/  IMAD.MOV.U32 R15, RZ, RZ, -0x1 ;  /* 0xffffffffff0f7424 */ /* 0x000fe400078e00ff */
[----:B------:R-:W-:Y:S02]  /*223e0*/  IMAD.MOV.U32 R3, RZ, RZ, R14 ;  /* 0x000000ffff037224 */ /* 0x000fe400078e000e */
[----:B------:R-:W-:-:S07]  /*223f0*/  IMAD R7, R7, 0x2, R16 ;  /* 0x0000000207077824 */ /* 0x000fce00078e0210 */
[----:B------:R-:W-:Y:S05]  /*22400*/  WARPSYNC.COLLECTIVE R15, `(.L_x_5657) ;  /* 0x000000000f087348 */ /* 0x000fea0003c00000 */
[----:B------:R0:W1:Y:S02]  /*22410*/  SHFL.IDX P6, R14, R13, R12, R11 ;  /* 0x0000000c0d0e7389 */ /* 0x00006400000c000b */
[----:B01----:R-:W-:Y:S01]  /*22420*/  ENDCOLLECTIVE ;  /* 0x000000000000791b */ /* 0x003fe20003800000 */
.L_x_5657:
[----:B------:R-:W-:Y:S02]  /*22430*/  IMAD.MOV.U32 R13, RZ, RZ, R9 ;  /* 0x000000ffff0d7224 */ /* 0x000fe400078e0009 */
[----:B------:R-:W-:Y:S01]  /*22440*/  IMAD.MOV.U32 R12, RZ, RZ, 0x1 ;  /* 0x00000001ff0c7424 */ /* 0x000fe200078e00ff */
[----:B------:R-:W-:-:S13]  /*22450*/  IADD3 R2, P0, R14, R0, RZ ;  /* 0x000000000e027210 */ /* 0x000fda0007f1e0ff */
[----:B------:R-:W-:Y:S05]  /*22460*/  WARPSYNC.COLLECTIVE R15, `(.L_x_5658) ;  /* 0x000000000f087348 */ /* 0x000fea0003c00000 */
[----:B------:R0:W1:Y:S02]  /*22470*/  SHFL.IDX P6, R14, R13, R12, R11 ;  /* 0x0000000c0d0e7389 */ /* 0x00006400000c000b */
[----:B01----:R-:W-:Y:S01]  /*22480*/  ENDCOLLECTIVE ;  /* 0x000000000000791b */ /* 0x003fe20003800000 */
.L_x_5658:
        /* <DEDUP_REMOVED lines=13> */
.L_x_5659:
[----:B------:R-:W-:Y:S01]  /*22560*/  IMAD.MOV.U32 R13, RZ, RZ, R9 ;  /* 0x000000ffff0d7224 */ /* 0x000fe200078e0009 */
[----:B------:R-:W-:Y:S02]  /*22570*/  MOV R12, 0x2 ;  /* 0x00000002000c7802 */ /* 0x000fe40000000f00 */
[----:B------:R-:W-:-:S13]  /*22580*/  IADD3 R2, P0, R14, R0, RZ ;  /* 0x000000000e027210 */ /* 0x000fda0007f1e0ff */
[----:B------:R-:W-:Y:S05]  /*22590*/  WARPSYNC.COLLECTIVE R15, `(.L_x_5660) ;  /* 0x000000000f087348 */ /* 0x000fea0003c00000 */
[----:B------:R0:W1:Y:S02]  /*225a0*/  SHFL.IDX P6, R14, R13, R12, R11 ;  /* 0x0000000c0d0e7389 */ /* 0x00006400000c000b */
[----:B01----:R-:W-:Y:S01]  /*225b0*/  ENDCOLLECTIVE ;  /* 0x000000000000791b */ /* 0x003fe20003800000 */
.L_x_5660:
        /* <DEDUP_REMOVED lines=13> */
.L_x_5661:
[----:B------:R-:W-:Y:S02]  /*22690*/  IMAD.MOV.U32 R13, RZ, RZ, R9 ;  /* 0x000000ffff0d7224 */ /* 0x000fe400078e0009 */
[----:B------:R-:W-:Y:S01]  /*226a0*/  IMAD.MOV.U32 R12, RZ, RZ, 0x3 ;  /* 0x00000003ff0c7424 */ /* 0x000fe200078e00ff */
[----:B------:R-:W-:-:S13]  /*226b0*/  IADD3 R2, P0, R14, R0, RZ ;  /* 0x000000000e027210 */ /* 0x000fda0007f1e0ff */
[----:B------:R-:W-:Y:S05]  /*226c0*/  WARPSYNC.COLLECTIVE R15, `(.L_x_5662) ;  /* 0x000000000f087348 */ /* 0x000fea0003c00000 */
[----:B------:R0:W1:Y:S02]  /*226d0*/  SHFL.IDX P6, R14, R13, R12, R11 ;  /* 0x0000000c0d0e7389 */ /* 0x00006400000c000b */
[----:B01----:R-:W-:Y:S01]  /*226e0*/  ENDCOLLECTIVE ;  /* 0x000000000000791b */ /* 0x003fe20003800000 */
.L_x_5662:
        /* <DEDUP_REMOVED lines=13> */
.L_x_5663:
[----:B------:R-:W-:Y:S01]  /*227c0*/  IMAD.MOV.U32 R13, RZ, RZ, R9 ;  /* 0x000000ffff0d7224 */ /* 0x000fe200078e0009 */
[----:B------:R-:W-:Y:S02]  /*227d0*/  MOV R12, 0x4 ;  /* 0x00000004000c7802 */ /* 0x000fe40000000f00 */
[----:B------:R-:W-:-:S13]  /*227e0*/  IADD3 R2, P0, R14, R0, RZ ;  /* 0x000000000e027210 */ /* 0x000fda0007f1e0ff */
[----:B------:R-:W-:Y:S05]  /*227f0*/  WARPSYNC.COLLECTIVE R15, `(.L_x_5664) ;  /* 0x000000000f087348 */ /* 0x000fea0003c00000 */
[----:B------:R0:W1:Y:S02]  /*22800*/  SHFL.IDX P6, R14, R13, R12, R11 ;  /* 0x0000000c0d0e7389 */ /* 0x00006400000c000b */
[----:B01----:R-:W-:Y:S01]  /*22810*/  ENDCOLLECTIVE ;  /* 0x000000000000791b */ /* 0x003fe20003800000 */
.L_x_5664:
        /* <DEDUP_REMOVED lines=13> */
.L_x_5665:
[----:B------:R-:W-:Y:S02]  /*228f0*/  IMAD.MOV.U32 R13, RZ, RZ, R9 ;  /* 0x000000ffff0d7224 */ /* 0x000fe400078e0009 */
[----:B------:R-:W-:Y:S01]  /*22900*/  IMAD.MOV.U32 R12, RZ, RZ, 0x5 ;  /* 0x00000005ff0c7424 */ /* 0x000fe200078e00ff */
[----:B------:R-:W-:-:S13]  /*22910*/  IADD3 R2, P0, R14, R0, RZ ;  /* 0x000000000e027210 */ /* 0x000fda0007f1e0ff */
[----:B------:R-:W-:Y:S05]  /*22920*/  WARPSYNC.COLLECTIVE R15, `(.L_x_5666) ;  /* 0x000000000f087348 */ /* 0x000fea0003c00000 */
[----:B------:R0:W1:Y:S02]  /*22930*/  SHFL.IDX P6, R14, R13, R12, R11 ;  /* 0x0000000c0d0e7389 */ /* 0x00006400000c000b */
[----:B01----:R-:W-:Y:S01]  /*22940*/  ENDCOLLECTIVE ;  /* 0x000000000000791b */ /* 0x003fe20003800000 */
.L_x_5666:
        /* <DEDUP_REMOVED lines=13> */
.L_x_5667:
[----:B------:R-:W-:Y:S05]  /*22a20*/  BRA `(.L_x_5668) ;  /* 0xffffff9800cc7947 */ /* 0x000fea000383ffff */
.L_x_5463:
[----:B------:R-:W-:Y:S01]  /*22a30*/  BSSY B0, `(.L_x_5669) ;  /* 0x0000008000007945 */ /* 0x000fe20003800000 */
[----:B------:R-:W-:Y:S01]  /*22a40*/  IMAD.MOV.U32 R13, RZ, RZ, R24 ;  /* 0x000000ffff0d7224 */ /* 0x000fe200078e0018 */
[----:B-1----:R-:W-:Y:S01]  /*22a50*/  MOV R11, 0x1f ;  /* 0x0000001f000b7802 */ /* 0x002fe20000000f00 */
[----:B------:R-:W-:Y:S02]  /*22a60*/  IMAD.MOV.U32 R12, RZ, RZ, RZ ;  /* 0x000000ffff0c7224 */ /* 0x000fe400078e00ff */
[----:B------:R-:W-:-:S07]  /*22a70*/  IMAD.MOV.U32 R15, RZ, RZ, -0x1 ;  /* 0xffffffffff0f7424 */ /* 0x000fce00078e00ff */
[----:B0-23--:R-:W-:Y:S05]  /*22a80*/  WARPSYNC.COLLECTIVE R15, `(.L_x_5670) ;  /* 0x000000000f087348 */ /* 0x00dfea0003c00000 */
[----:B------:R1:W4:Y:S02]  /*22a90*/  SHFL.IDX P6, R14, R13, R12, R11 ;  /* 0x0000000c0d0e7389 */ /* 0x00032400000c000b */
[----:B01234-:R-:W-:Y:S01]  /*22aa0*/  ENDCOLLECTIVE ;  /* 0x000000000000791b */ /* 0x01ffe20003800000 */
.L_x_5670:
[----:B------:R-:W-:Y:S05]  /*22ab0*/  BSYNC B0 ;  /* 0x0000000000007941 */ /* 0x000fea0003800000 */
.L_x_5669:
        /* <DEDUP_REMOVED lines=9> */
.L_x_5671:
        /* <DEDUP_REMOVED lines=15> */
[----:B------:R-:W-:Y:S02]  /*22c40*/  ISETP.GE.U32.AND P5, PT, R8, 0x10, PT ;  /* 0x000000100800780c */ /* 0x000fe40003fa6070 */
[----:B--2---:R-:W-:-:S02]  /*22c50*/  @!P1 MOV R25, R6 ;  /* 0x0000000600199202 */ /* 0x004fc40000000f00 */
[----:B------:R-:W-:Y:S01]  /*22c60*/  MOV R6, RZ ;  /* 0x000000ff00067202 */ /* 0x000fe20000000f00 */
[----:B---3--:R-:W-:Y:S01]  /*22c70*/  @!P1 IMAD.MOV.U32 R4, RZ, RZ, R5 ;  /* 0x000000ffff049224 */ /* 0x008fe200078e0005 */
[----:B------:R-:W-:-:S03]  /*22c80*/  ISETP.NE.AND P1, PT, R8, RZ, PT ;  /* 0x000000ff0800720c */ /* 0x000fc60003f25270 */
[----:B------:R-:W-:-:S10]  /*22c90*/  IMAD R13, R4, R25, RZ ;  /* 0x00000019040d7224 */ /* 0x000fd400078e02ff */
[----:B------:R-:W-:Y:S05]  /*22ca0*/  WARPSYNC.COLLECTIVE R15, `(.L_x_5672) ;  /* 0x000000000f087348 */ /* 0x000fea0003c00000 */
[----:B------:R0:W1:Y:S02]  /*22cb0*/  SHFL.UP P6, R14, R13, R12, R11 ;  /* 0x0400000c0d0e7389 */ /* 0x00006400000c000b */
[----:B01----:R-:W-:Y:S01]  /*22cc0*/  ENDCOLLECTIVE ;  /* 0x000000000000791b */ /* 0x003fe20003800000 */
.L_x_5672:
[----:B------:R-:W-:Y:S01]  /*22cd0*/  IMAD.MOV.U32 R12, RZ, RZ, 0x2 ;  /* 0x00000002ff0c7424 */ /* 0x000fe200078e00ff */
[----:B------:R-:W-:-:S05]  /*22ce0*/  SEL R14, R14, RZ, P1 ;  /* 0x000000ff0e0e7207 */ /* 0x000fca0000800000 */
[----:B------:R-:W-:-:S04]  /*22cf0*/  IMAD.IADD R5, R13, 0x1, R14 ;  /* 0x000000010d057824 */ /* 0x000fc800078e020e */
[----:B------:R-:W-:-:S07]  /*22d00*/  IMAD.MOV.U32 R13, RZ, RZ, R5 ;  /* 0x000000ffff0d7224 */ /* 0x000fce00078e0005 */
[----:B------:R-:W-:Y:S05]  /*22d10*/  WARPSYNC.COLLECTIVE R15, `(.L_x_5673) ;  /* 0x000000000f087348 */ /* 0x000fea0003c00000 */
[----:B------:R0:W1:Y:S02]  /*22d20*/  SHFL.UP P6, R14, R13, R12, R11 ;  /* 0x0400000c0d0e7389 */ /* 0x00006400000c000b */
[----:B01----:R-:W-:Y:S01]  /*22d30*/  ENDCOLLECTIVE ;  /* 0x000000000000791b */ /* 0x003fe20003800000 */
.L_x_5673:
[----:B------:R-:W-:Y:S01]  /*22d40*/  IMAD.MOV.U32 R12, RZ, RZ, 0x4 ;  /* 0x00000004ff0c7424 */ /* 0x000fe200078e00ff */
[----:B------:R-:W-:-:S05]  /*22d50*/  SEL R2, R14, RZ, P2 ;  /* 0x000000ff0e027207 */ /* 0x000fca0001000000 */
[----:B------:R-:W-:-:S04]  /*22d60*/  IMAD.IADD R2, R5, 0x1, R2 ;  /* 0x0000000105027824 */ /* 0x000fc800078e0202 */
[----:B------:R-:W-:-:S07]  /*22d70*/  IMAD.MOV.U32 R13, RZ, RZ, R2 ;  /* 0x000000ffff0d7224 */ /* 0x000fce00078e0002 */
[----:B------:R-:W-:Y:S05]  /*22d80*/  WARPSYNC.COLLECTIVE R15, `(.L_x_5674) ;  /* 0x000000000f087348 */ /* 0x000fea0003c00000 */
[----:B------:R0:W1:Y:S02]  /*22d90*/  SHFL.UP P6, R14, R13, R12, R11 ;  /* 0x0400000c0d0e7389 */ /* 0x00006400000c000b */
[----:B01----:R-:W-:Y:S01]  /*22da0*/  ENDCOLLECTIVE ;  /* 0x000000000000791b */ /* 0x003fe20003800000 */
.L_x_5674:
[----:B------:R-:W-:Y:S01]  /*22db0*/  IMAD.MOV.U32 R12, RZ, RZ, 0x8 ;  /* 0x00000008ff0c7424 */ /* 0x000fe200078e00ff */
[----:B------:R-:W-:-:S04]  /*22dc0*/  SEL R3, R14, RZ, P3 ;  /* 0x000000ff0e037207 */ /* 0x000fc80001800000 */
[----:B------:R-:W-:-:S05]  /*22dd0*/  IADD3 R3, R2, R3, RZ ;  /* 0x0000000302037210 */ /* 0x000fca0007ffe0ff */
[----:B------:R-:W-:-:S07]  /*22de0*/  IMAD.MOV.U32 R13, RZ, RZ, R3 ;  /* 0x000000ffff0d7224 */ /* 0x000fce00078e0003 */
[----:B------:R-:W-:Y:S05]  /*22df0*/  WARPSYNC.COLLECTIVE R15, `(.L_x_5675) ;  /* 0x000000000f087348 */ /* 0x000fea0003c00000 */
[----:B------:R0:W1:Y:S02]  /*22e00*/  SHFL.UP P6, R14, R13, R12, R11 ;  /* 0x0400000c0d0e7389 */ /* 0x00006400000c000b */
[----:B01----:R-:W-:Y:S01]  /*22e10*/  ENDCOLLECTIVE ;  /* 0x000000000000791b */ /* 0x003fe20003800000 */
.L_x_5675:
[----:B------:R-:W-:Y:S01]  /*22e20*/  IMAD.MOV.U32 R12, RZ, RZ, 0x10 ;  /* 0x00000010ff0c7424 */ /* 0x000fe200078e00ff */
[----:B------:R-:W-:-:S05]  /*22e30*/  SEL R14, R14, RZ, P4 ;  /* 0x000000ff0e0e7207 */ /* 0x000fca0002000000 */
[----:B------:R-:W-:-:S04]  /*22e40*/  IMAD.IADD R5, R3, 0x1, R14 ;  /* 0x0000000103057824 */ /* 0x000fc800078e020e */
[----:B------:R-:W-:-:S07]  /*22e50*/  IMAD.MOV.U32 R13, RZ, RZ, R5 ;  /* 0x000000ffff0d7224 */ /* 0x000fce00078e0005 */
[----:B------:R-:W-:Y:S05]  /*22e60*/  WARPSYNC.COLLECTIVE R15, `(.L_x_5676) ;  /* 0x000000000f087348 */ /* 0x000fea0003c00000 */
[----:B------:R0:W1:Y:S02]  /*22e70*/  SHFL.UP P6, R14, R13, R12, R11 ;  /* 0x0400000c0d0e7389 */ /* 0x00006400000c000b */
[----:B01----:R-:W-:Y:S01]  /*22e80*/  ENDCOLLECTIVE ;  /* 0x000000000000791b */ /* 0x003fe20003800000 */
.L_x_5676:
        /* <DEDUP_REMOVED lines=8> */
.L_x_5677:
[----:B------:R-:W-:Y:S05]  /*22f10*/  BRA `(.L_x_5678) ;  /* 0xffffff9c002c7947 */ /* 0x000fea000383ffff */
.L_x_5466:
[----:B------:R-:W-:Y:S01]  /*22f20*/  BSSY B0, `(.L_x_5679) ;  /* 0x0000007000007945 */ /* 0x000fe20003800000 */
[----:B------:R-:W-:Y:S02]  /*22f30*/  IMAD.MOV.U32 R12, RZ, RZ, 0x1 ;  /* 0x00000001ff0c7424 */ /* 0x000fe400078e00ff */
[----:B-1----:R-:W-:Y:S02]  /*22f40*/  IMAD.MOV.U32 R11, RZ, RZ, RZ ;  /* 0x000000ffff0b7224 */ /* 0x002fe400078e00ff */
[----:B------:R-:W-:-:S07]  /*22f50*/  IMAD.MOV.U32 R15, RZ, RZ, -0x1 ;  /* 0xffffffffff0f7424 */ /* 0x000fce00078e00ff */
[----:B------:R-:W-:Y:S05]  /*22f60*/  WARPSYNC.COLLECTIVE R15, `(.L_x_5680) ;  /* 0x000000000f087348 */ /* 0x000fea0003c00000 */
[----:B------:R0:W1:Y:S02]  /*22f70*/  SHFL.UP P6, R14, R13, R12, R11 ;  /* 0x0400000c0d0e7389 */ /* 0x00006400000c000b */
[----:B01----:R-:W-:Y:S01]  /*22f80*/  ENDCOLLECTIVE ;  /* 0x000000000000791b */ /* 0x003fe20003800000 */
.L_x_5680:
[----:B------:R-:W-:Y:S05]  /*22f90*/  BSYNC B0 ;  /* 0x0000000000007941 */ /* 0x000fea0003800000 */
.L_x_5679:
        /* <DEDUP_REMOVED lines=8> */
.L_x_5681:
[----:B------:R-:W-:Y:S02]  /*23020*/  MOV R12, 0x4 ;  /* 0x00000004000c7802 */ /* 0x000fe40000000f00 */
[----:B------:R-:W-:-:S05]  /*23030*/  SEL R2, R14, RZ, P2 ;  /* 0x000000ff0e027207 */ /* 0x000fca0001000000 */
[----:B------:R-:W-:-:S04]  /*23040*/  IMAD.IADD R2, R13, 0x1, R2 ;  /* 0x000000010d027824 */ /* 0x000fc800078e0202 */
[----:B------:R-:W-:-:S07]  /*23050*/  IMAD.MOV.U32 R13, RZ, RZ, R2 ;  /* 0x000000ffff0d7224 */ /* 0x000fce00078e0002 */
[----:B------:R-:W-:Y:S05]  /*23060*/  WARPSYNC.COLLECTIVE R15, `(.L_x_5682) ;  /* 0x000000000f087348 */ /* 0x000fea0003c00000 */
[----:B------:R0:W1:Y:S02]  /*23070*/  SHFL.UP P6, R14, R13, R12, R11 ;  /* 0x0400000c0d0e7389 */ /* 0x00006400000c000b */
[----:B01----:R-:W-:Y:S01]  /*23080*/  ENDCOLLECTIVE ;  /* 0x000000000000791b */ /* 0x003fe20003800000 */
.L_x_5682:
[----:B------:R-:W-:Y:S01]  /*23090*/  IMAD.MOV.U32 R12, RZ, RZ, 0x8 ;  /* 0x00000008ff0c7424 */ /* 0x000fe200078e00ff */
[----:B------:R-:W-:-:S05]  /*230a0*/  SEL R3, R14, RZ, P3 ;  /* 0x000000ff0e037207 */ /* 0x000fca0001800000 */
[----:B------:R-:W-:-:S04]  /*230b0*/  IMAD.IADD R3, R2, 0x1, R3 ;  /* 0x0000000102037824 */ /* 0x000fc800078e0203 */
[----:B------:R-:W-:-:S07]  /*230c0*/  IMAD.MOV.U32 R13, RZ, RZ, R3 ;  /* 0x000000ffff0d7224 */ /* 0x000fce00078e0003 */
[----:B------:R-:W-:Y:S05]  /*230d0*/  WARPSYNC.COLLECTIVE R15, `(.L_x_5683) ;  /* 0x000000000f087348 */ /* 0x000fea0003c00000 */
[----:B------:R0:W1:Y:S02]  /*230e0*/  SHFL.UP P6, R14, R13, R12, R11 ;  /* 0x0400000c0d0e7389 */ /* 0x00006400000c000b */
[----:B01----:R-:W-:Y:S01]  /*230f0*/  ENDCOLLECTIVE ;  /* 0x000000000000791b */ /* 0x003fe20003800000 */
.L_x_5683:
[----:B------:R-:W-:Y:S01]  /*23100*/  IMAD.MOV.U32 R12, RZ, RZ, 0x10 ;  /* 0x00000010ff0c7424 */ /* 0x000fe200078e00ff */
[----:B------:R-:W-:-:S05]  /*23110*/  SEL R14, R14, RZ, P4 ;  /* 0x000000ff0e0e7207 */ /* 0x000fca0002000000 */
[----:B------:R-:W-:-:S04]  /*23120*/  IMAD.IADD R5, R3, 0x1, R14 ;  /* 0x0000000103057824 */ /* 0x000fc800078e020e */
[----:B------:R-:W-:-:S07]  /*23130*/  IMAD.MOV.U32 R13, RZ, RZ, R5 ;  /* 0x000000ffff0d7224 */ /* 0x000fce00078e0005 */
[----:B------:R-:W-:Y:S05]  /*23140*/  WARPSYNC.COLLECTIVE R15, `(.L_x_5684) ;  /* 0x000000000f087348 */ /* 0x000fea0003c00000 */
[----:B------:R0:W1:Y:S02]  /*23150*/  SHFL.UP P6, R14, R13, R12, R11 ;  /* 0x0400000c0d0e7389 */ /* 0x00006400000c000b */
[----:B01----:R-:W-:Y:S01]  /*23160*/  ENDCOLLECTIVE ;  /* 0x000000000000791b */ /* 0x003fe20003800000 */
.L_x_5684:
[----:B------:R-:W-:Y:S01]  /*23170*/  IMAD.MOV.U32 R12, RZ, RZ, 0x1f ;  /* 0x0000001fff0c7424 */ /* 0x000fe200078e00ff */
[----:B------:R-:W-:Y:S02]  /*23180*/  MOV R11, 0x1f ;  /* 0x0000001f000b7802 */ /* 0x000fe40000000f00 */
[----:B------:R-:W-:-:S05]  /*23190*/  SEL R2, R14, RZ, P5 ;  /* 0x000000ff0e027207 */ /* 0x000fca0002800000 */
[----:B------:R-:W-:-:S04]  /*231a0*/  IMAD.IADD R2, R5, 0x1, R2 ;  /* 0x0000000105027824 */ /* 0x000fc800078e0202 */
[----:B------:R-:W-:-:S07]  /*231b0*/  IMAD.MOV.U32 R13, RZ, RZ, R2 ;  /* 0x000000ffff0d7224 */ /* 0x000fce00078e0002 */
[----:B------:R-:W-:Y:S05]  /*231c0*/  WARPSYNC.COLLECTIVE R15, `(.L_x_5685) ;  /* 0x000000000f087348 */ /* 0x000fea0003c00000 */
[----:B------:R0:W1:Y:S02]  /*231d0*/  SHFL.IDX P6, R14, R13, R12, R11 ;  /* 0x0000000c0d0e7389 */ /* 0x00006400000c000b */
[----:B01----:R-:W-:Y:S01]  /*231e0*/  ENDCOLLECTIVE ;  /* 0x000000000000791b */ /* 0x003fe20003800000 */
.L_x_5685:
[----:B------:R-:W-:Y:S05]  /*231f0*/  BRA `(.L_x_5686) ;  /* 0xffffff9c00187947 */ /* 0x000fea000383ffff */
.L_x_5468:
[----:B------:R-:W-:Y:S01]  /*23200*/  BSSY B0, `(.L_x_5687) ;  /* 0x0000006000007945 */ /* 0x000fe20003800000 */
[----:B------:R-:W-:Y:S01]  /*23210*/  PLOP3.LUT P6, PT, P6, PT, PT, 0x8, 0x0 ;  /* 0x000000000000781c */ /* 0x000fe200037ce170 */
[----:B------:R-:W-:-:S12]  /*23220*/  IMAD.MOV.U32 R15, RZ, RZ, -0x1 ;  /* 0xffffffffff0f7424 */ /* 0x000fd800078e00ff */
[----:B01----:R-:W-:Y:S05]  /*23230*/  WARPSYNC.COLLECTIVE R15, `(.L_x_5688) ;  /* 0x000000000f087348 */ /* 0x003fea0003c00000 */
[----:B------:R-:W-:Y:S01]  /*23240*/  VOTE.ANY R14, PT, P6 ;  /* 0x00000000000e7806 */ /* 0x000fe200030e0100 */
[----:B01----:R-:W-:Y:S06]  /*23250*/  ENDCOLLECTIVE ;  /* 0x000000000000791b */ /* 0x003fec0003800000 */
.L_x_5688:
[----:B------:R-:W-:Y:S05]  /*23260*/  BSYNC B0 ;  /* 0x0000000000007941 */ /* 0x000fea0003800000 */
.L_x_5687:
        /* <DEDUP_REMOVED lines=8> */
.L_x_5689:
[----:B------:R-:W-:Y:S02]  /*232f0*/  IMAD.IADD R27, R12, 0x1, R27 ;  /* 0x000000010c1b7824 */ /* 0x000fe400078e021b */
[----:B------:R-:W-:Y:S02]  /*23300*/  IMAD.MOV.U32 R13, RZ, RZ, R4 ;  /* 0x000000ffff0d7224 */ /* 0x000fe400078e0004 */
[----:B------:R-:W-:-:S07]  /*23310*/  IMAD.MOV.U32 R25, RZ, RZ, R14 ;  /* 0x000000ffff197224 */ /* 0x000fce00078e000e */
[----:B------:R-:W-:Y:S05]  /*23320*/  WARPSYNC.COLLECTIVE R15, `(.L_x_5690) ;  /* 0x000000000f087348 */ /* 0x000fea0003c00000 */
[----:B------:R0:W1:Y:S02]  /*23330*/  SHFL.IDX P6, R14, R13, R12, R11 ;  /* 0x0000000c0d0e7389 */ /* 0x00006400000c000b */
[----:B01----:R-:W-:Y:S01]  /*23340*/  ENDCOLLECTIVE ;  /* 0x000000000000791b */ /* 0x003fe20003800000 */
.L_x_5690:
[----:B------:R-:W-:Y:S01]  /*23350*/  IMAD.MOV.U32 R4, RZ, RZ, R14 ;  /* 0x000000ffff047224 */ /* 0x000fe200078e000e */
[----:B------:R-:W-:Y:S06]  /*23360*/  BRA `(.L_x_5691) ;  /* 0xffffff9800fc7947 */ /* 0x000fec000383ffff */
.L_x_5470:
[----:B------:R-:W-:Y:S01]  /*23370*/  BSSY B0, `(.L_x_5692) ;  /* 0x0000007000007945 */ /* 0x000fe20003800000 */
[----:B------:R-:W-:Y:S01]  /*23380*/  MOV R13, R2 ;  /* 0x00000002000d7202 */ /* 0x000fe20000000f00 */
[----:B-1----:R-:W-:Y:S02]  /*23390*/  IMAD.MOV.U32 R11, RZ, RZ, 0x1f ;  /* 0x0000001fff0b7424 */ /* 0x002fe400078e00ff */
[----:B------:R-:W-:-:S07]  /*233a0*/  IMAD.MOV.U32 R15, RZ, RZ, -0x1 ;  /* 0xffffffffff0f7424 */ /* 0x000fce00078e00ff */
[----:B0--34-:R-:W-:Y:S05]  /*233b0*/  WARPSYNC.COLLECTIVE R15, `(.L_x_5693) ;  /* 0x000000000f087348 */ /* 0x019fea0003c00000 */
[----:B------:R1:W2:Y:S02]  /*233c0*/  SHFL.IDX P6, R14, R13, R12, R11 ;  /* 0x0000000c0d0e7389 */ /* 0x0002a400000c000b */
[----:B01234-:R-:W-:Y:S01]  /*233d0*/  ENDCOLLECTIVE ;  /* 0x000000000000791b */ /* 0x01ffe20003800000 */
.L_x_5693:
[----:B------:R-:W-:Y:S05]  /*233e0*/  BSYNC B0 ;  /* 0x0000000000007941 */ /* 0x000fea0003800000 */
.L_x_5692:
[----:B------:R-:W-:Y:S01]  /*233f0*/  IMAD.MOV.U32 R6, RZ, RZ, R14 ;  /* 0x000000ffff067224 */ /* 0x000fe200078e000e */
[----:B------:R-:W-:Y:S06]  /*23400*/  BRA `(.L_x_5469) ;  /* 0xffffff9800ec7947 */ /* 0x000fec000383ffff */
.L_x_5476:
[----:B0-----:R0:W1:Y:S02]  /*23410*/  SYNCS.PHASECHK.TRANS64.TRYWAIT P0, [R5+URZ+0x22820], R0 ;  /* 0x02282000050075a7 */ /* 0x001064000800017f */
[----:B-1----:R-:W-:Y:S05]  /*23420*/  @!P0 NANOSLEEP.SYNCS 0x989680 ;  /* 0x009896800000895d */ /* 0x002fea0003900000 */
[----:B------:R-:W1:Y:S02]  /*23430*/  @!P0 SYNCS.PHASECHK.TRANS64 P0, [R5+URZ+0x22820], R0 ;  /* 0x02282000050085a7 */ /* 0x000e64000800007f */
[----:B-1----:R-:W-:Y:S05]  /*23440*/  @!P0 BRA `(.L_x_5476) ;  /* 0xfffffffc00f08947 */ /* 0x002fea000383ffff */
[----:B------:R-:W-:Y:S05]  /*23450*/  BRA `(.L_x_5694) ;  /* 0xffffffa400447947 */ /* 0x000fea000383ffff */
.L_x_5477:
        /* <DEDUP_REMOVED lines=11> */
.L_x_5696:
[----:B------:R-:W-:Y:S05]  /*23510*/  BSYNC B0 ;  /* 0x0000000000007941 */ /* 0x000fea0003800000 */
.L_x_5695:
[----:B------:R-:W-:Y:S05]  /*23520*/  BRA `(.L_x_5697) ;  /* 0xffffffa4002c7947 */ /* 0x000fea000383ffff */
.L_x_5478:
[----:B------:R-:W-:Y:S01]  /*23530*/  BSSY B0, `(.L_x_5698) ;  /* 0x0000006000007945 */ /* 0x000fe20003800000 */
[----:B------:R-:W-:-:S07]  /*23540*/  IMAD.MOV.U32 R15, RZ, RZ, -0x1 ;  /* 0xffffffffff0f7424 */ /* 0x000fce00078e00ff */
[----:B0-234-:R-:W-:Y:S05]  /*23550*/  WARPSYNC.COLLECTIVE R15, `(.L_x_5699) ;  /* 0x000000000f0c7348 */ /* 0x01dfea0003c00000 */
[----:B------:R-:W-:Y:S02]  /*23560*/  ELECT P6, UR62, PT ;  /* 0x00000000003e782f */ /* 0x000fe400038c0000 */
[----:B------:R-:W-:Y:S01]  /*23570*/  MOV R14, UR62 ;  /* 0x0000003e000e7c02 */ /* 0x000fe20008000f00 */
[----:B0-234-:R-:W-:Y:S10]  /*23580*/  ENDCOLLECTIVE ;  /* 0x000000000000791b */ /* 0x01dff40003800000 */
.L_x_5699:
[----:B------:R-:W-:Y:S05]  /*23590*/  BSYNC B0 ;  /* 0x0000000000007941 */ /* 0x000fea0003800000 */
.L_x_5698:
[----:B------:R-:W-:Y:S05]  /*235a0*/  BRA `(.L_x_5700) ;  /* 0xffffffa400207947 */ /* 0x000fea000383ffff */
.L_x_5480:
[----:B0-----:R0:W1:Y:S02]  /*235b0*/  SYNCS.PHASECHK.TRANS64.TRYWAIT P1, [R3+URZ+0x22840], R2 ;  /* 0x02284002030075a7 */ /* 0x001064000802017f */
[----:B-1----:R-:W-:Y:S05]  /*235c0*/  @!P1 NANOSLEEP.SYNCS 0x989680 ;  /* 0x009896800000995d */ /* 0x002fea0003900000 */
[----:B------:R-:W1:Y:S02]  /*235d0*/  @!P1 SYNCS.PHASECHK.TRANS64 P1, [R3+URZ+0x22840], R2 ;  /* 0x02284002030095a7 */ /* 0x000e64000802007f */
[----:B-1----:R-:W-:Y:S05]  /*235e0*/  @!P1 BRA `(.L_x_5480) ;  /* 0xfffffffc00f09947 */ /* 0x002fea000383ffff */
[----:B------:R-:W-:Y:S05]  /*235f0*/  BRA `(.L_x_5701) ;  /* 0xffffffa400407947 */ /* 0x000fea000383ffff */
.L_x_5482:
[----:B-1----:R1:W0:Y:S02]  /*23600*/  SYNCS.PHASECHK.TRANS64.TRYWAIT P1, [R19+URZ+0x22840], R0 ;  /* 0x02284000130075a7 */ /* 0x002224000802017f */
[----:B0-----:R-:W-:Y:S05]  /*23610*/  @!P1 NANOSLEEP.SYNCS 0x989680 ;  /* 0x009896800000995d */ /* 0x001fea0003900000 */
[----:B------:R-:W0:Y:S02]  /*23620*/  @!P1 SYNCS.PHASECHK.TRANS64 P1, [R19+URZ+0x22840], R0 ;  /* 0x02284000130095a7 */ /* 0x000e24000802007f */
[----:B0-----:R-:W-:Y:S05]  /*23630*/  @!P1 BRA `(.L_x_5482) ;  /* 0xfffffffc00f09947 */ /* 0x001fea000383ffff */
[----:B------:R-:W-:Y:S05]  /*23640*/  BRA `(.L_x_5702) ;  /* 0xffffffa4004c7947 */ /* 0x000fea000383ffff */
.L_x_5484:
[----:B------:R0:W0:Y:S02]  /*23650*/  SYNCS.PHASECHK.TRANS64.TRYWAIT P1, [R3+URZ+0x22860], R2 ;  /* 0x02286002030075a7 */ /* 0x000024000802017f */
[----:B0-----:R-:W-:Y:S05]  /*23660*/  @!P1 NANOSLEEP.SYNCS 0x989680 ;  /* 0x009896800000995d */ /* 0x001fea0003900000 */
[----:B------:R-:W0:Y:S02]  /*23670*/  @!P1 SYNCS.PHASECHK.TRANS64 P1, [R3+URZ+0x22860], R2 ;  /* 0x02286002030095a7 */ /* 0x000e24000802007f */
[----:B0-----:R-:W-:Y:S05]  /*23680*/  @!P1 BRA `(.L_x_5484) ;  /* 0xfffffffc00f09947 */ /* 0x001fea000383ffff */
[----:B------:R-:W-:Y:S05]  /*23690*/  BRA `(.L_x_5703) ;  /* 0xffffffa400487947 */ /* 0x000fea000383ffff */
.L_x_5704:
        /* <DEDUP_REMOVED lines=14> */
.L_x_6574:


//--------------------- .text._ZN7cutlass13device_kernelIN5flash11enable_sm90INS1_16FlashAttnFwdSm90INS1_25CollectiveMainloopFwdSm90ILi2EN4cute5tupleIJNS5_1CILi1EEES8_S8_EEENS6_IJNS7_ILi128EEENS7_ILi96EEENS7_ILi64EEEEEELi256ENS_6half_tEfNS_4arch4Sm90ELb1ELb0ELb0ELb1ELb1ELb0ELb1ELb1ELb0ELb1ELb1ELb0EEENS1_21CollectiveEpilogueFwdINS6_IJSA_NS7_ILi256EEESB_EEES9_SE_SG_Li256ELb1ELb1ELb1ELb0EEENS1_36VarlenDynamicPersistentTileSchedulerILi128ELi96ELi256ELi128ELb1ELb1ELb1ELb1ELb1ELb1EEEEEEEEEvNT_6ParamsE --------------------------
	.section	.text._ZN7cutlass13device_kernelIN5flash11enable_sm90INS1_16FlashAttnFwdSm90INS1_25CollectiveMainloopFwdSm90ILi2EN4cute5tupleIJNS5_1CILi1EEES8_S8_EEENS6_IJNS7_ILi128EEENS7_ILi96EEENS7_ILi64EEEEEELi256ENS_6half_tEfNS_4arch4Sm90ELb1ELb0ELb0ELb1ELb1ELb0ELb1ELb1ELb0ELb1ELb1ELb0EEENS1_21CollectiveEpilogueFwdINS6_IJSA_NS7_ILi256EEESB_EEES9_SE_SG_Li256ELb1ELb1ELb1ELb0EEENS1_36VarlenDynamicPersistentTileSchedulerILi128ELi96ELi256ELi128ELb1ELb1ELb1ELb1ELb1ELb1EEEEEEEEEvNT_6ParamsE,"ax",@progbits
	.align	128
.text._ZN7cutlass13device_kernelIN5flash11enable_sm90INS1_16FlashAttnFwdSm90INS1_25CollectiveMainloopFwdSm90ILi2EN4cute5tupleIJNS5_1CILi1EEES8_S8_EEENS6_IJNS7_ILi128EEENS7_ILi96EEENS7_ILi64EEEEEELi256ENS_6half_tEfNS_4arch4Sm90ELb1ELb0ELb0ELb1ELb1ELb0ELb1ELb1ELb0ELb1ELb1ELb0EEENS1_21CollectiveEpilogueFwdINS6_IJSA_NS7_ILi256EEESB_EEES9_SE_SG_Li256ELb1ELb1ELb1ELb0EEENS1_36VarlenDynamicPersistentTileSchedulerILi128ELi96ELi256ELi128ELb1ELb1ELb1ELb1ELb1ELb1EEEEEEEEEvNT_6ParamsE:
        .type           _ZN7cutlass13device_kernelIN5flash11enable_sm90INS1_16FlashAttnFwdSm90INS1_25CollectiveMainloopFwdSm90ILi2EN4cute5tupleIJNS5_1CILi1EEES8_S8_EEENS6_IJNS7_ILi128EEENS7_ILi96EEENS7_ILi64EEEEEELi256ENS_6half_tEfNS_4arch4Sm90ELb1ELb0ELb0ELb1ELb1ELb0ELb1ELb1ELb0ELb1ELb1ELb0EEENS1_21CollectiveEpilogueFwdINS6_IJSA_NS7_ILi256EEESB_EEES9_SE_SG_Li256ELb1ELb1ELb1ELb0EEENS1_36VarlenDynamicPersistentTileSchedulerILi128ELi96ELi256ELi128ELb1ELb1ELb1ELb1ELb1ELb1EEEEEEEEEvNT_6ParamsE,@function
        .size           _ZN7cutlass13device_kernelIN5flash11enable_sm90INS1_16FlashAttnFwdSm90INS1_25CollectiveMainloopFwdSm90ILi2EN4cute5tupleIJNS5_1CILi1EEES8_S8_EEENS6_IJNS7_ILi128EEENS7_ILi96EEENS7_ILi64EEEEEELi256ENS_6half_tEfNS_4arch4Sm90ELb1ELb0ELb0ELb1ELb1ELb0ELb1ELb1ELb0ELb1ELb1ELb0EEENS1_21CollectiveEpilogueFwdINS6_IJSA_NS7_ILi256EEESB_EEES9_SE_SG_Li256ELb1ELb1ELb1ELb0EEENS1_36VarlenDynamicPersistentTileSchedulerILi128ELi96ELi256ELi128ELb1ELb1ELb1ELb1ELb1ELb1EEEEEEEEEvNT_6ParamsE,(.L_x_6575 - _ZN7cutlass13device_kernelIN5flash11enable_sm90INS1_16FlashAttnFwdSm90INS1_25CollectiveMainloopFwdSm90ILi2EN4cute5tupleIJNS5_1CILi1EEES8_S8_EEENS6_IJNS7_ILi128EEENS7_ILi96EEENS7_ILi64EEEEEELi256ENS_6half_tEfNS_4arch4Sm90ELb1ELb0ELb0ELb1ELb1ELb0ELb1ELb1ELb0ELb1ELb1ELb0EEENS1_21CollectiveEpilogueFwdINS6_IJSA_NS7_ILi256EEESB_EEES9_SE_SG_Li256ELb1ELb1ELb1ELb0EEENS1_36VarlenDynamicPersistentTileSchedulerILi128ELi96ELi256ELi128ELb1ELb1ELb1ELb1ELb1ELb1EEEEEEEEEvNT_6ParamsE)
        .other          _ZN7cutlass13device_kernelIN5flash11enable_sm90INS1_16FlashAttnFwdSm90INS1_25CollectiveMainloopFwdSm90ILi2EN4cute5tupleIJNS5_1CILi1EEES8_S8_EEENS6_IJNS7_ILi128EEENS7_ILi96EEENS7_ILi64EEEEEELi256ENS_6half_tEfNS_4arch4Sm90ELb1ELb0ELb0ELb1ELb1ELb0ELb1ELb1ELb0ELb1ELb1ELb0EEENS1_21CollectiveEpilogueFwdINS6_IJSA_NS7_ILi256EEESB_EEES9_SE_SG_Li256ELb1ELb1ELb1ELb0EEENS1_36VarlenDynamicPersistentTileSchedulerILi128ELi96ELi256ELi128ELb1ELb1ELb1ELb1ELb1ELb1EEEEEEEEEvNT_6ParamsE,@"STO_CUDA_ENTRY STV_DEFAULT"
_ZN7cutlass13device_kernelIN5flash11enable_sm90INS1_16FlashAttnFwdSm90INS1_25CollectiveMainloopFwdSm90ILi2EN4cute5tupleIJNS5_1CILi1EEES8_S8_EEENS6_IJNS7_ILi128EEENS7_ILi96EEENS7_ILi64EEEEEELi256ENS_6half_tEfNS_4arch4Sm90ELb1ELb0ELb0ELb1ELb1ELb0ELb1ELb1ELb0ELb1ELb1ELb0EEENS1_21CollectiveEpilogueFwdINS6_IJSA_NS7_ILi256EEESB_EEES9_SE_SG_Li256ELb1ELb1ELb1ELb0EEENS1_36VarlenDynamicPersistentTileSchedulerILi128ELi96ELi256ELi128ELb1ELb1ELb1ELb1ELb1ELb1EEEEEEEEEvNT_6ParamsE:
        /* <DEDUP_REMOVED lines=47> */
.L_x_5705:
        /* <DEDUP_REMOVED lines=22> */
.L_x_5706:
        /* <DEDUP_REMOVED lines=18> */
.L_x_5707:
        /* <DEDUP_REMOVED lines=22> */
.L_x_5708:
        /* <DEDUP_REMOVED lines=23> */
.L_x_5709:
        /* <DEDUP_REMOVED lines=10> */
.L_x_5711:
        /* <DEDUP_REMOVED lines=41> */
[----:B------:R0:W-:Y:S01]  /*0b70*/  STL [R1+0x2c], R16 ;  /* 0x00002c1001007387 */ /* 0x0001e20000100800 */
        /* <DEDUP_REMOVED lines=24> */
[----:B------:R-:W-:Y:S02]  /*0d00*/  IMAD.IADD R3, R12, 0x1, -R3 ;  /* 0x000000010c037824 */ /* 0x000fe400078e0a03 */
[----:B------:R-:W-:Y:S01]  /*0d10*/  IMAD.U32 R2, RZ, RZ, UR6 ;  /* 0x00000006ff027e24 */ /* 0x000fe2000f8e00ff */
[----:B------:R-:W-:Y:S01]  /*0d20*/  UMOV UR6, URZ ;  /* 0x0000003f00067c82 */ /* 0x000fe20008000000 */
[----:B------:R-:W-:Y:S01]  /*0d30*/  IMAD.SHL.U32 R17, R9, 0x2, RZ ;  /* 0x0000000209117824 */ /* 0x000fe200078e00ff */
[----:B------:R1:W-:Y:S01]  /*0d40*/  STL [R1+0x30], R0 ;  /* 0x0000300001007387 */ /* 0x0003e20000100800 */
[----:B------:R-:W-:-:S02]  /*0d50*/  IMAD R209, R3, 0x8, R0 ;  /* 0x0000000803d17824 */ /* 0x000fc400078e0200 */
[C---:B0-----:R-:W-:Y:S01]  /*0d60*/  VIADD R16, R17.reuse, 0x8 ;  /* 0x0000000811107836 */ /* 0x041fe20000000000 */
[----:B------:R0:W-:Y:S01]  /*0d70*/  STL [R1+0x38], R2 ;  /* 0x0000380201007387 */ /* 0x0001e20000100800 */
[C---:B------:R-:W-:Y:S02]  /*0d80*/  VIADD R15, R17.reuse, 0x10 ;  /* 0x00000010110f7836 */ /* 0x040fe40000000000 */
[C---:B------:R-:W-:Y:S01]  /*0d90*/  VIADD R14, R17.reuse, 0x18 ;  /* 0x00000018110e7836 */ /* 0x040fe20000000000 */
[----:B------:R-:W-:Y:S01]  /*0da0*/  SHF.R.S32.HI R18, RZ, 0x1f, R16 ;  /* 0x0000001fff127819 */ /* 0x000fe20000011410 */
[C---:B------:R-:W-:Y:S01]  /*0db0*/  VIADD R13, R17.reuse, 0x20 ;  /* 0x00000020110d7836 */ /* 0x040fe20000000000 */
[----:B------:R-:W-:Y:S01]  /*0dc0*/  SHF.R.S32.HI R16, RZ, 0x1f, R15 ;  /* 0x0000001fff107819 */ /* 0x000fe2000001140f */
[----:B-1----:R-:W-:Y:S01]  /*0dd0*/  IMAD.U32 R0, RZ, RZ, UR6 ;  /* 0x00000006ff007e24 */ /* 0x002fe2000f8e00ff */
        /* <DEDUP_REMOVED lines=17> */
[C---:B0-----:R-:W-:Y:S01]  /*0ef0*/  VIADD R2, R17.reuse, 0x68 ;  /* 0x0000006811027836 */ /* 0x041fe20000000000 */
        /* <DEDUP_REMOVED lines=29> */
[----:B-1----:R-:W-:-:S07]  /*10d0*/  SHF.R.S32.HI R2, RZ, 0x1f, R217 ;  /* 0x0000001fff027819 */ /* 0x002fce00000114d9 */
.L_x_5776:
[----:B------:R-:W-:Y:S01]  /*10e0*/  ULDC.64 UR6, c[0x0][0xd88] ;  /* 0x0003620000067ab9 */ /* 0x000fe20000000a00 */
[----:B------:R-:W-:Y:S01]  /*10f0*/  ULDC.64 UR8, c[0x0][0xb10] ;  /* 0x0002c40000087ab9 */ /* 0x000fe20000000a00 */
[----:B------:R-:W-:Y:S01]  /*1100*/  UIMAD.WIDE UR6, UR5, 0x4, UR6 ;  /* 0x00000004050678a5 */ /* 0x000fe2000f8e0206 */
[----:B0---4-:R-:W0:Y:S05]  /*1110*/  LDC.64 R8, c[0x0][0x418] ;  /* 0x00010600ff087b82 */ /* 0x011e2a0000000a00 */
[----:B------:R-:W-:Y:S02]  /*1120*/  IMAD.U32 R212, RZ, RZ, UR6 ;  /* 0x00000006ffd47e24 */ /* 0x000fe4000f8e00ff */
[----:B------:R-:W-:Y:S01]  /*1130*/  IMAD.U32 R213, RZ, RZ, UR7 ;  /* 0x00000007ffd57e24 */ /* 0x000fe2000f8e00ff */
[----:B------:R-:W-:Y:S01]  /*1140*/  ULDC.64 UR6, c[0x0][0xb20] ;  /* 0x0002c80000067ab9 */ /* 0x000fe20000000a00 */
[----:B-1----:R-:W1:Y:S03]  /*1150*/  LDC R0, c[0x0][0x424] ;  /* 0x00010900ff007b82 */ /* 0x002e660000000800 */
[----:B--2---:R-:W2:Y:S01]  /*1160*/  LDG.E R212, desc[UR36][R212.64] ;  /* 0x00000024d4d47981 */ /* 0x004ea2000c1e1900 */
[----:B------:R-:W-:Y:S01]  /*1170*/  ISETP.NE.U32.AND P1, PT, RZ, UR6, PT ;  /* 0x00000006ff007c0c */ /* 0x000fe2000bf25070 */
[----:B------:R-:W-:Y:S01]  /*1180*/  IMAD.MOV.U32 R4, RZ, RZ, RZ ;  /* 0x000000ffff047224 */ /* 0x000fe200078e00ff */
[----:B------:R-:W-:-:S02]  /*1190*/  ISETP.NE.U32.AND P0, PT, RZ, UR8, PT ;  /* 0x00000008ff007c0c */ /* 0x000fc4000bf05070 */
[----:B------:R-:W-:Y:S01]  /*11a0*/  ISETP.NE.AND.EX P1, PT, RZ, UR7, PT, P1 ;  /* 0x00000007ff007c0c */ /* 0x000fe2000bf25310 */
[----:B---3--:R-:W3:Y:S01]  /*11b0*/  LDC R7, c[0x0][0x2f0] ;  /* 0x0000bc00ff077b82 */ /* 0x008ee20000000800 */
[----:B------:R-:W-:Y:S02]  /*11c0*/  ISETP.NE.AND.EX P0, PT, RZ, UR9, PT, P0 ;  /* 0x00000009ff007c0c */ /* 0x000fe4000bf05300 */
[----:B--2---:R-:W-:-:S09]  /*11d0*/  SHF.R.S32.HI R216, RZ, 0x1f, R212 ;  /* 0x0000001fffd87819 */ /* 0x004fd200000114d4 */
[----:B------:R-:W-:-:S04]  /*11e0*/  @P1 LEA R2, P2, R212, UR6, 0x2 ;  /* 0x00000006d4021c11 */ /* 0x000fc8000f8410ff */
[C---:B------:R-:W-:Y:S02]  /*11f0*/  @P1 LEA.HI.X R3, R212.reuse, UR7, R216, 0x2, P2 ;  /* 0x00000007d4031c11 */ /* 0x040fe400090f14d8 */
[----:B------:R-:W-:-:S03]  /*1200*/  @P0 LEA R204, P2, R212, UR8, 0x2 ;  /* 0x00000008d4cc0c11 */ /* 0x000fc6000f8410ff */
[----:B------:R2:W5:Y:S01]  /*1210*/  @P1 LDG.E R4, desc[UR36][R2.64] ;  /* 0x0000002402041981 */ /* 0x000562000c1e1900 */
[----:B------:R-:W-:Y:S01]  /*1220*/  @P0 LEA.HI.X R205, R212, UR9, R216, 0x2, P2 ;  /* 0x00000009d4cd0c11 */ /* 0x000fe200090f14d8 */
[----:B------:R-:W-:-:S04]  /*1230*/  ULDC.64 UR8, c[0x0][0xb18] ;  /* 0x0002c60000087ab9 */ /* 0x000fc80000000a00 */
[----:B------:R2:W5:Y:S01]  /*1240*/  @P0 LDG.E R204, desc[UR36][R204.64] ;  /* 0x00000024cccc0981 */ /* 0x000562000c1e1900 */
[----:B0-----:R-:W-:Y:S02]  /*1250*/  ISETP.NE.U32.AND P1, PT, R8, RZ, PT ;  /* 0x000000ff0800720c */ /* 0x001fe40003f25070 */
[----:B------:R-:W-:Y:S02]  /*1260*/  ISETP.NE.U32.AND P2, PT, RZ, UR8, PT ;  /* 0x00000008ff007c0c */ /* 0x000fe4000bf45070 */
[----:B------:R-:W-:Y:S02]  /*1270*/  ISETP.NE.AND.EX P1, PT, R9, RZ, PT, P1 ;  /* 0x000000ff0900720c */ /* 0x000fe40003f25310 */
[----:B------:R-:W-:Y:S02]  /*1280*/  ISETP.NE.AND.EX P2, PT, RZ, UR9, PT, P2 ;  /* 0x00000009ff007c0c */ /* 0x000fe4000bf45320 */
[----:B-1----:R-:W-:Y:S01]  /*1290*/  SEL R0, R0, 0x1, P1 ;  /* 0x0000000100007807 */ /* 0x002fe20000800000 */
[----:B--23--:R-:W-:Y:S10]  /*12a0*/  @P0 BRA `(.L_x_5712) ;  /* 0x0000000000280947 */ /* 0x00cff40003800000 */
[----:B------:R-:W-:Y:S01]  /*12b0*/  ULDC.64 UR6, c[0x0][0xaf8] ;  /* 0x0002be0000067ab9 */ /* 0x000fe20000000a00 */
[----:B-----5:R-:W0:Y:S01]  /*12c0*/  LDC R204, c[0x0][0x288] ;  /* 0x0000a200ffcc7b82 */ /* 0x020e220000000800 */
[----:B------:R-:W-:-:S04]  /*12d0*/  ISETP.NE.U32.AND P0, PT, RZ, UR6, PT ;  /* 0x00000006ff007c0c */ /* 0x000fc8000bf05070 */
[----:B------:R-:W-:-:S13]  /*12e0*/  ISETP.NE.AND.EX P0, PT, RZ, UR7, PT, P0 ;  /* 0x00000007ff007c0c */ /* 0x000fda000bf05300 */
[----:B------:R-:W-:Y:S05]  /*12f0*/  @!P0 BRA `(.L_x_5712) ;  /* 0x0000000000148947 */ /* 0x000fea0003800000 */
[----:B------:R-:W1:Y:S02]  /*1300*/  LDC.64 R2, c[0x0][0xaf8] ;  /* 0x0002be00ff027b82 */ /* 0x000e640000000a00 */
[----:B-1----:R-:W-:-:S05]  /*1310*/  IMAD.WIDE R2, R212, 0x4, R2 ;  /* 0x00000004d4027825 */ /* 0x002fca00078e0202 */
[----:B0-----:R-:W2:Y:S04]  /*1320*/  LDG.E R204, desc[UR36][R2.64] ;  /* 0x0000002402cc7981 */ /* 0x001ea8000c1e1900 */
[----:B------:R-:W2:Y:S02]  /*1330*/  LDG.E R5, desc[UR36][R2.64+0x4] ;  /* 0x0000042402057981 */ /* 0x000ea4000c1e1900 */
[----:B--2---:R-:W-:-:S07]  /*1340*/  IMAD.IADD R204, R5, 0x1, -R204 ;  /* 0x0000000105cc7824 */ /* 0x004fce00078e0acc */
.L_x_5712:
[----:B------:R-:W-:Y:S01]  /*1350*/  IMAD R205, R0, R7, RZ ;  /* 0x0000000700cd7224 */ /* 0x000fe200078e02ff */
[----:B------:R-:W-:Y:S01]  /*1360*/  LOP3.LUT R213, R6, 0xffff, RZ, 0xc0, !PT ;  /* 0x0000ffff06d57812 */ /* 0x000fe200078ec0ff */
[----:B------:R-:W-:Y:S06]  /*1370*/  @!P2 BRA `(.L_x_5713) ;  /* 0x000000000010a947 */ /* 0x000fec0003800000 */
[----:B------:R-:W-:-:S04]  /*1380*/  LEA R2, P0, R212, UR8, 0x2 ;  /* 0x00000008d4027c11 */ /* 0x000fc8000f8010ff */
[----:B------:R-:W-:-:S05]  /*1390*/  LEA.HI.X R3, R212, UR9, R216, 0x2, P0 ;  /* 0x00000009d4037c11 */ /* 0x000fca00080f14d8 */
[----:B------:R1:W5:Y:S01]  /*13a0*/  LDG.E R205, desc[UR36][R2.64] ;  /* 0x0000002402cd7981 */ /* 0x000362000c1e1900 */
[----:B------:R-:W-:Y:S05]  /*13b0*/  BRA `(.L_x_5714) ;  /* 0x0000000000247947 */ /* 0x000fea0003800000 */
.L_x_5713:
        /* <DEDUP_REMOVED lines=9> */
.L_x_5714:
[----:B------:R-:W2:Y:S01]  /*1450*/  LDC R0, c[0x0][0x448] ;  /* 0x00011200ff007b82 */ /* 0x000ea20000000800 */
[----:B------:R-:W-:Y:S01]  /*1460*/  USHF.L.U32 UR4, UR4, 0x7, URZ ;  /* 0x0000000704047899 */ /* 0x000fe2000800063f */
[----:B-----5:R-:W-:Y:S01]  /*1470*/  IMAD.IADD R205, R205, 0x1, -R4 ;  /* 0x00000001cdcd7824 */ /* 0x020fe200078e0a04 */
[----:B------:R-:W-:Y:S01]  /*1480*/  LOP3.LUT R16, R16, 0xffffffef, RZ, 0xc0, !PT ;  /* 0xffffffef10107812 */ /* 0x000fe200078ec0ff */
[----:B------:R-:W-:-:S03]  /*1490*/  IMAD.MOV.U32 R161, RZ, RZ, RZ ;  /* 0x000000ffffa17224 */ /* 0x000fc600078e00ff */
[----:B------:R-:W-:Y:S01]  /*14a0*/  IMAD.U32 R206, RZ, RZ, UR4 ;  /* 0x00000004ffce7e24 */ /* 0x000fe2000f8e00ff */
[----:B------:R-:W-:Y:S01]  /*14b0*/  UIADD3 UR4, UR4, 0x7f, URZ ;  /* 0x0000007f04047890 */ /* 0x000fe2000fffe03f */
[----:B01----:R-:W-:Y:S02]  /*14c0*/  IADD3 R3, R205, 0x60, -R204 ;  /* 0x00000060cd037810 */ /* 0x003fe40007ffe8cc */
[----:B--2---:R-:W-:-:S03]  /*14d0*/  ISETP.NE.AND P0, PT, R0, 0x1, PT ;  /* 0x000000010000780c */ /* 0x004fc60003f05270 */
[----:B------:R-:W-:-:S10]  /*14e0*/  IMAD.U32 R0, RZ, RZ, UR4 ;  /* 0x00000004ff007e24 */ /* 0x000fd4000f8e00ff */
[----:B------:R-:W0:Y:S01]  /*14f0*/  @P0 LDC R2, c[0x0][0x44c] ;  /* 0x00011300ff020b82 */ /* 0x000e220000000800 */
[----:B------:R-:W-:-:S07]  /*1500*/  @P0 LOP3.LUT R16, R16, 0x10, RZ, 0xfc, !PT ;  /* 0x0000001010100812 */ /* 0x000fce00078efcff */
[----:B------:R-:W1:Y:S01]  /*1510*/  @P0 LDC R5, c[0x0][0x450] ;  /* 0x00011400ff050b82 */ /* 0x000e620000000800 */
[----:B0-----:R-:W-:-:S05]  /*1520*/  @P0 IMAD.HI.U32 R2, R2, UR4, RZ ;  /* 0x0000000402020c27 */ /* 0x001fca000f8e00ff */
[----:B-1----:R-:W-:Y:S01]  /*1530*/  @P0 SHF.R.U32.HI R0, RZ, R5, R2 ;  /* 0x00000005ff000219 */ /* 0x002fe20000011602 */
[----:B------:R-:W-:-:S04]  /*1540*/  VIADD R2, R205, 0x5f ;  /* 0x0000005fcd027836 */ /* 0x000fc80000000000 */
[----:B------:R-:W-:Y:S02]  /*1550*/  IMAD.IADD R0, R3, 0x1, R0 ;  /* 0x0000000103007824 */ /* 0x000fe400078e0200 */
[----:B------:R-:W-:-:S04]  /*1560*/  IMAD.HI R2, R2, 0x2aaaaaab, RZ ;  /* 0x2aaaaaab02027827 */ /* 0x000fc800078e02ff */
[----:B------:R-:W-:Y:S01]  /*1570*/  IMAD.HI R0, R0, 0x2aaaaaab, RZ ;  /* 0x2aaaaaab00007827 */ /* 0x000fe200078e02ff */
[----:B------:R-:W-:-:S04]  /*1580*/  SHF.R.U32.HI R3, RZ, 0x1f, R2 ;  /* 0x0000001fff037819 */ /* 0x000fc80000011602 */
[----:B------:R-:W-:Y:S02]  /*1590*/  SHF.R.U32.HI R5, RZ, 0x1f, R0 ;  /* 0x0000001fff057819 */ /* 0x000fe40000011600 */
[----:B------:R-:W-:Y:S02]  /*15a0*/  LEA.HI.SX32 R3, R2, R3, 0x1c ;  /* 0x0000000302037211 */ /* 0x000fe400078fe2ff */
[----:B------:R-:W-:Y:S02]  /*15b0*/  LEA.HI.SX32 R2, R0, R5, 0x1c ;  /* 0x0000000500027211 */ /* 0x000fe400078fe2ff */
[C---:B------:R-:W-:Y:S02]  /*15c0*/  LOP3.LUT R0, R6.reuse, 0xff000000, RZ, 0xc0, !PT ;  /* 0xff00000006007812 */ /* 0x040fe400078ec0ff */
[----:B------:R-:W-:Y:S02]  /*15d0*/  VIMNMX R8, R3, R2, PT ;  /* 0x0000000203087248 */ /* 0x000fe40003fe0100 */
[----:B------:R-:W-:-:S02]  /*15e0*/  LOP3.LUT R6, R6, 0xff0000, RZ, 0xc0, !PT ;  /* 0x00ff000006067812 */ /* 0x000fc400078ec0ff */
[----:B------:R-:W-:Y:S02]  /*15f0*/  SHF.R.U32.HI R3, RZ, 0x8, R0 ;  /* 0x00000008ff037819 */ /* 0x000fe40000011600 */
[----:B------:R-:W-:Y:S02]  /*1600*/  ISETP.GE.AND P0, PT, R8, 0x1, PT ;  /* 0x000000010800780c */ /* 0x000fe40003f06270 */
[----:B------:R-:W-:-:S04]  /*1610*/  LEA.HI R3, R6, R3, RZ, 0x10 ;  /* 0x0000000306037211 */ /* 0x000fc800078f80ff */
[----:B------:R-:W-:Y:S02]  /*1620*/  LOP3.LUT R11, R3, 0xff, RZ, 0xc0, !PT ;  /* 0x000000ff030b7812 */ /* 0x000fe400078ec0ff */
[----:B------:R-:W-:-:S03]  /*1630*/  SHF.R.U32.HI R214, RZ, 0x10, R3 ;  /* 0x00000010ffd67819 */ /* 0x000fc60000011603 */
[----:B------:R0:W-:Y:S02]  /*1640*/  STL [R1+0x20], R11 ;  /* 0x0000200b01007387 */ /* 0x0001e40000100800 */
        /* <DEDUP_REMOVED lines=31> */
.L_x_5715:
[-C--:B------:R-:W-:Y:S01]  /*1840*/  IMAD R208, R11, R161.reuse, RZ ;  /* 0x000000a10bd07224 */ /* 0x080fe200078e02ff */
[----:B------:R-:W-:Y:S01]  /*1850*/  PLOP3.LUT P0, PT, PT, PT, PT, 0x80, 0x0 ;  /* 0x000000000000781c */ /* 0x000fe20003f0f070 */
[----:B------:R-:W-:Y:S01]  /*1860*/  IMAD.MOV.U32 R0, RZ, RZ, RZ ;  /* 0x000000ffff007224 */ /* 0x000fe200078e00ff */
[----:B------:R-:W-:Y:S01]  /*1870*/  CS2R R150, SRZ ;  /* 0x0000000000967805 */ /* 0x000fe2000001ff00 */
[----:B------:R-:W-:Y:S01]  /*1880*/  IMAD.MOV.U32 R3, RZ, RZ, RZ ;  /* 0x000000ffff037224 */ /* 0x000fe200078e00ff */
[----:B------:R-:W-:Y:S02]  /*1890*/  VIADDMNMX R161, R208, R161, R8, PT ;  /* 0x000000a1d0a17246 */ /* 0x000fe40003800108 */
[----:B------:R-:W-:Y:S02]  /*18a0*/  CS2R R148, SRZ ;  /* 0x0000000000947805 */ /* 0x000fe4000001ff00 */
        /* <DEDUP_REMOVED lines=89> */
[----:B------:R-:W-:Y:S02]  /*1e40*/  IMAD.U32 R23, RZ, RZ, UR5 ;  /* 0x00000005ff177e24 */ /* 0x000fe4000f8e00ff */
[----:B------:R-:W-:Y:S01]  /*1e50*/  IMAD.U32 R22, RZ, RZ, UR4 ;  /* 0x00000004ff167e24 */ /* 0x000fe2000f8e00ff */
[----:B------:R-:W-:Y:S06]  /*1e60*/  @!P0 BRA `(.L_x_5717) ;  /* 0x0000000000408947 */ /* 0x000fec0003800000 */
        /* <DEDUP_REMOVED lines=16> */
.L_x_5717:
        /* <DEDUP_REMOVED lines=15> */
.L_x_5869:
        /* <DEDUP_REMOVED lines=8> */
.L_x_5719:
[----:B------:R-:W-:Y:S01]  /*20e0*/  R2UR UR6, R3 ;  /* 0x00000000030672ca */ /* 0x000fe200000e0000 */
[----:B------:R-:W-:-:S05]  /*20f0*/  IMAD.U32 R2, RZ, RZ, UR39 ;  /* 0x00000027ff027e24 */ /* 0x000fca000f8e00ff */
[----:B------:R-:W-:-:S07]  /*2100*/  SHF.L.U32 R2, R2, 0x1f, RZ ;  /* 0x0000001f02027819 */ /* 0x000fce00000006ff */
[----:B------:R-:W-:-:S09]  /*2110*/  ULEA UR6, UR38, UR6, 0x3 ;  /* 0x0000000626067291 */ /* 0x000fd2000f8e183f */
[----:B------:R2:W3:Y:S01]  /*2120*/  SYNCS.PHASECHK.TRANS64.TRYWAIT P1, [UR6+0x32430], R2 ;  /* 0x03243002ff0075a7 */ /* 0x0004e20008020146 */
[----:B------:R-:W-:Y:S05]  /*2130*/  @!P0 BRA `(.L_x_5720) ;  /* 0x0000000000048947 */ /* 0x000fea0003800000 */
[----:B------:R-:W-:Y:S01]  /*2140*/  BPT.TRAP 0x1 ;  /* 0x000000040000795c */ /* 0x000fe20000300000 */
.L_x_5720:
[----:B---3--:R-:W-:Y:S05]  /*2150*/  @P1 BRA `(.L_x_5721) ;  /* 0x0000000000081947 */ /* 0x008fea0003800000 */
[----:B------:R-:W3:Y:S02]  /*2160*/  SYNCS.PHASECHK.TRANS64.TRYWAIT P1, [UR6+0x32430], R2 ;  /* 0x03243002ff0075a7 */ /* 0x000ee40008020146 */
[----:B---3--:R-:W-:Y:S05]  /*2170*/  @!P1 BRA `(.L_x_5722) ;  /* 0x0000013400789947 */ /* 0x008fea0003800000 */
.L_x_5721:
[----:B------:R-:W-:Y:S01]  /*2180*/  R2UR UR4, R3 ;  /* 0x00000000030472ca */ /* 0x000fe200000e0000 */
[----:B------:R-:W-:Y:S01]  /*2190*/  WARPGROUP.ARRIVE ;  /* 0x00000000000079c5 */ /* 0x000fe20000000000 */
[----:B------:R-:W-:Y:S01]  /*21a0*/  UMOV UR8, UR41 ;  /* 0x0000002900087c82 */ /* 0x000fe20008000000 */
[----:B------:R-:W-:Y:S01]  /*21b0*/  UMOV UR9, 0x40000040 ;  /* 0x4000004000097882 */ /* 0x000fe20000000000 */
[----:B------:R-:W-:Y:S01]  /*21c0*/  UMOV UR11, 0x40000040 ;  /* 0x40000040000b7882 */ /* 0x000fe20000000000 */
[----:B------:R-:W-:-:S08]  /*21d0*/  UIADD3 UR5, UR41, 0x2, URZ ;  /* 0x0000000229057890 */ /* 0x000fd0000fffe03f */
        /* <DEDUP_REMOVED lines=42> */
.L_x_5870:
[----:B------:R-:W-:Y:S05]  /*2480*/  @!P0 BRA `(.L_x_5724) ;  /* 0x0000000000048947 */ /* 0x000fea0003800000 */
[----:B------:R-:W-:Y:S01]  /*2490*/  BPT.TRAP 0x1 ;  /* 0x000000040000795c */ /* 0x000fe20000300000 */
.L_x_5724:
[----:B------:R0:W0:Y:S01]  /*24a0*/  SYNCS.PHASECHK.TRANS64.TRYWAIT P1, [UR6+0x32450], R2 ;  /* 0x03245002ff0075a7 */ /* 0x0000220008020146 */
[----:B------:R-:W-:Y:S05]  /*24b0*/  @!P0 BRA `(.L_x_5725) ;  /* 0x0000000000048947 */ /* 0x000fea0003800000 */
[----:B------:R-:W-:Y:S01]  /*24c0*/  BPT.TRAP 0x1 ;  /* 0x000000040000795c */ /* 0x000fe20000300000 */
.L_x_5725:
[----:B0-----:R-:W-:Y:S05]  /*24d0*/  @P1 BRA `(.L_x_5726) ;  /* 0x0000000000081947 */ /* 0x001fea0003800000 */
[----:B------:R-:W0:Y:S02]  /*24e0*/  SYNCS.PHASECHK.TRANS64.TRYWAIT P1, [UR6+0x32450], R2 ;  /* 0x03245002ff0075a7 */ /* 0x000e240008020146 */
[----:B0-----:R-:W-:Y:S05]  /*24f0*/  @!P1 BRA `(.L_x_5727) ;  /* 0x0000013000c49947 */ /* 0x001fea0003800000 */
.L_x_5726:
[----:B------:R-:W-:Y:S01]  /*2500*/  R2UR UR4, R3 ;  /* 0x00000000030472ca */ /* 0x000fe200000e0000 */
[----:B------:R-:W-:Y:S01]  /*2510*/  WARPGROUP.ARRIVE ;  /* 0x00000000000079c5 */ /* 0x000fe20000000000 */
[----:B------:R-:W-:Y:S01]  /*2520*/  UMOV UR9, 0x40000040 ;  /* 0x4000004000097882 */ /* 0x000fe20000000000 */
[----:B------:R-:W-:Y:S01]  /*2530*/  UMOV UR11, 0x40000040 ;  /* 0x40000040000b7882 */ /* 0x000fe20000000000 */
[----:B------:R-:W-:Y:S01]  /*2540*/  IMAD.U32 R13, RZ, RZ, UR9 ;  /* 0x00000009ff0d7e24 */ /* 0x000fe2000f8e00ff */
[----:B------:R-:W-:Y:S01]  /*2550*/  UMOV UR13, 0x40000040 ;  /* 0x40000040000d7882 */ /* 0x000fe20000000000 */
        /* <DEDUP_REMOVED lines=9> */
[----:B------:R-:W-:Y:S01]  /*25f0*/  UMOV UR23, 0x40000040 ;  /* 0x4000004000177882 */ /* 0x000fe20000000000 */
[----:B------:R-:W-:Y:S01]  /*2600*/  UMOV UR25, 0x40000040 ;  /* 0x4000004000197882 */ /* 0x000fe20000000000 */
[----:B------:R-:W-:Y:S01]  /*2610*/  USHF.R.U32.HI UR4, URZ, 0x4, UR4 ;  /* 0x000000043f047899 */ /* 0x000fe20008011604 */
[----:B------:R-:W-:Y:S01]  /*2620*/  UMOV UR27, 0x40000040 ;  /* 0x40000040001b7882 */ /* 0x000fe20000000000 */
[----:B------:R-:W-:-:S02]  /*2630*/  UMOV UR29, 0x40000040 ;  /* 0x40000040001d7882 */ /* 0x000fc40000000000 */
[----:B------:R-:W-:Y:S02]  /*2640*/  ULOP3.LUT UR7, UR4, 0x3fff, URZ, 0xc0, !UPT ;  /* 0x00003fff04077892 */ /* 0x000fe4000f8ec03f */
[----:B------:R-:W-:Y:S02]  /*2650*/  ULOP3.LUT UR4, UR40, 0x10000, URZ, 0xfc, !UPT ;  /* 0x0001000028047892 */ /* 0x000fe4000f8efc3f */
[----:B------:R-:W-:Y:S02]  /*2660*/  ULOP3.LUT UR60, UR7, 0x10000, URZ, 0xfc, !UPT ;  /* 0x00010000073c7892 */ /* 0x000fe4000f8efc3f */
[----:B------:R-:W-:Y:S02]  /*2670*/  UIADD3 UR56, UR4, 0x402, URZ ;  /* 0x0000040204387890 */ /* 0x000fe4000fffe03f */
[----:B------:R-:W-:Y:S01]  /*2680*/  UIMAD UR5, UR38, 0xc00, UR60 ;  /* 0x00000c00260578a4 */ /* 0x000fe2000f8e023c */
[----:B------:R-:W-:Y:S01]  /*2690*/  UMOV UR8, UR4 ;  /* 0x0000000400087c82 */ /* 0x000fe20008000000 */
[----:B------:R-:W-:Y:S01]  /*26a0*/  UIADD3 UR16, UR4, 0x800, URZ ;  /* 0x0000080004107890 */ /* 0x000fe2000fffe03f */
[----:B------:R-:W-:Y:S01]  /*26b0*/  IMAD.U32 R12, RZ, RZ, UR8 ;  /* 0x00000008ff0c7e24 */ /* 0x000fe2000f8e00ff */
[----:B------:R-:W-:-:S03]  /*26c0*/  UIADD3 UR58, UR5, 0x302, URZ ;  /* 0x00000302053a7890 */ /* 0x000fc6000fffe03f */
[----:B------:R-:W-:Y:S01]  /*26d0*/  UMOV UR10, UR5 ;  /* 0x00000005000a7c82 */ /* 0x000fe20008000000 */
[----:B------:R-:W-:Y:S01]  /*26e0*/  UIADD3 UR18, UR5, 0x600, URZ ;  /* 0x0000060005127890 */ /* 0x000fe2000fffe03f */
[----:B------:R-:W-:Y:S01]  /*26f0*/  HGMMA.64x96x16.F32 R24, gdesc[UR8], R24, gsb0 ;  /* 0x01600000081879f0 */ /* 0x000fe20008000818 */
[----:B------:R-:W-:Y:S02]  /*2700*/  UIADD3 UR8, UR4, 0x2, URZ ;  /* 0x0000000204087890 */ /* 0x000fe4000fffe03f */
[----:B------:R-:W-:Y:S02]  /*2710*/  UIADD3 UR9, UR5, 0x2, URZ ;  /* 0x0000000205097890 */ /* 0x000fe4000fffe03f */
[----:B------:R-:W-:Y:S01]  /*2720*/  UIADD3 UR10, UR5, 0x304, URZ ;  /* 0x00000304050a7890 */ /* 0x000fe2000fffe03f */
[----:B------:R-:W-:Y:S02]  /*2730*/  UMOV UR11, 0x40000040 ;  /* 0x40000040000b7882 */ /* 0x000fe40000000000 */
[----:B------:R-:W-:Y:S01]  /*2740*/  UMOV UR12, UR8 ;  /* 0x00000008000c7c82 */ /* 0x000fe20008000000 */
[----:B------:R-:W-:Y:S01]  /*2750*/  UIADD3 UR8, UR4, 0x4, URZ ;  /* 0x0000000404087890 */ /* 0x000fe2000fffe03f */
[----:B------:R-:W-:Y:S01]  /*2760*/  IMAD.U32 R10, RZ, RZ, UR12 ;  /* 0x0000000cff0a7e24 */ /* 0x000fe2000f8e00ff */
[----:B------:R-:W-:Y:S01]  /*2770*/  UMOV UR14, UR9 ;  /* 0x00000009000e7c82 */ /* 0x000fe20008000000 */
[----:B------:R-:W-:Y:S01]  /*2780*/  UIADD3 UR9, UR5, 0x4, URZ ;  /* 0x0000000405097890 */ /* 0x000fe2000fffe03f */
[----:B-1----:R-:W-:Y:S01]  /*2790*/  SHF.R.U32.HI R0, RZ, 0x7, R0 ;  /* 0x00000007ff007819 */ /* 0x002fe20000011600 */
[----:B------:R-:W-:-:S02]  /*27a0*/  UIADD3 UR20, UR4, 0x802, URZ ;  /* 0x0000080204147890 */ /* 0x000fc4000fffe03f */
[----:B------:R-:W-:Y:S01]  /*27b0*/  UIADD3 UR22, UR5, 0x602, URZ ;  /* 0x0000060205167890 */ /* 0x000fe2000fffe03f */
[----:B------:R-:W-:Y:S01]  /*27c0*/  IADD3 R0, -R0, 0xb, RZ ;  /* 0x0000000b00007810 */ /* 0x000fe20007ffe1ff */
[----:B------:R-:W-:Y:S02]  /*27d0*/  UIADD3 UR24, UR4, 0x804, URZ ;  /* 0x0000080404187890 */ /* 0x000fe4000fffe03f */
[----:B------:R-:W-:Y:S02]  /*27e0*/  UIADD3 UR26, UR5, 0x604, URZ ;  /* 0x00000604051a7890 */ /* 0x000fe4000fffe03f */
[----:B------:R-:W-:Y:S02]  /*27f0*/  UIADD3 UR28, UR4, 0x806, URZ ;  /* 0x00000806041c7890 */ /* 0x000fe4000fffe03f */
[----:B------:R-:W-:Y:S01]  /*2800*/  UIADD3 UR30, UR5, 0x606, URZ ;  /* 0x00000606051e7890 */ /* 0x000fe2000fffe03f */
        /* <DEDUP_REMOVED lines=48> */
[----:B------:R-:W-:Y:S01]  /*2b10*/  UMOV UR9, 0x40000040 ;  /* 0x4000004000097882 */ /* 0x000fe20000000000 */
[----:B0--3--:R-:W-:Y:S01]  /*2b20*/  IMAD.U32 R5, RZ, RZ, UR13 ;  /* 0x0000000dff057e24 */ /* 0x009fe2000f8e00ff */
        /* <DEDUP_REMOVED lines=44> */
.L_x_5728:
[----:B--2---:R-:W1:Y:S01]  /*2df0*/  LDC R2, c[0x0][0x448] ;  /* 0x00011200ff027b82 */ /* 0x004e620000000800 */
[----:B------:R-:W-:Y:S01]  /*2e00*/  R2UR UR4, R206 ;  /* 0x00000000ce0472ca */ /* 0x000fe200000e0000 */
[----:B------:R-:W-:Y:S01]  /*2e10*/  ULDC UR5, c[0x0][0xa80] ;  /* 0x0002a00000057ab9 */ /* 0x000fe20000000800 */
[----:B------:R-:W-:Y:S01]  /*2e20*/  ULOP3.LUT UR54, UR7, 0x3000000, URZ, 0xfc, !UPT ;  /* 0x0300000007367892 */ /* 0x000fe2000f8efc3f */
[----:B------:R-:W-:Y:S01]  /*2e30*/  UMOV UR11, 0x40000040 ;  /* 0x40000040000b7882 */ /* 0x000fe20000000000 */
[----:B------:R-:W-:-:S03]  /*2e40*/  UMOV UR15, 0x40000040 ;  /* 0x40000040000f7882 */ /* 0x000fc60000000000 */
[----:B------:R-:W2:Y:S01]  /*2e50*/  S2UR UR10, SR_CgaCtaId ;  /* 0x00000000000a79c3 */ /* 0x000ea20000008800 */
[----:B-1----:R-:W-:-:S05]  /*2e60*/  ISETP.NE.AND P6, PT, R2, 0x1, PT ;  /* 0x000000010200780c */ /* 0x002fca0003fc5270 */
[----:B------:R-:W-:Y:S01]  /*2e70*/  VIADD R2, R209, UR4 ;  /* 0x00000004d1027c36 */ /* 0x000fe20008000000 */
[----:B------:R-:W-:-:S04]  /*2e80*/  UIADD3 UR4, UR6, 0x32440, URZ ;  /* 0x0003244006047890 */ /* 0x000fc8000fffe03f */
[----:B--2---:R-:W-:Y:S02]  /*2e90*/  UPRMT UR4, UR10, 0x654, UR4 ;  /* 0x000006540a047896 */ /* 0x004fe40008000004 */
[----:B------:R-:W-:Y:S01]  /*2ea0*/  UIMAD UR10, UR38, 0xc00, UR54 ;  /* 0x00000c00260a78a4 */ /* 0x000fe2000f8e0236 */
[----:B------:R-:W1:Y:S03]  /*2eb0*/  @P6 LDC R3, c[0x0][0x44c] ;  /* 0x00011300ff036b82 */ /* 0x000e660000000800 */
[----:B------:R-:W-:-:S05]  /*2ec0*/  UIADD3 UR14, UR10, 0x80, URZ ;  /* 0x000000800a0e7890 */ /* 0x000fca000fffe03f */
[----:B------:R-:W2:Y:S01]  /*2ed0*/  @P6 LDC R74, c[0x0][0x450] ;  /* 0x00011400ff4a6b82 */ /* 0x000ea20000000800 */
[----:B------:R-:W-:Y:S01]  /*2ee0*/  SYNCS.ARRIVE.TRANS64.RED.A1T0 RZ, [UR4], RZ ;  /* 0x000000ffffff79a7 */ /* 0x000fe20008100404 */
[----:B------:R-:W-:Y:S01]  /*2ef0*/  UIADD3 UR4, UR10, 0x100, URZ ;  /* 0x000001000a047890 */ /* 0x000fe2000fffe03f */
[----:B-1----:R-:W-:-:S05]  /*2f00*/  @P6 IMAD.HI.U32 R3, R2, R3, RZ ;  /* 0x0000000302036227 */ /* 0x002fca00078e00ff */
[----:B--2---:R-:W-:Y:S01]  /*2f10*/  @P6 SHF.R.U32.HI R2, RZ, R74, R3 ;  /* 0x0000004aff026219 */ /* 0x004fe20000011603 */
[----:B------:R-:W-:-:S04]  /*2f20*/  IMAD R74, R161, -0x60, R205 ;  /* 0xffffffa0a14a7824 */ /* 0x000fc800078e02cd */
[----:B------:R-:W1:Y:S01]  /*2f30*/  SHFL.IDX PT, R75, R2, RZ, 0x1c1f ;  /* 0x001c1fff024b7589 */ /* 0x000e6200000e0000 */
[C-C-:B------:R-:W-:Y:S02]  /*2f40*/  IADD3 R3, -R17.reuse, 0x61, R74.reuse ;  /* 0x0000006111037810 */ /* 0x140fe40007ffe14a */
[----:B------:R-:W-:Y:S01]  /*2f50*/  IADD3 R73, -R17, 0x60, R74 ;  /* 0x0000006011497810 */ /* 0x000fe20007ffe14a */
[----:B------:R2:W3:Y:S02]  /*2f60*/  SHFL.IDX PT, R76, R2, 0x1, 0x1c1f ;  /* 0x003c1f00024c7f89 */ /* 0x0004e400000e0000 */
[----:B------:R-:W-:-:S05]  /*2f70*/  IMAD.IADD R74, R3, 0x1, -R204 ;  /* 0x00000001034a7824 */ /* 0x000fca00078e0acc */
[----:B-1----:R-:W-:Y:S01]  /*2f80*/  VIADDMNMX R75, R75, R74, R73, PT ;  /* 0x0000004a4b4b7246 */ /* 0x002fe20003800149 */
[----:B------:R1:W-:Y:S03]  /*2f90*/  BAR.SYNC.DEFER_BLOCKING R72, 0x100 ;  /* 0x000400480000751d */ /* 0x0003e60000010000 */
[C---:B------:R-:W-:Y:S02]  /*2fa0*/  ISETP.GT.AND P3, PT, R75.reuse, RZ, PT ;  /* 0x000000ff4b00720c */ /* 0x040fe40003f64270 */
[C---:B------:R-:W-:Y:S02]  /*2fb0*/  ISETP.GT.AND P4, PT, R75.reuse, 0x1, PT ;  /* 0x000000014b00780c */ /* 0x040fe40003f84270 */
[----:B------:R-:W-:Y:S02]  /*2fc0*/  ISETP.GT.AND P5, PT, R75, 0x8, PT ;  /* 0x000000084b00780c */ /* 0x000fe40003fa4270 */
[----:B------:R-:W-:-:S02]  /*2fd0*/  FSEL R24, R24, -INF , P3 ;  /* 0xff80000018187808 */ /* 0x000fc40001800000 */
[----:B------:R-:W-:Y:S02]  /*2fe0*/  FSEL R25, R25, -INF , P4 ;  /* 0xff80000019197808 */ /* 0x000fe40002000000 */
[C---:B------:R-:W-:Y:S02]  /*2ff0*/  ISETP.GT.AND P1, PT, R75.reuse, 0x9, PT ;  /* 0x000000094b00780c */ /* 0x040fe40003f24270 */
[----:B------:R-:W-:Y:S02]  /*3000*/  FSEL R28, R28, -INF , P5 ;  /* 0xff8000001c1c7808 */ /* 0x000fe40002800000 */
[----:B------:R-:W-:Y:S02]  /*3010*/  FMNMX.FTZ R3, R24, R25, !PT ;  /* 0x0000001918037209 */ /* 0x000fe40007810000 */
[----:B------:R-:W-:Y:S02]  /*3020*/  ISETP.GT.AND P2, PT, R75, 0x10, PT ;  /* 0x000000104b00780c */ /* 0x000fe40003f44270 */
[----:B------:R-:W-:-:S02]  /*3030*/  FSEL R29, R29, -INF , P1 ;  /* 0xff8000001d1d7808 */ /* 0x000fc40000800000 */
[----:B--2---:R-:W-:Y:S02]  /*3040*/  FMNMX.FTZ R2, R28, R3, !PT ;  /* 0x000000031c027209 */ /* 0x004fe40007810000 */
[----:B------:R-:W-:Y:S02]  /*3050*/  ISETP.GT.AND P3, PT, R75, 0x11, PT ;  /* 0x000000114b00780c */ /* 0x000fe40003f64270 */
[----:B------:R-:W-:Y:S02]  /*3060*/  FSEL R32, R32, -INF , P2 ;  /* 0xff80000020207808 */ /* 0x000fe40001000000 */
[----:B------:R-:W-:Y:S02]  /*3070*/  FMNMX.FTZ R3, R29, R2, !PT ;  /* 0x000000021d037209 */ /* 0x000fe40007810000 */
[----:B------:R-:W-:Y:S02]  /*3080*/  ISETP.GT.AND P4, PT, R75, 0x18, PT ;  /* 0x000000184b00780c */ /* 0x000fe40003f84270 */
[----:B------:R-:W-:-:S02]  /*3090*/  FSEL R33, R33, -INF , P3 ;  /* 0xff80000021217808 */ /* 0x000fc40001800000 */
[----:B------:R-:W-:Y:S02]  /*30a0*/  FMNMX.FTZ R2, R32, R3, !PT ;  /* 0x0000000320027209 */ /* 0x000fe40007810000 */
        /* <DEDUP_REMOVED lines=15> */
[C---:B------:R-:W-:Y:S02]  /*31a0*/  ISETP.GT.AND P2, PT, R75.reuse, 0x38, PT ;  /* 0x000000384b00780c */ /* 0x040fe40003f44270 */
[----:B------:R-:W-:-:S02]  /*31b0*/  ISETP.GT.AND P3, PT, R75, 0x39, PT ;  /* 0x000000394b00780c */ /* 0x000fc40003f64270 */
[----:B------:R-:W-:Y:S02]  /*31c0*/  ISETP.GT.AND P5, PT, R75, 0x30, PT ;  /* 0x000000304b00780c */ /* 0x000fe40003fa4270 */
[----:B------:R-:W-:Y:S02]  /*31d0*/  FSEL R45, R45, -INF , P4 ;  /* 0xff8000002d2d7808 */ /* 0x000fe40002000000 */
[----:B------:R-:W-:Y:S02]  /*31e0*/  FMNMX.FTZ R2, R44, R3, !PT ;  /* 0x000000032c027209 */ /* 0x000fe40007810000 */
[----:B------:R-:W-:Y:S02]  /*31f0*/  ISETP.GT.AND P4, PT, R75, 0x40, PT ;  /* 0x000000404b00780c */ /* 0x000fe40003f84270 */
[----:B------:R-:W-:Y:S02]  /*3200*/  FSEL R52, R52, -INF , P2 ;  /* 0xff80000034347808 */ /* 0x000fe40001000000 */
[----:B------:R-:W-:-:S02]  /*3210*/  FSEL R53, R53, -INF , P3 ;  /* 0xff80000035357808 */ /* 0x000fc40001800000 */
[C---:B------:R-:W-:Y:S02]  /*3220*/  ISETP.GT.AND P1, PT, R75.reuse, 0x31, PT ;  /* 0x000000314b00780c */ /* 0x040fe40003f24270 */
[----:B------:R-:W-:Y:S02]  /*3230*/  FSEL R48, R48, -INF , P5 ;  /* 0xff80000030307808 */ /* 0x000fe40002800000 */
[C---:B------:R-:W-:Y:S02]  /*3240*/  ISETP.GT.AND P2, PT, R75.reuse, 0x49, PT ;  /* 0x000000494b00780c */ /* 0x040fe40003f44270 */
[----:B------:R-:W-:Y:S02]  /*3250*/  ISETP.GT.AND P3, PT, R75, 0x50, PT ;  /* 0x000000504b00780c */ /* 0x000fe40003f64270 */
[----:B------:R-:W-:Y:S02]  /*3260*/  FMNMX.FTZ R3, R45, R2, !PT ;  /* 0x000000022d037209 */ /* 0x000fe40007810000 */
[----:B---3--:R-:W-:-:S02]  /*3270*/  VIADDMNMX R73, R76, R74, R73, PT ;  /* 0x0000004a4c497246 */ /* 0x008fc40003800149 */
[----:B------:R-:W-:Y:S02]  /*3280*/  ISETP.GT.AND P5, PT, R75, 0x41, PT ;  /* 0x000000414b00780c */ /* 0x000fe40003fa4270 */
[----:B------:R-:W-:Y:S02]  /*3290*/  FSEL R56, R56, -INF , P4 ;  /* 0xff80000038387808 */ /* 0x000fe40002000000 */
[----:B------:R-:W-:Y:S02]  /*32a0*/  FSEL R49, R49, -INF , P1 ;  /* 0xff80000031317808 */ /* 0x000fe40000800000 */
[----:B------:R-:W-:Y:S02]  /*32b0*/  ISETP.GT.AND P4, PT, R75, 0x51, PT ;  /* 0x000000514b00780c */ /* 0x000fe40003f84270 */
[----:B------:R-:W-:Y:S02]  /*32c0*/  FSEL R61, R61, -INF , P2 ;  /* 0xff8000003d3d7808 */ /* 0x000fe40001000000 */
[----:B------:R-:W-:-:S02]  /*32d0*/  FMNMX.FTZ R2, R48, R3, !PT ;  /* 0x0000000330027209 */ /* 0x000fc40007810000 */
[----:B------:R-:W-:Y:S02]  /*32e0*/  FSEL R64, R64, -INF , P3 ;  /* 0xff80000040407808 */ /* 0x000fe40001800000 */
[C---:B------:R-:W-:Y:S02]  /*32f0*/  ISETP.GT.AND P2, PT, R73.reuse, RZ, PT ;  /* 0x000000ff4900720c */ /* 0x040fe40003f44270 */
[----:B------:R-:W-:Y:S02]  /*3300*/  ISETP.GT.AND P3, PT, R73, 0x1, PT ;  /* 0x000000014900780c */ /* 0x000fe40003f64270 */
[----:B------:R-:W-:Y:S02]  /*3310*/  FSEL R57, R57, -INF , P5 ;  /* 0xff80000039397808 */ /* 0x000fe40002800000 */
[----:B------:R-:W-:Y:S02]  /*3320*/  ISETP.GT.AND P5, PT, R75, 0x58, PT ;  /* 0x000000584b00780c */ /* 0x000fe40003fa4270 */
[----:B------:R-:W-:-:S02]  /*3330*/  FMNMX.FTZ R3, R49, R2, !PT ;  /* 0x0000000231037209 */ /* 0x000fc40007810000 */
[----:B------:R-:W-:Y:S02]  /*3340*/  FSEL R65, R65, -INF , P4 ;  /* 0xff80000041417808 */ /* 0x000fe40002000000 */
[----:B------:R-:W-:Y:S02]  /*3350*/  ISETP.GT.AND P4, PT, R73, 0x8, PT ;  /* 0x000000084900780c */ /* 0x000fe40003f84270 */
[----:B------:R-:W-:Y:S02]  /*3360*/  FSEL R26, R26, -INF , P2 ;  /* 0xff8000001a1a7808 */ /* 0x000fe40001000000 */
[----:B------:R-:W-:Y:S02]  /*3370*/  FSEL R74, R27, -INF , P3 ;  /* 0xff8000001b4a7808 */ /* 0x000fe40001800000 */
        /* <DEDUP_REMOVED lines=12> */
[----:B------:R-:W-:Y:S02]  /*3440*/  ISETP.GT.AND P1, PT, R75, 0x48, PT ;  /* 0x000000484b00780c */ /* 0x000fe40003f24270 */
        /* <DEDUP_REMOVED lines=14> */
[----:B------:R-:W-:Y:S02]  /*3530*/  FMNMX.FTZ R27, R61, R2, !PT ;  /* 0x000000023d1b7209 */ /* 0x000fe40007810000 */
        /* <DEDUP_REMOVED lines=18> */
[----:B------:R-:W-:Y:S01]  /*3660*/  FSEL R3, R50, -INF , P1 ;  /* 0xff80000032037808 */ /* 0x000fe20000800000 */
[----:B------:R-:W2:Y:S01]  /*3670*/  SHFL.BFLY PT, R86, R31, 0x2, 0x1f ;  /* 0x0c401f001f567f89 */ /* 0x000ea200000e0000 */
        /* <DEDUP_REMOVED lines=16> */
[C---:B------:R-:W-:Y:S02]  /*3780*/  ISETP.GT.AND P2, PT, R73.reuse, 0x49, PT ;  /* 0x000000494900780c */ /* 0x040fe40003f44270 */
        /* <DEDUP_REMOVED lines=11> */
[----:B--2---:R-:W-:Y:S02]  /*3840*/  FMNMX.FTZ R86, R31, R86, !PT ;  /* 0x000000561f567209 */ /* 0x004fe40007810000 */
[----:B------:R-:W-:Y:S02]  /*3850*/  ISETP.GT.AND P2, PT, R73, 0x59, PT ;  /* 0x000000594900780c */ /* 0x000fe40003f44270 */
[----:B------:R-:W-:Y:S01]  /*3860*/  FSEL R174, R70, -INF , P1 ;  /* 0xff80000046ae7808 */ /* 0x000fe20000800000 */
[----:B------:R-:W2:Y:S01]  /*3870*/  SHFL.BFLY PT, R207, R86, 0x1, 0x1f ;  /* 0x0c201f0056cf7f89 */ /* 0x000ea200000e0000 */
[----:B------:R-:W-:Y:S02]  /*3880*/  FMNMX.FTZ R27, R173, R50, !PT ;  /* 0x00000032ad1b7209 */ /* 0x000fe40007810000 */
[----:B------:R-:W-:-:S02]  /*3890*/  FSEL R176, R71, -INF , P2 ;  /* 0xff80000047b07808 */ /* 0x000fc40001000000 */
[----:B------:R-:W-:-:S04]  /*38a0*/  FMNMX.FTZ R27, R174, R27, !PT ;  /* 0x0000001bae1b7209 */ /* 0x000fc80007810000 */
[----:B------:R-:W-:-:S05]  /*38b0*/  FMNMX.FTZ R27, R176, R27, !PT ;  /* 0x0000001bb01b7209 */ /* 0x000fca0007810000 */
[----:B------:R-:W3:Y:S01]  /*38c0*/  SHFL.BFLY PT, R50, R27, 0x2, 0x1f ;  /* 0x0c401f001b327f89 */ /* 0x000ee200000e0000 */
[----:B--2---:R-:W-:-:S04]  /*38d0*/  FMNMX.FTZ R207, R86, R207, !PT ;  /* 0x000000cf56cf7209 */ /* 0x004fc80007810000 */
[C---:B------:R-:W-:Y:S01]  /*38e0*/  FSETP.NEU.FTZ.AND P1, PT, R207.reuse, -INF , PT ;  /* 0xff800000cf00780b */ /* 0x040fe20003f3d000 */
[----:B------:R-:W-:-:S05]  /*38f0*/  FMUL.FTZ R31, R207, UR5 ;  /* 0x00000005cf1f7c20 */ /* 0x000fca0008410000 */
[----:B------:R-:W-:Y:S02]  /*3900*/  FSEL R31, R31, RZ, P1 ;  /* 0x000000ff1f1f7208 */ /* 0x000fe40000800000 */
[----:B---3--:R-:W-:-:S03]  /*3910*/  FMNMX.FTZ R50, R27, R50, !PT ;  /* 0x000000321b327209 */ /* 0x008fc60007810000 */
[--C-:B------:R-:W-:Y:S01]  /*3920*/  FFMA.FTZ R35, R25, UR5, -R31.reuse ;  /* 0x0000000519237c23 */ /* 0x100fe2000801081f */
[--C-:B------:R-:W-:Y:S01]  /*3930*/  FFMA.FTZ R24, R24, UR5, -R31.reuse ;  /* 0x0000000518187c23 */ /* 0x100fe2000801081f */
[--C-:B------:R-:W-:Y:S01]  /*3940*/  FFMA.FTZ R28, R28, UR5, -R31.reuse ;  /* 0x000000051c1c7c23 */ /* 0x100fe2000801081f */
[--C-:B------:R-:W-:Y:S01]  /*3950*/  FFMA.FTZ R29, R29, UR5, -R31.reuse ;  /* 0x000000051d1d7c23 */ /* 0x100fe2000801081f */
[----:B------:R-:W2:Y:S01]  /*3960*/  SHFL.BFLY PT, R25, R50, 0x1, 0x1f ;  /* 0x0c201f0032197f89 */ /* 0x000ea200000e0000 */
        /* <DEDUP_REMOVED lines=21> */
[--C-:B------:R-:W-:Y:S01]  /*3ac0*/  FFMA.FTZ R170, R68, UR5, -R31.reuse ;  /* 0x0000000544aa7c23 */ /* 0x100fe2000801081f */
[----:B------:R-:W-:Y:S01]  /*3ad0*/  FFMA.FTZ R171, R69, UR5, -R31 ;  /* 0x0000000545ab7c23 */ /* 0x000fe2000801081f */
[----:B--2---:R-:W-:-:S02]  /*3ae0*/  FMNMX.FTZ R160, R50, R25, !PT ;  /* 0x0000001932a07209 */ /* 0x004fc40007810000 */
[----:B------:R-:W2:Y:S01]  /*3af0*/  MUFU.EX2 R29, R29 ;  /* 0x0000001d001d7308 */ /* 0x000ea20000000800 */
[----:B---3--:R-:W-:Y:S01]  /*3b00*/  FADD.FTZ R25, R24, R35 ;  /* 0x0000002318197221 */ /* 0x008fe20000010000 */
[C---:B------:R-:W-:Y:S01]  /*3b10*/  FSETP.NEU.FTZ.AND P1, PT, R160.reuse, -INF , PT ;  /* 0xff800000a000780b */ /* 0x040fe20003f3d000 */
[----:B------:R-:W-:Y:S01]  /*3b20*/  FMUL.FTZ R175, R160, UR5 ;  /* 0x00000005a0af7c20 */ /* 0x000fe20008410000 */
[----:B------:R-:W-:-:S04]  /*3b30*/  F2FP.F16.F32.PACK_AB R200, R35, R24 ;  /* 0x0000001823c8723e */ /* 0x000fc800000000ff */
[----:B------:R-:W-:Y:S01]  /*3b40*/  FSEL R175, R175, RZ, P1 ;  /* 0x000000ffafaf7208 */ /* 0x000fe20000800000 */
[----:B------:R-:W3:Y:S01]  /*3b50*/  MUFU.EX2 R32, R32 ;  /* 0x0000002000207308 */ /* 0x000ee20000000800 */
[----:B----4-:R-:W-:-:S03]  /*3b60*/  FADD.FTZ R48, R28, R25 ;  /* 0x000000191c307221 */ /* 0x010fc60000010000 */
        /* <DEDUP_REMOVED lines=10> */
[C---:B--2---:R-:W-:Y:S01]  /*3c10*/  FADD.FTZ R25, R29.reuse, R48 ;  /* 0x000000301d197221 */ /* 0x044fe20000010000 */
[----:B------:R-:W-:Y:S01]  /*3c20*/  FFMA.FTZ R38, R38, UR5, -R175 ;  /* 0x0000000526267c23 */ /* 0x000fe200080108af */
[----:B------:R-:W-:Y:S01]  /*3c30*/  F2FP.F16.F32.PACK_AB R202, R29, R28 ;  /* 0x0000001c1dca723e */ /* 0x000fe200000000ff */
[----:B------:R-:W2:Y:S01]  /*3c40*/  MUFU.EX2 R26, R26 ;  /* 0x0000001a001a7308 */ /* 0x000ea20000000800 */
[----:B---3--:R-:W-:Y:S01]  /*3c50*/  FADD.FTZ R24, R32, R25 ;  /* 0x0000001920187221 */ /* 0x008fe20000010000 */
[--C-:B------:R-:W-:Y:S01]  /*3c60*/  FFMA.FTZ R80, R80, UR5, -R175.reuse ;  /* 0x0000000550507c23 */ /* 0x100fe200080108af */
[--C-:B------:R-:W-:Y:S01]  /*3c70*/  FFMA.FTZ R46, R46, UR5, -R175.reuse ;  /* 0x000000052e2e7c23 */ /* 0x100fe200080108af */
[--C-:B------:R-:W-:Y:S01]  /*3c80*/  FFMA.FTZ R166, R166, UR5, -R175.reuse ;  /* 0x00000005a6a67c23 */ /* 0x100fe200080108af */
[--C-:B------:R-:W-:Y:S01]  /*3c90*/  FFMA.FTZ R172, R172, UR5, -R175.reuse ;  /* 0x00000005acac7c23 */ /* 0x100fe200080108af */
[--C-:B------:R-:W-:Y:S01]  /*3ca0*/  FFMA.FTZ R173, R173, UR5, -R175.reuse ;  /* 0x00000005adad7c23 */ /* 0x100fe200080108af */
[----:B------:R-:W-:Y:S01]  /*3cb0*/  FFMA.FTZ R174, R174, UR5, -R175 ;  /* 0x00000005aeae7c23 */ /* 0x000fe200080108af */
[----:B------:R-:W3:Y:S08]  /*3cc0*/  MUFU.EX2 R30, R30 ;  /* 0x0000001e001e7308 */ /* 0x000ef00000000800 */
[----:B------:R-:W4:Y:S01]  /*3cd0*/  MUFU.EX2 R203, R76 ;  /* 0x0000004c00cb7308 */ /* 0x000f220000000800 */
[----:B--2---:R-:W-:Y:S01]  /*3ce0*/  FADD.FTZ R27, R26, R201 ;  /* 0x000000c91a1b7221 */ /* 0x004fe20000010000 */
        /* <DEDUP_REMOVED lines=38> */
[----:B------:R-:W-:Y:S01]  /*3f50*/  MUFU.EX2 R182, R182 ;  /* 0x000000b600b67308 */ /* 0x000fe20000000800 */
[C---:B---3--:R-:W-:Y:S01]  /*3f60*/  FADD.FTZ R186, R159.reuse, R186 ;  /* 0x000000ba9fba7221 */ /* 0x048fe20000010000 */
[----:B------:R-:W-:-:S06]  /*3f70*/  F2FP.F16.F32.PACK_AB R159, R159, R80 ;  /* 0x000000509f9f723e */ /* 0x000fcc00000000ff */
[----:B------:R-:W-:Y:S01]  /*3f80*/  MUFU.EX2 R183, R183 ;  /* 0x000000b700b77308 */ /* 0x000fe20000000800 */
[C---:B----4-:R-:W-:Y:S01]  /*3f90*/  FADD.FTZ R185, R45.reuse, R24 ;  /* 0x000000182db97221 */ /* 0x050fe20000010000 */
        /* <DEDUP_REMOVED lines=20> */
[----:B------:R-:W-:Y:S01]  /*40e0*/  WARPGROUP.ARRIVE ;  /* 0x00000000000079c5 */ /* 0x000fe20000000000 */
[--C-:B------:R-:W-:Y:S01]  /*40f0*/  FFMA.FTZ R153, R3, UR5, -R175.reuse ;  /* 0x0000000503997c23 */ /* 0x100fe200080108af */
[--C-:B------:R-:W-:Y:S01]  /*4100*/  FFMA.FTZ R154, R163, UR5, -R175.reuse ;  /* 0x00000005a39a7c23 */ /* 0x100fe200080108af */
[----:B------:R-:W-:Y:S01]  /*4110*/  FFMA.FTZ R3, R164, UR5, -R175 ;  /* 0x00000005a4037c23 */ /* 0x000fe200080108af */
[----:B------:R-:W-:-:S15]  /*4120*/  MUFU.EX2 R152, R181 ;  /* 0x000000b500987308 */ /* 0x000fde0000000800 */
[----:B------:R-:W-:-:S03]  /*4130*/  NOP ;  /* 0x0000000000007918 */ /* 0x000fc60000000000 */
[----:B------:R-:W-:Y:S01]  /*4140*/  HGMMA.64x256x16.F32 R24, R156, gdesc[UR12].tnspB, R24, gsb0 ;  /* 0x43e0000c9c187df0 */ /* 0x000fe20008000818 */
[----:B------:R-:W-:Y:S01]  /*4150*/  UMOV UR14, UR4 ;  /* 0x00000004000e7c82 */ /* 0x000fe20008000000 */
[----:B------:R-:W-:Y:S01]  /*4160*/  UMOV UR15, 0x40000040 ;  /* 0x40000040000f7882 */ /* 0x000fe20000000000 */
[----:B------:R-:W-:Y:S02]  /*4170*/  UIADD3 UR4, UR10, 0x200, URZ ;  /* 0x000002000a047890 */ /* 0x000fe4000fffe03f */
[----:B------:R-:W-:Y:S01]  /*4180*/  UIADD3 UR10, UR10, 0x280, URZ ;  /* 0x000002800a0a7890 */ /* 0x000fe2000fffe03f */
[----:B------:R-:W1:Y:S08]  /*4190*/  MUFU.EX2 R153, R153 ;  /* 0x0000009900997308 */ /* 0x000e700000000800 */
[----:B------:R-:W2:Y:S08]  /*41a0*/  MUFU.EX2 R154, R154 ;  /* 0x0000009a009a7308 */ /* 0x000eb00000000800 */
[----:B------:R-:W3:Y:S01]  /*41b0*/  MUFU.EX2 R3, R3 ;  /* 0x0000000300037308 */ /* 0x000ee20000000800 */
[----:B------:R-:W-:-:S02]  /*41c0*/  WARPGROUP.DEPBAR.LE gsb0, 0x0 ;  /* 0x00008000000079c5 */ /* 0x000fc40000010000 */
[----:B------:R-:W-:Y:S01]  /*41d0*/  FFMA.FTZ R156, R167, UR5, -R175 ;  /* 0x00000005a79c7c23 */ /* 0x000fe200080108af */
[----:B-1----:R-:W-:Y:S01]  /*41e0*/  FADD.FTZ R158, R153, R186 ;  /* 0x000000ba999e7221 */ /* 0x002fe20000010000 */
[----:B------:R-:W-:Y:S01]  /*41f0*/  FADD.FTZ R157, R152, R185 ;  /* 0x000000b9989d7221 */ /* 0x000fe20000010000 */
[C---:B--2---:R-:W-:Y:S01]  /*4200*/  F2FP.F16.F32.PACK_AB R153, R154.reuse, R153 ;  /* 0x000000999a99723e */ /* 0x044fe200000000ff */
[----:B------:R-:W-:Y:S01]  /*4210*/  FFMA.FTZ R159, R165, UR5, -R175 ;  /* 0x00000005a59f7c23 */ /* 0x000fe200080108af */
[----:B------:R-:W-:Y:S01]  /*4220*/  FADD.FTZ R158, R154, R158 ;  /* 0x0000009e9a9e7221 */ /* 0x000fe20000010000 */
[----:B------:R-:W1:Y:S01]  /*4230*/  MUFU.EX2 R156, R156 ;  /* 0x0000009c009c7308 */ /* 0x000e620000000800 */
[C---:B------:R-:W-:Y:S01]  /*4240*/  F2FP.F16.F32.PACK_AB R152, R182.reuse, R152 ;  /* 0x00000098b698723e */ /* 0x040fe200000000ff */
[----:B------:R-:W-:Y:S01]  /*4250*/  FADD.FTZ R157, R182, R157 ;  /* 0x0000009db69d7221 */ /* 0x000fe20000010000 */
[----:B------:R-:W-:Y:S01]  /*4260*/  F2FP.F16.F32.PACK_AB R154, R184, R183 ;  /* 0x000000b7b89a723e */ /* 0x000fe200000000ff */
[----:B---3--:R-:W-:-:S02]  /*4270*/  FADD.FTZ R158, R3, R158 ;  /* 0x0000009e039e7221 */ /* 0x008fc40000010000 */
[----:B------:R-:W-:Y:S02]  /*4280*/  FADD.FTZ R157, R183, R157 ;  /* 0x0000009db79d7221 */ /* 0x000fe40000010000 */
[----:B------:R-:W-:Y:S02]  /*4290*/  MUFU.EX2 R159, R159 ;  /* 0x0000009f009f7308 */ /* 0x000fe40000000800 */
[----:B------:R-:W-:-:S06]  /*42a0*/  FADD.FTZ R184, R184, R157 ;  /* 0x0000009db8b87221 */ /* 0x000fcc0000010000 */
[----:B------:R-:W2:Y:S01]  /*42b0*/  MUFU.EX2 R157, R166 ;  /* 0x000000a6009d7308 */ /* 0x000ea20000000800 */
[C---:B-1----:R-:W-:Y:S01]  /*42c0*/  F2FP.F16.F32.PACK_AB R155, R156.reuse, R3 ;  /* 0x000000039c9b723e */ /* 0x042fe200000000ff */
[----:B------:R-:W-:-:S03]  /*42d0*/  FADD.FTZ R158, R156, R158 ;  /* 0x0000009e9c9e7221 */ /* 0x000fc60000010000 */
[----:B------:R-:W-:-:S06]  /*42e0*/  WARPGROUP.ARRIVE ;  /* 0x00000000000079c5 */ /* 0x000fcc0000000000 */
[----:B------:R-:W-:Y:S01]  /*42f0*/  HGMMA.64x256x16.F32 R24, R152, gdesc[UR12].tnspB, R24, gsb0 ;  /* 0x43e0000c98187df0 */ /* 0x000fe20008000818 */
[----:B------:R-:W-:Y:S01]  /*4300*/  UMOV UR14, UR4 ;  /* 0x00000004000e7c82 */ /* 0x000fe20008000000 */
[----:B------:R-:W-:Y:S01]  /*4310*/  UMOV UR15, 0x40000040 ;  /* 0x40000040000f7882 */ /* 0x000fe20000000000 */
[----:B------:R-:W-:Y:S02]  /*4320*/  WARPGROUP.DEPBAR.LE gsb0, 0x0 ;  /* 0x00008000000079c5 */ /* 0x000fe40000010000 */
[--C-:B------:R-:W-:Y:S01]  /*4330*/  FFMA.FTZ R153, R2, UR5, -R175.reuse ;  /* 0x0000000502997c23 */ /* 0x100fe200080108af */
[--C-:B------:R-:W-:Y:S01]  /*4340*/  FFMA.FTZ R2, R162, UR5, -R175.reuse ;  /* 0x00000005a2027c23 */ /* 0x100fe200080108af */
[----:B------:R-:W1:Y:S01]  /*4350*/  MUFU.EX2 R152, R177 ;  /* 0x000000b100987308 */ /* 0x000e620000000800 */
[----:B------:R-:W-:Y:S01]  /*4360*/  F2FP.F16.F32.PACK_AB R154, R180, R179 ;  /* 0x000000b3b49a723e */ /* 0x000fe200000000ff */
[----:B------:R-:W-:Y:S01]  /*4370*/  FFMA.FTZ R175, R176, UR5, -R175 ;  /* 0x00000005b0af7c23 */ /* 0x000fe200080108af */
[----:B--2---:R-:W-:-:S05]  /*4380*/  F2FP.F16.F32.PACK_AB R155, R157, R159 ;  /* 0x0000009f9d9b723e */ /* 0x004fca00000000ff */
[----:B------:R-:W2:Y:S08]  /*4390*/  MUFU.EX2 R153, R153 ;  /* 0x0000009900997308 */ /* 0x000eb00000000800 */
[----:B------:R-:W3:Y:S01]  /*43a0*/  MUFU.EX2 R2, R2 ;  /* 0x0000000200027308 */ /* 0x000ee20000000800 */
[----:B-1----:R-:W-:Y:S01]  /*43b0*/  FADD.FTZ R3, R152, R184 ;  /* 0x000000b898037221 */ /* 0x002fe20000010000 */
[----:B------:R-:W-:-:S03]  /*43c0*/  F2FP.F16.F32.PACK_AB R152, R178, R152 ;  /* 0x00000098b298723e */ /* 0x000fc600000000ff */
[----:B------:R-:W-:-:S03]  /*43d0*/  FADD.FTZ R3, R178, R3 ;  /* 0x00000003b2037221 */ /* 0x000fc60000010000 */
[----:B------:R-:W1:Y:S01]  /*43e0*/  MUFU.EX2 R175, R175 ;  /* 0x000000af00af7308 */ /* 0x000e620000000800 */
[----:B--2---:R-:W-:Y:S01]  /*43f0*/  FADD.FTZ R158, R153, R158 ;  /* 0x0000009e999e7221 */ /* 0x004fe20000010000 */
[----:B------:R-:W-:-:S04]  /*4400*/  FADD.FTZ R3, R179, R3 ;  /* 0x00000003b3037221 */ /* 0x000fc80000010000 */
[----:B------:R-:W-:Y:S01]  /*4410*/  FADD.FTZ R3, R180, R3 ;  /* 0x00000003b4037221 */ /* 0x000fe20000010000 */
[C---:B---3--:R-:W-:Y:S01]  /*4420*/  F2FP.F16.F32.PACK_AB R153, R2.reuse, R153 ;  /* 0x000000990299723e */ /* 0x048fe200000000ff */
[----:B------:R-:W-:-:S03]  /*4430*/  FADD.FTZ R158, R2, R158 ;  /* 0x0000009e029e7221 */ /* 0x000fc60000010000 */
[----:B------:R-:W-:Y:S01]  /*4440*/  WARPGROUP.ARRIVE ;  /* 0x00000000000079c5 */ /* 0x000fe20000000000 */
[----:B------:R-:W-:-:S04]  /*4450*/  FADD.FTZ R158, R159, R158 ;  /* 0x0000009e9f9e7221 */ /* 0x000fc80000010000 */
[----:B------:R-:W-:Y:S01]  /*4460*/  FADD.FTZ R158, R157, R158 ;  /* 0x0000009e9d9e7221 */ /* 0x000fe20000010000 */
[----:B------:R-:W-:Y:S03]  /*4470*/  HGMMA.64x256x16.F32 R24, R152, gdesc[UR12].tnspB, R24, gsb0 ;  /* 0x43e0000c98187df0 */ /* 0x000fe60008000818 */
[----:B------:R-:W-:Y:S02]  /*4480*/  WARPGROUP.DEPBAR.LE gsb0, 0x0 ;  /* 0x00008000000079c5 */ /* 0x000fe40000010000 */
[----:B------:R-:W2:Y:S01]  /*4490*/  MUFU.EX2 R152, R168 ;  /* 0x000000a800987308 */ /* 0x000ea20000000800 */
[----:B------:R-:W-:Y:S02]  /*44a0*/  F2FP.F16.F32.PACK_AB R154, R171, R170 ;  /* 0x000000aaab9a723e */ /* 0x000fe400000000ff */
[----:B-1----:R-:W-:-:S05]  /*44b0*/  F2FP.F16.F32.PACK_AB R155, R175, R174 ;  /* 0x000000aeaf9b723e */ /* 0x002fca00000000ff */
[----:B------:R-:W1:Y:S01]  /*44c0*/  MUFU.EX2 R153, R172 ;  /* 0x000000ac00997308 */ /* 0x000e620000000800 */
[----:B--2---:R-:W-:Y:S01]  /*44d0*/  FADD.FTZ R2, R152, R3 ;  /* 0x0000000398027221 */ /* 0x004fe20000010000 */
[----:B------:R-:W-:-:S03]  /*44e0*/  F2FP.F16.F32.PACK_AB R152, R169, R152 ;  /* 0x00000098a998723e */ /* 0x000fc600000000ff */
[----:B------:R-:W-:Y:S01]  /*44f0*/  FADD.FTZ R2, R169, R2 ;  /* 0x00000002a9027221 */ /* 0x000fe20000010000 */
[----:B-1----:R-:W-:Y:S01]  /*4500*/  FADD.FTZ R158, R153, R158 ;  /* 0x0000009e999e7221 */ /* 0x002fe20000010000 */
[C---:B------:R-:W-:Y:S02]  /*4510*/  F2FP.F16.F32.PACK_AB R153, R173.reuse, R153 ;  /* 0x00000099ad99723e */ /* 0x040fe400000000ff */
[----:B------:R-:W-:Y:S01]  /*4520*/  FADD.FTZ R2, R170, R2 ;  /* 0x00000002aa027221 */ /* 0x000fe20000010000 */
[----:B------:R-:W-:Y:S01]  /*4530*/  FADD.FTZ R173, R173, R158 ;  /* 0x0000009eadad7221 */ /* 0x000fe20000010000 */
[----:B------:R-:W-:Y:S02]  /*4540*/  WARPGROUP.ARRIVE ;  /* 0x00000000000079c5 */ /* 0x000fe40000000000 */
[----:B------:R-:W-:Y:S01]  /*4550*/  FADD.FTZ R2, R171, R2 ;  /* 0x00000002ab027221 */ /* 0x000fe20000010000 */
[----:B------:R-:W-:-:S03]  /*4560*/  FADD.FTZ R174, R174, R173 ;  /* 0x000000adaeae7221 */ /* 0x000fc60000010000 */
[----:B------:R-:W-:Y:S01]  /*4570*/  HGMMA.64x256x16.F32 R24, R152, gdesc[UR8].tnspB, R24, gsb0 ;  /* 0x43e0000898187df0 */ /* 0x000fe20008000818 */
[----:B------:R-:W-:Y:S02]  /*4580*/  FADD.FTZ R3, R175, R174 ;  /* 0x000000aeaf037221 */ /* 0x000fe40000010000 */
[----:B------:R-:W-:Y:S02]  /*4590*/  WARPGROUP.DEPBAR.LE gsb0, 0x0 ;  /* 0x00008000000079c5 */ /* 0x000fe40000010000 */
[----:B------:R-:W-:Y:S05]  /*45a0*/  @!P0 BRA `(.L_x_5729) ;  /* 0x0000000000048947 */ /* 0x000fea0003800000 */
[----:B------:R-:W-:Y:S01]  /*45b0*/  BPT.TRAP 0x1 ;  /* 0x000000040000795c */ /* 0x000fe20000300000 */
.L_x_5729:
[----:B------:R-:W1:Y:S01]  /*45c0*/  @P6 LDC R153, c[0x0][0x44c] ;  /* 0x00011300ff996b82 */ /* 0x000e620000000800 */
[----:B------:R-:W-:Y:S01]  /*45d0*/  R2UR UR7, R206 ;  /* 0x00000000ce0772ca */ /* 0x000fe200000e0000 */
[----:B------:R-:W-:Y:S01]  /*45e0*/  VIADD R161, R161, 0xfffffffe ;  /* 0xfffffffea1a17836 */ /* 0x000fe20000000000 */
[----:B------:R-:W-:-:S05]  /*45f0*/  UIADD3 UR6, UR6, 0x32460, URZ ;  /* 0x0003246006067890 */ /* 0x000fca000fffe03f */
[----:B------:R-:W2:Y:S06]  /*4600*/  @P6 LDC R154, c[0x0][0x450] ;  /* 0x00011400ff9a6b82 */ /* 0x000eac0000000800 */
[----:B------:R-:W-:Y:S02]  /*4610*/  IMAD.U32 R152, RZ, RZ, UR7 ;  /* 0x00000007ff987e24 */ /* 0x000fe4000f8e00ff */
[----:B------:R-:W3:Y:S01]  /*4620*/  S2UR UR4, SR_CgaCtaId ;  /* 0x00000000000479c3 */ /* 0x000ee20000008800 */
[----:B-1----:R-:W-:Y:S01]  /*4630*/  @P6 IMAD.HI.U32 R153, R153, UR7, RZ ;  /* 0x0000000799996c27 */ /* 0x002fe2000f8e00ff */
[----:B------:R-:W-:-:S04]  /*4640*/  R2UR UR7, R161 ;  /* 0x00000000a10772ca */ /* 0x000fc800000e0000 */
[----:B--2---:R-:W-:-:S04]  /*4650*/  @P6 SHF.R.U32.HI R152, RZ, R154, R153 ;  /* 0x0000009aff986219 */ /* 0x004fc80000011699 */
[----:B------:R-:W-:Y:S01]  /*4660*/  IADD3 R152, R152, R205, -R204 ;  /* 0x000000cd98987210 */ /* 0x000fe20007ffe8cc */
[----:B---3--:R-:W-:-:S04]  /*4670*/  UPRMT UR6, UR4, 0x654, UR6 ;  /* 0x0000065404067896 */ /* 0x008fc80008000006 */
[----:B------:R-:W-:-:S05]  /*4680*/  IMAD.HI R152, R152, 0x2aaaaaab, RZ ;  /* 0x2aaaaaab98987827 */ /* 0x000fca00078e02ff */
[----:B------:R-:W-:Y:S01]  /*4690*/  SHF.R.U32.HI R153, RZ, 0x1f, R152 ;  /* 0x0000001fff997819 */ /* 0x000fe20000011698 */
[----:B------:R-:W-:Y:S03]  /*46a0*/  SYNCS.ARRIVE.TRANS64.RED.A1T0 RZ, [UR6], RZ ;  /* 0x000000ffffff79a7 */ /* 0x000fe60008100406 */
[----:B------:R-:W-:-:S04]  /*46b0*/  LEA.HI.SX32 R153, R152, R153, 0x1c ;  /* 0x0000009998997211 */ /* 0x000fc800078fe2ff */
[----:B------:R-:W-:-:S04]  /*46c0*/  VIMNMX R200, R208, R153, !PT ;  /* 0x00000099d0c87248 */ /* 0x000fc80007fe0100 */
[----:B------:R-:W-:-:S13]  /*46d0*/  ISETP.LE.AND P1, PT, R200, UR7, PT ;  /* 0x00000007c8007c0c */ /* 0x000fda000bf23270 */
[----:B------:R-:W-:Y:S05]  /*46e0*/  @!P1 BRA `(.L_x_5730) ;  /* 0x0000002800e09947 */ /* 0x000fea0003800000 */
[----:B------:R-:W-:Y:S02]  /*46f0*/  IMAD.MOV.U32 R202, RZ, RZ, R160 ;  /* 0x000000ffffca7224 */ /* 0x000fe400078e00a0 */
[----:B------:R-:W-:-:S07]  /*4700*/  IMAD.MOV.U32 R201, RZ, RZ, R207 ;  /* 0x000000ffffc97224 */ /* 0x000fce00078e00cf */
.L_x_5741:
[----:B------:R-:W-:-:S04]  /*4710*/  UIADD3 UR38, UR38, 0x1, URZ ;  /* 0x0000000126267890 */ /* 0x000fc8000fffe03f */
[----:B------:R-:W-:-:S04]  /*4720*/  UISETP.NE.AND UP0, UPT, UR38, 0x2, UPT ;  /* 0x000000022600788c */ /* 0x000fc8000bf05270 */
[----:B------:R-:W-:Y:S02]  /*4730*/  USEL UR6, UR38, URZ, UP0 ;  /* 0x0000003f26067287 */ /* 0x000fe40008000000 */
[----:B------:R-:W-:-:S04]  /*4740*/  USEL UR4, URZ, 0x1, UP0 ;  /* 0x000000013f047887 */ /* 0x000fc80008000000 */
[----:B------:R-:W-:Y:S01]  /*4750*/  ULOP3.LUT UR39, UR39, UR4, URZ, 0x3c, !UPT ;  /* 0x0000000427277292 */ /* 0x000fe2000f8e3c3f */
[----:B------:R-:W-:Y:S01]  /*4760*/  UMOV UR38, UR6 ;  /* 0x0000000600267c82 */ /* 0x000fe20008000000 */
[----:B------:R-:W-:Y:S10]  /*4770*/  @!P0 BRA `(.L_x_5731) ;  /* 0x0000000000048947 */ /* 0x000ff40003800000 */
[----:B------:R-:W-:Y:S01]  /*4780*/  BPT.TRAP 0x1 ;  /* 0x000000040000795c */ /* 0x000fe20000300000 */
.L_x_5731:
        /* <DEDUP_REMOVED lines=9> */
.L_x_5732:
[----:B-1----:R-:W-:Y:S05]  /*4820*/  @P1 BRA `(.L_x_5733) ;  /* 0x0000000000081947 */ /* 0x002fea0003800000 */
[----:B------:R-:W1:Y:S02]  /*4830*/  SYNCS.PHASECHK.TRANS64.TRYWAIT P1, [UR4+0x32430], R0 ;  /* 0x03243000ff0075a7 */ /* 0x000e640008020144 */
[----:B-1----:R-:W-:Y:S05]  /*4840*/  @!P1 BRA `(.L_x_5734) ;  /* 0x0000011000089947 */ /* 0x002fea0003800000 */
.L_x_5733:
        /* <DEDUP_REMOVED lines=31> */
.L_x_5735:
[----:B------:R1:W2:Y:S01]  /*4a40*/  SYNCS.PHASECHK.TRANS64.TRYWAIT P1, [UR4+0x32450], R0 ;  /* 0x03245000ff0075a7 */ /* 0x0002a20008020144 */
[----:B------:R-:W-:Y:S05]  /*4a50*/  @!P0 BRA `(.L_x_5736) ;  /* 0x0000000000048947 */ /* 0x000fea0003800000 */
[----:B------:R-:W-:Y:S01]  /*4a60*/  BPT.TRAP 0x1 ;  /* 0x000000040000795c */ /* 0x000fe20000300000 */
.L_x_5736:
[----:B--2---:R-:W-:Y:S05]  /*4a70*/  @P1 BRA `(.L_x_5737) ;  /* 0x0000000000081947 */ /* 0x004fea0003800000 */
[----:B------:R-:W2:Y:S02]  /*4a80*/  SYNCS.PHASECHK.TRANS64.TRYWAIT P1, [UR4+0x32450], R0 ;  /* 0x03245000ff0075a7 */ /* 0x000ea40008020144 */
[----:B--2---:R-:W-:Y:S05]  /*4a90*/  @!P1 BRA `(.L_x_5738) ;  /* 0x0000010c008c9947 */ /* 0x004fea0003800000 */
.L_x_5737:
        /* <DEDUP_REMOVED lines=57> */
[----:B------:R-:W-:Y:S01]  /*4e30*/  UMOV UR51, 0x40000040 ;  /* 0x4000004000337882 */ /* 0x000fe20000000000 */
[----:B------:R-:W-:Y:S01]  /*4e40*/  UMOV UR48, UR56 ;  /* 0x0000003800307c82 */ /* 0x000fe20008000000 */
[----:B------:R-:W-:Y:S01]  /*4e50*/  UMOV UR49, UR57 ;  /* 0x0000003900317c82 */ /* 0x000fe20008000000 */
        /* <DEDUP_REMOVED lines=41> */
.L_x_5739:
[----:B------:R-:W1:Y:S01]  /*50f0*/  LDC R203, c[0x0][0x448] ;  /* 0x00011200ffcb7b82 */ /* 0x000e620000000800 */
[----:B------:R-:W-:Y:S01]  /*5100*/  R2UR UR5, R206 ;  /* 0x00000000ce0572ca */ /* 0x000fe200000e0000 */
[----:B------:R-:W-:Y:S01]  /*5110*/  UIADD3 UR10, UR4, 0x32440, URZ ;  /* 0x00032440040a7890 */ /* 0x000fe2000fffe03f */
[----:B------:R-:W-:Y:S01]  /*5120*/  LOP3.LUT R16, R16, 0xfffbffff, RZ, 0xc0, !PT ;  /* 0xfffbffff10107812 */ /* 0x000fe200078ec0ff */
[----:B------:R-:W-:Y:S02]  /*5130*/  UIMAD UR6, UR6, 0xc00, UR54 ;  /* 0x00000c00060678a4 */ /* 0x000fe4000f8e0236 */
[----:B------:R-:W-:Y:S01]  /*5140*/  UPRMT UR10, UR55, 0x654, UR10 ;  /* 0x00000654370a7896 */ /* 0x000fe2000800000a */
[----:B------:R-:W-:Y:S01]  /*5150*/  @P0 LOP3.LUT R16, R16, 0x40000, RZ, 0xfc, !PT ;  /* 0x0004000010100812 */ /* 0x000fe200078efcff */
[----:B------:R-:W-:-:S03]  /*5160*/  UMOV UR11, 0x40000040 ;  /* 0x40000040000b7882 */ /* 0x000fc60000000000 */
[----:B------:R-:W-:-:S03]  /*5170*/  LOP3.LUT R16, R16, 0xfff7ffff, RZ, 0xc0, !PT ;  /* 0xfff7ffff10107812 */ /* 0x000fc600078ec0ff */
[----:B------:R-:W-:Y:S01]  /*5180*/  VIADD R207, R209, UR5 ;  /* 0x00000005d1cf7c36 */ /* 0x000fe20008000000 */
[----:B------:R-:W-:Y:S01]  /*5190*/  UIMAD UR5, UR7, -0x60, URZ ;  /* 0xffffffa0070578a4 */ /* 0x000fe2000f8e023f */
[----:B------:R-:W-:Y:S01]  /*51a0*/  SYNCS.ARRIVE.TRANS64.RED.A1T0 RZ, [UR10], RZ ;  /* 0x000000ffffff79a7 */ /* 0x000fe2000810040a */
[----:B------:R-:W-:Y:S01]  /*51b0*/  UMOV UR10, UR6 ;  /* 0x00000006000a7c82 */ /* 0x000fe20008000000 */
[----:B-1----:R-:W-:-:S13]  /*51c0*/  ISETP.NE.AND P1, PT, R203, 0x1, PT ;  /* 0x00000001cb00780c */ /* 0x002fda0003f25270 */
[----:B------:R-:W1:Y:S08]  /*51d0*/  @P1 LDC R210, c[0x0][0x44c] ;  /* 0x00011300ffd21b82 */ /* 0x000e700000000800 */
[----:B------:R-:W2:Y:S01]  /*51e0*/  @P1 LDC R203, c[0x0][0x450] ;  /* 0x00011400ffcb1b82 */ /* 0x000ea20000000800 */
[----:B-1----:R-:W-:-:S05]  /*51f0*/  @P1 IMAD.HI.U32 R210, R207, R210, RZ ;  /* 0x000000d2cfd21227 */ /* 0x002fca00078e00ff */
[----:B--2---:R-:W-:Y:S01]  /*5200*/  @P1 SHF.R.U32.HI R207, RZ, R203, R210 ;  /* 0x000000cbffcf1219 */ /* 0x004fe200000116d2 */
[----:B------:R-:W-:Y:S01]  /*5210*/  IMAD.U32 R210, RZ, RZ, UR5 ;  /* 0x00000005ffd27e24 */ /* 0x000fe2000f8e00ff */
[----:B------:R-:W-:-:S03]  /*5220*/  ULDC UR5, c[0x0][0xa80] ;  /* 0x0002a00000057ab9 */ /* 0x000fc60000000800 */
[----:B------:R-:W1:Y:S01]  /*5230*/  SHFL.IDX PT, R203, R207, RZ, 0x1c1f ;  /* 0x001c1fffcfcb7589 */ /* 0x000e6200000e0000 */
[----:B------:R-:W-:-:S03]  /*5240*/  IADD3 R210, -R17, 0x1, R210 ;  /* 0x0000000111d27810 */ /* 0x000fc60007ffe1d2 */
[----:B------:R-:W2:Y:S01]  /*5250*/  SHFL.IDX PT, R207, R207, 0x1, 0x1c1f ;  /* 0x003c1f00cfcf7f89 */ /* 0x000ea200000e0000 */
[----:B------:R-:W-:-:S05]  /*5260*/  IADD3 R210, -R204, R210, R205 ;  /* 0x000000d2ccd27210 */ /* 0x000fca0007ffe1cd */
[C---:B-1----:R-:W-:Y:S02]  /*5270*/  IMAD.IADD R203, R210.reuse, 0x1, R203 ;  /* 0x00000001d2cb7824 */ /* 0x042fe400078e02cb */
[----:B--2---:R-:W-:-:S03]  /*5280*/  IMAD.IADD R207, R210, 0x1, R207 ;  /* 0x00000001d2cf7824 */ /* 0x004fc600078e02cf */
[C---:B------:R-:W-:Y:S02]  /*5290*/  ISETP.GT.AND P4, PT, R203.reuse, 0x1, PT ;  /* 0x00000001cb00780c */ /* 0x040fe40003f84270 */
[----:B------:R-:W-:Y:S02]  /*52a0*/  ISETP.GT.AND P3, PT, R203, 0x8, PT ;  /* 0x00000008cb00780c */ /* 0x000fe40003f64270 */
[----:B------:R-:W-:Y:S02]  /*52b0*/  ISETP.GT.AND P6, PT, R207, RZ, PT ;  /* 0x000000ffcf00720c */ /* 0x000fe40003fc4270 */
[----:B------:R-:W-:Y:S02]  /*52c0*/  FSEL R211, R153, -INF , P4 ;  /* 0xff80000099d37808 */ /* 0x000fe40002000000 */
[----:B------:R-:W-:Y:S02]  /*52d0*/  FSEL R154, R154, -INF , P6 ;  /* 0xff8000009a9a7808 */ /* 0x000fe40003000000 */
[----:B------:R-:W-:-:S02]  /*52e0*/  ISETP.GT.AND P6, PT, R207, 0x1, PT ;  /* 0x00000001cf00780c */ /* 0x000fc40003fc4270 */
[----:B------:R-:W-:Y:S02]  /*52f0*/  FMNMX.FTZ R153, R154, R202, !PT ;  /* 0x000000ca9a997209 */ /* 0x000fe40007810000 */
[----:B------:R-:W-:Y:S02]  /*5300*/  FSEL R155, R155, -INF , P6 ;  /* 0xff8000009b9b7808 */ /* 0x000fe40003000000 */
[----:B------:R-:W-:Y:S02]  /*5310*/  ISETP.GT.AND P6, PT, R207, 0x8, PT ;  /* 0x00000008cf00780c */ /* 0x000fe40003fc4270 */
[----:B------:R-:W-:Y:S02]  /*5320*/  FMNMX.FTZ R153, R155, R153, !PT ;  /* 0x000000999b997209 */ /* 0x000fe40007810000 */
        /* <DEDUP_REMOVED lines=67> */
[----:B------:R-:W-:-:S02]  /*5760*/  FSEL R156, R160, -INF , P1 ;  /* 0xff800000a09c7808 */ /* 0x000fc40000800000 */
[----:B------:R-:W1:Y:S01]  /*5770*/  SHFL.BFLY PT, R160, R153, 0x2, 0x1f ;  /* 0x0c401f0099a07f89 */ /* 0x000e6200000e0000 */
[C---:B------:R-:W-:Y:S02]  /*5780*/  ISETP.GT.AND P5, PT, R203.reuse, RZ, PT ;  /* 0x000000ffcb00720c */ /* 0x040fe40003fa4270 */
[----:B------:R-:W-:Y:S02]  /*5790*/  ISETP.GT.AND P2, PT, R203, 0x9, PT ;  /* 0x00000009cb00780c */ /* 0x000fe40003f44270 */
[----:B------:R-:W-:Y:S02]  /*57a0*/  FSEL R152, R152, -INF , P5 ;  /* 0xff80000098987808 */ /* 0x000fe40002800000 */
[----:B------:R-:W-:Y:S02]  /*57b0*/  FSEL R157, R157, -INF , P2 ;  /* 0xff8000009d9d7808 */ /* 0x000fe40001000000 */
[C---:B------:R-:W-:Y:S02]  /*57c0*/  ISETP.GT.AND P5, PT, R203.reuse, 0x11, PT ;  /* 0x00000011cb00780c */ /* 0x040fe40003fa4270 */
[----:B------:R-:W-:-:S02]  /*57d0*/  ISETP.GT.AND P4, PT, R203, 0x18, PT ;  /* 0x00000018cb00780c */ /* 0x000fc40003f84270 */
[----:B------:R-:W-:Y:S02]  /*57e0*/  FSEL R161, R161, -INF , P5 ;  /* 0xff800000a1a17808 */ /* 0x000fe40002800000 */
[C---:B------:R-:W-:Y:S02]  /*57f0*/  ISETP.GT.AND P3, PT, R203.reuse, 0x19, PT ;  /* 0x00000019cb00780c */ /* 0x040fe40003f64270 */
[----:B------:R-:W-:Y:S02]  /*5800*/  FSEL R164, R164, -INF , P4 ;  /* 0xff800000a4a47808 */ /* 0x000fe40002000000 */
[----:B------:R-:W-:Y:S02]  /*5810*/  ISETP.GT.AND P2, PT, R203, 0x20, PT ;  /* 0x00000020cb00780c */ /* 0x000fe40003f44270 */
[----:B------:R-:W-:Y:S02]  /*5820*/  FSEL R165, R165, -INF , P3 ;  /* 0xff800000a5a57808 */ /* 0x000fe40001800000 */
[----:B------:R-:W-:-:S02]  /*5830*/  ISETP.GT.AND P1, PT, R203, 0x21, PT ;  /* 0x00000021cb00780c */ /* 0x000fc40003f24270 */
[----:B-1----:R-:W-:Y:S02]  /*5840*/  FMNMX.FTZ R160, R153, R160, !PT ;  /* 0x000000a099a07209 */ /* 0x002fe40007810000 */
[----:B------:R-:W-:Y:S02]  /*5850*/  FSEL R168, R168, -INF , P2 ;  /* 0xff800000a8a87808 */ /* 0x000fe40001000000 */
[C---:B------:R-:W-:Y:S01]  /*5860*/  ISETP.GT.AND P0, PT, R203.reuse, 0x41, PT ;  /* 0x00000041cb00780c */ /* 0x040fe20003f04270 */
[----:B------:R-:W1:Y:S01]  /*5870*/  SHFL.BFLY PT, R153, R160, 0x1, 0x1f ;  /* 0x0c201f00a0997f89 */ /* 0x000e6200000e0000 */
[----:B------:R-:W-:Y:S02]  /*5880*/  ISETP.GT.AND P5, PT, R203, 0x28, PT ;  /* 0x00000028cb00780c */ /* 0x000fe40003fa4270 */
[----:B------:R-:W-:Y:S02]  /*5890*/  FSEL R169, R169, -INF , P1 ;  /* 0xff800000a9a97808 */ /* 0x000fe40000800000 */
[----:B------:R-:W-:-:S02]  /*58a0*/  ISETP.GT.AND P4, PT, R203, 0x29, PT ;  /* 0x00000029cb00780c */ /* 0x000fc40003f84270 */
[----:B------:R-:W-:Y:S02]  /*58b0*/  FSEL R172, R172, -INF , P5 ;  /* 0xff800000acac7808 */ /* 0x000fe40002800000 */
[C---:B------:R-:W-:Y:S02]  /*58c0*/  ISETP.GT.AND P5, PT, R203.reuse, 0x49, PT ;  /* 0x00000049cb00780c */ /* 0x040fe40003fa4270 */
[----:B------:R-:W-:Y:S02]  /*58d0*/  ISETP.GT.AND P3, PT, R203, 0x30, PT ;  /* 0x00000030cb00780c */ /* 0x000fe40003f64270 */
[----:B------:R-:W-:Y:S02]  /*58e0*/  FSEL R173, R173, -INF , P4 ;  /* 0xff800000adad7808 */ /* 0x000fe40002000000 */
[----:B------:R-:W-:Y:S02]  /*58f0*/  @P0 LOP3.LUT R16, R16, 0x80000, RZ, 0xfc, !PT ;  /* 0x0008000010100812 */ /* 0x000fe400078efcff */
[----:B------:R-:W-:-:S02]  /*5900*/  ISETP.GT.AND P2, PT, R203, 0x31, PT ;  /* 0x00000031cb00780c */ /* 0x000fc40003f44270 */
[----:B------:R-:W-:Y:S02]  /*5910*/  FSEL R176, R176, -INF , P3 ;  /* 0xff800000b0b07808 */ /* 0x000fe40001800000 */
[----:B------:R-:W-:Y:S02]  /*5920*/  LOP3.LUT R16, R16, 0xffefffff, RZ, 0xc0, !PT ;  /* 0xffefffff10107812 */ /* 0x000fe400078ec0ff */
[----:B------:R-:W-:Y:S02]  /*5930*/  ISETP.GT.AND P1, PT, R203, 0x38, PT ;  /* 0x00000038cb00780c */ /* 0x000fe40003f24270 */
[----:B-1----:R-:W-:Y:S02]  /*5940*/  FMNMX.FTZ R160, R160, R153, !PT ;  /* 0x00000099a0a07209 */ /* 0x002fe40007810000 */
[----:B------:R-:W-:Y:S02]  /*5950*/  FSEL R177, R177, -INF , P2 ;  /* 0xff800000b1b17808 */ /* 0x000fe40001000000 */
[----:B------:R-:W-:-:S02]  /*5960*/  FSETP.NEU.FTZ.AND P6, PT, R160, -INF , PT ;  /* 0xff800000a000780b */ /* 0x000fc40003fdd000 */
[----:B------:R-:W-:Y:S02]  /*5970*/  @P5 LOP3.LUT R16, R16, 0x100000, RZ, 0xfc, !PT ;  /* 0x0010000010105812 */ /* 0x000fe400078efcff */
[----:B------:R-:W-:Y:S02]  /*5980*/  FSEL R153, R160, RZ, P6 ;  /* 0x000000ffa0997208 */ /* 0x000fe40003000000 */
[----:B------:R-:W-:Y:S02]  /*5990*/  FSEL R180, R180, -INF , P1 ;  /* 0xff800000b4b47808 */ /* 0x000fe40000800000 */
[----:B------:R-:W-:Y:S01]  /*59a0*/  ISETP.GT.AND P5, PT, R203, 0x39, PT ;  /* 0x00000039cb00780c */ /* 0x000fe20003fa4270 */
[----:B------:R-:W-:Y:S01]  /*59b0*/  FADD.FTZ R202, -R153, R202 ;  /* 0x000000ca99ca7221 */ /* 0x000fe20000010100 */
[----:B------:R-:W-:Y:S01]  /*59c0*/  FMUL.FTZ R153, R160, UR5 ;  /* 0x00000005a0997c20 */ /* 0x000fe20008410000 */
[----:B------:R-:W-:Y:S02]  /*59d0*/  ISETP.GT.AND P0, PT, R203, 0x40, PT ;  /* 0x00000040cb00780c */ /* 0x000fe40003f04270 */
[----:B------:R-:W-:-:S02]  /*59e0*/  FSEL R181, R181, -INF , P5 ;  /* 0xff800000b5b57808 */ /* 0x000fc40002800000 */
[----:B------:R-:W-:Y:S02]  /*59f0*/  FSEL R153, R153, RZ, P6 ;  /* 0x000000ff99997208 */ /* 0x000fe40003000000 */
[----:B------:R-:W-:Y:S02]  /*5a00*/  FSEL R184, R184, -INF , P0 ;  /* 0xff800000b8b87808 */ /* 0x000fe40000000000 */
[----:B------:R-:W-:Y:S01]  /*5a10*/  LOP3.LUT P0, RZ, R16, 0x80000, RZ, 0xc0, !PT ;  /* 0x0008000010ff7812 */ /* 0x000fe2000780c0ff */
        /* <DEDUP_REMOVED lines=24> */
[----:B------:R-:W-:Y:S01]  /*5ba0*/  ISETP.GT.AND P6, PT, R203, 0x48, PT ;  /* 0x00000048cb00780c */ /* 0x000fe20003fc4270 */
[----:B------:R1:W-:Y:S01]  /*5bb0*/  MUFU.EX2 R153, R154 ;  /* 0x0000009a00997308 */ /* 0x0003e20000000800 */
[----:B------:R-:W-:-:S02]  /*5bc0*/  FSEL R185, R185, -INF , P0 ;  /* 0xff800000b9b97808 */ /* 0x000fc40000000000 */
[----:B------:R-:W-:Y:S02]  /*5bd0*/  LOP3.LUT P5, RZ, R16, 0x100000, RZ, 0xc0, !PT ;  /* 0x0010000010ff7812 */ /* 0x000fe400078ac0ff */
[----:B------:R-:W-:Y:S02]  /*5be0*/  FSEL R188, R188, -INF , P6 ;  /* 0xff800000bcbc7808 */ /* 0x000fe40003000000 */
[----:B------:R-:W-:Y:S01]  /*5bf0*/  ISETP.GT.AND P4, PT, R203, 0x50, PT ;  /* 0x00000050cb00780c */ /* 0x000fe20003f84270 */
[----:B------:R-:W-:Y:S01]  /*5c00*/  MUFU.EX2 R158, R158 ;  /* 0x0000009e009e7308 */ /* 0x000fe20000000800 */
[----:B-1----:R-:W-:Y:S01]  /*5c10*/  FMUL.FTZ R154, R202, UR5 ;  /* 0x00000005ca9a7c20 */ /* 0x002fe20008410000 */
[----:B------:R-:W-:Y:S02]  /*5c20*/  FSEL R189, R189, -INF , P5 ;  /* 0xff800000bdbd7808 */ /* 0x000fe40002800000 */
[----:B------:R-:W-:Y:S02]  /*5c30*/  ISETP.GT.AND P3, PT, R203, 0x51, PT ;  /* 0x00000051cb00780c */ /* 0x000fe40003f64270 */
[----:B------:R-:W-:-:S02]  /*5c40*/  FSEL R192, R192, -INF , P4 ;  /* 0xff800000c0c07808 */ /* 0x000fc40002000000 */
[----:B------:R-:W1:Y:S01]  /*5c50*/  MUFU.EX2 R154, R154 ;  /* 0x0000009a009a7308 */ /* 0x000e620000000800 */
[----:B------:R-:W-:Y:S02]  /*5c60*/  ISETP.GT.AND P2, PT, R203, 0x58, PT ;  /* 0x00000058cb00780c */ /* 0x000fe40003f44270 */
[----:B------:R-:W-:Y:S02]  /*5c70*/  FSEL R193, R193, -INF , P3 ;  /* 0xff800000c1c17808 */ /* 0x000fe40001800000 */
[----:B------:R-:W-:Y:S02]  /*5c80*/  ISETP.GT.AND P1, PT, R203, 0x59, PT ;  /* 0x00000059cb00780c */ /* 0x000fe40003f24270 */
[----:B------:R-:W-:Y:S01]  /*5c90*/  FSEL R196, R196, -INF , P2 ;  /* 0xff800000c4c47808 */ /* 0x000fe20001000000 */
[----:B------:R1:W2:Y:S01]  /*5ca0*/  MUFU.EX2 R202, R155 ;  /* 0x0000009b00ca7308 */ /* 0x0002a20000000800 */
[----:B------:R-:W-:Y:S01]  /*5cb0*/  FSEL R197, R197, -INF , P1 ;  /* 0xff800000c5c57808 */ /* 0x000fe20000800000 */
[----:B------:R-:W3:Y:S01]  /*5cc0*/  S2R R203, SR_TID.X ;  /* 0x0000000000cb7919 */ /* 0x000ee20000002100 */
[----:B------:R-:W-:-:S05]  /*5cd0*/  LOP3.LUT P0, RZ, R16, 0x40000, RZ, 0xc0, !PT ;  /* 0x0004000010ff7812 */ /* 0x000fca000780c0ff */
[----:B------:R-:W-:Y:S01]  /*5ce0*/  MUFU.EX2 R159, R159 ;  /* 0x0000009f009f7308 */ /* 0x000fe20000000800 */
[----:B-1----:R-:W-:Y:S01]  /*5cf0*/  FFMA.FTZ R155, R154, R3, R153 ;  /* 0x000000039a9b7223 */ /* 0x002fe20000010099 */
[----:B------:R-:W-:Y:S01]  /*5d00*/  FMNMX.FTZ R3, R152, R201, !PT ;  /* 0x000000c998037209 */ /* 0x000fe20007810000 */
[-C--:B------:R-:W-:Y:S01]  /*5d10*/  FMUL.FTZ R26, R26, R154.reuse ;  /* 0x0000009a1a1a7220 */ /* 0x080fe20000410000 */
[-C--:B------:R-:W-:Y:S01]  /*5d20*/  FMUL.FTZ R27, R27, R154.reuse ;  /* 0x0000009a1b1b7220 */ /* 0x080fe20000410000 */
[-C--:B------:R-:W-:Y:S01]  /*5d30*/  FMUL.FTZ R30, R30, R154.reuse ;  /* 0x0000009a1e1e7220 */ /* 0x080fe20000410000 */
[----:B------:R-:W-:Y:S01]  /*5d40*/  FMNMX.FTZ R3, R211, R3, !PT ;  /* 0x00000003d3037209 */ /* 0x000fe20007810000 */
[-C--:B------:R-:W-:Y:S01]  /*5d50*/  FMUL.FTZ R31, R31, R154.reuse ;  /* 0x0000009a1f1f7220 */ /* 0x080fe20000410000 */
[-C--:B------:R-:W-:Y:S01]  /*5d60*/  FMUL.FTZ R34, R34, R154.reuse ;  /* 0x0000009a22227220 */ /* 0x080fe20000410000 */
[----:B--2---:R-:W-:Y:S01]  /*5d70*/  FADD.FTZ R155, R202, R155 ;  /* 0x0000009bca9b7221 */ /* 0x004fe20000010000 */
[----:B------:R-:W-:Y:S01]  /*5d80*/  FMNMX.FTZ R3, R210, R3, !PT ;  /* 0x00000003d2037209 */ /* 0x000fe20007810000 */
[-C--:B------:R-:W-:Y:S01]  /*5d90*/  FMUL.FTZ R35, R35, R154.reuse ;  /* 0x0000009a23237220 */ /* 0x080fe20000410000 */
[----:B------:R-:W-:Y:S01]  /*5da0*/  F2FP.F16.F32.PACK_AB R153, R202, R153 ;  /* 0x00000099ca99723e */ /* 0x000fe200000000ff */
        /* <DEDUP_REMOVED lines=15> */
[----:B---3--:R-:W-:Y:S01]  /*5ea0*/  SHF.R.U32.HI R203, RZ, 0x7, R203 ;  /* 0x00000007ffcb7819 */ /* 0x008fe200000116cb */
        /* <DEDUP_REMOVED lines=63> */
[----:B------:R-:W-:Y:S01]  /*62a0*/  VIADD R154, R203, 0x8 ;  /* 0x00000008cb9a7836 */ /* 0x000fe20000000000 */
[----:B------:R-:W-:Y:S01]  /*62b0*/  MUFU.EX2 R163, R163 ;  /* 0x000000a300a37308 */ /* 0x000fe20000000800 */
[----:B------:R-:W-:-:S05]  /*62c0*/  FMNMX.FTZ R3, R197, R3, !PT ;  /* 0x00000003c5037209 */ /* 0x000fca0007810000 */
[----:B------:R-:W1:Y:S02]  /*62d0*/  SHFL.BFLY PT, R202, R3, 0x2, 0x1f ;  /* 0x0c401f0003ca7f89 */ /* 0x000e6400000e0000 */
        /* <DEDUP_REMOVED lines=9> */
[----:B-1----:R-:W-:-:S04]  /*6370*/  FMNMX.FTZ R207, R202, R207, !PT ;  /* 0x000000cfcacf7209 */ /* 0x002fc80007810000 */
[----:B------:R-:W-:-:S03]  /*6380*/  FSETP.NEU.FTZ.AND P1, PT, R207, -INF , PT ;  /* 0xff800000cf00780b */ /* 0x000fc60003f3d000 */
[----:B------:R-:W-:Y:S01]  /*6390*/  MUFU.EX2 R182, R182 ;  /* 0x000000b600b67308 */ /* 0x000fe20000000800 */
[----:B------:R-:W-:-:S05]  /*63a0*/  FSEL R3, R207, RZ, P1 ;  /* 0x000000ffcf037208 */ /* 0x000fca0000800000 */
[----:B------:R-:W-:Y:S01]  /*63b0*/  FADD.FTZ R201, -R3, R201 ;  /* 0x000000c903c97221 */ /* 0x000fe20000010100 */
[----:B------:R-:W-:Y:S01]  /*63c0*/  FMUL.FTZ R3, R207, UR5 ;  /* 0x00000005cf037c20 */ /* 0x000fe20008410000 */
[----:B------:R-:W-:Y:S02]  /*63d0*/  MUFU.EX2 R183, R183 ;  /* 0x000000b700b77308 */ /* 0x000fe40000000800 */
[----:B------:R-:W-:Y:S02]  /*63e0*/  FMUL.FTZ R201, R201, UR5 ;  /* 0x00000005c9c97c20 */ /* 0x000fe40008410000 */
[----:B------:R-:W-:-:S04]  /*63f0*/  FSEL R3, R3, RZ, P1 ;  /* 0x000000ff03037208 */ /* 0x000fc80000800000 */
        /* <DEDUP_REMOVED lines=9> */
[----:B------:R-:W-:-:S07]  /*6490*/  FFMA.FTZ R196, R196, UR5, -R3 ;  /* 0x00000005c4c47c23 */ /* 0x000fce0008010803 */
[----:B------:R-:W3:Y:S01]  /*64a0*/  MUFU.EX2 R202, R202 ;  /* 0x000000ca00ca7308 */ /* 0x000ee20000000800 */
        /* <DEDUP_REMOVED lines=8> */
[----:B--2---:R-:W-:Y:S01]  /*6530*/  FFMA.FTZ R2, R201, R2, R152 ;  /* 0x00000002c9027223 */ /* 0x004fe20000010098 */
        /* <DEDUP_REMOVED lines=57> */
[C---:B---3--:R-:W-:Y:S01]  /*68d0*/  FADD.FTZ R2, R202.reuse, R2 ;  /* 0x00000002ca027221 */ /* 0x048fe20000010000 */
[----:B------:R-:W-:Y:S01]  /*68e0*/  F2FP.F16.F32.PACK_AB R152, R202, R152 ;  /* 0x00000098ca98723e */ /* 0x000fe200000000ff */
[----:B------:R-:W-:Y:S01]  /*68f0*/  FADD.FTZ R202, R158, R155 ;  /* 0x0000009b9eca7221 */ /* 0x000fe20000010000 */
[----:B------:R-:W-:Y:S01]  /*6900*/  F2FP.F16.F32.PACK_AB R155, R159, R158 ;  /* 0x0000009e9f9b723e */ /* 0x000fe200000000ff */
[--C-:B------:R-:W-:Y:S01]  /*6910*/  FFMA.FTZ R158, R161, UR5, -R3.reuse ;  /* 0x00000005a19e7c23 */ /* 0x100fe20008010803 */
[--C-:B------:R-:W-:Y:S01]  /*6920*/  FFMA.FTZ R161, R164, UR5, -R3.reuse ;  /* 0x00000005a4a17c23 */ /* 0x100fe20008010803 */
[----:B------:R-:W-:Y:S01]  /*6930*/  FADD.FTZ R202, R159, R202 ;  /* 0x000000ca9fca7221 */ /* 0x000fe20000010000 */
[----:B------:R-:W1:Y:S01]  /*6940*/  MUFU.EX2 R201, R210 ;  /* 0x000000d200c97308 */ /* 0x000e620000000800 */
[----:B------:R1:W-:Y:S01]  /*6950*/  BAR.SYNC.DEFER_BLOCKING R154, 0x100 ;  /* 0x0004009a0000751d */ /* 0x0003e20000010000 */
[----:B------:R-:W-:-:S06]  /*6960*/  FFMA.FTZ R164, R172, UR5, -R3 ;  /* 0x00000005aca47c23 */ /* 0x000fcc0008010803 */
[----:B------:R-:W2:Y:S08]  /*6970*/  MUFU.EX2 R156, R156 ;  /* 0x0000009c009c7308 */ /* 0x000eb00000000800 */
[----:B------:R-:W3:Y:S01]  /*6980*/  MUFU.EX2 R158, R158 ;  /* 0x0000009e009e7308 */ /* 0x000ee20000000800 */
[----:B-1----:R-:W-:Y:S01]  /*6990*/  F2FP.F16.F32.PACK_AB R154, R157, R201 ;  /* 0x000000c99d9a723e */ /* 0x002fe200000000ff */
[----:B------:R-:W-:Y:S01]  /*69a0*/  FADD.FTZ R201, R201, R2 ;  /* 0x00000002c9c97221 */ /* 0x000fe20000010000 */
[--C-:B------:R-:W-:Y:S01]  /*69b0*/  FFMA.FTZ R2, R165, UR5, -R3.reuse ;  /* 0x00000005a5027c23 */ /* 0x100fe20008010803 */
[----:B------:R-:W-:-:S02]  /*69c0*/  FFMA.FTZ R165, R168, UR5, -R3 ;  /* 0x00000005a8a57c23 */ /* 0x000fc40008010803 */
[----:B------:R-:W-:Y:S02]  /*69d0*/  FADD.FTZ R157, R157, R201 ;  /* 0x000000c99d9d7221 */ /* 0x000fe40000010000 */
[----:B------:R-:W-:Y:S01]  /*69e0*/  MUFU.EX2 R161, R161 ;  /* 0x000000a100a17308 */ /* 0x000fe20000000800 */
[----:B------:R-:W-:Y:S01]  /*69f0*/  WARPGROUP.ARRIVE ;  /* 0x00000000000079c5 */ /* 0x000fe20000000000 */
[----:B--2---:R-:W-:-:S05]  /*6a00*/  FADD.FTZ R157, R156, R157 ;  /* 0x0000009d9c9d7221 */ /* 0x004fca0000010000 */
[----:B------:R-:W-:Y:S01]  /*6a10*/  HGMMA.64x256x16.F32 R24, R152, gdesc[UR8].tnspB, R24, gsb0 ;  /* 0x43e0000898187df0 */ /* 0x000fe20008000818 */
[----:B------:R-:W1:Y:S01]  /*6a20*/  MUFU.EX2 R2, R2 ;  /* 0x0000000200027308 */ /* 0x000e620000000800 */
[----:B------:R-:W-:Y:S01]  /*6a30*/  UIADD3 UR10, UR6, 0x80, URZ ;  /* 0x00000080060a7890 */ /* 0x000fe2000fffe03f */
[----:B---3--:R-:W-:Y:S01]  /*6a40*/  FADD.FTZ R157, R158, R157 ;  /* 0x0000009d9e9d7221 */ /* 0x008fe20000010000 */
        /* <DEDUP_REMOVED lines=15> */
[----:B------:R2:W3:Y:S01]  /*6b40*/  MUFU.EX2 R153, R162 ;  /* 0x000000a200997308 */ /* 0x0004e20000000800 */
[----:B------:R-:W-:Y:S01]  /*6b50*/  F2FP.F16.F32.PACK_AB R152, R158, R156 ;  /* 0x0000009c9e98723e */ /* 0x000fe200000000ff */
[----:B------:R-:W-:Y:S01]  /*6b60*/  FFMA.FTZ R156, R177, UR5, -R3 ;  /* 0x00000005b19c7c23 */ /* 0x000fe20008010803 */
[----:B-1----:R-:W-:Y:S01]  /*6b70*/  F2FP.F16.F32.PACK_AB R154, R2, R161 ;  /* 0x000000a1029a723e */ /* 0x002fe200000000ff */
[----:B------:R-:W-:Y:S01]  /*6b80*/  FADD.FTZ R161, R161, R157 ;  /* 0x0000009da1a17221 */ /* 0x000fe20000010000 */
[--C-:B------:R-:W-:Y:S01]  /*6b90*/  FFMA.FTZ R157, R180, UR5, -R3.reuse ;  /* 0x00000005b49d7c23 */ /* 0x100fe20008010803 */
[--C-:B------:R-:W-:Y:S02]  /*6ba0*/  FFMA.FTZ R158, R181, UR5, -R3.reuse ;  /* 0x00000005b59e7c23 */ /* 0x100fe40008010803 */
[----:B------:R1:W4:Y:S01]  /*6bb0*/  MUFU.EX2 R155, R166 ;  /* 0x000000a6009b7308 */ /* 0x0003220000000800 */
[----:B--2---:R-:W-:Y:S01]  /*6bc0*/  FFMA.FTZ R162, R173, UR5, -R3 ;  /* 0x00000005ada27c23 */ /* 0x004fe20008010803 */
[----:B------:R-:W-:Y:S01]  /*6bd0*/  FADD.FTZ R161, R2, R161 ;  /* 0x000000a102a17221 */ /* 0x000fe20000010000 */
[----:B------:R-:W-:-:S05]  /*6be0*/  FFMA.FTZ R2, R184, UR5, -R3 ;  /* 0x00000005b8027c23 */ /* 0x000fca0008010803 */
[----:B------:R-:W-:Y:S01]  /*6bf0*/  MUFU.EX2 R162, R162 ;  /* 0x000000a200a27308 */ /* 0x000fe20000000800 */
[----:B---3--:R-:W-:Y:S01]  /*6c00*/  FADD.FTZ R159, R153, R202 ;  /* 0x000000ca999f7221 */ /* 0x008fe20000010000 */
[C---:B------:R-:W-:Y:S01]  /*6c10*/  F2FP.F16.F32.PACK_AB R153, R163.reuse, R153 ;  /* 0x00000099a399723e */ /* 0x040fe200000000ff */
[----:B-1----:R-:W-:Y:S02]  /*6c20*/  FFMA.FTZ R166, R176, UR5, -R3 ;  /* 0x00000005b0a67c23 */ /* 0x002fe40008010803 */
[----:B------:R-:W-:Y:S01]  /*6c30*/  FADD.FTZ R159, R163, R159 ;  /* 0x0000009fa39f7221 */ /* 0x000fe20000010000 */
[----:B------:R-:W-:Y:S02]  /*6c40*/  FFMA.FTZ R163, R169, UR5, -R3 ;  /* 0x00000005a9a37c23 */ /* 0x000fe40008010803 */
[----:B------:R-:W-:Y:S01]  /*6c50*/  MUFU.EX2 R156, R156 ;  /* 0x0000009c009c7308 */ /* 0x000fe20000000800 */
[----:B----4-:R-:W-:Y:S01]  /*6c60*/  FADD.FTZ R159, R155, R159 ;  /* 0x0000009f9b9f7221 */ /* 0x010fe20000010000 */
[----:B------:R-:W-:-:S03]  /*6c70*/  F2FP.F16.F32.PACK_AB R155, R167, R155 ;  /* 0x0000009ba79b723e */ /* 0x000fc600000000ff */
[----:B------:R-:W-:Y:S01]  /*6c80*/  FADD.FTZ R159, R167, R159 ;  /* 0x0000009fa79f7221 */ /* 0x000fe20000010000 */
[----:B------:R-:W-:Y:S01]  /*6c90*/  WARPGROUP.ARRIVE ;  /* 0x00000000000079c5 */ /* 0x000fe20000000000 */
[----:B------:R-:W-:Y:S01]  /*6ca0*/  FFMA.FTZ R167, R189, UR5, -R3 ;  /* 0x00000005bda77c23 */ /* 0x000fe20008010803 */
[----:B------:R-:W1:Y:S01]  /*6cb0*/  MUFU.EX2 R163, R163 ;  /* 0x000000a300a37308 */ /* 0x000e620000000800 */
[----:B------:R-:W-:-:S03]  /*6cc0*/  FADD.FTZ R159, R170, R159 ;  /* 0x0000009faa9f7221 */ /* 0x000fc60000010000 */
[----:B------:R-:W-:Y:S01]  /*6cd0*/  HGMMA.64x256x16.F32 R24, R152, gdesc[UR8].tnspB, R24, gsb0 ;  /* 0x43e0000898187df0 */ /* 0x000fe20008000818 */
[----:B------:R-:W-:Y:S01]  /*6ce0*/  UIADD3 UR10, UR6, 0x100, URZ ;  /* 0x00000100060a7890 */ /* 0x000fe2000fffe03f */
[----:B------:R-:W-:Y:S02]  /*6cf0*/  UMOV UR11, 0x40000040 ;  /* 0x40000040000b7882 */ /* 0x000fe40000000000 */
[----:B------:R-:W2:Y:S08]  /*6d00*/  MUFU.EX2 R166, R166 ;  /* 0x000000a600a67308 */ /* 0x000eb00000000800 */
[----:B------:R-:W-:Y:S08]  /*6d10*/  MUFU.EX2 R157, R157 ;  /* 0x0000009d009d7308 */ /* 0x000ff00000000800 */
[----:B------:R-:W3:Y:S08]  /*6d20*/  MUFU.EX2 R158, R158 ;  /* 0x0000009e009e7308 */ /* 0x000ef00000000800 */
[----:B------:R-:W4:Y:S08]  /*6d30*/  MUFU.EX2 R2, R2 ;  /* 0x0000000200027308 */ /* 0x000f300000000800 */
[----:B------:R-:W-:Y:S01]  /*6d40*/  MUFU.EX2 R167, R167 ;  /* 0x000000a700a77308 */ /* 0x000fe20000000800 */
[----:B------:R-:W-:-:S02]  /*6d50*/  WARPGROUP.DEPBAR.LE gsb0, 0x0 ;  /* 0x00008000000079c5 */ /* 0x000fc40000010000 */
[----:B-1----:R-:W-:Y:S01]  /*6d60*/  F2FP.F16.F32.PACK_AB R152, R163, R165 ;  /* 0x000000a5a398723e */ /* 0x002fe200000000ff */
[----:B------:R-:W-:Y:S01]  /*6d70*/  FADD.FTZ R165, R165, R161 ;  /* 0x000000a1a5a57221 */ /* 0x000fe20000010000 */
[C---:B------:R-:W-:Y:S01]  /*6d80*/  F2FP.F16.F32.PACK_AB R153, R171.reuse, R170 ;  /* 0x000000aaab99723e */ /* 0x040fe200000000ff */
[----:B------:R-:W-:Y:S01]  /*6d90*/  FADD.FTZ R171, R171, R159 ;  /* 0x0000009fabab7221 */ /* 0x000fe20000010000 */
[----:B------:R-:W-:Y:S01]  /*6da0*/  F2FP.F16.F32.PACK_AB R154, R162, R164 ;  /* 0x000000a4a29a723e */ /* 0x000fe200000000ff */
[--C-:B------:R-:W-:Y:S01]  /*6db0*/  FFMA.FTZ R159, R185, UR5, -R3.reuse ;  /* 0x00000005b99f7c23 */ /* 0x100fe20008010803 */
[----:B------:R-:W-:Y:S01]  /*6dc0*/  F2FP.F16.F32.PACK_AB R155, R175, R174 ;  /* 0x000000aeaf9b723e */ /* 0x000fe200000000ff */
[--C-:B------:R-:W-:Y:S01]  /*6dd0*/  FFMA.FTZ R161, R188, UR5, -R3.reuse ;  /* 0x00000005bca17c23 */ /* 0x100fe20008010803 */
[----:B------:R-:W-:Y:S01]  /*6de0*/  FFMA.FTZ R3, R197, UR5, -R3 ;  /* 0x00000005c5037c23 */ /* 0x000fe20008010803 */
[----:B------:R-:W-:Y:S01]  /*6df0*/  FADD.FTZ R165, R163, R165 ;  /* 0x000000a5a3a57221 */ /* 0x000fe20000010000 */
[----:B------:R-:W-:Y:S01]  /*6e00*/  WARPGROUP.ARRIVE ;  /* 0x00000000000079c5 */ /* 0x000fe20000000000 */
[----:B------:R-:W1:Y:S01]  /*6e10*/  MUFU.EX2 R159, R159 ;  /* 0x0000009f009f7308 */ /* 0x000e620000000800 */
[----:B------:R-:W-:Y:S01]  /*6e20*/  FADD.FTZ R171, R174, R171 ;  /* 0x000000abaeab7221 */ /* 0x000fe20000010000 */
[----:B------:R-:W-:-:S03]  /*6e30*/  FADD.FTZ R165, R164, R165 ;  /* 0x000000a5a4a57221 */ /* 0x000fc60000010000 */
[----:B------:R-:W-:Y:S01]  /*6e40*/  HGMMA.64x256x16.F32 R24, R152, gdesc[UR8].tnspB, R24, gsb0 ;  /* 0x43e0000898187df0 */ /* 0x000fe20008000818 */
[----:B------:R-:W-:Y:S01]  /*6e50*/  UIADD3 UR10, UR6, 0x180, URZ ;  /* 0x00000180060a7890 */ /* 0x000fe2000fffe03f */
[----:B------:R-:W-:Y:S01]  /*6e60*/  FADD.FTZ R171, R175, R171 ;  /* 0x000000abafab7221 */ /* 0x000fe20000010000 */
[----:B------:R-:W-:Y:S01]  /*6e70*/  UMOV UR11, 0x40000040 ;  /* 0x40000040000b7882 */ /* 0x000fe20000000000 */
[----:B------:R-:W5:Y:S01]  /*6e80*/  MUFU.EX2 R161, R161 ;  /* 0x000000a100a17308 */ /* 0x000f620000000800 */
[----:B------:R-:W-:-:S07]  /*6e90*/  FADD.FTZ R165, R162, R165 ;  /* 0x000000a5a2a57221 */ /* 0x000fce0000010000 */
[----:B------:R0:W0:Y:S01]  /*6ea0*/  MUFU.EX2 R163, R3 ;  /* 0x0000000300a37308 */ /* 0x0000220000000800 */
[----:B------:R-:W-:Y:S02]  /*6eb0*/  WARPGROUP.DEPBAR.LE gsb0, 0x0 ;  /* 0x00008000000079c5 */ /* 0x000fe40000010000 */
[----:B--2---:R-:W-:Y:S01]  /*6ec0*/  F2FP.F16.F32.PACK_AB R152, R156, R166 ;  /* 0x000000a69c98723e */ /* 0x004fe200000000ff */
[----:B------:R-:W-:Y:S01]  /*6ed0*/  FADD.FTZ R166, R166, R165 ;  /* 0x000000a5a6a67221 */ /* 0x000fe20000010000 */
[----:B------:R-:W-:Y:S01]  /*6ee0*/  F2FP.F16.F32.PACK_AB R153, R179, R178 ;  /* 0x000000b2b399723e */ /* 0x000fe200000000ff */
[----:B------:R-:W-:Y:S01]  /*6ef0*/  FADD.FTZ R178, R178, R171 ;  /* 0x000000abb2b27221 */ /* 0x000fe20000010000 */
[----:B---3--:R-:W-:Y:S01]  /*6f00*/  F2FP.F16.F32.PACK_AB R154, R158, R157 ;  /* 0x0000009d9e9a723e */ /* 0x008fe200000000ff */
[----:B------:R-:W-:Y:S01]  /*6f10*/  FADD.FTZ R166, R156, R166 ;  /* 0x000000a69ca67221 */ /* 0x000fe20000010000 */
[----:B------:R-:W-:Y:S01]  /*6f20*/  F2FP.F16.F32.PACK_AB R155, R183, R182 ;  /* 0x000000b6b79b723e */ /* 0x000fe200000000ff */
        /* <DEDUP_REMOVED lines=8> */
[----:B----4-:R-:W-:Y:S01]  /*6fb0*/  FADD.FTZ R166, R2, R166 ;  /* 0x000000a602a67221 */ /* 0x010fe20000010000 */
[----:B------:R-:W-:Y:S01]  /*6fc0*/  UMOV UR11, 0x40000040 ;  /* 0x40000040000b7882 */ /* 0x000fe20000000000 */
[----:B------:R-:W-:-:S02]  /*6fd0*/  FADD.FTZ R178, R186, R178 ;  /* 0x000000b2bab27221 */ /* 0x000fc40000010000 */
[----:B-1----:R-:W-:Y:S02]  /*6fe0*/  FADD.FTZ R166, R159, R166 ;  /* 0x000000a69fa67221 */ /* 0x002fe40000010000 */
[----:B------:R-:W-:Y:S02]  /*6ff0*/  FADD.FTZ R178, R187, R178 ;  /* 0x000000b2bbb27221 */ /* 0x000fe40000010000 */
[----:B-----5:R-:W-:Y:S02]  /*7000*/  FADD.FTZ R166, R161, R166 ;  /* 0x000000a6a1a67221 */ /* 0x020fe40000010000 */
[----:B------:R-:W-:Y:S02]  /*7010*/  FADD.FTZ R178, R190, R178 ;  /* 0x000000b2beb27221 */ /* 0x000fe40000010000 */
[----:B------:R-:W-:Y:S02]  /*7020*/  FADD.FTZ R166, R167, R166 ;  /* 0x000000a6a7a67221 */ /* 0x000fe40000010000 */
[----:B------:R-:W-:-:S02]  /*7030*/  FADD.FTZ R178, R191, R178 ;  /* 0x000000b2bfb27221 */ /* 0x000fc40000010000 */
[----:B------:R-:W-:Y:S02]  /*7040*/  FADD.FTZ R166, R192, R166 ;  /* 0x000000a6c0a67221 */ /* 0x000fe40000010000 */
[----:B------:R-:W-:-:S04]  /*7050*/  FADD.FTZ R178, R194, R178 ;  /* 0x000000b2c2b27221 */ /* 0x000fc80000010000 */
[----:B------:R-:W-:-:S04]  /*7060*/  FADD.FTZ R178, R195, R178 ;  /* 0x000000b2c3b27221 */ /* 0x000fc80000010000 */
[----:B------:R-:W-:-:S04]  /*7070*/  FADD.FTZ R178, R198, R178 ;  /* 0x000000b2c6b27221 */ /* 0x000fc80000010000 */
[----:B0-----:R-:W-:Y:S01]  /*7080*/  FADD.FTZ R3, R199, R178 ;  /* 0x000000b2c7037221 */ /* 0x001fe20000010000 */
[----:B------:R-:W-:Y:S02]  /*7090*/  WARPGROUP.DEPBAR.LE gsb0, 0x0 ;  /* 0x00008000000079c5 */ /* 0x000fe40000010000 */
[----:B------:R-:W-:Y:S02]  /*70a0*/  F2FP.F16.F32.PACK_AB R152, R159, R2 ;  /* 0x000000029f98723e */ /* 0x000fe400000000ff */
[----:B------:R-:W-:Y:S02]  /*70b0*/  F2FP.F16.F32.PACK_AB R153, R187, R186 ;  /* 0x000000babb99723e */ /* 0x000fe400000000ff */
[----:B------:R-:W-:Y:S02]  /*70c0*/  F2FP.F16.F32.PACK_AB R154, R167, R161 ;  /* 0x000000a1a79a723e */ /* 0x000fe400000000ff */
[----:B------:R-:W-:-:S04]  /*70d0*/  F2FP.F16.F32.PACK_AB R155, R191, R190 ;  /* 0x000000bebf9b723e */ /* 0x000fc800000000ff */
[----:B------:R-:W-:-:S06]  /*70e0*/  WARPGROUP.ARRIVE ;  /* 0x00000000000079c5 */ /* 0x000fcc0000000000 */
[----:B------:R-:W-:Y:S01]  /*70f0*/  HGMMA.64x256x16.F32 R24, R152, gdesc[UR8].tnspB, R24, gsb0 ;  /* 0x43e0000898187df0 */ /* 0x000fe20008000818 */
[----:B------:R-:W-:Y:S01]  /*7100*/  UIADD3 UR10, UR6, 0x280, URZ ;  /* 0x00000280060a7890 */ /* 0x000fe2000fffe03f */
[----:B------:R-:W-:Y:S01]  /*7110*/  UMOV UR11, 0x40000040 ;  /* 0x40000040000b7882 */ /* 0x000fe20000000000 */
[----:B------:R-:W-:Y:S02]  /*7120*/  WARPGROUP.DEPBAR.LE gsb0, 0x0 ;  /* 0x00008000000079c5 */ /* 0x000fe40000010000 */
[C---:B------:R-:W-:Y:S01]  /*7130*/  F2FP.F16.F32.PACK_AB R152, R193.reuse, R192 ;  /* 0x000000c0c198723e */ /* 0x040fe200000000ff */
[----:B------:R-:W-:Y:S01]  /*7140*/  FADD.FTZ R193, R193, R166 ;  /* 0x000000a6c1c17221 */ /* 0x000fe20000010000 */
[----:B------:R-:W-:Y:S02]  /*7150*/  F2FP.F16.F32.PACK_AB R153, R195, R194 ;  /* 0x000000c2c399723e */ /* 0x000fe400000000ff */
[----:B------:R-:W-:Y:S01]  /*7160*/  F2FP.F16.F32.PACK_AB R154, R163, R196 ;  /* 0x000000c4a39a723e */ /* 0x000fe200000000ff */
[----:B------:R-:W-:Y:S01]  /*7170*/  FADD.FTZ R2, R196, R193 ;  /* 0x000000c1c4027221 */ /* 0x000fe20000010000 */
[----:B------:R-:W-:-:S03]  /*7180*/  F2FP.F16.F32.PACK_AB R155, R199, R198 ;  /* 0x000000c6c79b723e */ /* 0x000fc600000000ff */
[----:B------:R-:W-:Y:S01]  /*7190*/  FADD.FTZ R2, R163, R2 ;  /* 0x00000002a3027221 */ /* 0x000fe20000010000 */
[----:B------:R-:W-:-:S13]  /*71a0*/  WARPGROUP.ARRIVE ;  /* 0x00000000000079c5 */ /* 0x000fda0000000000 */
[----:B------:R-:W-:Y:S03]  /*71b0*/  HGMMA.64x256x16.F32 R24, R152, gdesc[UR8].tnspB, R24, gsb0 ;  /* 0x43e0000898187df0 */ /* 0x000fe60008000818 */
[----:B------:R-:W-:Y:S02]  /*71c0*/  WARPGROUP.DEPBAR.LE gsb0, 0x0 ;  /* 0x00008000000079c5 */ /* 0x000fe40000010000 */
[----:B------:R-:W-:Y:S05]  /*71d0*/  @!P0 BRA `(.L_x_5740) ;  /* 0x0000000000048947 */ /* 0x000fea0003800000 */
[----:B------:R-:W-:Y:S01]  /*71e0*/  BPT.TRAP 0x1 ;  /* 0x000000040000795c */ /* 0x000fe20000300000 */
.L_x_5740:
[----:B------:R-:W-:Y:S01]  /*71f0*/  UIADD3 UR4, UR4, 0x32460, URZ ;  /* 0x0003246004047890 */ /* 0x000fe2000fffe03f */
[----:B------:R-:W-:Y:S01]  /*7200*/  ISETP.LT.AND P1, PT, R200, UR7, PT ;  /* 0x00000007c8007c0c */ /* 0x000fe2000bf21270 */
[----:B------:R-:W-:Y:S01]  /*7210*/  UIADD3 UR7, UR7, -0x1, URZ ;  /* 0xffffffff07077890 */ /* 0x000fe2000fffe03f */
[----:B------:R-:W-:Y:S01]  /*7220*/  IMAD.MOV.U32 R202, RZ, RZ, R160 ;  /* 0x000000ffffca7224 */ /* 0x000fe200078e00a0 */
[----:B------:R-:W-:Y:S01]  /*7230*/  UPRMT UR4, UR55, 0x654, UR4 ;  /* 0x0000065437047896 */ /* 0x000fe20008000004 */
[----:B------:R-:W-:-:S08]  /*7240*/  IMAD.MOV.U32 R201, RZ, RZ, R207 ;  /* 0x000000ffffc97224 */ /* 0x000fd000078e00cf */
[----:B------:R-:W-:Y:S01]  /*7250*/  SYNCS.ARRIVE.TRANS64.RED.A1T0 RZ, [UR4], RZ ;  /* 0x000000ffffff79a7 */ /* 0x000fe20008100404 */
[----:B------:R-:W-:Y:S05]  /*7260*/  @P1 BRA `(.L_x_5741) ;  /* 0xffffffd400281947 */ /* 0x000fea000383ffff */
.L_x_5730:
[----:B------:R-:W-:-:S13]  /*7270*/  ISETP.LE.AND P1, PT, R208, UR7, PT ;  /* 0x00000007d0007c0c */ /* 0x000fda000bf23270 */
[----:B------:R-:W-:Y:S05]  /*7280*/  @!P1 BRA `(.L_x_5742) ;  /* 0x0000002000d89947 */ /* 0x000fea0003800000 */
[----:B------:R-:W-:Y:S02]  /*7290*/  IMAD.MOV.U32 R201, RZ, RZ, R160 ;  /* 0x000000ffffc97224 */ /* 0x000fe400078e00a0 */
[----:B------:R-:W-:-:S07]  /*72a0*/  IMAD.MOV.U32 R202, RZ, RZ, R207 ;  /* 0x000000ffffca7224 */ /* 0x000fce00078e00cf */
.L_x_5753:
[----:B------:R-:W-:-:S04]  /*72b0*/  UIADD3 UR38, UR38, 0x1, URZ ;  /* 0x0000000126267890 */ /* 0x000fc8000fffe03f */
[----:B------:R-:W-:-:S04]  /*72c0*/  UISETP.NE.AND UP0, UPT, UR38, 0x2, UPT ;  /* 0x000000022600788c */ /* 0x000fc8000bf05270 */
[----:B------:R-:W-:Y:S02]  /*72d0*/  USEL UR4, URZ, 0x1, UP0 ;  /* 0x000000013f047887 */ /* 0x000fe40008000000 */
[----:B------:R-:W-:Y:S02]  /*72e0*/  USEL UR38, UR38, URZ, UP0 ;  /* 0x0000003f26267287 */ /* 0x000fe40008000000 */
[----:B------:R-:W-:Y:S01]  /*72f0*/  ULOP3.LUT UR39, UR39, UR4, URZ, 0x3c, !UPT ;  /* 0x0000000427277292 */ /* 0x000fe2000f8e3c3f */
[----:B------:R-:W-:Y:S11]  /*7300*/  @!P0 BRA `(.L_x_5743) ;  /* 0x0000000000048947 */ /* 0x000ff60003800000 */
[----:B------:R-:W-:Y:S01]  /*7310*/  BPT.TRAP 0x1 ;  /* 0x000000040000795c */ /* 0x000fe20000300000 */
.L_x_5743:
        /* <DEDUP_REMOVED lines=9> */
.L_x_5744:
[----:B-1----:R-:W-:Y:S05]  /*73b0*/  @P1 BRA `(.L_x_5745) ;  /* 0x0000000000081947 */ /* 0x002fea0003800000 */
[----:B------:R-:W1:Y:S02]  /*73c0*/  SYNCS.PHASECHK.TRANS64.TRYWAIT P1, [UR4+0x32430], R0 ;  /* 0x03243000ff0075a7 */ /* 0x000e640008020144 */
[----:B-1----:R-:W-:Y:S05]  /*73d0*/  @!P1 BRA `(.L_x_5746) ;  /* 0x000000e400549947 */ /* 0x002fea0003800000 */
.L_x_5745:
        /* <DEDUP_REMOVED lines=31> */
.L_x_5747:
[----:B------:R1:W2:Y:S01]  /*75d0*/  SYNCS.PHASECHK.TRANS64.TRYWAIT P1, [UR4+0x32450], R0 ;  /* 0x03245000ff0075a7 */ /* 0x0002a20008020144 */
[----:B------:R-:W-:Y:S05]  /*75e0*/  @!P0 BRA `(.L_x_5748) ;  /* 0x0000000000048947 */ /* 0x000fea0003800000 */
[----:B------:R-:W-:Y:S01]  /*75f0*/  BPT.TRAP 0x1 ;  /* 0x000000040000795c */ /* 0x000fe20000300000 */
.L_x_5748:
[----:B--2---:R-:W-:Y:S05]  /*7600*/  @P1 BRA `(.L_x_5749) ;  /* 0x0000000000081947 */ /* 0x004fea0003800000 */
[----:B------:R-:W2:Y:S02]  /*7610*/  SYNCS.PHASECHK.TRANS64.TRYWAIT P1, [UR4+0x32450], R0 ;  /* 0x03245000ff0075a7 */ /* 0x000ea40008020144 */
[----:B--2---:R-:W-:Y:S05]  /*7620*/  @!P1 BRA `(.L_x_5750) ;  /* 0x000000e000d89947 */ /* 0x004fea0003800000 */
.L_x_5749:
[----:B------:R-:W-:Y:S01]  /*7630*/  R2UR UR48, R12 ;  /* 0x000000000c3072ca */ /* 0x000fe200000e0000 */
[----:B------:R-:W-:Y:S01]  /*7640*/  UIMAD UR5, UR38, 0xc00, UR60 ;  /* 0x00000c00260578a4 */ /* 0x000fe2000f8e023c */
[----:B------:R-:W-:Y:S01]  /*7650*/  R2UR UR49, R13 ;  /* 0x000000000d3172ca */ /* 0x000fe200000e0000 */
[----:B------:R-:W-:Y:S01]  /*7660*/  WARPGROUP.ARRIVE ;  /* 0x00000000000079c5 */ /* 0x000fe20000000000 */
[----:B------:R-:W-:Y:S01]  /*7670*/  UMOV UR51, 0x40000040 ;  /* 0x4000004000337882 */ /* 0x000fe20000000000 */
[----:B------:R-:W-:-:S04]  /*7680*/  UIADD3 UR10, UR5, 0x304, URZ ;  /* 0x00000304050a7890 */ /* 0x000fc8000fffe03f */
[----:B------:R-:W3:Y:S01]  /*7690*/  S2R R205, SR_TID.X ;  /* 0x0000000000cd7919 */ /* 0x000ee20000002100 */
        /* <DEDUP_REMOVED lines=23> */
[----:B---3--:R-:W-:-:S04]  /*7810*/  SHF.R.U32.HI R205, RZ, 0x7, R205 ;  /* 0x00000007ffcd7819 */ /* 0x008fc800000116cd */
[----:B012---:R-:W-:Y:S01]  /*7820*/  IADD3 R0, -R205, 0xb, RZ ;  /* 0x0000000bcd007810 */ /* 0x007fe20007ffe1ff */
        /* <DEDUP_REMOVED lines=69> */
.L_x_5751:
        /* <DEDUP_REMOVED lines=8> */
[----:B------:R-:W-:Y:S01]  /*7d00*/  FMNMX.FTZ R200, R157, R200, !PT ;  /* 0x000000c89dc87209 */ /* 0x000fe20007810000 */
[----:B------:R-:W-:Y:S02]  /*7d10*/  UIADD3 UR14, UR10, 0x80, URZ ;  /* 0x000000800a0e7890 */ /* 0x000fe4000fffe03f */
[----:B------:R-:W-:Y:S01]  /*7d20*/  SYNCS.ARRIVE.TRANS64.RED.A1T0 RZ, [UR11], RZ ;  /* 0x000000ffffff79a7 */ /* 0x000fe2000810040b */
[----:B------:R-:W-:Y:S01]  /*7d30*/  FMNMX.FTZ R200, R160, R200, !PT ;  /* 0x000000c8a0c87209 */ /* 0x000fe20007810000 */
[----:B------:R-:W-:-:S03]  /*7d40*/  UMOV UR11, 0x40000040 ;  /* 0x40000040000b7882 */ /* 0x000fc60000000000 */
        /* <DEDUP_REMOVED lines=23> */
[C---:B------:R-:W-:Y:S01]  /*7ec0*/  FADD.FTZ R203, -R207.reuse, R202 ;  /* 0x000000cacfcb7221 */ /* 0x040fe20000010100 */
[----:B------:R-:W-:-:S03]  /*7ed0*/  FMUL.FTZ R200, R207, UR5 ;  /* 0x00000005cfc87c20 */ /* 0x000fc60008410000 */
[----:B------:R-:W-:Y:S01]  /*7ee0*/  FMUL.FTZ R203, R203, UR5 ;  /* 0x00000005cbcb7c20 */ /* 0x000fe20008410000 */
        /* <DEDUP_REMOVED lines=24> */
[----:B------:R-:W1:Y:S08]  /*8070*/  MUFU.EX2 R203, R203 ;  /* 0x000000cb00cb7308 */ /* 0x000e700000000800 */
[----:B------:R-:W2:Y:S08]  /*8080*/  MUFU.EX2 R200, R202 ;  /* 0x000000ca00c87308 */ /* 0x000eb00000000800 */
        /* <DEDUP_REMOVED lines=25> */
[----:B-1----:R-:W-:Y:S01]  /*8220*/  FADD.FTZ R2, R156, R2 ;  /* 0x000000029c027221 */ /* 0x002fe20000010000 */
[-C--:B------:R-:W-:Y:S01]  /*8230*/  FMUL.FTZ R57, R57, R203.reuse ;  /* 0x000000cb39397220 */ /* 0x080fe20000410000 */
[----:B------:R-:W-:Y:S01]  /*8240*/  FMUL.FTZ R60, R60, R203 ;  /* 0x000000cb3c3c7220 */ /* 0x000fe20000410000 */
[----:B------:R-:W-:Y:S01]  /*8250*/  FMNMX.FTZ R153, R158, R153, !PT ;  /* 0x000000999e997209 */ /* 0x000fe20007810000 */
[-C--:B------:R-:W-:Y:S01]  /*8260*/  FMUL.FTZ R61, R61, R203.reuse ;  /* 0x000000cb3d3d7220 */ /* 0x080fe20000410000 */
[-C--:B------:R-:W-:Y:S01]  /*8270*/  FMUL.FTZ R64, R64, R203.reuse ;  /* 0x000000cb40407220 */ /* 0x080fe20000410000 */
[----:B------:R-:W-:Y:S01]  /*8280*/  FMUL.FTZ R65, R65, R203 ;  /* 0x000000cb41417220 */ /* 0x000fe20000410000 */
[----:B------:R-:W-:Y:S01]  /*8290*/  FMNMX.FTZ R153, R159, R153, !PT ;  /* 0x000000999f997209 */ /* 0x000fe20007810000 */
[-C--:B------:R-:W-:Y:S01]  /*82a0*/  FMUL.FTZ R68, R68, R203.reuse ;  /* 0x000000cb44447220 */ /* 0x080fe20000410000 */
[----:B--2---:R-:W-:Y:S01]  /*82b0*/  F2FP.F16.F32.PACK_AB R202, R157, R156 ;  /* 0x0000009c9dca723e */ /* 0x004fe200000000ff */
[----:B------:R-:W-:Y:S01]  /*82c0*/  FMUL.FTZ R69, R69, R203 ;  /* 0x000000cb45457220 */ /* 0x000fe20000410000 */
[----:B------:R-:W-:Y:S01]  /*82d0*/  FMNMX.FTZ R153, R162, R153, !PT ;  /* 0x00000099a2997209 */ /* 0x000fe20007810000 */
[-C--:B------:R-:W-:Y:S01]  /*82e0*/  FMUL.FTZ R72, R72, R203.reuse ;  /* 0x000000cb48487220 */ /* 0x080fe20000410000 */
        /* <DEDUP_REMOVED lines=51> */
[----:B------:R-:W-:Y:S01]  /*8620*/  FMUL.FTZ R149, R149, R203 ;  /* 0x000000cb95957220 */ /* 0x000fe20000410000 */
[----:B------:R-:W1:Y:S01]  /*8630*/  MUFU.EX2 R152, R152 ;  /* 0x0000009800987308 */ /* 0x000e620000000800 */
[----:B------:R-:W-:Y:S01]  /*8640*/  FADD.FTZ R2, R157, R2 ;  /* 0x000000029d027221 */ /* 0x000fe20000010000 */
[----:B------:R-:W-:-:S04]  /*8650*/  FMNMX.FTZ R153, R190, R153, !PT ;  /* 0x00000099be997209 */ /* 0x000fc80007810000 */
[----:B------:R-:W-:Y:S02]  /*8660*/  FMNMX.FTZ R153, R191, R153, !PT ;  /* 0x00000099bf997209 */ /* 0x000fe40007810000 */
[----:B------:R-:W2:Y:S02]  /*8670*/  MUFU.EX2 R161, R161 ;  /* 0x000000a100a17308 */ /* 0x000ea40000000800 */
[----:B------:R-:W-:-:S04]  /*8680*/  FMNMX.FTZ R153, R194, R153, !PT ;  /* 0x00000099c2997209 */ /* 0x000fc80007810000 */
[----:B------:R-:W-:Y:S02]  /*8690*/  FMNMX.FTZ R153, R195, R153, !PT ;  /* 0x00000099c3997209 */ /* 0x000fe40007810000 */
[----:B------:R-:W-:Y:S01]  /*86a0*/  MUFU.EX2 R165, R165 ;  /* 0x000000a500a57308 */ /* 0x000fe20000000800 */
[----:B-1----:R-:W-:Y:S01]  /*86b0*/  FADD.FTZ R2, R152, R2 ;  /* 0x0000000298027221 */ /* 0x002fe20000010000 */
[----:B------:R-:W-:-:S04]  /*86c0*/  FMNMX.FTZ R153, R198, R153, !PT ;  /* 0x00000099c6997209 */ /* 0x000fc80007810000 */
[----:B------:R-:W-:Y:S02]  /*86d0*/  FMNMX.FTZ R153, R199, R153, !PT ;  /* 0x00000099c7997209 */ /* 0x000fe40007810000 */
[----:B------:R-:W-:Y:S01]  /*86e0*/  MUFU.EX2 R169, R169 ;  /* 0x000000a900a97308 */ /* 0x000fe20000000800 */
[C---:B--2---:R-:W-:Y:S01]  /*86f0*/  FADD.FTZ R2, R161.reuse, R2 ;  /* 0x00000002a1027221 */ /* 0x044fe20000010000 */
[----:B------:R-:W-:Y:S01]  /*8700*/  F2FP.F16.F32.PACK_AB R152, R161, R152 ;  /* 0x00000098a198723e */ /* 0x000fe200000000ff */
[----:B------:R-:W1:Y:S05]  /*8710*/  SHFL.BFLY PT, R156, R153, 0x2, 0x1f ;  /* 0x0c401f00999c7f89 */ /* 0x000e6a00000e0000 */
[----:B------:R-:W-:Y:S08]  /*8720*/  MUFU.EX2 R173, R173 ;  /* 0x000000ad00ad7308 */ /* 0x000ff00000000800 */
[----:B------:R-:W-:Y:S08]  /*8730*/  MUFU.EX2 R177, R177 ;  /* 0x000000b100b17308 */ /* 0x000ff00000000800 */
[----:B------:R-:W-:Y:S01]  /*8740*/  MUFU.EX2 R181, R181 ;  /* 0x000000b500b57308 */ /* 0x000fe20000000800 */
[----:B-1----:R-:W-:-:S05]  /*8750*/  FMNMX.FTZ R156, R153, R156, !PT ;  /* 0x0000009c999c7209 */ /* 0x002fca0007810000 */
[----:B------:R-:W1:Y:S02]  /*8760*/  SHFL.BFLY PT, R160, R156, 0x1, 0x1f ;  /* 0x0c201f009ca07f89 */ /* 0x000e6400000e0000 */
        /* <DEDUP_REMOVED lines=34> */
[----:B------:R-:W-:Y:S01]  /*8990*/  VIADD R153, R205, 0x8 ;  /* 0x00000008cd997836 */ /* 0x000fe20000000000 */
[----:B------:R-:W2:Y:S01]  /*89a0*/  MUFU.EX2 R155, R155 ;  /* 0x0000009b009b7308 */ /* 0x000ea20000000800 */
[----:B-1----:R-:W-:Y:S01]  /*89b0*/  FFMA.FTZ R204, R156, R3, R154 ;  /* 0x000000039ccc7223 */ /* 0x002fe2000001009a */
[-C--:B------:R-:W-:Y:S01]  /*89c0*/  FMUL.FTZ R26, R26, R156.reuse ;  /* 0x0000009c1a1a7220 */ /* 0x080fe20000410000 */
[-C--:B------:R-:W-:Y:S01]  /*89d0*/  FMUL.FTZ R27, R27, R156.reuse ;  /* 0x0000009c1b1b7220 */ /* 0x080fe20000410000 */
[-C--:B------:R-:W-:Y:S01]  /*89e0*/  FMUL.FTZ R30, R30, R156.reuse ;  /* 0x0000009c1e1e7220 */ /* 0x080fe20000410000 */
[----:B------:R-:W-:-:S03]  /*89f0*/  FMUL.FTZ R31, R31, R156 ;  /* 0x0000009c1f1f7220 */ /* 0x000fc60000410000 */
        /* <DEDUP_REMOVED lines=62> */
[----:B--2---:R-:W-:Y:S01]  /*8de0*/  F2FP.F16.F32.PACK_AB R201, R155, R154 ;  /* 0x0000009a9bc9723e */ /* 0x004fe200000000ff */
[----:B------:R-:W2:Y:S01]  /*8df0*/  MUFU.EX2 R162, R162 ;  /* 0x000000a200a27308 */ /* 0x000ea20000000800 */
[----:B-1----:R-:W-:Y:S01]  /*8e00*/  F2FP.F16.F32.PACK_AB R203, R3, R158 ;  /* 0x0000009e03cb723e */ /* 0x002fe200000000ff */
[----:B------:R1:W-:Y:S01]  /*8e10*/  BAR.SYNC.DEFER_BLOCKING R153, 0x100 ;  /* 0x000400990000751d */ /* 0x0003e20000010000 */
[----:B------:R-:W-:-:S04]  /*8e20*/  FADD.FTZ R204, R155, R204 ;  /* 0x000000cc9bcc7221 */ /* 0x000fc80000010000 */
[----:B------:R-:W-:Y:S01]  /*8e30*/  FADD.FTZ R204, R158, R204 ;  /* 0x000000cc9ecc7221 */ /* 0x000fe20000010000 */
[----:B------:R-:W3:Y:S03]  /*8e40*/  MUFU.EX2 R154, R164 ;  /* 0x000000a4009a7308 */ /* 0x000ee60000000800 */
[----:B------:R-:W-:-:S05]  /*8e50*/  FADD.FTZ R204, R3, R204 ;  /* 0x000000cc03cc7221 */ /* 0x000fca0000010000 */
[----:B------:R-:W1:Y:S01]  /*8e60*/  MUFU.EX2 R163, R163 ;  /* 0x000000a300a37308 */ /* 0x000e620000000800 */
[----:B--2---:R-:W-:-:S07]  /*8e70*/  FADD.FTZ R204, R162, R204 ;  /* 0x000000cca2cc7221 */ /* 0x004fce0000010000 */
[----:B------:R-:W2:Y:S01]  /*8e80*/  MUFU.EX2 R166, R166 ;  /* 0x000000a600a67308 */ /* 0x000ea20000000800 */
[----:B---3--:R-:W-:Y:S01]  /*8e90*/  FADD.FTZ R2, R154, R2 ;  /* 0x000000029a027221 */ /* 0x008fe20000010000 */
[----:B------:R-:W-:Y:S01]  /*8ea0*/  WARPGROUP.ARRIVE ;  /* 0x00000000000079c5 */ /* 0x000fe20000000000 */
[C---:B------:R-:W-:Y:S02]  /*8eb0*/  F2FP.F16.F32.PACK_AB R154, R165.reuse, R154 ;  /* 0x0000009aa59a723e */ /* 0x040fe400000000ff */
[----:B------:R-:W-:-:S03]  /*8ec0*/  FADD.FTZ R2, R165, R2 ;  /* 0x00000002a5027221 */ /* 0x000fc60000010000 */
[----:B------:R-:W-:Y:S01]  /*8ed0*/  HGMMA.64x256x16.F32 R24, R200, gdesc[UR8].tnspB, R24, gsb0 ;  /* 0x43e00008c8187df0 */ /* 0x000fe20008000818 */
[----:B------:R-:W3:Y:S01]  /*8ee0*/  MUFU.EX2 R167, R167 ;  /* 0x000000a700a77308 */ /* 0x000ee20000000800 */
[C---:B-1----:R-:W-:Y:S01]  /*8ef0*/  F2FP.F16.F32.PACK_AB R153, R163.reuse, R162 ;  /* 0x000000a2a399723e */ /* 0x042fe200000000ff */
[----:B------:R-:W-:Y:S01]  /*8f00*/  UMOV UR11, 0x40000040 ;  /* 0x40000040000b7882 */ /* 0x000fe20000000000 */
[----:B------:R-:W-:-:S05]  /*8f10*/  FADD.FTZ R204, R163, R204 ;  /* 0x000000cca3cc7221 */ /* 0x000fca0000010000 */
        /* <DEDUP_REMOVED lines=14> */
[----:B---3--:R-:W-:-:S07]  /*9000*/  FADD.FTZ R204, R170, R204 ;  /* 0x000000ccaacc7221 */ /* 0x008fce0000010000 */
        /* <DEDUP_REMOVED lines=11> */
[----:B--2---:R-:W-:-:S07]  /*90c0*/  FADD.FTZ R204, R179, R204 ;  /* 0x000000ccb3cc7221 */ /* 0x004fce0000010000 */
[----:B------:R-:W-:Y:S01]  /*90d0*/  MUFU.EX2 R186, R186 ;  /* 0x000000ba00ba7308 */ /* 0x000fe20000000800 */
[----:B---3--:R-:W-:-:S07]  /*90e0*/  FADD.FTZ R204, R182, R204 ;  /* 0x000000ccb6cc7221 */ /* 0x008fce0000010000 */
        /* <DEDUP_REMOVED lines=14> */
[----:B------:R-:W2:Y:S01]  /*91d0*/  MUFU.EX2 R152, R176 ;  /* 0x000000b000987308 */ /* 0x000ea20000000800 */
[----:B------:R-:W-:Y:S02]  /*91e0*/  F2FP.F16.F32.PACK_AB R153, R179, R178 ;  /* 0x000000b2b399723e */ /* 0x000fe400000000ff */
[C---:B-1----:R-:W-:Y:S01]  /*91f0*/  F2FP.F16.F32.PACK_AB R155, R183.reuse, R182 ;  /* 0x000000b6b79b723e */ /* 0x042fe200000000ff */
[----:B------:R-:W-:-:S15]  /*9200*/  FADD.FTZ R183, R183, R204 ;  /* 0x000000ccb7b77221 */ /* 0x000fde0000010000 */
[----:B------:R-:W-:-:S03]  /*9210*/  NOP ;  /* 0x0000000000007918 */ /* 0x000fc60000000000 */
[----:B------:R-:W-:Y:S01]  /*9220*/  HGMMA.64x256x16.F32 R24, R156, gdesc[UR12].tnspB, R24, gsb0 ;  /* 0x43e0000c9c187df0 */ /* 0x000fe20008000818 */
[----:B------:R-:W-:Y:S01]  /*9230*/  UIADD3 UR14, UR10, 0x180, URZ ;  /* 0x000001800a0e7890 */ /* 0x000fe2000fffe03f */
[----:B------:R-:W1:Y:S01]  /*9240*/  MUFU.EX2 R154, R180 ;  /* 0x000000b4009a7308 */ /* 0x000e620000000800 */
[----:B------:R-:W-:Y:S01]  /*9250*/  UMOV UR15, 0x40000040 ;  /* 0x40000040000f7882 */ /* 0x000fe20000000000 */
[----:B--2---:R-:W-:Y:S01]  /*9260*/  FADD.FTZ R2, R152, R2 ;  /* 0x0000000298027221 */ /* 0x004fe20000010000 */
[----:B------:R-:W-:-:S03]  /*9270*/  F2FP.F16.F32.PACK_AB R152, R177, R152 ;  /* 0x00000098b198723e */ /* 0x000fc600000000ff */
[----:B------:R-:W-:-:S04]  /*9280*/  FADD.FTZ R2, R177, R2 ;  /* 0x00000002b1027221 */ /* 0x000fc80000010000 */
[----:B-1----:R-:W-:Y:S01]  /*9290*/  FADD.FTZ R2, R154, R2 ;  /* 0x000000029a027221 */ /* 0x002fe20000010000 */
[----:B------:R-:W-:-:S03]  /*92a0*/  F2FP.F16.F32.PACK_AB R154, R181, R154 ;  /* 0x0000009ab59a723e */ /* 0x000fc600000000ff */
[----:B------:R-:W-:Y:S01]  /*92b0*/  FADD.FTZ R2, R181, R2 ;  /* 0x00000002b5027221 */ /* 0x000fe20000010000 */
[----:B------:R-:W-:Y:S02]  /*92c0*/  WARPGROUP.DEPBAR.LE gsb0, 0x0 ;  /* 0x00008000000079c5 */ /* 0x000fe40000010000 */
[----:B------:R-:W-:-:S09]  /*92d0*/  WARPGROUP.ARRIVE ;  /* 0x00000000000079c5 */ /* 0x000fd20000000000 */
[----:B------:R-:W-:Y:S01]  /*92e0*/  HGMMA.64x256x16.F32 R24, R152, gdesc[UR12].tnspB, R24, gsb0 ;  /* 0x43e0000c98187df0 */ /* 0x000fe20008000818 */
[----:B------:R-:W-:Y:S01]  /*92f0*/  UIADD3 UR14, UR10, 0x200, URZ ;  /* 0x000002000a0e7890 */ /* 0x000fe2000fffe03f */
[----:B------:R-:W-:Y:S01]  /*9300*/  UMOV UR15, 0x40000040 ;  /* 0x40000040000f7882 */ /* 0x000fe20000000000 */
[----:B------:R-:W-:Y:S01]  /*9310*/  UIADD3 UR10, UR10, 0x280, URZ ;  /* 0x000002800a0a7890 */ /* 0x000fe2000fffe03f */
        /* <DEDUP_REMOVED lines=37> */
.L_x_5752:
        /* <DEDUP_REMOVED lines=8> */
.L_x_5742:
        /* <DEDUP_REMOVED lines=10> */
[----:B------:R-:W-:-:S02]  /*9690*/  IMAD.MOV.U32 R2, RZ, RZ, RZ ;  /* 0x000000ffff027224 */ /* 0x000fc400078e00ff */
[----:B---3--:R-:W-:Y:S02]  /*96a0*/  FADD.FTZ R7, R4, R3 ;  /* 0x0000000304077221 */ /* 0x008fe40000010000 */
[----:B------:R-:W1:Y:S04]  /*96b0*/  SHFL.BFLY PT, R5, R6, 0x1, 0x1f ;  /* 0x0c201f0006057f89 */ /* 0x000e6800000e0000 */
[----:B------:R-:W3:Y:S01]  /*96c0*/  SHFL.BFLY PT, R4, R7, 0x1, 0x1f ;  /* 0x0c201f0007047f89 */ /* 0x000ee200000e0000 */
[----:B-1----:R-:W-:Y:S01]  /*96d0*/  FADD.FTZ R8, R6, R5 ;  /* 0x0000000506087221 */ /* 0x002fe20000010000 */
[----:B------:R-:W-:Y:S02]  /*96e0*/  IMAD.MOV.U32 R5, RZ, RZ, RZ ;  /* 0x000000ffff057224 */ /* 0x000fe400078e00ff */
[----:B------:R-:W-:-:S02]  /*96f0*/  IMAD.U32 R6, RZ, RZ, UR5 ;  /* 0x00000005ff067e24 */ /* 0x000fc4000f8e00ff */
[----:B---3--:R-:W-:Y:S01]  /*9700*/  FADD.FTZ R3, R7, R4 ;  /* 0x0000000407037221 */ /* 0x008fe20000010000 */
[----:B------:R-:W-:-:S04]  /*9710*/  FSETP.NE.FTZ.AND P1, PT, R8, RZ, PT ;  /* 0x000000ff0800720b */ /* 0x000fc80003f35000 */
[----:B------:R-:W-:-:S09]  /*9720*/  FSETP.NE.FTZ.AND P2, PT, R3, RZ, PT ;  /* 0x000000ff0300720b */ /* 0x000fd20003f55000 */
        /* <DEDUP_REMOVED lines=147> */
.L_x_5716:
        /* <DEDUP_REMOVED lines=10> */
[----:B------:R-:W2:Y:S01]  /*a100*/  LDL R2, [R1+0x34] ;  /* 0x0000340001027983 */ /* 0x000ea20000100800 */
[----:B------:R-:W1:Y:S01]  /*a110*/  S2UR UR8, SR_SWINHI ;  /* 0x00000000000879c3 */ /* 0x000e620000002f00 */
[----:B------:R-:W-:Y:S01]  /*a120*/  IMAD.MOV.U32 R152, RZ, RZ, 0x2 ;  /* 0x00000002ff987424 */ /* 0x000fe200078e00ff */
[----:B------:R-:W-:Y:S01]  /*a130*/  F2FP.F16.F32.PACK_AB R10, R29, R28 ;  /* 0x0000001c1d0a723e */ /* 0x000fe200000000ff */
[----:B------:R-:W3:Y:S01]  /*a140*/  LDL R163, [R1+0x20] ;  /* 0x0000200001a37983 */ /* 0x000ee20000100800 */
[----:B0-----:R-:W-:Y:S01]  /*a150*/  F2FP.F16.F32.PACK_AB R11, R31, R30 ;  /* 0x0000001e1f0b723e */ /* 0x001fe200000000ff */
[----:B------:R-:W-:Y:S01]  /*a160*/  ULDC.64 UR10, c[0x0][0xd08] ;  /* 0x00034200000a7ab9 */ /* 0x000fe20000000a00 */
[----:B------:R-:W-:Y:S01]  /*a170*/  R2UR UR12, R206 ;  /* 0x00000000ce0c72ca */ /* 0x000fe200000e0000 */
[----:B------:R-:W-:Y:S01]  /*a180*/  UMOV UR6, UR9 ;  /* 0x0000000900067c82 */ /* 0x000fe20008000000 */
[----:B-1----:R-:W-:Y:S01]  /*a190*/  UMOV UR7, UR8 ;  /* 0x0000000800077c82 */ /* 0x002fe20008000000 */
[----:B------:R-:W-:-:S02]  /*a1a0*/  F2FP.F16.F32.PACK_AB R14, R37, R36 ;  /* 0x00000024250e723e */ /* 0x000fc400000000ff */
[----:B------:R-:W-:Y:S01]  /*a1b0*/  F2FP.F16.F32.PACK_AB R15, R39, R38 ;  /* 0x00000026270f723e */ /* 0x000fe200000000ff */
[----:B------:R-:W-:Y:S01]  /*a1c0*/  BAR.SYNC.DEFER_BLOCKING 0x1, 0x100 ;  /* 0x0044000000007b1d */ /* 0x000fe20000010000 */
[----:B--2---:R-:W-:-:S03]  /*a1d0*/  IMAD.WIDE R152, R2, R152, UR6 ;  /* 0x0000000602987e25 */ /* 0x004fc6000f8e0298 */
[C---:B------:R-:W-:Y:S02]  /*a1e0*/  LOP3.LUT R9, R152.reuse, 0x380, RZ, 0xc0, !PT ;  /* 0x0000038098097812 */ /* 0x040fe400078ec0ff */
[C---:B------:R-:W-:Y:S02]  /*a1f0*/  IADD3 R5, P0, R152.reuse, 0xc060, RZ ;  /* 0x0000c06098057810 */ /* 0x040fe40007f1e0ff */
[C---:B------:R-:W-:Y:S02]  /*a200*/  IADD3 R13, P4, R152.reuse, 0x20, RZ ;  /* 0x00000020980d7810 */ /* 0x040fe40007f9e0ff */
[----:B------:R-:W-:Y:S02]  /*a210*/  IADD3 R21, P3, R152, 0x40, RZ ;  /* 0x0000004098157810 */ /* 0x000fe40007f7e0ff */
[----:B------:R-:W-:Y:S02]  /*a220*/  SHF.R.U64 R9, R9, 0x3, RZ ;  /* 0x0000000309097819 */ /* 0x000fe400000012ff */
[----:B------:R-:W-:-:S02]  /*a230*/  LOP3.LUT R4, R5, 0x380, RZ, 0xc0, !PT ;  /* 0x0000038005047812 */ /* 0x000fc400078ec0ff */
[----:B------:R-:W-:Y:S02]  /*a240*/  LOP3.LUT R12, R13, 0x380, RZ, 0xc0, !PT ;  /* 0x000003800d0c7812 */ /* 0x000fe400078ec0ff */
[----:B------:R-:W-:Y:S02]  /*a250*/  LOP3.LUT R20, R21, 0x380, RZ, 0xc0, !PT ;  /* 0x0000038015147812 */ /* 0x000fe400078ec0ff */
[----:B------:R-:W-:Y:S01]  /*a260*/  LOP3.LUT R8, R9, R152, RZ, 0x3c, !PT ;  /* 0x0000009809087212 */ /* 0x000fe200078e3cff */
[----:B------:R-:W-:Y:S01]  /*a270*/  IMAD.MOV.U32 R9, RZ, RZ, R153 ;  /* 0x000000ffff097224 */ /* 0x000fe200078e0099 */
[----:B------:R-:W-:Y:S02]  /*a280*/  SHF.R.U64 R4, R4, 0x3, RZ ;  /* 0x0000000304047819 */ /* 0x000fe400000012ff */
[----:B------:R-:W-:Y:S02]  /*a290*/  SHF.R.U64 R12, R12, 0x3, RZ ;  /* 0x000000030c0c7819 */ /* 0x000fe400000012ff */
[----:B------:R-:W-:-:S02]  /*a2a0*/  IADD3 R157, P5, R152, 0x60, RZ ;  /* 0x00000060989d7810 */ /* 0x000fc40007fbe0ff */
[----:B------:R-:W-:Y:S02]  /*a2b0*/  SHF.R.U64 R20, R20, 0x3, RZ ;  /* 0x0000000314147819 */ /* 0x000fe400000012ff */
[----:B------:R-:W-:Y:S02]  /*a2c0*/  LOP3.LUT R4, R4, R5, RZ, 0x3c, !PT ;  /* 0x0000000504047212 */ /* 0x000fe400078e3cff */
[----:B------:R-:W-:Y:S01]  /*a2d0*/  LOP3.LUT R12, R12, R13, RZ, 0x3c, !PT ;  /* 0x0000000d0c0c7212 */ /* 0x000fe200078e3cff */
[----:B------:R-:W-:Y:S01]  /*a2e0*/  IMAD.X R13, RZ, RZ, R153, P4 ;  /* 0x000000ffff0d7224 */ /* 0x000fe200020e0699 */
[----:B------:R-:W-:Y:S02]  /*a2f0*/  LOP3.LUT R156, R157, 0x380, RZ, 0xc0, !PT ;  /* 0x000003809d9c7812 */ /* 0x000fe400078ec0ff */
[----:B------:R-:W-:Y:S02]  /*a300*/  MOV R5, R8 ;  /* 0x0000000800057202 */ /* 0x000fe40000000f00 */
[----:B------:R-:W-:-:S02]  /*a310*/  F2FP.F16.F32.PACK_AB R8, R25, R24 ;  /* 0x000000181908723e */ /* 0x000fc400000000ff */
[----:B------:R-:W-:Y:S02]  /*a320*/  F2FP.F16.F32.PACK_AB R9, R27, R26 ;  /* 0x0000001a1b09723e */ /* 0x000fe400000000ff */
[----:B------:R-:W-:Y:S01]  /*a330*/  LOP3.LUT R20, R20, R21, RZ, 0x3c, !PT ;  /* 0x0000001514147212 */ /* 0x000fe200078e3cff */
[----:B------:R-:W-:Y:S01]  /*a340*/  IMAD.X R21, RZ, RZ, R153, P3 ;  /* 0x000000ffff157224 */ /* 0x000fe200018e0699 */
[----:B------:R-:W-:Y:S02]  /*a350*/  SHF.R.U64 R156, R156, 0x3, RZ ;  /* 0x000000039c9c7819 */ /* 0x000fe400000012ff */
[----:B------:R-:W-:Y:S01]  /*a360*/  IADD3 R23, P4, R152, 0x4000, RZ ;  /* 0x0000400098177810 */ /* 0x000fe20007f9e0ff */
[----:B------:R0:W-:Y:S01]  /*a370*/  STSM.16.M88.4 [R5], R8 ;  /* 0x0000000805007844 */ /* 0x0001e20000000200 */
[----:B------:R-:W-:Y:S02]  /*a380*/  MOV R2, R12 ;  /* 0x0000000c00027202 */ /* 0x000fe40000000f00 */
[----:B------:R-:W-:-:S02]  /*a390*/  F2FP.F16.F32.PACK_AB R12, R33, R32 ;  /* 0x00000020210c723e */ /* 0x000fc400000000ff */
[----:B------:R-:W-:Y:S02]  /*a3a0*/  F2FP.F16.F32.PACK_AB R13, R35, R34 ;  /* 0x00000022230d723e */ /* 0x000fe400000000ff */
[----:B------:R-:W-:Y:S02]  /*a3b0*/  IADD3 R7, P3, R152, 0x8020, RZ ;  /* 0x0000802098077810 */ /* 0x000fe40007f7e0ff */
[----:B------:R-:W-:Y:S01]  /*a3c0*/  LOP3.LUT R156, R156, R157, RZ, 0x3c, !PT ;  /* 0x0000009d9c9c7212 */ /* 0x000fe200078e3cff */
[----:B------:R-:W-:Y:S01]  /*a3d0*/  IMAD.X R157, RZ, RZ, R153, P5 ;  /* 0x000000ffff9d7224 */ /* 0x000fe200028e0699 */
[----:B------:R-:W-:Y:S02]  /*a3e0*/  MOV R21, R20 ;  /* 0x0000001400157202 */ /* 0x000fe40000000f00 */
[----:B------:R-:W-:Y:S02]  /*a3f0*/  LOP3.LUT R22, R23, 0x380, RZ, 0xc0, !PT ;  /* 0x0000038017167812 */ /* 0x000fe400078ec0ff */
[----:B0-----:R-:W-:-:S02]  /*a400*/  F2FP.F16.F32.PACK_AB R8, R41, R40 ;  /* 0x000000282908723e */ /* 0x001fc400000000ff */
[----:B------:R-:W-:Y:S02]  /*a410*/  F2FP.F16.F32.PACK_AB R9, R43, R42 ;  /* 0x0000002a2b09723e */ /* 0x000fe400000000ff */
[----:B------:R-:W-:Y:S02]  /*a420*/  F2FP.F16.F32.PACK_AB R10, R45, R44 ;  /* 0x0000002c2d0a723e */ /* 0x000fe400000000ff */
[----:B------:R-:W-:Y:S02]  /*a430*/  F2FP.F16.F32.PACK_AB R11, R47, R46 ;  /* 0x0000002e2f0b723e */ /* 0x000fe400000000ff */
[----:B------:R-:W-:Y:S01]  /*a440*/  IADD3 R5, P5, R152, 0x4020, RZ ;  /* 0x0000402098057810 */ /* 0x000fe20007fbe0ff */
[----:B------:R-:W-:Y:S01]  /*a450*/  STSM.16.M88.4 [R2], R12 ;  /* 0x0000000c02007844 */ /* 0x000fe20000000200 */
[----:B------:R-:W-:Y:S02]  /*a460*/  LOP3.LUT R20, R7, 0x380, RZ, 0xc0, !PT ;  /* 0x0000038007147812 */ /* 0x000fe400078ec0ff */
[----:B------:R-:W-:Y:S01]  /*a470*/  SHF.R.U64 R22, R22, 0x3, RZ ;  /* 0x0000000316167819 */ /* 0x000fe200000012ff */
[----:B------:R0:W-:Y:S01]  /*a480*/  STSM.16.M88.4 [R21], R8 ;  /* 0x0000000815007844 */ /* 0x0001e20000000200 */
[----:B------:R-:W-:-:S02]  /*a490*/  SHF.R.U64 R20, R20, 0x3, RZ ;  /* 0x0000000314147819 */ /* 0x000fc400000012ff */
[----:B------:R-:W-:Y:S01]  /*a4a0*/  LOP3.LUT R22, R22, R23, RZ, 0x3c, !PT ;  /* 0x0000001716167212 */ /* 0x000fe200078e3cff */
[----:B------:R-:W-:Y:S01]  /*a4b0*/  IMAD.X R23, RZ, RZ, R153, P4 ;  /* 0x000000ffff177224 */ /* 0x000fe200020e0699 */
[----:B------:R-:W-:Y:S02]  /*a4c0*/  LOP3.LUT R20, R20, R7, RZ, 0x3c, !PT ;  /* 0x0000000714147212 */ /* 0x000fe400078e3cff */
[----:B------:R-:W-:Y:S02]  /*a4d0*/  MOV R7, R156 ;  /* 0x0000009c00077202 */ /* 0x000fe40000000f00 */
[C---:B------:R-:W-:Y:S02]  /*a4e0*/  IADD3 R157, P6, R152.reuse, 0x8000, RZ ;  /* 0x00008000989d7810 */ /* 0x040fe40007fde0ff */
[----:B0-----:R-:W-:Y:S02]  /*a4f0*/  LOP3.LUT R8, R5, 0x380, RZ, 0xc0, !PT ;  /* 0x0000038005087812 */ /* 0x001fe400078ec0ff */
[----:B------:R-:W-:-:S02]  /*a500*/  IADD3 R2, P4, R152, 0x4040, RZ ;  /* 0x0000404098027810 */ /* 0x000fc40007f9e0ff */
[----:B------:R-:W-:Y:S02]  /*a510*/  SHF.R.U64 R8, R8, 0x3, RZ ;  /* 0x0000000308087819 */ /* 0x000fe400000012ff */
[----:B------:R-:W-:Y:S02]  /*a520*/  F2FP.F16.F32.PACK_AB R12, R49, R48 ;  /* 0x00000030310c723e */ /* 0x000fe400000000ff */
[----:B------:R-:W-:Y:S02]  /*a530*/  F2FP.F16.F32.PACK_AB R13, R51, R50 ;  /* 0x00000032330d723e */ /* 0x000fe400000000ff */
[----:B------:R-:W-:Y:S02]  /*a540*/  F2FP.F16.F32.PACK_AB R14, R53, R52 ;  /* 0x00000034350e723e */ /* 0x000fe400000000ff */
[----:B------:R-:W-:Y:S02]  /*a550*/  F2FP.F16.F32.PACK_AB R15, R55, R54 ;  /* 0x00000036370f723e */ /* 0x000fe400000000ff */
[----:B------:R-:W-:-:S02]  /*a560*/  LOP3.LUT R160, R8, R5, RZ, 0x3c, !PT ;  /* 0x0000000508a07212 */ /* 0x000fc400078e3cff */
[----:B------:R-:W-:Y:S01]  /*a570*/  LOP3.LUT R5, R2, 0x380, RZ, 0xc0, !PT ;  /* 0x0000038002057812 */ /* 0x000fe200078ec0ff */
[----:B------:R0:W-:Y:S01]  /*a580*/  STSM.16.M88.4 [R7], R12 ;  /* 0x0000000c07007844 */ /* 0x0001e20000000200 */
[----:B------:R-:W-:Y:S01]  /*a590*/  LOP3.LUT R156, R157, 0x380, RZ, 0xc0, !PT ;  /* 0x000003809d9c7812 */ /* 0x000fe200078ec0ff */
[--C-:B------:R-:W-:Y:S01]  /*a5a0*/  IMAD.X R161, RZ, RZ, R153.reuse, P5 ;  /* 0x000000ffffa17224 */ /* 0x100fe200028e0699 */
[C---:B------:R-:W-:Y:S02]  /*a5b0*/  IADD3 R155, P1, R152.reuse, 0x8040, RZ ;  /* 0x00008040989b7810 */ /* 0x040fe40007f3e0ff */
[----:B------:R-:W-:Y:S02]  /*a5c0*/  IADD3 R158, P5, R152, 0x4060, RZ ;  /* 0x00004060989e7810 */ /* 0x000fe40007fbe0ff */
[----:B------:R-:W-:Y:S02]  /*a5d0*/  SHF.R.U64 R156, R156, 0x3, RZ ;  /* 0x000000039c9c7819 */ /* 0x000fe400000012ff */
[----:B------:R-:W-:Y:S01]  /*a5e0*/  LOP3.LUT R154, R155, 0x380, RZ, 0xc0, !PT ;  /* 0x000003809b9a7812 */ /* 0x000fe200078ec0ff */
[----:B------:R-:W-:Y:S01]  /*a5f0*/  IMAD.X R21, RZ, RZ, R153, P3 ;  /* 0x000000ffff157224 */ /* 0x000fe200018e0699 */
[----:B------:R-:W-:-:S02]  /*a600*/  LOP3.LUT R159, R158, 0x380, RZ, 0xc0, !PT ;  /* 0x000003809e9f7812 */ /* 0x000fc400078ec0ff */
[----:B0-----:R-:W-:Y:S02]  /*a610*/  MOV R7, R22 ;  /* 0x0000001600077202 */ /* 0x001fe40000000f00 */
[----:B------:R-:W-:Y:S02]  /*a620*/  SHF.R.U64 R23, R5, 0x3, RZ ;  /* 0x0000000305177819 */ /* 0x000fe400000012ff */
[----:B------:R-:W-:Y:S02]  /*a630*/  LOP3.LUT R156, R156, R157, RZ, 0x3c, !PT ;  /* 0x0000009d9c9c7212 */ /* 0x000fe400078e3cff */
[----:B------:R-:W-:Y:S01]  /*a640*/  LOP3.LUT R22, R23, R2, RZ, 0x3c, !PT ;  /* 0x0000000217167212 */ /* 0x000fe200078e3cff */
[--C-:B------:R-:W-:Y:S01]  /*a650*/  IMAD.X R23, RZ, RZ, R153.reuse, P4 ;  /* 0x000000ffff177224 */ /* 0x100fe200020e0699 */
[----:B------:R-:W-:Y:S01]  /*a660*/  F2FP.F16.F32.PACK_AB R8, R57, R56 ;  /* 0x000000383908723e */ /* 0x000fe200000000ff */
[----:B------:R-:W-:Y:S01]  /*a670*/  IMAD.X R157, RZ, RZ, R153, P6 ;  /* 0x000000ffff9d7224 */ /* 0x000fe200030e0699 */
[----:B------:R-:W-:-:S02]  /*a680*/  F2FP.F16.F32.PACK_AB R9, R59, R58 ;  /* 0x0000003a3b09723e */ /* 0x000fc400000000ff */
[----:B------:R-:W-:Y:S02]  /*a690*/  F2FP.F16.F32.PACK_AB R10, R61, R60 ;  /* 0x0000003c3d0a723e */ /* 0x000fe400000000ff */
[----:B------:R-:W-:Y:S02]  /*a6a0*/  F2FP.F16.F32.PACK_AB R11, R63, R62 ;  /* 0x0000003e3f0b723e */ /* 0x000fe400000000ff */
[----:B------:R-:W-:Y:S02]  /*a6b0*/  SHF.R.U64 R154, R154, 0x3, RZ ;  /* 0x000000039a9a7819 */ /* 0x000fe400000012ff */
[----:B------:R-:W-:Y:S02]  /*a6c0*/  MOV R160, R160 ;  /* 0x000000a000a07202 */ /* 0x000fe40000000f00 */
[----:B------:R-:W-:Y:S02]  /*a6d0*/  F2FP.F16.F32.PACK_AB R12, R65, R64 ;  /* 0x00000040410c723e */ /* 0x000fe400000000ff */
[----:B------:R-:W-:-:S02]  /*a6e0*/  F2FP.F16.F32.PACK_AB R13, R67, R66 ;  /* 0x00000042430d723e */ /* 0x000fc400000000ff */
[----:B------:R-:W-:Y:S02]  /*a6f0*/  F2FP.F16.F32.PACK_AB R14, R69, R68 ;  /* 0x00000044450e723e */ /* 0x000fe400000000ff */
[----:B------:R-:W-:Y:S02]  /*a700*/  F2FP.F16.F32.PACK_AB R15, R71, R70 ;  /* 0x00000046470f723e */ /* 0x000fe400000000ff */
[----:B------:R-:W-:Y:S01]  /*a710*/  SHF.R.U64 R159, R159, 0x3, RZ ;  /* 0x000000039f9f7819 */ /* 0x000fe200000012ff */
[----:B------:R-:W-:Y:S01]  /*a720*/  STSM.16.M88.4 [R7], R8 ;  /* 0x0000000807007844 */ /* 0x000fe20000000200 */
[----:B------:R-:W-:Y:S02]  /*a730*/  MOV R2, R20 ;  /* 0x0000001400027202 */ /* 0x000fe40000000f00 */
[----:B------:R-:W-:Y:S01]  /*a740*/  MOV R5, R22 ;  /* 0x0000001600057202 */ /* 0x000fe20000000f00 */
[----:B------:R0:W-:Y:S01]  /*a750*/  STSM.16.M88.4 [R160], R12 ;  /* 0x0000000ca0007844 */ /* 0x0001e20000000200 */
[----:B------:R-:W-:Y:S01]  /*a760*/  LOP3.LUT R154, R154, R155, RZ, 0x3c, !PT ;  /* 0x0000009b9a9a7212 */ /* 0x000fe200078e3cff */
[----:B------:R-:W-:Y:S01]  /*a770*/  IMAD.X R155, RZ, RZ, R153, P1 ;  /* 0x000000ffff9b7224 */ /* 0x000fe200008e0699 */
[----:B------:R-:W-:-:S02]  /*a780*/  F2FP.F16.F32.PACK_AB R20, R73, R72 ;  /* 0x000000484914723e */ /* 0x000fc400000000ff */
[----:B------:R-:W-:Y:S02]  /*a790*/  F2FP.F16.F32.PACK_AB R21, R75, R74 ;  /* 0x0000004a4b15723e */ /* 0x000fe400000000ff */
[----:B------:R-:W-:Y:S02]  /*a7a0*/  F2FP.F16.F32.PACK_AB R22, R77, R76 ;  /* 0x0000004c4d16723e */ /* 0x000fe400000000ff */
[----:B------:R-:W-:Y:S02]  /*a7b0*/  F2FP.F16.F32.PACK_AB R23, R79, R78 ;  /* 0x0000004e4f17723e */ /* 0x000fe400000000ff */
[----:B------:R-:W-:Y:S01]  /*a7c0*/  LOP3.LUT R158, R159, R158, RZ, 0x3c, !PT ;  /* 0x0000009e9f9e7212 */ /* 0x000fe200078e3cff */
[----:B------:R-:W-:Y:S01]  /*a7d0*/  IMAD.X R159, RZ, RZ, R153, P5 ;  /* 0x000000ffff9f7224 */ /* 0x000fe200028e0699 */
[----:B------:R-:W-:Y:S02]  /*a7e0*/  MOV R156, R156 ;  /* 0x0000009c009c7202 */ /* 0x000fe40000000f00 */
[----:B------:R-:W-:-:S02]  /*a7f0*/  IADD3 R162, P3, R152, 0xc020, RZ ;  /* 0x0000c02098a27810 */ /* 0x000fc40007f7e0ff */
[C---:B------:R-:W-:Y:S02]  /*a800*/  IADD3 R19, P2, R152.reuse, 0xc040, RZ ;  /* 0x0000c04098137810 */ /* 0x040fe40007f5e0ff */
[C---:B0-----:R-:W-:Y:S02]  /*a810*/  IADD3 R160, P4, R152.reuse, 0x8060, RZ ;  /* 0x0000806098a07810 */ /* 0x041fe40007f9e0ff */
[----:B------:R-:W-:Y:S01]  /*a820*/  IADD3 R157, P1, R152, 0xc000, RZ ;  /* 0x0000c000989d7810 */ /* 0x000fe20007f3e0ff */
[----:B------:R0:W-:Y:S01]  /*a830*/  STSM.16.M88.4 [R5], R20 ;  /* 0x0000001405007844 */ /* 0x0001e20000000200 */
[----:B------:R-:W-:Y:S02]  /*a840*/  LOP3.LUT R7, R162, 0x380, RZ, 0xc0, !PT ;  /* 0x00000380a2077812 */ /* 0x000fe400078ec0ff */
[----:B------:R-:W-:Y:S02]  /*a850*/  LOP3.LUT R18, R19, 0x380, RZ, 0xc0, !PT ;  /* 0x0000038013127812 */ /* 0x000fe400078ec0ff */
[----:B------:R-:W-:-:S02]  /*a860*/  LOP3.LUT R152, R157, 0x380, RZ, 0xc0, !PT ;  /* 0x000003809d987812 */ /* 0x000fc400078ec0ff */
[----:B------:R-:W-:Y:S02]  /*a870*/  MOV R158, R158 ;  /* 0x0000009e009e7202 */ /* 0x000fe40000000f00 */
[----:B------:R-:W-:Y:S02]  /*a880*/  F2FP.F16.F32.PACK_AB R8, R81, R80 ;  /* 0x000000505108723e */ /* 0x000fe400000000ff */
[----:B------:R-:W-:Y:S02]  /*a890*/  F2FP.F16.F32.PACK_AB R9, R83, R82 ;  /* 0x000000525309723e */ /* 0x000fe400000000ff */
[----:B------:R-:W-:Y:S02]  /*a8a0*/  F2FP.F16.F32.PACK_AB R10, R85, R84 ;  /* 0x00000054550a723e */ /* 0x000fe400000000ff */
[----:B------:R-:W-:Y:S02]  /*a8b0*/  F2FP.F16.F32.PACK_AB R11, R87, R86 ;  /* 0x00000056570b723e */ /* 0x000fe400000000ff */
[----:B0-----:R-:W-:-:S02]  /*a8c0*/  LOP3.LUT R5, R160, 0x380, RZ, 0xc0, !PT ;  /* 0x00000380a0057812 */ /* 0x001fc400078ec0ff */
[----:B------:R-:W-:Y:S02]  /*a8d0*/  SHF.R.U64 R7, R7, 0x3, RZ ;  /* 0x0000000307077819 */ /* 0x000fe400000012ff */
[----:B------:R-:W-:Y:S02]  /*a8e0*/  SHF.R.U64 R18, R18, 0x3, RZ ;  /* 0x0000000312127819 */ /* 0x000fe400000012ff */
[----:B------:R-:W-:Y:S02]  /*a8f0*/  SHF.R.U64 R5, R5, 0x3, RZ ;  /* 0x0000000305057819 */ /* 0x000fe400000012ff */
[----:B------:R-:W-:Y:S01]  /*a900*/  SHF.R.U64 R152, R152, 0x3, RZ ;  /* 0x0000000398987819 */ /* 0x000fe200000012ff */
[----:B------:R0:W-:Y:S01]  /*a910*/  STSM.16.M88.4 [R158], R8 ;  /* 0x000000089e007844 */ /* 0x0001e20000000200 */
[----:B------:R-:W-:Y:S02]  /*a920*/  F2FP.F16.F32.PACK_AB R12, R89, R88 ;  /* 0x00000058590c723e */ /* 0x000fe400000000ff */
[----:B------:R-:W-:-:S02]  /*a930*/  F2FP.F16.F32.PACK_AB R13, R91, R90 ;  /* 0x0000005a5b0d723e */ /* 0x000fc400000000ff */
[----:B------:R-:W-:Y:S02]  /*a940*/  F2FP.F16.F32.PACK_AB R14, R93, R92 ;  /* 0x0000005c5d0e723e */ /* 0x000fe400000000ff */
[----:B------:R-:W-:Y:S02]  /*a950*/  F2FP.F16.F32.PACK_AB R15, R95, R94 ;  /* 0x0000005e5f0f723e */ /* 0x000fe400000000ff */
[----:B------:R-:W-:Y:S01]  /*a960*/  LOP3.LUT R18, R18, R19, RZ, 0x3c, !PT ;  /* 0x0000001312127212 */ /* 0x000fe200078e3cff */
[----:B------:R-:W-:Y:S01]  /*a970*/  IMAD.X R19, RZ, RZ, R153, P2 ;  /* 0x000000ffff137224 */ /* 0x000fe200010e0699 */
[----:B------:R-:W-:Y:S02]  /*a980*/  F2FP.F16.F32.PACK_AB R20, R97, R96 ;  /* 0x000000606114723e */ /* 0x000fe400000000ff */
[----:B------:R-:W-:Y:S02]  /*a990*/  F2FP.F16.F32.PACK_AB R21, R99, R98 ;  /* 0x000000626315723e */ /* 0x000fe400000000ff */
[----:B------:R-:W-:-:S02]  /*a9a0*/  F2FP.F16.F32.PACK_AB R22, R101, R100 ;  /* 0x000000646516723e */ /* 0x000fc400000000ff */
[----:B0-----:R-:W-:Y:S01]  /*a9b0*/  LOP3.LUT R8, R7, R162, RZ, 0x3c, !PT ;  /* 0x000000a207087212 */ /* 0x001fe200078e3cff */
[--C-:B------:R-:W-:Y:S01]  /*a9c0*/  IMAD.X R11, RZ, RZ, R153.reuse, P4 ;  /* 0x000000ffff0b7224 */ /* 0x100fe200020e0699 */
[----:B------:R-:W-:Y:S01]  /*a9d0*/  F2FP.F16.F32.PACK_AB R23, R103, R102 ;  /* 0x000000666717723e */ /* 0x000fe200000000ff */
[--C-:B------:R-:W-:Y:S01]  /*a9e0*/  IMAD.X R9, RZ, RZ, R153.reuse, P3 ;  /* 0x000000ffff097224 */ /* 0x100fe200018e0699 */
[----:B------:R-:W-:Y:S01]  /*a9f0*/  LOP3.LUT R10, R5, R160, RZ, 0x3c, !PT ;  /* 0x000000a0050a7212 */ /* 0x000fe200078e3cff */
[--C-:B------:R-:W-:Y:S01]  /*aa00*/  IMAD.X R5, RZ, RZ, R153.reuse, P0 ;  /* 0x000000ffff057224 */ /* 0x100fe200000e0699 */
[----:B------:R-:W-:Y:S01]  /*aa10*/  MOV R7, R154 ;  /* 0x0000009a00077202 */ /* 0x000fe20000000f00 */
[----:B------:R-:W-:Y:S01]  /*aa20*/  IMAD.X R155, RZ, RZ, R153, P1 ;  /* 0x000000ffff9b7224 */ /* 0x000fe200008e0699 */
[----:B------:R-:W-:Y:S02]  /*aa30*/  LOP3.LUT R154, R152, R157, RZ, 0x3c, !PT ;  /* 0x0000009d989a7212 */ /* 0x000fe400078e3cff */
[----:B------:R-:W0:Y:S01]  /*aa40*/  LDC.64 R152, c[0x0][0xd00] ;  /* 0x00034000ff987b82 */ /* 0x000e220000000a00 */
[----:B------:R1:W-:Y:S01]  /*aa50*/  STSM.16.M88.4 [R156], R12 ;  /* 0x0000000c9c007844 */ /* 0x0003e20000000200 */
[----:B------:R-:W-:-:S03]  /*aa60*/  MOV R154, R154 ;  /* 0x0000009a009a7202 */ /* 0x000fc60000000f00 */
[----:B------:R2:W-:Y:S01]  /*aa70*/  STSM.16.M88.4 [R2], R20 ;  /* 0x0000001402007844 */ /* 0x0005e20000000200 */
[----:B------:R-:W-:Y:S02]  /*aa80*/  MOV R18, R18 ;  /* 0x0000001200127202 */ /* 0x000fe40000000f00 */
[----:B-1----:R-:W-:Y:S02]  /*aa90*/  F2FP.F16.F32.PACK_AB R12, R105, R104 ;  /* 0x00000068690c723e */ /* 0x002fe400000000ff */
[----:B------:R-:W-:Y:S02]  /*aaa0*/  F2FP.F16.F32.PACK_AB R13, R107, R106 ;  /* 0x0000006a6b0d723e */ /* 0x000fe400000000ff */
[----:B------:R-:W-:Y:S02]  /*aab0*/  F2FP.F16.F32.PACK_AB R14, R109, R108 ;  /* 0x0000006c6d0e723e */ /* 0x000fe400000000ff */
[----:B------:R-:W-:Y:S02]  /*aac0*/  F2FP.F16.F32.PACK_AB R15, R111, R110 ;  /* 0x0000006e6f0f723e */ /* 0x000fe400000000ff */
[----:B------:R-:W-:-:S02]  /*aad0*/  MOV R156, R10 ;  /* 0x0000000a009c7202 */ /* 0x000fc40000000f00 */
[----:B--2---:R-:W-:Y:S02]  /*aae0*/  F2FP.F16.F32.PACK_AB R20, R113, R112 ;  /* 0x000000707114723e */ /* 0x004fe400000000ff */
[----:B------:R-:W-:Y:S02]  /*aaf0*/  F2FP.F16.F32.PACK_AB R21, R115, R114 ;  /* 0x000000727315723e */ /* 0x000fe400000000ff */
[----:B------:R-:W-:Y:S02]  /*ab00*/  F2FP.F16.F32.PACK_AB R22, R117, R116 ;  /* 0x000000747516723e */ /* 0x000fe400000000ff */
[----:B------:R-:W-:Y:S02]  /*ab10*/  F2FP.F16.F32.PACK_AB R23, R119, R118 ;  /* 0x000000767717723e */ /* 0x000fe400000000ff */
[----:B------:R-:W-:Y:S02]  /*ab20*/  MOV R2, R8 ;  /* 0x0000000800027202 */ /* 0x000fe40000000f00 */
[----:B------:R-:W-:-:S02]  /*ab30*/  F2FP.F16.F32.PACK_AB R8, R121, R120 ;  /* 0x000000787908723e */ /* 0x000fc400000000ff */
[----:B------:R-:W-:Y:S02]  /*ab40*/  F2FP.F16.F32.PACK_AB R9, R123, R122 ;  /* 0x0000007a7b09723e */ /* 0x000fe400000000ff */
[----:B------:R-:W-:Y:S02]  /*ab50*/  F2FP.F16.F32.PACK_AB R10, R125, R124 ;  /* 0x0000007c7d0a723e */ /* 0x000fe400000000ff */
[----:B------:R-:W-:Y:S01]  /*ab60*/  F2FP.F16.F32.PACK_AB R11, R127, R126 ;  /* 0x0000007e7f0b723e */ /* 0x000fe200000000ff */
[----:B------:R1:W-:Y:S04]  /*ab70*/  STSM.16.M88.4 [R7], R12 ;  /* 0x0000000c07007844 */ /* 0x0003e80000000200 */
[----:B------:R2:W-:Y:S04]  /*ab80*/  STSM.16.M88.4 [R156], R20 ;  /* 0x000000149c007844 */ /* 0x0005e80000000200 */
[----:B------:R4:W-:Y:S01]  /*ab90*/  STSM.16.M88.4 [R154], R8 ;  /* 0x000000089a007844 */ /* 0x0009e20000000200 */
[----:B-1----:R-:W-:-:S02]  /*aba0*/  F2FP.F16.F32.PACK_AB R12, R129, R128 ;  /* 0x00000080810c723e */ /* 0x002fc400000000ff */
[----:B------:R-:W-:Y:S02]  /*abb0*/  F2FP.F16.F32.PACK_AB R13, R131, R130 ;  /* 0x00000082830d723e */ /* 0x000fe400000000ff */
[----:B------:R-:W-:Y:S02]  /*abc0*/  F2FP.F16.F32.PACK_AB R14, R133, R132 ;  /* 0x00000084850e723e */ /* 0x000fe400000000ff */
[----:B------:R-:W-:Y:S02]  /*abd0*/  F2FP.F16.F32.PACK_AB R15, R135, R134 ;  /* 0x00000086870f723e */ /* 0x000fe400000000ff */
[----:B--2---:R-:W-:Y:S02]  /*abe0*/  F2FP.F16.F32.PACK_AB R20, R137, R136 ;  /* 0x000000888914723e */ /* 0x004fe400000000ff */
[----:B------:R-:W-:Y:S02]  /*abf0*/  F2FP.F16.F32.PACK_AB R21, R139, R138 ;  /* 0x0000008a8b15723e */ /* 0x000fe400000000ff */
[----:B------:R-:W-:-:S02]  /*ac00*/  F2FP.F16.F32.PACK_AB R22, R141, R140 ;  /* 0x0000008c8d16723e */ /* 0x000fc400000000ff */
[----:B------:R-:W-:Y:S02]  /*ac10*/  F2FP.F16.F32.PACK_AB R23, R143, R142 ;  /* 0x0000008e8f17723e */ /* 0x000fe400000000ff */
[----:B------:R-:W-:Y:S02]  /*ac20*/  MOV R7, R4 ;  /* 0x0000000400077202 */ /* 0x000fe40000000f00 */
[----:B----4-:R-:W-:Y:S02]  /*ac30*/  F2FP.F16.F32.PACK_AB R8, R145, R144 ;  /* 0x000000909108723e */ /* 0x010fe400000000ff */
        /* <DEDUP_REMOVED lines=9> */
[----:B------:R-:W-:Y:S01]  /*acd0*/  SHF.L.U64.HI R156, R212, 0x2, R216 ;  /* 0x00000002d49c7819 */ /* 0x000fe200000102d8 */
        /* <DEDUP_REMOVED lines=8> */
[----:B------:R-:W4:-:S12]  /*ad60*/  @P0 LDG.E R2, desc[UR36][R4.64] ;  /* 0x0000002404020981 */ /* 0x000f18000c1e1900 */
[----:B--2---:R-:W-:-:S04]  /*ad70*/  @P1 IADD3 R8, P2, R19, UR10, RZ ;  /* 0x0000000a13081c10 */ /* 0x004fc8000ff5e0ff */
[----:B------:R-:W-:Y:S01]  /*ad80*/  @P1 IADD3.X R9, R156, UR11, RZ, P2, !PT ;  /* 0x0000000b9c091c10 */ /* 0x000fe200097fe4ff */
[----:B------:R-:W-:Y:S01]  /*ad90*/  IMAD.MOV.U32 R22, RZ, RZ, 0xab8 ;  /* 0x00000ab8ff167424 */ /* 0x000fe200078e00ff */
[----:B------:R-:W-:-:S03]  /*ada0*/  ULDC UR11, c[0x0][0xce8] ;  /* 0x00033a00000b7ab9 */ /* 0x000fc60000000800 */
[----:B------:R2:W5:Y:S01]  /*adb0*/  @P1 LDG.E R154, desc[UR36][R8.64] ;  /* 0x00000024089a1981 */ /* 0x000562000c1e1900 */
        /* <DEDUP_REMOVED lines=10> */
[----:B------:R-:W4:Y:S01]  /*ae60*/  LDC.64 R12, c[0x0][R22+0x228] ;  /* 0x00008a00160c7b82 */ /* 0x000f220000000a00 */
[----:B------:R-:W-:Y:S02]  /*ae70*/  PLOP3.LUT P4, PT, PT, PT, UP0, 0x80, 0x0 ;  /* 0x000000000000781c */ /* 0x000fe40003f8f008 */
[----:B------:R-:W-:Y:S01]  /*ae80*/  SEL R7, R216, RZ, !P2 ;  /* 0x000000ffd8077207 */ /* 0x000fe20005000000 */
[----:B------:R-:W-:Y:S01]  /*ae90*/  VIADD R20, R209, UR12 ;  /* 0x0000000cd1147c36 */ /* 0x000fe20008000000 */
[----:B------:R-:W-:Y:S01]  /*aea0*/  @UP0 ULDC UR8, c[0x0][0xcec] ;  /* 0x00033b0000080ab9 */ /* 0x000fe20000000800 */
[-C--:B0-----:R-:W-:Y:S02]  /*aeb0*/  IMAD R11, R11, R212.reuse, RZ ;  /* 0x000000d40b0b7224 */ /* 0x081fe400078e02ff */
[----:B-1----:R-:W0:Y:S01]  /*aec0*/  @!P3 LDC R14, c[0x0][0xc50] ;  /* 0x00031400ff0ebb82 */ /* 0x002e220000000800 */
[----:B------:R-:W-:-:S04]  /*aed0*/  IMAD.WIDE.U32 R18, R10, R212, RZ ;  /* 0x000000d40a127225 */ /* 0x000fc800078e00ff */
[----:B------:R-:W-:Y:S02]  /*aee0*/  IMAD R21, R10, R7, R11 ;  /* 0x000000070a157224 */ /* 0x000fe400078e020b */
[-C--:B--2---:R-:W-:Y:S01]  /*aef0*/  IMAD.WIDE.U32 R10, R8, R213.reuse, RZ ;  /* 0x000000d5080a7225 */ /* 0x084fe200078e00ff */
[----:B------:R-:W1:Y:S03]  /*af00*/  @!P3 LDC R15, c[0x0][0xc54] ;  /* 0x00031500ff0fbb82 */ /* 0x000e660000000800 */
[----:B------:R-:W-:-:S05]  /*af10*/  IMAD R7, R9, R213, RZ ;  /* 0x000000d509077224 */ /* 0x000fca00078e02ff */
[----:B------:R-:W2:Y:S01]  /*af20*/  LDC.64 R8, c[0x0][R22+0x210] ;  /* 0x0000840016087b82 */ /* 0x000ea20000000a00 */
[----:B------:R-:W-:Y:S01]  /*af30*/  IMAD.IADD R23, R19, 0x1, R21 ;  /* 0x0000000113177824 */ /* 0x000fe200078e0215 */
[----:B---3--:R-:W-:Y:S01]  /*af40*/  SEL R19, R163, RZ, P3 ;  /* 0x000000ffa3137207 */ /* 0x008fe20001800000 */
[----:B------:R-:W-:Y:S01]  /*af50*/  IMAD.MOV.U32 R21, RZ, RZ, R20 ;  /* 0x000000ffff157224 */ /* 0x000fe200078e0014 */
[----:B----4-:R-:W-:Y:S01]  /*af60*/  IADD3 R18, P2, P5, R18, R10, R2 ;  /* 0x0000000a12127210 */ /* 0x010fe20007d5e002 */
        /* <DEDUP_REMOVED lines=8> */
[----:B------:R-:W-:Y:S01]  /*aff0*/  IMAD.MOV R23, RZ, RZ, -R21 ;  /* 0x000000ffff177224 */ /* 0x000fe200078e0a15 */
[----:B------:R-:W-:Y:S01]  /*b000*/  IADD3 R12, P2, P5, R21, R18, R12 ;  /* 0x00000012150c7210 */ /* 0x000fe20007d5e00c */
[----:B------:R-:W-:Y:S01]  /*b010*/  IMAD.IADD R13, R13, 0x1, R11 ;  /* 0x000000010d0d7824 */ /* 0x000fe200078e020b */
[----:B------:R-:W-:Y:S01]  /*b020*/  SHF.R.S32.HI R10, RZ, 0x1f, R21 ;  /* 0x0000001fff0a7819 */ /* 0x000fe20000011415 */
[----:B------:R-:W-:-:S03]  /*b030*/  IMAD R11, R23, UR11, R20 ;  /* 0x0000000b170b7c24 */ /* 0x000fc6000f8e0214 */
[----:B------:R-:W-:Y:S01]  /*b040*/  IADD3.X R13, R10, R19, R13, P2, P5 ;  /* 0x000000130a0d7210 */ /* 0x000fe200017ea40d */
[-C--:B--2---:R-:W-:Y:S01]  /*b050*/  IMAD R9, R9, R11.reuse, RZ ;  /* 0x0000000b09097224 */ /* 0x084fe200078e02ff */
[----:B------:R-:W-:Y:S01]  /*b060*/  SHF.R.S32.HI R19, RZ, 0x1f, R11 ;  /* 0x0000001fff137819 */ /* 0x000fe2000001140b */
[----:B------:R-:W-:-:S04]  /*b070*/  IMAD.WIDE.U32 R12, R8, R11, R12 ;  /* 0x0000000b080c7225 */ /* 0x000fc800078e000c */
[----:B------:R-:W-:Y:S01]  /*b080*/  IMAD R9, R8, R19, R9 ;  /* 0x0000001308097224 */ /* 0x000fe200078e0209 */
[----:B0-----:R-:W-:Y:S01]  /*b090*/  LEA R14, P2, R12, R14, 0x2 ;  /* 0x0000000e0c0e7211 */ /* 0x001fe200078410ff */
[----:B------:R-:W-:Y:S02]  /*b0a0*/  ULDC UR8, c[0x0][0xb88] ;  /* 0x0002e20000087ab9 */ /* 0x000fe40000000800 */
[----:B------:R-:W-:Y:S01]  /*b0b0*/  IMAD.IADD R8, R13, 0x1, R9 ;  /* 0x000000010d087824 */ /* 0x000fe200078e0209 */
[----:B-----5:R-:W-:-:S04]  /*b0c0*/  @P1 R2UR UR8, R154 ;  /* 0x000000009a0812ca */ /* 0x020fc800000e0000 */
        /* <DEDUP_REMOVED lines=8> */
.L_x_5756:
[----:B------:R-:W2:Y:S04]  /*b150*/  LDL R11, [R1+0x30] ;  /* 0x00003000010b7983 */ /* 0x000ea80000100800 */
[----:B------:R-:W3:Y:S01]  /*b160*/  LDL R10, [R1+0x2c] ;  /* 0x00002c00010a7983 */ /* 0x000ee20000100800 */
[----:B------:R-:W-:Y:S01]  /*b170*/  R2UR UR10, R206 ;  /* 0x00000000ce0a72ca */ /* 0x000fe200000e0000 */
[----:B------:R-:W-:Y:S02]  /*b180*/  UIMAD UR8, UR8, UR11, URZ ;  /* 0x0000000b080872a4 */ /* 0x000fe4000f8e023f */
        /* <DEDUP_REMOVED lines=58> */
[----:B------:R-:W-:Y:S02]  /*b530*/  LOP3.LUT R40, R41, 0x380, RZ, 0xc0, !PT ;  /* 0x0000038029287812 */ /* 0x000fe400078ec0ff */
        /* <DEDUP_REMOVED lines=60> */
[----:B------:R-:W-:Y:S01]  /*b900*/  SHF.R.S32.HI R19, RZ, 0x1f, R212 ;  /* 0x0000001fff137819 */ /* 0x000fe200000114d4 */
[----:B------:R-:W-:-:S02]  /*b910*/  VIADD R80, R3, UR12 ;  /* 0x0000000c03507c36 */ /* 0x000fc40008000000 */
[----:B------:R-:W5:Y:S04]  /*b920*/  LD.E.128 R56, desc[UR36][R56.64] ;  /* 0x0000002438387980 */ /* 0x000f68000c101d00 */
[----:B------:R-:W5:Y:S01]  /*b930*/  LD.E.128 R60, desc[UR36][R60.64] ;  /* 0x000000243c3c7980 */ /* 0x000f62000c101d00 */
[----:B0-----:R-:W-:Y:S01]  /*b940*/  IMAD.WIDE.U32 R4, R2, UR6, RZ ;  /* 0x0000000602047c25 */ /* 0x001fe2000f8e00ff */
[----:B------:R-:W-:Y:S02]  /*b950*/  ULDC.64 UR6, c[0x0][0xbe8] ;  /* 0x0002fa0000067ab9 */ /* 0x000fe40000000a00 */
[----:B------:R-:W5:Y:S01]  /*b960*/  LD.E.128 R64, desc[UR36][R64.64] ;  /* 0x0000002440407980 */ /* 0x000f62000c101d00 */
[----:B------:R-:W-:Y:S02]  /*b970*/  IMAD.IADD R5, R5, 0x1, R7 ;  /* 0x0000000105057824 */ /* 0x000fe400078e0207 */
[----:B------:R-:W-:Y:S01]  /*b980*/  IMAD R2, R18, 0x20, R3 ;  /* 0x0000002012027824 */ /* 0x000fe200078e0203 */
[----:B------:R-:W5:Y:S01]  /*b990*/  LD.E.128 R68, desc[UR36][R68.64] ;  /* 0x0000002444447980 */ /* 0x000f62000c101d00 */
[----:B------:R-:W-:-:S03]  /*b9a0*/  IMAD.WIDE.U32 R4, R213, UR6, R4 ;  /* 0x00000006d5047c25 */ /* 0x000fc6000f8e0004 */
[----:B------:R-:W5:Y:S01]  /*b9b0*/  LD.E.128 R72, desc[UR36][R72.64] ;  /* 0x0000002448487980 */ /* 0x000f62000c101d00 */
[----:B------:R-:W-:Y:S02]  /*b9c0*/  VIADD R18, R2, UR12 ;  /* 0x0000000c02127c36 */ /* 0x000fe40008000000 */
[----:B------:R-:W-:Y:S01]  /*b9d0*/  IMAD R5, R213, UR7, R5 ;  /* 0x00000007d5057c24 */ /* 0x000fe2000f8e0205 */
[----:B------:R-:W-:Y:S01]  /*b9e0*/  ULDC.64 UR6, c[0x0][0xbf0] ;  /* 0x0002fc0000067ab9 */ /* 0x000fe20000000a00 */
        /* <DEDUP_REMOVED lines=8> */
[----:B------:R-:W-:-:S02]  /*ba70*/  IMAD R19, R19, UR6, RZ ;  /* 0x0000000613137c24 */ /* 0x000fc4000f8e02ff */
[----:B------:R-:W-:Y:S01]  /*ba80*/  IMAD.MOV.U32 R7, RZ, RZ, R18 ;  /* 0x000000ffff077224 */ /* 0x000fe200078e0012 */
[----:B------:R-:W-:Y:S01]  /*ba90*/  @P4 SHF.R.U32.HI R7, RZ, UR10, R2 ;  /* 0x0000000aff074c19 */ /* 0x000fe20008011602 */
[C---:B------:R-:W-:Y:S02]  /*baa0*/  IMAD R19, R212.reuse, UR7, R19 ;  /* 0x00000007d4137c24 */ /* 0x040fe4000f8e0213 */
[----:B------:R-:W-:Y:S01]  /*bab0*/  IMAD.WIDE.U32 R212, R212, UR6, R4 ;  /* 0x00000006d4d47c25 */ /* 0x000fe2000f8e0004 */
[----:B------:R-:W-:Y:S01]  /*bac0*/  SHF.R.S32.HI R2, RZ, 0x1f, R7 ;  /* 0x0000001fff027819 */ /* 0x000fe20000011407 */
[----:B------:R-:W-:Y:S02]  /*bad0*/  ULDC.64 UR6, c[0x0][0xbe0] ;  /* 0x0002f80000067ab9 */ /* 0x000fe40000000a00 */
[----:B------:R-:W-:Y:S02]  /*bae0*/  IMAD.IADD R213, R213, 0x1, R19 ;  /* 0x00000001d5d57824 */ /* 0x000fe400078e0213 */
[----:B------:R-:W-:-:S02]  /*baf0*/  IMAD.MOV R19, RZ, RZ, -R7 ;  /* 0x000000ffff137224 */ /* 0x000fc400078e0a07 */
        /* <DEDUP_REMOVED lines=50> */
.L_x_5759:
[----:B------:R-:W-:Y:S05]  /*be20*/  BSYNC B1 ;  /* 0x0000000000017941 */ /* 0x000fea0003800000 */
.L_x_5758:
        /* <DEDUP_REMOVED lines=21> */
.L_x_5761:
[----:B------:R-:W-:Y:S05]  /*bf80*/  BSYNC B1 ;  /* 0x0000000000017941 */ /* 0x000fea0003800000 */
.L_x_5760:
        /* <DEDUP_REMOVED lines=21> */
.L_x_5763:
[----:B------:R-:W-:Y:S05]  /*c0e0*/  BSYNC B1 ;  /* 0x0000000000017941 */ /* 0x000fea0003800000 */
.L_x_5762:
        /* <DEDUP_REMOVED lines=24> */
.L_x_5757:
        /* <DEDUP_REMOVED lines=51> */
[----:B------:R-:W-:Y:S02]  /*c5a0*/  IMAD.IADD R5, R5, 0x1, R9 ;  /* 0x0000000105057824 */ /* 0x000fe400078e0209 */
[C---:B------:R-:W-:Y:S02]  /*c5b0*/  IMAD R3, R7.reuse, UR7, R0 ;  /* 0x0000000707037c24 */ /* 0x040fe4000f8e0200 */
[----:B------:R-:W-:Y:S01]  /*c5c0*/  IMAD.WIDE.U32 R4, R7, UR6, R4 ;  /* 0x0000000607047c25 */ /* 0x000fe2000f8e0004 */
[----:B------:R-:W-:-:S03]  /*c5d0*/  ULDC.64 UR6, c[0x0][0xc00] ;  /* 0x0003000000067ab9 */ /* 0x000fc60000000a00 */
[----:B------:R-:W-:Y:S01]  /*c5e0*/  IMAD.IADD R7, R5, 0x1, R3 ;  /* 0x0000000105077824 */ /* 0x000fe200078e0203 */
[C---:B------:R-:W-:Y:S01]  /*c5f0*/  LEA R0, P1, R4.reuse, UR6, 0x2 ;  /* 0x0000000604007c11 */ /* 0x040fe2000f8210ff */
[C---:B------:R-:W-:Y:S02]  /*c600*/  VIADD R166, R17.reuse, 0x60 ;  /* 0x0000006011a67836 */ /* 0x040fe40000000000 */
        /* <DEDUP_REMOVED lines=38> */
[----:B------:R-:W-:Y:S01]  /*c870*/  VIADD R186, R17, 0x8 ;  /* 0x0000000811ba7836 */ /* 0x000fe20000000000 */
[----:B012---:R-:W-:Y:S06]  /*c880*/  @P2 BRA `(.L_x_5766) ;  /* 0x0000000800242947 */ /* 0x007fec0003800000 */
[----:B------:R-:W-:Y:S01]  /*c890*/  ULDC UR6, c[0x0][0xbc8] ;  /* 0x0002f20000067ab9 */ /* 0x000fe20000000800 */
[C---:B------:R-:W-:Y:S01]  /*c8a0*/  VIADD R19, R17.reuse, 0xe0 ;  /* 0x000000e011137836 */ /* 0x040fe20000000000 */
[----:B------:R-:W-:Y:S01]  /*c8b0*/  ISETP.GE.AND P2, PT, R186, UR6, PT ;  /* 0x00000006ba007c0c */ /* 0x000fe2000bf46270 */
[C---:B------:R-:W-:Y:S01]  /*c8c0*/  VIADD R21, R17.reuse, 0xf0 ;  /* 0x000000f011157836 */ /* 0x040fe20000000000 */
[C---:B------:R-:W-:Y:S01]  /*c8d0*/  ISETP.GE.AND P3, PT, R17.reuse, UR6, PT ;  /* 0x0000000611007c0c */ /* 0x040fe2000bf66270 */
[----:B------:R-:W-:Y:S01]  /*c8e0*/  VIADD R23, R17, 0xf8 ;  /* 0x000000f811177836 */ /* 0x000fe20000000000 */
[----:B------:R-:W-:Y:S02]  /*c8f0*/  ISETP.GE.AND P1, PT, R184, UR6, PT ;  /* 0x00000006b8007c0c */ /* 0x000fe4000bf26270 */
[----:B------:R-:W-:-:S07]  /*c900*/  ISETP.GE.AND P4, PT, R182, UR6, PT ;  /* 0x00000006b6007c0c */ /* 0x000fce000bf86270 */
[C---:B------:R-:W-:Y:S02]  /*c910*/  @!P2 LEA R8, P5, R186.reuse, R2, 0x2 ;  /* 0x00000002ba08a211 */ /* 0x040fe400078a10ff */
[----:B------:R-:W-:Y:S02]  /*c920*/  @!P3 IMAD.WIDE R4, R17, 0x4, R2 ;  /* 0x000000041104b825 */ /* 0x000fe400078e0202 */
[----:B------:R-:W-:-:S03]  /*c930*/  @!P2 LEA.HI.X R9, R186, R3, R187, 0x2, P5 ;  /* 0x00000003ba09a211 */ /* 0x000fc600028f14bb */
        /* <DEDUP_REMOVED lines=69> */
[-C--:B------:R-:W-:Y:S02]  /*cd90*/  @!P1 LEA.HI.X R5, R225, R3.reuse, R158, 0x2, P6 ;  /* 0x00000003e1059211 */ /* 0x080fe400030f149e */
[CC--:B-1----:R-:W-:Y:S02]  /*cda0*/  @!P4 LEA R8, P5, R224.reuse, R2.reuse, 0x2 ;  /* 0x00000002e008c211 */ /* 0x0c2fe400078a10ff */
[-C--:B------:R-:W-:Y:S01]  /*cdb0*/  @!P3 LEA R10, P6, R223, R2.reuse, 0x2 ;  /* 0x00000002df0ab211 */ /* 0x080fe200078c10ff */
[----:B------:R0:W-:Y:S01]  /*cdc0*/  @!P1 ST.E.64 desc[UR36][R4.64], R96 ;  /* 0x0000006004009985 */ /* 0x0001e2000c101b24 */
[----:B------:R-:W-:Y:S02]  /*cdd0*/  @!P4 LEA.HI.X R9, R224, R3, R157, 0x2, P5 ;  /* 0x00000003e009c211 */ /* 0x000fe400028f149d */
[----:B------:R-:W-:Y:S02]  /*cde0*/  ISETP.GE.AND P1, PT, R221, UR6, PT ;  /* 0x00000006dd007c0c */ /* 0x000fe4000bf26270 */
[----:B------:R-:W-:Y:S01]  /*cdf0*/  @!P2 LEA R12, P5, R222, R2, 0x2 ;  /* 0x00000002de0ca211 */ /* 0x000fe200078a10ff */
[----:B------:R1:W-:Y:S01]  /*ce00*/  @!P4 ST.E.64 desc[UR36][R8.64], R100 ;  /* 0x000000640800c985 */ /* 0x0003e2000c101b24 */
[----:B------:R-:W-:-:S02]  /*ce10*/  ISETP.GE.AND P4, PT, R220, UR6, PT ;  /* 0x00000006dc007c0c */ /* 0x000fc4000bf86270 */
[-C--:B------:R-:W-:Y:S02]  /*ce20*/  @!P3 LEA.HI.X R11, R223, R3.reuse, R156, 0x2, P6 ;  /* 0x00000003df0bb211 */ /* 0x080fe400030f149c */
[----:B------:R-:W-:-:S03]  /*ce30*/  @!P2 LEA.HI.X R13, R222, R3, R155, 0x2, P5 ;  /* 0x00000003de0da211 */ /* 0x000fc600028f149b */
[----:B------:R2:W-:Y:S01]  /*ce40*/  @!P3 ST.E.64 desc[UR36][R10.64], R104 ;  /* 0x000000680a00b985 */ /* 0x0005e2000c101b24 */
[----:B------:R-:W-:Y:S02]  /*ce50*/  ISETP.GE.AND P3, PT, R219, UR6, PT ;  /* 0x00000006db007c0c */ /* 0x000fe4000bf66270 */
[CC--:B------:R-:W-:Y:S01]  /*ce60*/  @!P1 LEA R14, P6, R221.reuse, R2.reuse, 0x2 ;  /* 0x00000002dd0e9211 */ /* 0x0c0fe200078c10ff */
[----:B------:R-:W-:Y:S01]  /*ce70*/  @!P2 ST.E.64 desc[UR36][R12.64], R108 ;  /* 0x0000006c0c00a985 */ /* 0x000fe2000c101b24 */
[----:B------:R-:W-:Y:S02]  /*ce80*/  ISETP.GE.AND P2, PT, R218, UR6, PT ;  /* 0x00000006da007c0c */ /* 0x000fe4000bf46270 */
[----:B------:R-:W-:Y:S02]  /*ce90*/  @!P1 LEA.HI.X R15, R221, R3, R154, 0x2, P6 ;  /* 0x00000003dd0f9211 */ /* 0x000fe400030f149a */
[----:B0-----:R-:W-:-:S03]  /*cea0*/  @!P4 LEA R4, P5, R220, R2, 0x2 ;  /* 0x00000002dc04c211 */ /* 0x001fc600078a10ff */
[----:B------:R0:W-:Y:S01]  /*ceb0*/  @!P1 ST.E.64 desc[UR36][R14.64], R112 ;  /* 0x000000700e009985 */ /* 0x0001e2000c101b24 */
[-C--:B------:R-:W-:Y:S02]  /*cec0*/  @!P4 LEA.HI.X R5, R220, R3.reuse, R153, 0x2, P5 ;  /* 0x00000003dc05c211 */ /* 0x080fe400028f1499 */
[----:B------:R-:W-:Y:S02]  /*ced0*/  ISETP.GE.AND P1, PT, R217, UR6, PT ;  /* 0x00000006d9007c0c */ /* 0x000fe4000bf26270 */
[CC--:B-1----:R-:W-:Y:S01]  /*cee0*/  @!P3 LEA R8, P6, R219.reuse, R2.reuse, 0x2 ;  /* 0x00000002db08b211 */ /* 0x0c2fe200078c10ff */
[----:B------:R1:W-:Y:S01]  /*cef0*/  @!P4 ST.E.64 desc[UR36][R4.64], R116 ;  /* 0x000000740400c985 */ /* 0x0003e2000c101b24 */
[C---:B--2---:R-:W-:Y:S02]  /*cf00*/  @!P2 LEA R10, P4, R218.reuse, R2, 0x2 ;  /* 0x00000002da0aa211 */ /* 0x044fe400078810ff */
[-C--:B------:R-:W-:Y:S02]  /*cf10*/  @!P3 LEA.HI.X R9, R219, R3.reuse, R152, 0x2, P6 ;  /* 0x00000003db09b211 */ /* 0x080fe400030f1498 */
[----:B------:R-:W-:-:S02]  /*cf20*/  @!P2 LEA.HI.X R11, R218, R3, R22, 0x2, P4 ;  /* 0x00000003da0ba211 */ /* 0x000fc400020f1416 */
[----:B------:R-:W-:Y:S01]  /*cf30*/  ISETP.GE.AND P4, PT, R215, UR6, PT ;  /* 0x00000006d7007c0c */ /* 0x000fe2000bf86270 */
[----:B------:R2:W-:Y:S01]  /*cf40*/  @!P3 ST.E.64 desc[UR36][R8.64], R120 ;  /* 0x000000780800b985 */ /* 0x0005e2000c101b24 */
[----:B------:R-:W-:Y:S01]  /*cf50*/  ISETP.GE.AND P3, PT, R19, UR6, PT ;  /* 0x0000000613007c0c */ /* 0x000fe2000bf66270 */
[----:B0-----:R-:W-:Y:S01]  /*cf60*/  VIADD R15, R17, 0xe8 ;  /* 0x000000e8110f7836 */ /* 0x001fe20000000000 */
[C---:B------:R-:W-:Y:S01]  /*cf70*/  @!P1 LEA R12, P5, R217.reuse, R2, 0x2 ;  /* 0x00000002d90c9211 */ /* 0x040fe200078a10ff */
[----:B------:R0:W-:Y:S01]  /*cf80*/  @!P2 ST.E.64 desc[UR36][R10.64], R124 ;  /* 0x0000007c0a00a985 */ /* 0x0001e2000c101b24 */
[----:B------:R-:W-:Y:S02]  /*cf90*/  SHF.R.S32.HI R14, RZ, 0x1f, R23 ;  /* 0x0000001fff0e7819 */ /* 0x000fe40000011417 */
[----:B------:R-:W-:Y:S02]  /*cfa0*/  @!P1 LEA.HI.X R13, R217, R3, R20, 0x2, P5 ;  /* 0x00000003d90d9211 */ /* 0x000fe400028f1414 */
[----:B------:R-:W-:-:S02]  /*cfb0*/  ISETP.GE.AND P2, PT, R15, UR6, PT ;  /* 0x000000060f007c0c */ /* 0x000fc4000bf46270 */
[----:B-1----:R-:W-:Y:S01]  /*cfc0*/  SHF.R.S32.HI R5, RZ, 0x1f, R19 ;  /* 0x0000001fff057819 */ /* 0x002fe20000011413 */
[----:B------:R1:W-:Y:S01]  /*cfd0*/  @!P1 ST.E.64 desc[UR36][R12.64], R128 ;  /* 0x000000800c009985 */ /* 0x0003e2000c101b24 */
[----:B------:R-:W-:Y:S02]  /*cfe0*/  ISETP.GE.AND P1, PT, R21, UR6, PT ;  /* 0x0000000615007c0c */ /* 0x000fe4000bf26270 */
[----:B--2---:R-:W-:Y:S02]  /*cff0*/  SHF.R.S32.HI R9, RZ, 0x1f, R215 ;  /* 0x0000001fff097819 */ /* 0x004fe400000114d7 */
[-C--:B------:R-:W-:Y:S02]  /*d000*/  @!P4 LEA R8, P5, R215, R2.reuse, 0x2 ;  /* 0x00000002d708c211 */ /* 0x080fe400078a10ff */
[----:B------:R-:W-:Y:S02]  /*d010*/  @!P3 LEA R4, P6, R19, R2, 0x2 ;  /* 0x000000021304b211 */ /* 0x000fe400078c10ff */
[----:B------:R-:W-:-:S02]  /*d020*/  @!P4 LEA.HI.X R9, R215, R3, R9, 0x2, P5 ;  /* 0x00000003d709c211 */ /* 0x000fc400028f1409 */
[----:B------:R-:W-:Y:S02]  /*d030*/  ISETP.GE.AND P5, PT, R23, UR6, PT ;  /* 0x0000000617007c0c */ /* 0x000fe4000bfa6270 */
[-C--:B------:R-:W-:Y:S01]  /*d040*/  @!P3 LEA.HI.X R5, R19, R3.reuse, R5, 0x2, P6 ;  /* 0x000000031305b211 */ /* 0x080fe200030f1405 */
[----:B------:R2:W-:Y:S01]  /*d050*/  @!P4 ST.E.64 desc[UR36][R8.64], R132 ;  /* 0x000000840800c985 */ /* 0x0005e2000c101b24 */
[----:B0-----:R-:W-:Y:S02]  /*d060*/  SHF.R.S32.HI R11, RZ, 0x1f, R15 ;  /* 0x0000001fff0b7819 */ /* 0x001fe4000001140f */
[C---:B------:R-:W-:Y:S01]  /*d070*/  @!P2 LEA R10, P6, R15.reuse, R2, 0x2 ;  /* 0x000000020f0aa211 */ /* 0x040fe200078c10ff */
[----:B------:R2:W-:Y:S01]  /*d080*/  @!P3 ST.E.64 desc[UR36][R4.64], R136 ;  /* 0x000000880400b985 */ /* 0x0005e2000c101b24 */
[----:B-1----:R-:W-:Y:S02]  /*d090*/  SHF.R.S32.HI R13, RZ, 0x1f, R21 ;  /* 0x0000001fff0d7819 */ /* 0x002fe40000011415 */
[----:B------:R-:W-:-:S02]  /*d0a0*/  @!P2 LEA.HI.X R11, R15, R3, R11, 0x2, P6 ;  /* 0x000000030f0ba211 */ /* 0x000fc400030f140b */
[----:B------:R-:W-:-:S03]  /*d0b0*/  @!P1 LEA R12, P6, R21, R2, 0x2 ;  /* 0x00000002150c9211 */ /* 0x000fc600078c10ff */
[----:B------:R2:W-:Y:S01]  /*d0c0*/  @!P2 ST.E.64 desc[UR36][R10.64], R140 ;  /* 0x0000008c0a00a985 */ /* 0x0005e2000c101b24 */
[----:B------:R-:W-:Y:S02]  /*d0d0*/  @!P1 LEA.HI.X R13, R21, R3, R13, 0x2, P6 ;  /* 0x00000003150d9211 */ /* 0x000fe400030f140d */
[----:B------:R-:W-:-:S03]  /*d0e0*/  @!P5 LEA R2, P6, R23, R2, 0x2 ;  /* 0x000000021702d211 */ /* 0x000fc600078c10ff */
[----:B------:R2:W-:Y:S01]  /*d0f0*/  @!P1 ST.E.64 desc[UR36][R12.64], R144 ;  /* 0x000000900c009985 */ /* 0x0005e2000c101b24 */
[----:B------:R-:W-:-:S05]  /*d100*/  @!P5 LEA.HI.X R3, R23, R3, R14, 0x2, P6 ;  /* 0x000000031703d211 */ /* 0x000fca00030f140e */
[----:B------:R2:W-:Y:S04]  /*d110*/  @!P5 ST.E.64 desc[UR36][R2.64], R148 ;  /* 0x000000940200d985 */ /* 0x0005e8000c101b24 */
.L_x_5766:
[----:B------:R-:W-:Y:S05]  /*d120*/  BSYNC B1 ;  /* 0x0000000000017941 */ /* 0x000fea0003800000 */
.L_x_5765:
[----:B--2---:R0:W1:Y:S04]  /*d130*/  SHFL.IDX PT, R3, R7, 0x1, 0x1c1f ;  /* 0x003c1f0007037f89 */ /* 0x00406800000e0000 */
[----:B------:R0:W2:Y:S01]  /*d140*/  SHFL.IDX PT, R2, R0, 0x1, 0x1c1f ;  /* 0x003c1f0000027f89 */ /* 0x0000a200000e0000 */
[----:B------:R-:W-:Y:S05]  /*d150*/  @P0 BRA `(.L_x_5764) ;  /* 0x0000001400d00947 */ /* 0x000fea0003800000 */
[----:B------:R-:W-:Y:S01]  /*d160*/  ULDC UR6, c[0x0][0xbc8] ;  /* 0x0002f20000067ab9 */ /* 0x000fe20000000800 */
[C---:B------:R-:W-:Y:S01]  /*d170*/  VIADD R21, R17.reuse, 0xe0 ;  /* 0x000000e011157836 */ /* 0x040fe20000000000 */
[----:B------:R-:W-:Y:S01]  /*d180*/  ISETP.GE.AND P5, PT, R186, UR6, PT ;  /* 0x00000006ba007c0c */ /* 0x000fe2000bfa6270 */
[C---:B0-----:R-:W-:Y:S01]  /*d190*/  VIADD R7, R17.reuse, 0xf0 ;  /* 0x000000f011077836 */ /* 0x041fe20000000000 */
[----:B------:R-:W-:Y:S02]  /*d1a0*/  ISETP.GE.AND P4, PT, R17, UR6, PT ;  /* 0x0000000611007c0c */ /* 0x000fe4000bf86270 */
[----:B------:R-:W-:Y:S02]  /*d1b0*/  ISETP.GE.AND P2, PT, R184, UR6, PT ;  /* 0x00000006b8007c0c */ /* 0x000fe4000bf46270 */
[----:B------:R-:W-:Y:S02]  /*d1c0*/  ISETP.GE.AND P1, PT, R182, UR6, PT ;  /* 0x00000006b6007c0c */ /* 0x000fe4000bf26270 */
[----:B------:R-:W-:-:S02]  /*d1d0*/  ISETP.GE.AND P0, PT, R180, UR6, PT ;  /* 0x00000006b4007c0c */ /* 0x000fc4000bf06270 */
[----:B------:R-:W-:-:S03]  /*d1e0*/  SHF.R.S32.HI R0, RZ, 0x1f, R21 ;  /* 0x0000001fff007819 */ /* 0x000fc60000011415 */
[CC--:B--2---:R-:W-:Y:S02]  /*d1f0*/  @!P5 LEA R8, P3, R186.reuse, R2.reuse, 0x2 ;  /* 0x00000002ba08d211 */ /* 0x0c4fe400078610ff */
[----:B-1----:R-:W-:Y:S02]  /*d200*/  @!P4 IMAD.WIDE R4, R17, 0x4, R2 ;  /* 0x000000041104c825 */ /* 0x002fe400078e0202 */
[-C--:B------:R-:W-:Y:S02]  /*d210*/  @!P5 LEA.HI.X R9, R186, R3.reuse, R187, 0x2, P3 ;  /* 0x00000003ba09d211 */ /* 0x080fe400018f14bb */
[-C--:B------:R-:W-:Y:S01]  /*d220*/  @!P2 LEA R10, P6, R184, R2.reuse, 0x2 ;  /* 0x00000002b80aa211 */ /* 0x080fe200078c10ff */
        /* <DEDUP_REMOVED lines=24> */
[-C--:B--2---:R-:W-:Y:S02]  /*d3b0*/  @!P0 LEA R10, P4, R173, R2.reuse, 0x2 ;  /* 0x00000002ad0a8211 */ /* 0x084fe400078810ff */
        /* <DEDUP_REMOVED lines=15> */
[-C--:B----4-:R-:W-:Y:S02]  /*d4b0*/  @!P4 LEA R8, P2, R165, R2.reuse, 0x2 ;  /* 0x00000002a508c211 */ /* 0x090fe400078410ff */
        /* <DEDUP_REMOVED lines=57> */
[-C--:B--2---:R-:W-:Y:S02]  /*d850*/  @!P1 LEA R12, P6, R217, R2.reuse, 0x2 ;  /* 0x00000002d90c9211 */ /* 0x084fe400078c10ff */
        /* <DEDUP_REMOVED lines=27> */
.L_x_5755:
        /* <DEDUP_REMOVED lines=26> */
.L_x_5767:
[----:B------:R-:W-:Y:S01]  /*dbb0*/  BSSY B1, `(.L_x_5768) ;  /* 0x0000039000017945 */ /* 0x000fe20003800000 */
[----:B------:R-:W-:Y:S02]  /*dbc0*/  SEL R23, R212, RZ, !P0 ;  /* 0x000000ffd4177207 */ /* 0x000fe40004000000 */
[----:B------:R-:W-:Y:S02]  /*dbd0*/  SEL R216, R216, RZ, !P0 ;  /* 0x000000ffd8d87207 */ /* 0x000fe40004000000 */
[----:B-----5:R-:W-:Y:S01]  /*dbe0*/  SHF.R.S32.HI R20, RZ, 0x1f, R7 ;  /* 0x0000001fff147819 */ /* 0x020fe20000011407 */
[----:B------:R-:W-:Y:S06]  /*dbf0*/  @P3 BRA `(.L_x_5769) ;  /* 0x0000000000d03947 */ /* 0x000fec0003800000 */
[----:B------:R-:W1:Y:S01]  /*dc00*/  S2R R25, SR_TID.X ;  /* 0x0000000000197919 */ /* 0x000e620000002100 */
[----:B------:R-:W2:Y:S01]  /*dc10*/  LDC R29, c[0x0][0xce8] ;  /* 0x00033a00ff1d7b82 */ /* 0x000ea20000000800 */
[----:B------:R-:W-:-:S13]  /*dc20*/  R2UR UR6, R206 ;  /* 0x00000000ce0672ca */ /* 0x000fda00000e0000 */
[----:B------:R-:W-:Y:S02]  /*dc30*/  IMAD.U32 R4, RZ, RZ, UR6 ;  /* 0x00000006ff047e24 */ /* 0x000fe4000f8e00ff */
[----:B--2---:R-:W-:-:S03]  /*dc40*/  IMAD R2, R0, R29, RZ ;  /* 0x0000001d00027224 */ /* 0x004fc600078e02ff */
[----:B-1----:R-:W-:-:S04]  /*dc50*/  IADD3 R25, R4, -0x80, R25 ;  /* 0xffffff8004197810 */ /* 0x002fc80007ffe019 */
        /* <DEDUP_REMOVED lines=13> */
[----:B---3--:R-:W-:-:S02]  /*dd30*/  IMAD R5, R5, R23, RZ ;  /* 0x0000001705057224 */ /* 0x008fc400078e02ff */
[----:B------:R-:W-:-:S05]  /*dd40*/  IMAD.WIDE.U32 R12, R4, R23, RZ ;  /* 0x00000017040c7225 */ /* 0x000fca00078e00ff */
[----:B------:R-:W3:Y:S01]  /*dd50*/  LDC.64 R8, c[0x0][R18+0x228] ;  /* 0x00008a0012087b82 */ /* 0x000ee20000000a00 */
[----:B----4-:R-:W-:-:S07]  /*dd60*/  @P1 IMAD.HI.U32 R14, R25, R14, RZ ;  /* 0x0000000e190e1227 */ /* 0x010fce00078e00ff */
        /* <DEDUP_REMOVED lines=29> */
.L_x_5769:
[----:B------:R-:W-:Y:S05]  /*df40*/  BSYNC B1 ;  /* 0x0000000000017941 */ /* 0x000fea0003800000 */
.L_x_5768:
[----:B------:R-:W-:Y:S05]  /*df50*/  @P2 BRA `(.L_x_5764) ;  /* 0x0000000800502947 */ /* 0x000fea0003800000 */
[----:B0-----:R-:W0:Y:S01]  /*df60*/  LDC R11, c[0x0][0xce8] ;  /* 0x00033a00ff0b7b82 */ /* 0x001e220000000800 */
[----:B-1----:R-:W-:Y:S01]  /*df70*/  SHF.R.S32.HI R3, RZ, 0x1f, R22 ;  /* 0x0000001fff037819 */ /* 0x002fe20000011416 */
[----:B------:R-:W-:Y:S01]  /*df80*/  ULDC.64 UR6, c[0x0][0xba0] ;  /* 0x0002e80000067ab9 */ /* 0x000fe20000000a00 */
[----:B------:R-:W-:Y:S01]  /*df90*/  R2UR UR8, R206 ;  /* 0x00000000ce0872ca */ /* 0x000fe200000e0000 */
[----:B------:R-:W-:Y:S01]  /*dfa0*/  IMAD R2, R20, UR6, RZ ;  /* 0x0000000614027c24 */ /* 0x000fe2000f8e02ff */
[----:B------:R-:W-:Y:S01]  /*dfb0*/  LEA.HI R4, R3, R22, RZ, 0x3 ;  /* 0x0000001603047211 */ /* 0x000fe200078f18ff */
[----:B------:R-:W-:Y:S02]  /*dfc0*/  BSSY B1, `(.L_x_5770) ;  /* 0x000004b000017945 */ /* 0x000fe40003800000 */
[C---:B------:R-:W-:Y:S01]  /*dfd0*/  IMAD R5, R7.reuse, UR7, R2 ;  /* 0x0000000707057c24 */ /* 0x040fe2000f8e0202 */
[----:B------:R-:W-:Y:S01]  /*dfe0*/  LOP3.LUT R9, R4, 0xfffffff8, RZ, 0xc0, !PT ;  /* 0xfffffff804097812 */ /* 0x000fe200078ec0ff */
[----:B------:R-:W-:Y:S01]  /*dff0*/  IMAD.WIDE.U32 R2, R7, UR6, RZ ;  /* 0x0000000607027c25 */ /* 0x000fe2000f8e00ff */
[----:B------:R-:W-:Y:S01]  /*e000*/  SHF.R.S32.HI R15, RZ, 0x3, R4 ;  /* 0x00000003ff0f7819 */ /* 0x000fe20000011404 */
[----:B------:R-:W-:-:S02]  /*e010*/  ULDC.64 UR6, c[0x0][0xbe8] ;  /* 0x0002fa0000067ab9 */ /* 0x000fc40000000a00 */
[----:B------:R-:W-:Y:S02]  /*e020*/  IMAD.IADD R22, R22, 0x1, -R9 ;  /* 0x0000000116167824 */ /* 0x000fe400078e0a09 */
[----:B------:R-:W-:Y:S02]  /*e030*/  IMAD.IADD R3, R3, 0x1, R5 ;  /* 0x0000000103037824 */ /* 0x000fe400078e0205 */
[----:B------:R-:W-:Y:S02]  /*e040*/  IMAD R4, R22, 0x20, R15 ;  /* 0x0000002016047824 */ /* 0x000fe400078e020f */
[----:B------:R-:W-:Y:S01]  /*e050*/  IMAD.WIDE.U32 R2, R213, UR6, R2 ;  /* 0x00000006d5027c25 */ /* 0x000fe2000f8e0002 */
[----:B0-----:R-:W-:-:S03]  /*e060*/  ISETP.NE.AND P0, PT, R11, 0x1, PT ;  /* 0x000000010b00780c */ /* 0x001fc60003f05270 */
[----:B------:R-:W-:Y:S02]  /*e070*/  VIADD R9, R4, UR8 ;  /* 0x0000000804097c36 */ /* 0x000fe40008000000 */
[----:B------:R-:W-:Y:S01]  /*e080*/  IMAD R3, R213, UR7, R3 ;  /* 0x00000007d5037c24 */ /* 0x000fe2000f8e0203 */
[----:B------:R-:W-:Y:S01]  /*e090*/  ULDC.64 UR6, c[0x0][0xbf0] ;  /* 0x0002fc0000067ab9 */ /* 0x000fe20000000a00 */
[----:B------:R-:W-:Y:S02]  /*e0a0*/  IMAD.MOV.U32 R5, RZ, RZ, R9 ;  /* 0x000000ffff057224 */ /* 0x000fe400078e0009 */
[----:B------:R-:W-:Y:S02]  /*e0b0*/  IMAD R7, R216, UR6, RZ ;  /* 0x00000006d8077c24 */ /* 0x000fe4000f8e02ff */
[C---:B------:R-:W-:Y:S02]  /*e0c0*/  IMAD.WIDE.U32 R2, R23.reuse, UR6, R2 ;  /* 0x0000000617027c25 */ /* 0x040fe4000f8e0002 */
[----:B------:R-:W0:Y:S02]  /*e0d0*/  @P0 LDC R8, c[0x0][0xcec] ;  /* 0x00033b00ff080b82 */ /* 0x000e240000000800 */
[----:B------:R-:W-:Y:S01]  /*e0e0*/  IMAD R7, R23, UR7, R7 ;  /* 0x0000000717077c24 */ /* 0x000fe2000f8e0207 */
[----:B------:R-:W-:-:S03]  /*e0f0*/  ULDC.64 UR6, c[0x0][0xbe0] ;  /* 0x0002f80000067ab9 */ /* 0x000fc60000000a00 */
[----:B------:R-:W-:Y:S02]  /*e100*/  IMAD.IADD R3, R3, 0x1, R7 ;  /* 0x0000000103037824 */ /* 0x000fe400078e0207 */
[----:B------:R-:W1:Y:S01]  /*e110*/  @P0 LDC R13, c[0x0][0xcf0] ;  /* 0x00033c00ff0d0b82 */ /* 0x000e620000000800 */
[----:B0-----:R-:W-:-:S05]  /*e120*/  @P0 IMAD.HI.U32 R4, R9, R8, RZ ;  /* 0x0000000809040227 */ /* 0x001fca00078e00ff */
[----:B-1----:R-:W-:-:S04]  /*e130*/  @P0 SHF.R.U32.HI R5, RZ, R13, R4 ;  /* 0x0000000dff050219 */ /* 0x002fc80000011604 */
        /* <DEDUP_REMOVED lines=8> */
[----:B------:R-:W-:Y:S01]  /*e1c0*/  ULDC.64 UR6, c[0x0][0xbd8] ;  /* 0x0002f60000067ab9 */ /* 0x000fe20000000a00 */
        /* <DEDUP_REMOVED lines=42> */
.L_x_5771:
[----:B------:R-:W-:Y:S05]  /*e470*/  BSYNC B1 ;  /* 0x0000000000017941 */ /* 0x000fea0003800000 */
.L_x_5770:
        /* <DEDUP_REMOVED lines=21> */
.L_x_5773:
[----:B------:R-:W-:Y:S05]  /*e5d0*/  BSYNC B1 ;  /* 0x0000000000017941 */ /* 0x000fea0003800000 */
.L_x_5772:
        /* <DEDUP_REMOVED lines=21> */
.L_x_5775:
[----:B------:R-:W-:Y:S05]  /*e730*/  BSYNC B1 ;  /* 0x0000000000017941 */ /* 0x000fea0003800000 */
.L_x_5774:
        /* <DEDUP_REMOVED lines=22> */
.L_x_5764:
[----:B------:R-:W-:Y:S05]  /*e8a0*/  BSYNC B0 ;  /* 0x0000000000007941 */ /* 0x000fea0003800000 */
.L_x_5754:
[----:B------:R-:W-:Y:S02]  /*e8b0*/  ULDC UR6, c[0x0][0xd3c] ;  /* 0x00034f0000067ab9 */ /* 0x000fe40000000800 */
[----:B------:R-:W-:-:S06]  /*e8c0*/  UISETP.GE.AND UP0, UPT, UR5, UR6, UPT ;  /* 0x000000060500728c */ /* 0x000fcc000bf06270 */
[----:B------:R-:W-:-:S13]  /*e8d0*/  PLOP3.LUT P0, PT, PT, PT, UP0, 0x80, 0x0 ;  /* 0x000000000000781c */ /* 0x000fda0003f0f008 */
[----:B------:R-:W-:Y:S05]  /*e8e0*/  @!P0 BRA `(.L_x_5776) ;  /* 0xffffff2400fc8947 */ /* 0x000fea000383ffff */
[----:B------:R-:W-:Y:S05]  /*e8f0*/  EXIT ;  /* 0x000000000000794d */ /* 0x000fea0003800000 */
.L_x_5710:
        /* <DEDUP_REMOVED lines=16> */
.L_x_5777:
        /* <DEDUP_REMOVED lines=43> */
.L_x_5781:
        /* <DEDUP_REMOVED lines=35> */
.L_x_5779:
        /* <DEDUP_REMOVED lines=13> */
.L_x_5782:
        /* <DEDUP_REMOVED lines=62> */
.L_x_5783:
        /* <DEDUP_REMOVED lines=61> */
.L_x_5784:
[----:B------:R-:W-:-:S05]  /*f760*/  LOP3.LUT R25, RZ, R2, RZ, 0x33, !PT ;  /* 0x00000002ff197212 */ /* 0x000fca00078e33ff */
[----:B------:R-:W-:Y:S01]  /*f770*/  IMAD.IADD R25, R6, 0x1, R25 ;  /* 0x0000000106197824 */ /* 0x000fe200078e0219 */
[----:B------:R-:W-:Y:S06]  /*f780*/  BRA `(.L_x_5785) ;  /* 0x0000000000147947 */ /* 0x000fec0003800000 */
.L_x_5780:
[----:B------:R-:W-:Y:S01]  /*f790*/  ULDC UR4, c[0x0][0xd3c] ;  /* 0x00034f0000047ab9 */ /* 0x000fe20000000800 */
[----:B------:R-:W-:Y:S02]  /*f7a0*/  IMAD.MOV.U32 R25, RZ, RZ, RZ ;  /* 0x000000ffff197224 */ /* 0x000fe400078e00ff */
[----:B------:R-:W-:Y:S02]  /*f7b0*/  IMAD.U32 R24, RZ, RZ, UR6 ;  /* 0x00000006ff187e24 */ /* 0x000fe4000f8e00ff */
[----:B------:R-:W-:Y:S02]  /*f7c0*/  IMAD.MOV.U32 R26, RZ, RZ, RZ ;  /* 0x000000ffff1a7224 */ /* 0x000fe400078e00ff */
[----:B------:R-:W-:-:S07]  /*f7d0*/  IMAD.U32 R27, RZ, RZ, UR4 ;  /* 0x00000004ff1b7e24 */ /* 0x000fce000f8e00ff */
.L_x_5785:
[----:B------:R-:W-:-:S13]  /*f7e0*/  ISETP.NE.AND P0, PT, R7, RZ, PT ;  /* 0x000000ff0700720c */ /* 0x000fda0003f05270 */
[----:B------:R-:W0:Y:S01]  /*f7f0*/  @!P0 S2R R3, SR_CgaCtaId ;  /* 0x0000000000038919 */ /* 0x000e220000008800 */
[----:B------:R-:W-:-:S04]  /*f800*/  @!P0 MOV R2, 0x400 ;  /* 0x0000040000028802 */ /* 0x000fc80000000f00 */
[----:B0-----:R-:W-:-:S05]  /*f810*/  @!P0 LEA R2, R3, R2, 0x18 ;  /* 0x0000000203028211 */ /* 0x001fca00078ec0ff */
[----:B------:R1:W-:Y:S01]  /*f820*/  @!P0 STS.128 [R2+0x324d0], R24 ;  /* 0x0324d01802008388 */ /* 0x0003e20000000c00 */
[----:B------:R-:W-:Y:S06]  /*f830*/  BAR.ARV 0x5, 0x180 ;  /* 0x0146000000007b1d */ /* 0x000fec0000002000 */
.L_x_5778:
        /* <DEDUP_REMOVED lines=31> */
.L_x_5855:
        /* <DEDUP_REMOVED lines=48> */
.L_x_5787:
        /* <DEDUP_REMOVED lines=9> */
.L_x_5788:
        /* <DEDUP_REMOVED lines=9> */
.L_x_5789:
[----:B------:R-:W3:Y:S01]  /*fe50*/  LDL R4, [R1+0x4] ;  /* 0x0000040001047983 */ /* 0x000ee20000100800 */
[----:B012---:R-:W0:Y:S01]  /*fe60*/  LDC R0, c[0x0][0x448] ;  /* 0x00011200ff007b82 */ /* 0x007e220000000800 */
[----:B-----5:R-:W-:Y:S01]  /*fe70*/  IMAD.IADD R19, R19, 0x1, -R32 ;  /* 0x0000000113137824 */ /* 0x020fe200078e0a20 */
[----:B------:R-:W-:Y:S01]  /*fe80*/  LOP3.LUT R16, R16, 0xfffeffff, RZ, 0xc0, !PT ;  /* 0xfffeffff10107812 */ /* 0x000fe200078ec0ff */
[----:B------:R-:W-:Y:S01]  /*fe90*/  BSSY B0, `(.L_x_5790) ;  /* 0x0000038000007945 */ /* 0x000fe20003800000 */
[----:B0-----:R-:W-:Y:S01]  /*fea0*/  ISETP.NE.AND P0, PT, R0, 0x1, PT ;  /* 0x000000010000780c */ /* 0x001fe20003f05270 */
[----:B------:R-:W-:-:S04]  /*feb0*/  IMAD.SHL.U32 R0, R25, 0x80, RZ ;  /* 0x0000008019007824 */ /* 0x000fc800078e00ff */
[----:B------:R-:W-:-:S08]  /*fec0*/  VIADD R0, R0, 0x7f ;  /* 0x0000007f00007836 */ /* 0x000fd00000000000 */
[----:B------:R-:W0:Y:S01]  /*fed0*/  @P0 LDC R3, c[0x0][0x44c] ;  /* 0x00011300ff030b82 */ /* 0x000e220000000800 */
[----:B------:R-:W-:-:S07]  /*fee0*/  @P0 LOP3.LUT R16, R16, 0x10000, RZ, 0xfc, !PT ;  /* 0x0001000010100812 */ /* 0x000fce00078efcff */
[----:B------:R-:W1:Y:S01]  /*fef0*/  @P0 LDC R5, c[0x0][0x450] ;  /* 0x00011400ff050b82 */ /* 0x000e620000000800 */
[----:B0-----:R-:W-:-:S05]  /*ff00*/  @P0 IMAD.HI.U32 R2, R0, R3, RZ ;  /* 0x0000000300020227 */ /* 0x001fca00078e00ff */
[----:B-1----:R-:W-:Y:S01]  /*ff10*/  @P0 SHF.R.U32.HI R0, RZ, R5, R2 ;  /* 0x00000005ff000219 */ /* 0x002fe20000011602 */
[----:B------:R-:W-:-:S04]  /*ff20*/  VIADD R2, R19, 0x5f ;  /* 0x0000005f13027836 */ /* 0x000fc80000000000 */
[----:B------:R-:W-:Y:S01]  /*ff30*/  IMAD.HI R2, R2, 0x2aaaaaab, RZ ;  /* 0x2aaaaaab02027827 */ /* 0x000fe200078e02ff */
[----:B---3--:R-:W-:-:S05]  /*ff40*/  IADD3 R3, R19, 0x60, -R4 ;  /* 0x0000006013037810 */ /* 0x008fca0007ffe804 */
        /* <DEDUP_REMOVED lines=44> */
.L_x_5791:
[----:B------:R-:W-:Y:S05]  /*10210*/  BSYNC B0 ;  /* 0x0000000000007941 */ /* 0x000fea0003800000 */
.L_x_5790:
        /* <DEDUP_REMOVED lines=23> */
.L_x_5793:
        /* <DEDUP_REMOVED lines=20> */
.L_x_5796:
[----:B------:R-:W-:Y:S05]  /*104d0*/  BSYNC B6 ;  /* 0x0000000000067941 */ /* 0x000fea0003800000 */
.L_x_5795:
        /* <DEDUP_REMOVED lines=20> */
.L_x_5799:
        /* <DEDUP_REMOVED lines=15> */
.L_x_5798:
[----:B------:R-:W-:Y:S05]  /*10710*/  BSYNC B6 ;  /* 0x0000000000067941 */ /* 0x000fea0003800000 */
.L_x_5797:
        /* <DEDUP_REMOVED lines=9> */
[----:B------:R3:W5:Y:S01]  /*107b0*/  @P0 LDG.E R29, desc[UR36][R2.64] ;  /* 0x00000024021d0981 */ /* 0x000762000c1e1900 */
[----:B------:R-:W-:Y:S01]  /*107c0*/  LOP3.LUT R16, R16, 0xfffffffe, RZ, 0xc0, !PT ;  /* 0xfffffffe10107812 */ /* 0x000fe200078ec0ff */
[----:B------:R-:W-:Y:S01]  /*107d0*/  UMOV UR5, 0xffffffff ;  /* 0xffffffff00057882 */ /* 0x000fe20000000000 */
[----:B------:R-:W4:Y:S02]  /*107e0*/  S2R R21, SR_TID.X ;  /* 0x0000000000157919 */ /* 0x000f240000002100 */
[----:B------:R-:W-:Y:S01]  /*107f0*/  LOP3.LUT R16, R16, 0xffffffef, RZ, 0xc0, !PT ;  /* 0xffffffef10107812 */ /* 0x000fe200078ec0ff */
[----:B-1----:R-:W-:-:S05]  /*10800*/  IMAD.SHL.U32 R20, R20, 0x8, RZ ;  /* 0x0000000814147824 */ /* 0x002fca00078e00ff */
[----:B------:R-:W-:-:S04]  /*10810*/  LOP3.LUT R20, R20, 0x38, RZ, 0xc0, !PT ;  /* 0x0000003814147812 */ /* 0x000fc800078ec0ff */
[C---:B------:R-:W-:Y:S02]  /*10820*/  LOP3.LUT R4, R20.reuse, 0x40, RZ, 0xfc, !PT ;  /* 0x0000004014047812 */ /* 0x040fe400078efcff */
[----:B------:R-:W-:Y:S02]  /*10830*/  LOP3.LUT R20, R20, 0x80, RZ, 0xfc, !PT ;  /* 0x0000008014147812 */ /* 0x000fe400078efcff */
[----:B------:R-:W-:Y:S02]  /*10840*/  ISETP.GE.AND P1, PT, R4, UR4, PT ;  /* 0x0000000404007c0c */ /* 0x000fe4000bf26270 */
[----:B------:R-:W-:Y:S02]  /*10850*/  ISETP.GE.AND P0, PT, R20, UR4, PT ;  /* 0x0000000414007c0c */ /* 0x000fe4000bf06270 */
[----:B------:R-:W1:Y:S09]  /*10860*/  S2R R20, SR_TID.X ;  /* 0x0000000000147919 */ /* 0x000e720000002100 */
[----:B------:R-:W-:Y:S01]  /*10870*/  @P1 LOP3.LUT R16, R16, 0x10, RZ, 0xfc, !PT ;  /* 0x0000001010101812 */ /* 0x000fe200078efcff */
[----:B----4-:R-:W-:-:S05]  /*10880*/  IMAD.SHL.U32 R21, R21, 0x8, RZ ;  /* 0x0000000815157824 */ /* 0x010fca00078e00ff */
[----:B------:R-:W-:-:S04]  /*10890*/  LOP3.LUT R21, R21, 0x38, RZ, 0xc0, !PT ;  /* 0x0000003815157812 */ /* 0x000fc800078ec0ff */
[C---:B------:R-:W-:Y:S02]  /*108a0*/  ISETP.GE.AND P2, PT, R21.reuse, UR4, PT ;  /* 0x0000000415007c0c */ /* 0x040fe4000bf46270 */
[----:B------:R-:W-:Y:S02]  /*108b0*/  LOP3.LUT R21, R21, 0xc0, RZ, 0xfc, !PT ;  /* 0x000000c015157812 */ /* 0x000fe400078efcff */
[----:B-1----:R-:W-:-:S09]  /*108c0*/  LOP3.LUT R20, R20, 0x7f, RZ, 0xc0, !PT ;  /* 0x0000007f14147812 */ /* 0x002fd200078ec0ff */
[----:B------:R-:W-:Y:S02]  /*108d0*/  @P2 LOP3.LUT R16, R16, 0x1, RZ, 0xfc, !PT ;  /* 0x0000000110102812 */ /* 0x000fe400078efcff */
[----:B------:R-:W-:Y:S02]  /*108e0*/  SHF.R.U32.HI R4, RZ, 0x3, R20 ;  /* 0x00000003ff047819 */ /* 0x000fe40000011614 */
[----:B------:R-:W1:Y:S01]  /*108f0*/  S2R R20, SR_TID.X ;  /* 0x0000000000147919 */ /* 0x000e620000002100 */
[----:B------:R-:W-:-:S04]  /*10900*/  LOP3.LUT R16, R16, 0xfffffff7, RZ, 0xc0, !PT ;  /* 0xfffffff710107812 */ /* 0x000fc800078ec0ff */
[----:B------:R-:W-:Y:S02]  /*10910*/  @P0 LOP3.LUT R16, R16, 0x8, RZ, 0xfc, !PT ;  /* 0x0000000810100812 */ /* 0x000fe400078efcff */
[----:B------:R-:W-:Y:S02]  /*10920*/  ISETP.GE.AND P0, PT, R21, UR4, PT ;  /* 0x0000000415007c0c */ /* 0x000fe4000bf06270 */
[----:B------:R-:W-:-:S11]  /*10930*/  LOP3.LUT R16, R16, 0xfffffffb, RZ, 0xc0, !PT ;  /* 0xfffffffb10107812 */ /* 0x000fd600078ec0ff */
[----:B------:R-:W-:Y:S01]  /*10940*/  @P0 LOP3.LUT R16, R16, 0x4, RZ, 0xfc, !PT ;  /* 0x0000000410100812 */ /* 0x000fe200078efcff */
[----:B-1----:R-:W-:-:S05]  /*10950*/  IMAD.SHL.U32 R20, R20, 0x10, RZ ;  /* 0x0000001014147824 */ /* 0x002fca00078e00ff */
[----:B------:R-:W-:Y:S01]  /*10960*/  LOP3.LUT R20, R4, 0x70, R20, 0xf8, !PT ;  /* 0x0000007004147812 */ /* 0x000fe200078ef814 */
[----:B--2---:R-:W-:-:S04]  /*10970*/  VIADD R0, R0, 0xffffffff ;  /* 0xffffffff00007836 */ /* 0x004fc80000000000 */
[----:B------:R-:W-:Y:S01]  /*10980*/  IMAD R37, R0, 0x60, R20 ;  /* 0x0000006000257824 */ /* 0x000fe200078e0214 */
[----:B0--3--:R-:W-:Y:S06]  /*10990*/  BRA.DIV UR5, `(.L_x_5800) ;  /* 0x0000005205147947 */ /* 0x009fec000b800000 */
.L_x_5873:
        /* <DEDUP_REMOVED lines=20> */
[----:B------:R-:W-:Y:S01]  /*10ae0*/  @!P0 IMAD.IADD R7, R3, 0x1, R7 ;  /* 0x0000000103078824 */ /* 0x000fe200078e0207 */
[----:B------:R-:W-:-:S05]  /*10af0*/  SEL R3, RZ, 0x1, P2 ;  /* 0x00000001ff037807 */ /* 0x000fca0001000000 */
[----:B------:R1:W-:Y:S01]  /*10b00*/  STL [R1+0x24], R3 ;  /* 0x0000240301007387 */ /* 0x0003e20000100800 */
[----:B0-----:R-:W-:-:S04]  /*10b10*/  @!P0 LEA R4, P1, R2, R4, 0x2 ;  /* 0x0000000402048211 */ /* 0x001fc800078210ff */
[----:B------:R-:W-:Y:S01]  /*10b20*/  @!P0 LEA.HI.X R5, R2, R5, R7, 0x2, P1 ;  /* 0x0000000502058211 */ /* 0x000fe200008f1407 */
[----:B------:R-:W-:-:S04]  /*10b30*/  IMAD.MOV R2, RZ, RZ, -R6 ;  /* 0x000000ffff027224 */ /* 0x000fc800078e0a06 */
[----:B------:R-:W-:Y:S01]  /*10b40*/  IMAD R37, R8, R2, R37 ;  /* 0x0000000208257224 */ /* 0x000fe200078e0225 */
[----:B------:R1:W5:Y:S01]  /*10b50*/  @!P0 LDG.E R36, desc[UR36][R4.64] ;  /* 0x0000002404248981 */ /* 0x000362000c1e1900 */
[----:B------:R-:W-:Y:S01]  /*10b60*/  IMAD.U32 R2, RZ, RZ, UR38 ;  /* 0x00000026ff027e24 */ /* 0x000fe2000f8e00ff */
[----:B------:R-:W-:Y:S02]  /*10b70*/  ISETP.GT.U32.AND P1, PT, R20, 0x5f, PT ;  /* 0x0000005f1400780c */ /* 0x000fe40003f24070 */
[----:B------:R-:W-:Y:S02]  /*10b80*/  LOP3.LUT R16, R16, 0xfffffbff, RZ, 0xc0, !PT ;  /* 0xfffffbff10107812 */ /* 0x000fe400078ec0ff */
[----:B------:R-:W-:Y:S02]  /*10b90*/  ISETP.NE.AND P0, PT, R2, 0x3, PT ;  /* 0x000000030200780c */ /* 0x000fe40003f05270 */
[----:B------:R-:W-:-:S11]  /*10ba0*/  LOP3.LUT R26, R26, 0xffff, RZ, 0xc0, !PT ;  /* 0x0000ffff1a1a7812 */ /* 0x000fd600078ec0ff */
[----:B------:R-:W-:-:S04]  /*10bb0*/  @P0 LOP3.LUT R16, R16, 0x400, RZ, 0xfc, !PT ;  /* 0x0000040010100812 */ /* 0x000fc800078efcff */
[----:B------:R-:W-:-:S04]  /*10bc0*/  LOP3.LUT R16, R16, 0xffffffdf, RZ, 0xc0, !PT ;  /* 0xffffffdf10107812 */ /* 0x000fc800078ec0ff */
[----:B------:R-:W-:Y:S01]  /*10bd0*/  @P1 LOP3.LUT R16, R16, 0x20, RZ, 0xfc, !PT ;  /* 0x0000002010101812 */ /* 0x000fe200078efcff */
[----:B-1----:R-:W-:Y:S06]  /*10be0*/  @!P0 BRA `(.L_x_5801) ;  /* 0x0000000000048947 */ /* 0x002fec0003800000 */
[----:B------:R-:W-:Y:S01]  /*10bf0*/  BPT.TRAP 0x1 ;  /* 0x000000040000795c */ /* 0x000fe20000300000 */
.L_x_5801:
[----:B------:R-:W-:Y:S01]  /*10c00*/  IMAD R22, R0, -0x60, R19 ;  /* 0xffffffa000167824 */ /* 0x000fe200078e0213 */
[----:B------:R-:W-:Y:S01]  /*10c10*/  SHF.L.U32 R0, R28, 0x1f, RZ ;  /* 0x0000001f1c007819 */ /* 0x000fe200000006ff */
[----:B------:R-:W-:Y:S01]  /*10c20*/  IMAD R19, R18, 0x8, R17 ;  /* 0x0000000812137824 */ /* 0x000fe200078e0211 */
[----:B------:R-:W-:Y:S03]  /*10c30*/  BSSY B0, `(.L_x_5802) ;  /* 0x0000003000007945 */ /* 0x000fe60003800000 */
[----:B------:R-:W0:Y:S02]  /*10c40*/  SYNCS.PHASECHK.TRANS64.TRYWAIT P0, [R19+URZ+0x32440], R0 ;  /* 0x03244000130075a7 */ /* 0x000e24000800017f */
[----:B0-----:R-:W-:Y:S05]  /*10c50*/  @!P0 BRA `(.L_x_5803) ;  /* 0x0000004c00988947 */ /* 0x001fea0003800000 */
.L_x_5874:
[----:B------:R-:W-:Y:S05]  /*10c60*/  BSYNC B0 ;  /* 0x0000000000007941 */ /* 0x000fea0003800000 */
.L_x_5802:
        /* <DEDUP_REMOVED lines=87> */
.L_x_5888:
        /* <DEDUP_REMOVED lines=10> */
.L_x_5805:
        /* <DEDUP_REMOVED lines=10> */
.L_x_5806:
[----:B------:R1:W5:Y:S01]  /*11320*/  LDL.LU R0, [R1+0x8] ;  /* 0x0000080001007983 */ /* 0x0003620000300800 */
[----:B------:R-:W-:Y:S01]  /*11330*/  LOP3.LUT P0, RZ, R16, 0x40, RZ, 0xc0, !PT ;  /* 0x0000004010ff7812 */ /* 0x000fe2000780c0ff */
[----:B------:R1:W-:-:S12]  /*11340*/  SYNCS.ARRIVE.TRANS64.A1T0 RZ, [R19+URZ+0x32430], RZ ;  /* 0x032430ff13ff79a7 */ /* 0x0003d8000810003f */
[----:B------:R-:W-:Y:S05]  /*11350*/  WARPSYNC.ALL ;  /* 0x0000000000007948 */ /* 0x000fea0003800000 */
[----:B0-----:R-:W-:Y:S01]  /*11360*/  SEL R2, R34, RZ, !P0 ;  /* 0x000000ff22027207 */ /* 0x001fe20004000000 */
[----:B------:R-:W-:Y:S04]  /*11370*/  BSSY B6, `(.L_x_5807) ;  /* 0x000001a000067945 */ /* 0x000fe80003800000 */
[----:B------:R0:W-:Y:S01]  /*11380*/  STL [R1], R2 ;  /* 0x0000000201007387 */ /* 0x0001e20000100800 */
[----:B------:R-:W-:Y:S01]  /*11390*/  BAR.SYNC.DEFER_BLOCKING 0x8, 0x180 ;  /* 0x0206000000007b1d */ /* 0x000fe20000010000 */
[----:B-----5:R-:W-:Y:S01]  /*113a0*/  SEL R34, R0, RZ, !P0 ;  /* 0x000000ff00227207 */ /* 0x020fe20004000000 */
[----:B------:R-:W-:-:S04]  /*113b0*/  VIADD R0, R17, 0x18400 ;  /* 0x0001840011007836 */ /* 0x000fc80000000000 */
[----:B------:R0:W-:Y:S01]  /*113c0*/  STL [R1+0xc], R34 ;  /* 0x00000c2201007387 */ /* 0x0001e20000100800 */
[----:B------:R-:W-:Y:S02]  /*113d0*/  LOP3.LUT P0, RZ, R0, 0x3ff, RZ, 0xc0, !PT ;  /* 0x000003ff00ff7812 */ /* 0x000fe4000780c0ff */
[----:B------:R-:W-:-:S05]  /*113e0*/  SHF.R.S32.HI R0, RZ, 0x1f, R35 ;  /* 0x0000001fff007819 */ /* 0x000fca0000011423 */
[----:B------:R0:W-:Y:S06]  /*113f0*/  STL [R1+0x8], R0 ;  /* 0x0000080001007387 */ /* 0x0001ec0000100800 */
        /* <DEDUP_REMOVED lines=17> */
.L_x_5808:
[----:B------:R-:W-:Y:S05]  /*11510*/  BSYNC B6 ;  /* 0x0000000000067941 */ /* 0x000fea0003800000 */
.L_x_5807:
[----:B------:R-:W2:Y:S01]  /*11520*/  LDL R4, [R1+0x8] ;  /* 0x0000080001047983 */ /* 0x000ea20000100800 */
[----:B0-----:R-:W0:Y:S01]  /*11530*/  S2R R2, SR_TID.X ;  /* 0x0000000000027919 */ /* 0x001e220000002100 */
[----:B------:R-:W-:Y:S01]  /*11540*/  IMAD.MOV.U32 R21, RZ, RZ, R34 ;  /* 0x000000ffff157224 */ /* 0x000fe200078e0022 */
[----:B------:R-:W-:Y:S01]  /*11550*/  ULDC.64 UR4, c[0x0][0x298] ;  /* 0x0000a60000047ab9 */ /* 0x000fe20000000a00 */
[----:B------:R-:W3:Y:S01]  /*11560*/  LDC R5, c[0x0][0x448] ;  /* 0x00011200ff057b82 */ /* 0x000ee20000000800 */
[----:B------:R-:W4:Y:S01]  /*11570*/  LDL R20, [R1] ;  /* 0x0000000001147983 */ /* 0x000f220000100800 */
[----:B------:R-:W5:Y:S01]  /*11580*/  S2R R34, SR_TID.X ;  /* 0x0000000000227919 */ /* 0x000f620000002100 */
[----:B0-----:R-:W-:-:S04]  /*11590*/  LOP3.LUT R2, R2, 0x7f, RZ, 0xc0, !PT ;  /* 0x0000007f02027812 */ /* 0x001fc800078ec0ff */
[----:B------:R-:W-:Y:S02]  /*115a0*/  SHF.R.U32.HI R0, RZ, 0x3, R2 ;  /* 0x00000003ff007819 */ /* 0x000fe40000011602 */
[----:B------:R-:W0:Y:S02]  /*115b0*/  LDC R2, c[0x0][0x448] ;  /* 0x00011200ff027b82 */ /* 0x000e240000000800 */
[----:B0-----:R-:W-:Y:S01]  /*115c0*/  ISETP.NE.AND P6, PT, R2, 0x1, PT ;  /* 0x000000010200780c */ /* 0x001fe20003fc5270 */
[----:B-----5:R-:W-:-:S12]  /*115d0*/  IMAD.SHL.U32 R34, R34, 0x10, RZ ;  /* 0x0000001022227824 */ /* 0x020fd800078e00ff */
[----:B------:R-:W0:Y:S08]  /*115e0*/  @P6 LDC R3, c[0x0][0x44c] ;  /* 0x00011300ff036b82 */ /* 0x000e300000000800 */
[----:B------:R-:W5:Y:S01]  /*115f0*/  @P6 LDC R2, c[0x0][0x450] ;  /* 0x00011400ff026b82 */ /* 0x000f620000000800 */
[----:B------:R-:W-:-:S05]  /*11600*/  LOP3.LUT R34, R0, 0x70, R34, 0xf8, !PT ;  /* 0x0000007000227812 */ /* 0x000fca00078ef822 */
[----:B------:R-:W-:-:S04]  /*11610*/  IMAD R34, R25, 0x80, R34 ;  /* 0x0000008019227824 */ /* 0x000fc800078e0222 */
[----:B------:R-:W-:Y:S02]  /*11620*/  IMAD.MOV.U32 R0, RZ, RZ, R34 ;  /* 0x000000ffff007224 */ /* 0x000fe400078e0022 */
[----:B0-----:R-:W-:-:S05]  /*11630*/  @P6 IMAD.HI.U32 R3, R34, R3, RZ ;  /* 0x0000000322036227 */ /* 0x001fca00078e00ff */
[----:B-----5:R-:W-:Y:S01]  /*11640*/  @P6 SHF.R.U32.HI R0, RZ, R2, R3 ;  /* 0x00000002ff006219 */ /* 0x020fe20000011603 */
[----:B------:R-:W-:-:S04]  /*11650*/  IMAD.WIDE.U32 R2, R35, UR4, RZ ;  /* 0x0000000423027c25 */ /* 0x000fc8000f8e00ff */
[----:B--2---:R-:W-:-:S04]  /*11660*/  IMAD R4, R4, UR4, RZ ;  /* 0x0000000404047c24 */ /* 0x004fc8000f8e02ff */
[----:B------:R-:W-:Y:S01]  /*11670*/  IMAD R4, R35, UR5, R4 ;  /* 0x0000000523047c24 */ /* 0x000fe2000f8e0204 */
[----:B------:R-:W-:-:S03]  /*11680*/  ULDC.64 UR4, c[0x0][0x2d8] ;  /* 0x0000b60000047ab9 */ /* 0x000fc60000000a00 */
[----:B------:R-:W-:Y:S02]  /*11690*/  IMAD.IADD R3, R3, 0x1, R4 ;  /* 0x0000000103037824 */ /* 0x000fe400078e0204 */
[----:B------:R-:W-:-:S04]  /*116a0*/  IMAD.WIDE.U32 R2, R26, UR4, R2 ;  /* 0x000000041a027c25 */ /* 0x000fc8000f8e0002 */
[----:B------:R-:W-:Y:S01]  /*116b0*/  IMAD R3, R26, UR5, R3 ;  /* 0x000000051a037c24 */ /* 0x000fe2000f8e0203 */
[----:B------:R-:W-:Y:S02]  /*116c0*/  ULDC.64 UR4, c[0x0][0x2e0] ;  /* 0x0000b80000047ab9 */ /* 0x000fe40000000a00 */
[----:B------:R-:W-:Y:S02]  /*116d0*/  IMAD R4, R21, UR4, RZ ;  /* 0x0000000415047c24 */ /* 0x000fe4000f8e02ff */
[----:B----4-:R-:W-:-:S04]  /*116e0*/  IMAD.WIDE.U32 R2, R20, UR4, R2 ;  /* 0x0000000414027c25 */ /* 0x010fc8000f8e0002 */
[----:B------:R-:W-:Y:S01]  /*116f0*/  IMAD R4, R20, UR5, R4 ;  /* 0x0000000514047c24 */ /* 0x000fe2000f8e0204 */
[----:B------:R-:W-:Y:S01]  /*11700*/  ULDC.64 UR4, c[0x0][0x2d0] ;  /* 0x0000b40000047ab9 */ /* 0x000fe20000000a00 */
[----:B------:R-:W0:Y:S02]  /*11710*/  S2R R20, SR_TID.X ;  /* 0x0000000000147919 */ /* 0x000e240000002100 */
[----:B------:R-:W-:Y:S01]  /*11720*/  IMAD.IADD R3, R3, 0x1, R4 ;  /* 0x0000000103037824 */ /* 0x000fe200078e0204 */
[----:B------:R-:W-:Y:S01]  /*11730*/  SHF.R.S32.HI R4, RZ, 0x1f, R0 ;  /* 0x0000001fff047819 */ /* 0x000fe20000011400 */
[----:B------:R-:W2:Y:S04]  /*11740*/  S2R R21, SR_TID.X ;  /* 0x0000000000157919 */ /* 0x000ea80000002100 */
[----:B------:R-:W-:-:S02]  /*11750*/  IMAD R4, R4, UR4, RZ ;  /* 0x0000000404047c24 */ /* 0x000fc4000f8e02ff */
[----:B------:R-:W-:-:S04]  /*11760*/  IMAD.WIDE.U32 R2, R0, UR4, R2 ;  /* 0x0000000400027c25 */ /* 0x000fc8000f8e0002 */
[----:B------:R-:W-:Y:S01]  /*11770*/  IMAD R4, R0, UR5, R4 ;  /* 0x0000000500047c24 */ /* 0x000fe2000f8e0204 */
[----:B------:R-:W-:Y:S01]  /*11780*/  ULDC.64 UR4, c[0x0][0x2c8] ;  /* 0x0000b20000047ab9 */ /* 0x000fe20000000a00 */
[----:B------:R-:W-:-:S04]  /*11790*/  IMAD.MOV R0, RZ, RZ, -R0 ;  /* 0x000000ffff007224 */ /* 0x000fc800078e0a00 */
[----:B---3--:R-:W-:Y:S02]  /*117a0*/  IMAD R0, R5, R0, R34 ;  /* 0x0000000005007224 */ /* 0x008fe400078e0222 */
[----:B------:R-:W-:-:S03]  /*117b0*/  IMAD.IADD R3, R3, 0x1, R4 ;  /* 0x0000000103037824 */ /* 0x000fc600078e0204 */
[----:B------:R-:W-:Y:S01]  /*117c0*/  SHF.R.S32.HI R4, RZ, 0x1f, R0 ;  /* 0x0000001fff047819 */ /* 0x000fe20000011400 */
[----:B------:R-:W-:-:S04]  /*117d0*/  IMAD.WIDE.U32 R2, R0, UR4, R2 ;  /* 0x0000000400027c25 */ /* 0x000fc8000f8e0002 */
[----:B------:R-:W-:-:S04]  /*117e0*/  IMAD R4, R4, UR4, RZ ;  /* 0x0000000404047c24 */ /* 0x000fc8000f8e02ff */
[----:B------:R-:W-:Y:S01]  /*117f0*/  IMAD R4, R0, UR5, R4 ;  /* 0x0000000500047c24 */ /* 0x000fe2000f8e0204 */
[----:B------:R-:W-:Y:S01]  /*11800*/  ULDC.64 UR4, c[0x0][0x280] ;  /* 0x0000a00000047ab9 */ /* 0x000fe20000000a00 */
[----:B0-----:R-:W-:Y:S01]  /*11810*/  IMAD.SHL.U32 R20, R20, 0x8, RZ ;  /* 0x0000000814147824 */ /* 0x001fe200078e00ff */
[----:B------:R-:W-:Y:S01]  /*11820*/  LEA R0, P0, R2, UR4, 0x1 ;  /* 0x0000000402007c11 */ /* 0x000fe2000f8008ff */
[----:B------:R-:W-:Y:S01]  /*11830*/  IMAD.IADD R4, R3, 0x1, R4 ;  /* 0x0000000103047824 */ /* 0x000fe200078e0204 */
[----:B------:R-:W-:Y:S02]  /*11840*/  ULDC UR4, c[0x0][0x2b8] ;  /* 0x0000ae0000047ab9 */ /* 0x000fe40000000800 */
[----:B------:R-:W-:Y:S02]  /*11850*/  LOP3.LUT R20, R20, 0x38, RZ, 0xc0, !PT ;  /* 0x0000003814147812 */ /* 0x000fe400078ec0ff */
[----:B------:R-:W-:Y:S01]  /*11860*/  LEA.HI.X R4, R2, UR5, R4, 0x1, P0 ;  /* 0x0000000502047c11 */ /* 0x000fe200080f0c04 */
[----:B------:R-:W-:Y:S01]  /*11870*/  UMOV UR5, 0xffffffff ;  /* 0xffffffff00057882 */ /* 0x000fe20000000000 */
[----:B--2---:R-:W-:-:S02]  /*11880*/  LOP3.LUT R21, R21, 0x7f, RZ, 0xc0, !PT ;  /* 0x0000007f15157812 */ /* 0x004fc400078ec0ff */
[----:B------:R-:W-:Y:S02]  /*11890*/  ISETP.GE.AND P0, PT, R20, UR4, PT ;  /* 0x0000000414007c0c */ /* 0x000fe4000bf06270 */
[----:B------:R-:W-:Y:S01]  /*118a0*/  SHF.R.U32.HI R21, RZ, 0x3, R21 ;  /* 0x00000003ff157819 */ /* 0x000fe20000011615 */
[----:B------:R-:W-:Y:S10]  /*118b0*/  BRA.DIV UR5, `(.L_x_5809) ;  /* 0x0000004a05947947 */ /* 0x000ff4000b800000 */
[----:B------:R-:W2:Y:S01]  /*118c0*/  LDL.LU R2, [R1+0x4] ;  /* 0x0000040001027983 */ /* 0x000ea20000300800 */
[----:B------:R-:W-:Y:S01]  /*118d0*/  IMAD R25, R25, 0x80, R21 ;  /* 0x0000008019197824 */ /* 0x000fe200078e0215 */
[----:B------:R-:W-:Y:S02]  /*118e0*/  LOP3.LUT R16, R16, 0xffffdfff, RZ, 0xc0, !PT ;  /* 0xffffdfff10107812 */ /* 0x000fe400078ec0ff */
[----:B------:R-:W0:Y:S01]  /*118f0*/  SHFL.IDX PT, R9, R0, RZ, 0x181f ;  /* 0x00181fff00097589 */ /* 0x000e2200000e0000 */
[----:B------:R-:W-:-:S03]  /*11900*/  VIADD R7, R25, 0x10 ;  /* 0x0000001019077836 */ /* 0x000fc60000000000 */
[----:B------:R-:W3:Y:S04]  /*11910*/  SHFL.IDX PT, R3, R4, RZ, 0x181f ;  /* 0x00181fff04037589 */ /* 0x000ee800000e0000 */
[----:B------:R-:W4:Y:S04]  /*11920*/  SHFL.IDX PT, R6, R0, 0x1, 0x181f ;  /* 0x00381f0000067f89 */ /* 0x000f2800000e0000 */
[----:B------:R-:W-:Y:S04]  /*11930*/  SHFL.IDX PT, R10, R0, 0x2, 0x181f ;  /* 0x00581f00000a7f89 */ /* 0x000fe800000e0000 */
[----:B------:R-:W-:Y:S01]  /*11940*/  SHFL.IDX PT, R11, R0, 0x3, 0x181f ;  /* 0x00781f00000b7f89 */ /* 0x000fe200000e0000 */
[----:B--2---:R-:W-:-:S03]  /*11950*/  IMAD R5, R2, R5, RZ ;  /* 0x0000000502057224 */ /* 0x004fc600078e02ff */
[----:B------:R-:W2:Y:S02]  /*11960*/  SHFL.IDX PT, R2, R4, 0x1, 0x181f ;  /* 0x00381f0004027f89 */ /* 0x000ea400000e0000 */
[-C--:B------:R-:W-:Y:S02]  /*11970*/  ISETP.GE.AND P6, PT, R25, R5.reuse, PT ;  /* 0x000000051900720c */ /* 0x080fe40003fc6270 */
[----:B------:R-:W-:Y:S01]  /*11980*/  ISETP.GE.AND P5, PT, R7, R5, PT ;  /* 0x000000050700720c */ /* 0x000fe20003fa6270 */
[----:B------:R-:W-:-:S05]  /*11990*/  VIADD R7, R25, 0x20 ;  /* 0x0000002019077836 */ /* 0x000fca0000000000 */
[----:B------:R-:W-:-:S05]  /*119a0*/  ISETP.GE.AND P3, PT, R7, R5, PT ;  /* 0x000000050700720c */ /* 0x000fca0003f66270 */
[----:B0-----:R-:W-:Y:S02]  /*119b0*/  @!P6 LEA R9, P1, R20, R9, 0x1 ;  /* 0x000000091409e211 */ /* 0x001fe400078208ff */
[----:B------:R-:W-:-:S03]  /*119c0*/  @P6 LOP3.LUT R16, R16, 0x2000, RZ, 0xfc, !PT ;  /* 0x0000200010106812 */ /* 0x000fc600078efcff */
[----:B---3--:R-:W-:Y:S01]  /*119d0*/  @!P6 IMAD.X R3, RZ, RZ, R3, P1 ;  /* 0x000000ffff03e224 */ /* 0x008fe200008e0603 */
[----:B----4-:R-:W-:Y:S02]  /*119e0*/  @!P5 LEA R6, P1, R20, R6, 0x1 ;  /* 0x000000061406d211 */ /* 0x010fe400078208ff */
[----:B------:R-:W-:-:S03]  /*119f0*/  LOP3.LUT R16, R16, 0xffffefff, RZ, 0xc0, !PT ;  /* 0xffffefff10107812 */ /* 0x000fc600078ec0ff */
[----:B--2---:R-:W-:Y:S01]  /*11a00*/  @!P5 IMAD.X R8, RZ, RZ, R2, P1 ;  /* 0x000000ffff08d224 */ /* 0x004fe200008e0602 */
[----:B------:R-:W-:Y:S01]  /*11a10*/  @!P3 LEA R10, P1, R20, R10, 0x1 ;  /* 0x0000000a140ab211 */ /* 0x000fe200078208ff */
[----:B------:R-:W0:Y:S01]  /*11a20*/  SHFL.IDX PT, R2, R4, 0x2, 0x181f ;  /* 0x00581f0004027f89 */ /* 0x000e2200000e0000 */
[----:B------:R-:W-:-:S04]  /*11a30*/  @P5 LOP3.LUT R16, R16, 0x1000, RZ, 0xfc, !PT ;  /* 0x0000100010105812 */ /* 0x000fc800078efcff */
[----:B------:R-:W-:-:S04]  /*11a40*/  LOP3.LUT R16, R16, 0xfffff7ff, RZ, 0xc0, !PT ;  /* 0xfffff7ff10107812 */ /* 0x000fc800078ec0ff */
[----:B------:R-:W-:-:S04]  /*11a50*/  @P3 LOP3.LUT R16, R16, 0x800, RZ, 0xfc, !PT ;  /* 0x0000080010103812 */ /* 0x000fc800078efcff */
[----:B------:R-:W-:Y:S01]  /*11a60*/  LOP3.LUT R16, R16, 0xfffffdff, RZ, 0xc0, !PT ;  /* 0xfffffdff10107812 */ /* 0x000fe200078ec0ff */
[----:B0-----:R-:W-:Y:S02]  /*11a70*/  @!P3 IMAD.X R7, RZ, RZ, R2, P1 ;  /* 0x000000ffff07b224 */ /* 0x001fe400008e0602 */
[----:B------:R-:W-:-:S05]  /*11a80*/  VIADD R2, R25, 0x30 ;  /* 0x0000003019027836 */ /* 0x000fca0000000000 */
[----:B------:R-:W-:Y:S01]  /*11a90*/  ISETP.GE.AND P2, PT, R2, R5, PT ;  /* 0x000000050200720c */ /* 0x000fe20003f46270 */
[----:B------:R-:W-:-:S05]  /*11aa0*/  VIADD R2, R25, 0x40 ;  /* 0x0000004019027836 */ /* 0x000fca0000000000 */
[----:B------:R-:W-:Y:S02]  /*11ab0*/  ISETP.GE.AND P4, PT, R2, R5, PT ;  /* 0x000000050200720c */ /* 0x000fe40003f86270 */
[----:B------:R-:W0:Y:S05]  /*11ac0*/  SHFL.IDX PT, R2, R4, 0x3, 0x181f ;  /* 0x00781f0004027f89 */ /* 0x000e2a00000e0000 */
[----:B------:R-:W-:Y:S02]  /*11ad0*/  @!P2 LEA R13, P1, R20, R11, 0x1 ;  /* 0x0000000b140da211 */ /* 0x000fe400078208ff */
[----:B------:R-:W2:Y:S01]  /*11ae0*/  SHFL.IDX PT, R11, R0, 0x4, 0x181f ;  /* 0x00981f00000b7f89 */ /* 0x000ea200000e0000 */
[----:B------:R-:W-:-:S04]  /*11af0*/  @P2 LOP3.LUT R16, R16, 0x200, RZ, 0xfc, !PT ;  /* 0x0000020010102812 */ /* 0x000fc800078efcff */
[----:B------:R-:W-:-:S04]  /*11b00*/  LOP3.LUT R16, R16, 0xfffffeff, RZ, 0xc0, !PT ;  /* 0xfffffeff10107812 */ /* 0x000fc800078ec0ff */
[----:B------:R-:W-:-:S04]  /*11b10*/  @P4 LOP3.LUT R16, R16, 0x100, RZ, 0xfc, !PT ;  /* 0x0000010010104812 */ /* 0x000fc800078efcff */
[----:B------:R-:W-:Y:S01]  /*11b20*/  LOP3.LUT R16, R16, 0xffffff7f, RZ, 0xc0, !PT ;  /* 0xffffff7f10107812 */ /* 0x000fe200078ec0ff */
[----:B0-----:R-:W-:Y:S02]  /*11b30*/  @!P2 IMAD.X R12, RZ, RZ, R2, P1 ;  /* 0x000000ffff0ca224 */ /* 0x001fe400008e0602 */
[----:B------:R-:W0:Y:S01]  /*11b40*/  SHFL.IDX PT, R2, R4, 0x4, 0x181f ;  /* 0x00981f0004027f89 */ /* 0x000e2200000e0000 */
[----:B--2---:R-:W-:-:S05]  /*11b50*/  @!P4 LEA R14, P1, R20, R11, 0x1 ;  /* 0x0000000b140ec211 */ /* 0x004fca00078208ff */
[----:B0-----:R-:W-:Y:S02]  /*11b60*/  @!P4 IMAD.X R11, RZ, RZ, R2, P1 ;  /* 0x000000ffff0bc224 */ /* 0x001fe400008e0602 */
[----:B------:R-:W-:-:S05]  /*11b70*/  @!P6 IMAD.MOV.U32 R2, RZ, RZ, R9 ;  /* 0x000000ffff02e224 */ /* 0x000fca00078e0009 */
[----:B------:R0:W-:Y:S02]  /*11b80*/  @!P6 LDGSTS.E.BYPASS.LTC128B.128 [R23+0x18400], desc[UR36][R2.64], !P0 ;  /* 0x184000000217efae */ /* 0x0001e4000c101d64 */
[----:B0-----:R-:W-:Y:S02]  /*11b90*/  @!P5 IMAD.MOV.U32 R2, RZ, RZ, R6 ;  /* 0x000000ffff02d224 */ /* 0x001fe400078e0006 */
[----:B------:R-:W-:Y:S01]  /*11ba0*/  @!P5 IMAD.MOV.U32 R3, RZ, RZ, R8 ;  /* 0x000000ffff03d224 */ /* 0x000fe200078e0008 */
[----:B------:R-:W-:Y:S04]  /*11bb0*/  SHFL.IDX PT, R6, R0, 0x6, 0x181f ;  /* 0x00d81f0000067f89 */ /* 0x000fe800000e0000 */
[----:B------:R0:W-:Y:S04]  /*11bc0*/  @!P5 LDGSTS.E.BYPASS.LTC128B.128 [R23+0x18c00], desc[UR36][R2.64], !P0 ;  /* 0x18c000000217dfae */ /* 0x0001e8000c101d64 */
[----:B------:R-:W2:Y:S04]  /*11bd0*/  SHFL.IDX PT, R8, R0, 0x5, 0x181f ;  /* 0x00b81f0000087f89 */ /* 0x000ea800000e0000 */
[----:B------:R-:W-:Y:S01]  /*11be0*/  SHFL.IDX PT, R0, R0, 0x7, 0x181f ;  /* 0x00f81f0000007f89 */ /* 0x000fe200000e0000 */
[----:B0-----:R-:W-:-:S02]  /*11bf0*/  @!P3 IMAD.MOV.U32 R2, RZ, RZ, R10 ;  /* 0x000000ffff02b224 */ /* 0x001fc400078e000a */
[----:B------:R-:W-:Y:S02]  /*11c00*/  @!P3 IMAD.MOV.U32 R3, RZ, RZ, R7 ;  /* 0x000000ffff03b224 */ /* 0x000fe400078e0007 */
[----:B------:R-:W0:Y:S04]  /*11c10*/  SHFL.IDX PT, R7, R4, 0x5, 0x181f ;  /* 0x00b81f0004077f89 */ /* 0x000e2800000e0000 */
[----:B------:R3:W-:Y:S02]  /*11c20*/  @!P3 LDGSTS.E.BYPASS.LTC128B.128 [R23+0x19400], desc[UR36][R2.64], !P0 ;  /* 0x194000000217bfae */ /* 0x0007e4000c101d64 */
[----:B---3--:R-:W-:Y:S02]  /*11c30*/  VIADD R2, R25, 0x50 ;  /* 0x0000005019027836 */ /* 0x008fe40000000000 */
[----:B------:R-:W-:-:S03]  /*11c40*/  @!P2 IMAD.MOV.U32 R3, RZ, RZ, R12 ;  /* 0x000000ffff03a224 */ /* 0x000fc600078e000c */
[----:B------:R-:W-:Y:S01]  /*11c50*/  ISETP.GE.AND P3, PT, R2, R5, PT ;  /* 0x000000050200720c */ /* 0x000fe20003f66270 */
[----:B------:R-:W-:-:S05]  /*11c60*/  @!P2 IMAD.MOV.U32 R2, RZ, RZ, R13 ;  /* 0x000000ffff02a224 */ /* 0x000fca00078e000d */
[----:B------:R3:W-:Y:S07]  /*11c70*/  @!P2 LDGSTS.E.BYPASS.LTC128B.128 [R23+0x19c00], desc[UR36][R2.64], !P0 ;  /* 0x19c000000217afae */ /* 0x0007ee000c101d64 */
[----:B--2---:R-:W-:Y:S02]  /*11c80*/  @!P3 LEA R8, P1, R20, R8, 0x1 ;  /* 0x000000081408b211 */ /* 0x004fe400078208ff */
[----:B------:R-:W-:Y:S01]  /*11c90*/  @P3 LOP3.LUT R16, R16, 0x80, RZ, 0xfc, !PT ;  /* 0x0000008010103812 */ /* 0x000fe200078efcff */
[----:B---3--:R-:W2:Y:S01]  /*11ca0*/  SHFL.IDX PT, R2, R4, 0x6, 0x181f ;  /* 0x00d81f0004027f89 */ /* 0x008ea200000e0000 */
[----:B------:R-:W-:-:S02]  /*11cb0*/  VIADD R3, R25, 0x60 ;  /* 0x0000006019037836 */ /* 0x000fc40000000000 */
[----:B------:R-:W-:Y:S01]  /*11cc0*/  LOP3.LUT R16, R16, 0xffffffbf, RZ, 0xc0, !PT ;  /* 0xffffffbf10107812 */ /* 0x000fe200078ec0ff */
[----:B0-----:R-:W-:Y:S01]  /*11cd0*/  @!P3 IMAD.X R7, RZ, RZ, R7, P1 ;  /* 0x000000ffff07b224 */ /* 0x001fe200008e0607 */
[----:B------:R-:W0:Y:S01]  /*11ce0*/  SHFL.IDX PT, R4, R4, 0x7, 0x181f ;  /* 0x00f81f0004047f89 */ /* 0x000e2200000e0000 */
[----:B------:R-:W-:Y:S01]  /*11cf0*/  ISETP.GE.AND P2, PT, R3, R5, PT ;  /* 0x000000050300720c */ /* 0x000fe20003f46270 */
[----:B------:R-:W-:-:S12]  /*11d00*/  @!P4 IMAD.MOV.U32 R3, RZ, RZ, R11 ;  /* 0x000000ffff03c224 */ /* 0x000fd800078e000b */
[----:B------:R-:W-:Y:S02]  /*11d10*/  @!P2 LEA R6, P1, R20, R6, 0x1 ;  /* 0x000000061406a211 */ /* 0x000fe400078208ff */
[----:B------:R-:W-:-:S03]  /*11d20*/  @P2 LOP3.LUT R16, R16, 0x40, RZ, 0xfc, !PT ;  /* 0x0000004010102812 */ /* 0x000fc600078efcff */
[----:B--2---:R-:W-:Y:S02]  /*11d30*/  @!P2 IMAD.X R9, RZ, RZ, R2, P1 ;  /* 0x000000ffff09a224 */ /* 0x004fe400008e0602 */
[----:B------:R-:W-:-:S05]  /*11d40*/  @!P4 IMAD.MOV.U32 R2, RZ, RZ, R14 ;  /* 0x000000ffff02c224 */ /* 0x000fca00078e000e */
[----:B------:R2:W-:Y:S02]  /*11d50*/  @!P4 LDGSTS.E.BYPASS.LTC128B.128 [R23+0x1a400], desc[UR36][R2.64], !P0 ;  /* 0x1a4000000217cfae */ /* 0x0005e4000c101d64 */
[----:B--2---:R-:W-:Y:S02]  /*11d60*/  @!P3 IMAD.MOV.U32 R2, RZ, RZ, R8 ;  /* 0x000000ffff02b224 */ /* 0x004fe400078e0008 */
[----:B------:R-:W-:-:S05]  /*11d70*/  @!P3 IMAD.MOV.U32 R3, RZ, RZ, R7 ;  /* 0x000000ffff03b224 */ /* 0x000fca00078e0007 */
[----:B------:R2:W-:Y:S02]  /*11d80*/  @!P3 LDGSTS.E.BYPASS.LTC128B.128 [R23+0x1ac00], desc[UR36][R2.64], !P0 ;  /* 0x1ac000000217bfae */ /* 0x0005e4000c101d64 */
[----:B--2---:R-:W-:Y:S02]  /*11d90*/  @!P2 IMAD.MOV.U32 R2, RZ, RZ, R6 ;  /* 0x000000ffff02a224 */ /* 0x004fe400078e0006 */
[----:B------:R-:W-:-:S05]  /*11da0*/  @!P2 IMAD.MOV.U32 R3, RZ, RZ, R9 ;  /* 0x000000ffff03a224 */ /* 0x000fca00078e0009 */
[----:B0-----:R2:W-:Y:S02]  /*11db0*/  @!P2 LDGSTS.E.BYPASS.LTC128B.128 [R23+0x1b400], desc[UR36][R2.64], !P0 ;  /* 0x1b4000000217afae */ /* 0x0015e4000c101d64 */
.L_x_5905:
[----:B------:R-:W-:Y:S01]  /*11dc0*/  VIADD R25, R25, 0x70 ;  /* 0x0000007019197836 */ /* 0x000fe20000000000 */
[----:B------:R-:W-:-:S04]  /*11dd0*/  LOP3.LUT R16, R16, 0xffffbfff, RZ, 0xc0, !PT ;  /* 0xffffbfff10107812 */ /* 0x000fc800078ec0ff */
[----:B------:R-:W-:-:S13]  /*11de0*/  ISETP.GE.AND P2, PT, R25, R5, PT ;  /* 0x000000051900720c */ /* 0x000fda0003f46270 */
[----:B--2---:R-:W-:Y:S02]  /*11df0*/  @!P2 LEA R2, P1, R20, R0, 0x1 ;  /* 0x000000001402a211 */ /* 0x004fe400078208ff */
        /* <DEDUP_REMOVED lines=8> */
.L_x_5810:
        /* <DEDUP_REMOVED lines=11> */
[----:B--2---:R-:W-:Y:S05]  /*11f30*/  @!P0 BRA `(.L_x_5812) ;  /* 0x0000000000408947 */ /* 0x004fea0003800000 */
        /* <DEDUP_REMOVED lines=16> */
.L_x_5812:
[----:B------:R-:W-:Y:S05]  /*12040*/  BSYNC B6 ;  /* 0x0000000000067941 */ /* 0x000fea0003800000 */
.L_x_5811:
[----:B------:R-:W2:Y:S01]  /*12050*/  LDL.LU R25, [R1+0x8] ;  /* 0x0000080001197983 */ /* 0x000ea20000300800 */
[----:B0-----:R-:W0:Y:S01]  /*12060*/  LDC R2, c[0x0][0x448] ;  /* 0x00011200ff027b82 */ /* 0x001e220000000800 */
[----:B------:R-:W-:Y:S02]  /*12070*/  ULDC.64 UR4, c[0x0][0x398] ;  /* 0x0000e60000047ab9 */ /* 0x000fe40000000a00 */
[----:B------:R-:W3:Y:S04]  /*12080*/  LDL.LU R21, [R1+0xc] ;  /* 0x00000c0001157983 */ /* 0x000ee80000300800 */
[----:B------:R-:W4:Y:S01]  /*12090*/  LDL.LU R20, [R1] ;  /* 0x0000000001147983 */ /* 0x000f220000300800 */
[----:B0-----:R-:W-:-:S13]  /*120a0*/  ISETP.NE.AND P6, PT, R2, 0x1, PT ;  /* 0x000000010200780c */ /* 0x001fda0003fc5270 */
[----:B------:R-:W0:Y:S08]  /*120b0*/  @P6 LDC R3, c[0x0][0x44c] ;  /* 0x00011300ff036b82 */ /* 0x000e300000000800 */
[----:B------:R-:W5:Y:S01]  /*120c0*/  @P6 LDC R2, c[0x0][0x450] ;  /* 0x00011400ff026b82 */ /* 0x000f620000000800 */
[----:B------:R-:W-:Y:S02]  /*120d0*/  IMAD.MOV.U32 R0, RZ, RZ, R34 ;  /* 0x000000ffff007224 */ /* 0x000fe400078e0022 */
[----:B0-----:R-:W-:-:S05]  /*120e0*/  @P6 IMAD.HI.U32 R3, R34, R3, RZ ;  /* 0x0000000322036227 */ /* 0x001fca00078e00ff */
[----:B-----5:R-:W-:Y:S01]  /*120f0*/  @P6 SHF.R.U32.HI R0, RZ, R2, R3 ;  /* 0x00000002ff006219 */ /* 0x020fe20000011603 */
        /* <DEDUP_REMOVED lines=15> */
[----:B------:R-:W-:Y:S02]  /*121f0*/  IMAD R4, R20, UR5, R4 ;  /* 0x0000000514047c24 */ /* 0x000fe4000f8e0204 */
[----:B------:R-:W0:Y:S02]  /*12200*/  S2R R20, SR_TID.X ;  /* 0x0000000000147919 */ /* 0x000e240000002100 */
        /* <DEDUP_REMOVED lines=14> */
[----:B0-----:R-:W-:Y:S02]  /*122f0*/  IMAD.SHL.U32 R20, R20, 0x8, RZ ;  /* 0x0000000814147824 */ /* 0x001fe400078e00ff */
[----:B------:R-:W-:Y:S01]  /*12300*/  IMAD.IADD R3, R3, 0x1, R0 ;  /* 0x0000000103037824 */ /* 0x000fe200078e0200 */
[----:B------:R-:W-:Y:S01]  /*12310*/  LEA R0, P0, R2, UR4, 0x1 ;  /* 0x0000000402007c11 */ /* 0x000fe2000f8008ff */
[----:B------:R-:W-:Y:S01]  /*12320*/  ULDC UR4, c[0x0][0x3b8] ;  /* 0x0000ee0000047ab9 */ /* 0x000fe20000000800 */
[----:B------:R-:W-:Y:S02]  /*12330*/  LOP3.LUT R20, R20, 0x38, RZ, 0xc0, !PT ;  /* 0x0000003814147812 */ /* 0x000fe400078ec0ff */
[----:B------:R-:W-:Y:S02]  /*12340*/  LEA.HI.X R4, R2, UR5, R3, 0x1, P0 ;  /* 0x0000000502047c11 */ /* 0x000fe400080f0c03 */
[----:B------:R-:W-:-:S02]  /*12350*/  LOP3.LUT R9, R20, 0x40, RZ, 0xfc, !PT ;  /* 0x0000004014097812 */ /* 0x000fc400078efcff */
[C---:B------:R-:W-:Y:S02]  /*12360*/  LOP3.LUT R7, R20.reuse, 0x80, RZ, 0xfc, !PT ;  /* 0x0000008014077812 */ /* 0x040fe400078efcff */
[----:B------:R-:W-:Y:S01]  /*12370*/  LOP3.LUT R6, R20, 0xc0, RZ, 0xfc, !PT ;  /* 0x000000c014067812 */ /* 0x000fe200078efcff */
        /* <DEDUP_REMOVED lines=9> */
[----:B------:R-:W2:Y:S10]  /*12410*/  SHFL.IDX PT, R2, R4, RZ, 0x181f ;  /* 0x00181fff04027589 */ /* 0x000eb400000e0000 */
[----:B0-----:R-:W-:-:S02]  /*12420*/  @!P6 LEA R5, P0, R8, R14, 0x1 ;  /* 0x0000000e0805e211 */ /* 0x001fc400078008ff */
[----:B------:R-:W0:Y:S03]  /*12430*/  SHFL.IDX PT, R14, R0, 0x1, 0x181f ;  /* 0x00381f00000e7f89 */ /* 0x000e2600000e0000 */
[----:B--2---:R-:W-:Y:S02]  /*12440*/  @!P6 IMAD.X R3, RZ, RZ, R2, P0 ;  /* 0x000000ffff03e224 */ /* 0x004fe400000e0602 */
[----:B------:R-:W-:Y:S02]  /*12450*/  @!P6 IMAD.MOV.U32 R2, RZ, RZ, R5 ;  /* 0x000000ffff02e224 */ /* 0x000fe400078e0005 */
[----:B------:R-:W2:Y:S04]  /*12460*/  SHFL.IDX PT, R5, R4, 0x1, 0x181f ;  /* 0x00381f0004057f89 */ /* 0x000ea800000e0000 */
        /* <DEDUP_REMOVED lines=8> */
[----:B--2---:R-:W-:Y:S02]  /*124f0*/  @!P5 IMAD.X R7, RZ, RZ, R5, P0 ;  /* 0x000000ffff07d224 */ /* 0x004fe400000e0605 */
[----:B------:R-:W2:Y:S01]  /*12500*/  SHFL.IDX PT, R5, R4, 0x2, 0x181f ;  /* 0x00581f0004057f89 */ /* 0x000ea200000e0000 */
[----:B---3--:R-:W-:Y:S02]  /*12510*/  @!P5 IMAD.MOV.U32 R2, RZ, RZ, R6 ;  /* 0x000000ffff02d224 */ /* 0x008fe400078e0006 */
        /* <DEDUP_REMOVED lines=16> */
[----:B--2---:R-:W-:Y:S02]  /*12620*/  @!P5 IMAD.X R7, RZ, RZ, R5, P0 ;  /* 0x000000ffff07d224 */ /* 0x004fe400000e0605 */
[----:B------:R-:W2:Y:S01]  /*12630*/  SHFL.IDX PT, R5, R4, 0x3, 0x181f ;  /* 0x00781f0004057f89 */ /* 0x000ea200000e0000 */
[----:B---3--:R-:W-:Y:S02]  /*12640*/  @!P5 IMAD.MOV.U32 R2, RZ, RZ, R6 ;  /* 0x000000ffff02d224 */ /* 0x008fe400078e0006 */
[----:B------:R-:W-:-:S05]  /*12650*/  @!P5 IMAD.MOV.U32 R3, RZ, RZ, R7 ;  /* 0x000000ffff03d224 */ /* 0x000fca00078e0007 */
[----:B------:R-:W-:Y:S04]  /*12660*/  @!P5 LDGSTS.E.BYPASS.LTC128B.128 [R23+0x23400], desc[UR36][R2.64], !P4 ;  /* 0x234000000217dfae */ /* 0x000fe8000e101d64 */
[----:B------:R-:W-:Y:S04]  /*12670*/  @!P5 LDGSTS.E.BYPASS.LTC128B.128 [R23+0x27400], desc[UR36][R2.64+0x80], !P3 ;  /* 0x274000800217dfae */ /* 0x000fe8000d901d64 */
[----:B------:R-:W-:Y:S01]  /*12680*/  @!P5 LDGSTS.E.BYPASS.LTC128B.128 [R23+0x2b400], desc[UR36][R2.64+0x100], !P2 ;  /* 0x2b4001000217dfae */ /* 0x000fe2000d101d64 */
[----:B0-----:R-:W-:-:S03]  /*12690*/  @!P6 LEA R6, P0, R8, R14, 0x1 ;  /* 0x0000000e0806e211 */ /* 0x001fc600078008ff */
[----:B------:R0:W-:Y:S01]  /*126a0*/  @!P5 LDGSTS.E.BYPASS.LTC128B.128 [R23+0x2f400], desc[UR36][R2.64+0x180], !P1 ;  /* 0x2f4001800217dfae */ /* 0x0001e2000c901d64 */
[----:B------:R-:W-:-:S03]  /*126b0*/  LOP3.LUT P5, RZ, R16, 0x100000, RZ, 0xc0, !PT ;  /* 0x0010000010ff7812 */ /* 0x000fc600078ac0ff */
[----:B------:R-:W3:Y:S01]  /*126c0*/  SHFL.IDX PT, R14, R0, 0x4, 0x181f ;  /* 0x00981f00000e7f89 */ /* 0x000ee200000e0000 */
[----:B--2---:R-:W-:-:S03]  /*126d0*/  @!P6 IMAD.X R7, RZ, RZ, R5, P0 ;  /* 0x000000ffff07e224 */ /* 0x004fc600000e0605 */
[----:B------:R-:W2:Y:S01]  /*126e0*/  SHFL.IDX PT, R5, R4, 0x4, 0x181f ;  /* 0x00981f0004057f89 */ /* 0x000ea200000e0000 */
[----:B0-----:R-:W-:Y:S02]  /*126f0*/  @!P6 IMAD.MOV.U32 R2, RZ, RZ, R6 ;  /* 0x000000ffff02e224 */ /* 0x001fe400078e0006 */
[----:B------:R-:W-:-:S05]  /*12700*/  @!P6 IMAD.MOV.U32 R3, RZ, RZ, R7 ;  /* 0x000000ffff03e224 */ /* 0x000fca00078e0007 */
[----:B------:R-:W-:Y:S04]  /*12710*/  @!P6 LDGSTS.E.BYPASS.LTC128B.128 [R23+0x23c00], desc[UR36][R2.64], !P4 ;  /* 0x23c000000217efae */ /* 0x000fe8000e101d64 */
[----:B------:R-:W-:Y:S04]  /*12720*/  @!P6 LDGSTS.E.BYPASS.LTC128B.128 [R23+0x27c00], desc[UR36][R2.64+0x80], !P3 ;  /* 0x27c000800217efae */ /* 0x000fe8000d901d64 */
[----:B------:R-:W-:Y:S01]  /*12730*/  @!P6 LDGSTS.E.BYPASS.LTC128B.128 [R23+0x2bc00], desc[UR36][R2.64+0x100], !P2 ;  /* 0x2bc001000217efae */ /* 0x000fe2000d101d64 */
[----:B---3--:R-:W-:-:S03]  /*12740*/  @!P5 LEA R6, P0, R8, R14, 0x1 ;  /* 0x0000000e0806d211 */ /* 0x008fc600078008ff */
[----:B------:R-:W0:Y:S02]  /*12750*/  SHFL.IDX PT, R14, R0, 0x5, 0x181f ;  /* 0x00b81f00000e7f89 */ /* 0x000e2400000e0000 */
[----:B--2---:R-:W-:Y:S02]  /*12760*/  @!P5 IMAD.X R7, RZ, RZ, R5, P0 ;  /* 0x000000ffff07d224 */ /* 0x004fe400000e0605 */
[----:B------:R-:W2:Y:S04]  /*12770*/  SHFL.IDX PT, R5, R4, 0x5, 0x181f ;  /* 0x00b81f0004057f89 */ /* 0x000ea800000e0000 */
[----:B------:R3:W-:Y:S01]  /*12780*/  @!P6 LDGSTS.E.BYPASS.LTC128B.128 [R23+0x2fc00], desc[UR36][R2.64+0x180], !P1 ;  /* 0x2fc001800217efae */ /* 0x0007e2000c901d64 */
[----:B------:R-:W-:Y:S01]  /*12790*/  LOP3.LUT P6, RZ, R16, 0x80000, RZ, 0xc0, !PT ;  /* 0x0008000010ff7812 */ /* 0x000fe200078cc0ff */
[----:B---3--:R-:W-:-:S02]  /*127a0*/  @!P5 IMAD.MOV.U32 R2, RZ, RZ, R6 ;  /* 0x000000ffff02d224 */ /* 0x008fc400078e0006 */
[----:B------:R-:W-:-:S10]  /*127b0*/  @!P5 IMAD.MOV.U32 R3, RZ, RZ, R7 ;  /* 0x000000ffff03d224 */ /* 0x000fd400078e0007 */
[----:B0-----:R-:W-:Y:S02]  /*127c0*/  @!P6 LEA R6, P0, R8, R14, 0x1 ;  /* 0x0000000e0806e211 */ /* 0x001fe400078008ff */
[----:B------:R-:W0:Y:S03]  /*127d0*/  SHFL.IDX PT, R14, R0, 0x6, 0x181f ;  /* 0x00d81f00000e7f89 */ /* 0x000e2600000e0000 */
[----:B--2---:R-:W-:Y:S01]  /*127e0*/  @!P6 IMAD.X R7, RZ, RZ, R5, P0 ;  /* 0x000000ffff07e224 */ /* 0x004fe200000e0605 */
[----:B------:R-:W-:Y:S04]  /*127f0*/  @!P5 LDGSTS.E.BYPASS.LTC128B.128 [R23+0x24400], desc[UR36][R2.64], !P4 ;  /* 0x244000000217dfae */ /* 0x000fe8000e101d64 */
[----:B------:R-:W2:Y:S04]  /*12800*/  SHFL.IDX PT, R5, R4, 0x6, 0x181f ;  /* 0x00d81f0004057f89 */ /* 0x000ea800000e0000 */
[----:B------:R-:W-:Y:S04]  /*12810*/  @!P5 LDGSTS.E.BYPASS.LTC128B.128 [R23+0x28400], desc[UR36][R2.64+0x80], !P3 ;  /* 0x284000800217dfae */ /* 0x000fe8000d901d64 */
[----:B------:R-:W-:Y:S04]  /*12820*/  @!P5 LDGSTS.E.BYPASS.LTC128B.128 [R23+0x2c400], desc[UR36][R2.64+0x100], !P2 ;  /* 0x2c4001000217dfae */ /* 0x000fe8000d101d64 */
[----:B------:R3:W-:Y:S01]  /*12830*/  @!P5 LDGSTS.E.BYPASS.LTC128B.128 [R23+0x30400], desc[UR36][R2.64+0x180], !P1 ;  /* 0x304001800217dfae */ /* 0x0007e2000c901d64 */
[----:B------:R-:W-:Y:S01]  /*12840*/  LOP3.LUT P5, RZ, R16, 0x40000, RZ, 0xc0, !PT ;  /* 0x0004000010ff7812 */ /* 0x000fe200078ac0ff */
[----:B---3--:R-:W-:-:S02]  /*12850*/  @!P6 IMAD.MOV.U32 R2, RZ, RZ, R6 ;  /* 0x000000ffff02e224 */ /* 0x008fc400078e0006 */
[----:B------:R-:W-:-:S10]  /*12860*/  @!P6 IMAD.MOV.U32 R3, RZ, RZ, R7 ;  /* 0x000000ffff03e224 */ /* 0x000fd400078e0007 */
[----:B0-----:R-:W-:Y:S02]  /*12870*/  @!P5 LEA R6, P0, R8, R14, 0x1 ;  /* 0x0000000e0806d211 */ /* 0x001fe400078008ff */
[----:B------:R0:W3:Y:S03]  /*12880*/  SHFL.IDX PT, R14, R0, 0x7, 0x181f ;  /* 0x00f81f00000e7f89 */ /* 0x0000e600000e0000 */
[----:B--2---:R-:W-:Y:S01]  /*12890*/  @!P5 IMAD.X R7, RZ, RZ, R5, P0 ;  /* 0x000000ffff07d224 */ /* 0x004fe200000e0605 */
[----:B------:R-:W-:Y:S04]  /*128a0*/  @!P6 LDGSTS.E.BYPASS.LTC128B.128 [R23+0x24c00], desc[UR36][R2.64], !P4 ;  /* 0x24c000000217efae */ /* 0x000fe8000e101d64 */
[----:B------:R-:W-:Y:S04]  /*128b0*/  @!P6 LDGSTS.E.BYPASS.LTC128B.128 [R23+0x28c00], desc[UR36][R2.64+0x80], !P3 ;  /* 0x28c000800217efae */ /* 0x000fe8000d901d64 */
[----:B------:R-:W-:Y:S04]  /*128c0*/  @!P6 LDGSTS.E.BYPASS.LTC128B.128 [R23+0x2cc00], desc[UR36][R2.64+0x100], !P2 ;  /* 0x2cc001000217efae */ /* 0x000fe8000d101d64 */
[----:B------:R2:W-:Y:S04]  /*128d0*/  @!P6 LDGSTS.E.BYPASS.LTC128B.128 [R23+0x30c00], desc[UR36][R2.64+0x180], !P1 ;  /* 0x30c001800217efae */ /* 0x0005e8000c901d64 */
[----:B------:R0:W4:Y:S01]  /*128e0*/  SHFL.IDX PT, R5, R4, 0x7, 0x181f ;  /* 0x00f81f0004057f89 */ /* 0x00012200000e0000 */
[----:B--2---:R-:W-:-:S02]  /*128f0*/  @!P5 IMAD.MOV.U32 R2, RZ, RZ, R6 ;  /* 0x000000ffff02d224 */ /* 0x004fc400078e0006 */
[----:B------:R-:W-:-:S05]  /*12900*/  @!P5 IMAD.MOV.U32 R3, RZ, RZ, R7 ;  /* 0x000000ffff03d224 */ /* 0x000fca00078e0007 */
[----:B------:R0:W-:Y:S04]  /*12910*/  @!P5 LDGSTS.E.BYPASS.LTC128B.128 [R23+0x25400], desc[UR36][R2.64], !P4 ;  /* 0x254000000217dfae */ /* 0x0001e8000e101d64 */
[----:B------:R0:W-:Y:S04]  /*12920*/  @!P5 LDGSTS.E.BYPASS.LTC128B.128 [R23+0x29400], desc[UR36][R2.64+0x80], !P3 ;  /* 0x294000800217dfae */ /* 0x0001e8000d901d64 */
[----:B------:R0:W-:Y:S04]  /*12930*/  @!P5 LDGSTS.E.BYPASS.LTC128B.128 [R23+0x2d400], desc[UR36][R2.64+0x100], !P2 ;  /* 0x2d4001000217dfae */ /* 0x0001e8000d101d64 */
[----:B---34-:R0:W-:Y:S02]  /*12940*/  @!P5 LDGSTS.E.BYPASS.LTC128B.128 [R23+0x31400], desc[UR36][R2.64+0x180], !P1 ;  /* 0x314001800217dfae */ /* 0x0181e4000c901d64 */
.L_x_5923:
        /* <DEDUP_REMOVED lines=12> */
.L_x_5815:
[----:B------:R-:W-:Y:S05]  /*12a10*/  BSYNC B0 ;  /* 0x0000000000007941 */ /* 0x000fea0003800000 */
.L_x_5814:
[----:B------:R-:W-:Y:S01]  /*12a20*/  NOP ;  /* 0x0000000000007918 */ /* 0x000fe20000000000 */
[----:B------:R-:W-:-:S13]  /*12a30*/  PLOP3.LUT P0, PT, PT, PT, PT, 0x80, 0x0 ;  /* 0x000000000000781c */ /* 0x000fda0003f0f070 */
.L_x_5816:
[----:B------:R-:W-:Y:S02]  /*12a40*/  PLOP3.LUT P1, PT, P1, P0, PT, 0xa2, 0x0 ;  /* 0x000000000000781c */ /* 0x000fe40000f21472 */
[----:B------:R-:W-:-:S08]  /*12a50*/  @P0 R2UR P1, UR4, R17 ;  /* 0x00000000110402ca */ /* 0x000fd00000020000 */
[----:B------:R-:W-:-:S05]  /*12a60*/  @P0 PLOP3.LUT P0, PT, P1, PT, PT, 0x80, 0x0 ;  /* 0x000000000000081c */ /* 0x000fca0000f0f070 */
[----:B------:R-:W-:Y:S01]  /*12a70*/  @!P1 SYNCS.ARRIVE.TRANS64.RED.A0T1 RZ, [UR4+0x32410], RZ ;  /* 0x032410ffffff99a7 */ /* 0x000fe20008200404 */
[----:B------:R-:W-:Y:S07]  /*12a80*/  @!P1 ARRIVES.LDGSTSBAR.64.TRANSCNT [UR4+0x32410] ;  /* 0x03241000ff0099b0 */ /* 0x000fee0008000a84 */
[----:B------:R-:W-:Y:S05]  /*12a90*/  @P0 BRA.U.ANY `(.L_x_5816) ;  /* 0xfffffffd00e80947 */ /* 0x000fea000393ffff */
[----:B0-2---:R-:W2:Y:S02]  /*12aa0*/  LDL.LU R2, [R1+0x1c] ;  /* 0x00001c0001027983 */ /* 0x005ea40000300800 */
        /* <DEDUP_REMOVED lines=11> */
.L_x_5924:
[----:B------:R-:W-:Y:S05]  /*12b60*/  BSYNC B0 ;  /* 0x0000000000007941 */ /* 0x000fea0003800000 */
.L_x_5817:
[----:B------:R-:W-:-:S13]  /*12b70*/  LOP3.LUT P0, RZ, R16, 0x400, RZ, 0xc0, !PT ;  /* 0x0000040010ff7812 */ /* 0x000fda000780c0ff */
[----:B------:R-:W-:Y:S05]  /*12b80*/  @!P0 BRA `(.L_x_5819) ;  /* 0x0000000000048947 */ /* 0x000fea0003800000 */
[----:B------:R-:W-:Y:S01]  /*12b90*/  BPT.TRAP 0x1 ;  /* 0x000000040000795c */ /* 0x000fe20000300000 */
.L_x_5819:
[----:B0-----:R-:W-:Y:S01]  /*12ba0*/  SHF.L.U32 R0, R28, 0x1f, RZ ;  /* 0x0000001f1c007819 */ /* 0x001fe200000006ff */
[----:B------:R-:W-:Y:S03]  /*12bb0*/  BSSY B0, `(.L_x_5820) ;  /* 0x0000003000007945 */ /* 0x000fe60003800000 */
[----:B------:R-:W0:Y:S02]  /*12bc0*/  SYNCS.PHASECHK.TRANS64.TRYWAIT P0, [R19+URZ+0x32460], R0 ;  /* 0x03246000130075a7 */ /* 0x000e24000800017f */
[----:B0-----:R-:W-:Y:S05]  /*12bd0*/  @!P0 BRA `(.L_x_5821) ;  /* 0x0000004c00548947 */ /* 0x001fea0003800000 */
.L_x_5925:
[----:B------:R-:W-:Y:S05]  /*12be0*/  BSYNC B0 ;  /* 0x0000000000007941 */ /* 0x000fea0003800000 */
.L_x_5820:
[----:B------:R-:W0:Y:S01]  /*12bf0*/  LDL.LU R2, [R1+0x14] ;  /* 0x0000140001027983 */ /* 0x000e220000300800 */
        /* <DEDUP_REMOVED lines=9> */
[----:B0-----:R-:W-:Y:S02]  /*12c90*/  IMAD R0, R2, UR4, RZ ;  /* 0x0000000402007c24 */ /* 0x001fe4000f8e02ff */
[----:B------:R-:W-:-:S04]  /*12ca0*/  IMAD.WIDE.U32 R2, R37, UR4, RZ ;  /* 0x0000000425027c25 */ /* 0x000fc8000f8e00ff */
        /* <DEDUP_REMOVED lines=67> */
[----:B0-----:R-:W-:Y:S01]  /*130e0*/  IMAD.X R9, RZ, RZ, R3, P3 ;  /* 0x000000ffff097224 */ /* 0x001fe200018e0603 */
        /* <DEDUP_REMOVED lines=21> */
.L_x_5939:
        /* <DEDUP_REMOVED lines=15> */
.L_x_5823:
        /* <DEDUP_REMOVED lines=10> */
.L_x_5824:
[----:B0-----:R-:W2:Y:S01]  /*133d0*/  LDL.LU R2, [R1+0x10] ;  /* 0x0000100001027983 */ /* 0x001ea20000300800 */
[----:B------:R0:W-:Y:S01]  /*133e0*/  SYNCS.ARRIVE.TRANS64.A1T0 RZ, [R19+URZ+0x32450], RZ ;  /* 0x032450ff13ff79a7 */ /* 0x0001e2000810003f */
[----:B------:R-:W-:Y:S01]  /*133f0*/  BSSY B0, `(.L_x_5825) ;  /* 0x00000d9000007945 */ /* 0x000fe20003800000 */
[----:B--2---:R-:W-:-:S05]  /*13400*/  VIADD R21, R2, 0xfffffffe ;  /* 0xfffffffe02157836 */ /* 0x004fca0000000000 */
[----:B------:R-:W-:-:S13]  /*13410*/  ISETP.GE.AND P0, PT, R21, R31, PT ;  /* 0x0000001f1500720c */ /* 0x000fda0003f06270 */
[----:B0-----:R-:W-:Y:S05]  /*13420*/  @!P0 BRA `(.L_x_5826) ;  /* 0x0000000c00548947 */ /* 0x001fea0003800000 */
.L_x_5839:
[----:B0-----:R-:W0:Y:S01]  /*13430*/  S2R R2, SR_TID.X ;  /* 0x0000000000027919 */ /* 0x001e220000002100 */
[----:B--2---:R-:W2:Y:S01]  /*13440*/  LDC R3, c[0x0][0x430] ;  /* 0x00010c00ff037b82 */ /* 0x004ea20000000800 */
[----:B------:R-:W-:Y:S01]  /*13450*/  IMAD R8, R21, 0x60, R32 ;  /* 0x0000006015087824 */ /* 0x000fe200078e0220 */
[----:B------:R-:W-:Y:S01]  /*13460*/  LOP3.LUT P1, RZ, R16, 0x400, RZ, 0xc0, !PT ;  /* 0x0000040010ff7812 */ /* 0x000fe2000782c0ff */
        /* <DEDUP_REMOVED lines=22> */
[----:B--2---:R-:W-:Y:S01]  /*135d0*/  @!P2 LEA R6, P0, R2, R6, 0x2 ;  /* 0x000000060206a211 */ /* 0x004fe200078010ff */
        /* <DEDUP_REMOVED lines=14> */
[----:B-1----:R-:W-:-:S12]  /*136c0*/  @!P1 BRA `(.L_x_5827) ;  /* 0x0000000000049947 */ /* 0x002fd80003800000 */
[----:B------:R-:W-:Y:S01]  /*136d0*/  BPT.TRAP 0x1 ;  /* 0x000000040000795c */ /* 0x000fe20000300000 */
.L_x_5827:
[----:B------:R-:W-:Y:S01]  /*136e0*/  IMAD R10, R18, 0x8, R17 ;  /* 0x00000008120a7824 */ /* 0x000fe200078e0211 */
[----:B------:R-:W-:Y:S01]  /*136f0*/  SHF.L.U32 R20, R28, 0x1f, RZ ;  /* 0x0000001f1c147819 */ /* 0x000fe200000006ff */
[----:B------:R-:W-:Y:S01]  /*13700*/  BSSY B1, `(.L_x_5828) ;  /* 0x0000004000017945 */ /* 0x000fe20003800000 */
[----:B------:R-:W-:Y:S02]  /*13710*/  SHF.R.S32.HI R9, RZ, 0x1f, R5 ;  /* 0x0000001fff097819 */ /* 0x000fe40000011405 */
[----:B------:R-:W2:Y:S02]  /*13720*/  SYNCS.PHASECHK.TRANS64.TRYWAIT P0, [R10+URZ+0x32440], R20 ;  /* 0x032440140a0075a7 */ /* 0x000ea4000800017f */
[----:B--2---:R-:W-:Y:S05]  /*13730*/  @!P0 BRA `(.L_x_5829) ;  /* 0x0000004800d08947 */ /* 0x004fea0003800000 */
.L_x_5940:
[----:B------:R-:W-:Y:S05]  /*13740*/  BSYNC B1 ;  /* 0x0000000000017941 */ /* 0x000fea0003800000 */
.L_x_5828:
[----:B------:R-:W-:Y:S01]  /*13750*/  ULDC.64 UR4, c[0x0][0x300] ;  /* 0x0000c00000047ab9 */ /* 0x000fe20000000a00 */
[----:B-1---5:R-:W-:Y:S01]  /*13760*/  SHF.R.S32.HI R19, RZ, 0x1f, R4 ;  /* 0x0000001fff137819 */ /* 0x022fe20000011404 */
        /* <DEDUP_REMOVED lines=22> */
[----:B------:R-:W-:Y:S01]  /*138d0*/  SHFL.IDX PT, R14, R6, 0x5, 0x181f ;  /* 0x00b81f00060e7f89 */ /* 0x000fe200000e0000 */
[----:B0-----:R-:W-:-:S05]  /*138e0*/  IADD3 R2, P0, R2, R0, RZ ;  /* 0x0000000002027210 */ /* 0x001fca0007f1e0ff */
[----:B-1----:R-:W-:-:S05]  /*138f0*/  IMAD.X R3, RZ, RZ, R3, P0 ;  /* 0x000000ffff037224 */ /* 0x002fca00000e0603 */
[----:B------:R0:W-:Y:S04]  /*13900*/  LDGSTS.E.BYPASS.LTC128B.128 [R7+0x1c400], desc[UR36][R2.64], !P1 ;  /* 0x1c40000002077fae */ /* 0x0001e8000c901d64 */
[----:B0-----:R-:W0:Y:S04]  /*13910*/  SHFL.IDX PT, R2, R6, 0x1, 0x181f ;  /* 0x00381f0006027f89 */ /* 0x001e2800000e0000 */
[----:B------:R-:W1:Y:S01]  /*13920*/  SHFL.IDX PT, R3, R8, 0x1, 0x181f ;  /* 0x00381f0008037f89 */ /* 0x000e6200000e0000 */
        /* <DEDUP_REMOVED lines=14> */
[----:B------:R-:W1:Y:S04]  /*13a10*/  SHFL.IDX PT, R3, R8, 0x4, 0x181f ;  /* 0x00981f0008037f89 */ /* 0x000e6800000e0000 */
[----:B------:R-:W3:Y:S01]  /*13a20*/  SHFL.IDX PT, R8, R8, 0x5, 0x181f ;  /* 0x00b81f0008087f89 */ /* 0x000ee200000e0000 */
[----:B0-----:R-:W-:-:S05]  /*13a30*/  IADD3 R2, P0, R2, R0, RZ ;  /* 0x0000000002027210 */ /* 0x001fca0007f1e0ff */
[----:B-1----:R-:W-:-:S05]  /*13a40*/  IMAD.X R3, RZ, RZ, R3, P0 ;  /* 0x000000ffff037224 */ /* 0x002fca00000e0603 */
[----:B---3--:R0:W-:Y:S03]  /*13a50*/  LDGSTS.E.BYPASS.LTC128B.128 [R7+0x1e400], desc[UR36][R2.64], !P1 ;  /* 0x1e40000002077fae */ /* 0x0081e6000c901d64 */
.L_x_5954:
        /* <DEDUP_REMOVED lines=8> */
.L_x_5831:
        /* <DEDUP_REMOVED lines=10> */
.L_x_5832:
[----:B------:R1:W-:Y:S01]  /*13b80*/  SYNCS.ARRIVE.TRANS64.A1T0 RZ, [R10+URZ+0x32430], RZ ;  /* 0x032430ff0aff79a7 */ /* 0x0003e2000810003f */
[----:B------:R-:W-:Y:S05]  /*13b90*/  @!P3 BRA `(.L_x_5833) ;  /* 0x000000000004b947 */ /* 0x000fea0003800000 */
[----:B------:R-:W-:Y:S01]  /*13ba0*/  BPT.TRAP 0x1 ;  /* 0x000000040000795c */ /* 0x000fe20000300000 */
.L_x_5833:
[----:B------:R-:W3:Y:S01]  /*13bb0*/  SYNCS.PHASECHK.TRANS64.TRYWAIT P0, [R10+URZ+0x32460], R20 ;  /* 0x032460140a0075a7 */ /* 0x000ee2000800017f */
[----:B------:R-:W-:Y:S04]  /*13bc0*/  BSSY B1, `(.L_x_5834) ;  /* 0x0000002000017945 */ /* 0x000fe80003800000 */
[----:B---3--:R-:W-:Y:S05]  /*13bd0*/  @!P0 BRA `(.L_x_5835) ;  /* 0x0000004c005c8947 */ /* 0x008fea0003800000 */
.L_x_5955:
[----:B------:R-:W-:Y:S05]  /*13be0*/  BSYNC B1 ;  /* 0x0000000000017941 */ /* 0x000fea0003800000 */
.L_x_5834:
[----:B------:R-:W-:Y:S01]  /*13bf0*/  ULDC.64 UR4, c[0x0][0x328] ;  /* 0x0000ca0000047ab9 */ /* 0x000fe20000000a00 */
[----:B------:R-:W-:Y:S01]  /*13c00*/  ULDC.64 UR6, c[0x0][0x318] ;  /* 0x0000c60000067ab9 */ /* 0x000fe20000000a00 */
[----:B0-----:R-:W-:Y:S01]  /*13c10*/  IMAD R2, R9, UR4, RZ ;  /* 0x0000000409027c24 */ /* 0x001fe2000f8e02ff */
[----:B------:R-:W-:Y:S01]  /*13c20*/  LOP3.LUT P5, RZ, R16, 0x1, RZ, 0xc0, !PT ;  /* 0x0000000110ff7812 */ /* 0x000fe200078ac0ff */
[----:B--23--:R-:W-:Y:S01]  /*13c30*/  IMAD R20, R18, 0x6000, R30 ;  /* 0x0000600012147824 */ /* 0x00cfe200078e021e */
        /* <DEDUP_REMOVED lines=61> */
.L_x_5969:
        /* <DEDUP_REMOVED lines=11> */
.L_x_5837:
        /* <DEDUP_REMOVED lines=10> */
.L_x_5838:
[----:B------:R2:W-:Y:S01]  /*14160*/  SYNCS.ARRIVE.TRANS64.A1T0 RZ, [R10+URZ+0x32450], RZ ;  /* 0x032450ff0aff79a7 */ /* 0x0005e2000810003f */
[----:B------:R-:W-:Y:S05]  /*14170*/  @P2 BRA `(.L_x_5839) ;  /* 0xfffffff000ac2947 */ /* 0x000fea000383ffff */
.L_x_5826:
[----:B------:R-:W-:Y:S05]  /*14180*/  BSYNC B0 ;  /* 0x0000000000007941 */ /* 0x000fea0003800000 */
.L_x_5825:
        /* <DEDUP_REMOVED lines=20> */
.L_x_5841:
[----:B------:R-:W-:Y:S05]  /*142d0*/  BSYNC B0 ;  /* 0x0000000000007941 */ /* 0x000fea0003800000 */
.L_x_5840:
[----:B------:R-:W-:Y:S02]  /*142e0*/  SEL R18, R18, RZ, P0 ;  /* 0x000000ff12127207 */ /* 0x000fe40000000000 */
[----:B------:R-:W-:-:S07]  /*142f0*/  LOP3.LUT R28, R28, R5, RZ, 0x3c, !PT ;  /* 0x000000051c1c7212 */ /* 0x000fce00078e3cff */
.L_x_5794:
[----:B------:R-:W-:Y:S05]  /*14300*/  BSYNC B7 ;  /* 0x0000000000077941 */ /* 0x000fea0003800000 */
.L_x_5792:
        /* <DEDUP_REMOVED lines=11> */
.L_x_5842:
        /* <DEDUP_REMOVED lines=43> */
.L_x_5979:
[----:B------:R-:W-:Y:S02]  /*14670*/  ULDC UR4, c[0x0][0xd38] ;  /* 0x00034e0000047ab9 */ /* 0x000fe40000000800 */
[----:B------:R-:W-:-:S04]  /*14680*/  IMAD.U32 R5, RZ, RZ, UR4 ;  /* 0x00000004ff057e24 */ /* 0x000fc8000f8e00ff */
[----:B---3--:R-:W-:-:S04]  /*14690*/  IMAD R14, R14, R5, RZ ;  /* 0x000000050e0e7224 */ /* 0x008fc800078e02ff */
[----:B------:R-:W-:-:S05]  /*146a0*/  IMAD.IADD R7, R7, 0x1, R14 ;  /* 0x0000000107077824 */ /* 0x000fca00078e020e */
[----:B------:R-:W-:-:S13]  /*146b0*/  ISETP.GT.AND P6, PT, R7, R0, PT ;  /* 0x000000000700720c */ /* 0x000fda0003fc4270 */
[----:B------:R-:W-:Y:S05]  /*146c0*/  @P6 BRA `(.L_x_5845) ;  /* 0x0000000000a46947 */ /* 0x000fea0003800000 */
.L_x_5848:
        /* <DEDUP_REMOVED lines=35> */
.L_x_5987:
[----:B------:R-:W-:Y:S02]  /*14900*/  ULDC UR4, c[0x0][0xd38] ;  /* 0x00034e0000047ab9 */ /* 0x000fe40000000800 */
[----:B------:R-:W-:-:S04]  /*14910*/  IMAD.U32 R5, RZ, RZ, UR4 ;  /* 0x00000004ff057e24 */ /* 0x000fc8000f8e00ff */
[----:B---3--:R-:W-:-:S04]  /*14920*/  IMAD R14, R14, R5, RZ ;  /* 0x000000050e0e7224 */ /* 0x008fc800078e02ff */
[----:B------:R-:W-:-:S05]  /*14930*/  IMAD.IADD R7, R14, 0x1, R7 ;  /* 0x000000010e077824 */ /* 0x000fca00078e0207 */
[----:B------:R-:W-:-:S13]  /*14940*/  ISETP.GT.AND P6, PT, R7, R0, PT ;  /* 0x000000000700720c */ /* 0x000fda0003fc4270 */
[----:B------:R-:W-:Y:S05]  /*14950*/  @!P6 BRA `(.L_x_5848) ;  /* 0xfffffffc005ce947 */ /* 0x000fea000383ffff */
.L_x_5845:
        /* <DEDUP_REMOVED lines=10> */
.L_x_5992:
[----:B------:R-:W-:-:S13]  /*14a00*/  ISETP.NE.AND P0, PT, R3, RZ, PT ;  /* 0x000000ff0300720c */ /* 0x000fda0003f05270 */
[----:B------:R-:W-:Y:S05]  /*14a10*/  @!P0 BRA `(.L_x_5850) ;  /* 0x0000000000108947 */ /* 0x000fea0003800000 */
[----:B------:R-:W-:Y:S01]  /*14a20*/  UMOV UR4, 0xffffffff ;  /* 0xffffffff00047882 */ /* 0x000fe20000000000 */
[----:B---3--:R-:W-:Y:S02]  /*14a30*/  VIADD R12, R12, 0xffffffff ;  /* 0xffffffff0c0c7836 */ /* 0x008fe40000000000 */
[----:B------:R-:W-:Y:S05]  /*14a40*/  BRA.DIV UR4, `(.L_x_5851) ;  /* 0x0000004e04f07947 */ /* 0x000fea000b800000 */
[----:B------:R3:W0:Y:S02]  /*14a50*/  SHFL.IDX PT, R6, R2, R12, 0x1f ;  /* 0x00001f0c02067589 */ /* 0x00062400000e0000 */
.L_x_5850:
        /* <DEDUP_REMOVED lines=59> */
.L_x_5852:
        /* <DEDUP_REMOVED lines=60> */
.L_x_5853:
[----:B------:R-:W-:-:S05]  /*151d0*/  LOP3.LUT R2, RZ, R2, RZ, 0x33, !PT ;  /* 0x00000002ff027212 */ /* 0x000fca00078e33ff */
[----:B------:R-:W-:Y:S01]  /*151e0*/  IMAD.IADD R25, R25, 0x1, R2 ;  /* 0x0000000119197824 */ /* 0x000fe200078e0202 */
[----:B------:R-:W-:Y:S06]  /*151f0*/  BRA `(.L_x_5854) ;  /* 0x00000000001c7947 */ /* 0x000fec0003800000 */
.L_x_5846:
[----:B------:R-:W-:Y:S01]  /*15200*/  UMOV UR4, URZ ;  /* 0x0000003f00047c82 */ /* 0x000fe20008000000 */
[----:B------:R-:W-:Y:S01]  /*15210*/  UMOV UR5, URZ ;  /* 0x0000003f00057c82 */ /* 0x000fe20008000000 */
[----:B------:R-:W-:Y:S01]  /*15220*/  ULDC UR6, c[0x0][0xd3c] ;  /* 0x00034f0000067ab9 */ /* 0x000fe20000000800 */
[----:B------:R-:W-:Y:S02]  /*15230*/  IMAD.MOV.U32 R24, RZ, RZ, R0 ;  /* 0x000000ffff187224 */ /* 0x000fe400078e0000 */
[----:B------:R-:W-:Y:S02]  /*15240*/  IMAD.U32 R25, RZ, RZ, UR4 ;  /* 0x00000004ff197e24 */ /* 0x000fe4000f8e00ff */
[----:B------:R-:W-:Y:S02]  /*15250*/  IMAD.U32 R26, RZ, RZ, UR5 ;  /* 0x00000005ff1a7e24 */ /* 0x000fe4000f8e00ff */
[----:B------:R-:W-:-:S07]  /*15260*/  IMAD.U32 R27, RZ, RZ, UR6 ;  /* 0x00000006ff1b7e24 */ /* 0x000fce000f8e00ff */
.L_x_5854:
        /* <DEDUP_REMOVED lines=10> */
.L_x_5843:
[----:B------:R-:W-:Y:S02]  /*15310*/  ULDC UR4, c[0x0][0xd3c] ;  /* 0x00034f0000047ab9 */ /* 0x000fe40000000800 */
[----:B---3--:R-:W-:-:S13]  /*15320*/  ISETP.GE.AND P0, PT, R27, UR4, PT ;  /* 0x000000041b007c0c */ /* 0x008fda000bf06270 */
[----:B------:R-:W-:Y:S05]  /*15330*/  @!P0 BRA `(.L_x_5855) ;  /* 0xffffffa400bc8947 */ /* 0x000fea000383ffff */
[----:B------:R-:W-:Y:S05]  /*15340*/  BSYNC B8 ;  /* 0x0000000000087941 */ /* 0x000fea0003800000 */
.L_x_5786:
        /* <DEDUP_REMOVED lines=12> */
.L_x_5995:
[----:B------:R-:W-:Y:S05]  /*15410*/  BSYNC B0 ;  /* 0x0000000000007941 */ /* 0x000fea0003800000 */
.L_x_5856:
[----:B------:R-:W-:-:S03]  /*15420*/  UMOV UR4, 0xffffffff ;  /* 0xffffffff00047882 */ /* 0x000fc60000000000 */
[----:B------:R-:W-:Y:S05]  /*15430*/  BRA.DIV UR4, `(.L_x_5858) ;  /* 0x0000004604b07947 */ /* 0x000fea000b800000 */
[----:B-1----:R-:W1:Y:S02]  /*15440*/  S2R R0, SR_TID.X ;  /* 0x0000000000007919 */ /* 0x002e640000002100 */
[----:B-1----:R-:W-:-:S04]  /*15450*/  SHF.R.U32.HI R0, RZ, 0x5, R0 ;  /* 0x00000005ff007819 */ /* 0x002fc80000011600 */
[----:B------:R-:W-:-:S05]  /*15460*/  LOP3.LUT R0, R0, 0x3, RZ, 0xc0, !PT ;  /* 0x0000000300007812 */ /* 0x000fca00078ec0ff */
[----:B------:R1:W3:Y:S02]  /*15470*/  SHFL.IDX PT, R14, R0, RZ, 0x1f ;  /* 0x00001fff000e7589 */ /* 0x0002e400000e0000 */
.L_x_5998:
[----:B---3--:R-:W-:Y:S01]  /*15480*/  ISETP.NE.AND P0, PT, R14, RZ, PT ;  /* 0x000000ff0e00720c */ /* 0x008fe20003f05270 */
[----:B------:R-:W-:-:S12]  /*15490*/  BSSY B0, `(.L_x_5859) ;  /* 0x0000026000007945 */ /* 0x000fd80003800000 */
[----:B------:R-:W-:Y:S05]  /*154a0*/  @P0 BRA `(.L_x_5860) ;  /* 0x0000000000900947 */ /* 0x000fea0003800000 */
[----:B------:R-:W-:-:S03]  /*154b0*/  UMOV UR4, 0xffffffff ;  /* 0xffffffff00047882 */ /* 0x000fc60000000000 */
[----:B------:R-:W-:Y:S05]  /*154c0*/  BRA.DIV UR4, `(.L_x_5861) ;  /* 0x0000004604c07947 */ /* 0x000fea000b800000 */
[----:B------:R-:W-:-:S13]  /*154d0*/  ELECT P6, URZ, PT ;  /* 0x00000000003f782f */ /* 0x000fda00038c0000 */
.L_x_6001:
        /* <DEDUP_REMOVED lines=8> */
.L_x_5862:
[----:B------:R-:W-:Y:S01]  /*15560*/  IMAD R5, R18, 0x8, R7 ;  /* 0x0000000812057824 */ /* 0x000fe200078e0207 */
[----:B------:R-:W-:Y:S01]  /*15570*/  SHF.L.U32 R0, R28, 0x1f, RZ ;  /* 0x0000001f1c007819 */ /* 0x000fe200000006ff */
[----:B------:R-:W-:-:S03]  /*15580*/  VIADD R18, R18, 0x1 ;  /* 0x0000000112127836 */ /* 0x000fc60000000000 */
[----:B------:R-:W1:Y:S02]  /*15590*/  SYNCS.PHASECHK.TRANS64.TRYWAIT P1, [R5+URZ+0x32440], R0 ;  /* 0x03244000050075a7 */ /* 0x000e64000802017f */
[----:B------:R-:W-:-:S04]  /*155a0*/  ISETP.NE.AND P2, PT, R18, 0x2, PT ;  /* 0x000000021200780c */ /* 0x000fc80003f45270 */
[----:B------:R-:W-:Y:S01]  /*155b0*/  SEL R3, RZ, 0x1, P2 ;  /* 0x00000001ff037807 */ /* 0x000fe20001000000 */
[----:B-1----:R-:W-:Y:S08]  /*155c0*/  @!P1 BRA `(.L_x_5863) ;  /* 0x0000004400a09947 */ /* 0x002ff00003800000 */
.L_x_6002:
[----:B------:R-:W-:Y:S02]  /*155d0*/  SEL R18, R18, RZ, P2 ;  /* 0x000000ff12127207 */ /* 0x000fe40001000000 */
[----:B------:R-:W-:Y:S01]  /*155e0*/  LOP3.LUT R2, R28, R3, RZ, 0x3c, !PT ;  /* 0x000000031c027212 */ /* 0x000fe200078e3cff */
[----:B------:R-:W-:Y:S06]  /*155f0*/  @!P0 BRA `(.L_x_5864) ;  /* 0x0000000000048947 */ /* 0x000fec0003800000 */
[----:B------:R-:W-:Y:S01]  /*15600*/  BPT.TRAP 0x1 ;  /* 0x000000040000795c */ /* 0x000fe20000300000 */
.L_x_5864:
[----:B------:R-:W-:Y:S01]  /*15610*/  IMAD R3, R18, 0x8, R7 ;  /* 0x0000000812037824 */ /* 0x000fe200078e0207 */
[----:B------:R-:W-:-:S04]  /*15620*/  SHF.L.U32 R2, R2, 0x1f, RZ ;  /* 0x0000001f02027819 */ /* 0x000fc800000006ff */
[----:B------:R-:W3:Y:S02]  /*15630*/  SYNCS.PHASECHK.TRANS64.TRYWAIT P1, [R3+URZ+0x32440], R2 ;  /* 0x03244002030075a7 */ /* 0x000ee4000802017f */
[----:B---3--:R-:W-:Y:S05]  /*15640*/  @!P1 BRA `(.L_x_5865) ;  /* 0x0000004400949947 */ /* 0x008fea0003800000 */
.L_x_6003:
[----:B------:R-:W-:Y:S05]  /*15650*/  @!P0 BRA `(.L_x_5866) ;  /* 0x0000000000048947 */ /* 0x000fea0003800000 */
[----:B------:R-:W-:Y:S01]  /*15660*/  BPT.TRAP 0x1 ;  /* 0x000000040000795c */ /* 0x000fe20000300000 */
.L_x_5866:
[----:B------:R-:W5:Y:S02]  /*15670*/  SYNCS.PHASECHK.TRANS64.TRYWAIT P1, [R5+URZ+0x32460], R0 ;  /* 0x03246000050075a7 */ /* 0x000f64000802017f */
[----:B-----5:R-:W-:Y:S05]  /*15680*/  @!P1 BRA `(.L_x_5867) ;  /* 0x0000004400989947 */ /* 0x020fea0003800000 */
.L_x_6004:
[----:B------:R-:W-:Y:S05]  /*15690*/  @!P0 BRA `(.L_x_5868) ;  /* 0x0000000000048947 */ /* 0x000fea0003800000 */
[----:B------:R-:W-:Y:S01]  /*156a0*/  BPT.TRAP 0x1 ;  /* 0x000000040000795c */ /* 0x000fe20000300000 */
.L_x_5868:
[----:B------:R0:W0:Y:S02]  /*156b0*/  SYNCS.PHASECHK.TRANS64.TRYWAIT P0, [R3+URZ+0x32460], R2 ;  /* 0x03246002030075a7 */ /* 0x000024000800017f */
[----:B0-----:R-:W-:Y:S05]  /*156c0*/  @!P0 NANOSLEEP.SYNCS 0x989680 ;  /* 0x009896800000895d */ /* 0x001fea0003900000 */
[----:B------:R-:W0:Y:S02]  /*156d0*/  @!P0 SYNCS.PHASECHK.TRANS64 P0, [R3+URZ+0x32460], R2 ;  /* 0x03246002030085a7 */ /* 0x000e24000800007f */
[----:B0-----:R-:W-:Y:S05]  /*156e0*/  @!P0 BRA `(.L_x_5868) ;  /* 0xfffffffc00f08947 */ /* 0x001fea000383ffff */
.L_x_5860:
[----:B------:R-:W-:Y:S05]  /*156f0*/  BSYNC B0 ;  /* 0x0000000000007941 */ /* 0x000fea0003800000 */
.L_x_5859:
[----:B------:R-:W-:Y:S05]  /*15700*/  EXIT ;  /* 0x000000000000794d */ /* 0x000fea0003800000 */
.L_x_5718:
[----:B-1----:R1:W2:Y:S02]  /*15710*/  SYNCS.PHASECHK.TRANS64.TRYWAIT P0, [R3+URZ+0x32400], R0 ;  /* 0x03240000030075a7 */ /* 0x0022a4000800017f */
[----:B--2---:R-:W-:Y:S05]  /*15720*/  @!P0 NANOSLEEP.SYNCS 0x989680 ;  /* 0x009896800000895d */ /* 0x004fea0003900000 */
[----:B------:R-:W2:Y:S02]  /*15730*/  @!P0 SYNCS.PHASECHK.TRANS64 P0, [R3+URZ+0x32400], R0 ;  /* 0x03240000030085a7 */ /* 0x000ea4000800007f */
[----:B--2---:R-:W-:Y:S05]  /*15740*/  @!P0 BRA `(.L_x_5718) ;  /* 0xfffffffc00f08947 */ /* 0x004fea000383ffff */
[----:B------:R-:W-:Y:S05]  /*15750*/  BRA `(.L_x_5869) ;  /* 0xfffffec800407947 */ /* 0x000fea000383ffff */
.L_x_5722:
[----:B---3--:R-:W-:-:S04]  /*15760*/  IMAD.U32 R5, RZ, RZ, UR6 ;  /* 0x00000006ff057e24 */ /* 0x008fc8000f8e00ff */
[----:B------:R3:W4:Y:S03]  /*15770*/  SYNCS.PHASECHK.TRANS64.TRYWAIT P1, [R5+URZ+0x32430], R2 ;  /* 0x03243002050075a7 */ /* 0x000726000802017f */
[----:B----4-:R-:W-:Y:S05]  /*15780*/  @!P1 NANOSLEEP.SYNCS 0x989680 ;  /* 0x009896800000995d */ /* 0x010fea0003900000 */
[----:B------:R-:W4:Y:S02]  /*15790*/  @!P1 SYNCS.PHASECHK.TRANS64 P1, [R5+URZ+0x32430], R2 ;  /* 0x03243002050095a7 */ /* 0x000f24000802007f */
[----:B----4-:R-:W-:Y:S05]  /*157a0*/  @!P1 BRA `(.L_x_5722) ;  /* 0xfffffffc00ec9947 */ /* 0x010fea000383ffff */
[----:B------:R-:W-:Y:S05]  /*157b0*/  BRA `(.L_x_5721) ;  /* 0xfffffec800707947 */ /* 0x000fea000383ffff */
.L_x_5723:
[----:B----4-:R4:W0:Y:S02]  /*157c0*/  SYNCS.PHASECHK.TRANS64.TRYWAIT P1, [R3+URZ+0x32410], R0 ;  /* 0x03241000030075a7 */ /* 0x010824000802017f */
[----:B0-----:R-:W-:Y:S05]  /*157d0*/  @!P1 NANOSLEEP.SYNCS 0x989680 ;  /* 0x009896800000995d */ /* 0x001fea0003900000 */
[----:B------:R-:W0:Y:S02]  /*157e0*/  @!P1 SYNCS.PHASECHK.TRANS64 P1, [R3+URZ+0x32410], R0 ;  /* 0x03241000030095a7 */ /* 0x000e24000802007f */
[----:B0-----:R-:W-:Y:S05]  /*157f0*/  @!P1 BRA `(.L_x_5723) ;  /* 0xfffffffc00f09947 */ /* 0x001fea000383ffff */
[----:B------:R-:W-:Y:S05]  /*15800*/  BRA `(.L_x_5870) ;  /* 0xfffffecc001c7947 */ /* 0x000fea000383ffff */
.L_x_5727:
[----:B0--3--:R-:W-:-:S04]  /*15810*/  IMAD.U32 R5, RZ, RZ, UR6 ;  /* 0x00000006ff057e24 */ /* 0x009fc8000f8e00ff */
[----:B------:R0:W3:Y:S03]  /*15820*/  SYNCS.PHASECHK.TRANS64.TRYWAIT P1, [R5+URZ+0x32450], R2 ;  /* 0x03245002050075a7 */ /* 0x0000e6000802017f */
[----:B---3--:R-:W-:Y:S05]  /*15830*/  @!P1 NANOSLEEP.SYNCS 0x989680 ;  /* 0x009896800000995d */ /* 0x008fea0003900000 */
[----:B------:R-:W3:Y:S02]  /*15840*/  @!P1 SYNCS.PHASECHK.TRANS64 P1, [R5+URZ+0x32450], R2 ;  /* 0x03245002050095a7 */ /* 0x000ee4000802007f */
[----:B---3--:R-:W-:Y:S05]  /*15850*/  @!P1 BRA `(.L_x_5727) ;  /* 0xfffffffc00ec9947 */ /* 0x008fea000383ffff */
[----:B------:R-:W-:Y:S05]  /*15860*/  BRA `(.L_x_5726) ;  /* 0xfffffecc00247947 */ /* 0x000fea000383ffff */
.L_x_5734:
[----:B-1----:R-:W-:-:S04]  /*15870*/  IMAD.U32 R153, RZ, RZ, UR4 ;  /* 0x00000004ff997e24 */ /* 0x002fc8000f8e00ff */
[----:B------:R1:W2:Y:S03]  /*15880*/  SYNCS.PHASECHK.TRANS64.TRYWAIT P1, [R153+URZ+0x32430], R0 ;  /* 0x03243000990075a7 */ /* 0x0002a6000802017f */
[----:B--2---:R-:W-:Y:S05]  /*15890*/  @!P1 NANOSLEEP.SYNCS 0x989680 ;  /* 0x009896800000995d */ /* 0x004fea0003900000 */
[----:B------:R-:W2:Y:S02]  /*158a0*/  @!P1 SYNCS.PHASECHK.TRANS64 P1, [R153+URZ+0x32430], R0 ;  /* 0x03243000990095a7 */ /* 0x000ea4000802007f */
[----:B--2---:R-:W-:Y:S05]  /*158b0*/  @!P1 BRA `(.L_x_5734) ;  /* 0xfffffffc00ec9947 */ /* 0x004fea000383ffff */
[----:B------:R-:W-:Y:S05]  /*158c0*/  BRA `(.L_x_5733) ;  /* 0xfffffeec00e07947 */ /* 0x000fea000383ffff */
.L_x_5738:
[----:B--2---:R-:W-:-:S04]  /*158d0*/  IMAD.U32 R203, RZ, RZ, UR4 ;  /* 0x00000004ffcb7e24 */ /* 0x004fc8000f8e00ff */
[----:B------:R2:W3:Y:S03]  /*158e0*/  SYNCS.PHASECHK.TRANS64.TRYWAIT P1, [R203+URZ+0x32450], R0 ;  /* 0x03245000cb0075a7 */ /* 0x0004e6000802017f */
[----:B---3--:R-:W-:Y:S05]  /*158f0*/  @!P1 NANOSLEEP.SYNCS 0x989680 ;  /* 0x009896800000995d */ /* 0x008fea0003900000 */
[----:B------:R-:W3:Y:S02]  /*15900*/  @!P1 SYNCS.PHASECHK.TRANS64 P1, [R203+URZ+0x32450], R0 ;  /* 0x03245000cb0095a7 */ /* 0x000ee4000802007f */
[----:B---3--:R-:W-:Y:S05]  /*15910*/  @!P1 BRA `(.L_x_5738) ;  /* 0xfffffffc00ec9947 */ /* 0x008fea000383ffff */
[----:B------:R-:W-:Y:S05]  /*15920*/  BRA `(.L_x_5737) ;  /* 0xfffffef0005c7947 */ /* 0x000fea000383ffff */
.L_x_5746:
[----:B-1----:R-:W-:-:S04]  /*15930*/  IMAD.U32 R153, RZ, RZ, UR4 ;  /* 0x00000004ff997e24 */ /* 0x002fc8000f8e00ff */
[----:B------:R1:W2:Y:S03]  /*15940*/  SYNCS.PHASECHK.TRANS64.TRYWAIT P1, [R153+URZ+0x32430], R0 ;  /* 0x03243000990075a7 */ /* 0x0002a6000802017f */
[----:B--2---:R-:W-:Y:S05]  /*15950*/  @!P1 NANOSLEEP.SYNCS 0x989680 ;  /* 0x009896800000995d */ /* 0x004fea0003900000 */
[----:B------:R-:W2:Y:S02]  /*15960*/  @!P1 SYNCS.PHASECHK.TRANS64 P1, [R153+URZ+0x32430], R0 ;  /* 0x03243000990095a7 */ /* 0x000ea4000802007f */
[----:B--2---:R-:W-:Y:S05]  /*15970*/  @!P1 BRA `(.L_x_5746) ;  /* 0xfffffffc00ec9947 */ /* 0x004fea000383ffff */
[----:B------:R-:W-:Y:S05]  /*15980*/  BRA `(.L_x_5745) ;  /* 0xffffff1800947947 */ /* 0x000fea000383ffff */
.L_x_5750:
[----:B--2---:R-:W-:-:S04]  /*15990*/  IMAD.U32 R200, RZ, RZ, UR4 ;  /* 0x00000004ffc87e24 */ /* 0x004fc8000f8e00ff */
[----:B------:R2:W3:Y:S03]  /*159a0*/  SYNCS.PHASECHK.TRANS64.TRYWAIT P1, [R200+URZ+0x32450], R0 ;  /* 0x03245000c80075a7 */ /* 0x0004e6000802017f */
[----:B---3--:R-:W-:Y:S05]  /*159b0*/  @!P1 NANOSLEEP.SYNCS 0x989680 ;  /* 0x009896800000995d */ /* 0x008fea0003900000 */
[----:B------:R-:W3:Y:S02]  /*159c0*/  @!P1 SYNCS.PHASECHK.TRANS64 P1, [R200+URZ+0x32450], R0 ;  /* 0x03245000c80095a7 */ /* 0x000ee4000802007f */
[----:B---3--:R-:W-:Y:S05]  /*159d0*/  @!P1 BRA `(.L_x_5750) ;  /* 0xfffffffc00ec9947 */ /* 0x008fea000383ffff */
[----:B------:R-:W-:Y:S05]  /*159e0*/  BRA `(.L_x_5749) ;  /* 0xffffff1c00107947 */ /* 0x000fea000383ffff */
.L_x_5800:
        /* <DEDUP_REMOVED lines=11> */
.L_x_5872:
[----:B------:R-:W-:Y:S05]  /*15aa0*/  BSYNC B0 ;  /* 0x0000000000007941 */ /* 0x000fea0003800000 */
.L_x_5871:
[----:B------:R-:W-:Y:S05]  /*15ab0*/  BRA `(.L_x_5873) ;  /* 0xffffffac00b87947 */ /* 0x000fea000383ffff */
.L_x_5803:
[----:B0-----:R0:W1:Y:S02]  /*15ac0*/  SYNCS.PHASECHK.TRANS64.TRYWAIT P0, [R19+URZ+0x32440], R0 ;  /* 0x03244000130075a7 */ /* 0x001064000800017f */
[----:B-1----:R-:W-:Y:S05]  /*15ad0*/  @!P0 NANOSLEEP.SYNCS 0x989680 ;  /* 0x009896800000895d */ /* 0x002fea0003900000 */
[----:B------:R-:W1:Y:S02]  /*15ae0*/  @!P0 SYNCS.PHASECHK.TRANS64 P0, [R19+URZ+0x32440], R0 ;  /* 0x03244000130085a7 */ /* 0x000e64000800007f */
[----:B-1----:R-:W-:Y:S05]  /*15af0*/  @!P0 BRA `(.L_x_5803) ;  /* 0xfffffffc00f08947 */ /* 0x002fea000383ffff */
[----:B------:R-:W-:Y:S05]  /*15b00*/  BRA `(.L_x_5874) ;  /* 0xffffffb000547947 */ /* 0x000fea000383ffff */
.L_x_5804:
        /* <DEDUP_REMOVED lines=8> */
.L_x_5876:
[----:B------:R-:W-:Y:S05]  /*15b90*/  BSYNC B0 ;  /* 0x0000000000007941 */ /* 0x000fea0003800000 */
.L_x_5875:
        /* <DEDUP_REMOVED lines=9> */
.L_x_5877:
[----:B------:R-:W-:Y:S02]  /*15c30*/  IMAD.MOV.U32 R13, RZ, RZ, R4 ;  /* 0x000000ffff0d7224 */ /* 0x000fe400078e0004 */
[----:B------:R-:W-:Y:S02]  /*15c40*/  IMAD.MOV.U32 R12, RZ, RZ, 0x1 ;  /* 0x00000001ff0c7424 */ /* 0x000fe400078e00ff */
[----:B------:R-:W-:-:S07]  /*15c50*/  IMAD.MOV.U32 R3, RZ, RZ, R14 ;  /* 0x000000ffff037224 */ /* 0x000fce00078e000e */
[----:B------:R-:W-:Y:S05]  /*15c60*/  WARPSYNC.COLLECTIVE R15, `(.L_x_5878) ;  /* 0x000000000f087348 */ /* 0x000fea0003c00000 */
[----:B------:R0:W1:Y:S02]  /*15c70*/  SHFL.IDX P6, R14, R13, R12, R11 ;  /* 0x0000000c0d0e7389 */ /* 0x00006400000c000b */
[----:B01----:R-:W-:Y:S01]  /*15c80*/  ENDCOLLECTIVE ;  /* 0x000000000000791b */ /* 0x003fe20003800000 */
.L_x_5878:
        /* <DEDUP_REMOVED lines=15> */
.L_x_5879:
[----:B------:R-:W-:Y:S02]  /*15d80*/  @P0 IMAD R6, R5, 0x2, R17 ;  /* 0x0000000205060824 */ /* 0x000fe400078e0211 */
[----:B------:R-:W-:Y:S02]  /*15d90*/  IMAD.MOV.U32 R13, RZ, RZ, R4 ;  /* 0x000000ffff0d7224 */ /* 0x000fe400078e0004 */
[----:B------:R-:W-:Y:S02]  /*15da0*/  IMAD.MOV.U32 R12, RZ, RZ, 0x2 ;  /* 0x00000002ff0c7424 */ /* 0x000fe400078e00ff */
[----:B------:R-:W-:-:S07]  /*15db0*/  IMAD.MOV.U32 R3, RZ, RZ, R14 ;  /* 0x000000ffff037224 */ /* 0x000fce00078e000e */
[----:B------:R-:W-:Y:S05]  /*15dc0*/  WARPSYNC.COLLECTIVE R15, `(.L_x_5880) ;  /* 0x000000000f087348 */ /* 0x000fea0003c00000 */
[----:B------:R0:W1:Y:S02]  /*15dd0*/  SHFL.IDX P6, R14, R13, R12, R11 ;  /* 0x0000000c0d0e7389 */ /* 0x00006400000c000b */
[----:B01----:R-:W-:Y:S01]  /*15de0*/  ENDCOLLECTIVE ;  /* 0x000000000000791b */ /* 0x003fe20003800000 */
.L_x_5880:
        /* <DEDUP_REMOVED lines=15> */
.L_x_5881:
[----:B------:R-:W-:Y:S02]  /*15ee0*/  @P0 IMAD R6, R5, 0x2, R17 ;  /* 0x0000000205060824 */ /* 0x000fe400078e0211 */
[----:B------:R-:W-:Y:S02]  /*15ef0*/  IMAD.MOV.U32 R13, RZ, RZ, R4 ;  /* 0x000000ffff0d7224 */ /* 0x000fe400078e0004 */
[----:B------:R-:W-:Y:S02]  /*15f00*/  IMAD.MOV.U32 R12, RZ, RZ, 0x3 ;  /* 0x00000003ff0c7424 */ /* 0x000fe400078e00ff */
[----:B------:R-:W-:-:S07]  /*15f10*/  IMAD.MOV.U32 R3, RZ, RZ, R14 ;  /* 0x000000ffff037224 */ /* 0x000fce00078e000e */
[----:B------:R-:W-:Y:S05]  /*15f20*/  WARPSYNC.COLLECTIVE R15, `(.L_x_5882) ;  /* 0x000000000f087348 */ /* 0x000fea0003c00000 */
[----:B------:R0:W1:Y:S02]  /*15f30*/  SHFL.IDX P6, R14, R13, R12, R11 ;  /* 0x0000000c0d0e7389 */ /* 0x00006400000c000b */
[----:B01----:R-:W-:Y:S01]  /*15f40*/  ENDCOLLECTIVE ;  /* 0x000000000000791b */ /* 0x003fe20003800000 */
.L_x_5882:
        /* <DEDUP_REMOVED lines=15> */
.L_x_5883:
[----:B------:R-:W-:Y:S02]  /*16040*/  @P0 IMAD R6, R5, 0x2, R17 ;  /* 0x0000000205060824 */ /* 0x000fe400078e0211 */
[----:B------:R-:W-:Y:S02]  /*16050*/  IMAD.MOV.U32 R13, RZ, RZ, R4 ;  /* 0x000000ffff0d7224 */ /* 0x000fe400078e0004 */
[----:B------:R-:W-:Y:S02]  /*16060*/  IMAD.MOV.U32 R12, RZ, RZ, 0x4 ;  /* 0x00000004ff0c7424 */ /* 0x000fe400078e00ff */
[----:B------:R-:W-:-:S07]  /*16070*/  IMAD.MOV.U32 R3, RZ, RZ, R14 ;  /* 0x000000ffff037224 */ /* 0x000fce00078e000e */
[----:B------:R-:W-:Y:S05]  /*16080*/  WARPSYNC.COLLECTIVE R15, `(.L_x_5884) ;  /* 0x000000000f087348 */ /* 0x000fea0003c00000 */
[----:B------:R0:W1:Y:S02]  /*16090*/  SHFL.IDX P6, R14, R13, R12, R11 ;  /* 0x0000000c0d0e7389 */ /* 0x00006400000c000b */
[----:B01----:R-:W-:Y:S01]  /*160a0*/  ENDCOLLECTIVE ;  /* 0x000000000000791b */ /* 0x003fe20003800000 */
.L_x_5884:
        /* <DEDUP_REMOVED lines=15> */
.L_x_5885:
[----:B------:R-:W-:Y:S02]  /*161a0*/  @P0 IMAD R6, R5, 0x2, R17 ;  /* 0x0000000205060824 */ /* 0x000fe400078e0211 */
[----:B------:R-:W-:Y:S02]  /*161b0*/  IMAD.MOV.U32 R13, RZ, RZ, R4 ;  /* 0x000000ffff0d7224 */ /* 0x000fe400078e0004 */
[----:B------:R-:W-:Y:S02]  /*161c0*/  IMAD.MOV.U32 R12, RZ, RZ, 0x5 ;  /* 0x00000005ff0c7424 */ /* 0x000fe400078e00ff */
[----:B------:R-:W-:-:S07]  /*161d0*/  IMAD.MOV.U32 R3, RZ, RZ, R14 ;  /* 0x000000ffff037224 */ /* 0x000fce00078e000e */
[----:B------:R-:W-:Y:S05]  /*161e0*/  WARPSYNC.COLLECTIVE R15, `(.L_x_5886) ;  /* 0x000000000f087348 */ /* 0x000fea0003c00000 */
[----:B------:R0:W1:Y:S02]  /*161f0*/  SHFL.IDX P6, R14, R13, R12, R11 ;  /* 0x0000000c0d0e7389 */ /* 0x00006400000c000b */
[----:B01----:R-:W-:Y:S01]  /*16200*/  ENDCOLLECTIVE ;  /* 0x000000000000791b */ /* 0x003fe20003800000 */
.L_x_5886:
        /* <DEDUP_REMOVED lines=10> */
.L_x_5887:
[----:B------:R-:W-:Y:S01]  /*162b0*/  @!PT LDS RZ, [RZ] ;  /* 0x00000000fffff984 */ /* 0x000fe20000000800 */
[----:B------:R-:W-:Y:S01]  /*162c0*/  @!PT LDS RZ, [RZ] ;  /* 0x00000000fffff984 */ /* 0x000fe20000000800 */
[----:B------:R-:W-:Y:S01]  /*162d0*/  @!PT LDS RZ, [RZ] ;  /* 0x00000000fffff984 */ /* 0x000fe20000000800 */
[----:B------:R0:W-:Y:S01]  /*162e0*/  @P0 LDGSTS.E.BYPASS.LTC128B.128 [R6+0x1e400], desc[UR36][R2.64], !P2 ;  /* 0x1e40000002060fae */ /* 0x0001e2000d101d64 */
[----:B------:R-:W-:Y:S01]  /*162f0*/  IMAD.MOV.U32 R0, RZ, RZ, R14 ;  /* 0x000000ffff007224 */ /* 0x000fe200078e000e */
[----:B------:R-:W-:Y:S06]  /*16300*/  BRA `(.L_x_5888) ;  /* 0xffffffac00b47947 */ /* 0x000fec000383ffff */
.L_x_5809:
[----:B------:R0:W5:Y:S01]  /*16310*/  LDL.LU R6, [R1+0x4] ;  /* 0x0000040001067983 */ /* 0x0001620000300800 */
[----:B------:R-:W-:Y:S01]  /*16320*/  IMAD.MOV.U32 R13, RZ, RZ, R4 ;  /* 0x000000ffff0d7224 */ /* 0x000fe200078e0004 */
[----:B------:R-:W-:Y:S01]  /*16330*/  LOP3.LUT R16, R16, 0xffffdfff, RZ, 0xc0, !PT ;  /* 0xffffdfff10107812 */ /* 0x000fe200078ec0ff */
[----:B------:R-:W-:Y:S02]  /*16340*/  IMAD.MOV.U32 R12, RZ, RZ, RZ ;  /* 0x000000ffff0c7224 */ /* 0x000fe400078e00ff */
[----:B------:R-:W-:Y:S02]  /*16350*/  IMAD.MOV.U32 R11, RZ, RZ, 0x181f ;  /* 0x0000181fff0b7424 */ /* 0x000fe400078e00ff */
[----:B------:R-:W-:Y:S02]  /*16360*/  IMAD.MOV.U32 R15, RZ, RZ, -0x1 ;  /* 0xffffffffff0f7424 */ /* 0x000fe400078e00ff */
[----:B0-----:R-:W-:-:S07]  /*16370*/  IMAD R25, R25, 0x80, R21 ;  /* 0x0000008019197824 */ /* 0x001fce00078e0215 */
[----:B-1---5:R-:W-:Y:S05]  /*16380*/  WARPSYNC.COLLECTIVE R15, `(.L_x_5889) ;  /* 0x000000000f087348 */ /* 0x022fea0003c00000 */
[----:B------:R0:W2:Y:S02]  /*16390*/  SHFL.IDX P6, R14, R13, R12, R11 ;  /* 0x0000000c0d0e7389 */ /* 0x0000a400000c000b */
[----:B012--5:R-:W-:Y:S01]  /*163a0*/  ENDCOLLECTIVE ;  /* 0x000000000000791b */ /* 0x027fe20003800000 */
.L_x_5889:
[----:B------:R-:W-:Y:S02]  /*163b0*/  IMAD.MOV.U32 R13, RZ, RZ, R0 ;  /* 0x000000ffff0d7224 */ /* 0x000fe400078e0000 */
[----:B------:R-:W-:-:S07]  /*163c0*/  IMAD.MOV.U32 R3, RZ, RZ, R14 ;  /* 0x000000ffff037224 */ /* 0x000fce00078e000e */
[----:B------:R-:W-:Y:S05]  /*163d0*/  WARPSYNC.COLLECTIVE R15, `(.L_x_5890) ;  /* 0x000000000f087348 */ /* 0x000fea0003c00000 */
[----:B------:R0:W1:Y:S02]  /*163e0*/  SHFL.IDX P6, R14, R13, R12, R11 ;  /* 0x0000000c0d0e7389 */ /* 0x00006400000c000b */
[----:B01----:R-:W-:Y:S01]  /*163f0*/  ENDCOLLECTIVE ;  /* 0x000000000000791b */ /* 0x003fe20003800000 */
.L_x_5890:
[----:B------:R-:W-:Y:S02]  /*16400*/  IMAD.MOV.U32 R13, RZ, RZ, R4 ;  /* 0x000000ffff0d7224 */ /* 0x000fe400078e0004 */
[----:B------:R-:W-:Y:S02]  /*16410*/  IMAD.MOV.U32 R12, RZ, RZ, 0x1 ;  /* 0x00000001ff0c7424 */ /* 0x000fe400078e00ff */
[----:B------:R-:W-:-:S07]  /*16420*/  IMAD.MOV.U32 R9, RZ, RZ, R14 ;  /* 0x000000ffff097224 */ /* 0x000fce00078e000e */
[----:B------:R-:W-:Y:S05]  /*16430*/  WARPSYNC.COLLECTIVE R15, `(.L_x_5891) ;  /* 0x000000000f087348 */ /* 0x000fea0003c00000 */
[----:B------:R0:W1:Y:S02]  /*16440*/  SHFL.IDX P6, R14, R13, R12, R11 ;  /* 0x0000000c0d0e7389 */ /* 0x00006400000c000b */
[----:B01----:R-:W-:Y:S01]  /*16450*/  ENDCOLLECTIVE ;  /* 0x000000000000791b */ /* 0x003fe20003800000 */
.L_x_5891:
        /* <DEDUP_REMOVED lines=18> */
.L_x_5892:
        /* <DEDUP_REMOVED lines=8> */
.L_x_5893:
        /* <DEDUP_REMOVED lines=15> */
.L_x_5894:
        /* <DEDUP_REMOVED lines=8> */
.L_x_5895:
        /* <DEDUP_REMOVED lines=15> */
.L_x_5896:
        /* <DEDUP_REMOVED lines=8> */
[----:B------:R-:W-:Y:S02]  /*168e0*/  IMAD.MOV.U32 R13, RZ, RZ, R4 ;  /* 0x000000ffff0d7224 */ /* 0x000fe400078e0004 */
[----:B------:R-:W-:Y:S01]  /*168f0*/  IMAD.MOV.U32 R12, RZ, RZ, 0x4 ;  /* 0x00000004ff0c7424 */ /* 0x000fe200078e00ff */
[----:B------:R-:W-:Y:S01]  /*16900*/  @!PT LDS RZ, [RZ] ;  /* 0x00000000fffff984 */ /* 0x000fe20000000800 */
[----:B------:R-:W-:Y:S01]  /*16910*/  @!PT LDS RZ, [RZ] ;  /* 0x00000000fffff984 */ /* 0x000fe20000000800 */
[----:B------:R-:W-:Y:S01]  /*16920*/  @!PT LDS RZ, [RZ] ;  /* 0x00000000fffff984 */ /* 0x000fe20000000800 */
[----:B------:R0:W-:Y:S06]  /*16930*/  @!P2 LDGSTS.E.BYPASS.LTC128B.128 [R23+0x19c00], desc[UR36][R2.64], !P0 ;  /* 0x19c000000217afae */ /* 0x0001ec000c101d64 */
[----:B0-----:R-:W-:Y:S05]  /*16940*/  WARPSYNC.COLLECTIVE R15, `(.L_x_5897) ;  /* 0x000000000f087348 */ /* 0x001fea0003c00000 */
[----:B------:R1:W2:Y:S02]  /*16950*/  SHFL.IDX P6, R14, R13, R12, R11 ;  /* 0x0000000c0d0e7389 */ /* 0x0002a400000c000b */
[----:B012---:R-:W-:Y:S01]  /*16960*/  ENDCOLLECTIVE ;  /* 0x000000000000791b */ /* 0x007fe20003800000 */
.L_x_5897:
[----:B------:R-:W-:-:S05]  /*16970*/  VIADD R2, R25, 0x40 ;  /* 0x0000004019027836 */ /* 0x000fca0000000000 */
[----:B------:R-:W-:Y:S01]  /*16980*/  ISETP.GE.AND P2, PT, R2, R5, PT ;  /* 0x000000050200720c */ /* 0x000fe20003f46270 */
[----:B------:R-:W-:Y:S02]  /*16990*/  IMAD.MOV.U32 R13, RZ, RZ, R0 ;  /* 0x000000ffff0d7224 */ /* 0x000fe400078e0000 */
[----:B------:R-:W-:-:S10]  /*169a0*/  IMAD.MOV.U32 R2, RZ, RZ, R14 ;  /* 0x000000ffff027224 */ /* 0x000fd400078e000e */
[----:B------:R-:W-:Y:S05]  /*169b0*/  WARPSYNC.COLLECTIVE R15, `(.L_x_5898) ;  /* 0x000000000f087348 */ /* 0x000fea0003c00000 */
[----:B------:R0:W1:Y:S02]  /*169c0*/  SHFL.IDX P6, R14, R13, R12, R11 ;  /* 0x0000000c0d0e7389 */ /* 0x00006400000c000b */
[----:B01----:R-:W-:Y:S01]  /*169d0*/  ENDCOLLECTIVE ;  /* 0x000000000000791b */ /* 0x003fe20003800000 */
.L_x_5898:
[----:B------:R-:W-:-:S04]  /*169e0*/  @P2 LOP3.LUT R16, R16, 0x100, RZ, 0xfc, !PT ;  /* 0x0000010010102812 */ /* 0x000fc800078efcff */
[----:B------:R-:W-:Y:S01]  /*169f0*/  LOP3.LUT R16, R16, 0xffffff7f, RZ, 0xc0, !PT ;  /* 0xffffff7f10107812 */ /* 0x000fe200078ec0ff */
[----:B------:R-:W-:Y:S02]  /*16a00*/  IMAD.MOV.U32 R13, RZ, RZ, R4 ;  /* 0x000000ffff0d7224 */ /* 0x000fe400078e0004 */
[----:B------:R-:W-:Y:S02]  /*16a10*/  IMAD.MOV.U32 R12, RZ, RZ, 0x5 ;  /* 0x00000005ff0c7424 */ /* 0x000fe400078e00ff */
[----:B------:R-:W-:-:S05]  /*16a20*/  IMAD.MOV.U32 R11, RZ, RZ, R14 ;  /* 0x000000ffff0b7224 */ /* 0x000fca00078e000e */
        /* <DEDUP_REMOVED lines=12> */
.L_x_5899:
[----:B------:R-:W-:-:S05]  /*16af0*/  VIADD R2, R25, 0x50 ;  /* 0x0000005019027836 */ /* 0x000fca0000000000 */
[----:B------:R-:W-:Y:S01]  /*16b00*/  ISETP.GE.AND P2, PT, R2, R5, PT ;  /* 0x000000050200720c */ /* 0x000fe20003f46270 */
[----:B------:R-:W-:Y:S02]  /*16b10*/  IMAD.MOV.U32 R13, RZ, RZ, R0 ;  /* 0x000000ffff0d7224 */ /* 0x000fe400078e0000 */
[----:B------:R-:W-:-:S10]  /*16b20*/  IMAD.MOV.U32 R7, RZ, RZ, R14 ;  /* 0x000000ffff077224 */ /* 0x000fd400078e000e */
[----:B------:R-:W-:Y:S05]  /*16b30*/  WARPSYNC.COLLECTIVE R15, `(.L_x_5900) ;  /* 0x000000000f087348 */ /* 0x000fea0003c00000 */
[----:B------:R0:W1:Y:S02]  /*16b40*/  SHFL.IDX P6, R14, R13, R12, R11 ;  /* 0x0000000c0d0e7389 */ /* 0x00006400000c000b */
[----:B01----:R-:W-:Y:S01]  /*16b50*/  ENDCOLLECTIVE ;  /* 0x000000000000791b */ /* 0x003fe20003800000 */
.L_x_5900:
        /* <DEDUP_REMOVED lines=8> */
.L_x_5901:
        /* <DEDUP_REMOVED lines=15> */
.L_x_5902:
[----:B------:R-:W-:Y:S01]  /*16cd0*/  @P2 LOP3.LUT R16, R16, 0x40, RZ, 0xfc, !PT ;  /* 0x0000004010102812 */ /* 0x000fe200078efcff */
[----:B------:R-:W-:Y:S02]  /*16ce0*/  IMAD.MOV.U32 R13, RZ, RZ, R4 ;  /* 0x000000ffff0d7224 */ /* 0x000fe400078e0004 */
[----:B------:R-:W-:Y:S02]  /*16cf0*/  IMAD.MOV.U32 R12, RZ, RZ, 0x7 ;  /* 0x00000007ff0c7424 */ /* 0x000fe400078e00ff */
[----:B------:R-:W-:-:S07]  /*16d00*/  IMAD.MOV.U32 R6, RZ, RZ, R14 ;  /* 0x000000ffff067224 */ /* 0x000fce00078e000e */
[----:B------:R-:W-:Y:S05]  /*16d10*/  WARPSYNC.COLLECTIVE R15, `(.L_x_5903) ;  /* 0x000000000f087348 */ /* 0x000fea0003c00000 */
[----:B------:R0:W1:Y:S02]  /*16d20*/  SHFL.IDX P6, R14, R13, R12, R11 ;  /* 0x0000000c0d0e7389 */ /* 0x00006400000c000b */
[----:B01----:R-:W-:Y:S01]  /*16d30*/  ENDCOLLECTIVE ;  /* 0x000000000000791b */ /* 0x003fe20003800000 */
.L_x_5903:
        /* <DEDUP_REMOVED lines=13> */
.L_x_5904:
[----:B------:R-:W-:Y:S01]  /*16e10*/  IMAD.MOV.U32 R0, RZ, RZ, R14 ;  /* 0x000000ffff007224 */ /* 0x000fe200078e000e */
[----:B------:R-:W-:Y:S06]  /*16e20*/  BRA `(.L_x_5905) ;  /* 0xffffffac00e47947 */ /* 0x000fec000383ffff */
.L_x_5813:
        /* <DEDUP_REMOVED lines=8> */
.L_x_5907:
[----:B------:R-:W-:Y:S05]  /*16eb0*/  BSYNC B0 ;  /* 0x0000000000007941 */ /* 0x000fea0003800000 */
.L_x_5906:
        /* <DEDUP_REMOVED lines=9> */
.L_x_5908:
[----:B------:R-:W-:Y:S02]  /*16f50*/  IMAD.MOV.U32 R13, RZ, RZ, R4 ;  /* 0x000000ffff0d7224 */ /* 0x000fe400078e0004 */
[----:B------:R-:W-:Y:S01]  /*16f60*/  IMAD.MOV.U32 R12, RZ, RZ, 0x1 ;  /* 0x00000001ff0c7424 */ /* 0x000fe200078e00ff */
[----:B------:R-:W-:-:S13]  /*16f70*/  @!P5 LEA R5, P0, R8, R14, 0x1 ;  /* 0x0000000e0805d211 */ /* 0x000fda00078008ff */
[----:B------:R-:W-:Y:S05]  /*16f80*/  WARPSYNC.COLLECTIVE R15, `(.L_x_5909) ;  /* 0x000000000f087348 */ /* 0x000fea0003c00000 */
[----:B------:R0:W1:Y:S02]  /*16f90*/  SHFL.IDX P6, R14, R13, R12, R11 ;  /* 0x0000000c0d0e7389 */ /* 0x00006400000c000b */
[----:B01----:R-:W-:Y:S01]  /*16fa0*/  ENDCOLLECTIVE ;  /* 0x000000000000791b */ /* 0x003fe20003800000 */
.L_x_5909:
        /* <DEDUP_REMOVED lines=15> */
.L_x_5910:
        /* <DEDUP_REMOVED lines=17> */
.L_x_5911:
[----:B------:R-:W-:Y:S02]  /*171b0*/  IMAD.MOV.U32 R13, RZ, RZ, R0 ;  /* 0x000000ffff0d7224 */ /* 0x000fe400078e0000 */
[----:B------:R-:W-:-:S07]  /*171c0*/  IMAD.MOV.U32 R5, RZ, RZ, R14 ;  /* 0x000000ffff057224 */ /* 0x000fce00078e000e */
[----:B------:R-:W-:Y:S05]  /*171d0*/  WARPSYNC.COLLECTIVE R15, `(.L_x_5912) ;  /* 0x000000000f087348 */ /* 0x000fea0003c00000 */
[----:B------:R0:W1:Y:S02]  /*171e0*/  SHFL.IDX P6, R14, R13, R12, R11 ;  /* 0x0000000c0d0e7389 */ /* 0x00006400000c000b */
[----:B01----:R-:W-:Y:S01]  /*171f0*/  ENDCOLLECTIVE ;  /* 0x000000000000791b */ /* 0x003fe20003800000 */
.L_x_5912:
[----:B------:R-:W-:Y:S02]  /*17200*/  IMAD.MOV.U32 R13, RZ, RZ, R4 ;  /* 0x000000ffff0d7224 */ /* 0x000fe400078e0004 */
[----:B------:R-:W-:Y:S01]  /*17210*/  IMAD.MOV.U32 R12, RZ, RZ, 0x3 ;  /* 0x00000003ff0c7424 */ /* 0x000fe200078e00ff */
[----:B------:R-:W-:-:S13]  /*17220*/  @!P5 LEA R6, P0, R8, R14, 0x1 ;  /* 0x0000000e0806d211 */ /* 0x000fda00078008ff */
[----:B------:R-:W-:Y:S05]  /*17230*/  WARPSYNC.COLLECTIVE R15, `(.L_x_5913) ;  /* 0x000000000f087348 */ /* 0x000fea0003c00000 */
[----:B------:R0:W1:Y:S02]  /*17240*/  SHFL.IDX P6, R14, R13, R12, R11 ;  /* 0x0000000c0d0e7389 */ /* 0x00006400000c000b */
[----:B01----:R-:W-:Y:S01]  /*17250*/  ENDCOLLECTIVE ;  /* 0x000000000000791b */ /* 0x003fe20003800000 */
.L_x_5913:
        /* <DEDUP_REMOVED lines=16> */
.L_x_5914:
        /* <DEDUP_REMOVED lines=17> */
.L_x_5915:
[----:B------:R-:W-:Y:S02]  /*17470*/  IMAD.MOV.U32 R13, RZ, RZ, R0 ;  /* 0x000000ffff0d7224 */ /* 0x000fe400078e0000 */
[----:B------:R-:W-:-:S07]  /*17480*/  IMAD.MOV.U32 R5, RZ, RZ, R14 ;  /* 0x000000ffff057224 */ /* 0x000fce00078e000e */
[----:B------:R-:W-:Y:S05]  /*17490*/  WARPSYNC.COLLECTIVE R15, `(.L_x_5916) ;  /* 0x000000000f087348 */ /* 0x000fea0003c00000 */
[----:B------:R0:W1:Y:S02]  /*174a0*/  SHFL.IDX P6, R14, R13, R12, R11 ;  /* 0x0000000c0d0e7389 */ /* 0x00006400000c000b */
[----:B01----:R-:W-:Y:S01]  /*174b0*/  ENDCOLLECTIVE ;  /* 0x000000000000791b */ /* 0x003fe20003800000 */
.L_x_5916:
[----:B------:R-:W-:Y:S02]  /*174c0*/  IMAD.MOV.U32 R13, RZ, RZ, R4 ;  /* 0x000000ffff0d7224 */ /* 0x000fe400078e0004 */
[----:B------:R-:W-:Y:S01]  /*174d0*/  IMAD.MOV.U32 R12, RZ, RZ, 0x5 ;  /* 0x00000005ff0c7424 */ /* 0x000fe200078e00ff */
[----:B------:R-:W-:-:S13]  /*174e0*/  @!P5 LEA R6, P0, R8, R14, 0x1 ;  /* 0x0000000e0806d211 */ /* 0x000fda00078008ff */
[----:B------:R-:W-:Y:S05]  /*174f0*/  WARPSYNC.COLLECTIVE R15, `(.L_x_5917) ;  /* 0x000000000f087348 */ /* 0x000fea0003c00000 */
[----:B------:R0:W1:Y:S02]  /*17500*/  SHFL.IDX P6, R14, R13, R12, R11 ;  /* 0x0000000c0d0e7389 */ /* 0x00006400000c000b */
[----:B01----:R-:W-:Y:S01]  /*17510*/  ENDCOLLECTIVE ;  /* 0x000000000000791b */ /* 0x003fe20003800000 */
.L_x_5917:
        /* <DEDUP_REMOVED lines=16> */
.L_x_5918:
        /* <DEDUP_REMOVED lines=17> */
.L_x_5919:
[----:B------:R-:W-:Y:S02]  /*17730*/  IMAD.MOV.U32 R13, RZ, RZ, R0 ;  /* 0x000000ffff0d7224 */ /* 0x000fe400078e0000 */
[----:B------:R-:W-:-:S07]  /*17740*/  IMAD.MOV.U32 R5, RZ, RZ, R14 ;  /* 0x000000ffff057224 */ /* 0x000fce00078e000e */
[----:B------:R-:W-:Y:S05]  /*17750*/  WARPSYNC.COLLECTIVE R15, `(.L_x_5920) ;  /* 0x000000000f087348 */ /* 0x000fea0003c00000 */
[----:B------:R0:W1:Y:S02]  /*17760*/  SHFL.IDX P6, R14, R13, R12, R11 ;  /* 0x0000000c0d0e7389 */ /* 0x00006400000c000b */
[----:B01----:R-:W-:Y:S01]  /*17770*/  ENDCOLLECTIVE ;  /* 0x000000000000791b */ /* 0x003fe20003800000 */
.L_x_5920:
[----:B------:R-:W-:Y:S02]  /*17780*/  IMAD.MOV.U32 R13, RZ, RZ, R4 ;  /* 0x000000ffff0d7224 */ /* 0x000fe400078e0004 */
[----:B------:R-:W-:Y:S01]  /*17790*/  IMAD.MOV.U32 R12, RZ, RZ, 0x7 ;  /* 0x00000007ff0c7424 */ /* 0x000fe200078e00ff */
[----:B------:R-:W-:-:S13]  /*177a0*/  @!P5 LEA R6, P0, R8, R14, 0x1 ;  /* 0x0000000e0806d211 */ /* 0x000fda00078008ff */
[----:B------:R-:W-:Y:S05]  /*177b0*/  WARPSYNC.COLLECTIVE R15, `(.L_x_5921) ;  /* 0x000000000f087348 */ /* 0x000fea0003c00000 */
[----:B------:R0:W1:Y:S02]  /*177c0*/  SHFL.IDX P6, R14, R13, R12, R11 ;  /* 0x0000000c0d0e7389 */ /* 0x00006400000c000b */
[----:B01----:R-:W-:Y:S01]  /*177d0*/  ENDCOLLECTIVE ;  /* 0x000000000000791b */ /* 0x003fe20003800000 */
.L_x_5921:
        /* <DEDUP_REMOVED lines=15> */
.L_x_5922:
[----:B------:R-:W-:Y:S05]  /*178d0*/  BRA `(.L_x_5923) ;  /* 0xffffffb0001c7947 */ /* 0x000fea000383ffff */
.L_x_5818:
[----:B0-----:R0:W2:Y:S02]  /*178e0*/  SYNCS.PHASECHK.TRANS64.TRYWAIT P0, [R17+URZ+0x32420], R0 ;  /* 0x03242000110075a7 */ /* 0x0010a4000800017f */
[----:B--2---:R-:W-:Y:S05]  /*178f0*/  @!P0 NANOSLEEP.SYNCS 0x989680 ;  /* 0x009896800000895d */ /* 0x004fea0003900000 */
[----:B------:R-:W2:Y:S02]  /*17900*/  @!P0 SYNCS.PHASECHK.TRANS64 P0, [R17+URZ+0x32420], R0 ;  /* 0x03242000110085a7 */ /* 0x000ea4000800007f */
[----:B--2---:R-:W-:Y:S05]  /*17910*/  @!P0 BRA `(.L_x_5818) ;  /* 0xfffffffc00f08947 */ /* 0x004fea000383ffff */
[----:B------:R-:W-:Y:S05]  /*17920*/  BRA `(.L_x_5924) ;  /* 0xffffffb0008c7947 */ /* 0x000fea000383ffff */
.L_x_5821:
[----:B0-----:R0:W2:Y:S02]  /*17930*/  SYNCS.PHASECHK.TRANS64.TRYWAIT P0, [R19+URZ+0x32460], R0 ;  /* 0x03246000130075a7 */ /* 0x0010a4000800017f */
[----:B--2---:R-:W-:Y:S05]  /*17940*/  @!P0 NANOSLEEP.SYNCS 0x989680 ;  /* 0x009896800000895d */ /* 0x004fea0003900000 */
[----:B------:R-:W2:Y:S02]  /*17950*/  @!P0 SYNCS.PHASECHK.TRANS64 P0, [R19+URZ+0x32460], R0 ;  /* 0x03246000130085a7 */ /* 0x000ea4000800007f */
[----:B--2---:R-:W-:Y:S05]  /*17960*/  @!P0 BRA `(.L_x_5821) ;  /* 0xfffffffc00f08947 */ /* 0x004fea000383ffff */
[----:B------:R-:W-:Y:S05]  /*17970*/  BRA `(.L_x_5925) ;  /* 0xffffffb000987947 */ /* 0x000fea000383ffff */
.L_x_5822:
        /* <DEDUP_REMOVED lines=8> */
.L_x_5927:
[----:B------:R-:W-:Y:S05]  /*17a00*/  BSYNC B0 ;  /* 0x0000000000007941 */ /* 0x000fea0003800000 */
.L_x_5926:
        /* <DEDUP_REMOVED lines=13> */
.L_x_5928:
        /* <DEDUP_REMOVED lines=9> */
.L_x_5929:
        /* <DEDUP_REMOVED lines=17> */
.L_x_5930:
[----:B------:R-:W-:Y:S02]  /*17c80*/  IMAD.MOV.U32 R13, RZ, RZ, R6 ;  /* 0x000000ffff0d7224 */ /* 0x000fe400078e0006 */
[----:B------:R-:W-:Y:S01]  /*17c90*/  IMAD.MOV.U32 R12, RZ, RZ, 0x2 ;  /* 0x00000002ff0c7424 */ /* 0x000fe200078e00ff */
[----:B------:R-:W-:-:S13]  /*17ca0*/  IADD3 R2, P3, R14, R0, RZ ;  /* 0x000000000e027210 */ /* 0x000fda0007f7e0ff */
[----:B------:R-:W-:Y:S05]  /*17cb0*/  WARPSYNC.COLLECTIVE R15, `(.L_x_5931) ;  /* 0x000000000f087348 */ /* 0x000fea0003c00000 */
[----:B------:R0:W1:Y:S02]  /*17cc0*/  SHFL.IDX P6, R14, R13, R12, R11 ;  /* 0x0000000c0d0e7389 */ /* 0x00006400000c000b */
[----:B01----:R-:W-:Y:S01]  /*17cd0*/  ENDCOLLECTIVE ;  /* 0x000000000000791b */ /* 0x003fe20003800000 */
.L_x_5931:
        /* <DEDUP_REMOVED lines=17> */
.L_x_5932:
[----:B------:R-:W-:Y:S02]  /*17df0*/  IMAD.MOV.U32 R13, RZ, RZ, R6 ;  /* 0x000000ffff0d7224 */ /* 0x000fe400078e0006 */
[----:B------:R-:W-:Y:S01]  /*17e00*/  IMAD.MOV.U32 R12, RZ, RZ, 0x3 ;  /* 0x00000003ff0c7424 */ /* 0x000fe200078e00ff */
[----:B------:R-:W-:-:S13]  /*17e10*/  IADD3 R2, P3, R14, R0, RZ ;  /* 0x000000000e027210 */ /* 0x000fda0007f7e0ff */
[----:B------:R-:W-:Y:S05]  /*17e20*/  WARPSYNC.COLLECTIVE R15, `(.L_x_5933) ;  /* 0x000000000f087348 */ /* 0x000fea0003c00000 */
[----:B------:R0:W1:Y:S02]  /*17e30*/  SHFL.IDX P6, R14, R13, R12, R11 ;  /* 0x0000000c0d0e7389 */ /* 0x00006400000c000b */
[----:B01----:R-:W-:Y:S01]  /*17e40*/  ENDCOLLECTIVE ;  /* 0x000000000000791b */ /* 0x003fe20003800000 */
.L_x_5933:
        /* <DEDUP_REMOVED lines=17> */
.L_x_5934:
[----:B------:R-:W-:Y:S02]  /*17f60*/  IMAD.MOV.U32 R13, RZ, RZ, R6 ;  /* 0x000000ffff0d7224 */ /* 0x000fe400078e0006 */
[----:B------:R-:W-:Y:S01]  /*17f70*/  IMAD.MOV.U32 R12, RZ, RZ, 0x4 ;  /* 0x00000004ff0c7424 */ /* 0x000fe200078e00ff */
[----:B------:R-:W-:-:S13]  /*17f80*/  IADD3 R2, P3, R14, R0, RZ ;  /* 0x000000000e027210 */ /* 0x000fda0007f7e0ff */
[----:B------:R-:W-:Y:S05]  /*17f90*/  WARPSYNC.COLLECTIVE R15, `(.L_x_5935) ;  /* 0x000000000f087348 */ /* 0x000fea0003c00000 */
[----:B------:R0:W1:Y:S02]  /*17fa0*/  SHFL.IDX P6, R14, R13, R12, R11 ;  /* 0x0000000c0d0e7389 */ /* 0x00006400000c000b */
[----:B01----:R-:W-:Y:S01]  /*17fb0*/  ENDCOLLECTIVE ;  /* 0x000000000000791b */ /* 0x003fe20003800000 */
.L_x_5935:
        /* <DEDUP_REMOVED lines=17> */
.L_x_5936:
[----:B------:R-:W-:Y:S02]  /*180d0*/  IMAD.MOV.U32 R13, RZ, RZ, R6 ;  /* 0x000000ffff0d7224 */ /* 0x000fe400078e0006 */
[----:B------:R-:W-:Y:S01]  /*180e0*/  IMAD.MOV.U32 R12, RZ, RZ, 0x5 ;  /* 0x00000005ff0c7424 */ /* 0x000fe200078e00ff */
[----:B------:R-:W-:-:S13]  /*180f0*/  IADD3 R2, P3, R14, R0, RZ ;  /* 0x000000000e027210 */ /* 0x000fda0007f7e0ff */
[----:B------:R-:W-:Y:S05]  /*18100*/  WARPSYNC.COLLECTIVE R15, `(.L_x_5937) ;  /* 0x000000000f087348 */ /* 0x000fea0003c00000 */
[----:B------:R0:W1:Y:S02]  /*18110*/  SHFL.IDX P6, R14, R13, R12, R11 ;  /* 0x0000000c0d0e7389 */ /* 0x00006400000c000b */
[----:B01----:R-:W-:Y:S01]  /*18120*/  ENDCOLLECTIVE ;  /* 0x000000000000791b */ /* 0x003fe20003800000 */
.L_x_5937:
        /* <DEDUP_REMOVED lines=12> */
.L_x_5938:
        /* <DEDUP_REMOVED lines=9> */
.L_x_5829:
[----:B--2---:R2:W3:Y:S02]  /*18280*/  SYNCS.PHASECHK.TRANS64.TRYWAIT P0, [R10+URZ+0x32440], R20 ;  /* 0x032440140a0075a7 */ /* 0x0044e4000800017f */
[----:B---3--:R-:W-:Y:S05]  /*18290*/  @!P0 NANOSLEEP.SYNCS 0x989680 ;  /* 0x009896800000895d */ /* 0x008fea0003900000 */
[----:B------:R-:W3:Y:S02]  /*182a0*/  @!P0 SYNCS.PHASECHK.TRANS64 P0, [R10+URZ+0x32440], R20 ;  /* 0x032440140a0085a7 */ /* 0x000ee4000800007f */
[----:B---3--:R-:W-:Y:S05]  /*182b0*/  @!P0 BRA `(.L_x_5829) ;  /* 0xfffffffc00f08947 */ /* 0x008fea000383ffff */
[----:B------:R-:W-:Y:S05]  /*182c0*/  BRA `(.L_x_5940) ;  /* 0xffffffb4001c7947 */ /* 0x000fea000383ffff */
.L_x_5830:
        /* <DEDUP_REMOVED lines=8> */
.L_x_5942:
[----:B------:R-:W-:Y:S05]  /*18350*/  BSYNC B1 ;  /* 0x0000000000017941 */ /* 0x000fea0003800000 */
.L_x_5941:
        /* <DEDUP_REMOVED lines=9> */
.L_x_5943:
[----:B------:R-:W-:Y:S02]  /*183f0*/  IMAD.MOV.U32 R13, RZ, RZ, R8 ;  /* 0x000000ffff0d7224 */ /* 0x000fe400078e0008 */
[----:B------:R-:W-:Y:S02]  /*18400*/  IMAD.MOV.U32 R12, RZ, RZ, 0x1 ;  /* 0x00000001ff0c7424 */ /* 0x000fe400078e00ff */
[----:B------:R-:W-:-:S07]  /*18410*/  IMAD.MOV.U32 R2, RZ, RZ, R14 ;  /* 0x000000ffff027224 */ /* 0x000fce00078e000e */
[----:B------:R-:W-:Y:S05]  /*18420*/  WARPSYNC.COLLECTIVE R15, `(.L_x_5944) ;  /* 0x000000000f087348 */ /* 0x000fea0003c00000 */
[----:B------:R0:W1:Y:S02]  /*18430*/  SHFL.IDX P6, R14, R13, R12, R11 ;  /* 0x0000000c0d0e7389 */ /* 0x00006400000c000b */
[----:B01----:R-:W-:Y:S01]  /*18440*/  ENDCOLLECTIVE ;  /* 0x000000000000791b */ /* 0x003fe20003800000 */
.L_x_5944:
        /* <DEDUP_REMOVED lines=11> */
.L_x_5945:
[----:B------:R-:W-:Y:S02]  /*18500*/  IMAD.MOV.U32 R13, RZ, RZ, R8 ;  /* 0x000000ffff0d7224 */ /* 0x000fe400078e0008 */
[----:B------:R-:W-:Y:S02]  /*18510*/  IMAD.MOV.U32 R12, RZ, RZ, 0x2 ;  /* 0x00000002ff0c7424 */ /* 0x000fe400078e00ff */
[----:B------:R-:W-:-:S07]  /*18520*/  IMAD.MOV.U32 R2, RZ, RZ, R14 ;  /* 0x000000ffff027224 */ /* 0x000fce00078e000e */
[----:B------:R-:W-:Y:S05]  /*18530*/  WARPSYNC.COLLECTIVE R15, `(.L_x_5946) ;  /* 0x000000000f087348 */ /* 0x000fea0003c00000 */
[----:B------:R0:W1:Y:S02]  /*18540*/  SHFL.IDX P6, R14, R13, R12, R11 ;  /* 0x0000000c0d0e7389 */ /* 0x00006400000c000b */
[----:B01----:R-:W-:Y:S01]  /*18550*/  ENDCOLLECTIVE ;  /* 0x000000000000791b */ /* 0x003fe20003800000 */
.L_x_5946:
        /* <DEDUP_REMOVED lines=11> */
.L_x_5947:
[----:B------:R-:W-:Y:S02]  /*18610*/  IMAD.MOV.U32 R13, RZ, RZ, R8 ;  /* 0x000000ffff0d7224 */ /* 0x000fe400078e0008 */
[----:B------:R-:W-:Y:S02]  /*18620*/  IMAD.MOV.U32 R12, RZ, RZ, 0x3 ;  /* 0x00000003ff0c7424 */ /* 0x000fe400078e00ff */
[----:B------:R-:W-:-:S07]  /*18630*/  IMAD.MOV.U32 R2, RZ, RZ, R14 ;  /* 0x000000ffff027224 */ /* 0x000fce00078e000e */
[----:B------:R-:W-:Y:S05]  /*18640*/  WARPSYNC.COLLECTIVE R15, `(.L_x_5948) ;  /* 0x000000000f087348 */ /* 0x000fea0003c00000 */
[----:B------:R0:W1:Y:S02]  /*18650*/  SHFL.IDX P6, R14, R13, R12, R11 ;  /* 0x0000000c0d0e7389 */ /* 0x00006400000c000b */
[----:B01----:R-:W-:Y:S01]  /*18660*/  ENDCOLLECTIVE ;  /* 0x000000000000791b */ /* 0x003fe20003800000 */
.L_x_5948:
        /* <DEDUP_REMOVED lines=11> */
.L_x_5949:
[----:B------:R-:W-:Y:S02]  /*18720*/  IMAD.MOV.U32 R13, RZ, RZ, R8 ;  /* 0x000000ffff0d7224 */ /* 0x000fe400078e0008 */
[----:B------:R-:W-:Y:S02]  /*18730*/  IMAD.MOV.U32 R12, RZ, RZ, 0x4 ;  /* 0x00000004ff0c7424 */ /* 0x000fe400078e00ff */
[----:B------:R-:W-:-:S07]  /*18740*/  IMAD.MOV.U32 R2, RZ, RZ, R14 ;  /* 0x000000ffff027224 */ /* 0x000fce00078e000e */
[----:B------:R-:W-:Y:S05]  /*18750*/  WARPSYNC.COLLECTIVE R15, `(.L_x_5950) ;  /* 0x000000000f087348 */ /* 0x000fea0003c00000 */
[----:B------:R0:W1:Y:S02]  /*18760*/  SHFL.IDX P6, R14, R13, R12, R11 ;  /* 0x0000000c0d0e7389 */ /* 0x00006400000c000b */
[----:B01----:R-:W-:Y:S01]  /*18770*/  ENDCOLLECTIVE ;  /* 0x000000000000791b */ /* 0x003fe20003800000 */
.L_x_5950:
        /* <DEDUP_REMOVED lines=11> */
.L_x_5951:
[----:B------:R-:W-:Y:S02]  /*18830*/  IMAD.MOV.U32 R13, RZ, RZ, R8 ;  /* 0x000000ffff0d7224 */ /* 0x000fe400078e0008 */
[----:B------:R-:W-:Y:S02]  /*18840*/  IMAD.MOV.U32 R12, RZ, RZ, 0x5 ;  /* 0x00000005ff0c7424 */ /* 0x000fe400078e00ff */
[----:B------:R-:W-:-:S07]  /*18850*/  IMAD.MOV.U32 R2, RZ, RZ, R14 ;  /* 0x000000ffff027224 */ /* 0x000fce00078e000e */
[----:B------:R-:W-:Y:S05]  /*18860*/  WARPSYNC.COLLECTIVE R15, `(.L_x_5952) ;  /* 0x000000000f087348 */ /* 0x000fea0003c00000 */
[----:B------:R0:W1:Y:S02]  /*18870*/  SHFL.IDX P6, R14, R13, R12, R11 ;  /* 0x0000000c0d0e7389 */ /* 0x00006400000c000b */
[----:B01----:R-:W-:Y:S01]  /*18880*/  ENDCOLLECTIVE ;  /* 0x000000000000791b */ /* 0x003fe20003800000 */
.L_x_5952:
        /* <DEDUP_REMOVED lines=11> */
.L_x_5953:
[----:B------:R-:W-:Y:S05]  /*18940*/  BRA `(.L_x_5954) ;  /* 0xffffffb000447947 */ /* 0x000fea000383ffff */
.L_x_5835:
[----:B---3--:R3:W4:Y:S02]  /*18950*/  SYNCS.PHASECHK.TRANS64.TRYWAIT P0, [R10+URZ+0x32460], R20 ;  /* 0x032460140a0075a7 */ /* 0x008724000800017f */
[----:B----4-:R-:W-:Y:S05]  /*18960*/  @!P0 NANOSLEEP.SYNCS 0x989680 ;  /* 0x009896800000895d */ /* 0x010fea0003900000 */
[----:B------:R-:W4:Y:S02]  /*18970*/  @!P0 SYNCS.PHASECHK.TRANS64 P0, [R10+URZ+0x32460], R20 ;  /* 0x032460140a0085a7 */ /* 0x000f24000800007f */
[----:B----4-:R-:W-:Y:S05]  /*18980*/  @!P0 BRA `(.L_x_5835) ;  /* 0xfffffffc00f08947 */ /* 0x010fea000383ffff */
[----:B------:R-:W-:Y:S05]  /*18990*/  BRA `(.L_x_5955) ;  /* 0xffffffb000907947 */ /* 0x000fea000383ffff */
.L_x_5836:
        /* <DEDUP_REMOVED lines=8> */
.L_x_5957:
[----:B------:R-:W-:Y:S05]  /*18a20*/  BSYNC B1 ;  /* 0x0000000000017941 */ /* 0x000fea0003800000 */
.L_x_5956:
        /* <DEDUP_REMOVED lines=9> */
.L_x_5958:
[----:B------:R-:W-:Y:S02]  /*18ac0*/  IMAD.MOV.U32 R13, RZ, RZ, R22 ;  /* 0x000000ffff0d7224 */ /* 0x000fe400078e0016 */
[----:B------:R-:W-:Y:S01]  /*18ad0*/  IMAD.MOV.U32 R12, RZ, RZ, 0x1 ;  /* 0x00000001ff0c7424 */ /* 0x000fe200078e00ff */
[----:B------:R-:W-:-:S13]  /*18ae0*/  IADD3 R2, P0, R14, R0, RZ ;  /* 0x000000000e027210 */ /* 0x000fda0007f1e0ff */
[----:B------:R-:W-:Y:S05]  /*18af0*/  WARPSYNC.COLLECTIVE R15, `(.L_x_5959) ;  /* 0x000000000f087348 */ /* 0x000fea0003c00000 */
[----:B------:R0:W1:Y:S02]  /*18b00*/  SHFL.IDX P6, R14, R13, R12, R11 ;  /* 0x0000000c0d0e7389 */ /* 0x00006400000c000b */
[----:B01----:R-:W-:Y:S01]  /*18b10*/  ENDCOLLECTIVE ;  /* 0x000000000000791b */ /* 0x003fe20003800000 */
.L_x_5959:
        /* <DEDUP_REMOVED lines=13> */
.L_x_5960:
[----:B------:R-:W-:Y:S02]  /*18bf0*/  IMAD.MOV.U32 R13, RZ, RZ, R22 ;  /* 0x000000ffff0d7224 */ /* 0x000fe400078e0016 */
[----:B------:R-:W-:Y:S01]  /*18c00*/  IMAD.MOV.U32 R12, RZ, RZ, 0x2 ;  /* 0x00000002ff0c7424 */ /* 0x000fe200078e00ff */
[----:B------:R-:W-:-:S13]  /*18c10*/  IADD3 R2, P0, R14, R0, RZ ;  /* 0x000000000e027210 */ /* 0x000fda0007f1e0ff */
[----:B------:R-:W-:Y:S05]  /*18c20*/  WARPSYNC.COLLECTIVE R15, `(.L_x_5961) ;  /* 0x000000000f087348 */ /* 0x000fea0003c00000 */
[----:B------:R0:W1:Y:S02]  /*18c30*/  SHFL.IDX P6, R14, R13, R12, R11 ;  /* 0x0000000c0d0e7389 */ /* 0x00006400000c000b */
[----:B01----:R-:W-:Y:S01]  /*18c40*/  ENDCOLLECTIVE ;  /* 0x000000000000791b */ /* 0x003fe20003800000 */
.L_x_5961:
        /* <DEDUP_REMOVED lines=13> */
.L_x_5962:
[----:B------:R-:W-:Y:S02]  /*18d20*/  IMAD.MOV.U32 R13, RZ, RZ, R22 ;  /* 0x000000ffff0d7224 */ /* 0x000fe400078e0016 */
[----:B------:R-:W-:Y:S02]  /*18d30*/  IMAD.MOV.U32 R12, RZ, RZ, 0x3 ;  /* 0x00000003ff0c7424 */ /* 0x000fe400078e00ff */
[----:B------:R-:W-:-:S07]  /*18d40*/  IMAD.MOV.U32 R8, RZ, RZ, R14 ;  /* 0x000000ffff087224 */ /* 0x000fce00078e000e */
[----:B------:R-:W-:Y:S05]  /*18d50*/  WARPSYNC.COLLECTIVE R15, `(.L_x_5963) ;  /* 0x000000000f087348 */ /* 0x000fea0003c00000 */
[----:B------:R0:W1:Y:S02]  /*18d60*/  SHFL.IDX P6, R14, R13, R12, R11 ;  /* 0x0000000c0d0e7389 */ /* 0x00006400000c000b */
[----:B01----:R-:W-:Y:S01]  /*18d70*/  ENDCOLLECTIVE ;  /* 0x000000000000791b */ /* 0x003fe20003800000 */
.L_x_5963:
        /* <DEDUP_REMOVED lines=14> */
.L_x_5964:
[----:B------:R-:W-:Y:S02]  /*18e60*/  IMAD.MOV.U32 R13, RZ, RZ, R22 ;  /* 0x000000ffff0d7224 */ /* 0x000fe400078e0016 */
[----:B------:R-:W-:Y:S01]  /*18e70*/  IMAD.MOV.U32 R12, RZ, RZ, 0x4 ;  /* 0x00000004ff0c7424 */ /* 0x000fe200078e00ff */
[----:B------:R-:W-:-:S13]  /*18e80*/  IADD3 R2, P0, R14, R0, RZ ;  /* 0x000000000e027210 */ /* 0x000fda0007f1e0ff */
[----:B------:R-:W-:Y:S05]  /*18e90*/  WARPSYNC.COLLECTIVE R15, `(.L_x_5965) ;  /* 0x000000000f087348 */ /* 0x000fea0003c00000 */
[----:B------:R0:W1:Y:S02]  /*18ea0*/  SHFL.IDX P6, R14, R13, R12, R11 ;  /* 0x0000000c0d0e7389 */ /* 0x00006400000c000b */
[----:B01----:R-:W-:Y:S01]  /*18eb0*/  ENDCOLLECTIVE ;  /* 0x000000000000791b */ /* 0x003fe20003800000 */
.L_x_5965:
        /* <DEDUP_REMOVED lines=13> */
.L_x_5966:
[----:B------:R-:W-:Y:S02]  /*18f90*/  IMAD.MOV.U32 R13, RZ, RZ, R22 ;  /* 0x000000ffff0d7224 */ /* 0x000fe400078e0016 */
[----:B------:R-:W-:Y:S01]  /*18fa0*/  IMAD.MOV.U32 R12, RZ, RZ, 0x5 ;  /* 0x00000005ff0c7424 */ /* 0x000fe200078e00ff */
[----:B------:R-:W-:-:S13]  /*18fb0*/  IADD3 R2, P0, R14, R0, RZ ;  /* 0x000000000e027210 */ /* 0x000fda0007f1e0ff */
[----:B------:R-:W-:Y:S05]  /*18fc0*/  WARPSYNC.COLLECTIVE R15, `(.L_x_5967) ;  /* 0x000000000f087348 */ /* 0x000fea0003c00000 */
[----:B------:R0:W1:Y:S02]  /*18fd0*/  SHFL.IDX P6, R14, R13, R12, R11 ;  /* 0x0000000c0d0e7389 */ /* 0x00006400000c000b */
[----:B01----:R-:W-:Y:S01]  /*18fe0*/  ENDCOLLECTIVE ;  /* 0x000000000000791b */ /* 0x003fe20003800000 */
.L_x_5967:
        /* <DEDUP_REMOVED lines=13> */
.L_x_5968:
[----:B------:R-:W-:Y:S05]  /*190c0*/  BRA `(.L_x_5969) ;  /* 0xffffffac00d07947 */ /* 0x000fea000383ffff */
.L_x_5844:
        /* <DEDUP_REMOVED lines=8> */
.L_x_5971:
[----:B------:R-:W-:Y:S05]  /*19150*/  BSYNC B0 ;  /* 0x0000000000007941 */ /* 0x000fea0003800000 */
.L_x_5970:
        /* <DEDUP_REMOVED lines=9> */
.L_x_5972:
        /* <DEDUP_REMOVED lines=24> */
.L_x_5973:
[----:B------:R-:W-:Y:S01]  /*19370*/  IMAD.MOV.U32 R12, RZ, RZ, 0x2 ;  /* 0x00000002ff0c7424 */ /* 0x000fe200078e00ff */
[----:B------:R-:W-:-:S05]  /*19380*/  SEL R14, R14, RZ, P1 ;  /* 0x000000ff0e0e7207 */ /* 0x000fca0000800000 */
[----:B------:R-:W-:-:S04]  /*19390*/  IMAD.IADD R5, R13, 0x1, R14 ;  /* 0x000000010d057824 */ /* 0x000fc800078e020e */
[----:B------:R-:W-:-:S07]  /*193a0*/  IMAD.MOV.U32 R13, RZ, RZ, R5 ;  /* 0x000000ffff0d7224 */ /* 0x000fce00078e0005 */
[----:B------:R-:W-:Y:S05]  /*193b0*/  WARPSYNC.COLLECTIVE R15, `(.L_x_5974) ;  /* 0x000000000f087348 */ /* 0x000fea0003c00000 */
[----:B------:R0:W1:Y:S02]  /*193c0*/  SHFL.UP P6, R14, R13, R12, R11 ;  /* 0x0400000c0d0e7389 */ /* 0x00006400000c000b */
[----:B01----:R-:W-:Y:S01]  /*193d0*/  ENDCOLLECTIVE ;  /* 0x000000000000791b */ /* 0x003fe20003800000 */
.L_x_5974:
[----:B------:R-:W-:Y:S01]  /*193e0*/  IMAD.MOV.U32 R12, RZ, RZ, 0x4 ;  /* 0x00000004ff0c7424 */ /* 0x000fe200078e00ff */
[----:B------:R-:W-:-:S05]  /*193f0*/  SEL R2, R14, RZ, P2 ;  /* 0x000000ff0e027207 */ /* 0x000fca0001000000 */
[----:B------:R-:W-:-:S04]  /*19400*/  IMAD.IADD R2, R5, 0x1, R2 ;  /* 0x0000000105027824 */ /* 0x000fc800078e0202 */
[----:B------:R-:W-:-:S07]  /*19410*/  IMAD.MOV.U32 R13, RZ, RZ, R2 ;  /* 0x000000ffff0d7224 */ /* 0x000fce00078e0002 */
[----:B------:R-:W-:Y:S05]  /*19420*/  WARPSYNC.COLLECTIVE R15, `(.L_x_5975) ;  /* 0x000000000f087348 */ /* 0x000fea0003c00000 */
[----:B------:R0:W1:Y:S02]  /*19430*/  SHFL.UP P6, R14, R13, R12, R11 ;  /* 0x0400000c0d0e7389 */ /* 0x00006400000c000b */
[----:B01----:R-:W-:Y:S01]  /*19440*/  ENDCOLLECTIVE ;  /* 0x000000000000791b */ /* 0x003fe20003800000 */
.L_x_5975:
[----:B------:R-:W-:Y:S01]  /*19450*/  IMAD.MOV.U32 R12, RZ, RZ, 0x8 ;  /* 0x00000008ff0c7424 */ /* 0x000fe200078e00ff */
[----:B------:R-:W-:-:S05]  /*19460*/  SEL R3, R14, RZ, P3 ;  /* 0x000000ff0e037207 */ /* 0x000fca0001800000 */
[----:B------:R-:W-:-:S04]  /*19470*/  IMAD.IADD R3, R2, 0x1, R3 ;  /* 0x0000000102037824 */ /* 0x000fc800078e0203 */
[----:B------:R-:W-:-:S07]  /*19480*/  IMAD.MOV.U32 R13, RZ, RZ, R3 ;  /* 0x000000ffff0d7224 */ /* 0x000fce00078e0003 */
[----:B------:R-:W-:Y:S05]  /*19490*/  WARPSYNC.COLLECTIVE R15, `(.L_x_5976) ;  /* 0x000000000f087348 */ /* 0x000fea0003c00000 */
[----:B------:R0:W1:Y:S02]  /*194a0*/  SHFL.UP P6, R14, R13, R12, R11 ;  /* 0x0400000c0d0e7389 */ /* 0x00006400000c000b */
[----:B01----:R-:W-:Y:S01]  /*194b0*/  ENDCOLLECTIVE ;  /* 0x000000000000791b */ /* 0x003fe20003800000 */
.L_x_5976:
[----:B------:R-:W-:Y:S01]  /*194c0*/  IMAD.MOV.U32 R12, RZ, RZ, 0x10 ;  /* 0x00000010ff0c7424 */ /* 0x000fe200078e00ff */
[----:B------:R-:W-:-:S05]  /*194d0*/  SEL R14, R14, RZ, P4 ;  /* 0x000000ff0e0e7207 */ /* 0x000fca0002000000 */
[----:B------:R-:W-:-:S04]  /*194e0*/  IMAD.IADD R5, R3, 0x1, R14 ;  /* 0x0000000103057824 */ /* 0x000fc800078e020e */
[----:B------:R-:W-:-:S07]  /*194f0*/  IMAD.MOV.U32 R13, RZ, RZ, R5 ;  /* 0x000000ffff0d7224 */ /* 0x000fce00078e0005 */
[----:B------:R-:W-:Y:S05]  /*19500*/  WARPSYNC.COLLECTIVE R15, `(.L_x_5977) ;  /* 0x000000000f087348 */ /* 0x000fea0003c00000 */
[----:B------:R0:W1:Y:S02]  /*19510*/  SHFL.UP P6, R14, R13, R12, R11 ;  /* 0x0400000c0d0e7389 */ /* 0x00006400000c000b */
[----:B01----:R-:W-:Y:S01]  /*19520*/  ENDCOLLECTIVE ;  /* 0x000000000000791b */ /* 0x003fe20003800000 */
.L_x_5977:
        /* <DEDUP_REMOVED lines=8> */
.L_x_5978:
[----:B------:R-:W-:Y:S05]  /*195b0*/  BRA `(.L_x_5979) ;  /* 0xffffffb0002c7947 */ /* 0x000fea000383ffff */
.L_x_5847:
[----:B------:R-:W-:Y:S01]  /*195c0*/  BSSY B0, `(.L_x_5980) ;  /* 0x0000007000007945 */ /* 0x000fe20003800000 */
[----:B------:R-:W-:Y:S02]  /*195d0*/  IMAD.MOV.U32 R12, RZ, RZ, 0x1 ;  /* 0x00000001ff0c7424 */ /* 0x000fe400078e00ff */
[----:B------:R-:W-:Y:S02]  /*195e0*/  IMAD.MOV.U32 R11, RZ, RZ, RZ ;  /* 0x000000ffff0b7224 */ /* 0x000fe400078e00ff */
[----:B------:R-:W-:-:S07]  /*195f0*/  IMAD.MOV.U32 R15, RZ, RZ, -0x1 ;  /* 0xffffffffff0f7424 */ /* 0x000fce00078e00ff */
[----:B-12---:R-:W-:Y:S05]  /*19600*/  WARPSYNC.COLLECTIVE R15, `(.L_x_5981) ;  /* 0x000000000f087348 */ /* 0x006fea0003c00000 */
[----:B------:R0:W3:Y:S02]  /*19610*/  SHFL.UP P6, R14, R13, R12, R11 ;  /* 0x0400000c0d0e7389 */ /* 0x0000e400000c000b */
[----:B0123--:R-:W-:Y:S01]  /*19620*/  ENDCOLLECTIVE ;  /* 0x000000000000791b */ /* 0x00ffe20003800000 */
.L_x_5981:
[----:B------:R-:W-:Y:S05]  /*19630*/  BSYNC B0 ;  /* 0x0000000000007941 */ /* 0x000fea0003800000 */
.L_x_5980:
        /* <DEDUP_REMOVED lines=8> */
.L_x_5982:
[----:B------:R-:W-:Y:S01]  /*196c0*/  IMAD.MOV.U32 R12, RZ, RZ, 0x4 ;  /* 0x00000004ff0c7424 */ /* 0x000fe200078e00ff */
[----:B------:R-:W-:-:S05]  /*196d0*/  SEL R2, R14, RZ, P2 ;  /* 0x000000ff0e027207 */ /* 0x000fca0001000000 */
[----:B------:R-:W-:-:S04]  /*196e0*/  IMAD.IADD R2, R13, 0x1, R2 ;  /* 0x000000010d027824 */ /* 0x000fc800078e0202 */
[----:B------:R-:W-:-:S07]  /*196f0*/  IMAD.MOV.U32 R13, RZ, RZ, R2 ;  /* 0x000000ffff0d7224 */ /* 0x000fce00078e0002 */
[----:B------:R-:W-:Y:S05]  /*19700*/  WARPSYNC.COLLECTIVE R15, `(.L_x_5983) ;  /* 0x000000000f087348 */ /* 0x000fea0003c00000 */
[----:B------:R0:W1:Y:S02]  /*19710*/  SHFL.UP P6, R14, R13, R12, R11 ;  /* 0x0400000c0d0e7389 */ /* 0x00006400000c000b */
[----:B01----:R-:W-:Y:S01]  /*19720*/  ENDCOLLECTIVE ;  /* 0x000000000000791b */ /* 0x003fe20003800000 */
.L_x_5983:
[----:B------:R-:W-:Y:S01]  /*19730*/  IMAD.MOV.U32 R12, RZ, RZ, 0x8 ;  /* 0x00000008ff0c7424 */ /* 0x000fe200078e00ff */
[----:B------:R-:W-:-:S05]  /*19740*/  SEL R3, R14, RZ, P3 ;  /* 0x000000ff0e037207 */ /* 0x000fca0001800000 */
[----:B------:R-:W-:-:S04]  /*19750*/  IMAD.IADD R3, R2, 0x1, R3 ;  /* 0x0000000102037824 */ /* 0x000fc800078e0203 */
[----:B------:R-:W-:-:S07]  /*19760*/  IMAD.MOV.U32 R13, RZ, RZ, R3 ;  /* 0x000000ffff0d7224 */ /* 0x000fce00078e0003 */
[----:B------:R-:W-:Y:S05]  /*19770*/  WARPSYNC.COLLECTIVE R15, `(.L_x_5984) ;  /* 0x000000000f087348 */ /* 0x000fea0003c00000 */
[----:B------:R0:W1:Y:S02]  /*19780*/  SHFL.UP P6, R14, R13, R12, R11 ;  /* 0x0400000c0d0e7389 */ /* 0x00006400000c000b */
[----:B01----:R-:W-:Y:S01]  /*19790*/  ENDCOLLECTIVE ;  /* 0x000000000000791b */ /* 0x003fe20003800000 */
.L_x_5984:
[----:B------:R-:W-:Y:S01]  /*197a0*/  IMAD.MOV.U32 R12, RZ, RZ, 0x10 ;  /* 0x00000010ff0c7424 */ /* 0x000fe200078e00ff */
[----:B------:R-:W-:-:S05]  /*197b0*/  SEL R14, R14, RZ, P4 ;  /* 0x000000ff0e0e7207 */ /* 0x000fca0002000000 */
[----:B------:R-:W-:-:S04]  /*197c0*/  IMAD.IADD R5, R3, 0x1, R14 ;  /* 0x0000000103057824 */ /* 0x000fc800078e020e */
[----:B------:R-:W-:-:S07]  /*197d0*/  IMAD.MOV.U32 R13, RZ, RZ, R5 ;  /* 0x000000ffff0d7224 */ /* 0x000fce00078e0005 */
[----:B------:R-:W-:Y:S05]  /*197e0*/  WARPSYNC.COLLECTIVE R15, `(.L_x_5985) ;  /* 0x000000000f087348 */ /* 0x000fea0003c00000 */
[----:B------:R0:W1:Y:S02]  /*197f0*/  SHFL.UP P6, R14, R13, R12, R11 ;  /* 0x0400000c0d0e7389 */ /* 0x00006400000c000b */
[----:B01----:R-:W-:Y:S01]  /*19800*/  ENDCOLLECTIVE ;  /* 0x000000000000791b */ /* 0x003fe20003800000 */
.L_x_5985:
        /* <DEDUP_REMOVED lines=8> */
.L_x_5986:
[----:B------:R-:W-:Y:S05]  /*19890*/  BRA `(.L_x_5987) ;  /* 0xffffffb000187947 */ /* 0x000fea000383ffff */
.L_x_5849:
[----:B------:R-:W-:Y:S01]  /*198a0*/  BSSY B0, `(.L_x_5988) ;  /* 0x0000006000007945 */ /* 0x000fe20003800000 */
[----:B------:R-:W-:Y:S01]  /*198b0*/  PLOP3.LUT P6, PT, P6, PT, PT, 0x8, 0x0 ;  /* 0x000000000000781c */ /* 0x000fe200037ce170 */
[----:B------:R-:W-:-:S12]  /*198c0*/  IMAD.MOV.U32 R15, RZ, RZ, -0x1 ;  /* 0xffffffffff0f7424 */ /* 0x000fd800078e00ff */
[----:B012---:R-:W-:Y:S05]  /*198d0*/  WARPSYNC.COLLECTIVE R15, `(.L_x_5989) ;  /* 0x000000000f087348 */ /* 0x007fea0003c00000 */
[----:B------:R-:W-:Y:S01]  /*198e0*/  VOTE.ANY R14, PT, P6 ;  /* 0x00000000000e7806 */ /* 0x000fe200030e0100 */
[----:B012---:R-:W-:Y:S06]  /*198f0*/  ENDCOLLECTIVE ;  /* 0x000000000000791b */ /* 0x007fec0003800000 */
.L_x_5989:
[----:B------:R-:W-:Y:S05]  /*19900*/  BSYNC B0 ;  /* 0x0000000000007941 */ /* 0x000fea0003800000 */
.L_x_5988:
        /* <DEDUP_REMOVED lines=8> */
.L_x_5990:
[----:B------:R-:W-:Y:S02]  /*19990*/  IMAD.IADD R27, R12, 0x1, R27 ;  /* 0x000000010c1b7824 */ /* 0x000fe400078e021b */
[----:B------:R-:W-:Y:S02]  /*199a0*/  IMAD.MOV.U32 R13, RZ, RZ, R4 ;  /* 0x000000ffff0d7224 */ /* 0x000fe400078e0004 */
[----:B------:R-:W-:-:S07]  /*199b0*/  IMAD.MOV.U32 R25, RZ, RZ, R14 ;  /* 0x000000ffff197224 */ /* 0x000fce00078e000e */
[----:B------:R-:W-:Y:S05]  /*199c0*/  WARPSYNC.COLLECTIVE R15, `(.L_x_5991) ;  /* 0x000000000f087348 */ /* 0x000fea0003c00000 */
[----:B------:R0:W1:Y:S02]  /*199d0*/  SHFL.IDX P6, R14, R13, R12, R11 ;  /* 0x0000000c0d0e7389 */ /* 0x00006400000c000b */
[----:B01----:R-:W-:Y:S01]  /*199e0*/  ENDCOLLECTIVE ;  /* 0x000000000000791b */ /* 0x003fe20003800000 */
.L_x_5991:
[----:B------:R-:W-:Y:S01]  /*199f0*/  IMAD.MOV.U32 R4, RZ, RZ, R14 ;  /* 0x000000ffff047224 */ /* 0x000fe200078e000e */
[----:B------:R-:W-:Y:S06]  /*19a00*/  BRA `(.L_x_5992) ;  /* 0xffffffac00fc7947 */ /* 0x000fec000383ffff */
.L_x_5851:
[----:B------:R-:W-:Y:S01]  /*19a10*/  BSSY B0, `(.L_x_5993) ;  /* 0x0000007000007945 */ /* 0x000fe20003800000 */
[----:B------:R-:W-:Y:S02]  /*19a20*/  IMAD.MOV.U32 R13, RZ, RZ, R2 ;  /* 0x000000ffff0d7224 */ /* 0x000fe400078e0002 */
[----:B------:R-:W-:Y:S02]  /*19a30*/  IMAD.MOV.U32 R11, RZ, RZ, 0x1f ;  /* 0x0000001fff0b7424 */ /* 0x000fe400078e00ff */
[----:B------:R-:W-:-:S07]  /*19a40*/  IMAD.MOV.U32 R15, RZ, RZ, -0x1 ;  /* 0xffffffffff0f7424 */ /* 0x000fce00078e00ff */
[----:B012-4-:R-:W-:Y:S05]  /*19a50*/  WARPSYNC.COLLECTIVE R15, `(.L_x_5994) ;  /* 0x000000000f087348 */ /* 0x017fea0003c00000 */
[----:B------:R3:W0:Y:S02]  /*19a60*/  SHFL.IDX P6, R14, R13, R12, R11 ;  /* 0x0000000c0d0e7389 */ /* 0x00062400000c000b */
[----:B01234-:R-:W-:Y:S01]  /*19a70*/  ENDCOLLECTIVE ;  /* 0x000000000000791b */ /* 0x01ffe20003800000 */
.L_x_5994:
[----:B------:R-:W-:Y:S05]  /*19a80*/  BSYNC B0 ;  /* 0x0000000000007941 */ /* 0x000fea0003800000 */
.L_x_5993:
[----:B------:R-:W-:Y:S01]  /*19a90*/  IMAD.MOV.U32 R6, RZ, RZ, R14 ;  /* 0x000000ffff067224 */ /* 0x000fe200078e000e */
[----:B------:R-:W-:Y:S06]  /*19aa0*/  BRA `(.L_x_5850) ;  /* 0xffffffac00ec7947 */ /* 0x000fec000383ffff */
.L_x_5857:
[----:B-1----:R1:W3:Y:S02]  /*19ab0*/  SYNCS.PHASECHK.TRANS64.TRYWAIT P0, [R7+URZ+0x32420], R0 ;  /* 0x03242000070075a7 */ /* 0x0022e4000800017f */
[----:B---3--:R-:W-:Y:S05]  /*19ac0*/  @!P0 NANOSLEEP.SYNCS 0x989680 ;  /* 0x009896800000895d */ /* 0x008fea0003900000 */
[----:B------:R-:W3:Y:S02]  /*19ad0*/  @!P0 SYNCS.PHASECHK.TRANS64 P0, [R7+URZ+0x32420], R0 ;  /* 0x03242000070085a7 */ /* 0x000ee4000800007f */
[----:B---3--:R-:W-:Y:S05]  /*19ae0*/  @!P0 BRA `(.L_x_5857) ;  /* 0xfffffffc00f08947 */ /* 0x008fea000383ffff */
[----:B------:R-:W-:Y:S05]  /*19af0*/  BRA `(.L_x_5995) ;  /* 0xffffffb800447947 */ /* 0x000fea000383ffff */
.L_x_5858:
        /* <DEDUP_REMOVED lines=11> */
.L_x_5997:
[----:B------:R-:W-:Y:S05]  /*19bb0*/  BSYNC B0 ;  /* 0x0000000000007941 */ /* 0x000fea0003800000 */
.L_x_5996:
[----:B------:R-:W-:Y:S05]  /*19bc0*/  BRA `(.L_x_5998) ;  /* 0xffffffb8002c7947 */ /* 0x000fea000383ffff */
.L_x_5861:
[----:B------:R-:W-:Y:S01]  /*19bd0*/  BSSY B1, `(.L_x_5999) ;  /* 0x0000006000017945 */ /* 0x000fe20003800000 */
[----:B------:R-:W-:-:S07]  /*19be0*/  IMAD.MOV.U32 R15, RZ, RZ, -0x1 ;  /* 0xffffffffff0f7424 */ /* 0x000fce00078e00ff */
[----:B012-4-:R-:W-:Y:S05]  /*19bf0*/  WARPSYNC.COLLECTIVE R15, `(.L_x_6000) ;  /* 0x000000000f0c7348 */ /* 0x017fea0003c00000 */
[----:B------:R-:W-:Y:S02]  /*19c00*/  ELECT P6, UR62, PT ;  /* 0x00000000003e782f */ /* 0x000fe400038c0000 */
[----:B------:R-:W-:Y:S01]  /*19c10*/  MOV R14, UR62 ;  /* 0x0000003e000e7c02 */ /* 0x000fe20008000f00 */
[----:B012-4-:R-:W-:Y:S10]  /*19c20*/  ENDCOLLECTIVE ;  /* 0x000000000000791b */ /* 0x017ff40003800000 */
.L_x_6000:
[----:B------:R-:W-:Y:S05]  /*19c30*/  BSYNC B1 ;  /* 0x0000000000017941 */ /* 0x000fea0003800000 */
.L_x_5999:
[----:B------:R-:W-:Y:S05]  /*19c40*/  BRA `(.L_x_6001) ;  /* 0xffffffb800247947 */ /* 0x000fea000383ffff */
.L_x_5863:
[----:B-1----:R1:W3:Y:S02]  /*19c50*/  SYNCS.PHASECHK.TRANS64.TRYWAIT P1, [R5+URZ+0x32440], R0 ;  /* 0x03244000050075a7 */ /* 0x0022e4000802017f */
[----:B---3--:R-:W-:Y:S05]  /*19c60*/  @!P1 NANOSLEEP.SYNCS 0x989680 ;  /* 0x009896800000995d */ /* 0x008fea0003900000 */
[----:B------:R-:W3:Y:S02]  /*19c70*/  @!P1 SYNCS.PHASECHK.TRANS64 P1, [R5+URZ+0x32440], R0 ;  /* 0x03244000050095a7 */ /* 0x000ee4000802007f */
[----:B---3--:R-:W-:Y:S05]  /*19c80*/  @!P1 BRA `(.L_x_5863) ;  /* 0xfffffffc00f09947 */ /* 0x008fea000383ffff */
[----:B------:R-:W-:Y:S05]  /*19c90*/  BRA `(.L_x_6002) ;  /* 0xffffffb8004c7947 */ /* 0x000fea000383ffff */
.L_x_5865:
[----:B---3--:R3:W0:Y:S02]  /*19ca0*/  SYNCS.PHASECHK.TRANS64.TRYWAIT P1, [R3+URZ+0x32440], R2 ;  /* 0x03244002030075a7 */ /* 0x008624000802017f */
[----:B0-----:R-:W-:Y:S05]  /*19cb0*/  @!P1 NANOSLEEP.SYNCS 0x989680 ;  /* 0x009896800000995d */ /* 0x001fea0003900000 */
[----:B------:R-:W0:Y:S02]  /*19cc0*/  @!P1 SYNCS.PHASECHK.TRANS64 P1, [R3+URZ+0x32440], R2 ;  /* 0x03244002030095a7 */ /* 0x000e24000802007f */
[----:B0-----:R-:W-:Y:S05]  /*19cd0*/  @!P1 BRA `(.L_x_5865) ;  /* 0xfffffffc00f09947 */ /* 0x001fea000383ffff */
[----:B------:R-:W-:Y:S05]  /*19ce0*/  BRA `(.L_x_6003) ;  /* 0xffffffb800587947 */ /* 0x000fea000383ffff */
.L_x_5867:
[----:B------:R0:W0:Y:S02]  /*19cf0*/  SYNCS.PHASECHK.TRANS64.TRYWAIT P1, [R5+URZ+0x32460], R0 ;  /* 0x03246000050075a7 */ /* 0x000024000802017f */
[----:B0-----:R-:W-:Y:S05]  /*19d00*/  @!P1 NANOSLEEP.SYNCS 0x989680 ;  /* 0x009896800000995d */ /* 0x001fea0003900000 */
[----:B------:R-:W0:Y:S02]  /*19d10*/  @!P1 SYNCS.PHASECHK.TRANS64 P1, [R5+URZ+0x32460], R0 ;  /* 0x03246000050095a7 */ /* 0x000e24000802007f */
[----:B0-----:R-:W-:Y:S05]  /*19d20*/  @!P1 BRA `(.L_x_5867) ;  /* 0xfffffffc00f09947 */ /* 0x001fea000383ffff */
[----:B------:R-:W-:Y:S05]  /*19d30*/  BRA `(.L_x_6004) ;  /* 0xffffffb800547947 */ /* 0x000fea000383ffff */
.L_x_6005:
        /* <DEDUP_REMOVED lines=12> */
.L_x_6575:


//--------------------- .text._ZN7cutlass13device_kernelIN5flash11enable_sm90INS1_16FlashAttnFwdSm90INS1_25CollectiveMainloopFwdSm90ILi2EN4cute5tupleIJNS5_1CILi1EEES8_S8_EEENS6_IJNS7_ILi128EEENS7_ILi96EEENS7_ILi64EEEEEELi256ENS_6half_tEfNS_4arch4Sm90ELb1ELb0ELb0ELb1ELb1ELb1ELb1ELb1ELb0ELb1ELb1ELb0EEENS1_21CollectiveEpilogueFwdINS6_IJSA_NS7_ILi256EEESB_EEES9_SE_SG_Li256ELb1ELb1ELb1ELb0EEENS1_36VarlenDynamicPersistentTileSchedulerILi128ELi96ELi256ELi128ELb1ELb1ELb1ELb1ELb1ELb1EEEEEEEEEvNT_6ParamsE --------------------------
	.section	.text._ZN7cutlass13device_kernelIN5flash11enable_sm90INS1_16FlashAttnFwdSm90INS1_25CollectiveMainloopFwdSm90ILi2EN4cute5tupleIJNS5_1CILi1EEES8_S8_EEENS6_IJNS7_ILi128EEENS7_ILi96EEENS7_ILi64EEEEEELi256ENS_6half_tEfNS_4arch4Sm90ELb1ELb0ELb0ELb1ELb1ELb1ELb1ELb1ELb0ELb1ELb1ELb0EEENS1_21CollectiveEpilogueFwdINS6_IJSA_NS7_ILi256EEESB_EEES9_SE_SG_Li256ELb1ELb1ELb1ELb0EEENS1_36VarlenDynamicPersistentTileSchedulerILi128ELi96ELi256ELi128ELb1ELb1ELb1ELb1ELb1ELb1EEEEEEEEEvNT_6ParamsE,"ax",@progbits
	.align	128
.text._ZN7cutlass13device_kernelIN5flash11enable_sm90INS1_16FlashAttnFwdSm90INS1_25CollectiveMainloopFwdSm90ILi2EN4cute5tupleIJNS5_1CILi1EEES8_S8_EEENS6_IJNS7_ILi128EEENS7_ILi96EEENS7_ILi64EEEEEELi256ENS_6half_tEfNS_4arch4Sm90ELb1ELb0ELb0ELb1ELb1ELb1ELb1ELb1ELb0ELb1ELb1ELb0EEENS1_21CollectiveEpilogueFwdINS6_IJSA_NS7_ILi256EEESB_EEES9_SE_SG_Li256ELb1ELb1ELb1ELb0EEENS1_36VarlenDynamicPersistentTileSchedulerILi128ELi96ELi256ELi128ELb1ELb1ELb1ELb1ELb1ELb1EEEEEEEEEvNT_6ParamsE:
        .type           _ZN7cutlass13device_kernelIN5flash11enable_sm90INS1_16FlashAttnFwdSm90INS1_25CollectiveMainloopFwdSm90ILi2EN4cute5tupleIJNS5_1CILi1EEES8_S8_EEENS6_IJNS7_ILi128EEENS7_ILi96EEENS7_ILi64EEEEEELi256ENS_6half_tEfNS_4arch4Sm90ELb1ELb0ELb0ELb1ELb1ELb1ELb1ELb1ELb0ELb1ELb1ELb0EEENS1_21CollectiveEpilogueFwdINS6_IJSA_NS7_ILi256EEESB_EEES9_SE_SG_Li256ELb1ELb1ELb1ELb0EEENS1_36VarlenDynamicPersistentTileSchedulerILi128ELi96ELi256ELi128ELb1ELb1ELb1ELb1ELb1ELb1EEEEEEEEEvNT_6ParamsE,@function
        .size           _ZN7cutlass13device_kernelIN5flash11enable_sm90INS1_16FlashAttnFwdSm90INS1_25CollectiveMainloopFwdSm90ILi2EN4cute5tupleIJNS5_1CILi1EEES8_S8_EEENS6_IJNS7_ILi128EEENS7_ILi96EEENS7_ILi64EEEEEELi256ENS_6half_tEfNS_4arch4Sm90ELb1ELb0ELb0ELb1ELb1ELb1ELb1ELb1ELb0ELb1ELb1ELb0EEENS1_21CollectiveEpilogueFwdINS6_IJSA_NS7_ILi256EEESB_EEES9_SE_SG_Li256ELb1ELb1ELb1ELb0EEENS1_36VarlenDynamicPersistentTileSchedulerILi128ELi96ELi256ELi128ELb1ELb1ELb1ELb1ELb1ELb1EEEEEEEEEvNT_6ParamsE,(.L_x_6576 - _ZN7cutlass13device_kernelIN5flash11enable_sm90INS1_16FlashAttnFwdSm90INS1_25CollectiveMainloopFwdSm90ILi2EN4cute5tupleIJNS5_1CILi1EEES8_S8_EEENS6_IJNS7_ILi128EEENS7_ILi96EEENS7_ILi64EEEEEELi256ENS_6half_tEfNS_4arch4Sm90ELb1ELb0ELb0ELb1ELb1ELb1ELb1ELb1ELb0ELb1ELb1ELb0EEENS1_21CollectiveEpilogueFwdINS6_IJSA_NS7_ILi256EEESB_EEES9_SE_SG_Li256ELb1ELb1ELb1ELb0EEENS1_36VarlenDynamicPersistentTileSchedulerILi128ELi96ELi256ELi128ELb1ELb1ELb1ELb1ELb1ELb1EEEEEEEEEvNT_6ParamsE)
        .other          _ZN7cutlass13device_kernelIN5flash11enable_sm90INS1_16FlashAttnFwdSm90INS1_25CollectiveMainloopFwdSm90ILi2EN4cute5tupleIJNS5_1CILi1EEES8_S8_EEENS6_IJNS7_ILi128EEENS7_ILi96EEENS7_ILi64EEEEEELi256ENS_6half_tEfNS_4arch4Sm90ELb1ELb0ELb0ELb1ELb1ELb1ELb1ELb1ELb0ELb1ELb1ELb0EEENS1_21CollectiveEpilogueFwdINS6_IJSA_NS7_ILi256EEESB_EEES9_SE_SG_Li256ELb1ELb1ELb1ELb0EEENS1_36VarlenDynamicPersistentTileSchedulerILi128ELi96ELi256ELi128ELb1ELb1ELb1ELb1ELb1ELb1EEEEEEEEEvNT_6ParamsE,@"STO_CUDA_ENTRY STV_DEFAULT"
_ZN7cutlass13device_kernelIN5flash11enable_sm90INS1_16FlashAttnFwdSm90INS1_25CollectiveMainloopFwdSm90ILi2EN4cute5tupleIJNS5_1CILi1EEES8_S8_EEENS6_IJNS7_ILi128EEENS7_ILi96EEENS7_ILi64EEEEEELi256ENS_6half_tEfNS_4arch4Sm90ELb1ELb0ELb0ELb1ELb1ELb1ELb1ELb1ELb0ELb1ELb1ELb0EEENS1_21CollectiveEpilogueFwdINS6_IJSA_NS7_ILi256EEESB_EEES9_SE_SG_Li256ELb1ELb1ELb1ELb0EEENS1_36VarlenDynamicPersistentTileSchedulerILi128ELi96ELi256ELi128ELb1ELb1ELb1ELb1ELb1ELb1EEEEEEEEEvNT_6ParamsE:
        /* <DEDUP_REMOVED lines=18> */
.L_x_6007:
[----:B------:R-:W-:Y:S05]  /*0120*/  BSYNC B0 ;  /* 0x0000000000007941 */ /* 0x000fea0003800000 */
.L_x_6006:
        /* <DEDUP_REMOVED lines=43> */
.L_x_6008:
        /* <DEDUP_REMOVED lines=22> */
.L_x_6009:
        /* <DEDUP_REMOVED lines=18> */
.L_x_6010:
        /* <DEDUP_REMOVED lines=22> */
.L_x_6011:
        /* <DEDUP_REMOVED lines=22> */
.L_x_6012:
[----:B------:R-:W-:Y:S01]  /*0920*/  PLOP3.LUT P0, PT, PT, PT, UP0, 0x80, 0x0 ;  /* 0x000000000000781c */ /* 0x000fe20003f0f008 */
[----:B------:R-:W-:Y:S01]  /*0930*/  UMOV UR36, 0x1 ;  /* 0x0000000100247882 */ /* 0x000fe20000000000 */
[----:B------:R-:W-:Y:S01]  /*0940*/  NOP ;  /* 0x0000000000007918 */ /* 0x000fe20000000000 */
[----:B------:R-:W-:Y:S01]  /*0950*/  USEL UR36, UR36, 0x2, !UP0 ;  /* 0x0000000224247887 */ /* 0x000fe2000c000000 */
[----:B------:R-:W-:Y:S01]  /*0960*/  BSSY B9, `(.L_x_6013) ;  /* 0x000200c000097945 */ /* 0x000fe20003800000 */
[----:B------:R-:W-:Y:S01]  /*0970*/  ULDC.64 UR42, c[0x0][0x208] ;  /* 0x00008200002a7ab9 */ /* 0x000fe20000000a00 */
[----:B0123--:R-:W-:Y:S07]  /*0980*/  BAR.SYNC.DEFER_BLOCKING 0x0 ;  /* 0x0000000000007b1d */ /* 0x00ffee0000010000 */
[----:B------:R-:W-:Y:S05]  /*0990*/  @!P0 BRA `(.L_x_6014) ;  /* 0x0000017800f48947 */ /* 0x000fea0003800000 */
.L_x_6015:
        /* <DEDUP_REMOVED lines=61> */
[----:B------:R-:W-:Y:S01]  /*0d70*/  LEA R8, R8, R9, 0x6 ;  /* 0x0000000908087211 */ /* 0x000fe200078e30ff */
[----:B------:R0:W-:Y:S01]  /*0d80*/  STL [R1+0x9c], R16 ;  /* 0x00009c1001007387 */ /* 0x0001e20000100800 */
[----:B------:R-:W-:Y:S01]  /*0d90*/  IMAD R5, R16, 0x10, R5 ;  /* 0x0000001010057824 */ /* 0x000fe200078e0205 */
[----:B------:R-:W-:Y:S01]  /*0da0*/  LOP3.LUT R10, R10, 0x7ffffffc, RZ, 0xc0, !PT ;  /* 0x7ffffffc0a0a7812 */ /* 0x000fe200078ec0ff */
[----:B------:R-:W-:Y:S01]  /*0db0*/  VIADD R9, R206, 0x40 ;  /* 0x00000040ce097836 */ /* 0x000fe20000000000 */
[----:B------:R-:W-:Y:S01]  /*0dc0*/  LEA.HI R0, R3, R3, RZ, 0x1 ;  /* 0x0000000303007211 */ /* 0x000fe200078f08ff */
[----:B------:R-:W-:Y:S01]  /*0dd0*/  IMAD.MOV.U32 R7, RZ, RZ, R15 ;  /* 0x000000ffff077224 */ /* 0x000fe200078e000f */
[----:B------:R-:W-:Y:S01]  /*0de0*/  STL [R1+0x1c4], R8 ;  /* 0x0001c40801007387 */ /* 0x000fe20000100800 */
[----:B------:R-:W-:Y:S01]  /*0df0*/  IMAD.SHL.U32 R2, R9, 0x40, RZ ;  /* 0x0000004009027824 */ /* 0x000fe200078e00ff */
[----:B------:R-:W-:Y:S01]  /*0e00*/  SHF.R.S32.HI R4, RZ, 0x1f, R9 ;  /* 0x0000001fff047819 */ /* 0x000fe20000011409 */
[C---:B------:R-:W-:Y:S01]  /*0e10*/  IMAD.SHL.U32 R204, R3.reuse, 0x4, RZ ;  /* 0x0000000403cc7824 */ /* 0x040fe200078e00ff */
[----:B------:R-:W-:Y:S01]  /*0e20*/  LOP3.LUT R0, R0, 0x1ffffffe, RZ, 0xc0, !PT ;  /* 0x1ffffffe00007812 */ /* 0x000fe200078ec0ff */
[----:B0-----:R-:W-:Y:S01]  /*0e30*/  IMAD.SHL.U32 R16, R3, 0x8, RZ ;  /* 0x0000000803107824 */ /* 0x001fe200078e00ff */
[----:B------:R-:W-:Y:S01]  /*0e40*/  LEA.HI R4, R4, R9, RZ, 0x3 ;  /* 0x0000000904047211 */ /* 0x000fe200078f18ff */
[----:B------:R-:W-:Y:S01]  /*0e50*/  STL [R1+0xb8], RZ ;  /* 0x0000b8ff01007387 */ /* 0x000fe20000100800 */
[----:B------:R-:W-:-:S02]  /*0e60*/  IMAD.SHL.U32 R212, R212, 0x8, RZ ;  /* 0x00000008d4d47824 */ /* 0x000fc400078e00ff */
        /* <DEDUP_REMOVED lines=11> */
[----:B------:R0:W-:Y:S01]  /*0f20*/  STL [R1+0x90], R24 ;  /* 0x0000901801007387 */ /* 0x0001e20000100800 */
[----:B------:R-:W-:-:S02]  /*0f30*/  IMAD.SHL.U32 R4, R4, 0x40, RZ ;  /* 0x0000004004047824 */ /* 0x000fc400078e00ff */
[----:B------:R-:W-:Y:S01]  /*0f40*/  IMAD.IADD R0, R3, 0x1, -R0 ;  /* 0x0000000103007824 */ /* 0x000fe200078e0a00 */
[----:B------:R-:W-:Y:S01]  /*0f50*/  LOP3.LUT R3, R2, 0x1c0, RZ, 0xc0, !PT ;  /* 0x000001c002037812 */ /* 0x000fe200078ec0ff */
[----:B------:R1:W-:Y:S01]  /*0f60*/  STL [R1+0x8c], R21 ;  /* 0x00008c1501007387 */ /* 0x0003e20000100800 */
[----:B------:R-:W-:Y:S01]  /*0f70*/  LOP3.LUT R4, R4, 0xfffffe00, RZ, 0xc0, !PT ;  /* 0xfffffe0004047812 */ /* 0x000fe200078ec0ff */
[----:B------:R-:W-:Y:S01]  /*0f80*/  VIADD R9, R212, 0xc0 ;  /* 0x000000c0d4097836 */ /* 0x000fe20000000000 */
[----:B------:R-:W-:Y:S01]  /*0f90*/  SHF.R.U32.HI R12, RZ, 0x3, R3 ;  /* 0x00000003ff0c7819 */ /* 0x000fe20000011603 */
[----:B------:R2:W-:Y:S01]  /*0fa0*/  STL [R1+0x88], R15 ;  /* 0x0000880f01007387 */ /* 0x0005e20000100800 */
[----:B0-----:R-:W-:Y:S01]  /*0fb0*/  SHF.R.S32.HI R24, RZ, 0x1f, R213 ;  /* 0x0000001fff187819 */ /* 0x001fe200000114d5 */
[----:B------:R-:W-:Y:S01]  /*0fc0*/  IMAD.IADD R10, R20, 0x1, -R10 ;  /* 0x00000001140a7824 */ /* 0x000fe200078e0a0a */
[----:B------:R-:W-:Y:S01]  /*0fd0*/  LOP3.LUT R3, R3, 0x38, R16, 0xf8, !PT ;  /* 0x0000003803037812 */ /* 0x000fe200078ef810 */
[----:B------:R-:W-:Y:S01]  /*0fe0*/  IMAD R11, R5, 0x8, R6 ;  /* 0x00000008050b7824 */ /* 0x000fe200078e0206 */
[----:B------:R-:W-:Y:S01]  /*0ff0*/  IADD3 R2, R16, 0x20, RZ ;  /* 0x0000002010027810 */ /* 0x000fe20007ffe0ff */
[----:B------:R-:W-:Y:S01]  /*1000*/  STL [R1+0x84], R24 ;  /* 0x0000841801007387 */ /* 0x000fe20000100800 */
[----:B-1----:R-:W-:Y:S01]  /*1010*/  SHF.R.S32.HI R21, RZ, 0x1f, R218 ;  /* 0x0000001fff157819 */ /* 0x002fe200000114da */
[----:B------:R-:W-:Y:S01]  /*1020*/  IMAD.SHL.U32 R45, R10, 0x2, RZ ;  /* 0x000000020a2d7824 */ /* 0x000fe200078e00ff */
[----:B------:R-:W-:Y:S01]  /*1030*/  SHF.R.S32.HI R10, RZ, 0x1f, R9 ;  /* 0x0000001fff0a7819 */ /* 0x000fe20000011409 */
[----:B------:R-:W-:Y:S01]  /*1040*/  IMAD.MOV.U32 R6, RZ, RZ, R14 ;  /* 0x000000ffff067224 */ /* 0x000fe200078e000e */
[----:B--2---:R-:W-:Y:S01]  /*1050*/  SHF.R.S32.HI R15, RZ, 0x1f, R217 ;  /* 0x0000001fff0f7819 */ /* 0x004fe200000114d9 */
[----:B------:R-:W-:Y:S01]  /*1060*/  STL [R1+0x80], R21 ;  /* 0x0000801501007387 */ /* 0x000fe20000100800 */
[----:B------:R-:W-:Y:S01]  /*1070*/  SHF.L.U32 R9, R11, 0x3, RZ ;  /* 0x000000030b097819 */ /* 0x000fe200000006ff */
[C---:B------:R-:W-:Y:S01]  /*1080*/  VIADD R44, R45.reuse, 0x8 ;  /* 0x000000082d2c7836 */ /* 0x040fe20000000000 */
[C---:B------:R-:W-:Y:S01]  /*1090*/  IADD3 R32, R45.reuse, 0x68, RZ ;  /* 0x000000682d207810 */ /* 0x040fe20007ffe0ff */
[----:B------:R-:W-:Y:S01]  /*10a0*/  STL [R1+0x7c], R15 ;  /* 0x00007c0f01007387 */ /* 0x000fe20000100800 */
[C---:B------:R-:W-:Y:S01]  /*10b0*/  VIADD R43, R45.reuse, 0x10 ;  /* 0x000000102d2b7836 */ /* 0x040fe20000000000 */
[----:B------:R-:W-:Y:S01]  /*10c0*/  SHF.R.S32.HI R209, RZ, 0x1f, R2 ;  /* 0x0000001fffd17819 */ /* 0x000fe20000011402 */
[C---:B------:R-:W-:Y:S01]  /*10d0*/  VIADD R42, R45.reuse, 0x18 ;  /* 0x000000182d2a7836 */ /* 0x040fe20000000000 */
[----:B------:R0:W-:Y:S01]  /*10e0*/  STL [R1+0xa0], R4 ;  /* 0x0000a00401007387 */ /* 0x0001e20000100800 */
[----:B------:R-:W-:-:S02]  /*10f0*/  VIADD R41, R45, 0x20 ;  /* 0x000000202d297836 */ /* 0x000fc40000000000 */
[C---:B------:R-:W-:Y:S01]  /*1100*/  VIADD R40, R45.reuse, 0x28 ;  /* 0x000000282d287836 */ /* 0x040fe20000000000 */
[----:B------:R-:W-:Y:S01]  /*1110*/  STL [R1+0x94], R45 ;  /* 0x0000942d01007387 */ /* 0x000fe20000100800 */
[C---:B------:R-:W-:Y:S02]  /*1120*/  VIADD R39, R45.reuse, 0x30 ;  /* 0x000000302d277836 */ /* 0x040fe40000000000 */
[C---:B------:R-:W-:Y:S01]  /*1130*/  VIADD R38, R45.reuse, 0x38 ;  /* 0x000000382d267836 */ /* 0x040fe20000000000 */
[----:B------:R-:W-:Y:S01]  /*1140*/  STL [R1+0x1c8], R9 ;  /* 0x0001c80901007387 */ /* 0x000fe20000100800 */
[C---:B------:R-:W-:Y:S01]  /*1150*/  VIADD R37, R45.reuse, 0x40 ;  /* 0x000000402d257836 */ /* 0x040fe20000000000 */
[----:B0-----:R-:W-:Y:S01]  /*1160*/  LOP3.LUT R4, R4, R3, R12, 0xf6, !PT ;  /* 0x0000000304047212 */ /* 0x001fe200078ef60c */
[C---:B------:R-:W-:Y:S01]  /*1170*/  VIADD R36, R45.reuse, 0x48 ;  /* 0x000000482d247836 */ /* 0x040fe20000000000 */
[C---:B------:R-:W-:Y:S01]  /*1180*/  IADD3 R12, R45.reuse, 0xd8, RZ ;  /* 0x000000d82d0c7810 */ /* 0x040fe20007ffe0ff */
[----:B------:R-:W-:-:S02]  /*1190*/  VIADD R35, R45, 0x50 ;  /* 0x000000502d237836 */ /* 0x000fc40000000000 */
[----:B------:R-:W-:Y:S01]  /*11a0*/  IMAD R3, R4, 0x2, R23 ;  /* 0x0000000204037824 */ /* 0x000fe200078e0217 */
[----:B------:R-:W-:Y:S01]  /*11b0*/  SHF.R.S32.HI R4, RZ, 0x1f, R44 ;  /* 0x0000001fff047819 */ /* 0x000fe2000001142c */
[C---:B------:R-:W-:Y:S02]  /*11c0*/  VIADD R34, R45.reuse, 0x58 ;  /* 0x000000582d227836 */ /* 0x040fe40000000000 */
[C---:B------:R-:W-:Y:S01]  /*11d0*/  VIADD R33, R45.reuse, 0x60 ;  /* 0x000000602d217836 */ /* 0x040fe20000000000 */
[----:B------:R-:W-:Y:S01]  /*11e0*/  STL [R1+0x1c0], R3 ;  /* 0x0001c00301007387 */ /* 0x000fe20000100800 */
[C---:B------:R-:W-:Y:S02]  /*11f0*/  VIADD R31, R45.reuse, 0x70 ;  /* 0x000000702d1f7836 */ /* 0x040fe40000000000 */
[C---:B------:R-:W-:Y:S01]  /*1200*/  VIADD R30, R45.reuse, 0x78 ;  /* 0x000000782d1e7836 */ /* 0x040fe20000000000 */
[----:B------:R-:W-:Y:S01]  /*1210*/  STL [R1+0x138], R44 ;  /* 0x0001382c01007387 */ /* 0x000fe20000100800 */
[----:B------:R-:W-:-:S02]  /*1220*/  VIADD R29, R45, 0x80 ;  /* 0x000000802d1d7836 */ /* 0x000fc40000000000 */
[C---:B------:R-:W-:Y:S01]  /*1230*/  VIADD R28, R45.reuse, 0x88 ;  /* 0x000000882d1c7836 */ /* 0x040fe20000000000 */
[----:B------:R0:W-:Y:S01]  /*1240*/  STL [R1+0x134], R43 ;  /* 0x0001342b01007387 */ /* 0x0001e20000100800 */
[C---:B------:R-:W-:Y:S02]  /*1250*/  VIADD R27, R45.reuse, 0x90 ;  /* 0x000000902d1b7836 */ /* 0x040fe40000000000 */
[----:B------:R-:W-:Y:S01]  /*1260*/  IMAD.MOV.U32 R5, RZ, RZ, R13 ;  /* 0x000000ffff057224 */ /* 0x000fe200078e000d */
[----:B------:R-:W-:Y:S01]  /*1270*/  STL [R1+0x130], R42 ;  /* 0x0001302a01007387 */ /* 0x000fe20000100800 */
[C---:B------:R-:W-:Y:S02]  /*1280*/  VIADD R14, R212.reuse, 0x40 ;  /* 0x00000040d40e7836 */ /* 0x040fe40000000000 */
[C---:B------:R-:W-:Y:S01]  /*1290*/  VIADD R26, R45.reuse, 0x98 ;  /* 0x000000982d1a7836 */ /* 0x040fe20000000000 */
[----:B------:R1:W-:Y:S01]  /*12a0*/  STL [R1+0x12c], R41 ;  /* 0x00012c2901007387 */ /* 0x0003e20000100800 */
[----:B------:R-:W-:Y:S01]  /*12b0*/  VIADD R13, R212, 0x80 ;  /* 0x00000080d40d7836 */ /* 0x000fe20000000000 */
[----:B------:R-:W-:Y:S01]  /*12c0*/  SHF.R.S32.HI R14, RZ, 0x1f, R14 ;  /* 0x0000001fff0e7819 */ /* 0x000fe2000001140e */
[C---:B------:R-:W-:Y:S01]  /*12d0*/  VIADD R25, R45.reuse, 0xa0 ;  /* 0x000000a02d197836 */ /* 0x040fe20000000000 */
[----:B------:R2:W-:Y:S01]  /*12e0*/  STL [R1+0x128], R40 ;  /* 0x0001282801007387 */ /* 0x0005e20000100800 */
[C---:B------:R-:W-:Y:S01]  /*12f0*/  VIADD R24, R45.reuse, 0xa8 ;  /* 0x000000a82d187836 */ /* 0x040fe20000000000 */
[----:B------:R-:W-:Y:S01]  /*1300*/  SHF.R.S32.HI R13, RZ, 0x1f, R13 ;  /* 0x0000001fff0d7819 */ /* 0x000fe2000001140d */
[C---:B------:R-:W-:Y:S01]  /*1310*/  VIADD R21, R45.reuse, 0xb0 ;  /* 0x000000b02d157836 */ /* 0x040fe20000000000 */
[----:B------:R-:W-:Y:S01]  /*1320*/  STL [R1+0x124], R39 ;  /* 0x0001242701007387 */ /* 0x000fe20000100800 */
        /* <DEDUP_REMOVED lines=11> */
[----:B------:R-:W-:Y:S01]  /*13e0*/  STL [R1+0x118], R36 ;  /* 0x0001182401007387 */ /* 0x000fe20000100800 */
[C---:B------:R-:W-:Y:S01]  /*13f0*/  VIADD R9, R45.reuse, 0xf0 ;  /* 0x000000f02d097836 */ /* 0x040fe20000000000 */
[----:B0-----:R-:W-:Y:S01]  /*1400*/  SHF.R.S32.HI R38, RZ, 0x1f, R38 ;  /* 0x0000001fff267819 */ /* 0x001fe20000011426 */
[----:B------:R-:W-:Y:S01]  /*1410*/  VIADD R3, R45, 0xf8 ;  /* 0x000000f82d037836 */ /* 0x000fe20000000000 */
[----:B------:R0:W-:Y:S01]  /*1420*/  STL [R1+0x114], R35 ;  /* 0x0001142301007387 */ /* 0x0001e20000100800 */
[----:B------:R-:W-:Y:S01]  /*1430*/  IMAD R0, R0, 0x8, R8 ;  /* 0x0000000800007824 */ /* 0x000fe200078e0208 */
[----:B-1----:R-:W-:Y:S01]  /*1440*/  SHF.R.S32.HI R37, RZ, 0x1f, R37 ;  /* 0x0000001fff257819 */ /* 0x002fe20000011425 */
[----:B------:R-:W-:Y:S01]  /*1450*/  VIADD R211, R204, 0x10 ;  /* 0x00000010ccd37836 */ /* 0x000fe20000000000 */
        /* <DEDUP_REMOVED lines=78> */
.L_x_6187:
        /* <DEDUP_REMOVED lines=8> */
[----:B-1--4-:R-:W-:Y:S01]  /*19c0*/  IMAD.MOV.U32 R4, RZ, RZ, RZ ;  /* 0x000000ffff047224 */ /* 0x012fe200078e00ff */
        /* <DEDUP_REMOVED lines=44> */
.L_x_6017:
        /* <DEDUP_REMOVED lines=13> */
.L_x_6018:
[----:B------:R-:W-:Y:S05]  /*1d60*/  @!P0 BRA `(.L_x_6019) ;  /* 0x00000000000c8947 */ /* 0x000fea0003800000 */
[----:B------:R-:W2:Y:S04]  /*1d70*/  LDG.E R0, desc[UR42][R8.64] ;  /* 0x0000002a08007981 */ /* 0x000ea8000c1e1900 */
[----:B------:R-:W2:Y:S02]  /*1d80*/  LDG.E R33, desc[UR42][R8.64+0x4] ;  /* 0x0000042a08217981 */ /* 0x000ea4000c1e1900 */
[----:B--2---:R-:W-:-:S07]  /*1d90*/  IMAD.IADD R33, R33, 0x1, -R0 ;  /* 0x0000000121217824 */ /* 0x004fce00078e0a00 */
.L_x_6019:
        /* <DEDUP_REMOVED lines=9> */
[----:B------:R-:W-:Y:S02]  /*1e30*/  ISETP.NE.U32.AND P1, PT, RZ, UR4, PT ;  /* 0x00000004ff007c0c */ /* 0x000fe4000bf25070 */
[----:B-----5:R-:W-:Y:S02]  /*1e40*/  MOV R24, R33 ;  /* 0x0000002100187202 */ /* 0x020fe40000000f00 */
[----:B------:R-:W-:-:S13]  /*1e50*/  ISETP.NE.AND.EX P1, PT, RZ, UR5, PT, P1 ;  /* 0x00000005ff007c0c */ /* 0x000fda000bf25310 */
[----:B0-----:R-:W-:-:S04]  /*1e60*/  @P1 IADD3 R6, P2, R36, UR4, RZ ;  /* 0x0000000424061c10 */ /* 0x001fc8000ff5e0ff */
[----:B------:R-:W-:-:S05]  /*1e70*/  @P1 IADD3.X R7, R35, UR5, RZ, P2, !PT ;  /* 0x0000000523071c10 */ /* 0x000fca00097fe4ff */
[----:B------:R0:W5:Y:S01]  /*1e80*/  @P1 LDG.E R24, desc[UR42][R6.64] ;  /* 0x0000002a06181981 */ /* 0x000162000c1e1900 */
[----:B-1----:R-:W-:Y:S01]  /*1e90*/  ISETP.NE.AND P1, PT, R8, 0x1, PT ;  /* 0x000000010800780c */ /* 0x002fe20003f25270 */
[----:B------:R-:W-:Y:S01]  /*1ea0*/  IMAD.SHL.U32 R5, R5, 0x80, RZ ;  /* 0x0000008005057824 */ /* 0x000fe200078e00ff */
[----:B------:R-:W-:Y:S01]  /*1eb0*/  LOP3.LUT R13, R10, 0xff, RZ, 0xc0, !PT ;  /* 0x000000ff0a0d7812 */ /* 0x000fe200078ec0ff */
[----:B------:R-:W-:Y:S01]  /*1ec0*/  IMAD.IADD R12, R33, 0x1, -R4 ;  /* 0x00000001210c7824 */ /* 0x000fe200078e0a04 */
[----:B------:R-:W-:Y:S02]  /*1ed0*/  BSSY B0, `(.L_x_6020) ;  /* 0x0000037000007945 */ /* 0x000fe40003800000 */
[----:B------:R1:W-:Y:S07]  /*1ee0*/  STL [R1+0x78], R5 ;  /* 0x0000780501007387 */ /* 0x0003ee0000100800 */
[----:B------:R-:W3:Y:S01]  /*1ef0*/  @P1 LDC R8, c[0x0][0x44c] ;  /* 0x00011300ff081b82 */ /* 0x000ee20000000800 */
[----:B-1----:R-:W-:-:S07]  /*1f00*/  VIADD R5, R5, 0x7f ;  /* 0x0000007f05057836 */ /* 0x002fce0000000000 */
[----:B------:R-:W1:Y:S01]  /*1f10*/  @P1 LDC R9, c[0x0][0x450] ;  /* 0x00011400ff091b82 */ /* 0x000e620000000800 */
[----:B--2---:R-:W-:Y:S02]  /*1f20*/  @P0 IMAD.IADD R25, R3, 0x1, -R0 ;  /* 0x0000000103190824 */ /* 0x004fe400078e0a00 */
[----:B---3--:R-:W-:-:S04]  /*1f30*/  @P1 IMAD.HI.U32 R0, R5, R8, RZ ;  /* 0x0000000805001227 */ /* 0x008fc800078e00ff */
[----:B0-----:R-:W-:Y:S01]  /*1f40*/  IMAD.IADD R6, R12, 0x1, R25 ;  /* 0x000000010c067824 */ /* 0x001fe200078e0219 */
[----:B-1----:R-:W-:-:S03]  /*1f50*/  @P1 SHF.R.U32.HI R5, RZ, R9, R0 ;  /* 0x00000009ff051219 */ /* 0x002fc60000011600 */
[C---:B------:R-:W-:Y:S01]  /*1f60*/  VIADD R0, R6.reuse, 0x5f ;  /* 0x0000005f06007836 */ /* 0x040fe20000000000 */
[----:B------:R-:W-:Y:S01]  /*1f70*/  IADD3 R31, R6, 0x60, -R219 ;  /* 0x00000060061f7810 */ /* 0x000fe20007ffe8db */
[----:B------:R0:W-:Y:S02]  /*1f80*/  STL [R1+0x28], R6 ;  /* 0x0000280601007387 */ /* 0x0001e40000100800 */
[----:B------:R-:W-:Y:S02]  /*1f90*/  IMAD.HI R0, R0, 0x2aaaaaab, RZ ;  /* 0x2aaaaaab00007827 */ /* 0x000fe400078e02ff */
[----:B------:R1:W-:Y:S02]  /*1fa0*/  STL [R1+0xbc], R13 ;  /* 0x0000bc0d01007387 */ /* 0x0003e40000100800 */
[----:B------:R-:W-:Y:S01]  /*1fb0*/  IMAD.IADD R5, R31, 0x1, R5 ;  /* 0x000000011f057824 */ /* 0x000fe200078e0205 */
[----:B------:R-:W-:-:S03]  /*1fc0*/  SHF.R.U32.HI R3, RZ, 0x1f, R0 ;  /* 0x0000001fff037819 */ /* 0x000fc60000011600 */
[----:B------:R-:W-:Y:S01]  /*1fd0*/  IMAD.HI R5, R5, 0x2aaaaaab, RZ ;  /* 0x2aaaaaab05057827 */ /* 0x000fe200078e02ff */
[----:B0-----:R-:W-:Y:S02]  /*1fe0*/  SHF.R.U32.HI R6, RZ, 0x10, R10 ;  /* 0x00000010ff067819 */ /* 0x001fe4000001160a */
[----:B------:R-:W-:Y:S01]  /*1ff0*/  LEA.HI.SX32 R30, R0, R3, 0x1c ;  /* 0x00000003001e7211 */ /* 0x000fe200078fe2ff */
[----:B------:R-:W-:Y:S01]  /*2000*/  IMAD.MOV.U32 R0, RZ, RZ, RZ ;  /* 0x000000ffff007224 */ /* 0x000fe200078e00ff */
[----:B------:R-:W-:Y:S01]  /*2010*/  SHF.R.U32.HI R4, RZ, 0x1f, R5 ;  /* 0x0000001fff047819 */ /* 0x000fe20000011605 */
[----:B------:R1:W-:Y:S03]  /*2020*/  STL [R1+0xa8], R6 ;  /* 0x0000a80601007387 */ /* 0x0003e60000100800 */
[----:B------:R-:W-:-:S04]  /*2030*/  LEA.HI.SX32 R5, R5, R4, 0x1c ;  /* 0x0000000405057211 */ /* 0x000fc800078fe2ff */
[----:B------:R-:W-:-:S04]  /*2040*/  VIMNMX R9, R30, R5, PT ;  /* 0x000000051e097248 */ /* 0x000fc80003fe0100 */
[----:B------:R-:W-:-:S13]  /*2050*/  ISETP.GE.AND P0, PT, R9, 0x1, PT ;  /* 0x000000010900780c */ /* 0x000fda0003f06270 */
[----:B-1----:R-:W-:Y:S05]  /*2060*/  @!P0 BRA `(.L_x_6021) ;  /* 0x0000000000748947 */ /* 0x002fea0003800000 */
        /* <DEDUP_REMOVED lines=26> */
[----:B------:R-:W-:-:S04]  /*2210*/  IMAD.MOV.U32 R0, RZ, RZ, R5 ;  /* 0x000000ffff007224 */ /* 0x000fc800078e0005 */
[----:B------:R-:W-:Y:S01]  /*2220*/  @!P2 IMAD.MOV R0, RZ, RZ, -R0 ;  /* 0x000000ffff00a224 */ /* 0x000fe200078e0a00 */
[----:B------:R-:W-:-:S07]  /*2230*/  @!P1 LOP3.LUT R0, RZ, R10, RZ, 0x33, !PT ;  /* 0x0000000aff009212 */ /* 0x000fce00078e33ff */
.L_x_6021:
[----:B------:R-:W-:Y:S05]  /*2240*/  BSYNC B0 ;  /* 0x0000000000007941 */ /* 0x000fea0003800000 */
.L_x_6020:
        /* <DEDUP_REMOVED lines=37> */
.L_x_6024:
[----:B------:R-:W-:Y:S05]  /*24a0*/  BSYNC B6 ;  /* 0x0000000000067941 */ /* 0x000fea0003800000 */
.L_x_6023:
        /* <DEDUP_REMOVED lines=20> */
.L_x_6026:
[----:B------:R-:W-:Y:S05]  /*25f0*/  BSYNC B6 ;  /* 0x0000000000067941 */ /* 0x000fea0003800000 */
.L_x_6025:
        /* <DEDUP_REMOVED lines=24> */
[----:B------:R-:W-:Y:S02]  /*2780*/  ISETP.GE.AND P1, PT, R213, UR4, PT ;  /* 0x00000004d5007c0c */ /* 0x000fe4000bf26270 */
[----:B------:R-:W-:Y:S02]  /*2790*/  LOP3.LUT R4, R5, R3, R4, 0xfe, !PT ;  /* 0x0000000305047212 */ /* 0x000fe400078efe04 */
[----:B------:R-:W-:-:S02]  /*27a0*/  SEL R5, RZ, 0x10, P0 ;  /* 0x00000010ff057807 */ /* 0x000fc40000000000 */
[----:B------:R-:W-:Y:S02]  /*27b0*/  SEL R6, RZ, 0x20, P1 ;  /* 0x00000020ff067807 */ /* 0x000fe40000800000 */
[----:B------:R-:W-:Y:S02]  /*27c0*/  IADD3 R12, R7, -0x80, RZ ;  /* 0xffffff80070c7810 */ /* 0x000fe40007ffe0ff */
        /* <DEDUP_REMOVED lines=27> */
[----:B------:R-:W-:-:S04]  /*2980*/  IMAD.WIDE.U32 R50, R206, R54, R204 ;  /* 0x00000036ce327225 */ /* 0x000fc800078e00cc */
[----:B------:R-:W-:Y:S02]  /*2990*/  IMAD.IADD R5, R16, 0x1, R5 ;  /* 0x0000000110057824 */ /* 0x000fe400078e0205 */
        /* <DEDUP_REMOVED lines=58> */
[----:B------:R-:W-:Y:S01]  /*2d40*/  IMAD R64, R15, 0x40, R206 ;  /* 0x000000400f407824 */ /* 0x000fe200078e02ce */
[C---:B------:R-:W-:Y:S01]  /*2d50*/  LOP3.LUT R79, R84.reuse, 0x4, RZ, 0xc0, !PT ;  /* 0x00000004544f7812 */ /* 0x040fe200078ec0ff */
[----:B------:R-:W-:Y:S01]  /*2d60*/  IMAD.IADD R65, R9, 0x1, R11 ;  /* 0x0000000109417824 */ /* 0x000fe200078e020b */
        /* <DEDUP_REMOVED lines=17> */
.L_x_6080:
        /* <DEDUP_REMOVED lines=80> */
[----:B------:R-:W-:Y:S02]  /*3380*/  CS2R R46, SRZ ;  /* 0x00000000002e7805 */ /* 0x000fe4000001ff00 */
[----:B------:R-:W-:Y:S02]  /*3390*/  IADD3.X R14, R87, R65, RZ, P3, !PT ;  /* 0x00000041570e7210 */ /* 0x000fe40001ffe4ff */
        /* <DEDUP_REMOVED lines=15> */
.L_x_6031:
[----:B------:R-:W-:Y:S05]  /*3490*/  BSYNC B1 ;  /* 0x0000000000017941 */ /* 0x000fea0003800000 */
.L_x_6030:
        /* <DEDUP_REMOVED lines=29> */
.L_x_6033:
[----:B------:R-:W-:Y:S05]  /*3670*/  BSYNC B1 ;  /* 0x0000000000017941 */ /* 0x000fea0003800000 */
.L_x_6032:
        /* <DEDUP_REMOVED lines=8> */
[----:B------:R-:W-:Y:S01]  /*3700*/  PLOP3.LUT P3, PT, PT, PT, UP0, 0x80, 0x0 ;  /* 0x000000000000781c */ /* 0x000fe20003f6f008 */
[----:B------:R-:W-:Y:S01]  /*3710*/  IMAD.MOV.U32 R5, RZ, RZ, R43 ;  /* 0x000000ffff057224 */ /* 0x000fe200078e002b */
[----:B------:R-:W-:Y:S01]  /*3720*/  PRMT R110, R6, 0x5410, R7 ;  /* 0x00005410066e7816 */ /* 0x000fe20000000007 */
[----:B-----5:R-:W-:Y:S01]  /*3730*/  IMAD.MOV.U32 R6, RZ, RZ, R36 ;  /* 0x000000ffff067224 */ /* 0x020fe200078e0024 */
[----:B------:R-:W-:-:S02]  /*3740*/  MOV R7, R37 ;  /* 0x0000002500077202 */ /* 0x000fc40000000f00 */
        /* <DEDUP_REMOVED lines=11> */
[----:B------:R-:W-:-:S04]  /*3800*/  PRMT R102, R102, 0x5410, R7 ;  /* 0x0000541066667816 */ /* 0x000fc80000000007 */
[----:B------:R-:W-:Y:S01]  /*3810*/  PRMT R101, R4, 0x5410, R5 ;  /* 0x0000541004657816 */ /* 0x000fe20000000005 */
[----:B------:R-:W-:Y:S06]  /*3820*/  @!P3 BRA `(.L_x_6034) ;  /* 0x000000000004b947 */ /* 0x000fec0003800000 */
[----:B------:R-:W-:Y:S01]  /*3830*/  BPT.TRAP 0x1 ;  /* 0x000000040000795c */ /* 0x000fe20000300000 */
.L_x_6034:
[----:B------:R-:W-:Y:S01]  /*3840*/  IMAD R87, R22, 0x8, R23 ;  /* 0x0000000816577824 */ /* 0x000fe200078e0217 */
[----:B------:R-:W-:Y:S01]  /*3850*/  SHF.L.U32 R93, R210, 0x1f, RZ ;  /* 0x0000001fd25d7819 */ /* 0x000fe200000006ff */
[----:B------:R-:W-:Y:S03]  /*3860*/  BSSY B1, `(.L_x_6035) ;  /* 0x0000003000017945 */ /* 0x000fe60003800000 */
[----:B------:R-:W0:Y:S02]  /*3870*/  SYNCS.PHASECHK.TRANS64.TRYWAIT P5, [R87+URZ+0x32490], R93 ;  /* 0x0324905d570075a7 */ /* 0x000e2400080a017f */
[----:B0-----:R-:W-:Y:S05]  /*3880*/  @!P5 BRA `(.L_x_6036) ;  /* 0x000001d0006cd947 */ /* 0x001fea0003800000 */
.L_x_6318:
[----:B------:R-:W-:Y:S05]  /*3890*/  BSYNC B1 ;  /* 0x0000000000017941 */ /* 0x000fea0003800000 */
.L_x_6035:
[----:B------:R-:W-:-:S03]  /*38a0*/  UMOV UR4, 0xffffffff ;  /* 0xffffffff00047882 */ /* 0x000fc60000000000 */
[----:B------:R-:W-:Y:S05]  /*38b0*/  BRA.DIV UR4, `(.L_x_6037) ;  /* 0x000001d204747947 */ /* 0x000fea000b800000 */
[----:B------:R1:W2:Y:S04]  /*38c0*/  SHFL.IDX PT, R99, R97, RZ, 0x1c1f ;  /* 0x001c1fff61637589 */ /* 0x0002a800000e0000 */
[----:B------:R1:W3:Y:S02]  /*38d0*/  SHFL.IDX PT, R14, R95, RZ, 0x1c1f ;  /* 0x001c1fff5f0e7589 */ /* 0x0002e400000e0000 */
.L_x_6322:
        /* <DEDUP_REMOVED lines=54> */
.L_x_6043:
[----:B------:R-:W-:Y:S05]  /*3c40*/  BSYNC B3 ;  /* 0x0000000000037941 */ /* 0x000fea0003800000 */
.L_x_6042:
[----:B0-----:R4:W-:Y:S02]  /*3c50*/  ST.E.128 desc[UR42][R12.64], R4 ;  /* 0x000000040c007985 */ /* 0x0019e4000c101d2a */
.L_x_6041:
[----:B------:R-:W-:Y:S05]  /*3c60*/  BSYNC B2 ;  /* 0x0000000000027941 */ /* 0x000fea0003800000 */
.L_x_6040:
        /* <DEDUP_REMOVED lines=31> */
[----:B------:R-:W-:Y:S01]  /*3e60*/  HADD2.F32 R42, -RZ, R107.H0_H0 ;  /* 0x2000006bff2a7230 */ /* 0x000fe20000004100 */
        /* <DEDUP_REMOVED lines=9> */
[----:B------:R-:W-:Y:S02]  /*3f00*/  HADD2.F32 R11, -RZ, R107.H1_H1 ;  /* 0x3000006bff0b7230 */ /* 0x000fe40000004100 */
[-C--:B------:R-:W-:Y:S01]  /*3f10*/  FMUL.FTZ R43, R40, R41.reuse ;  /* 0x00000029282b7220 */ /* 0x080fe20000410000 */
[----:B------:R-:W-:Y:S01]  /*3f20*/  FFMA.FTZ R15, R15, R42, R44 ;  /* 0x0000002a0f0f7223 */ /* 0x000fe2000001002c */
[C---:B------:R-:W-:Y:S02]  /*3f30*/  FMUL.FTZ R41, R6.reuse, R41 ;  /* 0x0000002906297220 */ /* 0x040fe40000410000 */
[----:B------:R-:W-:-:S02]  /*3f40*/  FFMA.FTZ R43, R6, R11, -R43 ;  /* 0x0000000b062b7223 */ /* 0x000fc4000001082b */
[----:B------:R-:W-:Y:S01]  /*3f50*/  FFMA.FTZ R40, R40, R11, R41 ;  /* 0x0000000b28287223 */ /* 0x000fe20000010029 */
[----:B------:R-:W-:-:S04]  /*3f60*/  F2FP.F16.F32.PACK_AB R4, R15, R46 ;  /* 0x0000002e0f04723e */ /* 0x000fc800000000ff */
[----:B------:R-:W-:-:S07]  /*3f70*/  F2FP.F16.F32.PACK_AB R6, R40, R43 ;  /* 0x0000002b2806723e */ /* 0x000fce00000000ff */
.L_x_6045:
[----:B------:R-:W-:Y:S05]  /*3f80*/  BSYNC B2 ;  /* 0x0000000000027941 */ /* 0x000fea0003800000 */
.L_x_6044:
[----:B0-----:R0:W-:Y:S02]  /*3f90*/  ST.E.128 desc[UR42][R12.64], R4 ;  /* 0x000000040c007985 */ /* 0x0011e4000c101d2a */
.L_x_6039:
[----:B------:R-:W-:Y:S05]  /*3fa0*/  BSYNC B1 ;  /* 0x0000000000017941 */ /* 0x000fea0003800000 */
.L_x_6038:
[----:B------:R-:W-:-:S03]  /*3fb0*/  UMOV UR4, 0xffffffff ;  /* 0xffffffff00047882 */ /* 0x000fc60000000000 */
[----:B------:R-:W-:Y:S05]  /*3fc0*/  BRA.DIV UR4, `(.L_x_6046) ;  /* 0x000001ca04f87947 */ /* 0x000fea000b800000 */
[----:B-1----:R-:W1:Y:S04]  /*3fd0*/  SHFL.IDX PT, R97, R97, 0x1, 0x1c1f ;  /* 0x003c1f0061617f89 */ /* 0x002e6800000e0000 */
[----:B---3--:R3:W0:Y:S02]  /*3fe0*/  SHFL.IDX PT, R14, R95, 0x1, 0x1c1f ;  /* 0x003c1f005f0e7f89 */ /* 0x00862400000e0000 */
.L_x_6326:
        /* <DEDUP_REMOVED lines=50> */
.L_x_6051:
[----:B------:R-:W-:Y:S05]  /*4310*/  BSYNC B2 ;  /* 0x0000000000027941 */ /* 0x000fea0003800000 */
.L_x_6050:
[----:B----4-:R0:W-:Y:S02]  /*4320*/  ST.E.128 desc[UR42][R12.64], R4 ;  /* 0x000000040c007985 */ /* 0x0101e4000c101d2a */
.L_x_6049:
[----:B------:R-:W-:Y:S05]  /*4330*/  BSYNC B1 ;  /* 0x0000000000017941 */ /* 0x000fea0003800000 */
.L_x_6048:
        /* <DEDUP_REMOVED lines=49> */
.L_x_6053:
[----:B------:R-:W-:Y:S05]  /*4650*/  BSYNC B1 ;  /* 0x0000000000017941 */ /* 0x000fea0003800000 */
.L_x_6052:
[----:B----4-:R0:W-:Y:S01]  /*4660*/  ST.E.128 desc[UR42][R12.64], R4 ;  /* 0x000000040c007985 */ /* 0x0101e2000c101d2a */
[----:B------:R-:W-:Y:S05]  /*4670*/  BRA `(.L_x_6047) ;  /* 0x0000001800207947 */ /* 0x000fea0003800000 */
.L_x_6029:
        /* <DEDUP_REMOVED lines=12> */
[----:B------:R-:W-:-:S04]  /*4740*/  @!P3 IADD3 R6, P4, R20, R6, RZ ;  /* 0x000000061406b210 */ /* 0x000fc80007f9e0ff */
[----:B------:R-:W-:-:S03]  /*4750*/  @!P3 IADD3.X R5, R87, R66, RZ, P4, !PT ;  /* 0x000000425705b210 */ /* 0x000fc600027fe4ff */
        /* <DEDUP_REMOVED lines=28> */
[----:B------:R-:W-:Y:S01]  /*4920*/  IMAD.MOV.U32 R45, RZ, RZ, R4 ;  /* 0x000000ffff2d7224 */ /* 0x000fe200078e0004 */
[----:B------:R-:W-:Y:S01]  /*4930*/  PRMT R114, R11, 0x7610, R114 ;  /* 0x000076100b727816 */ /* 0x000fe20000000072 */
[----:B------:R-:W-:-:S03]  /*4940*/  IMAD.MOV.U32 R46, RZ, RZ, R5 ;  /* 0x000000ffff2e7224 */ /* 0x000fc600078e0005 */
[----:B------:R-:W-:Y:S02]  /*4950*/  PRMT R110, R44, 0x5410, R45 ;  /* 0x000054102c6e7816 */ /* 0x000fe4000000002d */
[----:B------:R-:W-:Y:S01]  /*4960*/  PRMT R101, R46, 0x7610, R101 ;  /* 0x000076102e657816 */ /* 0x000fe20000000065 */
[----:B----4-:R-:W-:Y:S02]  /*4970*/  IMAD.MOV.U32 R12, RZ, RZ, R35 ;  /* 0x000000ffff0c7224 */ /* 0x010fe400078e0023 */
[----:B------:R-:W-:Y:S02]  /*4980*/  IMAD.MOV.U32 R13, RZ, RZ, R32 ;  /* 0x000000ffff0d7224 */ /* 0x000fe400078e0020 */
[----:B------:R-:W-:Y:S02]  /*4990*/  IMAD.MOV.U32 R14, RZ, RZ, R33 ;  /* 0x000000ffff0e7224 */ /* 0x000fe400078e0021 */
[----:B------:R-:W-:Y:S01]  /*49a0*/  IMAD.MOV.U32 R11, RZ, RZ, R34 ;  /* 0x000000ffff0b7224 */ /* 0x000fe200078e0022 */
[----:B------:R-:W-:-:S02]  /*49b0*/  PRMT R112, R12, 0x5410, R13 ;  /* 0x000054100c707816 */ /* 0x000fc4000000000d */
[----:B------:R-:W-:Y:S02]  /*49c0*/  PRMT R113, R14, 0x7610, R113 ;  /* 0x000076100e717816 */ /* 0x000fe40000000071 */
        /* <DEDUP_REMOVED lines=12> */
[----:B------:R-:W-:-:S02]  /*4a90*/  MOV R11, R42 ;  /* 0x0000002a000b7202 */ /* 0x000fc40000000f00 */
[----:B------:R-:W-:Y:S02]  /*4aa0*/  PRMT R107, R107, 0x5410, R12 ;  /* 0x000054106b6b7816 */ /* 0x000fe4000000000c */
[----:B------:R-:W-:Y:S02]  /*4ab0*/  PRMT R103, R103, 0x5410, R11 ;  /* 0x0000541067677816 */ /* 0x000fe4000000000b */
[----:B------:R-:W-:Y:S02]  /*4ac0*/  PRMT R105, R105, 0x5410, R13 ;  /* 0x0000541069697816 */ /* 0x000fe4000000000d */
[----:B------:R-:W-:Y:S01]  /*4ad0*/  PRMT R109, R109, 0x5410, R14 ;  /* 0x000054106d6d7816 */ /* 0x000fe2000000000e */
[----:B------:R-:W-:Y:S06]  /*4ae0*/  @!P3 BRA `(.L_x_6054) ;  /* 0x000000000004b947 */ /* 0x000fec0003800000 */
[----:B------:R-:W-:Y:S01]  /*4af0*/  BPT.TRAP 0x1 ;  /* 0x000000040000795c */ /* 0x000fe20000300000 */
.L_x_6054:
[----:B------:R-:W-:Y:S01]  /*4b00*/  IMAD R87, R22, 0x8, R23 ;  /* 0x0000000816577824 */ /* 0x000fe200078e0217 */
[----:B------:R-:W-:Y:S01]  /*4b10*/  SHF.L.U32 R93, R210, 0x1f, RZ ;  /* 0x0000001fd25d7819 */ /* 0x000fe200000006ff */
[----:B------:R-:W0:Y:S01]  /*4b20*/  LDC R94, c[0x0][0x2f4] ;  /* 0x0000bd00ff5e7b82 */ /* 0x000e220000000800 */
[----:B------:R-:W-:Y:S02]  /*4b30*/  BSSY B1, `(.L_x_6055) ;  /* 0x0000003000017945 */ /* 0x000fe40003800000 */
[----:B------:R-:W1:Y:S02]  /*4b40*/  SYNCS.PHASECHK.TRANS64.TRYWAIT P4, [R87+URZ+0x32490], R93 ;  /* 0x0324905d570075a7 */ /* 0x000e64000808017f */
[----:B-1----:R-:W-:Y:S05]  /*4b50*/  @!P4 BRA `(.L_x_6056) ;  /* 0x000001c0005cc947 */ /* 0x002fea0003800000 */
.L_x_6327:
[----:B------:R-:W-:Y:S05]  /*4b60*/  BSYNC B1 ;  /* 0x0000000000017941 */ /* 0x000fea0003800000 */
.L_x_6055:
[----:B------:R-:W-:Y:S01]  /*4b70*/  UMOV UR4, 0xffffffff ;  /* 0xffffffff00047882 */ /* 0x000fe20000000000 */
[----:B0-----:R-:W-:Y:S02]  /*4b80*/  IMAD.IADD R100, R94, 0x1, -R61 ;  /* 0x000000015e647824 */ /* 0x001fe400078e0a3d */
[----:B------:R-:W-:Y:S05]  /*4b90*/  BRA.DIV UR4, `(.L_x_6057) ;  /* 0x000001c204607947 */ /* 0x000fea000b800000 */
[----:B------:R0:W2:Y:S04]  /*4ba0*/  SHFL.IDX PT, R99, R97, RZ, 0x1c1f ;  /* 0x001c1fff61637589 */ /* 0x0000a800000e0000 */
[----:B------:R0:W3:Y:S02]  /*4bb0*/  SHFL.IDX PT, R98, R95, RZ, 0x1c1f ;  /* 0x001c1fff5f627589 */ /* 0x0000e400000e0000 */
.L_x_6331:
        /* <DEDUP_REMOVED lines=10> */
[----:B------:R-:W-:Y:S02]  /*4c60*/  IMAD.SHL.U32 R11, R11, 0x8, RZ ;  /* 0x000000080b0b7824 */ /* 0x000fe400078e00ff */
[----:B------:R-:W-:-:S03]  /*4c70*/  IMAD R12, R12, 0x2, R23 ;  /* 0x000000020c0c7824 */ /* 0x000fc600078e0217 */
        /* <DEDUP_REMOVED lines=26> */
[----:B------:R-:W-:Y:S01]  /*4e20*/  FMUL.FTZ R108, R101, R104 ;  /* 0x00000068656c7220 */ /* 0x000fe20000410000 */
[----:B------:R-:W-:-:S02]  /*4e30*/  HADD2.F32 R32, -RZ, R114.H0_H0 ;  /* 0x20000072ff207230 */ /* 0x000fc40000004100 */
[C---:B------:R-:W-:Y:S01]  /*4e40*/  FMUL.FTZ R104, R45.reuse, R104 ;  /* 0x000000682d687220 */ /* 0x040fe20000410000 */
[-C--:B------:R-:W-:Y:S01]  /*4e50*/  FFMA.FTZ R45, R45, R106.reuse, -R108 ;  /* 0x0000006a2d2d7223 */ /* 0x080fe2000001086c */
[----:B------:R-:W-:Y:S02]  /*4e60*/  HADD2.F32 R108, -RZ, R112.H0_H0 ;  /* 0x20000070ff6c7230 */ /* 0x000fe40000004100 */
[----:B------:R-:W-:Y:S01]  /*4e70*/  FFMA.FTZ R13, R101, R106, R104 ;  /* 0x0000006a650d7223 */ /* 0x000fe20000010068 */
[----:B------:R-:W-:Y:S02]  /*4e80*/  IMAD.MOV.U32 R101, RZ, RZ, R47 ;  /* 0x000000ffff657224 */ /* 0x000fe400078e002f */
[----:B------:R-:W-:Y:S01]  /*4e90*/  IMAD.MOV.U32 R47, RZ, RZ, R15 ;  /* 0x000000ffff2f7224 */ /* 0x000fe200078e000f */
[----:B------:R-:W-:Y:S01]  /*4ea0*/  F2FP.F16.F32.PACK_AB R45, R45, R102 ;  /* 0x000000662d2d723e */ /* 0x000fe200000000ff */
[----:B------:R-:W-:Y:S01]  /*4eb0*/  HADD2.F32 R104, -RZ, R110.H0_H0 ;  /* 0x2000006eff687230 */ /* 0x000fe20000004100 */
[----:B------:R-:W-:Y:S01]  /*4ec0*/  F2FP.F16.F32.PACK_AB R96, R13, R96 ;  /* 0x000000600d60723e */ /* 0x000fe200000000ff */
[----:B------:R-:W-:-:S02]  /*4ed0*/  HADD2.F32 R33, -RZ, R101.H0_H0 ;  /* 0x20000065ff217230 */ /* 0x000fc40000004100 */
[----:B------:R-:W-:Y:S02]  /*4ee0*/  HADD2.F32 R15, -RZ, R47.H0_H0 ;  /* 0x2000002fff0f7230 */ /* 0x000fe40000004100 */
[----:B------:R-:W-:Y:S02]  /*4ef0*/  HADD2.F32 R112, -RZ, R112.H1_H1 ;  /* 0x30000070ff707230 */ /* 0x000fe40000004100 */
[-C--:B------:R-:W-:Y:S01]  /*4f00*/  FMUL.FTZ R106, R33, R108.reuse ;  /* 0x0000006c216a7220 */ /* 0x080fe20000410000 */
[----:B------:R-:W-:Y:S02]  /*4f10*/  IMAD.MOV.U32 R13, RZ, RZ, R45 ;  /* 0x000000ffff0d7224 */ /* 0x000fe400078e002d */
[C---:B------:R-:W-:Y:S01]  /*4f20*/  FMUL.FTZ R108, R15.reuse, R108 ;  /* 0x0000006c0f6c7220 */ /* 0x040fe20000410000 */
[----:B------:R-:W-:Y:S01]  /*4f30*/  MOV R45, R96 ;  /* 0x00000060002d7202 */ /* 0x000fe20000000f00 */
[----:B------:R-:W-:Y:S01]  /*4f40*/  FFMA.FTZ R15, R15, R104, -R106 ;  /* 0x000000680f0f7223 */ /* 0x000fe2000001086a */
[----:B------:R-:W-:-:S02]  /*4f50*/  HADD2.F32 R106, -RZ, R101.H1_H1 ;  /* 0x30000065ff6a7230 */ /* 0x000fc40000004100 */
[----:B------:R-:W-:Y:S01]  /*4f60*/  FFMA.FTZ R33, R33, R104, R108 ;  /* 0x0000006821217223 */ /* 0x000fe2000001006c */
[----:B------:R-:W-:Y:S01]  /*4f70*/  SHF.R.U32.HI R104, RZ, 0x10, R35 ;  /* 0x00000010ff687819 */ /* 0x000fe20000011623 */
[----:B------:R-:W-:Y:S01]  /*4f80*/  HADD2.F32 R35, -RZ, R114.H1_H1 ;  /* 0x30000072ff237230 */ /* 0x000fe20000004100 */
[--C-:B------:R-:W-:Y:S02]  /*4f90*/  SHF.R.U32.HI R108, RZ, 0x10, R7.reuse ;  /* 0x00000010ff6c7819 */ /* 0x100fe40000011607 */
[----:B------:R-:W-:Y:S01]  /*4fa0*/  SHF.R.U64 R7, R6, 0x10, R7 ;  /* 0x0000001006077819 */ /* 0x000fe20000001207 */
[----:B------:R-:W-:Y:S02]  /*4fb0*/  HADD2.F32 R101, -RZ, R104.H0_H0 ;  /* 0x20000068ff657230 */ /* 0x000fe40000004100 */
[----:B------:R-:W-:Y:S02]  /*4fc0*/  HADD2.F32 R104, -RZ, R47.H1_H1 ;  /* 0x3000002fff687230 */ /* 0x000fe40000004100 */
[----:B------:R-:W-:-:S02]  /*4fd0*/  HADD2.F32 R47, -RZ, R108.H0_H0 ;  /* 0x2000006cff2f7230 */ /* 0x000fc40000004100 */
[-C--:B------:R-:W-:Y:S01]  /*4fe0*/  FMUL.FTZ R111, R106, R101.reuse ;  /* 0x000000656a6f7220 */ /* 0x080fe20000410000 */
[----:B------:R-:W-:Y:S02]  /*4ff0*/  HADD2.F32 R108, -RZ, R110.H1_H1 ;  /* 0x3000006eff6c7230 */ /* 0x000fe40000004100 */
[C---:B------:R-:W-:Y:S01]  /*5000*/  FMUL.FTZ R101, R104.reuse, R101 ;  /* 0x0000006568657220 */ /* 0x040fe20000410000 */
[----:B------:R-:W-:Y:S02]  /*5010*/  HADD2.F32 R7, -RZ, R7.H0_H0 ;  /* 0x20000007ff077230 */ /* 0x000fe40000004100 */
[-C--:B------:R-:W-:Y:S01]  /*5020*/  FFMA.FTZ R104, R104, R47.reuse, -R111 ;  /* 0x0000002f68687223 */ /* 0x080fe2000001086f */
[----:B------:R-:W-:Y:S02]  /*5030*/  HADD2.F32 R111, -RZ, R4.H0_H0 ;  /* 0x20000004ff6f7230 */ /* 0x000fe40000004100 */
[----:B------:R-:W-:Y:S01]  /*5040*/  FFMA.FTZ R106, R106, R47, R101 ;  /* 0x0000002f6a6a7223 */ /* 0x000fe20000010065 */
[----:B------:R-:W-:-:S02]  /*5050*/  HADD2.F32 R101, -RZ, R44.H0_H0 ;  /* 0x2000002cff657230 */ /* 0x000fc40000004100 */
[----:B------:R-:W-:Y:S01]  /*5060*/  HADD2.F32 R47, -RZ, R12.H0_H0 ;  /* 0x2000000cff2f7230 */ /* 0x000fe20000004100 */
[----:B------:R-:W-:Y:S01]  /*5070*/  F2FP.F16.F32.PACK_AB R15, R104, R15 ;  /* 0x0000000f680f723e */ /* 0x000fe200000000ff */
[----:B------:R-:W-:Y:S02]  /*5080*/  HADD2.F32 R44, -RZ, R44.H1_H1 ;  /* 0x3000002cff2c7230 */ /* 0x000fe40000004100 */
[-C--:B------:R-:W-:Y:S01]  /*5090*/  FMUL.FTZ R110, R101, R112.reuse ;  /* 0x00000070656e7220 */ /* 0x080fe20000410000 */
[----:B------:R-:W-:Y:S02]  /*50a0*/  HADD2.F32 R12, -RZ, R12.H1_H1 ;  /* 0x3000000cff0c7230 */ /* 0x000fe40000004100 */
[C---:B------:R-:W-:Y:S01]  /*50b0*/  FMUL.FTZ R112, R47.reuse, R112 ;  /* 0x000000702f707220 */ /* 0x040fe20000410000 */
[----:B------:R-:W-:Y:S01]  /*50c0*/  F2FP.F16.F32.PACK_AB R33, R106, R33 ;  /* 0x000000216a21723e */ /* 0x000fe200000000ff */
[-C--:B------:R-:W-:Y:S01]  /*50d0*/  FMUL.FTZ R113, R44, R5.reuse ;  /* 0x000000052c717220 */ /* 0x080fe20000410000 */
[-C--:B------:R-:W-:Y:S01]  /*50e0*/  FFMA.FTZ R47, R47, R108.reuse, -R110 ;  /* 0x0000006c2f2f7223 */ /* 0x080fe2000001086e */
[C---:B------:R-:W-:Y:S01]  /*50f0*/  FMUL.FTZ R5, R12.reuse, R5 ;  /* 0x000000050c057220 */ /* 0x040fe20000410000 */
[----:B------:R-:W-:Y:S01]  /*5100*/  FFMA.FTZ R101, R101, R108, R112 ;  /* 0x0000006c65657223 */ /* 0x000fe20000010070 */
[----:B------:R-:W-:Y:S01]  /*5110*/  FFMA.FTZ R4, R12, R111, -R113 ;  /* 0x0000006f0c047223 */ /* 0x000fe20000010871 */
[----:B------:R-:W-:-:S02]  /*5120*/  HADD2.F32 R12, -RZ, R46.H0_H0 ;  /* 0x2000002eff0c7230 */ /* 0x000fc40000004100 */
[----:B------:R-:W-:Y:S01]  /*5130*/  FFMA.FTZ R44, R44, R111, R5 ;  /* 0x0000006f2c2c7223 */ /* 0x000fe20000010005 */
[----:B------:R-:W-:Y:S02]  /*5140*/  HADD2.F32 R5, -RZ, R14.H0_H0 ;  /* 0x2000000eff057230 */ /* 0x000fe40000004100 */
[----:B------:R-:W-:Y:S02]  /*5150*/  HADD2.F32 R46, -RZ, R46.H1_H1 ;  /* 0x3000002eff2e7230 */ /* 0x000fe40000004100 */
[-C--:B------:R-:W-:Y:S01]  /*5160*/  FMUL.FTZ R108, R12, R35.reuse ;  /* 0x000000230c6c7220 */ /* 0x080fe20000410000 */
[----:B------:R-:W-:Y:S02]  /*5170*/  HADD2.F32 R14, -RZ, R14.H1_H1 ;  /* 0x3000000eff0e7230 */ /* 0x000fe40000004100 */
[C---:B------:R-:W-:Y:S01]  /*5180*/  FMUL.FTZ R35, R5.reuse, R35 ;  /* 0x0000002305237220 */ /* 0x040fe20000410000 */
[----:B------:R-:W-:Y:S01]  /*5190*/  F2FP.F16.F32.PACK_AB R4, R4, R47 ;  /* 0x0000002f0404723e */ /* 0x000fe200000000ff */
[-C--:B------:R-:W-:Y:S01]  /*51a0*/  FFMA.FTZ R5, R5, R32.reuse, -R108 ;  /* 0x0000002005057223 */ /* 0x080fe2000001086c */
[----:B------:R-:W-:Y:S01]  /*51b0*/  F2FP.F16.F32.PACK_AB R44, R44, R101 ;  /* 0x000000652c2c723e */ /* 0x000fe200000000ff */
[----:B------:R-:W-:Y:S01]  /*51c0*/  FFMA.FTZ R12, R12, R32, R35 ;  /* 0x000000200c0c7223 */ /* 0x000fe20000010023 */
[----:B------:R-:W-:-:S02]  /*51d0*/  HADD2.F32 R35, -RZ, R34.H0_H0 ;  /* 0x20000022ff237230 */ /* 0x000fc40000004100 */
[----:B------:R-:W-:-:S03]  /*51e0*/  IMAD.MOV.U32 R47, RZ, RZ, R33 ;  /* 0x000000ffff2f7224 */ /* 0x000fc600078e0021 */
[-C--:B------:R-:W-:Y:S01]  /*51f0*/  FMUL.FTZ R111, R46, R35.reuse ;  /* 0x000000232e6f7220 */ /* 0x080fe20000410000 */
[----:B------:R-:W-:-:S03]  /*5200*/  FMUL.FTZ R35, R14, R35 ;  /* 0x000000230e237220 */ /* 0x000fc60000410000 */
[-C--:B------:R-:W-:Y:S01]  /*5210*/  FFMA.FTZ R14, R14, R7.reuse, -R111 ;  /* 0x000000070e0e7223 */ /* 0x080fe2000001086f */
[----:B------:R-:W-:-:S04]  /*5220*/  FFMA.FTZ R35, R46, R7, R35 ;  /* 0x000000072e237223 */ /* 0x000fc80000010023 */
[----:B------:R-:W-:Y:S02]  /*5230*/  F2FP.F16.F32.PACK_AB R14, R14, R5 ;  /* 0x000000050e0e723e */ /* 0x000fe400000000ff */
[----:B------:R-:W-:Y:S01]  /*5240*/  F2FP.F16.F32.PACK_AB R46, R35, R12 ;  /* 0x0000000c232e723e */ /* 0x000fe200000000ff */
[----:B------:R-:W-:-:S07]  /*5250*/  IMAD.MOV.U32 R12, RZ, RZ, R4 ;  /* 0x000000ffff0c7224 */ /* 0x000fce00078e0004 */
.L_x_6061:
[----:B------:R-:W-:Y:S05]  /*5260*/  BSYNC B2 ;  /* 0x0000000000027941 */ /* 0x000fea0003800000 */
.L_x_6060:
        /* <DEDUP_REMOVED lines=8> */
.L_x_6059:
[----:B------:R-:W-:Y:S05]  /*52f0*/  BSYNC B1 ;  /* 0x0000000000017941 */ /* 0x000fea0003800000 */
.L_x_6058:
[----:B------:R-:W-:-:S03]  /*5300*/  UMOV UR4, 0xffffffff ;  /* 0xffffffff00047882 */ /* 0x000fc60000000000 */
[----:B------:R-:W-:Y:S05]  /*5310*/  BRA.DIV UR4, `(.L_x_6062) ;  /* 0x000001ba04cc7947 */ /* 0x000fea000b800000 */
[----:B0-----:R-:W0:Y:S04]  /*5320*/  SHFL.IDX PT, R97, R97, 0x1, 0x1c1f ;  /* 0x003c1f0061617f89 */ /* 0x001e2800000e0000 */
[----:B------:R0:W0:Y:S02]  /*5330*/  SHFL.IDX PT, R96, R95, 0x1, 0x1c1f ;  /* 0x003c1f005f607f89 */ /* 0x00002400000e0000 */
.L_x_6335:
        /* <DEDUP_REMOVED lines=35> */
[--C-:B------:R-:W-:Y:S01]  /*5570*/  SHF.R.U64 R35, R40, 0x10, R41.reuse ;  /* 0x0000001028237819 */ /* 0x100fe20000001229 */
[----:B------:R-:W-:Y:S01]  /*5580*/  HADD2.F32 R34, -RZ, R34.H0_H0 ;  /* 0x20000022ff227230 */ /* 0x000fe20000004100 */
[----:B------:R-:W-:Y:S02]  /*5590*/  SHF.R.U32.HI R40, RZ, 0x10, R41 ;  /* 0x00000010ff287819 */ /* 0x000fe40000011629 */
[----:B------:R-:W-:Y:S01]  /*55a0*/  SHF.R.U32.HI R44, RZ, 0x10, R37 ;  /* 0x00000010ff2c7819 */ /* 0x000fe20000011625 */
[--C-:B------:R-:W-:Y:S01]  /*55b0*/  HADD2.F32 R41, -RZ, R39.reuse.H0_H0 ;  /* 0x20000027ff297230 */ /* 0x100fe20000004100 */
[--C-:B------:R-:W-:Y:S01]  /*55c0*/  SHF.R.U64 R37, R42, 0x10, R43.reuse ;  /* 0x000000102a257819 */ /* 0x100fe2000000122b */
[----:B------:R-:W-:Y:S01]  /*55d0*/  HADD2.F32 R39, -RZ, R39.H1_H1 ;  /* 0x30000027ff277230 */ /* 0x000fe20000004100 */
[----:B0-----:R-:W-:Y:S01]  /*55e0*/  MOV R13, R7 ;  /* 0x00000007000d7202 */ /* 0x001fe20000000f00 */
[----:B------:R-:W-:Y:S01]  /*55f0*/  HADD2.F32 R7, -RZ, R5.H0_H0 ;  /* 0x20000005ff077230 */ /* 0x000fe20000004100 */
        /* <DEDUP_REMOVED lines=24> */
[----:B------:R-:W-:-:S03]  /*5780*/  FMUL.FTZ R98, R15, R98 ;  /* 0x000000620f627220 */ /* 0x000fc60000410000 */
[----:B------:R-:W-:Y:S01]  /*5790*/  FFMA.FTZ R13, R15, R46, -R38 ;  /* 0x0000002e0f0d7223 */ /* 0x000fe20000010826 */
[-C--:B------:R-:W-:Y:S01]  /*57a0*/  FFMA.FTZ R38, R39, R42.reuse, -R102 ;  /* 0x0000002a27267223 */ /* 0x080fe20000010866 */
[----:B------:R-:W-:Y:S01]  /*57b0*/  FFMA.FTZ R42, R43, R42, R100 ;  /* 0x0000002a2b2a7223 */ /* 0x000fe20000010064 */
[----:B------:R-:W-:Y:S01]  /*57c0*/  FFMA.FTZ R15, R41, R46, R98 ;  /* 0x0000002e290f7223 */ /* 0x000fe20000010062 */
[----:B------:R-:W-:Y:S02]  /*57d0*/  HADD2.F32 R100, -RZ, R35.H0_H0 ;  /* 0x20000023ff647230 */ /* 0x000fe40000004100 */
[----:B------:R-:W-:Y:S01]  /*57e0*/  HADD2.F32 R98, -RZ, R105.H1_H1 ;  /* 0x30000069ff627230 */ /* 0x000fe20000004100 */
[----:B------:R-:W-:Y:S01]  /*57f0*/  F2FP.F16.F32.PACK_AB R38, R38, R13 ;  /* 0x0000000d2626723e */ /* 0x000fe200000000ff */
[----:B------:R-:W-:Y:S01]  /*5800*/  HADD2.F32 R41, -RZ, R12.H0_H0 ;  /* 0x2000000cff297230 */ /* 0x000fe20000004100 */
[----:B------:R-:W-:Y:S01]  /*5810*/  F2FP.F16.F32.PACK_AB R13, R44, R7 ;  /* 0x000000072c0d723e */ /* 0x000fe200000000ff */
[----:B------:R-:W-:Y:S01]  /*5820*/  HADD2.F32 R35, -RZ, R4.H0_H0 ;  /* 0x20000004ff237230 */ /* 0x000fe20000004100 */
[----:B------:R-:W-:Y:S01]  /*5830*/  F2FP.F16.F32.PACK_AB R15, R42, R15 ;  /* 0x0000000f2a0f723e */ /* 0x000fe200000000ff */
[----:B------:R-:W-:-:S02]  /*5840*/  HADD2.F32 R43, -RZ, R12.H1_H1 ;  /* 0x3000000cff2b7230 */ /* 0x000fc40000004100 */
[----:B------:R-:W-:Y:S02]  /*5850*/  HADD2.F32 R39, -RZ, R4.H1_H1 ;  /* 0x30000004ff277230 */ /* 0x000fe40000004100 */
[-C--:B------:R-:W-:Y:S01]  /*5860*/  FMUL.FTZ R4, R41, R98.reuse ;  /* 0x0000006229047220 */ /* 0x080fe20000410000 */
[----:B------:R-:W-:Y:S02]  /*5870*/  HADD2.F32 R46, -RZ, R105.H0_H0 ;  /* 0x20000069ff2e7230 */ /* 0x000fe40000004100 */
        /* <DEDUP_REMOVED lines=8> */
[----:B------:R-:W-:-:S02]  /*5900*/  HADD2.F32 R35, -RZ, R14.H0_H0 ;  /* 0x2000000eff237230 */ /* 0x000fc40000004100 */
[----:B------:R-:W-:Y:S01]  /*5910*/  HADD2.F32 R39, -RZ, R103.H0_H0 ;  /* 0x20000067ff277230 */ /* 0x000fe20000004100 */
[----:B------:R-:W-:Y:S01]  /*5920*/  F2FP.F16.F32.PACK_AB R4, R45, R4 ;  /* 0x000000042d04723e */ /* 0x000fe200000000ff */
[----:B------:R-:W-:Y:S01]  /*5930*/  HADD2.F32 R41, -RZ, R37.H0_H0 ;  /* 0x20000025ff297230 */ /* 0x000fe20000004100 */
[----:B------:R-:W-:Y:S01]  /*5940*/  F2FP.F16.F32.PACK_AB R12, R43, R12 ;  /* 0x0000000c2b0c723e */ /* 0x000fe200000000ff */
[----:B------:R-:W-:Y:S02]  /*5950*/  HADD2.F32 R34, -RZ, R6.H0_H0 ;  /* 0x20000006ff227230 */ /* 0x000fe40000004100 */
[----:B------:R-:W-:Y:S02]  /*5960*/  HADD2.F32 R14, -RZ, R14.H1_H1 ;  /* 0x3000000eff0e7230 */ /* 0x000fe40000004100 */
[----:B------:R-:W-:Y:S02]  /*5970*/  HADD2.F32 R103, -RZ, R103.H1_H1 ;  /* 0x30000067ff677230 */ /* 0x000fe40000004100 */
[----:B------:R-:W-:-:S02]  /*5980*/  HADD2.F32 R6, -RZ, R6.H1_H1 ;  /* 0x30000006ff067230 */ /* 0x000fc40000004100 */
[----:B------:R-:W-:Y:S01]  /*5990*/  FMUL.FTZ R95, R14, R41 ;  /* 0x000000290e5f7220 */ /* 0x000fe20000410000 */
[----:B------:R-:W-:Y:S02]  /*59a0*/  HADD2.F32 R37, -RZ, R36.H0_H0 ;  /* 0x20000024ff257230 */ /* 0x000fe40000004100 */
[CC--:B------:R-:W-:Y:S01]  /*59b0*/  FMUL.FTZ R47, R35.reuse, R103.reuse ;  /* 0x00000067232f7220 */ /* 0x0c0fe20000410000 */
[----:B------:R-:W-:Y:S01]  /*59c0*/  FMUL.FTZ R36, R34, R103 ;  /* 0x0000006722247220 */ /* 0x000fe20000410000 */
[----:B------:R-:W-:Y:S02]  /*59d0*/  FMUL.FTZ R41, R6, R41 ;  /* 0x0000002906297220 */ /* 0x000fe40000410000 */
[-C--:B------:R-:W-:Y:S01]  /*59e0*/  FFMA.FTZ R47, R34, R39.reuse, -R47 ;  /* 0x00000027222f7223 */ /* 0x080fe2000001082f */
[----:B------:R-:W-:Y:S01]  /*59f0*/  FFMA.FTZ R36, R35, R39, R36 ;  /* 0x0000002723247223 */ /* 0x000fe20000010024 */
[-C--:B------:R-:W-:Y:S01]  /*5a00*/  FFMA.FTZ R6, R6, R37.reuse, -R95 ;  /* 0x0000002506067223 */ /* 0x080fe2000001085f */
[----:B------:R-:W-:-:S04]  /*5a10*/  FFMA.FTZ R41, R14, R37, R41 ;  /* 0x000000250e297223 */ /* 0x000fc80000010029 */
[----:B------:R-:W-:Y:S02]  /*5a20*/  F2FP.F16.F32.PACK_AB R6, R6, R47 ;  /* 0x0000002f0606723e */ /* 0x000fe400000000ff */
[----:B------:R-:W-:-:S07]  /*5a30*/  F2FP.F16.F32.PACK_AB R14, R41, R36 ;  /* 0x00000024290e723e */ /* 0x000fce00000000ff */
.L_x_6064:
[----:B------:R-:W-:Y:S05]  /*5a40*/  BSYNC B1 ;  /* 0x0000000000017941 */ /* 0x000fea0003800000 */
.L_x_6063:
        /* <DEDUP_REMOVED lines=8> */
.L_x_6028:
[----:B------:R-:W-:-:S06]  /*5ad0*/  UISETP.NE.AND UP0, UPT, UR44, 0x3, UPT ;  /* 0x000000032c00788c */ /* 0x000fcc000bf05270 */
[----:B------:R-:W-:-:S13]  /*5ae0*/  PLOP3.LUT P3, PT, PT, PT, UP0, 0x80, 0x0 ;  /* 0x000000000000781c */ /* 0x000fda0003f6f008 */
[----:B------:R-:W-:Y:S05]  /*5af0*/  @!P3 BRA `(.L_x_6065) ;  /* 0x000000000004b947 */ /* 0x000fea0003800000 */
[----:B------:R-:W-:Y:S01]  /*5b00*/  BPT.TRAP 0x1 ;  /* 0x000000040000795c */ /* 0x000fe20000300000 */
.L_x_6065:
[----:B------:R-:W-:Y:S01]  /*5b10*/  IMAD R87, R22, 0x8, R23 ;  /* 0x0000000816577824 */ /* 0x000fe200078e0217 */
[----:B------:R-:W-:Y:S01]  /*5b20*/  SHF.L.U32 R93, R210, 0x1f, RZ ;  /* 0x0000001fd25d7819 */ /* 0x000fe200000006ff */
[----:B------:R-:W-:Y:S01]  /*5b30*/  BSSY B1, `(.L_x_6066) ;  /* 0x0000004000017945 */ /* 0x000fe20003800000 */
[----:B------:R-:W-:Y:S02]  /*5b40*/  SHF.R.S32.HI R90, RZ, 0x1f, R89 ;  /* 0x0000001fff5a7819 */ /* 0x000fe40000011459 */
[----:B------:R-:W0:Y:S02]  /*5b50*/  SYNCS.PHASECHK.TRANS64.TRYWAIT P2, [R87+URZ+0x32490], R93 ;  /* 0x0324905d570075a7 */ /* 0x000e24000804017f */
[----:B0-----:R-:W-:Y:S05]  /*5b60*/  @!P2 BRA `(.L_x_6067) ;  /* 0x000001b40004a947 */ /* 0x001fea0003800000 */
.L_x_6336:
[----:B------:R-:W-:Y:S05]  /*5b70*/  BSYNC B1 ;  /* 0x0000000000017941 */ /* 0x000fea0003800000 */
.L_x_6066:
        /* <DEDUP_REMOVED lines=25> */
.L_x_6340:
        /* <DEDUP_REMOVED lines=13> */
.L_x_6070:
[----:B------:R-:W-:Y:S05]  /*5de0*/  BSYNC B1 ;  /* 0x0000000000017941 */ /* 0x000fea0003800000 */
.L_x_6069:
[----:B------:R-:W-:-:S03]  /*5df0*/  UMOV UR4, 0xffffffff ;  /* 0xffffffff00047882 */ /* 0x000fc60000000000 */
[----:B------:R-:W-:Y:S05]  /*5e00*/  BRA.DIV UR4, `(.L_x_6071) ;  /* 0x000001b204bc7947 */ /* 0x000fea000b800000 */
[----:B--2-4-:R2:W4:Y:S04]  /*5e10*/  SHFL.IDX PT, R5, R33, 0x1, 0x1c1f ;  /* 0x003c1f0021057f89 */ /* 0x01452800000e0000 */
[----:B---3--:R2:W3:Y:S02]  /*5e20*/  SHFL.IDX PT, R7, R32, 0x1, 0x1c1f ;  /* 0x003c1f0020077f89 */ /* 0x0084e400000e0000 */
.L_x_6344:
        /* <DEDUP_REMOVED lines=13> */
.L_x_6047:
[----:B------:R-:W-:Y:S05]  /*5f00*/  BSYNC B0 ;  /* 0x0000000000007941 */ /* 0x000fea0003800000 */
.L_x_6027:
        /* <DEDUP_REMOVED lines=17> */
.L_x_6073:
[----:B------:R-:W-:Y:S05]  /*6020*/  BSYNC B0 ;  /* 0x0000000000007941 */ /* 0x000fea0003800000 */
.L_x_6072:
[----:B------:R-:W3:Y:S01]  /*6030*/  SYNCS.PHASECHK.TRANS64.TRYWAIT P3, [R87+URZ+0x324b0], R93 ;  /* 0x0324b05d570075a7 */ /* 0x000ee2000806017f */
[----:B------:R-:W-:Y:S04]  /*6040*/  BSSY B0, `(.L_x_6074) ;  /* 0x0000002000007945 */ /* 0x000fe80003800000 */
[----:B---3--:R-:W-:Y:S05]  /*6050*/  @!P3 BRA `(.L_x_6075) ;  /* 0x000001b00074b947 */ /* 0x008fea0003800000 */
.L_x_6345:
[----:B------:R-:W-:Y:S05]  /*6060*/  BSYNC B0 ;  /* 0x0000000000007941 */ /* 0x000fea0003800000 */
.L_x_6074:
        /* <DEDUP_REMOVED lines=27> */
[----:B------:R4:W0:Y:S01]  /*6220*/  SHFL.IDX PT, R41, R35, RZ, 0x1c1f ;  /* 0x001c1fff23297589 */ /* 0x00082200000e0000 */
[----:B------:R-:W-:Y:S02]  /*6230*/  ISETP.GE.AND P3, PT, R92, 0x1, PT ;  /* 0x000000015c00780c */ /* 0x000fe40003f66270 */
[----:B------:R-:W-:Y:S01]  /*6240*/  LEA R11, R11, R26, 0x1 ;  /* 0x0000001a0b0b7211 */ /* 0x000fe200078e08ff */
        /* <DEDUP_REMOVED lines=43> */
.L_x_6077:
[----:B------:R-:W-:Y:S05]  /*6500*/  BSYNC B0 ;  /* 0x0000000000007941 */ /* 0x000fea0003800000 */
.L_x_6076:
        /* <DEDUP_REMOVED lines=46> */
.L_x_6079:
[----:B------:R-:W-:Y:S05]  /*67f0*/  BSYNC B0 ;  /* 0x0000000000007941 */ /* 0x000fea0003800000 */
.L_x_6078:
        /* <DEDUP_REMOVED lines=23> */
.L_x_6022:
[----:B------:R-:W3:Y:S01]  /*6970*/  LDL R5, [R1+0x78] ;  /* 0x0000780001057983 */ /* 0x000ee20000100800 */
[----:B------:R-:W0:Y:S01]  /*6980*/  LDC R0, c[0x0][0x448] ;  /* 0x00011200ff007b82 */ /* 0x000e220000000800 */
[----:B------:R-:W-:Y:S01]  /*6990*/  IMAD.MOV.U32 R172, RZ, RZ, RZ ;  /* 0x000000ffffac7224 */ /* 0x000fe200078e00ff */
[----:B0-----:R-:W-:-:S13]  /*69a0*/  ISETP.NE.AND P1, PT, R0, 0x1, PT ;  /* 0x000000010000780c */ /* 0x001fda0003f25270 */
[----:B------:R-:W0:Y:S08]  /*69b0*/  @P1 LDC R3, c[0x0][0x44c] ;  /* 0x00011300ff031b82 */ /* 0x000e300000000800 */
[----:B------:R-:W4:Y:S01]  /*69c0*/  @P1 LDC R4, c[0x0][0x450] ;  /* 0x00011400ff041b82 */ /* 0x000f220000000800 */
[----:B---3--:R-:W-:-:S04]  /*69d0*/  VIADD R0, R5, 0x7f ;  /* 0x0000007f05007836 */ /* 0x008fc80000000000 */
[----:B0-----:R-:W-:-:S05]  /*69e0*/  @P1 IMAD.HI.U32 R3, R0, R3, RZ ;  /* 0x0000000300031227 */ /* 0x001fca00078e00ff */
[----:B----4-:R-:W-:-:S05]  /*69f0*/  @P1 SHF.R.U32.HI R0, RZ, R4, R3 ;  /* 0x00000004ff001219 */ /* 0x010fca0000011603 */
        /* <DEDUP_REMOVED lines=10> */
.L_x_6081:
        /* <DEDUP_REMOVED lines=30> */
[----:B------:R-:W-:-:S04]  /*6c80*/  @!P1 LOP3.LUT R5, RZ, R10, RZ, 0x33, !PT ;  /* 0x0000000aff059212 */ /* 0x000fc800078e33ff */
[----:B------:R-:W-:-:S07]  /*6c90*/  MOV R172, R5 ;  /* 0x0000000500ac7202 */ /* 0x000fce0000000f00 */
.L_x_6083:
[----:B------:R-:W-:Y:S05]  /*6ca0*/  BSYNC B0 ;  /* 0x0000000000007941 */ /* 0x000fea0003800000 */
.L_x_6082:
        /* <DEDUP_REMOVED lines=80> */
.L_x_6348:
[----:B-1----:R-:W-:Y:S01]  /*71b0*/  LEA.HI R0, R14, R14, RZ, 0x1 ;  /* 0x0000000e0e007211 */ /* 0x002fe200078f08ff */
[----:B------:R-:W-:Y:S01]  /*71c0*/  VIADD R26, R23, 0x18400 ;  /* 0x00018400171a7836 */ /* 0x000fe20000000000 */
[----:B------:R-:W-:Y:S01]  /*71d0*/  BSSY B6, `(.L_x_6086) ;  /* 0x000001d000067945 */ /* 0x000fe20003800000 */
[----:B------:R-:W-:Y:S01]  /*71e0*/  IMAD.MOV.U32 R221, RZ, RZ, 0x40000040 ;  /* 0x40000040ffdd7424 */ /* 0x000fe200078e00ff */
[----:B------:R-:W-:Y:S02]  /*71f0*/  LOP3.LUT R3, R0, 0x7fffe, RZ, 0xc0, !PT ;  /* 0x0007fffe00037812 */ /* 0x000fe400078ec0ff */
[----:B------:R-:W-:-:S03]  /*7200*/  LOP3.LUT P0, RZ, R26, 0x1bf, RZ, 0xc0, !PT ;  /* 0x000001bf1aff7812 */ /* 0x000fc6000780c0ff */
[----:B------:R-:W-:-:S04]  /*7210*/  IMAD.IADD R3, R14, 0x1, -R3 ;  /* 0x000000010e037824 */ /* 0x000fc800078e0a03 */
[----:B------:R-:W-:-:S05]  /*7220*/  IMAD R3, R3, 0x2000, R26 ;  /* 0x0000200003037824 */ /* 0x000fca00078e021a */
[----:B------:R-:W-:Y:S01]  /*7230*/  SHF.R.U32.HI R0, RZ, 0x4, R3 ;  /* 0x00000004ff007819 */ /* 0x000fe20000011603 */
[----:B------:R-:W-:-:S03]  /*7240*/  VIADD R3, R3, 0xa000 ;  /* 0x0000a00003037836 */ /* 0x000fc60000000000 */
[----:B------:R-:W-:Y:S02]  /*7250*/  LOP3.LUT R0, R0, 0x3fff, RZ, 0xc0, !PT ;  /* 0x00003fff00007812 */ /* 0x000fe400078ec0ff */
[----:B------:R-:W-:Y:S02]  /*7260*/  SHF.R.U32.HI R3, RZ, 0x4, R3 ;  /* 0x00000004ff037819 */ /* 0x000fe40000011603 */
[----:B------:R-:W-:Y:S02]  /*7270*/  LOP3.LUT R220, R0, 0x10000, RZ, 0xfc, !PT ;  /* 0x0001000000dc7812 */ /* 0x000fe400078efcff */
[----:B------:R-:W-:Y:S01]  /*7280*/  LOP3.LUT R72, R3, 0x3fff, RZ, 0xc0, !PT ;  /* 0x00003fff03487812 */ /* 0x000fe200078ec0ff */
[----:B------:R-:W-:Y:S06]  /*7290*/  @!P0 BRA `(.L_x_6087) ;  /* 0x0000000000408947 */ /* 0x000fec0003800000 */
[----:B------:R-:W-:Y:S01]  /*72a0*/  MOV R14, 0x0 ;  /* 0x00000000000e7802 */ /* 0x000fe20000000f00 */
[----:B------:R-:W-:Y:S01]  /*72b0*/  ULDC.64 UR4, c[0x4][0x98] ;  /* 0x0100260000047ab9 */ /* 0x000fe20000000a00 */
[----:B------:R-:W-:Y:S01]  /*72c0*/  ULDC.64 UR6, c[0x4][0xa0] ;  /* 0x0100280000067ab9 */ /* 0x000fe20000000a00 */
[----:B------:R-:W-:Y:S01]  /*72d0*/  IMAD.U32 R4, RZ, RZ, UR4 ;  /* 0x00000004ff047e24 */ /* 0x000fe2000f8e00ff */
[----:B------:R-:W-:Y:S01]  /*72e0*/  MOV R12, 0x1 ;  /* 0x00000001000c7802 */ /* 0x000fe20000000f00 */
        /* <DEDUP_REMOVED lines=8> */
[----:B0-----:R-:W-:-:S07]  /*7370*/  IMAD.MOV.U32 R13, RZ, RZ, RZ ;  /* 0x000000ffff0d7224 */ /* 0x001fce00078e00ff */
[----:B------:R-:W-:-:S07]  /*7380*/  LEPC R20, `(.L_x_6087) ;  /* 0x000000001014794e */ /* 0x000fce0000000000 */
[----:B-1----:R-:W-:Y:S05]  /*7390*/  CALL.ABS.NOINC R14 ;  /* 0x000000000e007343 */ /* 0x002fea0003c00000 */
.L_x_6087:
[----:B------:R-:W-:Y:S05]  /*73a0*/  BSYNC B6 ;  /* 0x0000000000067941 */ /* 0x000fea0003800000 */
.L_x_6086:
        /* <DEDUP_REMOVED lines=13> */
.L_x_6091:
[----:B--2---:R2:W3:Y:S02]  /*7480*/  SYNCS.PHASECHK.TRANS64.TRYWAIT P0, [R23+URZ+0x32400], R4 ;  /* 0x03240004170075a7 */ /* 0x0044e4000800017f */
[----:B---3--:R-:W-:Y:S05]  /*7490*/  @!P0 NANOSLEEP.SYNCS 0x989680 ;  /* 0x009896800000895d */ /* 0x008fea0003900000 */
[----:B------:R-:W3:Y:S02]  /*74a0*/  @!P0 SYNCS.PHASECHK.TRANS64 P0, [R23+URZ+0x32400], R4 ;  /* 0x03240004170085a7 */ /* 0x000ee4000800007f */
[----:B---3--:R-:W-:Y:S05]  /*74b0*/  @!P0 BRA `(.L_x_6091) ;  /* 0xfffffffc00f08947 */ /* 0x008fea000383ffff */
.L_x_6090:
[----:B------:R-:W-:Y:S05]  /*74c0*/  BSYNC B0 ;  /* 0x0000000000007941 */ /* 0x000fea0003800000 */
.L_x_6089:
[----:B------:R-:W-:Y:S05]  /*74d0*/  BRA `(.L_x_6092) ;  /* 0x0000002c003c7947 */ /* 0x000fea0003800000 */
.L_x_6088:
        /* <DEDUP_REMOVED lines=30> */
.L_x_6094:
[----:B------:R-:W-:Y:S05]  /*76c0*/  BSYNC B6 ;  /* 0x0000000000067941 */ /* 0x000fea0003800000 */
.L_x_6093:
[----:B------:R-:W2:Y:S01]  /*76d0*/  LDL R35, [R1+0x78] ;  /* 0x0000780001237983 */ /* 0x000ea20000100800 */
[----:B------:R-:W-:Y:S01]  /*76e0*/  LEA.HI R33, R33, R28, RZ, 0x2 ;  /* 0x0000001c21217211 */ /* 0x000fe200078f10ff */
[----:B------:R-:W-:Y:S01]  /*76f0*/  ULDC.U8 UR4, c[0x0][0x410] ;  /* 0x0001040000047ab9 */ /* 0x000fe20000000000 */
[----:B------:R-:W-:Y:S01]  /*7700*/  BSSY B0, `(.L_x_6095) ;  /* 0x00002a4000007945 */ /* 0x000fe20003800000 */
[----:B------:R-:W-:Y:S02]  /*7710*/  ISETP.NE.AND P0, PT, RZ, UR4, PT ;  /* 0x00000004ff007c0c */ /* 0x000fe4000bf05270 */
[----:B------:R-:W-:Y:S02]  /*7720*/  SHF.R.S32.HI R3, RZ, 0x1f, R33 ;  /* 0x0000001fff037819 */ /* 0x000fe40000011421 */
[----:B------:R-:W-:Y:S02]  /*7730*/  LOP3.LUT R33, R33, 0xfffffffc, RZ, 0xc0, !PT ;  /* 0xfffffffc21217812 */ /* 0x000fe400078ec0ff */
[----:B------:R-:W-:-:S02]  /*7740*/  LEA.HI R3, R3, R206, RZ, 0x3 ;  /* 0x000000ce03037211 */ /* 0x000fc400078f18ff */
[----:B------:R-:W-:Y:S02]  /*7750*/  IADD3 R33, R28, -R33, RZ ;  /* 0x800000211c217210 */ /* 0x000fe40007ffe0ff */
[----:B------:R-:W-:-:S05]  /*7760*/  LOP3.LUT R3, R3, 0xfffffff8, RZ, 0xc0, !PT ;  /* 0xfffffff803037812 */ /* 0x000fca00078ec0ff */
[C---:B------:R-:W-:Y:S02]  /*7770*/  IMAD.IADD R34, R206.reuse, 0x1, -R3 ;  /* 0x00000001ce227824 */ /* 0x040fe400078e0a03 */
[----:B--2---:R-:W-:Y:S01]  /*7780*/  IMAD.IADD R38, R206, 0x1, R35 ;  /* 0x00000001ce267824 */ /* 0x004fe200078e0223 */
        /* <DEDUP_REMOVED lines=34> */
.L_x_6354:
        /* <DEDUP_REMOVED lines=30> */
.L_x_6099:
[----:B------:R-:W-:Y:S05]  /*7b90*/  BSYNC B1 ;  /* 0x0000000000017941 */ /* 0x000fea0003800000 */
.L_x_6098:
[----:B---3-5:R-:W-:Y:S01]  /*7ba0*/  IMAD.MOV.U32 R3, RZ, RZ, R27 ;  /* 0x000000ffff037224 */ /* 0x028fe200078e001b */
[----:B--2---:R-:W-:Y:S01]  /*7bb0*/  MOV R0, R26 ;  /* 0x0000001a00007202 */ /* 0x004fe20000000f00 */
        /* <DEDUP_REMOVED lines=19> */
.L_x_6360:
        /* <DEDUP_REMOVED lines=17> */
[----:B------:R-:W-:Y:S02]  /*7e00*/  CS2R R14, SRZ ;  /* 0x00000000000e7805 */ /* 0x000fe4000001ff00 */
[----:B----4-:R-:W-:Y:S01]  /*7e10*/  MOV R11, R7 ;  /* 0x00000007000b7202 */ /* 0x010fe20000000f00 */
[----:B-1----:R-:W-:-:S06]  /*7e20*/  IMAD.MOV.U32 R10, RZ, RZ, R30 ;  /* 0x000000ffff0a7224 */ /* 0x002fcc00078e001e */
[----:B------:R-:W-:Y:S02]  /*7e30*/  @!P2 IMAD.WIDE R4, R204, 0x2, R4 ;  /* 0x00000002cc04a825 */ /* 0x000fe400078e0204 */
[C---:B------:R-:W-:Y:S02]  /*7e40*/  @!P3 SHF.L.U64.HI R36, R211.reuse, 0x1, R36 ;  /* 0x00000001d324b819 */ /* 0x040fe40000010224 */
[----:B------:R-:W-:Y:S01]  /*7e50*/  @!P3 IMAD.SHL.U32 R9, R211, 0x2, RZ ;  /* 0x00000002d309b824 */ /* 0x000fe200078e00ff */
[----:B------:R0:W5:Y:S01]  /*7e60*/  @!P2 LD.E.64 R14, desc[UR42][R4.64] ;  /* 0x0000002a040ea980 */ /* 0x000162000c101b00 */
[----:B------:R-:W-:-:S03]  /*7e70*/  CS2R R12, SRZ ;  /* 0x00000000000c7805 */ /* 0x000fc6000001ff00 */
[-C--:B0-----:R-:W-:Y:S02]  /*7e80*/  @!P3 IADD3 R4, P0, R6, R9.reuse, RZ ;  /* 0x000000090604b210 */ /* 0x081fe40007f1e0ff */
[----:B------:R-:W-:Y:S01]  /*7e90*/  @!P3 IADD3 R6, P1, R30, R9, RZ ;  /* 0x000000091e06b210 */ /* 0x000fe20007f3e0ff */
[----:B------:R-:W-:Y:S01]  /*7ea0*/  @!P2 IMAD.WIDE R30, R204, 0x2, R10 ;  /* 0x00000002cc1ea825 */ /* 0x000fe200078e020a */
[----:B------:R-:W-:Y:S02]  /*7eb0*/  CS2R R8, SRZ ;  /* 0x0000000000087805 */ /* 0x000fe4000001ff00 */
[----:B------:R-:W-:Y:S01]  /*7ec0*/  CS2R R10, SRZ ;  /* 0x00000000000a7805 */ /* 0x000fe2000001ff00 */
[--C-:B------:R-:W-:Y:S02]  /*7ed0*/  @!P3 IMAD.X R5, R3, 0x1, R36.reuse, P0 ;  /* 0x000000010305b824 */ /* 0x100fe400000e0624 */
[----:B------:R-:W-:Y:S01]  /*7ee0*/  @!P3 IMAD.X R7, R7, 0x1, R36, P1 ;  /* 0x000000010707b824 */ /* 0x000fe200008e0624 */
[----:B------:R0:W5:Y:S04]  /*7ef0*/  @!P2 LD.E.64 R8, desc[UR42][R30.64] ;  /* 0x0000002a1e08a980 */ /* 0x000168000c101b00 */
[----:B------:R0:W5:Y:S04]  /*7f00*/  @!P3 LD.E.64 R12, desc[UR42][R4.64] ;  /* 0x0000002a040cb980 */ /* 0x000168000c101b00 */
[----:B------:R0:W5:Y:S02]  /*7f10*/  @!P3 LD.E.64 R10, desc[UR42][R6.64] ;  /* 0x0000002a060ab980 */ /* 0x000164000c101b00 */
.L_x_6102:
[----:B------:R-:W-:Y:S05]  /*7f20*/  BSYNC B1 ;  /* 0x0000000000017941 */ /* 0x000fea0003800000 */
.L_x_6101:
[----:B01----:R-:W3:Y:S01]  /*7f30*/  LDL R30, [R1+0x9c] ;  /* 0x00009c00011e7983 */ /* 0x003ee20000100800 */
[----:B------:R-:W0:Y:S01]  /*7f40*/  SYNCS.PHASECHK.TRANS64.TRYWAIT P0, [R23+URZ+0x32400], R32 ;  /* 0x03240020170075a7 */ /* 0x000e22000800017f */
[----:B--2---:R-:W-:Y:S01]  /*7f50*/  IMAD.SHL.U32 R3, R34, 0x40, RZ ;  /* 0x0000004022037824 */ /* 0x004fe200078e00ff */
[----:B------:R-:W-:Y:S01]  /*7f60*/  VIADDMNMX R31, R33, -R35, 0x80, PT ;  /* 0x00000080211f7446 */ /* 0x000fe20003800923 */
[----:B-----5:R-:W-:Y:S01]  /*7f70*/  IMAD.MOV.U32 R5, RZ, RZ, R8 ;  /* 0x000000ffff057224 */ /* 0x020fe200078e0008 */
[----:B------:R-:W-:Y:S01]  /*7f80*/  BSSY B1, `(.L_x_6103) ;  /* 0x0000019000017945 */ /* 0x000fe20003800000 */
[----:B----4-:R-:W-:Y:S01]  /*7f90*/  IMAD.MOV.U32 R7, RZ, RZ, R14 ;  /* 0x000000ffff077224 */ /* 0x010fe200078e000e */
[----:B------:R-:W-:Y:S01]  /*7fa0*/  LOP3.LUT R3, R3, 0x1c0, RZ, 0xc0, !PT ;  /* 0x000001c003037812 */ /* 0x000fe200078ec0ff */
[----:B---3--:R-:W-:Y:S01]  /*7fb0*/  IMAD.MOV.U32 R6, RZ, RZ, R11 ;  /* 0x000000ffff067224 */ /* 0x008fe200078e000b */
[----:B------:R-:W-:Y:S01]  /*7fc0*/  PRMT R45, R5, 0x7610, R45 ;  /* 0x00007610052d7816 */ /* 0x000fe2000000002d */
[----:B------:R-:W-:Y:S01]  /*7fd0*/  IMAD.MOV.U32 R5, RZ, RZ, R10 ;  /* 0x000000ffff057224 */ /* 0x000fe200078e000a */
[----:B------:R-:W-:-:S02]  /*7fe0*/  LOP3.LUT R4, R3, 0x18, R16, 0xf8, !PT ;  /* 0x0000001803047812 */ /* 0x000fc400078ef810 */
[----:B------:R-:W-:Y:S02]  /*7ff0*/  SHF.R.U32.HI R3, RZ, 0x3, R3 ;  /* 0x00000003ff037819 */ /* 0x000fe40000011603 */
[----:B------:R-:W-:Y:S02]  /*8000*/  PRMT R47, R7, 0x7610, R47 ;  /* 0x00007610072f7816 */ /* 0x000fe4000000002f */
[----:B------:R-:W-:Y:S01]  /*8010*/  LOP3.LUT R3, R4, R3, RZ, 0x3c, !PT ;  /* 0x0000000304037212 */ /* 0x000fe200078e3cff */
[----:B------:R-:W-:Y:S01]  /*8020*/  IMAD.MOV.U32 R4, RZ, RZ, R9 ;  /* 0x000000ffff047224 */ /* 0x000fe200078e0009 */
[----:B------:R-:W-:Y:S01]  /*8030*/  PRMT R46, R5, 0x5410, R6 ;  /* 0x00005410052e7816 */ /* 0x000fe20000000006 */
[----:B------:R-:W-:Y:S01]  /*8040*/  IMAD.MOV.U32 R5, RZ, RZ, R13 ;  /* 0x000000ffff057224 */ /* 0x000fe200078e000d */
[----:B------:R-:W-:Y:S02]  /*8050*/  LOP3.LUT P2, RZ, R34, 0x4, RZ, 0xc0, !PT ;  /* 0x0000000422ff7812 */ /* 0x000fe4000784c0ff */
[----:B------:R-:W-:Y:S01]  /*8060*/  PRMT R45, R45, 0x5410, R4 ;  /* 0x000054102d2d7816 */ /* 0x000fe20000000004 */
[----:B------:R-:W-:Y:S01]  /*8070*/  IMAD.MOV.U32 R4, RZ, RZ, R12 ;  /* 0x000000ffff047224 */ /* 0x000fe200078e000c */
[----:B------:R-:W-:-:S04]  /*8080*/  ISETP.GE.AND P1, PT, R206, R31, PT ;  /* 0x0000001fce00720c */ /* 0x000fc80003f26270 */
[----:B------:R-:W-:Y:S01]  /*8090*/  PRMT R48, R4, 0x7610, R48 ;  /* 0x0000761004307816 */ /* 0x000fe20000000030 */
[----:B------:R-:W-:Y:S02]  /*80a0*/  IMAD R30, R30, 0x200, R3 ;  /* 0x000002001e1e7824 */ /* 0x000fe400078e0203 */
[----:B------:R-:W-:Y:S02]  /*80b0*/  IMAD.MOV.U32 R3, RZ, RZ, R15 ;  /* 0x000000ffff037224 */ /* 0x000fe400078e000f */
[----:B------:R-:W-:-:S03]  /*80c0*/  IMAD R30, R30, 0x2, R23 ;  /* 0x000000021e1e7824 */ /* 0x000fc600078e0217 */
[----:B------:R-:W-:Y:S01]  /*80d0*/  PRMT R47, R47, 0x5410, R3 ;  /* 0x000054102f2f7816 */ /* 0x000fe20000000003 */
[C---:B------:R-:W-:Y:S01]  /*80e0*/  VIADD R3, R30.reuse, 0x18440 ;  /* 0x000184401e037836 */ /* 0x040fe20000000000 */
[----:B------:R-:W-:Y:S01]  /*80f0*/  IADD3 R4, R30, 0x18400, RZ ;  /* 0x000184001e047810 */ /* 0x000fe20007ffe0ff */
[----:B0-----:R-:W-:Y:S06]  /*8100*/  @!P0 BRA `(.L_x_6104) ;  /* 0x0000019400688947 */ /* 0x001fec0003800000 */
.L_x_6361:
[----:B------:R-:W-:Y:S05]  /*8110*/  BSYNC B1 ;  /* 0x0000000000017941 */ /* 0x000fea0003800000 */
.L_x_6103:
        /* <DEDUP_REMOVED lines=11> */
[--C-:B------:R-:W-:Y:S01]  /*81d0*/  HADD2.F32 R34, -RZ, R37.reuse.H0_H0 ;  /* 0x20000025ff227230 */ /* 0x100fe20000004100 */
[----:B------:R-:W-:Y:S01]  /*81e0*/  SHF.R.U32.HI R35, RZ, 0x10, R27 ;  /* 0x00000010ff237819 */ /* 0x000fe2000001161b */
[----:B0-----:R-:W-:Y:S01]  /*81f0*/  HADD2.F32 R32, -RZ, R37.H1_H1 ;  /* 0x30000025ff207230 */ /* 0x001fe20000004100 */
        /* <DEDUP_REMOVED lines=37> */
.L_x_6108:
[----:B------:R-:W-:Y:S05]  /*8450*/  BSYNC B2 ;  /* 0x0000000000027941 */ /* 0x000fea0003800000 */
.L_x_6107:
[----:B------:R-:W-:Y:S05]  /*8460*/  @P1 BRA `(.L_x_6106) ;  /* 0x0000000000a81947 */ /* 0x000fea0003800000 */
[----:B-1----:R-:W1:Y:S01]  /*8470*/  LDS.128 R4, [R3] ;  /* 0x0000000003047984 */ /* 0x002e620000000c00 */
        /* <DEDUP_REMOVED lines=15> */
[----:B0-----:R-:W-:Y:S01]  /*8570*/  FMUL.FTZ R32, R4, R28 ;  /* 0x0000001c04207220 */ /* 0x001fe20000410000 */
        /* <DEDUP_REMOVED lines=25> */
.L_x_6106:
[----:B------:R-:W-:Y:S05]  /*8710*/  BSYNC B1 ;  /* 0x0000000000017941 */ /* 0x000fea0003800000 */
.L_x_6105:
        /* <DEDUP_REMOVED lines=25> */
[----:B0-----:R-:W-:Y:S01]  /*88b0*/  FFMA.FTZ R32, R14, R25, R28 ;  /* 0x000000190e207223 */ /* 0x001fe2000001001c */
        /* <DEDUP_REMOVED lines=24> */
.L_x_6111:
[----:B------:R-:W-:Y:S05]  /*8a40*/  BSYNC B1 ;  /* 0x0000000000017941 */ /* 0x000fea0003800000 */
.L_x_6110:
[----:B------:R-:W-:Y:S05]  /*8a50*/  @P1 BRA `(.L_x_6109) ;  /* 0x0000001400b81947 */ /* 0x000fea0003800000 */
[----:B-1----:R-:W1:Y:S01]  /*8a60*/  LDS.128 R4, [R3+0x2000] ;  /* 0x0020000003047984 */ /* 0x002e620000000c00 */
[--C-:B------:R-:W-:Y:S01]  /*8a70*/  SHF.R.U64 R27, R12, 0x10, R13.reuse ;  /* 0x000000100c1b7819 */ /* 0x100fe2000000120d */
[----:B------:R-:W-:Y:S01]  /*8a80*/  HADD2.F32 R14, -RZ, R46.H0_H0 ;  /* 0x2000002eff0e7230 */ /* 0x000fe20000004100 */
[----:B------:R-:W-:Y:S01]  /*8a90*/  SHF.R.U32.HI R13, RZ, 0x10, R13 ;  /* 0x00000010ff0d7819 */ /* 0x000fe2000001160d */
[----:B------:R-:W-:Y:S01]  /*8aa0*/  HADD2.F32 R12, -RZ, R48.H0_H0 ;  /* 0x20000030ff0c7230 */ /* 0x000fe20000004100 */
[--C-:B------:R-:W-:Y:S02]  /*8ab0*/  SHF.R.U32.HI R15, RZ, 0x10, R11.reuse ;  /* 0x00000010ff0f7819 */ /* 0x100fe4000001160b */
[----:B------:R-:W-:Y:S01]  /*8ac0*/  SHF.R.U64 R25, R10, 0x10, R11 ;  /* 0x000000100a197819 */ /* 0x000fe2000000120b */
[----:B------:R-:W-:Y:S02]  /*8ad0*/  HADD2.F32 R13, -RZ, R13.H0_H0 ;  /* 0x2000000dff0d7230 */ /* 0x000fe40000004100 */
[----:B------:R-:W-:-:S02]  /*8ae0*/  HADD2.F32 R15, -RZ, R15.H0_H0 ;  /* 0x2000000fff0f7230 */ /* 0x000fc40000004100 */
[--C-:B-1----:R-:W-:Y:S02]  /*8af0*/  HADD2.F32 R10, -RZ, R7.reuse.H0_H0 ;  /* 0x20000007ff0a7230 */ /* 0x102fe40000004100 */
[----:B------:R-:W-:Y:S02]  /*8b00*/  HADD2.F32 R11, -RZ, R7.H1_H1 ;  /* 0x30000007ff0b7230 */ /* 0x000fe40000004100 */
[--C-:B------:R-:W-:Y:S02]  /*8b10*/  HADD2.F32 R7, -RZ, R4.reuse.H0_H0 ;  /* 0x20000004ff077230 */ /* 0x100fe40000004100 */
[----:B------:R-:W-:Y:S02]  /*8b20*/  HADD2.F32 R4, -RZ, R4.H1_H1 ;  /* 0x30000004ff047230 */ /* 0x000fe40000004100 */
[C---:B------:R-:W-:Y:S01]  /*8b30*/  FMUL.FTZ R24, R11.reuse, R13 ;  /* 0x0000000d0b187220 */ /* 0x040fe20000410000 */
[----:B------:R-:W-:Y:S01]  /*8b40*/  FMUL.FTZ R21, R11, R15 ;  /* 0x0000000f0b157220 */ /* 0x000fe20000410000 */
[----:B------:R-:W-:-:S02]  /*8b50*/  HADD2.F32 R8, -RZ, R6.H0_H0 ;  /* 0x20000006ff087230 */ /* 0x000fc40000004100 */
[----:B------:R-:W-:Y:S01]  /*8b60*/  FMUL.FTZ R20, R4, R14 ;  /* 0x0000000e04147220 */ /* 0x000fe20000410000 */
[----:B------:R-:W-:Y:S01]  /*8b70*/  FFMA.FTZ R26, R10, R15, R24 ;  /* 0x0000000f0a1a7223 */ /* 0x000fe20000010018 */
[----:B------:R-:W-:Y:S02]  /*8b80*/  HADD2.F32 R9, -RZ, R6.H1_H1 ;  /* 0x30000006ff097230 */ /* 0x000fe40000004100 */
[-C--:B------:R-:W-:Y:S01]  /*8b90*/  FMUL.FTZ R24, R4, R12.reuse ;  /* 0x0000000c04187220 */ /* 0x080fe20000410000 */
[C---:B------:R-:W-:Y:S01]  /*8ba0*/  FFMA.FTZ R20, R7.reuse, R12, -R20 ;  /* 0x0000000c07147223 */ /* 0x040fe20000010814 */
[--C-:B------:R-:W-:Y:S02]  /*8bb0*/  HADD2.F32 R6, -RZ, R5.reuse.H0_H0 ;  /* 0x20000005ff067230 */ /* 0x100fe40000004100 */
[----:B------:R-:W-:Y:S01]  /*8bc0*/  FFMA.FTZ R21, R10, R13, -R21 ;  /* 0x0000000d0a157223 */ /* 0x000fe20000010815 */
        /* <DEDUP_REMOVED lines=8> */
[C---:B------:R-:W-:Y:S01]  /*8c50*/  FFMA.FTZ R15, R8.reuse, R10, -R15 ;  /* 0x0000000a080f7223 */ /* 0x040fe2000001080f */
[C---:B------:R-:W-:Y:S01]  /*8c60*/  FMUL.FTZ R7, R5.reuse, R11 ;  /* 0x0000000b05077220 */ /* 0x040fe20000410000 */
[----:B------:R-:W-:Y:S01]  /*8c70*/  FMUL.FTZ R14, R5, R4 ;  /* 0x00000004050e7220 */ /* 0x000fe20000410000 */
[----:B------:R-:W-:-:S02]  /*8c80*/  FFMA.FTZ R8, R8, R12, R9 ;  /* 0x0000000c08087223 */ /* 0x000fc40000010009 */
[----:B------:R-:W-:Y:S01]  /*8c90*/  FFMA.FTZ R5, R6, R4, -R7 ;  /* 0x0000000406057223 */ /* 0x000fe20000010807 */
[----:B------:R-:W-:Y:S01]  /*8ca0*/  F2FP.F16.F32.PACK_AB R7, R26, R21 ;  /* 0x000000151a07723e */ /* 0x000fe200000000ff */
[----:B------:R-:W-:Y:S01]  /*8cb0*/  FFMA.FTZ R14, R6, R11, R14 ;  /* 0x0000000b060e7223 */ /* 0x000fe2000001000e */
[----:B------:R-:W-:Y:S02]  /*8cc0*/  F2FP.F16.F32.PACK_AB R4, R13, R20 ;  /* 0x000000140d04723e */ /* 0x000fe400000000ff */
[----:B------:R-:W-:Y:S02]  /*8cd0*/  F2FP.F16.F32.PACK_AB R6, R8, R15 ;  /* 0x0000000f0806723e */ /* 0x000fe400000000ff */
[----:B------:R-:W-:-:S05]  /*8ce0*/  F2FP.F16.F32.PACK_AB R5, R14, R5 ;  /* 0x000000050e05723e */ /* 0x000fca00000000ff */
[----:B------:R3:W-:Y:S01]  /*8cf0*/  STS.128 [R3+0x2000], R4 ;  /* 0x0020000403007388 */ /* 0x0007e20000000c00 */
[----:B------:R-:W-:Y:S05]  /*8d00*/  BRA `(.L_x_6109) ;  /* 0x00000014000c7947 */ /* 0x000fea0003800000 */
.L_x_6096:
        /* <DEDUP_REMOVED lines=50> */
[----:B------:R-:W4:Y:S04]  /*9030*/  SHFL.IDX PT, R25, R25, 0x1, 0x1c1f ;  /* 0x003c1f0019197f89 */ /* 0x000f2800000e0000 */
[----:B------:R5:W0:Y:S01]  /*9040*/  SHFL.IDX PT, R24, R35, 0x1, 0x1c1f ;  /* 0x003c1f0023187f89 */ /* 0x000a2200000e0000 */
[----:B--2---:R-:W-:Y:S01]  /*9050*/  @!P1 MOV R21, R9 ;  /* 0x0000000900159202 */ /* 0x004fe20000000f00 */
[----:B------:R-:W-:Y:S02]  /*9060*/  @!P1 IMAD.MOV.U32 R20, RZ, RZ, R8 ;  /* 0x000000ffff149224 */ /* 0x000fe400078e0008 */
[----:B------:R-:W-:Y:S02]  /*9070*/  @!P1 IMAD.MOV.U32 R28, RZ, RZ, R10 ;  /* 0x000000ffff1c9224 */ /* 0x000fe400078e000a */
[----:B------:R-:W-:-:S02]  /*9080*/  IMAD.MOV.U32 R3, RZ, RZ, R21 ;  /* 0x000000ffff037224 */ /* 0x000fc400078e0015 */
[----:B------:R-:W-:Y:S02]  /*9090*/  IMAD.MOV.U32 R0, RZ, RZ, R20 ;  /* 0x000000ffff007224 */ /* 0x000fe400078e0014 */
[----:B------:R-:W-:Y:S01]  /*90a0*/  @!P1 IMAD.MOV.U32 R29, RZ, RZ, R11 ;  /* 0x000000ffff1d9224 */ /* 0x000fe200078e000b */
[----:B------:R-:W-:Y:S02]  /*90b0*/  PRMT R41, R3, 0x7610, R41 ;  /* 0x0000761003297816 */ /* 0x000fe40000000029 */
[----:B------:R2:W0:Y:S01]  /*90c0*/  SHFL.IDX PT, R3, R26, 0x1, 0x1c1f ;  /* 0x003c1f001a037f89 */ /* 0x00042200000e0000 */
[----:B------:R-:W-:Y:S01]  /*90d0*/  PRMT R50, R0, 0x7610, R50 ;  /* 0x0000761000327816 */ /* 0x000fe20000000032 */
[----:B------:R-:W-:Y:S02]  /*90e0*/  IMAD.MOV.U32 R0, RZ, RZ, R28 ;  /* 0x000000ffff007224 */ /* 0x000fe400078e001c */
[----:B---3--:R-:W-:Y:S02]  /*90f0*/  @!P1 IMAD.MOV.U32 R31, RZ, RZ, R5 ;  /* 0x000000ffff1f9224 */ /* 0x008fe400078e0005 */
[----:B------:R-:W-:Y:S01]  /*9100*/  @!P1 IMAD.MOV.U32 R32, RZ, RZ, R6 ;  /* 0x000000ffff209224 */ /* 0x000fe200078e0006 */
[----:B------:R-:W-:Y:S01]  /*9110*/  PRMT R37, R0, 0x7610, R37 ;  /* 0x0000761000257816 */ /* 0x000fe20000000025 */
[----:B------:R-:W-:-:S02]  /*9120*/  IMAD.MOV.U32 R8, RZ, RZ, R29 ;  /* 0x000000ffff087224 */ /* 0x000fc400078e001d */
[----:B------:R-:W-:Y:S02]  /*9130*/  @!P1 IMAD.MOV.U32 R30, RZ, RZ, R4 ;  /* 0x000000ffff1e9224 */ /* 0x000fe400078e0004 */
[----:B------:R-:W-:Y:S01]  /*9140*/  @!P1 IMAD.MOV.U32 R33, RZ, RZ, R7 ;  /* 0x000000ffff219224 */ /* 0x000fe200078e0007 */
[----:B-----5:R-:W-:Y:S01]  /*9150*/  PRMT R35, R8, 0x7610, R35 ;  /* 0x0000761008237816 */ /* 0x020fe20000000023 */
[----:B------:R-:W-:Y:S02]  /*9160*/  IMAD.MOV.U32 R4, RZ, RZ, R31 ;  /* 0x000000ffff047224 */ /* 0x000fe400078e001f */
[----:B------:R-:W-:Y:S01]  /*9170*/  IMAD.MOV.U32 R5, RZ, RZ, R32 ;  /* 0x000000ffff057224 */ /* 0x000fe200078e0020 */
[----:B------:R-:W-:Y:S01]  /*9180*/  MOV R6, R33 ;  /* 0x0000002100067202 */ /* 0x000fe20000000f00 */
[----:B------:R-:W-:Y:S01]  /*9190*/  IMAD.MOV.U32 R0, RZ, RZ, R30 ;  /* 0x000000ffff007224 */ /* 0x000fe200078e001e */
[----:B------:R-:W-:Y:S02]  /*91a0*/  PRMT R43, R4, 0x7610, R43 ;  /* 0x00007610042b7816 */ /* 0x000fe4000000002b */
[----:B------:R-:W-:-:S02]  /*91b0*/  PRMT R54, R5, 0x7610, R54 ;  /* 0x0000761005367816 */ /* 0x000fc40000000036 */
[----:B------:R-:W-:Y:S02]  /*91c0*/  CS2R R4, SRZ ;  /* 0x0000000000047805 */ /* 0x000fe4000001ff00 */
[----:B------:R-:W-:Y:S02]  /*91d0*/  PRMT R37, R37, 0x5410, R0 ;  /* 0x0000541025257816 */ /* 0x000fe40000000000 */
[----:B012-4-:R-:W-:-:S07]  /*91e0*/  PRMT R35, R35, 0x5410, R6 ;  /* 0x0000541023237816 */ /* 0x017fce0000000006 */
.L_x_6371:
        /* <DEDUP_REMOVED lines=24> */
.L_x_6114:
[----:B------:R-:W-:Y:S05]  /*9370*/  BSYNC B1 ;  /* 0x0000000000017941 */ /* 0x000fea0003800000 */
.L_x_6113:
[----:B------:R-:W2:Y:S01]  /*9380*/  LDL R3, [R1+0x78] ;  /* 0x0000780001037983 */ /* 0x000ea20000100800 */
[----:B------:R-:W0:Y:S01]  /*9390*/  SYNCS.PHASECHK.TRANS64.TRYWAIT P1, [R23+URZ+0x32400], R12 ;  /* 0x0324000c170075a7 */ /* 0x000e22000802017f */
[----:B------:R-:W-:Y:S01]  /*93a0*/  VIADD R14, R206, 0x40 ;  /* 0x00000040ce0e7836 */ /* 0x000fe20000000000 */
[----:B------:R-:W-:Y:S01]  /*93b0*/  BSSY B1, `(.L_x_6115) ;  /* 0x0000011000017945 */ /* 0x000fe20003800000 */
[----:B-----5:R-:W-:Y:S02]  /*93c0*/  IMAD.MOV.U32 R13, RZ, RZ, R5 ;  /* 0x000000ffff0d7224 */ /* 0x020fe400078e0005 */
[----:B------:R-:W-:Y:S02]  /*93d0*/  IMAD.MOV.U32 R15, RZ, RZ, R9 ;  /* 0x000000ffff0f7224 */ /* 0x000fe400078e0009 */
[----:B------:R-:W-:Y:S01]  /*93e0*/  IMAD.IADD R38, R16, 0x1, R39 ;  /* 0x0000000110267824 */ /* 0x000fe200078e0227 */
[----:B------:R-:W-:Y:S01]  /*93f0*/  PRMT R55, R13, 0x7610, R55 ;  /* 0x000076100d377816 */ /* 0x000fe20000000037 */
[----:B------:R-:W-:Y:S01]  /*9400*/  IMAD.MOV.U32 R13, RZ, RZ, R7 ;  /* 0x000000ffff0d7224 */ /* 0x000fe200078e0007 */
[----:B------:R-:W-:-:S02]  /*9410*/  PRMT R57, R15, 0x7610, R57 ;  /* 0x000076100f397816 */ /* 0x000fc40000000039 */
[----:B--2---:R-:W-:Y:S01]  /*9420*/  VIADDMNMX R27, R27, -R3, 0x80, PT ;  /* 0x000000801b1b7446 */ /* 0x004fe20003800903 */
[----:B------:R-:W-:-:S03]  /*9430*/  IMAD.MOV.U32 R3, RZ, RZ, R4 ;  /* 0x000000ffff037224 */ /* 0x000fc600078e0004 */
[-C--:B------:R-:W-:Y:S02]  /*9440*/  ISETP.GE.OR P2, PT, R206, R27.reuse, P0 ;  /* 0x0000001bce00720c */ /* 0x080fe40000746670 */
[----:B------:R-:W-:Y:S01]  /*9450*/  ISETP.GE.OR P0, PT, R14, R27, P0 ;  /* 0x0000001b0e00720c */ /* 0x000fe20000706670 */
[----:B------:R-:W-:Y:S01]  /*9460*/  IMAD.MOV.U32 R14, RZ, RZ, R8 ;  /* 0x000000ffff0e7224 */ /* 0x000fe200078e0008 */
[----:B------:R-:W-:Y:S01]  /*9470*/  PRMT R54, R54, 0x5410, R3 ;  /* 0x0000541036367816 */ /* 0x000fe20000000003 */
[----:B------:R-:W-:-:S03]  /*9480*/  IMAD.MOV.U32 R3, RZ, RZ, R6 ;  /* 0x000000ffff037224 */ /* 0x000fc600078e0006 */
[----:B------:R-:W-:Y:S02]  /*9490*/  PRMT R56, R13, 0x5410, R14 ;  /* 0x000054100d387816 */ /* 0x000fe4000000000e */
[----:B------:R-:W-:Y:S01]  /*94a0*/  PRMT R55, R55, 0x5410, R3 ;  /* 0x0000541037377816 */ /* 0x000fe20000000003 */
[----:B0-----:R-:W-:Y:S06]  /*94b0*/  @!P1 BRA `(.L_x_6116) ;  /* 0x0000018400fc9947 */ /* 0x001fec0003800000 */
.L_x_6372:
[----:B------:R-:W-:Y:S05]  /*94c0*/  BSYNC B1 ;  /* 0x0000000000017941 */ /* 0x000fea0003800000 */
.L_x_6115:
[----:B------:R-:W-:Y:S01]  /*94d0*/  BSSY B1, `(.L_x_6117) ;  /* 0x0000064000017945 */ /* 0x000fe20003800000 */
[----:B------:R-:W-:Y:S01]  /*94e0*/  MOV R3, R10 ;  /* 0x0000000a00037202 */ /* 0x000fe20000000f00 */
[----:B------:R-:W-:Y:S01]  /*94f0*/  IMAD.MOV.U32 R36, RZ, RZ, R11 ;  /* 0x000000ffff247224 */ /* 0x000fe200078e000b */
[----:B------:R-:W-:Y:S01]  /*9500*/  LOP3.LUT R38, R38, 0x38, RZ, 0xc0, !PT ;  /* 0x0000003826267812 */ /* 0x000fe200078ec0ff */
[----:B------:R-:W-:Y:S06]  /*9510*/  @P2 BRA `(.L_x_6118) ;  /* 0x00000004007c2947 */ /* 0x000fec0003800000 */
[----:B------:R-:W2:Y:S01]  /*9520*/  LDL R25, [R1+0x9c] ;  /* 0x00009c0001197983 */ /* 0x000ea20000100800 */
[----:B------:R-:W-:Y:S01]  /*9530*/  IMAD.SHL.U32 R34, R34, 0x40, RZ ;  /* 0x0000004022227824 */ /* 0x000fe200078e00ff */
[--C-:B------:R-:W-:Y:S01]  /*9540*/  SHF.R.U64 R51, R30, 0x10, R31.reuse ;  /* 0x000000101e337819 */ /* 0x100fe2000000121f */
[----:B------:R-:W-:Y:S01]  /*9550*/  HADD2.F32 R43, -RZ, R43.H0_H0 ;  /* 0x2000002bff2b7230 */ /* 0x000fe20000004100 */
[----:B------:R-:W-:Y:S01]  /*9560*/  SHF.R.U32.HI R40, RZ, 0x10, R31 ;  /* 0x00000010ff287819 */ /* 0x000fe2000001161f */
[----:B------:R-:W-:Y:S01]  /*9570*/  HADD2.F32 R41, -RZ, R41.H0_H0 ;  /* 0x20000029ff297230 */ /* 0x000fe20000004100 */
[----:B------:R-:W-:Y:S02]  /*9580*/  LOP3.LUT R13, R34, 0x1c0, RZ, 0xc0, !PT ;  /* 0x000001c0220d7812 */ /* 0x000fe400078ec0ff */
[----:B------:R-:W-:Y:S01]  /*9590*/  SHF.R.U64 R53, R20, 0x10, R21 ;  /* 0x0000001014357819 */ /* 0x000fe20000001215 */
[----:B------:R-:W-:Y:S01]  /*95a0*/  HADD2.F32 R40, -RZ, R40.H0_H0 ;  /* 0x20000028ff287230 */ /* 0x000fe20000004100 */
[----:B------:R-:W-:-:S02]  /*95b0*/  SHF.R.U32.HI R15, RZ, 0x3, R13 ;  /* 0x00000003ff0f7819 */ /* 0x000fc4000001160d */
[----:B0-----:R-:W-:Y:S02]  /*95c0*/  LOP3.LUT R12, R13, 0x38, R16, 0xf8, !PT ;  /* 0x000000380d0c7812 */ /* 0x001fe400078ef810 */
[----:B------:R-:W-:Y:S02]  /*95d0*/  LOP3.LUT R24, R15, R38, R13, 0x1e, !PT ;  /* 0x000000260f187212 */ /* 0x000fe400078e1e0d */
[----:B------:R-:W-:Y:S02]  /*95e0*/  LOP3.LUT R12, R12, R15, RZ, 0x3c, !PT ;  /* 0x0000000f0c0c7212 */ /* 0x000fe400078e3cff */
[----:B------:R-:W-:Y:S02]  /*95f0*/  SHF.R.U32.HI R42, RZ, 0x10, R21 ;  /* 0x00000010ff2a7819 */ /* 0x000fe40000011615 */
[--C-:B------:R-:W-:Y:S02]  /*9600*/  SHF.R.U64 R49, R32, 0x10, R33.reuse ;  /* 0x0000001020317819 */ /* 0x100fe40000001221 */
[----:B------:R-:W-:-:S02]  /*9610*/  SHF.R.U32.HI R46, RZ, 0x10, R33 ;  /* 0x00000010ff2e7819 */ /* 0x000fc40000011621 */
[--C-:B------:R-:W-:Y:S02]  /*9620*/  SHF.R.U64 R52, R28, 0x10, R29.reuse ;  /* 0x000000101c347819 */ /* 0x100fe4000000121d */
        /* <DEDUP_REMOVED lines=15> */
[----:B------:R-:W-:Y:S02]  /*9720*/  HADD2.F32 R21, -RZ, R13.H1_H1 ;  /* 0x3000000dff157230 */ /* 0x000fe40000004100 */
[----:B------:R-:W-:Y:S01]  /*9730*/  FFMA.FTZ R47, R20, R43, R47 ;  /* 0x0000002b142f7223 */ /* 0x000fe2000001002f */
[----:B------:R-:W-:Y:S02]  /*9740*/  HADD2.F32 R32, -RZ, R27.H0_H0 ;  /* 0x2000001bff207230 */ /* 0x000fe40000004100 */
[-C--:B------:R-:W-:Y:S01]  /*9750*/  FMUL.FTZ R20, R31, R30.reuse ;  /* 0x0000001e1f147220 */ /* 0x080fe20000410000 */
[--C-:B------:R-:W-:Y:S02]  /*9760*/  HADD2.F32 R41, -RZ, R35.reuse.H1_H1 ;  /* 0x30000023ff297230 */ /* 0x100fe40000004100 */
[----:B------:R-:W-:Y:S01]  /*9770*/  FFMA.FTZ R44, R21, R30, -R42 ;  /* 0x0000001e152c7223 */ /* 0x000fe2000001082a */
[----:B------:R-:W-:-:S02]  /*9780*/  HADD2.F32 R35, -RZ, R35.H0_H0 ;  /* 0x20000023ff237230 */ /* 0x000fc40000004100 */
[----:B------:R-:W-:Y:S02]  /*9790*/  HADD2.F32 R28, -RZ, R15.H0_H0 ;  /* 0x2000000fff1c7230 */ /* 0x000fe40000004100 */
[C---:B------:R-:W-:Y:S01]  /*97a0*/  FMUL.FTZ R31, R32.reuse, R41 ;  /* 0x00000029201f7220 */ /* 0x040fe20000410000 */
[----:B------:R-:W-:Y:S02]  /*97b0*/  HADD2.F32 R33, -RZ, R27.H1_H1 ;  /* 0x3000001bff217230 */ /* 0x000fe40000004100 */
[-C--:B------:R-:W-:Y:S01]  /*97c0*/  FMUL.FTZ R32, R32, R35.reuse ;  /* 0x0000002320207220 */ /* 0x080fe20000410000 */
[----:B------:R-:W-:Y:S02]  /*97d0*/  HADD2.F32 R42, -RZ, R46.H0_H0 ;  /* 0x2000002eff2a7230 */ /* 0x000fe40000004100 */
[C---:B------:R-:W-:Y:S01]  /*97e0*/  FFMA.FTZ R35, R28.reuse, R35, -R31 ;  /* 0x000000231c237223 */ /* 0x040fe2000001081f */
[----:B------:R-:W-:Y:S02]  /*97f0*/  HADD2.F32 R29, -RZ, R15.H1_H1 ;  /* 0x3000000fff1d7230 */ /* 0x000fe40000004100 */
[----:B------:R-:W-:Y:S01]  /*9800*/  FFMA.FTZ R41, R28, R41, R32 ;  /* 0x000000291c297223 */ /* 0x000fe20000010020 */
[----:B------:R-:W-:-:S02]  /*9810*/  HADD2.F32 R30, -RZ, R48.H0_H0 ;  /* 0x20000030ff1e7230 */ /* 0x000fc40000004100 */
[----:B------:R-:W-:Y:S01]  /*9820*/  FFMA.FTZ R46, R21, R40, R20 ;  /* 0x00000028152e7223 */ /* 0x000fe20000010014 */
[----:B------:R-:W-:Y:S02]  /*9830*/  HADD2.F32 R25, -RZ, R24.H0_H0 ;  /* 0x20000018ff197230 */ /* 0x000fe40000004100 */
[C---:B------:R-:W-:Y:S01]  /*9840*/  FMUL.FTZ R28, R33.reuse, R42 ;  /* 0x0000002a211c7220 */ /* 0x040fe20000410000 */
[----:B------:R-:W-:Y:S02]  /*9850*/  HADD2.F32 R32, -RZ, R37.H1_H1 ;  /* 0x30000025ff207230 */ /* 0x000fe40000004100 */
[----:B------:R-:W-:Y:S02]  /*9860*/  HADD2.F32 R20, -RZ, R50.H0_H0 ;  /* 0x20000032ff147230 */ /* 0x000fe40000004100 */
[-C--:B------:R-:W-:Y:S01]  /*9870*/  FMUL.FTZ R50, R33, R30.reuse ;  /* 0x0000001e21327220 */ /* 0x080fe20000410000 */
[----:B------:R-:W-:Y:S02]  /*9880*/  HADD2.F32 R13, -RZ, R12.H0_H0 ;  /* 0x2000000cff0d7230 */ /* 0x000fe40000004100 */
[----:B------:R-:W-:Y:S01]  /*9890*/  FFMA.FTZ R48, R29, R30, -R28 ;  /* 0x0000001e1d307223 */ /* 0x000fe2000001081c */
[----:B------:R-:W-:-:S02]  /*98a0*/  HADD2.F32 R27, -RZ, R26.H0_H0 ;  /* 0x2000001aff1b7230 */ /* 0x000fc40000004100 */
[C---:B------:R-:W-:Y:S01]  /*98b0*/  FMUL.FTZ R40, R25.reuse, R32 ;  /* 0x0000002019287220 */ /* 0x040fe20000410000 */
[----:B------:R-:W-:Y:S02]  /*98c0*/  HADD2.F32 R30, -RZ, R54.H0_H0 ;  /* 0x20000036ff1e7230 */ /* 0x000fe40000004100 */
[----:B------:R-:W-:Y:S01]  /*98d0*/  FMUL.FTZ R25, R25, R20 ;  /* 0x0000001419197220 */ /* 0x000fe20000410000 */
[----:B------:R-:W-:Y:S02]  /*98e0*/  HADD2.F32 R28, -RZ, R37.H0_H0 ;  /* 0x20000025ff1c7230 */ /* 0x000fe40000004100 */
[----:B------:R-:W-:Y:S01]  /*98f0*/  FFMA.FTZ R50, R29, R42, R50 ;  /* 0x0000002a1d327223 */ /* 0x000fe20000010032 */
[----:B------:R-:W-:Y:S01]  /*9900*/  FFMA.FTZ R40, R13, R20, -R40 ;  /* 0x000000140d287223 */ /* 0x000fe20000010828 */
[----:B------:R-:W-:Y:S02]  /*9910*/  HADD2.F32 R15, -RZ, R14.H0_H0 ;  /* 0x2000000eff0f7230 */ /* 0x000fe40000004100 */
[----:B------:R-:W-:Y:S01]  /*9920*/  FMUL.FTZ R42, R27, R30 ;  /* 0x0000001e1b2a7220 */ /* 0x000fe20000410000 */
[----:B------:R-:W-:Y:S01]  /*9930*/  FFMA.FTZ R32, R13, R32, R25 ;  /* 0x000000200d207223 */ /* 0x000fe20000010019 */
[----:B------:R-:W-:Y:S01]  /*9940*/  FMUL.FTZ R20, R27, R28 ;  /* 0x0000001c1b147220 */ /* 0x000fe20000410000 */
[----:B------:R-:W-:-:S02]  /*9950*/  HADD2.F32 R24, -RZ, R24.H1_H1 ;  /* 0x30000018ff187230 */ /* 0x000fc40000004100 */
[C---:B------:R-:W-:Y:S01]  /*9960*/  FFMA.FTZ R42, R15.reuse, R28, -R42 ;  /* 0x0000001c0f2a7223 */ /* 0x040fe2000001082a */
[----:B------:R-:W-:Y:S02]  /*9970*/  HADD2.F32 R26, -RZ, R26.H1_H1 ;  /* 0x3000001aff1a7230 */ /* 0x000fe40000004100 */
[----:B------:R-:W-:Y:S01]  /*9980*/  FFMA.FTZ R20, R15, R30, R20 ;  /* 0x0000001e0f147223 */ /* 0x000fe20000010014 */
[----:B------:R-:W-:Y:S02]  /*9990*/  HADD2.F32 R25, -RZ, R51.H0_H0 ;  /* 0x20000033ff197230 */ /* 0x000fe40000004100 */
[----:B------:R-:W-:Y:S02]  /*99a0*/  HADD2.F32 R27, -RZ, R49.H0_H0 ;  /* 0x20000031ff1b7230 */ /* 0x000fe40000004100 */
[----:B------:R-:W-:Y:S02]  /*99b0*/  HADD2.F32 R13, -RZ, R53.H0_H0 ;  /* 0x20000035ff0d7230 */ /* 0x000fe40000004100 */
[----:B------:R-:W-:Y:S01]  /*99c0*/  FMUL.FTZ R15, R24, R25 ;  /* 0x00000019180f7220 */ /* 0x000fe20000410000 */
[----:B------:R-:W-:-:S02]  /*99d0*/  HADD2.F32 R21, -RZ, R52.H0_H0 ;  /* 0x20000034ff157230 */ /* 0x000fc40000004100 */
[----:B------:R-:W-:Y:S01]  /*99e0*/  FMUL.FTZ R33, R26, R27 ;  /* 0x0000001b1a217220 */ /* 0x000fe20000410000 */
[----:B------:R-:W-:Y:S02]  /*99f0*/  HADD2.F32 R12, -RZ, R12.H1_H1 ;  /* 0x3000000cff0c7230 */ /* 0x000fe40000004100 */
[----:B------:R-:W-:Y:S01]  /*9a00*/  FMUL.FTZ R24, R24, R13 ;  /* 0x0000000d18187220 */ /* 0x000fe20000410000 */
[----:B------:R-:W-:Y:S02]  /*9a10*/  HADD2.F32 R14, -RZ, R14.H1_H1 ;  /* 0x3000000eff0e7230 */ /* 0x000fe40000004100 */
[----:B------:R-:W-:Y:S01]  /*9a20*/  FMUL.FTZ R26, R26, R21 ;  /* 0x000000151a1a7220 */ /* 0x000fe20000410000 */
[C---:B------:R-:W-:Y:S01]  /*9a30*/  FFMA.FTZ R29, R12.reuse, R13, -R15 ;  /* 0x0000000d0c1d7223 */ /* 0x040fe2000001080f */
[----:B------:R-:W-:Y:S01]  /*9a40*/  FFMA.FTZ R31, R12, R25, R24 ;  /* 0x000000190c1f7223 */ /* 0x000fe20000010018 */
[C---:B------:R-:W-:Y:S01]  /*9a50*/  FFMA.FTZ R33, R14.reuse, R21, -R33 ;  /* 0x000000150e217223 */ /* 0x040fe20000010821 */
[----:B------:R-:W-:Y:S01]  /*9a60*/  FFMA.FTZ R21, R14, R27, R26 ;  /* 0x0000001b0e157223 */ /* 0x000fe2000001001a */
[----:B------:R-:W-:-:S02]  /*9a70*/  F2FP.F16.F32.PACK_AB R13, R44, R45 ;  /* 0x0000002d2c0d723e */ /* 0x000fc400000000ff */
[----:B------:R-:W-:Y:S02]  /*9a80*/  F2FP.F16.F32.PACK_AB R15, R48, R35 ;  /* 0x00000023300f723e */ /* 0x000fe400000000ff */
[----:B------:R-:W-:Y:S02]  /*9a90*/  F2FP.F16.F32.PACK_AB R12, R29, R40 ;  /* 0x000000281d0c723e */ /* 0x000fe400000000ff */
[----:B------:R-:W-:Y:S02]  /*9aa0*/  F2FP.F16.F32.PACK_AB R14, R33, R42 ;  /* 0x0000002a210e723e */ /* 0x000fe400000000ff */
[----:B------:R-:W-:Y:S02]  /*9ab0*/  F2FP.F16.F32.PACK_AB R25, R46, R47 ;  /* 0x0000002f2e19723e */ /* 0x000fe400000000ff */
[----:B------:R-:W-:Y:S01]  /*9ac0*/  F2FP.F16.F32.PACK_AB R27, R50, R41 ;  /* 0x00000029321b723e */ /* 0x000fe200000000ff */
[----:B------:R1:W-:Y:S01]  /*9ad0*/  STS.128 [R34+0x18400], R12 ;  /* 0x0184000c22007388 */ /* 0x0003e20000000c00 */
[----:B------:R-:W-:-:S02]  /*9ae0*/  F2FP.F16.F32.PACK_AB R24, R31, R32 ;  /* 0x000000201f18723e */ /* 0x000fc400000000ff */
[----:B------:R-:W-:-:S05]  /*9af0*/  F2FP.F16.F32.PACK_AB R26, R21, R20 ;  /* 0x00000014151a723e */ /* 0x000fca00000000ff */
[----:B------:R1:W-:Y:S02]  /*9b00*/  STS.128 [R39+0x18400], R24 ;  /* 0x0184001827007388 */ /* 0x0003e40000000c00 */
.L_x_6118:
[----:B------:R-:W-:Y:S05]  /*9b10*/  BSYNC B1 ;  /* 0x0000000000017941 */ /* 0x000fea0003800000 */
.L_x_6117:
        /* <DEDUP_REMOVED lines=12> */
[----:B------:R-:W-:Y:S01]  /*9be0*/  HADD2.F32 R28, -RZ, R55.H0_H0 ;  /* 0x20000037ff1c7230 */ /* 0x000fe20000004100 */
[--C-:B------:R-:W-:Y:S02]  /*9bf0*/  SHF.R.U64 R41, R8, 0x10, R9.reuse ;  /* 0x0000001008297819 */ /* 0x100fe40000001209 */
[----:B------:R-:W-:Y:S02]  /*9c00*/  SHF.R.U32.HI R21, RZ, 0x10, R9 ;  /* 0x00000010ff157819 */ /* 0x000fe40000011609 */
[----:B------:R-:W-:-:S05]  /*9c10*/  SHF.R.U32.HI R30, RZ, 0x10, R5 ;  /* 0x00000010ff1e7819 */ /* 0x000fca0000011605 */
[----:B------:R-:W-:Y:S01]  /*9c20*/  HADD2.F32 R30, -RZ, R30.H0_H0 ;  /* 0x2000001eff1e7230 */ /* 0x000fe20000004100 */
[--C-:B------:R-:W-:Y:S02]  /*9c30*/  SHF.R.U64 R40, R10, 0x10, R11.reuse ;  /* 0x000000100a287819 */ /* 0x100fe4000000120b */
[----:B------:R-:W-:Y:S02]  /*9c40*/  SHF.R.U32.HI R39, RZ, 0x10, R11 ;  /* 0x00000010ff277819 */ /* 0x000fe4000001160b */
[--C-:B------:R-:W-:Y:S02]  /*9c50*/  SHF.R.U32.HI R35, RZ, 0x10, R7.reuse ;  /* 0x00000010ff237819 */ /* 0x100fe40000011607 */
[----:B------:R-:W-:Y:S01]  /*9c60*/  SHF.R.U64 R37, R6, 0x10, R7 ;  /* 0x0000001006257819 */ /* 0x000fe20000001207 */
[----:B--2---:R-:W-:-:S04]  /*9c70*/  IMAD.IADD R38, R20, 0x1, R38 ;  /* 0x0000000114267824 */ /* 0x004fc800078e0226 */
[----:B------:R-:W-:Y:S01]  /*9c80*/  IMAD R3, R38, 0x2, R23 ;  /* 0x0000000226037824 */ /* 0x000fe200078e0217 */
[----:B---3--:R-:W0:Y:S04]  /*9c90*/  LDS.128 R12, [R42+0x18400] ;  /* 0x018400002a0c7984 */ /* 0x008e280000000c00 */
[----:B------:R-:W1:Y:S01]  /*9ca0*/  LDS.128 R24, [R3+0x18400] ;  /* 0x0184000003187984 */ /* 0x000e620000000c00 */
[----:B------:R-:W-:Y:S01]  /*9cb0*/  HADD2.F32 R20, -RZ, R57.H0_H0 ;  /* 0x20000039ff147230 */ /* 0x000fe20000004100 */
[----:B------:R-:W-:Y:S01]  /*9cc0*/  SHF.R.U64 R38, R4, 0x10, R5 ;  /* 0x0000001004267819 */ /* 0x000fe20000001205 */
        /* <DEDUP_REMOVED lines=9> */
[----:B------:R-:W-:-:S02]  /*9d60*/  HADD2.F32 R9, -RZ, R54.H1_H1 ;  /* 0x30000036ff097230 */ /* 0x000fc40000004100 */
[----:B------:R-:W-:Y:S02]  /*9d70*/  HADD2.F32 R5, -RZ, R56.H1_H1 ;  /* 0x30000038ff057230 */ /* 0x000fe40000004100 */
        /* <DEDUP_REMOVED lines=12> */
[----:B------:R-:W-:Y:S02]  /*9e40*/  HADD2.F32 R21, -RZ, R55.H1_H1 ;  /* 0x30000037ff157230 */ /* 0x000fe40000004100 */
[--C-:B------:R-:W-:Y:S02]  /*9e50*/  HADD2.F32 R5, -RZ, R33.reuse.H0_H0 ;  /* 0x20000021ff057230 */ /* 0x100fe40000004100 */
[----:B------:R-:W-:Y:S02]  /*9e60*/  HADD2.F32 R20, -RZ, R56.H0_H0 ;  /* 0x20000038ff147230 */ /* 0x000fe40000004100 */
[----:B------:R-:W-:Y:S02]  /*9e70*/  HADD2.F32 R4, -RZ, R33.H1_H1 ;  /* 0x30000021ff047230 */ /* 0x000fe40000004100 */
[----:B------:R-:W-:Y:S01]  /*9e80*/  FMUL.FTZ R9, R10, R21 ;  /* 0x000000150a097220 */ /* 0x000fe20000410000 */
[----:B------:R-:W-:-:S02]  /*9e90*/  HADD2.F32 R6, -RZ, R14.H0_H0 ;  /* 0x2000000eff067230 */ /* 0x000fc40000004100 */
[-C--:B------:R-:W-:Y:S01]  /*9ea0*/  FMUL.FTZ R33, R10, R5.reuse ;  /* 0x000000050a217220 */ /* 0x080fe20000410000 */
[----:B------:R-:W-:Y:S02]  /*9eb0*/  HADD2.F32 R7, -RZ, R15.H0_H0 ;  /* 0x2000000fff077230 */ /* 0x000fe40000004100 */
[C---:B------:R-:W-:Y:S01]  /*9ec0*/  FMUL.FTZ R30, R11.reuse, R20 ;  /* 0x000000140b1e7220 */ /* 0x040fe20000410000 */
[----:B------:R-:W-:Y:S02]  /*9ed0*/  HADD2.F32 R27, -RZ, R27.H1_H1 ;  /* 0x3000001bff1b7230 */ /* 0x000fe40000004100 */
[----:B------:R-:W-:Y:S01]  /*9ee0*/  FMUL.FTZ R11, R11, R4 ;  /* 0x000000040b0b7220 */ /* 0x000fe20000410000 */
[----:B------:R-:W-:Y:S02]  /*9ef0*/  HADD2.F32 R10, -RZ, R35.H0_H0 ;  /* 0x20000023ff0a7230 */ /* 0x000fe40000004100 */
[----:B------:R-:W-:Y:S02]  /*9f00*/  HADD2.F32 R8, -RZ, R39.H0_H0 ;  /* 0x20000027ff087230 */ /* 0x000fe40000004100 */
[----:B------:R-:W-:Y:S01]  /*9f10*/  FFMA.FTZ R28, R6, R5, -R9 ;  /* 0x00000005061c7223 */ /* 0x000fe20000010809 */
[----:B------:R-:W-:-:S02]  /*9f20*/  HADD2.F32 R15, -RZ, R15.H1_H1 ;  /* 0x3000000fff0f7230 */ /* 0x000fc40000004100 */
[----:B------:R-:W-:Y:S01]  /*9f30*/  FFMA.FTZ R33, R6, R21, R33 ;  /* 0x0000001506217223 */ /* 0x000fe20000010021 */
[C---:B------:R-:W-:Y:S01]  /*9f40*/  FFMA.FTZ R30, R7.reuse, R4, -R30 ;  /* 0x00000004071e7223 */ /* 0x040fe2000001081e */
        /* <DEDUP_REMOVED lines=31> */
.L_x_6109:
[----:B------:R-:W-:Y:S05]  /*a140*/  BSYNC B0 ;  /* 0x0000000000007941 */ /* 0x000fea0003800000 */
.L_x_6095:
        /* <DEDUP_REMOVED lines=8> */
.L_x_6092:
[----:B--23--:R-:W2:Y:S01]  /*a1d0*/  S2R R3, SR_TID.X ;  /* 0x0000000000037919 */ /* 0x00cea20000002100 */
[----:B------:R-:W-:Y:S05]  /*a1e0*/  WARPSYNC.ALL ;  /* 0x0000000000007948 */ /* 0x000fea0003800000 */
[----:B--2---:R-:W-:-:S05]  /*a1f0*/  SHF.R.U32.HI R3, RZ, 0x7, R3 ;  /* 0x00000007ff037819 */ /* 0x004fca0000011603 */
[----:B01----:R-:W-:Y:S01]  /*a200*/  VIADD R12, R3, 0x8 ;  /* 0x00000008030c7836 */ /* 0x003fe20000000000 */
[----:B------:R-:W-:-:S04]  /*a210*/  MOV R3, UR44 ;  /* 0x0000002c00037c02 */ /* 0x000fc80008000f00 */
[----:B------:R0:W-:Y:S01]  /*a220*/  BAR.SYNC.DEFER_BLOCKING R12, 0x100 ;  /* 0x0004000c0000751d */ /* 0x0001e20000010000 */
[----:B------:R-:W-:-:S13]  /*a230*/  ISETP.NE.AND P0, PT, R3, 0x3, PT ;  /* 0x000000030300780c */ /* 0x000fda0003f05270 */
[----:B0-----:R-:W-:Y:S05]  /*a240*/  @!P0 BRA `(.L_x_6119) ;  /* 0x0000000000048947 */ /* 0x001fea0003800000 */
[----:B------:R-:W-:Y:S01]  /*a250*/  BPT.TRAP 0x1 ;  /* 0x000000040000795c */ /* 0x000fe20000300000 */
.L_x_6119:
[----:B------:R-:W-:Y:S01]  /*a260*/  IMAD R9, R19, 0x8, R23 ;  /* 0x0000000813097824 */ /* 0x000fe200078e0217 */
[----:B------:R-:W-:-:S04]  /*a270*/  SHF.L.U32 R8, R208, 0x1f, RZ ;  /* 0x0000001fd0087819 */ /* 0x000fc800000006ff */
[----:B------:R0:W1:Y:S01]  /*a280*/  SYNCS.PHASECHK.TRANS64.TRYWAIT P1, [R9+URZ+0x32430], R8 ;  /* 0x03243008090075a7 */ /* 0x000062000802017f */
[----:B------:R-:W-:Y:S05]  /*a290*/  @!P0 BRA `(.L_x_6120) ;  /* 0x0000000000048947 */ /* 0x000fea0003800000 */
[----:B------:R-:W-:Y:S01]  /*a2a0*/  BPT.TRAP 0x1 ;  /* 0x000000040000795c */ /* 0x000fe20000300000 */
.L_x_6120:
[----:B------:R-:W-:-:S05]  /*a2b0*/  VIADD R3, R23, 0x1c400 ;  /* 0x0001c40017037836 */ /* 0x000fca0000000000 */
[----:B------:R-:W-:-:S04]  /*a2c0*/  SHF.R.U32.HI R3, RZ, 0x4, R3 ;  /* 0x00000004ff037819 */ /* 0x000fc80000011603 */
[----:B------:R-:W-:-:S04]  /*a2d0*/  LOP3.LUT R3, R3, 0x3fff, RZ, 0xc0, !PT ;  /* 0x00003fff03037812 */ /* 0x000fc800078ec0ff */
[----:B------:R-:W-:-:S05]  /*a2e0*/  LOP3.LUT R3, R3, 0x10000, RZ, 0xfc, !PT ;  /* 0x0001000003037812 */ /* 0x000fca00078efcff */
[----:B------:R2:W-:Y:S01]  /*a2f0*/  STL [R1+0x2c], R3 ;  /* 0x00002c0301007387 */ /* 0x0005e20000100800 */
[----:B-1----:R-:W-:Y:S05]  /*a300*/  @P1 BRA `(.L_x_6121) ;  /* 0x0000000000081947 */ /* 0x002fea0003800000 */
[----:B------:R-:W1:Y:S02]  /*a310*/  SYNCS.PHASECHK.TRANS64.TRYWAIT P1, [R9+URZ+0x32430], R8 ;  /* 0x03243008090075a7 */ /* 0x000e64000802017f */
[----:B-1----:R-:W-:Y:S05]  /*a320*/  @!P1 BRA `(.L_x_6122) ;  /* 0x0000017800749947 */ /* 0x002fea0003800000 */
.L_x_6121:
[----:B--2---:R-:W2:Y:S01]  /*a330*/  LDL R3, [R1+0x2c] ;  /* 0x00002c0001037983 */ /* 0x004ea20000100800 */
[----:B------:R-:W-:Y:S01]  /*a340*/  IMAD.MOV.U32 R5, RZ, RZ, 0x40000040 ;  /* 0x40000040ff057424 */ /* 0x000fe200078e00ff */
[----:B------:R-:W-:Y:S05]  /*a350*/  WARPSYNC.ALL ;  /* 0x0000000000007948 */ /* 0x000fea0003800000 */
[C---:B------:R-:W-:Y:S01]  /*a360*/  R2UR UR4, R220.reuse ;  /* 0x00000000dc0472ca */ /* 0x040fe200000e0000 */
[----:B------:R-:W-:Y:S01]  /*a370*/  WARPGROUP.ARRIVE ;  /* 0x00000000000079c5 */ /* 0x000fe20000000000 */
[----:B------:R-:W-:Y:S01]  /*a380*/  R2UR UR5, R221 ;  /* 0x00000000dd0572ca */ /* 0x000fe200000e0000 */
[----:B------:R-:W-:Y:S01]  /*a390*/  VIADD R20, R220, 0x2 ;  /* 0x00000002dc147836 */ /* 0x000fe20000000000 */
[----:B------:R-:W-:Y:S01]  /*a3a0*/  R2UR UR7, R5 ;  /* 0x00000000050772ca */ /* 0x000fe200000e0000 */
[----:B------:R-:W-:Y:S01]  /*a3b0*/  IMAD.MOV.U32 R21, RZ, RZ, 0x40000040 ;  /* 0x40000040ff157424 */ /* 0x000fe200078e00ff */
[----:B------:R-:W-:Y:S01]  /*a3c0*/  MOV R11, 0x40000040 ;  /* 0x40000040000b7802 */ /* 0x000fe20000000f00 */
[----:B------:R-:W-:Y:S01]  /*a3d0*/  IMAD.MOV.U32 R7, RZ, RZ, 0x40000040 ;  /* 0x40000040ff077424 */ /* 0x000fe200078e00ff */
[----:B------:R-:W-:Y:S01]  /*a3e0*/  SHF.L.U32 R0, R0, 0x1f, RZ ;  /* 0x0000001f00007819 */ /* 0x000fe200000006ff */
[C---:B------:R-:W-:Y:S01]  /*a3f0*/  VIADD R14, R220.reuse, 0x4 ;  /* 0x00000004dc0e7836 */ /* 0x040fe20000000000 */
[----:B------:R3:W-:Y:S01]  /*a400*/  STL.64 [R1+0x70], R20 ;  /* 0x0000701401007387 */ /* 0x0007e20000100a00 */
[----:B------:R-:W-:Y:S01]  /*a410*/  IMAD.MOV.U32 R15, RZ, RZ, 0x40000040 ;  /* 0x40000040ff0f7424 */ /* 0x000fe200078e00ff */
[----:B------:R-:W-:Y:S01]  /*a420*/  BSSY B0, `(.L_x_6123) ;  /* 0x0000024000007945 */ /* 0x000fe20003800000 */
[----:B------:R-:W-:-:S02]  /*a430*/  VIADD R10, R220, 0x6 ;  /* 0x00000006dc0a7836 */ /* 0x000fc40000000000 */
[----:B------:R-:W-:Y:S01]  /*a440*/  IMAD.MOV.U32 R5, RZ, RZ, 0x40000040 ;  /* 0x40000040ff057424 */ /* 0x000fe200078e00ff */
[----:B------:R3:W-:Y:S04]  /*a450*/  STL.64 [R1+0x68], R14 ;  /* 0x0000680e01007387 */ /* 0x0007e80000100a00 */
[----:B------:R3:W-:Y:S01]  /*a460*/  STL.64 [R1+0x60], R10 ;  /* 0x0000600a01007387 */ /* 0x0007e20000100a00 */
[----:B--2---:R-:W-:-:S04]  /*a470*/  IMAD R4, R19, 0x300, R3 ;  /* 0x0000030013047824 */ /* 0x004fc800078e0203 */
        /* <DEDUP_REMOVED lines=28> */
[----:B------:R-:W2:Y:S02]  /*a640*/  SYNCS.PHASECHK.TRANS64.TRYWAIT P1, [R23+URZ+0x32410], R0 ;  /* 0x03241000170075a7 */ /* 0x000ea4000802017f */
[----:B--23--:R-:W-:Y:S05]  /*a650*/  @!P1 BRA `(.L_x_6124) ;  /* 0x0000017400bc9947 */ /* 0x00cfea0003800000 */
.L_x_6373:
[----:B------:R-:W-:Y:S05]  /*a660*/  BSYNC B0 ;  /* 0x0000000000007941 */ /* 0x000fea0003800000 */
.L_x_6123:
[----:B------:R-:W-:Y:S05]  /*a670*/  @!P0 BRA `(.L_x_6125) ;  /* 0x0000000000048947 */ /* 0x000fea0003800000 */
[----:B------:R-:W-:Y:S01]  /*a680*/  BPT.TRAP 0x1 ;  /* 0x000000040000795c */ /* 0x000fe20000300000 */
.L_x_6125:
[----:B------:R3:W4:Y:S01]  /*a690*/  SYNCS.PHASECHK.TRANS64.TRYWAIT P1, [R9+URZ+0x32450], R8 ;  /* 0x03245008090075a7 */ /* 0x000722000802017f */
[----:B------:R-:W-:Y:S05]  /*a6a0*/  @!P0 BRA `(.L_x_6126) ;  /* 0x0000000000048947 */ /* 0x000fea0003800000 */
[----:B------:R-:W-:Y:S01]  /*a6b0*/  BPT.TRAP 0x1 ;  /* 0x000000040000795c */ /* 0x000fe20000300000 */
.L_x_6126:
[----:B----4-:R-:W-:Y:S05]  /*a6c0*/  @P1 BRA `(.L_x_6127) ;  /* 0x0000000000081947 */ /* 0x010fea0003800000 */
[----:B------:R-:W4:Y:S02]  /*a6d0*/  SYNCS.PHASECHK.TRANS64.TRYWAIT P1, [R9+URZ+0x32450], R8 ;  /* 0x03245008090075a7 */ /* 0x000f24000802017f */
[----:B----4-:R-:W-:Y:S05]  /*a6e0*/  @!P1 BRA `(.L_x_6128) ;  /* 0x0000017400ac9947 */ /* 0x010fea0003800000 */
.L_x_6127:
[----:B------:R-:W-:Y:S05]  /*a6f0*/  WARPSYNC.ALL ;  /* 0x0000000000007948 */ /* 0x000fea0003800000 */
[----:B------:R-:W-:Y:S01]  /*a700*/  R2UR UR38, R23 ;  /* 0x00000000172672ca */ /* 0x000fe200000e0000 */
[----:B------:R-:W-:Y:S01]  /*a710*/  IMAD.MOV.U32 R6, RZ, RZ, 0xc00 ;  /* 0x00000c00ff067424 */ /* 0x000fe200078e00ff */
[----:B------:R-:W-:Y:S01]  /*a720*/  LOP3.LUT R4, R72, 0x10000, RZ, 0xfc, !PT ;  /* 0x0001000048047812 */ /* 0x000fe200078efcff */
[----:B------:R-:W-:Y:S01]  /*a730*/  IMAD.MOV.U32 R5, RZ, RZ, 0x40000040 ;  /* 0x40000040ff057424 */ /* 0x000fe200078e00ff */
[----:B------:R-:W-:Y:S01]  /*a740*/  WARPGROUP.ARRIVE ;  /* 0x00000000000079c5 */ /* 0x000fe20000000000 */
[----:B------:R-:W-:Y:S01]  /*a750*/  IMAD.MOV.U32 R7, RZ, RZ, 0x40000040 ;  /* 0x40000040ff077424 */ /* 0x000fe200078e00ff */
[C---:B------:R-:W-:Y:S01]  /*a760*/  R2UR UR4, R4.reuse ;  /* 0x00000000040472ca */ /* 0x040fe200000e0000 */
[C---:B------:R-:W-:Y:S01]  /*a770*/  VIADD R88, R4.reuse, 0x2 ;  /* 0x0000000204587836 */ /* 0x040fe20000000000 */
[----:B------:R-:W-:Y:S01]  /*a780*/  R2UR UR5, R5 ;  /* 0x00000000050572ca */ /* 0x000fe200000e0000 */
[----:B------:R-:W-:Y:S01]  /*a790*/  IMAD.MOV.U32 R89, RZ, RZ, 0x40000040 ;  /* 0x40000040ff597424 */ /* 0x000fe200078e00ff */
[----:B------:R-:W-:Y:S01]  /*a7a0*/  R2UR UR7, R7 ;  /* 0x00000000070772ca */ /* 0x000fe200000e0000 */
[----:B------:R-:W-:Y:S01]  /*a7b0*/  IMAD.MOV.U32 R11, RZ, RZ, 0x40000040 ;  /* 0x40000040ff0b7424 */ /* 0x000fe200078e00ff */
[----:B--2---:R-:W2:Y:S01]  /*a7c0*/  S2R R0, SR_TID.X ;  /* 0x0000000000007919 */ /* 0x004ea20000002100 */
[----:B------:R-:W-:Y:S01]  /*a7d0*/  UIADD3 UR38, UR38, 0x400, URZ ;  /* 0x0000040026267890 */ /* 0x000fe2000fffe03f */
[----:B------:R-:W-:-:S02]  /*a7e0*/  VIADD R86, R4, 0x4 ;  /* 0x0000000404567836 */ /* 0x000fc40000000000 */
[----:B------:R-:W-:Y:S01]  /*a7f0*/  IMAD.MOV.U32 R87, RZ, RZ, 0x40000040 ;  /* 0x40000040ff577424 */ /* 0x000fe200078e00ff */
[----:B------:R-:W-:Y:S01]  /*a800*/  USHF.R.U32.HI UR38, URZ, 0x4, UR38 ;  /* 0x000000043f267899 */ /* 0x000fe20008011626 */
[C---:B------:R-:W-:Y:S01]  /*a810*/  VIADD R84, R4.reuse, 0x6 ;  /* 0x0000000604547836 */ /* 0x040fe20000000000 */
[----:B------:R0:W-:Y:S01]  /*a820*/  STL.64 [R1+0x58], R88 ;  /* 0x0000585801007387 */ /* 0x0001e20000100a00 */
[----:B------:R-:W-:Y:S01]  /*a830*/  IMAD.MOV.U32 R85, RZ, RZ, 0x40000040 ;  /* 0x40000040ff557424 */ /* 0x000fe200078e00ff */
[----:B------:R-:W-:Y:S01]  /*a840*/  ULOP3.LUT UR38, UR38, 0x3fff, URZ, 0xc0, !UPT ;  /* 0x00003fff26267892 */ /* 0x000fe2000f8ec03f */
[C---:B------:R-:W-:Y:S01]  /*a850*/  VIADD R82, R4.reuse, 0x400 ;  /* 0x0000040004527836 */ /* 0x040fe20000000000 */
[----:B------:R0:W-:Y:S01]  /*a860*/  STL.64 [R1+0x50], R86 ;  /* 0x0000505601007387 */ /* 0x0001e20000100a00 */
[----:B------:R-:W-:Y:S01]  /*a870*/  IMAD.MOV.U32 R83, RZ, RZ, 0x40000040 ;  /* 0x40000040ff537424 */ /* 0x000fe200078e00ff */
[----:B------:R-:W-:Y:S01]  /*a880*/  ULOP3.LUT UR45, UR38, 0x10000, URZ, 0xfc, !UPT ;  /* 0x00010000262d7892 */ /* 0x000fe2000f8efc3f */
[----:B------:R-:W-:Y:S01]  /*a890*/  VIADD R80, R4, 0x402 ;  /* 0x0000040204507836 */ /* 0x000fe20000000000 */
[----:B------:R0:W-:Y:S01]  /*a8a0*/  STL.64 [R1+0x48], R84 ;  /* 0x0000485401007387 */ /* 0x0001e20000100a00 */
[----:B------:R-:W-:-:S02]  /*a8b0*/  IMAD.MOV.U32 R81, RZ, RZ, 0x40000040 ;  /* 0x40000040ff517424 */ /* 0x000fc400078e00ff */
[----:B------:R-:W-:Y:S01]  /*a8c0*/  VIADD R78, R4, 0x404 ;  /* 0x00000404044e7836 */ /* 0x000fe20000000000 */
[----:B------:R0:W-:Y:S01]  /*a8d0*/  STL.64 [R1+0x40], R82 ;  /* 0x0000405201007387 */ /* 0x0001e20000100a00 */
[----:B------:R-:W-:Y:S02]  /*a8e0*/  IMAD R6, R19, R6, UR45 ;  /* 0x0000002d13067e24 */ /* 0x000fe4000f8e0206 */
[----:B------:R-:W-:Y:S01]  /*a8f0*/  IMAD.MOV.U32 R79, RZ, RZ, 0x40000040 ;  /* 0x40000040ff4f7424 */ /* 0x000fe200078e00ff */
[----:B------:R0:W-:Y:S01]  /*a900*/  STL.64 [R1+0x38], R80 ;  /* 0x0000385001007387 */ /* 0x0001e20000100a00 */
[C---:B------:R-:W-:Y:S01]  /*a910*/  VIADD R10, R6.reuse, 0x2 ;  /* 0x00000002060a7836 */ /* 0x040fe20000000000 */
[----:B------:R-:W-:Y:S01]  /*a920*/  R2UR UR6, R6 ;  /* 0x00000000060672ca */ /* 0x000fe200000e0000 */
[----:B------:R-:W-:Y:S01]  /*a930*/  VIADD R76, R4, 0x406 ;  /* 0x00000406044c7836 */ /* 0x000fe20000000000 */
[----:B------:R0:W-:Y:S01]  /*a940*/  STL.64 [R1+0x30], R78 ;  /* 0x0000304e01007387 */ /* 0x0001e20000100a00 */
[----:B------:R-:W-:-:S02]  /*a950*/  IMAD.MOV.U32 R77, RZ, RZ, 0x40000040 ;  /* 0x40000040ff4d7424 */ /* 0x000fc400078e00ff */
[C---:B------:R-:W-:Y:S02]  /*a960*/  VIADD R74, R4.reuse, 0x800 ;  /* 0x00000800044a7836 */ /* 0x040fe40000000000 */
[----:B------:R-:W-:Y:S01]  /*a970*/  IMAD.MOV.U32 R75, RZ, RZ, 0x40000040 ;  /* 0x40000040ff4b7424 */ /* 0x000fe200078e00ff */
[----:B------:R0:W-:Y:S01]  /*a980*/  STL.64 [R1+0x20], R76 ;  /* 0x0000204c01007387 */ /* 0x0001e20000100a00 */
[----:B------:R-:W-:Y:S01]  /*a990*/  VIADD R72, R4, 0x802 ;  /* 0x0000080204487836 */ /* 0x000fe20000000000 */
[----:B--2---:R-:W-:Y:S01]  /*a9a0*/  SHF.R.U32.HI R0, RZ, 0x7, R0 ;  /* 0x00000007ff007819 */ /* 0x004fe20000011600 */
[----:B------:R-:W-:Y:S01]  /*a9b0*/  IMAD.MOV.U32 R73, RZ, RZ, 0x40000040 ;  /* 0x40000040ff497424 */ /* 0x000fe200078e00ff */
[----:B------:R0:W-:Y:S01]  /*a9c0*/  STL.64 [R1+0x18], R74 ;  /* 0x0000184a01007387 */ /* 0x0001e20000100a00 */
[----:B------:R-:W-:Y:S01]  /*a9d0*/  HGMMA.64x96x16.F32 R24, gdesc[UR4], R24, gsb0 ;  /* 0x01600000041879f0 */ /* 0x000fe20008000818 */
        /* <DEDUP_REMOVED lines=8> */
[----:B------:R0:W-:Y:S01]  /*aa60*/  STL.64 [R1+0x10], R72 ;  /* 0x0000104801007387 */ /* 0x0001e20000100a00 */
[----:B------:R-:W-:-:S02]  /*aa70*/  VIADD R14, R4, 0x806 ;  /* 0x00000806040e7836 */ /* 0x000fc40000000000 */
[----:B------:R-:W-:Y:S01]  /*aa80*/  IMAD.MOV.U32 R15, RZ, RZ, 0x40000040 ;  /* 0x40000040ff0f7424 */ /* 0x000fe200078e00ff */
[----:B------:R0:W-:Y:S01]  /*aa90*/  STL.64 [R1+0x8], R20 ;  /* 0x0000081401007387 */ /* 0x0001e20000100a00 */
[C---:B------:R-:W-:Y:S02]  /*aaa0*/  VIADD R228, R4.reuse, 0xc00 ;  /* 0x00000c0004e47836 */ /* 0x040fe40000000000 */
[----:B------:R-:W-:Y:S01]  /*aab0*/  IMAD.MOV.U32 R229, RZ, RZ, 0x40000040 ;  /* 0x40000040ffe57424 */ /* 0x000fe200078e00ff */
[----:B------:R0:W-:Y:S01]  /*aac0*/  STL.64 [R1], R14 ;  /* 0x0000000e01007387 */ /* 0x0001e20000100a00 */
[C---:B------:R-:W-:Y:S02]  /*aad0*/  VIADD R226, R4.reuse, 0xc02 ;  /* 0x00000c0204e27836 */ /* 0x040fe40000000000 */
[----:B------:R-:W-:Y:S02]  /*aae0*/  IMAD.MOV.U32 R227, RZ, RZ, 0x40000040 ;  /* 0x40000040ffe37424 */ /* 0x000fe400078e00ff */
[----:B------:R-:W-:-:S02]  /*aaf0*/  VIADD R224, R4, 0xc04 ;  /* 0x00000c0404e07836 */ /* 0x000fc40000000000 */
[----:B------:R-:W-:Y:S02]  /*ab00*/  IMAD.MOV.U32 R225, RZ, RZ, 0x40000040 ;  /* 0x40000040ffe17424 */ /* 0x000fe400078e00ff */
[----:B------:R-:W-:Y:S02]  /*ab10*/  VIADD R222, R4, 0xc06 ;  /* 0x00000c0604de7836 */ /* 0x000fe40000000000 */
[----:B------:R-:W-:Y:S02]  /*ab20*/  IMAD.MOV.U32 R7, RZ, RZ, 0x40000040 ;  /* 0x40000040ff077424 */ /* 0x000fe400078e00ff */
[----:B------:R-:W-:Y:S01]  /*ab30*/  IMAD.MOV.U32 R223, RZ, RZ, 0x40000040 ;  /* 0x40000040ffdf7424 */ /* 0x000fe200078e00ff */
[----:B------:R-:W-:Y:S02]  /*ab40*/  WARPGROUP.DEPBAR.LE gsb0, 0x0 ;  /* 0x00008000000079c5 */ /* 0x000fe40000010000 */
[----:B------:R-:W-:-:S06]  /*ab50*/  WARPGROUP.ARRIVE ;  /* 0x00000000000079c5 */ /* 0x000fcc0000000000 */
[----:B------:R-:W-:Y:S01]  /*ab60*/  HGMMA.64x96x16.F32 R24, gdesc[UR4], R24, gsb0 ;  /* 0x01600000041879f0 */ /* 0x000fe20008000818 */
[----:B------:R-:W-:Y:S02]  /*ab70*/  R2UR UR4, R86 ;  /* 0x00000000560472ca */ /* 0x000fe400000e0000 */
[----:B------:R-:W-:Y:S02]  /*ab80*/  R2UR UR5, R87 ;  /* 0x00000000570572ca */ /* 0x000fe400000e0000 */
[----:B------:R-:W-:Y:S02]  /*ab90*/  R2UR UR6, R10 ;  /* 0x000000000a0672ca */ /* 0x000fe400000e0000 */
[----:B------:R-:W-:Y:S01]  /*aba0*/  R2UR UR7, R11 ;  /* 0x000000000b0772ca */ /* 0x000fe200000e0000 */
[----:B------:R-:W-:Y:S01]  /*abb0*/  IMAD.MOV.U32 R11, RZ, RZ, 0x40000040 ;  /* 0x40000040ff0b7424 */ /* 0x000fe200078e00ff */
[----:B------:R-:W-:Y:S01]  /*abc0*/  IADD3 R10, R6, 0x6, RZ ;  /* 0x00000006060a7810 */ /* 0x000fe20007ffe0ff */
[----:B------:R-:W-:-:S02]  /*abd0*/  WARPGROUP.DEPBAR.LE gsb0, 0x0 ;  /* 0x00008000000079c5 */ /* 0x000fc40000010000 */
[----:B------:R-:W-:-:S08]  /*abe0*/  WARPGROUP.ARRIVE ;  /* 0x00000000000079c5 */ /* 0x000fd00000000000 */
        /* <DEDUP_REMOVED lines=23> */
[----:B------:R-:W-:Y:S02]  /*ad60*/  R2UR UR7, R11 ;  /* 0x000000000b0772ca */ /* 0x000fe400000e0000 */
[----:B------:R-:W-:Y:S01]  /*ad70*/  MOV R11, 0x40000040 ;  /* 0x40000040000b7802 */ /* 0x000fe20000000f00 */
        /* <DEDUP_REMOVED lines=90> */
[----:B------:R-:W-:Y:S03]  /*b320*/  HGMMA.64x96x16.F32 R24, gdesc[UR4], R24, gsb0 ;  /* 0x01600000041879f0 */ /* 0x000fe60008000818 */
[----:B------:R-:W-:Y:S02]  /*b330*/  WARPGROUP.DEPBAR.LE gsb0, 0x0 ;  /* 0x00008000000079c5 */ /* 0x000fe40000010000 */
[----:B------:R0:W-:Y:S06]  /*b340*/  BAR.ARV R7, 0x100 ;  /* 0x000400070000751d */ /* 0x0001ec0000002000 */
[----:B------:R-:W-:Y:S05]  /*b350*/  @!P0 BRA `(.L_x_6129) ;  /* 0x0000000000048947 */ /* 0x000fea0003800000 */
[----:B------:R-:W-:Y:S01]  /*b360*/  BPT.TRAP 0x1 ;  /* 0x000000040000795c */ /* 0x000fe20000300000 */
.L_x_6129:
[----:B------:R-:W2:Y:S01]  /*b370*/  LDL R0, [R1+0xa4] ;  /* 0x0000a40001007983 */ /* 0x000ea20000100800 */
[----:B------:R-:W5:Y:S01]  /*b380*/  LDC R3, c[0x0][0x448] ;  /* 0x00011200ff037b82 */ /* 0x000f620000000800 */
[----:B------:R-:W-:Y:S02]  /*b390*/  ULDC UR37, c[0x0][0xa80] ;  /* 0x0002a00000257ab9 */ /* 0x000fe40000000800 */
[----:B------:R-:W2:Y:S04]  /*b3a0*/  LDL R174, [R1+0x78] ;  /* 0x0000780001ae7983 */ /* 0x000ea80000100800 */
[----:B------:R-:W0:Y:S04]  /*b3b0*/  LDL R173, [R1+0x28] ;  /* 0x0000280001ad7983 */ /* 0x000e280000100800 */
[----:B------:R-:W3:Y:S01]  /*b3c0*/  LDL R11, [R1+0x94] ;  /* 0x00009400010b7983 */ /* 0x000ee20000100800 */
[----:B-----5:R-:W-:-:S13]  /*b3d0*/  ISETP.NE.AND P5, PT, R3, 0x1, PT ;  /* 0x000000010300780c */ /* 0x020fda0003fa5270 */
[----:B------:R-:W5:Y:S08]  /*b3e0*/  @P5 LDC R3, c[0x0][0x44c] ;  /* 0x00011300ff035b82 */ /* 0x000f700000000800 */
[----:B------:R-:W1:Y:S01]  /*b3f0*/  @P5 LDC R6, c[0x0][0x450] ;  /* 0x00011400ff065b82 */ /* 0x000e620000000800 */
[----:B--2---:R-:W-:-:S04]  /*b400*/  IMAD.IADD R0, R0, 0x1, R174 ;  /* 0x0000000100007824 */ /* 0x004fc800078e02ae */
[----:B-----5:R-:W-:-:S05]  /*b410*/  @P5 IMAD.HI.U32 R3, R0, R3, RZ ;  /* 0x0000000300035227 */ /* 0x020fca00078e00ff */
[----:B-1----:R-:W-:-:S05]  /*b420*/  @P5 SHF.R.U32.HI R0, RZ, R6, R3 ;  /* 0x00000006ff005219 */ /* 0x002fca0000011603 */
[----:B------:R-:W1:Y:S01]  /*b430*/  SHFL.IDX PT, R10, R0, RZ, 0x1c1f ;  /* 0x001c1fff000a7589 */ /* 0x000e6200000e0000 */
[----:B0--34-:R-:W-:-:S05]  /*b440*/  IMAD R8, R172, -0x60, R173 ;  /* 0xffffffa0ac087824 */ /* 0x019fca00078e02ad */
[C-C-:B------:R-:W-:Y:S02]  /*b450*/  IADD3 R6, -R11.reuse, 0x61, R8.reuse ;  /* 0x000000610b067810 */ /* 0x140fe40007ffe108 */
[----:B------:R-:W-:-:S03]  /*b460*/  IADD3 R8, -R11, 0x60, R8 ;  /* 0x000000600b087810 */ /* 0x000fc60007ffe108 */
[----:B------:R-:W-:-:S05]  /*b470*/  IMAD.IADD R3, R6, 0x1, -R219 ;  /* 0x0000000106037824 */ /* 0x000fca00078e0adb */
[----:B-1----:R-:W-:-:S04]  /*b480*/  VIADDMNMX R6, R10, R3, R8, PT ;  /* 0x000000030a067246 */ /* 0x002fc80003800108 */
        /* <DEDUP_REMOVED lines=64> */
[----:B------:R-:W-:Y:S01]  /*b890*/  FMNMX.FTZ R10, R64, R11, !PT ;  /* 0x0000000b400a7209 */ /* 0x000fe20007810000 */
[----:B------:R-:W0:Y:S01]  /*b8a0*/  SHFL.IDX PT, R0, R0, 0x1, 0x1c1f ;  /* 0x003c1f0000007f89 */ /* 0x000e2200000e0000 */
[----:B------:R-:W-:-:S02]  /*b8b0*/  ISETP.GT.AND P1, PT, R6, 0x59, PT ;  /* 0x000000590600780c */ /* 0x000fc40003f24270 */
[----:B------:R-:W-:Y:S02]  /*b8c0*/  FSEL R68, R68, -INF , P2 ;  /* 0xff80000044447808 */ /* 0x000fe40001000000 */
[----:B------:R-:W-:Y:S02]  /*b8d0*/  FMNMX.FTZ R11, R65, R10, !PT ;  /* 0x0000000a410b7209 */ /* 0x000fe40007810000 */
[----:B------:R-:W-:Y:S02]  /*b8e0*/  FSEL R69, R69, -INF , P1 ;  /* 0xff80000045457808 */ /* 0x000fe40000800000 */
[----:B------:R-:W-:-:S04]  /*b8f0*/  FMNMX.FTZ R6, R68, R11, !PT ;  /* 0x0000000b44067209 */ /* 0x000fc80007810000 */
[----:B------:R-:W-:-:S05]  /*b900*/  FMNMX.FTZ R6, R69, R6, !PT ;  /* 0x0000000645067209 */ /* 0x000fca0007810000 */
[----:B------:R-:W1:Y:S01]  /*b910*/  SHFL.BFLY PT, R11, R6, 0x2, 0x1f ;  /* 0x0c401f00060b7f89 */ /* 0x000e6200000e0000 */
        /* <DEDUP_REMOVED lines=9> */
[----:B-1----:R-:W-:Y:S02]  /*b9b0*/  FMNMX.FTZ R11, R6, R11, !PT ;  /* 0x0000000b060b7209 */ /* 0x002fe40007810000 */
[----:B------:R-:W-:Y:S02]  /*b9c0*/  ISETP.GT.AND P2, PT, R8, 0x10, PT ;  /* 0x000000100800780c */ /* 0x000fe40003f44270 */
[----:B------:R-:W-:Y:S02]  /*b9d0*/  FSEL R31, R31, -INF , P1 ;  /* 0xff8000001f1f7808 */ /* 0x000fe40000800000 */
[----:B------:R-:W-:Y:S01]  /*b9e0*/  FMNMX.FTZ R6, R30, R3, !PT ;  /* 0x000000031e067209 */ /* 0x000fe20007810000 */
[----:B------:R-:W0:Y:S01]  /*b9f0*/  SHFL.BFLY PT, R10, R11, 0x1, 0x1f ;  /* 0x0c201f000b0a7f89 */ /* 0x000e2200000e0000 */
        /* <DEDUP_REMOVED lines=18> */
[----:B0-----:R-:W-:-:S02]  /*bb20*/  FMNMX.FTZ R0, R11, R10, !PT ;  /* 0x0000000a0b007209 */ /* 0x001fc40007810000 */
        /* <DEDUP_REMOVED lines=41> */
[----:B------:R-:W-:-:S05]  /*bdc0*/  FMNMX.FTZ R8, R71, R8, !PT ;  /* 0x0000000847087209 */ /* 0x000fca0007810000 */
[----:B------:R-:W0:Y:S02]  /*bdd0*/  SHFL.BFLY PT, R13, R8, 0x2, 0x1f ;  /* 0x0c401f00080d7f89 */ /* 0x000e2400000e0000 */
[----:B0-----:R-:W-:-:S05]  /*bde0*/  FMNMX.FTZ R13, R8, R13, !PT ;  /* 0x0000000d080d7209 */ /* 0x001fca0007810000 */
[----:B------:R-:W0:Y:S01]  /*bdf0*/  SHFL.BFLY PT, R8, R13, 0x1, 0x1f ;  /* 0x0c201f000d087f89 */ /* 0x000e2200000e0000 */
[C---:B------:R-:W-:Y:S01]  /*be00*/  FMUL.FTZ R10, R0.reuse, UR37 ;  /* 0x00000025000a7c20 */ /* 0x040fe20008410000 */
[----:B------:R-:W-:-:S04]  /*be10*/  FSETP.NEU.FTZ.AND P4, PT, R0, -INF , PT ;  /* 0xff8000000000780b */ /* 0x000fc80003f9d000 */
[----:B------:R-:W-:-:S05]  /*be20*/  FSEL R10, R10, RZ, P4 ;  /* 0x000000ff0a0a7208 */ /* 0x000fca0002000000 */
[--C-:B------:R-:W-:Y:S01]  /*be30*/  FFMA.FTZ R200, R24, UR37, -R10.reuse ;  /* 0x0000002518c87c23 */ /* 0x100fe2000801080a */
[----:B------:R-:W-:Y:S01]  /*be40*/  FFMA.FTZ R25, R25, UR37, -R10 ;  /* 0x0000002519197c23 */ /* 0x000fe2000801080a */
[----:B0-----:R-:W-:-:S04]  /*be50*/  FMNMX.FTZ R8, R13, R8, !PT ;  /* 0x000000080d087209 */ /* 0x001fc80007810000 */
[C---:B------:R-:W-:Y:S01]  /*be60*/  FSETP.NEU.FTZ.AND P1, PT, R8.reuse, -INF , PT ;  /* 0xff8000000800780b */ /* 0x040fe20003f3d000 */
[----:B------:R-:W-:Y:S01]  /*be70*/  FMUL.FTZ R171, R8, UR37 ;  /* 0x0000002508ab7c20 */ /* 0x000fe20008410000 */
[----:B------:R-:W-:-:S04]  /*be80*/  FFMA.FTZ R202, R28, UR37, -R10 ;  /* 0x000000251cca7c23 */ /* 0x000fc8000801080a */
[----:B------:R-:W-:Y:S01]  /*be90*/  FSEL R171, R171, RZ, P1 ;  /* 0x000000ffabab7208 */ /* 0x000fe20000800000 */
[----:B------:R-:W-:Y:S01]  /*bea0*/  MUFU.EX2 R200, R200 ;  /* 0x000000c800c87308 */ /* 0x000fe20000000800 */
[----:B------:R-:W-:Y:S02]  /*beb0*/  VIADD R13, R9, 0x32440 ;  /* 0x00032440090d7836 */ /* 0x000fe40000000000 */
[--C-:B------:R-:W-:Y:S01]  /*bec0*/  FFMA.FTZ R6, R29, UR37, -R10.reuse ;  /* 0x000000251d067c23 */ /* 0x100fe2000801080a */
[----:B------:R-:W-:Y:S02]  /*bed0*/  IMAD.U32 R14, RZ, RZ, UR41 ;  /* 0x00000029ff0e7e24 */ /* 0x000fe4000f8e00ff */
[--C-:B------:R-:W-:Y:S01]  /*bee0*/  FFMA.FTZ R201, R26, UR37, -R171.reuse ;  /* 0x000000251ac97c23 */ /* 0x100fe200080108ab */
[--C-:B------:R-:W-:Y:S01]  /*bef0*/  FFMA.FTZ R26, R27, UR37, -R171.reuse ;  /* 0x000000251b1a7c23 */ /* 0x100fe200080108ab */
[----:B------:R-:W0:Y:S01]  /*bf00*/  MUFU.EX2 R3, R25 ;  /* 0x0000001900037308 */ /* 0x000e220000000800 */
[----:B------:R-:W-:Y:S01]  /*bf10*/  FFMA.FTZ R203, R30, UR37, -R171 ;  /* 0x000000251ecb7c23 */ /* 0x000fe200080108ab */
[----:B------:R-:W-:Y:S01]  /*bf20*/  FFMA.FTZ R152, R32, UR37, -R10 ;  /* 0x0000002520987c23 */ /* 0x000fe2000801080a */
[----:B------:R-:W-:Y:S01]  /*bf30*/  PRMT R13, R14, 0x654, R13 ;  /* 0x000006540e0d7816 */ /* 0x000fe2000000000d */
[----:B------:R-:W-:-:S04]  /*bf40*/  ULOP3.LUT UR38, UR38, 0x3000000, URZ, 0xfc, !UPT ;  /* 0x0300000026267892 */ /* 0x000fc8000f8efc3f */
[----:B------:R-:W1:Y:S01]  /*bf50*/  MUFU.EX2 R202, R202 ;  /* 0x000000ca00ca7308 */ /* 0x000e620000000800 */
[----:B------:R-:W-:Y:S01]  /*bf60*/  FFMA.FTZ R27, R31, UR37, -R171 ;  /* 0x000000251f1b7c23 */ /* 0x000fe200080108ab */
[----:B------:R-:W-:Y:S01]  /*bf70*/  IMAD.MOV.U32 R14, RZ, RZ, 0xc00 ;  /* 0x00000c00ff0e7424 */ /* 0x000fe200078e00ff */
[----:B------:R2:W-:Y:S01]  /*bf80*/  SYNCS.ARRIVE.TRANS64.RED.A1T0 RZ, [R13+URZ], RZ ;  /* 0x000000ff0dff79a7 */ /* 0x0005e2000810043f */
[----:B------:R-:W-:Y:S01]  /*bf90*/  FFMA.FTZ R33, R33, UR37, -R10 ;  /* 0x0000002521217c23 */ /* 0x000fe2000801080a */
[----:B------:R3:W-:Y:S06]  /*bfa0*/  BAR.SYNC.DEFER_BLOCKING R12, 0x100 ;  /* 0x0004000c0000751d */ /* 0x0007ec0000010000 */
[----:B------:R-:W-:Y:S01]  /*bfb0*/  MUFU.EX2 R201, R201 ;  /* 0x000000c900c97308 */ /* 0x000fe20000000800 */
[----:B--2---:R-:W-:-:S02]  /*bfc0*/  IMAD.MOV.U32 R13, RZ, RZ, 0x40000040 ;  /* 0x40000040ff0d7424 */ /* 0x004fc400078e00ff */
[----:B------:R-:W-:-:S05]  /*bfd0*/  FFMA.FTZ R153, R34, UR37, -R171 ;  /* 0x0000002522997c23 */ /* 0x000fca00080108ab */
[----:B------:R-:W2:Y:S01]  /*bfe0*/  MUFU.EX2 R26, R26 ;  /* 0x0000001a001a7308 */ /* 0x000ea20000000800 */
[----:B---3--:R-:W-:Y:S02]  /*bff0*/  IMAD R12, R19, R14, UR38 ;  /* 0x00000026130c7e24 */ /* 0x008fe4000f8e020e */
[----:B------:R-:W-:-:S05]  /*c000*/  FFMA.FTZ R154, R36, UR37, -R10 ;  /* 0x00000025249a7c23 */ /* 0x000fca000801080a */
[----:B------:R-:W3:Y:S01]  /*c010*/  MUFU.EX2 R6, R6 ;  /* 0x0000000600067308 */ /* 0x000ee20000000800 */
[----:B------:R-:W-:Y:S01]  /*c020*/  R2UR UR7, R13 ;  /* 0x000000000d0772ca */ /* 0x000fe200000e0000 */
[----:B------:R-:W-:-:S06]  /*c030*/  FFMA.FTZ R30, R35, UR37, -R171 ;  /* 0x00000025231e7c23 */ /* 0x000fcc00080108ab */
[----:B------:R-:W4:Y:S01]  /*c040*/  MUFU.EX2 R203, R203 ;  /* 0x000000cb00cb7308 */ /* 0x000f220000000800 */
[----:B0-----:R-:W-:Y:S01]  /*c050*/  FADD.FTZ R13, R200, R3 ;  /* 0x00000003c80d7221 */ /* 0x001fe20000010000 */
[----:B------:R-:W-:-:S06]  /*c060*/  FFMA.FTZ R24, R37, UR37, -R10 ;  /* 0x0000002525187c23 */ /* 0x000fcc000801080a */
[----:B------:R-:W0:Y:S01]  /*c070*/  MUFU.EX2 R152, R152 ;  /* 0x0000009800987308 */ /* 0x000e220000000800 */
[----:B------:R-:W-:Y:S01]  /*c080*/  IADD3 R14, R12, 0x80, RZ ;  /* 0x000000800c0e7810 */ /* 0x000fe20007ffe0ff */
[----:B------:R-:W-:-:S06]  /*c090*/  FFMA.FTZ R155, R38, UR37, -R171 ;  /* 0x00000025269b7c23 */ /* 0x000fcc00080108ab */
[----:B------:R-:W5:Y:S01]  /*c0a0*/  MUFU.EX2 R27, R27 ;  /* 0x0000001b001b7308 */ /* 0x000f620000000800 */
[----:B-1----:R-:W-:Y:S01]  /*c0b0*/  FADD.FTZ R13, R202, R13 ;  /* 0x0000000dca0d7221 */ /* 0x002fe20000010000 */
[----:B------:R-:W-:-:S06]  /*c0c0*/  FFMA.FTZ R156, R40, UR37, -R10 ;  /* 0x00000025289c7c23 */ /* 0x000fcc000801080a */
[----:B------:R-:W1:Y:S01]  /*c0d0*/  MUFU.EX2 R11, R33 ;  /* 0x00000021000b7308 */ /* 0x000e620000000800 */
[----:B------:R-:W-:Y:S01]  /*c0e0*/  R2UR UR10, R14 ;  /* 0x000000000e0a72ca */ /* 0x000fe200000e0000 */
[----:B------:R-:W-:Y:S02]  /*c0f0*/  VIADD R14, R12, 0x100 ;  /* 0x000001000c0e7836 */ /* 0x000fe40000000000 */
[----:B--2---:R-:W-:-:S04]  /*c100*/  FADD.FTZ R40, R201, R26 ;  /* 0x0000001ac9287221 */ /* 0x004fc80000010000 */
[----:B------:R-:W2:Y:S01]  /*c110*/  MUFU.EX2 R153, R153 ;  /* 0x0000009900997308 */ /* 0x000ea20000000800 */
[----:B------:R-:W-:Y:S01]  /*c120*/  FFMA.FTZ R31, R39, UR37, -R171 ;  /* 0x00000025271f7c23 */ /* 0x000fe200080108ab */
[----:B---3--:R-:W-:-:S06]  /*c130*/  FADD.FTZ R13, R6, R13 ;  /* 0x0000000d060d7221 */ /* 0x008fcc0000010000 */
[----:B------:R-:W3:Y:S01]  /*c140*/  MUFU.EX2 R154, R154 ;  /* 0x0000009a009a7308 */ /* 0x000ee20000000800 */
[----:B------:R-:W-:Y:S01]  /*c150*/  FFMA.FTZ R25, R41, UR37, -R10 ;  /* 0x0000002529197c23 */ /* 0x000fe2000801080a */
[----:B------:R-:W-:Y:S02]  /*c160*/  IMAD.MOV.U32 R15, RZ, RZ, 0x40000040 ;  /* 0x40000040ff0f7424 */ /* 0x000fe400078e00ff */
[----:B----4-:R-:W-:-:S04]  /*c170*/  FADD.FTZ R40, R203, R40 ;  /* 0x00000028cb287221 */ /* 0x010fc80000010000 */
[----:B------:R-:W4:Y:S01]  /*c180*/  MUFU.EX2 R30, R30 ;  /* 0x0000001e001e7308 */ /* 0x000f220000000800 */
[----:B------:R-:W-:Y:S01]  /*c190*/  R2UR UR14, R14 ;  /* 0x000000000e0e72ca */ /* 0x000fe200000e0000 */
[----:B------:R-:W-:Y:S01]  /*c1a0*/  FFMA.FTZ R157, R42, UR37, -R171 ;  /* 0x000000252a9d7c23 */ /* 0x000fe200080108ab */
[----:B0-----:R-:W-:-:S05]  /*c1b0*/  FADD.FTZ R14, R152, R13 ;  /* 0x0000000d980e7221 */ /* 0x001fca0000010000 */
[----:B------:R-:W0:Y:S01]  /*c1c0*/  MUFU.EX2 R24, R24 ;  /* 0x0000001800187308 */ /* 0x000e220000000800 */
[----:B------:R-:W-:Y:S01]  /*c1d0*/  FFMA.FTZ R158, R44, UR37, -R10 ;  /* 0x000000252c9e7c23 */ /* 0x000fe2000801080a */
[----:B------:R-:W-:Y:S01]  /*c1e0*/  R2UR UR11, R15 ;  /* 0x000000000f0b72ca */ /* 0x000fe200000e0000 */
[----:B-----5:R-:W-:-:S05]  /*c1f0*/  FADD.FTZ R40, R27, R40 ;  /* 0x000000281b287221 */ /* 0x020fca0000010000 */
[----:B------:R-:W5:Y:S01]  /*c200*/  MUFU.EX2 R155, R155 ;  /* 0x0000009b009b7308 */ /* 0x000f620000000800 */
[----:B------:R-:W-:Y:S01]  /*c210*/  R2UR UR15, R15 ;  /* 0x000000000f0f72ca */ /* 0x000fe200000e0000 */
[----:B------:R-:W-:Y:S01]  /*c220*/  FFMA.FTZ R34, R43, UR37, -R171 ;  /* 0x000000252b227c23 */ /* 0x000fe200080108ab */
[----:B-1----:R-:W-:-:S05]  /*c230*/  FADD.FTZ R15, R11, R14 ;  /* 0x0000000e0b0f7221 */ /* 0x002fca0000010000 */
[----:B------:R-:W1:Y:S01]  /*c240*/  MUFU.EX2 R156, R156 ;  /* 0x0000009c009c7308 */ /* 0x000e620000000800 */
[----:B------:R-:W-:Y:S01]  /*c250*/  FFMA.FTZ R28, R45, UR37, -R10 ;  /* 0x000000252d1c7c23 */ /* 0x000fe2000801080a */
[----:B------:R-:W-:Y:S02]  /*c260*/  VIADD R20, R12, 0x180 ;  /* 0x000001800c147836 */ /* 0x000fe40000000000 */
[----:B--2---:R-:W-:-:S04]  /*c270*/  FADD.FTZ R13, R153, R40 ;  /* 0x00000028990d7221 */ /* 0x004fc80000010000 */
[----:B------:R-:W2:Y:S01]  /*c280*/  MUFU.EX2 R31, R31 ;  /* 0x0000001f001f7308 */ /* 0x000ea20000000800 */
[----:B------:R-:W-:Y:S01]  /*c290*/  FFMA.FTZ R159, R46, UR37, -R171 ;  /* 0x000000252e9f7c23 */ /* 0x000fe200080108ab */
[----:B---3--:R-:W-:-:S06]  /*c2a0*/  FADD.FTZ R15, R154, R15 ;  /* 0x0000000f9a0f7221 */ /* 0x008fcc0000010000 */
[----:B------:R-:W3:Y:S01]  /*c2b0*/  MUFU.EX2 R25, R25 ;  /* 0x0000001900197308 */ /* 0x000ee20000000800 */
[----:B------:R-:W-:Y:S01]  /*c2c0*/  FFMA.FTZ R160, R48, UR37, -R10 ;  /* 0x0000002530a07c23 */ /* 0x000fe2000801080a */
[----:B------:R-:W-:Y:S01]  /*c2d0*/  R2UR UR18, R20 ;  /* 0x00000000141272ca */ /* 0x000fe200000e0000 */
[----:B------:R-:W-:-:S05]  /*c2e0*/  VIADD R14, R12, 0x200 ;  /* 0x000002000c0e7836 */ /* 0x000fca0000000000 */
[----:B------:R-:W3:Y:S01]  /*c2f0*/  MUFU.EX2 R157, R157 ;  /* 0x0000009d009d7308 */ /* 0x000ee20000000800 */
[----:B----4-:R-:W-:Y:S01]  /*c300*/  FADD.FTZ R20, R30, R13 ;  /* 0x0000000d1e147221 */ /* 0x010fe20000010000 */
[----:B------:R-:W-:Y:S01]  /*c310*/  FFMA.FTZ R35, R47, UR37, -R171 ;  /* 0x000000252f237c23 */ /* 0x000fe200080108ab */
[----:B0-----:R-:W-:-:S05]  /*c320*/  FADD.FTZ R13, R24, R15 ;  /* 0x0000000f180d7221 */ /* 0x001fca0000010000 */
[----:B------:R-:W0:Y:S01]  /*c330*/  MUFU.EX2 R158, R158 ;  /* 0x0000009e009e7308 */ /* 0x000e220000000800 */
[----:B------:R-:W-:Y:S01]  /*c340*/  FFMA.FTZ R29, R49, UR37, -R10 ;  /* 0x00000025311d7c23 */ /* 0x000fe2000801080a */
[----:B------:R-:W-:Y:S02]  /*c350*/  IMAD.MOV.U32 R15, RZ, RZ, 0x40000040 ;  /* 0x40000040ff0f7424 */ /* 0x000fe400078e00ff */
[----:B-----5:R-:W-:-:S04]  /*c360*/  FADD.FTZ R20, R155, R20 ;  /* 0x000000149b147221 */ /* 0x020fc80000010000 */
[----:B------:R-:W4:Y:S01]  /*c370*/  MUFU.EX2 R34, R34 ;  /* 0x0000002200227308 */ /* 0x000f220000000800 */
[----:B------:R-:W-:Y:S01]  /*c380*/  R2UR UR22, R14 ;  /* 0x000000000e1672ca */ /* 0x000fe200000e0000 */
[----:B------:R-:W-:Y:S01]  /*c390*/  FFMA.FTZ R161, R50, UR37, -R171 ;  /* 0x0000002532a17c23 */ /* 0x000fe200080108ab */
[----:B-1----:R-:W-:-:S05]  /*c3a0*/  FADD.FTZ R14, R156, R13 ;  /* 0x0000000d9c0e7221 */ /* 0x002fca0000010000 */
[----:B------:R-:W1:Y:S01]  /*c3b0*/  MUFU.EX2 R28, R28 ;  /* 0x0000001c001c7308 */ /* 0x000e620000000800 */
[----:B------:R-:W-:Y:S01]  /*c3c0*/  FFMA.FTZ R162, R52, UR37, -R10 ;  /* 0x0000002534a27c23 */ /* 0x000fe2000801080a */
[----:B------:R-:W-:Y:S01]  /*c3d0*/  IMAD.MOV.U32 R13, RZ, RZ, 0x40000040 ;  /* 0x40000040ff0d7424 */ /* 0x000fe200078e00ff */
[----:B------:R-:W-:-:S05]  /*c3e0*/  R2UR UR23, R15 ;  /* 0x000000000f1772ca */ /* 0x000fca00000e0000 */
[----:B------:R-:W5:Y:S01]  /*c3f0*/  MUFU.EX2 R159, R159 ;  /* 0x0000009f009f7308 */ /* 0x000f620000000800 */
[----:B--2---:R-:W-:Y:S01]  /*c400*/  FADD.FTZ R20, R31, R20 ;  /* 0x000000141f147221 */ /* 0x004fe20000010000 */
[----:B------:R-:W-:Y:S01]  /*c410*/  FFMA.FTZ R38, R51, UR37, -R171 ;  /* 0x0000002533267c23 */ /* 0x000fe200080108ab */
[----:B---3--:R-:W-:-:S05]  /*c420*/  FADD.FTZ R15, R25, R14 ;  /* 0x0000000e190f7221 */ /* 0x008fca0000010000 */
[----:B------:R-:W2:Y:S01]  /*c430*/  MUFU.EX2 R160, R160 ;  /* 0x000000a000a07308 */ /* 0x000ea20000000800 */
[----:B------:R-:W-:Y:S01]  /*c440*/  FFMA.FTZ R32, R53, UR37, -R10 ;  /* 0x0000002535207c23 */ /* 0x000fe2000801080a */
[----:B------:R-:W-:Y:S01]  /*c450*/  R2UR UR27, R13 ;  /* 0x000000000d1b72ca */ /* 0x000fe200000e0000 */
[----:B------:R-:W-:-:S05]  /*c460*/  FADD.FTZ R13, R157, R20 ;  /* 0x000000149d0d7221 */ /* 0x000fca0000010000 */
[----:B------:R-:W3:Y:S01]  /*c470*/  MUFU.EX2 R35, R35 ;  /* 0x0000002300237308 */ /* 0x000ee20000000800 */
[----:B------:R-:W-:Y:S01]  /*c480*/  FFMA.FTZ R163, R54, UR37, -R171 ;  /* 0x0000002536a37c23 */ /* 0x000fe200080108ab */
[----:B0-----:R-:W-:-:S06]  /*c490*/  FADD.FTZ R15, R158, R15 ;  /* 0x0000000f9e0f7221 */ /* 0x001fcc0000010000 */
[----:B------:R-:W0:Y:S01]  /*c4a0*/  MUFU.EX2 R29, R29 ;  /* 0x0000001d001d7308 */ /* 0x000e220000000800 */
[----:B------:R-:W-:Y:S01]  /*c4b0*/  FFMA.FTZ R164, R56, UR37, -R10 ;  /* 0x0000002538a47c23 */ /* 0x000fe2000801080a */
[C---:B------:R-:W-:Y:S01]  /*c4c0*/  R2UR UR6, R12.reuse ;  /* 0x000000000c0672ca */ /* 0x040fe200000e0000 */
[----:B------:R-:W-:Y:S01]  /*c4d0*/  VIADD R12, R12, 0x280 ;  /* 0x000002800c0c7836 */ /* 0x000fe20000000000 */
[----:B------:R-:W-:-:S04]  /*c4e0*/  F2FP.F16.F32.PACK_AB R202, R6, R202 ;  /* 0x000000ca06ca723e */ /* 0x000fc800000000ff */
[----:B------:R-:W0:Y:S01]  /*c4f0*/  MUFU.EX2 R161, R161 ;  /* 0x000000a100a17308 */ /* 0x000e220000000800 */
[----:B----4-:R-:W-:Y:S01]  /*c500*/  FADD.FTZ R6, R34, R13 ;  /* 0x0000000d22067221 */ /* 0x010fe20000010000 */
[----:B------:R-:W-:Y:S01]  /*c510*/  FFMA.FTZ R39, R55, UR37, -R171 ;  /* 0x0000002537277c23 */ /* 0x000fe200080108ab */
[----:B-1----:R-:W-:-:S05]  /*c520*/  FADD.FTZ R15, R28, R15 ;  /* 0x0000000f1c0f7221 */ /* 0x002fca0000010000 */
[----:B------:R-:W1:Y:S01]  /*c530*/  MUFU.EX2 R162, R162 ;  /* 0x000000a200a27308 */ /* 0x000e620000000800 */
[----:B------:R-:W-:Y:S01]  /*c540*/  FFMA.FTZ R33, R57, UR37, -R10 ;  /* 0x0000002539217c23 */ /* 0x000fe2000801080a */
[----:B------:R-:W-:Y:S01]  /*c550*/  R2UR UR26, R12 ;  /* 0x000000000c1a72ca */ /* 0x000fe200000e0000 */
[----:B-----5:R-:W-:-:S05]  /*c560*/  FADD.FTZ R6, R159, R6 ;  /* 0x000000069f067221 */ /* 0x020fca0000010000 */
[----:B------:R-:W4:Y:S01]  /*c570*/  MUFU.EX2 R38, R38 ;  /* 0x0000002600267308 */ /* 0x000f220000000800 */
[----:B------:R-:W-:Y:S01]  /*c580*/  FFMA.FTZ R165, R58, UR37, -R171 ;  /* 0x000000253aa57c23 */ /* 0x000fe200080108ab */
[----:B--2---:R-:W-:-:S06]  /*c590*/  FADD.FTZ R12, R160, R15 ;  /* 0x0000000fa00c7221 */ /* 0x004fcc0000010000 */
[----:B------:R-:W2:Y:S01]  /*c5a0*/  MUFU.EX2 R32, R32 ;  /* 0x0000002000207308 */ /* 0x000ea20000000800 */
[----:B------:R-:W-:Y:S01]  /*c5b0*/  FFMA.FTZ R166, R60, UR37, -R10 ;  /* 0x000000253ca67c23 */ /* 0x000fe2000801080a */
[----:B------:R-:W-:Y:S01]  /*c5c0*/  F2FP.F16.F32.PACK_AB R152, R11, R152 ;  /* 0x000000980b98723e */ /* 0x000fe200000000ff */
[----:B---3--:R-:W-:-:S05]  /*c5d0*/  FADD.FTZ R6, R35, R6 ;  /* 0x0000000623067221 */ /* 0x008fca0000010000 */
[----:B------:R-:W3:Y:S01]  /*c5e0*/  MUFU.EX2 R163, R163 ;  /* 0x000000a300a37308 */ /* 0x000ee20000000800 */
[----:B------:R-:W-:Y:S01]  /*c5f0*/  FFMA.FTZ R59, R59, UR37, -R171 ;  /* 0x000000253b3b7c23 */ /* 0x000fe200080108ab */
[----:B0-----:R-:W-:-:S06]  /*c600*/  FADD.FTZ R11, R29, R12 ;  /* 0x0000000c1d0b7221 */ /* 0x001fcc0000010000 */
[----:B------:R-:W0:Y:S01]  /*c610*/  MUFU.EX2 R164, R164 ;  /* 0x000000a400a47308 */ /* 0x000e220000000800 */
[----:B------:R-:W-:Y:S01]  /*c620*/  FFMA.FTZ R36, R61, UR37, -R10 ;  /* 0x000000253d247c23 */ /* 0x000fe2000801080a */
[----:B------:R-:W-:Y:S01]  /*c630*/  F2FP.F16.F32.PACK_AB R200, R3, R200 ;  /* 0x000000c803c8723e */ /* 0x000fe200000000ff */
[----:B------:R-:W-:-:S05]  /*c640*/  FADD.FTZ R3, R161, R6 ;  /* 0x00000006a1037221 */ /* 0x000fca0000010000 */
[----:B------:R-:W5:Y:S01]  /*c650*/  MUFU.EX2 R39, R39 ;  /* 0x0000002700277308 */ /* 0x000f620000000800 */
[----:B------:R-:W-:Y:S01]  /*c660*/  FFMA.FTZ R62, R62, UR37, -R171 ;  /* 0x000000253e3e7c23 */ /* 0x000fe200080108ab */
[----:B-1----:R-:W-:-:S06]  /*c670*/  FADD.FTZ R11, R162, R11 ;  /* 0x0000000ba20b7221 */ /* 0x002fcc0000010000 */
[----:B------:R-:W1:Y:S01]  /*c680*/  MUFU.EX2 R33, R33 ;  /* 0x0000002100217308 */ /* 0x000e620000000800 */
[----:B------:R-:W-:Y:S01]  /*c690*/  FFMA.FTZ R168, R64, UR37, -R10 ;  /* 0x0000002540a87c23 */ /* 0x000fe2000801080a */
[----:B----4-:R-:W-:-:S06]  /*c6a0*/  FADD.FTZ R6, R38, R3 ;  /* 0x0000000326067221 */ /* 0x010fcc0000010000 */
[----:B------:R-:W4:Y:S01]  /*c6b0*/  MUFU.EX2 R165, R165 ;  /* 0x000000a500a57308 */ /* 0x000f220000000800 */
[----:B------:R-:W-:Y:S01]  /*c6c0*/  FFMA.FTZ R63, R63, UR37, -R171 ;  /* 0x000000253f3f7c23 */ /* 0x000fe200080108ab */
[----:B--2---:R-:W-:-:S06]  /*c6d0*/  FADD.FTZ R11, R32, R11 ;  /* 0x0000000b200b7221 */ /* 0x004fcc0000010000 */
[----:B------:R-:W2:Y:S01]  /*c6e0*/  MUFU.EX2 R166, R166 ;  /* 0x000000a600a67308 */ /* 0x000ea20000000800 */
[----:B------:R-:W-:Y:S01]  /*c6f0*/  FFMA.FTZ R37, R65, UR37, -R10 ;  /* 0x0000002541257c23 */ /* 0x000fe2000801080a */
[----:B---3--:R-:W-:-:S06]  /*c700*/  FADD.FTZ R6, R163, R6 ;  /* 0x00000006a3067221 */ /* 0x008fcc0000010000 */
[----:B------:R-:W3:Y:S01]  /*c710*/  MUFU.EX2 R59, R59 ;  /* 0x0000003b003b7308 */ /* 0x000ee20000000800 */
[----:B------:R-:W-:Y:S01]  /*c720*/  FFMA.FTZ R66, R66, UR37, -R171 ;  /* 0x0000002542427c23 */ /* 0x000fe200080108ab */
[----:B0-----:R-:W-:-:S06]  /*c730*/  FADD.FTZ R12, R164, R11 ;  /* 0x0000000ba40c7221 */ /* 0x001fcc0000010000 */
[----:B------:R-:W0:Y:S01]  /*c740*/  MUFU.EX2 R36, R36 ;  /* 0x0000002400247308 */ /* 0x000e220000000800 */
[----:B------:R-:W-:Y:S01]  /*c750*/  FFMA.FTZ R170, R68, UR37, -R10 ;  /* 0x0000002544aa7c23 */ /* 0x000fe2000801080a */
[----:B-----5:R-:W-:-:S06]  /*c760*/  FADD.FTZ R6, R39, R6 ;  /* 0x0000000627067221 */ /* 0x020fcc0000010000 */
[----:B------:R-:W5:Y:S01]  /*c770*/  MUFU.EX2 R62, R62 ;  /* 0x0000003e003e7308 */ /* 0x000f620000000800 */
[----:B------:R-:W-:Y:S01]  /*c780*/  FFMA.FTZ R67, R67, UR37, -R171 ;  /* 0x0000002543437c23 */ /* 0x000fe200080108ab */
[----:B-1----:R-:W-:-:S06]  /*c790*/  FADD.FTZ R3, R33, R12 ;  /* 0x0000000c21037221 */ /* 0x002fcc0000010000 */
[----:B------:R-:W1:Y:S01]  /*c7a0*/  MUFU.EX2 R168, R168 ;  /* 0x000000a800a87308 */ /* 0x000e620000000800 */
[----:B------:R-:W-:Y:S01]  /*c7b0*/  FFMA.FTZ R69, R69, UR37, -R10 ;  /* 0x0000002545457c23 */ /* 0x000fe2000801080a */
[----:B----4-:R-:W-:-:S06]  /*c7c0*/  FADD.FTZ R6, R165, R6 ;  /* 0x00000006a5067221 */ /* 0x010fcc0000010000 */
[----:B------:R-:W4:Y:S01]  /*c7d0*/  MUFU.EX2 R63, R63 ;  /* 0x0000003f003f7308 */ /* 0x000f220000000800 */
[----:B--2---:R-:W-:-:S07]  /*c7e0*/  FADD.FTZ R11, R166, R3 ;  /* 0x00000003a60b7221 */ /* 0x004fce0000010000 */
[----:B------:R-:W2:Y:S01]  /*c7f0*/  MUFU.EX2 R37, R37 ;  /* 0x0000002500257308 */ /* 0x000ea20000000800 */
[----:B---3--:R-:W-:Y:S01]  /*c800*/  FADD.FTZ R3, R59, R6 ;  /* 0x000000063b037221 */ /* 0x008fe20000010000 */
[----:B0-----:R-:W-:-:S06]  /*c810*/  FADD.FTZ R11, R36, R11 ;  /* 0x0000000b240b7221 */ /* 0x001fcc0000010000 */
[----:B------:R-:W0:Y:S08]  /*c820*/  MUFU.EX2 R66, R66 ;  /* 0x0000004200427308 */ /* 0x000e300000000800 */
[----:B------:R-:W3:Y:S01]  /*c830*/  MUFU.EX2 R170, R170 ;  /* 0x000000aa00aa7308 */ /* 0x000ee20000000800 */
[----:B-----5:R-:W-:Y:S01]  /*c840*/  FADD.FTZ R6, R62, R3 ;  /* 0x000000033e067221 */ /* 0x020fe20000010000 */
[----:B-1----:R-:W-:-:S06]  /*c850*/  FADD.FTZ R12, R168, R11 ;  /* 0x0000000ba80c7221 */ /* 0x002fcc0000010000 */
[----:B------:R-:W1:Y:S08]  /*c860*/  MUFU.EX2 R67, R67 ;  /* 0x0000004300437308 */ /* 0x000e700000000800 */
[----:B------:R-:W5:Y:S01]  /*c870*/  MUFU.EX2 R69, R69 ;  /* 0x0000004500457308 */ /* 0x000f620000000800 */
[----:B----4-:R-:W-:Y:S01]  /*c880*/  FADD.FTZ R3, R63, R6 ;  /* 0x000000063f037221 */ /* 0x010fe20000010000 */
[----:B--2---:R-:W-:Y:S01]  /*c890*/  FADD.FTZ R11, R37, R12 ;  /* 0x0000000c250b7221 */ /* 0x004fe20000010000 */
[----:B------:R-:W-:-:S02]  /*c8a0*/  F2FP.F16.F32.PACK_AB R201, R26, R201 ;  /* 0x000000c91ac9723e */ /* 0x000fc400000000ff */
[----:B0-----:R-:W-:Y:S01]  /*c8b0*/  FADD.FTZ R6, R66, R3 ;  /* 0x0000000342067221 */ /* 0x001fe20000010000 */
[----:B---3--:R-:W-:Y:S01]  /*c8c0*/  FADD.FTZ R12, R170, R11 ;  /* 0x0000000baa0c7221 */ /* 0x008fe20000010000 */
[----:B------:R-:W-:Y:S01]  /*c8d0*/  F2FP.F16.F32.PACK_AB R203, R27, R203 ;  /* 0x000000cb1bcb723e */ /* 0x000fe200000000ff */
[--C-:B------:R-:W-:Y:S01]  /*c8e0*/  FFMA.FTZ R10, R70, UR37, -R171.reuse ;  /* 0x00000025460a7c23 */ /* 0x100fe200080108ab */
[----:B-1----:R-:W-:Y:S01]  /*c8f0*/  FADD.FTZ R3, R67, R6 ;  /* 0x0000000643037221 */ /* 0x002fe20000010000 */
[----:B------:R-:W-:Y:S01]  /*c900*/  FFMA.FTZ R171, R71, UR37, -R171 ;  /* 0x0000002547ab7c23 */ /* 0x000fe200080108ab */
[----:B------:R-:W-:Y:S02]  /*c910*/  F2FP.F16.F32.PACK_AB R153, R30, R153 ;  /* 0x000000991e99723e */ /* 0x000fe400000000ff */
[----:B------:R-:W-:Y:S02]  /*c920*/  F2FP.F16.F32.PACK_AB R154, R24, R154 ;  /* 0x0000009a189a723e */ /* 0x000fe400000000ff */
[----:B------:R-:W-:-:S02]  /*c930*/  F2FP.F16.F32.PACK_AB R155, R31, R155 ;  /* 0x0000009b1f9b723e */ /* 0x000fc400000000ff */
[----:B------:R-:W-:Y:S01]  /*c940*/  F2FP.F16.F32.PACK_AB R156, R25, R156 ;  /* 0x0000009c199c723e */ /* 0x000fe200000000ff */
[----:B-----5:R-:W-:Y:S01]  /*c950*/  FADD.FTZ R6, R69, R12 ;  /* 0x0000000c45067221 */ /* 0x020fe20000010000 */
        /* <DEDUP_REMOVED lines=14> */
[----:B------:R-:W-:-:S06]  /*ca40*/  WARPGROUP.ARRIVE ;  /* 0x00000000000079c5 */ /* 0x000fcc0000000000 */
[----:B------:R-:W-:Y:S03]  /*ca50*/  HGMMA.64x256x16.F32 R24, R200, gdesc[UR4].tnspB, RZ, !UPT, gsb0 ;  /* 0x43e00004c8187df0 */ /* 0x000fe6000c0008ff */
[----:B------:R-:W-:Y:S02]  /*ca60*/  WARPGROUP.DEPBAR.LE gsb0, 0x0 ;  /* 0x00008000000079c5 */ /* 0x000fe40000010000 */
[----:B------:R-:W-:-:S15]  /*ca70*/  WARPGROUP.ARRIVE ;  /* 0x00000000000079c5 */ /* 0x000fde0000000000 */
[----:B------:R-:W-:-:S08]  /*ca80*/  NOP ;  /* 0x0000000000007918 */ /* 0x000fd00000000000 */
[----:B------:R-:W-:Y:S01]  /*ca90*/  HGMMA.64x256x16.F32 R24, R152, gdesc[UR8].tnspB, R24, gsb0 ;  /* 0x43e0000898187df0 */ /* 0x000fe20008000818 */
[----:B------:R-:W-:-:S05]  /*caa0*/  IMAD.MOV.U32 R21, RZ, RZ, 0x40000040 ;  /* 0x40000040ff157424 */ /* 0x000fca00078e00ff */
[----:B------:R-:W-:Y:S01]  /*cab0*/  R2UR UR19, R21 ;  /* 0x00000000151372ca */ /* 0x000fe200000e0000 */
[----:B------:R-:W-:Y:S02]  /*cac0*/  WARPGROUP.DEPBAR.LE gsb0, 0x0 ;  /* 0x00008000000079c5 */ /* 0x000fe40000010000 */
[----:B------:R-:W-:-:S15]  /*cad0*/  WARPGROUP.ARRIVE ;  /* 0x00000000000079c5 */ /* 0x000fde0000000000 */
[----:B------:R-:W-:-:S04]  /*cae0*/  NOP ;  /* 0x0000000000007918 */ /* 0x000fc80000000000 */
[----:B------:R-:W-:Y:S03]  /*caf0*/  HGMMA.64x256x16.F32 R24, R156, gdesc[UR12].tnspB, R24, gsb0 ;  /* 0x43e0000c9c187df0 */ /* 0x000fe60008000818 */
[----:B------:R-:W-:Y:S02]  /*cb00*/  WARPGROUP.DEPBAR.LE gsb0, 0x0 ;  /* 0x00008000000079c5 */ /* 0x000fe40000010000 */
[----:B------:R-:W-:-:S15]  /*cb10*/  WARPGROUP.ARRIVE ;  /* 0x00000000000079c5 */ /* 0x000fde0000000000 */
[----:B------:R-:W-:-:S08]  /*cb20*/  NOP ;  /* 0x0000000000007918 */ /* 0x000fd00000000000 */
[----:B------:R-:W-:Y:S01]  /*cb30*/  HGMMA.64x256x16.F32 R24, R160, gdesc[UR16].tnspB, R24, gsb0 ;  /* 0x43e00010a0187df0 */ /* 0x000fe20008000818 */
[----:B------:R-:W0:Y:S08]  /*cb40*/  MUFU.EX2 R10, R10 ;  /* 0x0000000a000a7308 */ /* 0x000e300000000800 */
[----:B------:R-:W1:Y:S01]  /*cb50*/  MUFU.EX2 R171, R171 ;  /* 0x000000ab00ab7308 */ /* 0x000e620000000800 */
[----:B0-----:R-:W-:-:S04]  /*cb60*/  FADD.FTZ R3, R10, R3 ;  /* 0x000000030a037221 */ /* 0x001fc80000010000 */
[C---:B-1----:R-:W-:Y:S01]  /*cb70*/  FADD.FTZ R3, R171.reuse, R3 ;  /* 0x00000003ab037221 */ /* 0x042fe20000010000 */
[----:B------:R-:W-:Y:S01]  /*cb80*/  F2FP.F16.F32.PACK_AB R171, R171, R10 ;  /* 0x0000000aabab723e */ /* 0x000fe200000000ff */
[----:B------:R-:W-:Y:S02]  /*cb90*/  WARPGROUP.DEPBAR.LE gsb0, 0x0 ;  /* 0x00008000000079c5 */ /* 0x000fe40000010000 */
[----:B------:R-:W-:-:S10]  /*cba0*/  WARPGROUP.ARRIVE ;  /* 0x00000000000079c5 */ /* 0x000fd40000000000 */
[----:B------:R-:W-:Y:S01]  /*cbb0*/  HGMMA.64x256x16.F32 R24, R164, gdesc[UR20].tnspB, R24, gsb0 ;  /* 0x43e00014a4187df0 */ /* 0x000fe20008000818 */
[----:B------:R-:W-:-:S04]  /*cbc0*/  LOP3.LUT R18, R18, 0xfffffff7, RZ, 0xc0, !PT ;  /* 0xfffffff712127812 */ /* 0x000fc800078ec0ff */
[----:B------:R-:W-:Y:S01]  /*cbd0*/  @P5 LOP3.LUT R18, R18, 0x8, RZ, 0xfc, !PT ;  /* 0x0000000812125812 */ /* 0x000fe200078efcff */
[----:B------:R-:W-:Y:S02]  /*cbe0*/  WARPGROUP.DEPBAR.LE gsb0, 0x0 ;  /* 0x00008000000079c5 */ /* 0x000fe40000010000 */
[----:B------:R-:W-:-:S15]  /*cbf0*/  WARPGROUP.ARRIVE ;  /* 0x00000000000079c5 */ /* 0x000fde0000000000 */
[----:B------:R-:W-:-:S05]  /*cc00*/  NOP ;  /* 0x0000000000007918 */ /* 0x000fca0000000000 */
[----:B------:R-:W-:Y:S03]  /*cc10*/  HGMMA.64x256x16.F32 R24, R168, gdesc[UR24].tnspB, R24, gsb0 ;  /* 0x43e00018a8187df0 */ /* 0x000fe60008000818 */
[----:B------:R-:W-:Y:S02]  /*cc20*/  WARPGROUP.DEPBAR.LE gsb0, 0x0 ;  /* 0x00008000000079c5 */ /* 0x000fe40000010000 */
[----:B------:R-:W-:Y:S05]  /*cc30*/  @!P0 BRA `(.L_x_6130) ;  /* 0x0000000000048947 */ /* 0x000fea0003800000 */
[----:B------:R-:W-:Y:S01]  /*cc40*/  BPT.TRAP 0x1 ;  /* 0x000000040000795c */ /* 0x000fe20000300000 */
.L_x_6130:
[----:B------:R-:W2:Y:S01]  /*cc50*/  LDL R12, [R1+0x98] ;  /* 0x00009800010c7983 */ /* 0x000ea20000100800 */
[----:B------:R-:W-:Y:S01]  /*cc60*/  VIADD R9, R9, 0x32460 ;  /* 0x0003246009097836 */ /* 0x000fe20000000000 */
[----:B------:R-:W-:Y:S01]  /*cc70*/  ULDC UR39, c[0x0][0xa80] ;  /* 0x0002a00000277ab9 */ /* 0x000fe20000000800 */
[----:B------:R-:W-:Y:S01]  /*cc80*/  IMAD.U32 R10, RZ, RZ, UR41 ;  /* 0x00000029ff0a7e24 */ /* 0x000fe2000f8e00ff */
[----:B------:R-:W-:Y:S01]  /*cc90*/  ULDC UR40, c[0x0][0xa80] ;  /* 0x0002a00000287ab9 */ /* 0x000fe20000000800 */
[----:B------:R-:W-:-:S03]  /*cca0*/  IMAD.MOV.U32 R11, RZ, RZ, R174 ;  /* 0x000000ffff0b7224 */ /* 0x000fc600078e00ae */
[----:B------:R-:W-:Y:S02]  /*ccb0*/  PRMT R9, R10, 0x654, R9 ;  /* 0x000006540a097816 */ /* 0x000fe40000000009 */
[----:B------:R-:W0:Y:S02]  /*ccc0*/  @P5 LDC R10, c[0x0][0x44c] ;  /* 0x00011300ff0a5b82 */ /* 0x000e240000000800 */
[----:B------:R1:W-:Y:S06]  /*ccd0*/  SYNCS.ARRIVE.TRANS64.RED.A1T0 RZ, [R9+URZ], RZ ;  /* 0x000000ff09ff79a7 */ /* 0x0003ec000810043f */
[----:B-1----:R-:W1:Y:S01]  /*cce0*/  @P5 LDC R9, c[0x0][0x450] ;  /* 0x00011400ff095b82 */ /* 0x002e620000000800 */
[----:B0-----:R-:W-:-:S05]  /*ccf0*/  @P5 IMAD.HI.U32 R10, R174, R10, RZ ;  /* 0x0000000aae0a5227 */ /* 0x001fca00078e00ff */
[----:B-1----:R-:W-:-:S04]  /*cd00*/  @P5 SHF.R.U32.HI R11, RZ, R9, R10 ;  /* 0x00000009ff0b5219 */ /* 0x002fc8000001160a */
[----:B------:R-:W-:-:S05]  /*cd10*/  IADD3 R9, R11, R173, -R219 ;  /* 0x000000ad0b097210 */ /* 0x000fca0007ffe8db */
[----:B------:R-:W-:-:S05]  /*cd20*/  IMAD.HI R9, R9, 0x2aaaaaab, RZ ;  /* 0x2aaaaaab09097827 */ /* 0x000fca00078e02ff */
[----:B------:R-:W-:-:S04]  /*cd30*/  SHF.R.U32.HI R10, RZ, 0x1f, R9 ;  /* 0x0000001fff0a7819 */ /* 0x000fc80000011609 */
[----:B------:R-:W-:Y:S01]  /*cd40*/  LEA.HI.SX32 R10, R9, R10, 0x1c ;  /* 0x0000000a090a7211 */ /* 0x000fe200078fe2ff */
[----:B------:R-:W-:-:S03]  /*cd50*/  VIADD R9, R172, 0xfffffffe ;  /* 0xfffffffeac097836 */ /* 0x000fc60000000000 */
[----:B--2---:R-:W-:-:S04]  /*cd60*/  VIMNMX R200, R12, R10, !PT ;  /* 0x0000000a0cc87248 */ /* 0x004fc80007fe0100 */
[----:B------:R-:W-:-:S13]  /*cd70*/  ISETP.GE.AND P1, PT, R9, R200, PT ;  /* 0x000000c80900720c */ /* 0x000fda0003f26270 */
[----:B------:R-:W-:Y:S05]  /*cd80*/  @!P1 BRA `(.L_x_6131) ;  /* 0x00000030003c9947 */ /* 0x000fea0003800000 */
[----:B------:R-:W-:Y:S01]  /*cd90*/  MOV R11, R8 ;  /* 0x00000008000b7202 */ /* 0x000fe20000000f00 */
[----:B------:R-:W-:-:S07]  /*cda0*/  IMAD.MOV.U32 R12, RZ, RZ, R0 ;  /* 0x000000ffff0c7224 */ /* 0x000fce00078e0000 */
.L_x_6142:
[----:B------:R-:W-:Y:S01]  /*cdb0*/  VIADD R19, R19, 0x1 ;  /* 0x0000000113137836 */ /* 0x000fe20000000000 */
[----:B------:R-:W-:Y:S05]  /*cdc0*/  YIELD ;  /* 0x0000000000007946 */ /* 0x000fea0003800000 */
[----:B------:R-:W-:-:S04]  /*cdd0*/  ISETP.NE.AND P1, PT, R19, 0x2, PT ;  /* 0x000000021300780c */ /* 0x000fc80003f25270 */
[----:B------:R-:W-:Y:S02]  /*cde0*/  SEL R0, RZ, 0x1, P1 ;  /* 0x00000001ff007807 */ /* 0x000fe40000800000 */
[----:B------:R-:W-:Y:S02]  /*cdf0*/  SEL R19, R19, RZ, P1 ;  /* 0x000000ff13137207 */ /* 0x000fe40000800000 */
[----:B------:R-:W-:Y:S01]  /*ce00*/  LOP3.LUT R208, R208, R0, RZ, 0x3c, !PT ;  /* 0x00000000d0d07212 */ /* 0x000fe200078e3cff */
[----:B0-----:R-:W-:Y:S06]  /*ce10*/  @!P0 BRA `(.L_x_6132) ;  /* 0x0000000000048947 */ /* 0x001fec0003800000 */
[----:B------:R-:W-:Y:S01]  /*ce20*/  BPT.TRAP 0x1 ;  /* 0x000000040000795c */ /* 0x000fe20000300000 */
.L_x_6132:
[----:B------:R-:W-:Y:S01]  /*ce30*/  IMAD R10, R19, 0x8, R23 ;  /* 0x00000008130a7824 */ /* 0x000fe200078e0217 */
[----:B------:R-:W-:-:S04]  /*ce40*/  SHF.L.U32 R0, R208, 0x1f, RZ ;  /* 0x0000001fd0007819 */ /* 0x000fc800000006ff */
[----:B------:R0:W1:Y:S01]  /*ce50*/  SYNCS.PHASECHK.TRANS64.TRYWAIT P1, [R10+URZ+0x32430], R0 ;  /* 0x032430000a0075a7 */ /* 0x000062000802017f */
[----:B------:R-:W-:Y:S05]  /*ce60*/  @!P0 BRA `(.L_x_6133) ;  /* 0x0000000000048947 */ /* 0x000fea0003800000 */
[----:B------:R-:W-:Y:S01]  /*ce70*/  BPT.TRAP 0x1 ;  /* 0x000000040000795c */ /* 0x000fe20000300000 */
.L_x_6133:
[----:B------:R-:W2:Y:S01]  /*ce80*/  LDL R7, [R1+0x2c] ;  /* 0x00002c0001077983 */ /* 0x000ea20000100800 */
[----:B------:R-:W-:Y:S02]  /*ce90*/  IMAD.MOV.U32 R153, RZ, RZ, 0x40000040 ;  /* 0x40000040ff997424 */ /* 0x000fe400078e00ff */
[----:B--2---:R-:W-:Y:S01]  /*cea0*/  IMAD R152, R19, 0x300, R7 ;  /* 0x0000030013987824 */ /* 0x004fe200078e0207 */
[----:B-1----:R-:W-:Y:S06]  /*ceb0*/  @P1 BRA `(.L_x_6134) ;  /* 0x0000000000081947 */ /* 0x002fec0003800000 */
[----:B------:R-:W1:Y:S02]  /*cec0*/  SYNCS.PHASECHK.TRANS64.TRYWAIT P1, [R10+URZ+0x32430], R0 ;  /* 0x032430000a0075a7 */ /* 0x000e64000802017f */
[----:B-1----:R-:W-:Y:S05]  /*ced0*/  @!P1 BRA `(.L_x_6135) ;  /* 0x0000014c00c49947 */ /* 0x002fea0003800000 */
.L_x_6134:
[----:B------:R-:W-:Y:S01]  /*cee0*/  VIADD R14, R152, 0x4 ;  /* 0x00000004980e7836 */ /* 0x000fe20000000000 */
[----:B------:R-:W2:Y:S01]  /*cef0*/  LDL.64 R202, [R1+0x60] ;  /* 0x0000600001ca7983 */ /* 0x000ea20000100a00 */
[----:B------:R-:W-:Y:S01]  /*cf00*/  IMAD.MOV.U32 R15, RZ, RZ, 0x40000040 ;  /* 0x40000040ff0f7424 */ /* 0x000fe200078e00ff */
[----:B------:R-:W-:Y:S05]  /*cf10*/  WARPSYNC.ALL ;  /* 0x0000000000007948 */ /* 0x000fea0003800000 */
[----:B------:R-:W-:Y:S01]  /*cf20*/  R2UR UR14, R14 ;  /* 0x000000000e0e72ca */ /* 0x000fe200000e0000 */
[C---:B------:R-:W-:Y:S01]  /*cf30*/  VIADD R20, R152.reuse, 0x2 ;  /* 0x0000000298147836 */ /* 0x040fe20000000000 */
[----:B------:R-:W-:Y:S01]  /*cf40*/  R2UR UR15, R15 ;  /* 0x000000000f0f72ca */ /* 0x000fe200000e0000 */
[----:B------:R-:W-:Y:S01]  /*cf50*/  IMAD.MOV.U32 R21, RZ, RZ, 0x40000040 ;  /* 0x40000040ff157424 */ /* 0x000fe200078e00ff */
[----:B------:R-:W3:Y:S01]  /*cf60*/  LDL.64 R14, [R1+0x70] ;  /* 0x00007000010e7983 */ /* 0x000ee20000100a00 */
[C---:B------:R-:W-:Y:S01]  /*cf70*/  R2UR UR6, R152.reuse ;  /* 0x00000000980672ca */ /* 0x040fe200000e0000 */
[----:B------:R-:W-:Y:S01]  /*cf80*/  VIADD R152, R152, 0x6 ;  /* 0x0000000698987836 */ /* 0x000fe20000000000 */
[----:B------:R-:W-:-:S02]  /*cf90*/  R2UR UR10, R20 ;  /* 0x00000000140a72ca */ /* 0x000fc400000e0000 */
[----:B------:R-:W-:Y:S02]  /*cfa0*/  R2UR UR11, R21 ;  /* 0x00000000150b72ca */ /* 0x000fe400000e0000 */
[----:B------:R-:W4:Y:S01]  /*cfb0*/  LDL.64 R20, [R1+0x68] ;  /* 0x0000680001147983 */ /* 0x000f220000100a00 */
[----:B------:R-:W-:Y:S01]  /*cfc0*/  R2UR UR7, R153 ;  /* 0x00000000990772ca */ /* 0x000fe200000e0000 */
[----:B------:R-:W-:Y:S01]  /*cfd0*/  IMAD.MOV.U32 R153, RZ, RZ, 0x40000040 ;  /* 0x40000040ff997424 */ /* 0x000fe200078e00ff */
[----:B------:R-:W-:Y:S02]  /*cfe0*/  R2UR UR4, R220 ;  /* 0x00000000dc0472ca */ /* 0x000fe400000e0000 */
[----:B------:R-:W-:Y:S02]  /*cff0*/  R2UR UR5, R221 ;  /* 0x00000000dd0572ca */ /* 0x000fe400000e0000 */
[----:B------:R-:W-:Y:S02]  /*d000*/  R2UR UR18, R152 ;  /* 0x00000000981272ca */ /* 0x000fe400000e0000 */
[----:B------:R-:W-:-:S02]  /*d010*/  R2UR UR19, R153 ;  /* 0x00000000991372ca */ /* 0x000fc400000e0000 */
[----:B------:R-:W-:-:S07]  /*d020*/  WARPGROUP.ARRIVE ;  /* 0x00000000000079c5 */ /* 0x000fce0000000000 */
[----:B------:R-:W-:Y:S03]  /*d030*/  HGMMA.64x96x16.F32 R152, gdesc[UR4], RZ, !UPT, gsb0 ;  /* 0x01600000049879f0 */ /* 0x000fe6000c0008ff */
[----:B------:R-:W-:Y:S02]  /*d040*/  WARPGROUP.DEPBAR.LE gsb0, 0x0 ;  /* 0x00008000000079c5 */ /* 0x000fe40000010000 */
[----:B------:R-:W-:Y:S01]  /*d050*/  WARPGROUP.ARRIVE ;  /* 0x00000000000079c5 */ /* 0x000fe20000000000 */
[----:B---3--:R-:W-:Y:S02]  /*d060*/  R2UR UR8, R14 ;  /* 0x000000000e0872ca */ /* 0x008fe400000e0000 */
[----:B------:R-:W-:-:S13]  /*d070*/  R2UR UR9, R15 ;  /* 0x000000000f0972ca */ /* 0x000fda00000e0000 */
[----:B------:R-:W-:Y:S01]  /*d080*/  HGMMA.64x96x16.F32 R152, gdesc[UR8], R152, gsb0 ;  /* 0x01600000089879f0 */ /* 0x000fe20008000898 */
[----:B----4-:R-:W-:Y:S02]  /*d090*/  R2UR UR12, R20 ;  /* 0x00000000140c72ca */ /* 0x010fe400000e0000 */
[----:B------:R-:W-:Y:S02]  /*d0a0*/  R2UR UR13, R21 ;  /* 0x00000000150d72ca */ /* 0x000fe400000e0000 */
[----:B--2---:R-:W-:Y:S02]  /*d0b0*/  R2UR UR16, R202 ;  /* 0x00000000ca1072ca */ /* 0x004fe400000e0000 */
        /* <DEDUP_REMOVED lines=10> */
.L_x_6136:
[----:B------:R2:W3:Y:S01]  /*d160*/  SYNCS.PHASECHK.TRANS64.TRYWAIT P1, [R10+URZ+0x32450], R0 ;  /* 0x032450000a0075a7 */ /* 0x0004e2000802017f */
[----:B------:R-:W-:Y:S05]  /*d170*/  @!P0 BRA `(.L_x_6137) ;  /* 0x0000000000048947 */ /* 0x000fea0003800000 */
[----:B------:R-:W-:Y:S01]  /*d180*/  BPT.TRAP 0x1 ;  /* 0x000000040000795c */ /* 0x000fe20000300000 */
.L_x_6137:
[----:B---3--:R-:W-:Y:S05]  /*d190*/  @P1 BRA `(.L_x_6138) ;  /* 0x0000000000081947 */ /* 0x008fea0003800000 */
[----:B------:R-:W3:Y:S02]  /*d1a0*/  SYNCS.PHASECHK.TRANS64.TRYWAIT P1, [R10+URZ+0x32450], R0 ;  /* 0x032450000a0075a7 */ /* 0x000ee4000802017f */
[----:B---3--:R-:W-:Y:S05]  /*d1b0*/  @!P1 BRA `(.L_x_6139) ;  /* 0x0000014c00209947 */ /* 0x008fea0003800000 */
.L_x_6138:
[----:B------:R-:W4:Y:S04]  /*d1c0*/  LDL.64 R202, [R1+0x48] ;  /* 0x0000480001ca7983 */ /* 0x000f280000100a00 */
[----:B------:R0:W-:Y:S04]  /*d1d0*/  STL.64 [R1+0x1e0], R10 ;  /* 0x0001e00a01007387 */ /* 0x0001e80000100a00 */
[----:B0123--:R-:W2:Y:S04]  /*d1e0*/  LDL.64 R10, [R1+0x58] ;  /* 0x00005800010a7983 */ /* 0x00fea80000100a00 */
[----:B------:R0:W-:Y:S04]  /*d1f0*/  STL [R1+0x1d8], R9 ;  /* 0x0001d80901007387 */ /* 0x0001e80000100800 */
[----:B0-----:R-:W3:Y:S01]  /*d200*/  LDL.64 R8, [R1+0x50] ;  /* 0x0000500001087983 */ /* 0x001ee20000100a00 */
[----:B------:R-:W-:Y:S01]  /*d210*/  IMAD.MOV.U32 R14, RZ, RZ, 0xc00 ;  /* 0x00000c00ff0e7424 */ /* 0x000fe200078e00ff */
[----:B------:R-:W-:Y:S05]  /*d220*/  WARPSYNC.ALL ;  /* 0x0000000000007948 */ /* 0x000fea0003800000 */
[----:B------:R-:W-:Y:S01]  /*d230*/  IMAD R14, R19, R14, UR45 ;  /* 0x0000002d130e7e24 */ /* 0x000fe2000f8e020e */
[----:B------:R-:W-:Y:S01]  /*d240*/  R2UR UR4, R4 ;  /* 0x00000000040472ca */ /* 0x000fe200000e0000 */
[----:B------:R-:W-:Y:S01]  /*d250*/  IMAD.MOV.U32 R15, RZ, RZ, 0x40000040 ;  /* 0x40000040ff0f7424 */ /* 0x000fe200078e00ff */
[----:B------:R-:W-:Y:S01]  /*d260*/  R2UR UR5, R5 ;  /* 0x00000000050572ca */ /* 0x000fe200000e0000 */
[----:B------:R-:W-:Y:S01]  /*d270*/  WARPGROUP.ARRIVE ;  /* 0x00000000000079c5 */ /* 0x000fe20000000000 */
[C---:B------:R-:W-:Y:S01]  /*d280*/  R2UR UR6, R14.reuse ;  /* 0x000000000e0672ca */ /* 0x040fe200000e0000 */
[----:B------:R-:W-:Y:S01]  /*d290*/  VIADD R20, R14, 0x2 ;  /* 0x000000020e147836 */ /* 0x000fe20000000000 */
[----:B------:R-:W-:Y:S01]  /*d2a0*/  R2UR UR7, R15 ;  /* 0x000000000f0772ca */ /* 0x000fe200000e0000 */
[----:B------:R0:W-:Y:S01]  /*d2b0*/  STL.64 [R1+0x1d0], R2 ;  /* 0x0001d00201007387 */ /* 0x0001e20000100a00 */
[----:B------:R-:W-:-:S11]  /*d2c0*/  MOV R21, 0x40000040 ;  /* 0x4000004000157802 */ /* 0x000fd60000000f00 */
[----:B------:R-:W-:Y:S01]  /*d2d0*/  HGMMA.64x96x16.F32 R152, gdesc[UR4], R152, gsb0 ;  /* 0x01600000049879f0 */ /* 0x000fe20008000898 */
[----:B------:R-:W-:Y:S01]  /*d2e0*/  R2UR UR6, R20 ;  /* 0x00000000140672ca */ /* 0x000fe200000e0000 */
[----:B0-----:R-:W4:Y:S01]  /*d2f0*/  LDL.64 R2, [R1+0x30] ;  /* 0x0000300001027983 */ /* 0x001f220000100a00 */
[----:B------:R-:W-:Y:S01]  /*d300*/  R2UR UR7, R21 ;  /* 0x00000000150772ca */ /* 0x000fe200000e0000 */
[----:B------:R-:W-:Y:S02]  /*d310*/  VIADD R20, R14, 0x4 ;  /* 0x000000040e147836 */ /* 0x000fe40000000000 */
[----:B------:R-:W-:Y:S01]  /*d320*/  IMAD.MOV.U32 R21, RZ, RZ, 0x40000040 ;  /* 0x40000040ff157424 */ /* 0x000fe200078e00ff */
[----:B------:R-:W-:Y:S02]  /*d330*/  WARPGROUP.DEPBAR.LE gsb0, 0x0 ;  /* 0x00008000000079c5 */ /* 0x000fe40000010000 */
[----:B------:R-:W-:Y:S01]  /*d340*/  WARPGROUP.ARRIVE ;  /* 0x00000000000079c5 */ /* 0x000fe20000000000 */
[----:B--2---:R-:W-:-:S02]  /*d350*/  R2UR UR4, R10 ;  /* 0x000000000a0472ca */ /* 0x004fc400000e0000 */
[----:B------:R-:W-:Y:S02]  /*d360*/  R2UR UR5, R11 ;  /* 0x000000000b0572ca */ /* 0x000fe400000e0000 */
[----:B------:R-:W2:Y:S11]  /*d370*/  LDL.64 R10, [R1+0x40] ;  /* 0x00004000010a7983 */ /* 0x000eb60000100a00 */
[----:B------:R-:W-:Y:S01]  /*d380*/  HGMMA.64x96x16.F32 R152, gdesc[UR4], R152, gsb0 ;  /* 0x01600000049879f0 */ /* 0x000fe20008000898 */
[----:B---3--:R-:W-:-:S02]  /*d390*/  R2UR UR4, R8 ;  /* 0x00000000080472ca */ /* 0x008fc400000e0000 */
[----:B------:R-:W-:Y:S02]  /*d3a0*/  R2UR UR5, R9 ;  /* 0x00000000090572ca */ /* 0x000fe400000e0000 */
[----:B------:R-:W3:Y:S01]  /*d3b0*/  LDL.64 R8, [R1+0x38] ;  /* 0x0000380001087983 */ /* 0x000ee20000100a00 */
[----:B------:R-:W-:Y:S02]  /*d3c0*/  R2UR UR6, R20 ;  /* 0x00000000140672ca */ /* 0x000fe400000e0000 */
[----:B------:R-:W-:Y:S01]  /*d3d0*/  R2UR UR7, R21 ;  /* 0x00000000150772ca */ /* 0x000fe200000e0000 */
[----:B------:R-:W-:Y:S02]  /*d3e0*/  VIADD R20, R14, 0x6 ;  /* 0x000000060e147836 */ /* 0x000fe40000000000 */
[----:B------:R-:W-:Y:S01]  /*d3f0*/  IMAD.MOV.U32 R21, RZ, RZ, 0x40000040 ;  /* 0x40000040ff157424 */ /* 0x000fe200078e00ff */
[----:B------:R-:W-:Y:S02]  /*d400*/  WARPGROUP.DEPBAR.LE gsb0, 0x0 ;  /* 0x00008000000079c5 */ /* 0x000fe40000010000 */
[----:B------:R-:W-:-:S07]  /*d410*/  WARPGROUP.ARRIVE ;  /* 0x00000000000079c5 */ /* 0x000fce0000000000 */
[----:B------:R-:W-:Y:S01]  /*d420*/  HGMMA.64x96x16.F32 R152, gdesc[UR4], R152, gsb0 ;  /* 0x01600000049879f0 */ /* 0x000fe20008000898 */
[----:B------:R-:W-:Y:S02]  /*d430*/  R2UR UR6, R20 ;  /* 0x00000000140672ca */ /* 0x000fe400000e0000 */
[----:B------:R-:W-:Y:S02]  /*d440*/  R2UR UR7, R21 ;  /* 0x00000000150772ca */ /* 0x000fe400000e0000 */
[----:B----4-:R-:W-:Y:S02]  /*d450*/  R2UR UR4, R202 ;  /* 0x00000000ca0472ca */ /* 0x010fe400000e0000 */
[----:B------:R-:W-:Y:S01]  /*d460*/  R2UR UR5, R203 ;  /* 0x00000000cb0572ca */ /* 0x000fe200000e0000 */
[----:B------:R-:W-:Y:S01]  /*d470*/  VIADD R20, R14, 0x300 ;  /* 0x000003000e147836 */ /* 0x000fe20000000000 */
[----:B------:R-:W4:Y:S01]  /*d480*/  LDL.64 R202, [R1+0x20] ;  /* 0x0000200001ca7983 */ /* 0x000f220000100a00 */
[----:B------:R-:W-:Y:S01]  /*d490*/  IMAD.MOV.U32 R21, RZ, RZ, 0x40000040 ;  /* 0x40000040ff157424 */ /* 0x000fe200078e00ff */
[----:B------:R-:W-:-:S02]  /*d4a0*/  WARPGROUP.DEPBAR.LE gsb0, 0x0 ;  /* 0x00008000000079c5 */ /* 0x000fc40000010000 */
[----:B------:R-:W-:-:S07]  /*d4b0*/  WARPGROUP.ARRIVE ;  /* 0x00000000000079c5 */ /* 0x000fce0000000000 */
[----:B------:R-:W-:Y:S01]  /*d4c0*/  HGMMA.64x96x16.F32 R152, gdesc[UR4], R152, gsb0 ;  /* 0x01600000049879f0 */ /* 0x000fe20008000898 */
[----:B------:R-:W-:Y:S02]  /*d4d0*/  R2UR UR6, R20 ;  /* 0x00000000140672ca */ /* 0x000fe400000e0000 */
[----:B------:R-:W-:Y:S02]  /*d4e0*/  R2UR UR7, R21 ;  /* 0x00000000150772ca */ /* 0x000fe400000e0000 */
[----:B--2---:R-:W-:Y:S02]  /*d4f0*/  R2UR UR4, R10 ;  /* 0x000000000a0472ca */ /* 0x004fe400000e0000 */
[----:B------:R-:W-:Y:S01]  /*d500*/  R2UR UR5, R11 ;  /* 0x000000000b0572ca */ /* 0x000fe200000e0000 */
[----:B------:R-:W-:Y:S02]  /*d510*/  WARPGROUP.DEPBAR.LE gsb0, 0x0 ;  /* 0x00008000000079c5 */ /* 0x000fe40000010000 */
[----:B------:R-:W-:Y:S01]  /*d520*/  WARPGROUP.ARRIVE ;  /* 0x00000000000079c5 */ /* 0x000fe20000000000 */
[----:B------:R-:W-:Y:S01]  /*d530*/  VIADD R20, R14, 0x302 ;  /* 0x000003020e147836 */ /* 0x000fe20000000000 */
[----:B------:R-:W2:Y:S08]  /*d540*/  LDL.64 R10, [R1+0x18] ;  /* 0x00001800010a7983 */ /* 0x000eb00000100a00 */
[----:B------:R-:W-:Y:S01]  /*d550*/  HGMMA.64x96x16.F32 R152, gdesc[UR4], R152, gsb0 ;  /* 0x01600000049879f0 */ /* 0x000fe20008000898 */
[----:B------:R-:W-:Y:S01]  /*d560*/  IMAD.MOV.U32 R21, RZ, RZ, 0x40000040 ;  /* 0x40000040ff157424 */ /* 0x000fe200078e00ff */
[----:B------:R-:W-:-:S02]  /*d570*/  R2UR UR6, R20 ;  /* 0x00000000140672ca */ /* 0x000fc400000e0000 */
[----:B---3--:R-:W-:Y:S02]  /*d580*/  R2UR UR4, R8 ;  /* 0x00000000080472ca */ /* 0x008fe400000e0000 */
[----:B------:R-:W-:Y:S02]  /*d590*/  R2UR UR7, R21 ;  /* 0x00000000150772ca */ /* 0x000fe400000e0000 */
[----:B------:R-:W-:Y:S01]  /*d5a0*/  R2UR UR5, R9 ;  /* 0x00000000090572ca */ /* 0x000fe200000e0000 */
[----:B------:R-:W-:Y:S01]  /*d5b0*/  VIADD R20, R14, 0x304 ;  /* 0x000003040e147836 */ /* 0x000fe20000000000 */
[----:B------:R-:W3:Y:S01]  /*d5c0*/  LDL.64 R8, [R1+0x10] ;  /* 0x0000100001087983 */ /* 0x000ee20000100a00 */
[----:B------:R-:W-:Y:S01]  /*d5d0*/  IMAD.MOV.U32 R21, RZ, RZ, 0x40000040 ;  /* 0x40000040ff157424 */ /* 0x000fe200078e00ff */
[----:B------:R-:W-:Y:S02]  /*d5e0*/  WARPGROUP.DEPBAR.LE gsb0, 0x0 ;  /* 0x00008000000079c5 */ /* 0x000fe40000010000 */
[----:B------:R-:W-:-:S07]  /*d5f0*/  WARPGROUP.ARRIVE ;  /* 0x00000000000079c5 */ /* 0x000fce0000000000 */
[----:B------:R-:W-:Y:S01]  /*d600*/  HGMMA.64x96x16.F32 R152, gdesc[UR4], R152, gsb0 ;  /* 0x01600000049879f0 */ /* 0x000fe20008000898 */
[----:B------:R-:W-:Y:S02]  /*d610*/  R2UR UR6, R20 ;  /* 0x00000000140672ca */ /* 0x000fe400000e0000 */
[----:B------:R-:W-:Y:S02]  /*d620*/  R2UR UR7, R21 ;  /* 0x00000000150772ca */ /* 0x000fe400000e0000 */
[----:B------:R-:W-:Y:S02]  /*d630*/  R2UR UR4, R2 ;  /* 0x00000000020472ca */ /* 0x000fe400000e0000 */
[----:B------:R-:W-:Y:S01]  /*d640*/  R2UR UR5, R3 ;  /* 0x00000000030572ca */ /* 0x000fe200000e0000 */
[----:B------:R-:W-:Y:S01]  /*d650*/  VIADD R20, R14, 0x306 ;  /* 0x000003060e147836 */ /* 0x000fe20000000000 */
[----:B------:R-:W3:Y:S01]  /*d660*/  LDL.64 R2, [R1+0x8] ;  /* 0x0000080001027983 */ /* 0x000ee20000100a00 */
        /* <DEDUP_REMOVED lines=8> */
[----:B------:R-:W-:Y:S01]  /*d6f0*/  VIADD R20, R14, 0x600 ;  /* 0x000006000e147836 */ /* 0x000fe20000000000 */
[----:B------:R-:W-:Y:S01]  /*d700*/  MOV R21, 0x40000040 ;  /* 0x4000004000157802 */ /* 0x000fe20000000f00 */
[----:B------:R-:W4:Y:S01]  /*d710*/  LDL.64 R202, [R1] ;  /* 0x0000000001ca7983 */ /* 0x000f220000100a00 */
[----:B------:R-:W-:-:S02]  /*d720*/  WARPGROUP.DEPBAR.LE gsb0, 0x0 ;  /* 0x00008000000079c5 */ /* 0x000fc40000010000 */
[----:B------:R-:W-:-:S07]  /*d730*/  WARPGROUP.ARRIVE ;  /* 0x00000000000079c5 */ /* 0x000fce0000000000 */
[----:B------:R-:W-:Y:S01]  /*d740*/  HGMMA.64x96x16.F32 R152, gdesc[UR4], R152, gsb0 ;  /* 0x01600000049879f0 */ /* 0x000fe20008000898 */
[----:B------:R-:W-:Y:S02]  /*d750*/  R2UR UR6, R20 ;  /* 0x00000000140672ca */ /* 0x000fe400000e0000 */
[----:B------:R-:W-:Y:S02]  /*d760*/  R2UR UR7, R21 ;  /* 0x00000000150772ca */ /* 0x000fe400000e0000 */
[----:B--2---:R-:W-:Y:S02]  /*d770*/  R2UR UR4, R10 ;  /* 0x000000000a0472ca */ /* 0x004fe400000e0000 */
[----:B------:R-:W-:Y:S01]  /*d780*/  R2UR UR5, R11 ;  /* 0x000000000b0572ca */ /* 0x000fe200000e0000 */
[----:B------:R-:W-:Y:S01]  /*d790*/  VIADD R20, R14, 0x602 ;  /* 0x000006020e147836 */ /* 0x000fe20000000000 */
[----:B------:R0:W5:Y:S01]  /*d7a0*/  LDL.LU.64 R10, [R1+0x1e0] ;  /* 0x0001e000010a7983 */ /* 0x0001620000300a00 */
[----:B------:R-:W-:Y:S01]  /*d7b0*/  IMAD.MOV.U32 R21, RZ, RZ, 0x40000040 ;  /* 0x40000040ff157424 */ /* 0x000fe200078e00ff */
[----:B------:R-:W-:-:S02]  /*d7c0*/  WARPGROUP.DEPBAR.LE gsb0, 0x0 ;  /* 0x00008000000079c5 */ /* 0x000fc40000010000 */
[----:B------:R-:W-:-:S07]  /*d7d0*/  WARPGROUP.ARRIVE ;  /* 0x00000000000079c5 */ /* 0x000fce0000000000 */
[----:B------:R-:W-:Y:S01]  /*d7e0*/  HGMMA.64x96x16.F32 R152, gdesc[UR4], R152, gsb0 ;  /* 0x01600000049879f0 */ /* 0x000fe20008000898 */
[----:B------:R-:W-:Y:S02]  /*d7f0*/  R2UR UR6, R20 ;  /* 0x00000000140672ca */ /* 0x000fe400000e0000 */
[----:B------:R-:W-:Y:S02]  /*d800*/  R2UR UR7, R21 ;  /* 0x00000000150772ca */ /* 0x000fe400000e0000 */
[----:B---3--:R-:W-:Y:S02]  /*d810*/  R2UR UR4, R8 ;  /* 0x00000000080472ca */ /* 0x008fe400000e0000 */
[----:B------:R-:W-:Y:S01]  /*d820*/  R2UR UR5, R9 ;  /* 0x00000000090572ca */ /* 0x000fe200000e0000 */
[----:B------:R-:W-:Y:S01]  /*d830*/  VIADD R20, R14, 0x604 ;  /* 0x000006040e147836 */ /* 0x000fe20000000000 */
[----:B------:R0:W5:Y:S01]  /*d840*/  LDL.LU R9, [R1+0x1d8] ;  /* 0x0001d80001097983 */ /* 0x0001620000300800 */
[----:B------:R-:W-:Y:S01]  /*d850*/  IMAD.MOV.U32 R21, RZ, RZ, 0x40000040 ;  /* 0x40000040ff157424 */ /* 0x000fe200078e00ff */
[----:B------:R-:W-:-:S02]  /*d860*/  WARPGROUP.DEPBAR.LE gsb0, 0x0 ;  /* 0x00008000000079c5 */ /* 0x000fc40000010000 */
[----:B------:R-:W-:-:S07]  /*d870*/  WARPGROUP.ARRIVE ;  /* 0x00000000000079c5 */ /* 0x000fce0000000000 */
[----:B------:R-:W-:Y:S01]  /*d880*/  HGMMA.64x96x16.F32 R152, gdesc[UR4], R152, gsb0 ;  /* 0x01600000049879f0 */ /* 0x000fe20008000898 */
[----:B------:R-:W-:Y:S02]  /*d890*/  R2UR UR6, R20 ;  /* 0x00000000140672ca */ /* 0x000fe400000e0000 */
[----:B------:R-:W-:Y:S02]  /*d8a0*/  R2UR UR7, R21 ;  /* 0x00000000150772ca */ /* 0x000fe400000e0000 */
[----:B------:R-:W-:Y:S02]  /*d8b0*/  R2UR UR4, R2 ;  /* 0x00000000020472ca */ /* 0x000fe400000e0000 */
        /* <DEDUP_REMOVED lines=39> */
[----:B------:R-:W-:Y:S01]  /*db30*/  MOV R15, 0x40000040 ;  /* 0x40000040000f7802 */ /* 0x000fe20000000f00 */
        /* <DEDUP_REMOVED lines=8> */
[----:B------:R-:W-:Y:S02]  /*dbc0*/  WARPGROUP.DEPBAR.LE gsb0, 0x0 ;  /* 0x00008000000079c5 */ /* 0x000fe40000010000 */
[----:B------:R-:W-:-:S09]  /*dbd0*/  WARPGROUP.ARRIVE ;  /* 0x00000000000079c5 */ /* 0x000fd20000000000 */
[----:B------:R-:W-:Y:S01]  /*dbe0*/  HGMMA.64x96x16.F32 R152, gdesc[UR4], R152, gsb0 ;  /* 0x01600000049879f0 */ /* 0x000fe20008000898 */
[----:B-1----:R-:W-:-:S04]  /*dbf0*/  SHF.R.U32.HI R201, RZ, 0x7, R201 ;  /* 0x00000007ffc97819 */ /* 0x002fc800000116c9 */
[----:B------:R-:W-:Y:S01]  /*dc00*/  IADD3 R7, -R201, 0xb, RZ ;  /* 0x0000000bc9077810 */ /* 0x000fe20007ffe1ff */
[----:B------:R-:W-:-:S04]  /*dc10*/  WARPGROUP.DEPBAR.LE gsb0, 0x0 ;  /* 0x00008000000079c5 */ /* 0x000fc80000010000 */
[----:B------:R0:W-:Y:S06]  /*dc20*/  BAR.ARV R7, 0x100 ;  /* 0x000400070000751d */ /* 0x0001ec0000002000 */
[----:B------:R-:W-:Y:S05]  /*dc30*/  @!P0 BRA `(.L_x_6140) ;  /* 0x0000000000048947 */ /* 0x000fea0003800000 */
[----:B------:R-:W-:Y:S01]  /*dc40*/  BPT.TRAP 0x1 ;  /* 0x000000040000795c */ /* 0x000fe20000300000 */
.L_x_6140:
[----:B------:R-:W2:Y:S01]  /*dc50*/  LDL R20, [R1+0x78] ;  /* 0x0000780001147983 */ /* 0x000ea20000100800 */
[----:B------:R-:W1:Y:S03]  /*dc60*/  LDC R0, c[0x0][0x448] ;  /* 0x00011200ff007b82 */ /* 0x000e660000000800 */
[----:B------:R-:W2:Y:S04]  /*dc70*/  LDL R8, [R1+0xa4] ;  /* 0x0000a40001087983 */ /* 0x000ea80000100800 */
[----:B------:R-:W3:Y:S04]  /*dc80*/  LDL R15, [R1+0x94] ;  /* 0x00009400010f7983 */ /* 0x000ee80000100800 */
[----:B------:R-:W4:Y:S01]  /*dc90*/  LDL R14, [R1+0x28] ;  /* 0x00002800010e7983 */ /* 0x000f220000100800 */
[----:B------:R-:W-:Y:S01]  /*dca0*/  LOP3.LUT R18, R18, 0xffffdfff, RZ, 0xc0, !PT ;  /* 0xffffdfff12127812 */ /* 0x000fe200078ec0ff */
[----:B------:R-:W-:-:S03]  /*dcb0*/  UMOV UR37, UR40 ;  /* 0x0000002800257c82 */ /* 0x000fc60008000000 */
[----:B------:R-:W-:-:S04]  /*dcc0*/  @P0 LOP3.LUT R18, R18, 0x2000, RZ, 0xfc, !PT ;  /* 0x0000200012120812 */ /* 0x000fc800078efcff */
[----:B------:R-:W-:Y:S02]  /*dcd0*/  LOP3.LUT R18, R18, 0xffffbfff, RZ, 0xc0, !PT ;  /* 0xffffbfff12127812 */ /* 0x000fe400078ec0ff */
[----:B-1----:R-:W-:-:S13]  /*dce0*/  ISETP.NE.AND P1, PT, R0, 0x1, PT ;  /* 0x000000010000780c */ /* 0x002fda0003f25270 */
[----:B------:R-:W1:Y:S08]  /*dcf0*/  @P1 LDC R13, c[0x0][0x44c] ;  /* 0x00011300ff0d1b82 */ /* 0x000e700000000800 */
[----:B------:R-:W0:Y:S01]  /*dd00*/  @P1 LDC R0, c[0x0][0x450] ;  /* 0x00011400ff001b82 */ /* 0x000e220000000800 */
[----:B--2---:R-:W-:-:S04]  /*dd10*/  IMAD.IADD R8, R8, 0x1, R20 ;  /* 0x0000000108087824 */ /* 0x004fc800078e0214 */
[----:B-1----:R-:W-:-:S05]  /*dd20*/  @P1 IMAD.HI.U32 R13, R8, R13, RZ ;  /* 0x0000000d080d1227 */ /* 0x002fca00078e00ff */
[----:B0-----:R-:W-:Y:S01]  /*dd30*/  @P1 SHF.R.U32.HI R8, RZ, R0, R13 ;  /* 0x00000000ff081219 */ /* 0x001fe2000001160d */
[----:B-----5:R-:W-:-:S04]  /*dd40*/  IMAD R13, R9, -0x60, RZ ;  /* 0xffffffa0090d7824 */ /* 0x020fc800078e02ff */
[----:B------:R-:W0:Y:S01]  /*dd50*/  SHFL.IDX PT, R0, R8, RZ, 0x1c1f ;  /* 0x001c1fff08007589 */ /* 0x000e2200000e0000 */
[----:B---3--:R-:W-:-:S03]  /*dd60*/  IADD3 R13, -R15, 0x1, R13 ;  /* 0x000000010f0d7810 */ /* 0x008fc60007ffe10d */
[----:B------:R-:W1:Y:S01]  /*dd70*/  SHFL.IDX PT, R8, R8, 0x1, 0x1c1f ;  /* 0x003c1f0008087f89 */ /* 0x000e6200000e0000 */
[----:B----4-:R-:W-:-:S05]  /*dd80*/  IADD3 R13, -R219, R13, R14 ;  /* 0x0000000ddb0d7210 */ /* 0x010fca0007ffe10e */
[C---:B0-----:R-:W-:Y:S02]  /*dd90*/  IMAD.IADD R0, R13.reuse, 0x1, R0 ;  /* 0x000000010d007824 */ /* 0x041fe400078e0200 */
[----:B-1----:R-:W-:-:S03]  /*dda0*/  IMAD.IADD R8, R13, 0x1, R8 ;  /* 0x000000010d087824 */ /* 0x002fc600078e0208 */
[C---:B------:R-:W-:Y:S02]  /*ddb0*/  ISETP.GT.AND P4, PT, R0.reuse, RZ, PT ;  /* 0x000000ff0000720c */ /* 0x040fe40003f84270 */
        /* <DEDUP_REMOVED lines=43> */
[----:B------:R-:W-:Y:S02]  /*e070*/  FMNMX.FTZ R0, R152, R12, !PT ;  /* 0x0000000c98007209 */ /* 0x000fe40007810000 */
[----:B------:R-:W-:Y:S02]  /*e080*/  FSEL R192, R192, -INF , P4 ;  /* 0xff800000c0c07808 */ /* 0x000fe40002000000 */
[----:B------:R-:W-:Y:S02]  /*e090*/  FMNMX.FTZ R0, R153, R0, !PT ;  /* 0x0000000099007209 */ /* 0x000fe40007810000 */
[----:B------:R-:W-:-:S02]  /*e0a0*/  FSEL R193, R193, -INF , P3 ;  /* 0xff800000c1c17808 */ /* 0x000fc40001800000 */
[----:B------:R-:W-:Y:S02]  /*e0b0*/  FMNMX.FTZ R0, R156, R0, !PT ;  /* 0x000000009c007209 */ /* 0x000fe40007810000 */
[----:B------:R-:W-:Y:S02]  /*e0c0*/  FSEL R196, R196, -INF , P2 ;  /* 0xff800000c4c47808 */ /* 0x000fe40001000000 */
[----:B------:R-:W-:Y:S02]  /*e0d0*/  FMNMX.FTZ R0, R157, R0, !PT ;  /* 0x000000009d007209 */ /* 0x000fe40007810000 */
[----:B------:R-:W-:Y:S02]  /*e0e0*/  FSEL R197, R197, -INF , P1 ;  /* 0xff800000c5c57808 */ /* 0x000fe40000800000 */
[----:B------:R-:W-:Y:S02]  /*e0f0*/  FMNMX.FTZ R0, R160, R0, !PT ;  /* 0x00000000a0007209 */ /* 0x000fe40007810000 */
[----:B------:R-:W-:-:S02]  /*e100*/  ISETP.GT.AND P4, PT, R8, RZ, PT ;  /* 0x000000ff0800720c */ /* 0x000fc40003f84270 */
[----:B------:R-:W-:Y:S02]  /*e110*/  FMNMX.FTZ R0, R161, R0, !PT ;  /* 0x00000000a1007209 */ /* 0x000fe40007810000 */
[----:B------:R-:W-:Y:S02]  /*e120*/  ISETP.GT.AND P3, PT, R8, 0x1, PT ;  /* 0x000000010800780c */ /* 0x000fe40003f64270 */
[----:B------:R-:W-:Y:S02]  /*e130*/  FMNMX.FTZ R0, R164, R0, !PT ;  /* 0x00000000a4007209 */ /* 0x000fe40007810000 */
[C---:B------:R-:W-:Y:S02]  /*e140*/  ISETP.GT.AND P2, PT, R8.reuse, 0x8, PT ;  /* 0x000000080800780c */ /* 0x040fe40003f44270 */
[----:B------:R-:W-:Y:S02]  /*e150*/  FMNMX.FTZ R0, R165, R0, !PT ;  /* 0x00000000a5007209 */ /* 0x000fe40007810000 */
[----:B------:R-:W-:-:S02]  /*e160*/  ISETP.GT.AND P1, PT, R8, 0x9, PT ;  /* 0x000000090800780c */ /* 0x000fc40003f24270 */
        /* <DEDUP_REMOVED lines=8> */
[----:B------:R-:W-:Y:S02]  /*e1f0*/  FMNMX.FTZ R0, R176, R0, !PT ;  /* 0x00000000b0007209 */ /* 0x000fe40007810000 */
[C---:B------:R-:W-:Y:S02]  /*e200*/  ISETP.GT.AND P4, PT, R8.reuse, 0x10, PT ;  /* 0x000000100800780c */ /* 0x040fe40003f84270 */
[----:B------:R-:W-:Y:S02]  /*e210*/  FMNMX.FTZ R0, R177, R0, !PT ;  /* 0x00000000b1007209 */ /* 0x000fe40007810000 */
[----:B------:R-:W-:-:S02]  /*e220*/  ISETP.GT.AND P3, PT, R8, 0x11, PT ;  /* 0x000000110800780c */ /* 0x000fc40003f64270 */
[----:B------:R-:W-:Y:S02]  /*e230*/  FMNMX.FTZ R0, R180, R0, !PT ;  /* 0x00000000b4007209 */ /* 0x000fe40007810000 */
[C---:B------:R-:W-:Y:S02]  /*e240*/  ISETP.GT.AND P2, PT, R8.reuse, 0x18, PT ;  /* 0x000000180800780c */ /* 0x040fe40003f44270 */
[----:B------:R-:W-:Y:S02]  /*e250*/  FMNMX.FTZ R0, R181, R0, !PT ;  /* 0x00000000b5007209 */ /* 0x000fe40007810000 */
[----:B------:R-:W-:Y:S02]  /*e260*/  ISETP.GT.AND P1, PT, R8, 0x19, PT ;  /* 0x000000190800780c */ /* 0x000fe40003f24270 */
        /* <DEDUP_REMOVED lines=11> */
[----:B------:R-:W-:Y:S02]  /*e320*/  ISETP.GT.AND P4, PT, R8, 0x20, PT ;  /* 0x000000200800780c */ /* 0x000fe40003f84270 */
[----:B------:R-:W-:Y:S02]  /*e330*/  FMNMX.FTZ R0, R196, R0, !PT ;  /* 0x00000000c4007209 */ /* 0x000fe40007810000 */
[----:B------:R-:W-:-:S02]  /*e340*/  ISETP.GT.AND P3, PT, R8, 0x21, PT ;  /* 0x000000210800780c */ /* 0x000fc40003f64270 */
[----:B------:R-:W-:Y:S02]  /*e350*/  FMNMX.FTZ R0, R197, R0, !PT ;  /* 0x00000000c5007209 */ /* 0x000fe40007810000 */
[C---:B------:R-:W-:Y:S02]  /*e360*/  ISETP.GT.AND P2, PT, R8.reuse, 0x28, PT ;  /* 0x000000280800780c */ /* 0x040fe40003f44270 */
[----:B------:R-:W-:Y:S01]  /*e370*/  ISETP.GT.AND P1, PT, R8, 0x29, PT ;  /* 0x000000290800780c */ /* 0x000fe20003f24270 */
[----:B------:R-:W0:Y:S01]  /*e380*/  SHFL.BFLY PT, R14, R0, 0x2, 0x1f ;  /* 0x0c401f00000e7f89 */ /* 0x000e2200000e0000 */
[----:B------:R-:W-:Y:S02]  /*e390*/  FSEL R170, R170, -INF , P4 ;  /* 0xff800000aaaa7808 */ /* 0x000fe40002000000 */
[----:B------:R-:W-:Y:S02]  /*e3a0*/  FSEL R171, R171, -INF , P3 ;  /* 0xff800000abab7808 */ /* 0x000fe40001800000 */
[----:B------:R-:W-:-:S02]  /*e3b0*/  FSEL R174, R174, -INF , P2 ;  /* 0xff800000aeae7808 */ /* 0x000fc40001000000 */
[----:B------:R-:W-:Y:S02]  /*e3c0*/  FSEL R175, R175, -INF , P1 ;  /* 0xff800000afaf7808 */ /* 0x000fe40000800000 */
[C---:B------:R-:W-:Y:S02]  /*e3d0*/  ISETP.GT.AND P4, PT, R8.reuse, 0x30, PT ;  /* 0x000000300800780c */ /* 0x040fe40003f84270 */
[C---:B------:R-:W-:Y:S02]  /*e3e0*/  ISETP.GT.AND P3, PT, R8.reuse, 0x31, PT ;  /* 0x000000310800780c */ /* 0x040fe40003f64270 */
[C---:B------:R-:W-:Y:S02]  /*e3f0*/  ISETP.GT.AND P2, PT, R8.reuse, 0x38, PT ;  /* 0x000000380800780c */ /* 0x040fe40003f44270 */
[----:B------:R-:W-:Y:S02]  /*e400*/  ISETP.GT.AND P1, PT, R8, 0x39, PT ;  /* 0x000000390800780c */ /* 0x000fe40003f24270 */
[----:B------:R-:W-:-:S02]  /*e410*/  FSEL R178, R178, -INF , P4 ;  /* 0xff800000b2b27808 */ /* 0x000fc40002000000 */
[----:B------:R-:W-:Y:S02]  /*e420*/  FSEL R179, R179, -INF , P3 ;  /* 0xff800000b3b37808 */ /* 0x000fe40001800000 */
[----:B------:R-:W-:Y:S02]  /*e430*/  @P0 LOP3.LUT R18, R18, 0x4000, RZ, 0xfc, !PT ;  /* 0x0000400012120812 */ /* 0x000fe400078efcff */
[----:B------:R-:W-:Y:S02]  /*e440*/  FSEL R182, R182, -INF , P2 ;  /* 0xff800000b6b67808 */ /* 0x000fe40001000000 */
[----:B0-----:R-:W-:Y:S02]  /*e450*/  FMNMX.FTZ R0, R0, R14, !PT ;  /* 0x0000000e00007209 */ /* 0x001fe40007810000 */
[----:B------:R-:W-:Y:S02]  /*e460*/  FSEL R183, R183, -INF , P1 ;  /* 0xff800000b7b77808 */ /* 0x000fe40000800000 */
[C---:B------:R-:W-:Y:S01]  /*e470*/  ISETP.GT.AND P1, PT, R8.reuse, 0x49, PT ;  /* 0x000000490800780c */ /* 0x040fe20003f24270 */
[----:B------:R-:W0:Y:S01]  /*e480*/  SHFL.BFLY PT, R14, R0, 0x1, 0x1f ;  /* 0x0c201f00000e7f89 */ /* 0x000e2200000e0000 */
[----:B------:R-:W-:-:S02]  /*e490*/  ISETP.GT.AND P2, PT, R8, 0x50, PT ;  /* 0x000000500800780c */ /* 0x000fc40003f44270 */
[C---:B------:R-:W-:Y:S02]  /*e4a0*/  ISETP.GT.AND P3, PT, R8.reuse, 0x51, PT ;  /* 0x000000510800780c */ /* 0x040fe40003f64270 */
[C---:B------:R-:W-:Y:S02]  /*e4b0*/  ISETP.GT.AND P4, PT, R8.reuse, 0x58, PT ;  /* 0x000000580800780c */ /* 0x040fe40003f84270 */
[C---:B------:R-:W-:Y:S02]  /*e4c0*/  ISETP.GT.AND P5, PT, R8.reuse, 0x59, PT ;  /* 0x000000590800780c */ /* 0x040fe40003fa4270 */
[----:B------:R-:W-:Y:S02]  /*e4d0*/  ISETP.GT.AND P0, PT, R8, 0x40, PT ;  /* 0x000000400800780c */ /* 0x000fe40003f04270 */
[----:B------:R-:W-:Y:S02]  /*e4e0*/  FSEL R191, R191, -INF , P1 ;  /* 0xff800000bfbf7808 */ /* 0x000fe40000800000 */
[----:B------:R-:W-:-:S02]  /*e4f0*/  FSEL R186, R186, -INF , P0 ;  /* 0xff800000baba7808 */ /* 0x000fc40000000000 */
[----:B------:R-:W-:Y:S02]  /*e500*/  LOP3.LUT P0, RZ, R18, 0x4000, RZ, 0xc0, !PT ;  /* 0x0000400012ff7812 */ /* 0x000fe4000780c0ff */
[----:B------:R-:W-:Y:S02]  /*e510*/  FSEL R194, R194, -INF , P2 ;  /* 0xff800000c2c27808 */ /* 0x000fe40001000000 */
[----:B------:R-:W-:Y:S02]  /*e520*/  FSEL R187, R187, -INF , P0 ;  /* 0xff800000bbbb7808 */ /* 0x000fe40000000000 */
[----:B------:R-:W-:Y:S02]  /*e530*/  FSEL R195, R195, -INF , P3 ;  /* 0xff800000c3c37808 */ /* 0x000fe40001800000 */
[----:B------:R-:W-:Y:S02]  /*e540*/  FSEL R198, R198, -INF , P4 ;  /* 0xff800000c6c67808 */ /* 0x000fe40002000000 */
[----:B0-----:R-:W-:-:S02]  /*e550*/  FMNMX.FTZ R0, R0, R14, !PT ;  /* 0x0000000e00007209 */ /* 0x001fc40007810000 */
[----:B------:R-:W-:Y:S02]  /*e560*/  FSEL R199, R199, -INF , P5 ;  /* 0xff800000c7c77808 */ /* 0x000fe40002800000 */
[----:B------:R-:W-:Y:S02]  /*e570*/  FSETP.NEU.FTZ.AND P6, PT, R0, -INF , PT ;  /* 0xff8000000000780b */ /* 0x000fe40003fdd000 */
[----:B------:R-:W-:Y:S02]  /*e580*/  LOP3.LUT P0, RZ, R18, 0x2000, RZ, 0xc0, !PT ;  /* 0x0000200012ff7812 */ /* 0x000fe4000780c0ff */
[----:B------:R-:W-:-:S05]  /*e590*/  FSEL R14, R0, RZ, P6 ;  /* 0x000000ff000e7208 */ /* 0x000fca0003000000 */
[----:B------:R-:W-:Y:S01]  /*e5a0*/  FADD.FTZ R14, -R14, R12 ;  /* 0x0000000c0e0e7221 */ /* 0x000fe20000010100 */
[----:B------:R-:W-:-:S03]  /*e5b0*/  FMUL.FTZ R12, R0, UR37 ;  /* 0x00000025000c7c20 */ /* 0x000fc60008410000 */
[----:B------:R-:W-:Y:S02]  /*e5c0*/  FMUL.FTZ R14, R14, UR37 ;  /* 0x000000250e0e7c20 */ /* 0x000fe40008410000 */
[----:B------:R-:W-:Y:S02]  /*e5d0*/  FSEL R12, R12, RZ, P6 ;  /* 0x000000ff0c0c7208 */ /* 0x000fe40003000000 */
[----:B------:R-:W-:Y:S02]  /*e5e0*/  ISETP.GT.AND P6, PT, R8, 0x48, PT ;  /* 0x000000480800780c */ /* 0x000fe40003fc4270 */
[----:B------:R-:W-:Y:S01]  /*e5f0*/  FMNMX.FTZ R8, R13, R11, !PT ;  /* 0x0000000b0d087209 */ /* 0x000fe20007810000 */
[--C-:B------:R-:W-:Y:S01]  /*e600*/  FFMA.FTZ R152, R152, UR37, -R12.reuse ;  /* 0x0000002598987c23 */ /* 0x100fe2000801080c */
[----:B------:R-:W-:Y:S01]  /*e610*/  FSEL R190, R190, -INF , P6 ;  /* 0xff800000bebe7808 */ /* 0x000fe20003000000 */
[--C-:B------:R-:W-:Y:S01]  /*e620*/  FFMA.FTZ R153, R153, UR37, -R12.reuse ;  /* 0x0000002599997c23 */ /* 0x100fe2000801080c */
        /* <DEDUP_REMOVED lines=29> */
[----:B------:R-:W-:Y:S01]  /*e800*/  FFMA.FTZ R197, R197, UR37, -R12 ;  /* 0x00000025c5c57c23 */ /* 0x000fe2000801080c */
[----:B------:R-:W-:Y:S02]  /*e810*/  MUFU.EX2 R152, R152 ;  /* 0x0000009800987308 */ /* 0x000fe40000000800 */
[----:B------:R-:W-:-:S04]  /*e820*/  FMNMX.FTZ R8, R171, R8, !PT ;  /* 0x00000008ab087209 */ /* 0x000fc80007810000 */
[----:B------:R-:W-:Y:S02]  /*e830*/  FMNMX.FTZ R8, R174, R8, !PT ;  /* 0x00000008ae087209 */ /* 0x000fe40007810000 */
[----:B------:R-:W0:Y:S02]  /*e840*/  MUFU.EX2 R14, R14 ;  /* 0x0000000e000e7308 */ /* 0x000e240000000800 */
[----:B------:R-:W-:-:S04]  /*e850*/  FMNMX.FTZ R8, R175, R8, !PT ;  /* 0x00000008af087209 */ /* 0x000fc80007810000 */
[----:B------:R-:W-:Y:S02]  /*e860*/  FMNMX.FTZ R8, R178, R8, !PT ;  /* 0x00000008b2087209 */ /* 0x000fe40007810000 */
[----:B------:R-:W1:Y:S02]  /*e870*/  MUFU.EX2 R153, R153 ;  /* 0x0000009900997308 */ /* 0x000e640000000800 */
[----:B------:R-:W-:-:S04]  /*e880*/  FMNMX.FTZ R8, R179, R8, !PT ;  /* 0x00000008b3087209 */ /* 0x000fc80007810000 */
[----:B------:R-:W-:Y:S02]  /*e890*/  FMNMX.FTZ R8, R182, R8, !PT ;  /* 0x00000008b6087209 */ /* 0x000fe40007810000 */
[----:B------:R-:W2:Y:S01]  /*e8a0*/  MUFU.EX2 R154, R156 ;  /* 0x0000009c009a7308 */ /* 0x000ea20000000800 */
[----:B0-----:R-:W-:Y:S01]  /*e8b0*/  FFMA.FTZ R6, R14, R6, R152 ;  /* 0x000000060e067223 */ /* 0x001fe20000010098 */
[----:B------:R-:W-:Y:S01]  /*e8c0*/  FMNMX.FTZ R8, R183, R8, !PT ;  /* 0x00000008b7087209 */ /* 0x000fe20007810000 */
[-C--:B------:R-:W-:Y:S01]  /*e8d0*/  FMUL.FTZ R24, R24, R14.reuse ;  /* 0x0000000e18187220 */ /* 0x080fe20000410000 */
[-C--:B------:R-:W-:Y:S01]  /*e8e0*/  FMUL.FTZ R25, R25, R14.reuse ;  /* 0x0000000e19197220 */ /* 0x080fe20000410000 */
[----:B------:R-:W-:Y:S01]  /*e8f0*/  FMUL.FTZ R28, R28, R14 ;  /* 0x0000000e1c1c7220 */ /* 0x000fe20000410000 */
[----:B------:R-:W-:Y:S01]  /*e900*/  FMNMX.FTZ R8, R186, R8, !PT ;  /* 0x00000008ba087209 */ /* 0x000fe20007810000 */
[----:B------:R-:W-:Y:S01]  /*e910*/  FMUL.FTZ R29, R29, R14 ;  /* 0x0000000e1d1d7220 */ /* 0x000fe20000410000 */
[----:B------:R-:W0:Y:S01]  /*e920*/  MUFU.EX2 R157, R157 ;  /* 0x0000009d009d7308 */ /* 0x000e220000000800 */
[----:B-1----:R-:W-:Y:S01]  /*e930*/  FADD.FTZ R6, R153, R6 ;  /* 0x0000000699067221 */ /* 0x002fe20000010000 */
[----:B------:R-:W-:Y:S01]  /*e940*/  FMNMX.FTZ R8, R187, R8, !PT ;  /* 0x00000008bb087209 */ /* 0x000fe20007810000 */
[----:B------:R-:W-:Y:S01]  /*e950*/  FMUL.FTZ R32, R32, R14 ;  /* 0x0000000e20207220 */ /* 0x000fe20000410000 */
[----:B------:R-:W-:Y:S01]  /*e960*/  F2FP.F16.F32.PACK_AB R152, R153, R152 ;  /* 0x000000989998723e */ /* 0x000fe200000000ff */
[----:B------:R-:W-:Y:S01]  /*e970*/  FMUL.FTZ R33, R33, R14 ;  /* 0x0000000e21217220 */ /* 0x000fe20000410000 */
[----:B------:R-:W-:Y:S01]  /*e980*/  FMNMX.FTZ R8, R190, R8, !PT ;  /* 0x00000008be087209 */ /* 0x000fe20007810000 */
[-C--:B------:R-:W-:Y:S01]  /*e990*/  FMUL.FTZ R36, R36, R14.reuse ;  /* 0x0000000e24247220 */ /* 0x080fe20000410000 */
[----:B------:R-:W-:Y:S01]  /*e9a0*/  FMUL.FTZ R37, R37, R14 ;  /* 0x0000000e25257220 */ /* 0x000fe20000410000 */
[----:B--2---:R-:W-:Y:S01]  /*e9b0*/  FADD.FTZ R6, R154, R6 ;  /* 0x000000069a067221 */ /* 0x004fe20000010000 */
[----:B------:R-:W-:Y:S01]  /*e9c0*/  FMNMX.FTZ R8, R191, R8, !PT ;  /* 0x00000008bf087209 */ /* 0x000fe20007810000 */
[-C--:B------:R-:W-:Y:S01]  /*e9d0*/  FMUL.FTZ R40, R40, R14.reuse ;  /* 0x0000000e28287220 */ /* 0x080fe20000410000 */
[-C--:B------:R-:W-:Y:S01]  /*e9e0*/  FMUL.FTZ R41, R41, R14.reuse ;  /* 0x0000000e29297220 */ /* 0x080fe20000410000 */
[----:B------:R-:W-:Y:S01]  /*e9f0*/  FMUL.FTZ R44, R44, R14 ;  /* 0x0000000e2c2c7220 */ /* 0x000fe20000410000 */
[----:B------:R-:W-:Y:S01]  /*ea00*/  FMNMX.FTZ R8, R194, R8, !PT ;  /* 0x00000008c2087209 */ /* 0x000fe20007810000 */
[-C--:B------:R-:W-:Y:S01]  /*ea10*/  FMUL.FTZ R45, R45, R14.reuse ;  /* 0x0000000e2d2d7220 */ /* 0x080fe20000410000 */
[----:B------:R-:W-:Y:S01]  /*ea20*/  FMUL.FTZ R48, R48, R14 ;  /* 0x0000000e30307220 */ /* 0x000fe20000410000 */
[----:B0-----:R-:W-:Y:S01]  /*ea30*/  FADD.FTZ R20, R157, R6 ;  /* 0x000000069d147221 */ /* 0x001fe20000010000 */
        /* <DEDUP_REMOVED lines=37> */
[----:B0-----:R-:W-:Y:S01]  /*ec90*/  FMNMX.FTZ R8, R8, R12, !PT ;  /* 0x0000000c08087209 */ /* 0x001fe20007810000 */
        /* <DEDUP_REMOVED lines=19> */
[----:B------:R-:W-:Y:S01]  /*edd0*/  VIADD R14, R201, 0x8 ;  /* 0x00000008c90e7836 */ /* 0x000fe20000000000 */
[----:B------:R-:W-:Y:S01]  /*ede0*/  F2FP.F16.F32.PACK_AB R154, R157, R154 ;  /* 0x0000009a9d9a723e */ /* 0x000fe200000000ff */
[----:B------:R-:W-:Y:S01]  /*edf0*/  MUFU.EX2 R161, R161 ;  /* 0x000000a100a17308 */ /* 0x000fe20000000800 */
[----:B0-----:R-:W-:Y:S01]  /*ee00*/  FMNMX.FTZ R8, R8, R12, !PT ;  /* 0x0000000c08087209 */ /* 0x001fe20007810000 */
[----:B------:R-:W-:-:S06]  /*ee10*/  VIADD R12, R10, 0x32440 ;  /* 0x000324400a0c7836 */ /* 0x000fcc0000000000 */
[----:B------:R-:W-:Y:S01]  /*ee20*/  MUFU.EX2 R164, R164 ;  /* 0x000000a400a47308 */ /* 0x000fe20000000800 */
[----:B------:R-:W-:-:S04]  /*ee30*/  FSETP.NEU.FTZ.AND P1, PT, R8, -INF , PT ;  /* 0xff8000000800780b */ /* 0x000fc80003f3d000 */
[----:B------:R-:W-:-:S03]  /*ee40*/  FSEL R6, R8, RZ, P1 ;  /* 0x000000ff08067208 */ /* 0x000fc60000800000 */
[----:B------:R-:W-:Y:S02]  /*ee50*/  MUFU.EX2 R165, R165 ;  /* 0x000000a500a57308 */ /* 0x000fe40000000800 */
[----:B------:R-:W-:Y:S01]  /*ee60*/  FADD.FTZ R11, -R6, R11 ;  /* 0x0000000b060b7221 */ /* 0x000fe20000010100 */
[----:B------:R-:W-:-:S03]  /*ee70*/  FMUL.FTZ R6, R8, UR37 ;  /* 0x0000002508067c20 */ /* 0x000fc60008410000 */
[----:B------:R-:W-:Y:S02]  /*ee80*/  FMUL.FTZ R11, R11, UR37 ;  /* 0x000000250b0b7c20 */ /* 0x000fe40008410000 */
[----:B------:R-:W-:Y:S01]  /*ee90*/  MUFU.EX2 R168, R168 ;  /* 0x000000a800a87308 */ /* 0x000fe20000000800 */
[----:B------:R-:W-:-:S05]  /*eea0*/  FSEL R6, R6, RZ, P1 ;  /* 0x000000ff06067208 */ /* 0x000fca0000800000 */
[--C-:B------:R-:W-:Y:S01]  /*eeb0*/  FFMA.FTZ R153, R13, UR37, -R6.reuse ;  /* 0x000000250d997c23 */ /* 0x100fe20008010806 */
[----:B------:R-:W-:Y:S01]  /*eec0*/  IMAD.U32 R13, RZ, RZ, UR41 ;  /* 0x00000029ff0d7e24 */ /* 0x000fe2000f8e00ff */
[----:B------:R0:W1:Y:S01]  /*eed0*/  MUFU.EX2 R15, R11 ;  /* 0x0000000b000f7308 */ /* 0x0000620000000800 */
[--C-:B------:R-:W-:Y:S01]  /*eee0*/  FFMA.FTZ R156, R163, UR37, -R6.reuse ;  /* 0x00000025a39c7c23 */ /* 0x100fe20008010806 */
[--C-:B------:R-:W-:Y:S01]  /*eef0*/  FFMA.FTZ R157, R166, UR37, -R6.reuse ;  /* 0x00000025a69d7c23 */ /* 0x100fe20008010806 */
[----:B------:R-:W-:Y:S01]  /*ef00*/  FFMA.FTZ R21, R167, UR37, -R6 ;  /* 0x00000025a7157c23 */ /* 0x000fe20008010806 */
[----:B------:R-:W-:Y:S01]  /*ef10*/  PRMT R12, R13, 0x654, R12 ;  /* 0x000006540d0c7816 */ /* 0x000fe2000000000c */
[----:B------:R-:W-:Y:S02]  /*ef20*/  IMAD.MOV.U32 R13, RZ, RZ, 0x40000040 ;  /* 0x40000040ff0d7424 */ /* 0x000fe400078e00ff */
[--C-:B------:R-:W-:Y:S01]  /*ef30*/  FFMA.FTZ R194, R194, UR37, -R6.reuse ;  /* 0x00000025c2c27c23 */ /* 0x100fe20008010806 */
[--C-:B------:R-:W-:Y:S01]  /*ef40*/  FFMA.FTZ R195, R195, UR37, -R6.reuse ;  /* 0x00000025c3c37c23 */ /* 0x100fe20008010806 */
[----:B------:R-:W2:Y:S01]  /*ef50*/  MUFU.EX2 R153, R153 ;  /* 0x0000009900997308 */ /* 0x000ea20000000800 */
[--C-:B0-----:R-:W-:Y:S01]  /*ef60*/  FFMA.FTZ R11, R155, UR37, -R6.reuse ;  /* 0x000000259b0b7c23 */ /* 0x101fe20008010806 */
[----:B------:R-:W-:Y:S01]  /*ef70*/  R2UR UR7, R13 ;  /* 0x000000000d0772ca */ /* 0x000fe200000e0000 */
[--C-:B------:R-:W-:Y:S01]  /*ef80*/  FFMA.FTZ R13, R159, UR37, -R6.reuse ;  /* 0x000000259f0d7c23 */ /* 0x100fe20008010806 */
[----:B------:R0:W-:Y:S01]  /*ef90*/  SYNCS.ARRIVE.TRANS64.RED.A1T0 RZ, [R12+URZ], RZ ;  /* 0x000000ff0cff79a7 */ /* 0x0001e2000810043f */
[--C-:B------:R-:W-:Y:S01]  /*efa0*/  FFMA.FTZ R159, R170, UR37, -R6.reuse ;  /* 0x00000025aa9f7c23 */ /* 0x100fe20008010806 */
[----:B------:R-:W-:-:S02]  /*efb0*/  FFMA.FTZ R198, R198, UR37, -R6 ;  /* 0x00000025c6c67c23 */ /* 0x000fc40008010806 */
[----:B------:R-:W3:Y:S01]  /*efc0*/  MUFU.EX2 R11, R11 ;  /* 0x0000000b000b7308 */ /* 0x000ee20000000800 */
[-C--:B-1----:R-:W-:Y:S01]  /*efd0*/  FMUL.FTZ R26, R26, R15.reuse ;  /* 0x0000000f1a1a7220 */ /* 0x082fe20000410000 */
[-C--:B------:R-:W-:Y:S01]  /*efe0*/  FMUL.FTZ R27, R27, R15.reuse ;  /* 0x0000000f1b1b7220 */ /* 0x080fe20000410000 */
[-C--:B------:R-:W-:Y:S01]  /*eff0*/  FMUL.FTZ R30, R30, R15.reuse ;  /* 0x0000000f1e1e7220 */ /* 0x080fe20000410000 */
[----:B0-----:R-:W-:Y:S02]  /*f000*/  IMAD.MOV.U32 R12, RZ, RZ, 0xc00 ;  /* 0x00000c00ff0c7424 */ /* 0x001fe400078e00ff */
[-C--:B------:R-:W-:Y:S01]  /*f010*/  FMUL.FTZ R31, R31, R15.reuse ;  /* 0x0000000f1f1f7220 */ /* 0x080fe20000410000 */
[-C--:B------:R-:W-:Y:S01]  /*f020*/  FMUL.FTZ R34, R34, R15.reuse ;  /* 0x0000000f22227220 */ /* 0x080fe20000410000 */
[----:B------:R-:W-:Y:S01]  /*f030*/  FMUL.FTZ R35, R35, R15 ;  /* 0x0000000f23237220 */ /* 0x000fe20000410000 */
[----:B------:R-:W-:Y:S01]  /*f040*/  MUFU.EX2 R13, R13 ;  /* 0x0000000d000d7308 */ /* 0x000fe20000000800 */
[----:B--2---:R-:W-:Y:S01]  /*f050*/  FFMA.FTZ R3, R15, R3, R153 ;  /* 0x000000030f037223 */ /* 0x004fe20000010099 */
[----:B------:R-:W-:Y:S01]  /*f060*/  IMAD R12, R19, R12, UR38 ;  /* 0x00000026130c7e24 */ /* 0x000fe2000f8e020c */
[----:B------:R0:W-:Y:S01]  /*f070*/  BAR.SYNC.DEFER_BLOCKING R14, 0x100 ;  /* 0x0004000e0000751d */ /* 0x0001e20000010000 */
[-C--:B------:R-:W-:Y:S01]  /*f080*/  FMUL.FTZ R38, R38, R15.reuse ;  /* 0x0000000f26267220 */ /* 0x080fe20000410000 */
[-C--:B------:R-:W-:Y:S01]  /*f090*/  FMUL.FTZ R39, R39, R15.reuse ;  /* 0x0000000f27277220 */ /* 0x080fe20000410000 */
[-C--:B------:R-:W-:Y:S01]  /*f0a0*/  FMUL.FTZ R42, R42, R15.reuse ;  /* 0x0000000f2a2a7220 */ /* 0x080fe20000410000 */
[----:B------:R-:W-:Y:S01]  /*f0b0*/  R2UR UR6, R12 ;  /* 0x000000000c0672ca */ /* 0x000fe200000e0000 */
[----:B------:R-:W-:Y:S01]  /*f0c0*/  FMUL.FTZ R43, R43, R15 ;  /* 0x0000000f2b2b7220 */ /* 0x000fe20000410000 */
[C---:B---3--:R-:W-:Y:S01]  /*f0d0*/  FADD.FTZ R3, R11.reuse, R3 ;  /* 0x000000030b037221 */ /* 0x048fe20000010000 */
[----:B------:R-:W-:Y:S01]  /*f0e0*/  F2FP.F16.F32.PACK_AB R153, R11, R153 ;  /* 0x000000990b99723e */ /* 0x000fe200000000ff */
[----:B------:R-:W-:Y:S01]  /*f0f0*/  FFMA.FTZ R11, R158, UR37, -R6 ;  /* 0x000000259e0b7c23 */ /* 0x000fe20008010806 */
        /* <DEDUP_REMOVED lines=57> */
[----:B------:R-:W-:Y:S01]  /*f490*/  FADD.FTZ R3, R11, R3 ;  /* 0x000000030b037221 */ /* 0x000fe20000010000 */
[----:B0-----:R-:W-:-:S02]  /*f4a0*/  VIADD R14, R12, 0x80 ;  /* 0x000000800c0e7836 */ /* 0x001fc40000000000 */
[--C-:B------:R-:W-:Y:S01]  /*f4b0*/  FFMA.FTZ R11, R175, UR37, -R6.reuse ;  /* 0x00000025af0b7c23 */ /* 0x100fe20008010806 */
[----:B------:R-:W-:Y:S01]  /*f4c0*/  WARPGROUP.ARRIVE ;  /* 0x00000000000079c5 */ /* 0x000fe20000000000 */
[----:B------:R-:W-:Y:S02]  /*f4d0*/  IMAD.MOV.U32 R15, RZ, RZ, 0x40000040 ;  /* 0x40000040ff0f7424 */ /* 0x000fe400078e00ff */
[----:B------:R-:W-:Y:S01]  /*f4e0*/  FADD.FTZ R158, R13, R3 ;  /* 0x000000030d9e7221 */ /* 0x000fe20000010000 */
[--C-:B------:R-:W-:Y:S01]  /*f4f0*/  FFMA.FTZ R13, R171, UR37, -R6.reuse ;  /* 0x00000025ab0d7c23 */ /* 0x100fe20008010806 */
[----:B------:R-:W-:Y:S01]  /*f500*/  MUFU.EX2 R157, R157 ;  /* 0x0000009d009d7308 */ /* 0x000fe20000000800 */
[----:B------:R-:W-:Y:S01]  /*f510*/  FFMA.FTZ R3, R174, UR37, -R6 ;  /* 0x00000025ae037c23 */ /* 0x000fe20008010806 */
[----:B------:R-:W-:Y:S01]  /*f520*/  HGMMA.64x256x16.F32 R24, R152, gdesc[UR4].tnspB, R24, gsb0 ;  /* 0x43e0000498187df0 */ /* 0x000fe20008000818 */
[----:B------:R-:W-:Y:S01]  /*f530*/  R2UR UR6, R14 ;  /* 0x000000000e0672ca */ /* 0x000fe200000e0000 */
[----:B------:R-:W-:Y:S01]  /*f540*/  VIADD R14, R12, 0x100 ;  /* 0x000001000c0e7836 */ /* 0x000fe20000000000 */
[----:B------:R-:W-:Y:S01]  /*f550*/  R2UR UR7, R15 ;  /* 0x000000000f0772ca */ /* 0x000fe200000e0000 */
[----:B------:R-:W-:-:S02]  /*f560*/  IMAD.MOV.U32 R15, RZ, RZ, 0x40000040 ;  /* 0x40000040ff0f7424 */ /* 0x000fc400078e00ff */
[----:B------:R-:W0:Y:S08]  /*f570*/  MUFU.EX2 R21, R21 ;  /* 0x0000001500157308 */ /* 0x000e300000000800 */
        /* <DEDUP_REMOVED lines=23> */
[----:B------:R-:W-:-:S05]  /*f6f0*/  FFMA.FTZ R153, R162, UR37, -R6 ;  /* 0x00000025a2997c23 */ /* 0x000fca0008010806 */
[----:B------:R-:W1:Y:S01]  /*f700*/  MUFU.EX2 R152, R160 ;  /* 0x000000a000987308 */ /* 0x000e620000000800 */
[----:B------:R-:W-:Y:S01]  /*f710*/  F2FP.F16.F32.PACK_AB R154, R165, R164 ;  /* 0x000000a4a59a723e */ /* 0x000fe200000000ff */
[----:B------:R-:W-:Y:S01]  /*f720*/  FFMA.FTZ R162, R191, UR37, -R6 ;  /* 0x00000025bfa27c23 */ /* 0x000fe20008010806 */
[----:B0-----:R-:W-:-:S05]  /*f730*/  F2FP.F16.F32.PACK_AB R155, R21, R157 ;  /* 0x0000009d159b723e */ /* 0x001fca00000000ff */
[----:B------:R-:W0:Y:S08]  /*f740*/  MUFU.EX2 R153, R153 ;  /* 0x0000009900997308 */ /* 0x000e300000000800 */
[----:B------:R-:W-:Y:S01]  /*f750*/  MUFU.EX2 R162, R162 ;  /* 0x000000a200a27308 */ /* 0x000fe20000000800 */
[----:B-1----:R-:W-:Y:S01]  /*f760*/  FADD.FTZ R20, R152, R20 ;  /* 0x0000001498147221 */ /* 0x002fe20000010000 */
[----:B------:R-:W-:-:S03]  /*f770*/  F2FP.F16.F32.PACK_AB R152, R161, R152 ;  /* 0x00000098a198723e */ /* 0x000fc600000000ff */
[----:B------:R-:W-:Y:S01]  /*f780*/  FADD.FTZ R20, R161, R20 ;  /* 0x00000014a1147221 */ /* 0x000fe20000010000 */
[----:B------:R-:W-:Y:S01]  /*f790*/  FFMA.FTZ R161, R190, UR37, -R6 ;  /* 0x00000025bea17c23 */ /* 0x000fe20008010806 */
[----:B0-----:R-:W-:Y:S01]  /*f7a0*/  FADD.FTZ R158, R153, R158 ;  /* 0x0000009e999e7221 */ /* 0x001fe20000010000 */
[----:B------:R-:W-:Y:S01]  /*f7b0*/  F2FP.F16.F32.PACK_AB R153, R156, R153 ;  /* 0x000000999c99723e */ /* 0x000fe200000000ff */
[----:B------:R-:W-:Y:S01]  /*f7c0*/  FADD.FTZ R164, R164, R20 ;  /* 0x00000014a4a47221 */ /* 0x000fe20000010000 */
[----:B------:R-:W-:Y:S01]  /*f7d0*/  FFMA.FTZ R20, R179, UR37, -R6 ;  /* 0x00000025b3147c23 */ /* 0x000fe20008010806 */
[----:B------:R-:W-:Y:S01]  /*f7e0*/  FADD.FTZ R158, R156, R158 ;  /* 0x0000009e9c9e7221 */ /* 0x000fe20000010000 */
[----:B------:R-:W-:Y:S01]  /*f7f0*/  WARPGROUP.ARRIVE ;  /* 0x00000000000079c5 */ /* 0x000fe20000000000 */
[----:B------:R-:W-:Y:S01]  /*f800*/  FFMA.FTZ R156, R182, UR37, -R6 ;  /* 0x00000025b69c7c23 */ /* 0x000fe20008010806 */
[----:B------:R-:W-:Y:S01]  /*f810*/  MUFU.EX2 R161, R161 ;  /* 0x000000a100a17308 */ /* 0x000fe20000000800 */
[----:B------:R-:W-:Y:S01]  /*f820*/  FADD.FTZ R160, R157, R158 ;  /* 0x0000009e9da07221 */ /* 0x000fe20000010000 */
[--C-:B------:R-:W-:Y:S01]  /*f830*/  FFMA.FTZ R158, R178, UR37, -R6.reuse ;  /* 0x00000025b29e7c23 */ /* 0x100fe20008010806 */
[----:B------:R-:W-:Y:S01]  /*f840*/  FFMA.FTZ R157, R183, UR37, -R6 ;  /* 0x00000025b79d7c23 */ /* 0x000fe20008010806 */
[----:B------:R-:W-:Y:S01]  /*f850*/  HGMMA.64x256x16.F32 R24, R152, gdesc[UR4].tnspB, R24, gsb0 ;  /* 0x43e0000498187df0 */ /* 0x000fe20008000818 */
[----:B------:R-:W-:Y:S01]  /*f860*/  R2UR UR6, R14 ;  /* 0x000000000e0672ca */ /* 0x000fe200000e0000 */
[----:B------:R-:W-:Y:S01]  /*f870*/  VIADD R14, R12, 0x180 ;  /* 0x000001800c0e7836 */ /* 0x000fe20000000000 */
[----:B------:R-:W-:Y:S01]  /*f880*/  R2UR UR7, R15 ;  /* 0x000000000f0772ca */ /* 0x000fe200000e0000 */
[----:B------:R-:W-:Y:S01]  /*f890*/  MUFU.EX2 R158, R158 ;  /* 0x0000009e009e7308 */ /* 0x000fe20000000800 */
[----:B------:R-:W-:Y:S01]  /*f8a0*/  MOV R15, 0x40000040 ;  /* 0x40000040000f7802 */ /* 0x000fe20000000f00 */
[----:B------:R-:W-:Y:S01]  /*f8b0*/  FADD.FTZ R160, R21, R160 ;  /* 0x000000a015a07221 */ /* 0x000fe20000010000 */
[----:B------:R-:W-:Y:S01]  /*f8c0*/  FFMA.FTZ R21, R186, UR37, -R6 ;  /* 0x00000025ba157c23 */ /* 0x000fe20008010806 */
[----:B------:R-:W-:-:S02]  /*f8d0*/  FADD.FTZ R164, R165, R164 ;  /* 0x000000a4a5a47221 */ /* 0x000fc40000010000 */
[----:B------:R-:W-:Y:S02]  /*f8e0*/  FADD.FTZ R160, R159, R160 ;  /* 0x000000a09fa07221 */ /* 0x000fe40000010000 */
[----:B------:R-:W0:Y:S02]  /*f8f0*/  MUFU.EX2 R20, R20 ;  /* 0x0000001400147308 */ /* 0x000e240000000800 */
[----:B------:R-:W-:-:S04]  /*f900*/  FADD.FTZ R160, R13, R160 ;  /* 0x000000a00da07221 */ /* 0x000fc80000010000 */
[----:B------:R-:W-:Y:S02]  /*f910*/  FADD.FTZ R160, R3, R160 ;  /* 0x000000a003a07221 */ /* 0x000fe40000010000 */
[----:B------:R-:W-:Y:S02]  /*f920*/  MUFU.EX2 R156, R156 ;  /* 0x0000009c009c7308 */ /* 0x000fe40000000800 */
[----:B------:R-:W-:-:S06]  /*f930*/  FADD.FTZ R160, R11, R160 ;  /* 0x000000a00ba07221 */ /* 0x000fcc0000010000 */
[----:B------:R-:W1:Y:S08]  /*f940*/  MUFU.EX2 R157, R157 ;  /* 0x0000009d009d7308 */ /* 0x000e700000000800 */
[----:B------:R-:W2:Y:S01]  /*f950*/  MUFU.EX2 R21, R21 ;  /* 0x0000001500157308 */ /* 0x000ea20000000800 */
[----:B------:R-:W-:Y:S02]  /*f960*/  WARPGROUP.DEPBAR.LE gsb0, 0x0 ;  /* 0x00008000000079c5 */ /* 0x000fe40000010000 */
[----:B------:R-:W-:Y:S01]  /*f970*/  F2FP.F16.F32.PACK_AB R152, R169, R168 ;  /* 0x000000a8a998723e */ /* 0x000fe200000000ff */
[----:B------:R-:W-:Y:S01]  /*f980*/  FADD.FTZ R168, R168, R164 ;  /* 0x000000a4a8a87221 */ /* 0x000fe20000010000 */
[----:B------:R-:W-:Y:S01]  /*f990*/  F2FP.F16.F32.PACK_AB R153, R13, R159 ;  /* 0x0000009f0d99723e */ /* 0x000fe200000000ff */
[--C-:B------:R-:W-:Y:S01]  /*f9a0*/  FFMA.FTZ R159, R187, UR37, -R6.reuse ;  /* 0x00000025bb9f7c23 */ /* 0x100fe20008010806 */
[----:B------:R-:W-:Y:S01]  /*f9b0*/  F2FP.F16.F32.PACK_AB R154, R173, R172 ;  /* 0x000000acad9a723e */ /* 0x000fe200000000ff */
[----:B------:R-:W-:Y:S01]  /*f9c0*/  FFMA.FTZ R6, R199, UR37, -R6 ;  /* 0x00000025c7067c23 */ /* 0x000fe20008010806 */
[----:B------:R-:W-:Y:S01]  /*f9d0*/  F2FP.F16.F32.PACK_AB R155, R11, R3 ;  /* 0x000000030b9b723e */ /* 0x000fe200000000ff */
[----:B------:R-:W-:-:S02]  /*f9e0*/  IMAD.MOV.U32 R13, RZ, RZ, 0x40000040 ;  /* 0x40000040ff0d7424 */ /* 0x000fc400078e00ff */
[----:B------:R-:W-:Y:S01]  /*f9f0*/  FADD.FTZ R168, R169, R168 ;  /* 0x000000a8a9a87221 */ /* 0x000fe20000010000 */
[----:B------:R-:W3:Y:S01]  /*fa00*/  MUFU.EX2 R159, R159 ;  /* 0x0000009f009f7308 */ /* 0x000ee20000000800 */
[----:B------:R-:W-:Y:S02]  /*fa10*/  WARPGROUP.ARRIVE ;  /* 0x00000000000079c5 */ /* 0x000fe40000000000 */
[----:B------:R-:W-:-:S04]  /*fa20*/  FADD.FTZ R168, R172, R168 ;  /* 0x000000a8aca87221 */ /* 0x000fc80000010000 */
[----:B------:R-:W-:Y:S01]  /*fa30*/  HGMMA.64x256x16.F32 R24, R152, gdesc[UR4].tnspB, R24, gsb0 ;  /* 0x43e0000498187df0 */ /* 0x000fe20008000818 */
[----:B------:R-:W-:Y:S01]  /*fa40*/  R2UR UR6, R14 ;  /* 0x000000000e0672ca */ /* 0x000fe200000e0000 */
[C---:B------:R-:W-:Y:S01]  /*fa50*/  VIADD R14, R12.reuse, 0x200 ;  /* 0x000002000c0e7836 */ /* 0x040fe20000000000 */
[----:B------:R-:W-:Y:S01]  /*fa60*/  R2UR UR7, R15 ;  /* 0x000000000f0772ca */ /* 0x000fe200000e0000 */
[----:B------:R-:W-:Y:S02]  /*fa70*/  IMAD.MOV.U32 R15, RZ, RZ, 0x40000040 ;  /* 0x40000040ff0f7424 */ /* 0x000fe400078e00ff */
[----:B------:R-:W-:Y:S01]  /*fa80*/  FADD.FTZ R168, R173, R168 ;  /* 0x000000a8ada87221 */ /* 0x000fe20000010000 */
[----:B------:R-:W-:Y:S01]  /*fa90*/  VIADD R12, R12, 0x280 ;  /* 0x000002800c0c7836 */ /* 0x000fe20000000000 */
[----:B------:R-:W-:Y:S02]  /*faa0*/  WARPGROUP.DEPBAR.LE gsb0, 0x0 ;  /* 0x00008000000079c5 */ /* 0x000fe40000010000 */
[----:B------:R-:W-:Y:S01]  /*fab0*/  F2FP.F16.F32.PACK_AB R152, R177, R176 ;  /* 0x000000b0b198723e */ /* 0x000fe200000000ff */
        /* <DEDUP_REMOVED lines=11> */
[----:B------:R-:W-:-:S03]  /*fb70*/  FADD.FTZ R158, R157, R158 ;  /* 0x0000009e9d9e7221 */ /* 0x000fc60000010000 */
[----:B------:R-:W-:Y:S01]  /*fb80*/  HGMMA.64x256x16.F32 R24, R152, gdesc[UR4].tnspB, R24, gsb0 ;  /* 0x43e0000498187df0 */ /* 0x000fe20008000818 */
[----:B------:R-:W-:Y:S01]  /*fb90*/  R2UR UR6, R14 ;  /* 0x000000000e0672ca */ /* 0x000fe200000e0000 */
[----:B------:R-:W-:Y:S01]  /*fba0*/  FADD.FTZ R176, R184, R176 ;  /* 0x000000b0b8b07221 */ /* 0x000fe20000010000 */
[----:B------:R-:W-:Y:S01]  /*fbb0*/  R2UR UR7, R15 ;  /* 0x000000000f0772ca */ /* 0x000fe200000e0000 */
[----:B------:R0:W1:Y:S01]  /*fbc0*/  MUFU.EX2 R14, R6 ;  /* 0x00000006000e7308 */ /* 0x0000620000000800 */
[----:B--2---:R-:W-:Y:S01]  /*fbd0*/  FADD.FTZ R158, R21, R158 ;  /* 0x0000009e159e7221 */ /* 0x004fe20000010000 */
[----:B------:R-:W-:-:S03]  /*fbe0*/  FADD.FTZ R176, R185, R176 ;  /* 0x000000b0b9b07221 */ /* 0x000fc60000010000 */
[----:B---3--:R-:W-:Y:S01]  /*fbf0*/  FADD.FTZ R158, R159, R158 ;  /* 0x0000009e9f9e7221 */ /* 0x008fe20000010000 */
        /* <DEDUP_REMOVED lines=10> */
[----:B0-----:R-:W-:-:S03]  /*fca0*/  FADD.FTZ R6, R197, R176 ;  /* 0x000000b0c5067221 */ /* 0x001fc60000010000 */
[----:B-1----:R-:W-:Y:S01]  /*fcb0*/  FADD.FTZ R3, R14, R158 ;  /* 0x0000009e0e037221 */ /* 0x002fe20000010000 */
[----:B------:R-:W-:Y:S02]  /*fcc0*/  WARPGROUP.DEPBAR.LE gsb0, 0x0 ;  /* 0x00008000000079c5 */ /* 0x000fe40000010000 */
[----:B------:R-:W-:Y:S02]  /*fcd0*/  F2FP.F16.F32.PACK_AB R152, R185, R184 ;  /* 0x000000b8b998723e */ /* 0x000fe400000000ff */
[----:B------:R-:W-:Y:S02]  /*fce0*/  F2FP.F16.F32.PACK_AB R153, R159, R21 ;  /* 0x000000159f99723e */ /* 0x000fe400000000ff */
[----:B------:R-:W-:Y:S02]  /*fcf0*/  F2FP.F16.F32.PACK_AB R154, R189, R188 ;  /* 0x000000bcbd9a723e */ /* 0x000fe400000000ff */
[----:B------:R-:W-:-:S04]  /*fd00*/  F2FP.F16.F32.PACK_AB R155, R162, R161 ;  /* 0x000000a1a29b723e */ /* 0x000fc800000000ff */
[----:B------:R-:W-:-:S06]  /*fd10*/  WARPGROUP.ARRIVE ;  /* 0x00000000000079c5 */ /* 0x000fcc0000000000 */
[----:B------:R-:W-:Y:S01]  /*fd20*/  HGMMA.64x256x16.F32 R24, R152, gdesc[UR4].tnspB, R24, gsb0 ;  /* 0x43e0000498187df0 */ /* 0x000fe20008000818 */
[----:B------:R-:W-:Y:S02]  /*fd30*/  R2UR UR6, R12 ;  /* 0x000000000c0672ca */ /* 0x000fe400000e0000 */
[----:B------:R-:W-:Y:S01]  /*fd40*/  R2UR UR7, R13 ;  /* 0x000000000d0772ca */ /* 0x000fe200000e0000 */
[----:B------:R-:W-:Y:S02]  /*fd50*/  WARPGROUP.DEPBAR.LE gsb0, 0x0 ;  /* 0x00008000000079c5 */ /* 0x000fe40000010000 */
[----:B------:R-:W-:Y:S02]  /*fd60*/  F2FP.F16.F32.PACK_AB R152, R193, R192 ;  /* 0x000000c0c198723e */ /* 0x000fe400000000ff */
[----:B------:R-:W-:Y:S02]  /*fd70*/  F2FP.F16.F32.PACK_AB R153, R195, R194 ;  /* 0x000000c2c399723e */ /* 0x000fe400000000ff */
[----:B------:R-:W-:-:S02]  /*fd80*/  F2FP.F16.F32.PACK_AB R154, R197, R196 ;  /* 0x000000c4c59a723e */ /* 0x000fc400000000ff */
[----:B------:R-:W-:-:S04]  /*fd90*/  F2FP.F16.F32.PACK_AB R155, R14, R198 ;  /* 0x000000c60e9b723e */ /* 0x000fc800000000ff */
[----:B------:R-:W-:-:S12]  /*fda0*/  WARPGROUP.ARRIVE ;  /* 0x00000000000079c5 */ /* 0x000fd80000000000 */
[----:B------:R-:W-:Y:S03]  /*fdb0*/  HGMMA.64x256x16.F32 R24, R152, gdesc[UR4].tnspB, R24, gsb0 ;  /* 0x43e0000498187df0 */ /* 0x000fe60008000818 */
[----:B------:R-:W-:Y:S02]  /*fdc0*/  WARPGROUP.DEPBAR.LE gsb0, 0x0 ;  /* 0x00008000000079c5 */ /* 0x000fe40000010000 */
[----:B------:R-:W-:Y:S05]  /*fdd0*/  @!P0 BRA `(.L_x_6141) ;  /* 0x0000000000048947 */ /* 0x000fea0003800000 */
[----:B------:R-:W-:Y:S01]  /*fde0*/  BPT.TRAP 0x1 ;  /* 0x000000040000795c */ /* 0x000fe20000300000 */
.L_x_6141:
[C---:B------:R-:W-:Y:S01]  /*fdf0*/  ISETP.GT.AND P1, PT, R9.reuse, R200, PT ;  /* 0x000000c80900720c */ /* 0x040fe20003f24270 */
[----:B------:R-:W-:Y:S02]  /*fe00*/  VIADD R10, R10, 0x32460 ;  /* 0x000324600a0a7836 */ /* 0x000fe40000000000 */
[----:B------:R-:W-:Y:S02]  /*fe10*/  IMAD.U32 R11, RZ, RZ, UR41 ;  /* 0x00000029ff0b7e24 */ /* 0x000fe4000f8e00ff */
[----:B------:R-:W-:Y:S02]  /*fe20*/  VIADD R9, R9, 0xffffffff ;  /* 0xffffffff09097836 */ /* 0x000fe40000000000 */
[----:B------:R-:W-:Y:S01]  /*fe30*/  IMAD.MOV.U32 R12, RZ, RZ, R0 ;  /* 0x000000ffff0c7224 */ /* 0x000fe200078e0000 */
[----:B------:R-:W-:Y:S01]  /*fe40*/  PRMT R10, R11, 0x654, R10 ;  /* 0x000006540b0a7816 */ /* 0x000fe2000000000a */
[----:B------:R-:W-:-:S03]  /*fe50*/  IMAD.MOV.U32 R11, RZ, RZ, R8 ;  /* 0x000000ffff0b7224 */ /* 0x000fc600078e0008 */
[----:B------:R0:W-:Y:S01]  /*fe60*/  SYNCS.ARRIVE.TRANS64.RED.A1T0 RZ, [R10+URZ], RZ ;  /* 0x000000ff0aff79a7 */ /* 0x0001e2000810043f */
[----:B------:R-:W-:Y:S05]  /*fe70*/  @P1 BRA `(.L_x_6142) ;  /* 0xffffffcc00cc1947 */ /* 0x000fea000383ffff */
.L_x_6131:
[----:B0-----:R-:W2:Y:S02]  /*fe80*/  LDL R10, [R1+0x98] ;  /* 0x00009800010a7983 */ /* 0x001ea40000100800 */
[----:B--2---:R-:W-:-:S13]  /*fe90*/  ISETP.GE.AND P1, PT, R9, R10, PT ;  /* 0x0000000a0900720c */ /* 0x004fda0003f26270 */
[----:B------:R-:W-:Y:S05]  /*fea0*/  @!P1 BRA `(.L_x_6143) ;  /* 0x0000002800509947 */ /* 0x000fea0003800000 */
[----:B------:R-:W-:Y:S02]  /*feb0*/  IMAD.MOV.U32 R11, RZ, RZ, R8 ;  /* 0x000000ffff0b7224 */ /* 0x000fe400078e0008 */
[----:B------:R-:W-:-:S07]  /*fec0*/  IMAD.MOV.U32 R12, RZ, RZ, R0 ;  /* 0x000000ffff0c7224 */ /* 0x000fce00078e0000 */
.L_x_6154:
        /* <DEDUP_REMOVED lines=8> */
.L_x_6144:
[----:B------:R-:W-:Y:S01]  /*ff50*/  IMAD R10, R19, 0x8, R23 ;  /* 0x00000008130a7824 */ /* 0x000fe200078e0217 */
[----:B------:R-:W-:-:S04]  /*ff60*/  SHF.L.U32 R0, R208, 0x1f, RZ ;  /* 0x0000001fd0007819 */ /* 0x000fc800000006ff */
[----:B------:R0:W1:Y:S01]  /*ff70*/  SYNCS.PHASECHK.TRANS64.TRYWAIT P1, [R10+URZ+0x32430], R0 ;  /* 0x032430000a0075a7 */ /* 0x000062000802017f */
[----:B------:R-:W-:Y:S05]  /*ff80*/  @!P0 BRA `(.L_x_6145) ;  /* 0x0000000000048947 */ /* 0x000fea0003800000 */
[----:B------:R-:W-:Y:S01]  /*ff90*/  BPT.TRAP 0x1 ;  /* 0x000000040000795c */ /* 0x000fe20000300000 */
.L_x_6145:
[----:B------:R-:W2:Y:S01]  /*ffa0*/  LDL R7, [R1+0x2c] ;  /* 0x00002c0001077983 */ /* 0x000ea20000100800 */
[----:B------:R-:W-:Y:S01]  /*ffb0*/  MOV R153, 0x40000040 ;  /* 0x4000004000997802 */ /* 0x000fe20000000f00 */
[----:B--2---:R-:W-:Y:S01]  /*ffc0*/  IMAD R152, R19, 0x300, R7 ;  /* 0x0000030013987824 */ /* 0x004fe200078e0207 */
[----:B-1----:R-:W-:Y:S06]  /*ffd0*/  @P1 BRA `(.L_x_6146) ;  /* 0x0000000000081947 */ /* 0x002fec0003800000 */
[----:B------:R-:W1:Y:S02]  /*ffe0*/  SYNCS.PHASECHK.TRANS64.TRYWAIT P1, [R10+URZ+0x32430], R0 ;  /* 0x032430000a0075a7 */ /* 0x000e64000802017f */
[----:B-1----:R-:W-:Y:S05]  /*fff0*/  @!P1 BRA `(.L_x_6147) ;  /* 0x0000011c00a49947 */ /* 0x002fea0003800000 */
.L_x_6146:
[----:B------:R-:W-:Y:S01]  /*10000*/  VIADD R20, R152, 0x2 ;  /* 0x0000000298147836 */ /* 0x000fe20000000000 */
[----:B------:R-:W2:Y:S01]  /*10010*/  LDL.64 R202, [R1+0x68] ;  /* 0x0000680001ca7983 */ /* 0x000ea20000100a00 */
[----:B------:R-:W-:Y:S01]  /*10020*/  IMAD.MOV.U32 R21, RZ, RZ, 0x40000040 ;  /* 0x40000040ff157424 */ /* 0x000fe200078e00ff */
[----:B------:R-:W-:Y:S05]  /*10030*/  WARPSYNC.ALL ;  /* 0x0000000000007948 */ /* 0x000fea0003800000 */
[----:B------:R-:W-:Y:S01]  /*10040*/  R2UR UR10, R20 ;  /* 0x00000000140a72ca */ /* 0x000fe200000e0000 */
[----:B------:R-:W3:Y:S01]  /*10050*/  LDL.64 R200, [R1+0x60] ;  /* 0x0000600001c87983 */ /* 0x000ee20000100a00 */
[----:B------:R-:W-:Y:S01]  /*10060*/  R2UR UR11, R21 ;  /* 0x00000000150b72ca */ /* 0x000fe200000e0000 */
[C---:B------:R-:W-:Y:S01]  /*10070*/  VIADD R14, R152.reuse, 0x4 ;  /* 0x00000004980e7836 */ /* 0x040fe20000000000 */
[C---:B------:R-:W-:Y:S01]  /*10080*/  R2UR UR6, R152.reuse ;  /* 0x00000000980672ca */ /* 0x040fe200000e0000 */
[----:B------:R-:W4:Y:S01]  /*10090*/  LDL.64 R20, [R1+0x70] ;  /* 0x0000700001147983 */ /* 0x000f220000100a00 */
[----:B------:R-:W-:Y:S01]  /*100a0*/  R2UR UR7, R153 ;  /* 0x00000000990772ca */ /* 0x000fe200000e0000 */
[----:B------:R-:W-:Y:S01]  /*100b0*/  VIADD R152, R152, 0x6 ;  /* 0x0000000698987836 */ /* 0x000fe20000000000 */
[----:B------:R-:W-:Y:S01]  /*100c0*/  R2UR UR4, R220 ;  /* 0x00000000dc0472ca */ /* 0x000fe200000e0000 */
[----:B------:R-:W-:Y:S01]  /*100d0*/  IMAD.MOV.U32 R153, RZ, RZ, 0x40000040 ;  /* 0x40000040ff997424 */ /* 0x000fe200078e00ff */
[----:B------:R-:W-:-:S02]  /*100e0*/  R2UR UR5, R221 ;  /* 0x00000000dd0572ca */ /* 0x000fc400000e0000 */
[----:B------:R-:W-:Y:S02]  /*100f0*/  R2UR UR18, R152 ;  /* 0x00000000981272ca */ /* 0x000fe400000e0000 */
[----:B------:R-:W-:Y:S02]  /*10100*/  R2UR UR19, R153 ;  /* 0x00000000991372ca */ /* 0x000fe400000e0000 */
[----:B------:R-:W-:-:S07]  /*10110*/  WARPGROUP.ARRIVE ;  /* 0x00000000000079c5 */ /* 0x000fce0000000000 */
[----:B------:R-:W-:Y:S01]  /*10120*/  HGMMA.64x96x16.F32 R152, gdesc[UR4], RZ, !UPT, gsb0 ;  /* 0x01600000049879f0 */ /* 0x000fe2000c0008ff */
[----:B------:R-:W-:Y:S01]  /*10130*/  IMAD.MOV.U32 R15, RZ, RZ, 0x40000040 ;  /* 0x40000040ff0f7424 */ /* 0x000fe200078e00ff */
[----:B------:R-:W-:-:S04]  /*10140*/  R2UR UR14, R14 ;  /* 0x000000000e0e72ca */ /* 0x000fc800000e0000 */
[----:B------:R-:W-:Y:S01]  /*10150*/  R2UR UR15, R15 ;  /* 0x000000000f0f72ca */ /* 0x000fe200000e0000 */
[----:B------:R-:W-:Y:S02]  /*10160*/  WARPGROUP.DEPBAR.LE gsb0, 0x0 ;  /* 0x00008000000079c5 */ /* 0x000fe40000010000 */
[----:B------:R-:W-:Y:S01]  /*10170*/  WARPGROUP.ARRIVE ;  /* 0x00000000000079c5 */ /* 0x000fe20000000000 */
[----:B----4-:R-:W-:Y:S02]  /*10180*/  R2UR UR8, R20 ;  /* 0x00000000140872ca */ /* 0x010fe400000e0000 */
[----:B------:R-:W-:-:S13]  /*10190*/  R2UR UR9, R21 ;  /* 0x00000000150972ca */ /* 0x000fda00000e0000 */
[----:B------:R-:W-:Y:S01]  /*101a0*/  HGMMA.64x96x16.F32 R152, gdesc[UR8], R152, gsb0 ;  /* 0x01600000089879f0 */ /* 0x000fe20008000898 */
[----:B--2---:R-:W-:Y:S02]  /*101b0*/  R2UR UR12, R202 ;  /* 0x00000000ca0c72ca */ /* 0x004fe400000e0000 */
[----:B------:R-:W-:Y:S02]  /*101c0*/  R2UR UR13, R203 ;  /* 0x00000000cb0d72ca */ /* 0x000fe400000e0000 */
[----:B---3--:R-:W-:Y:S02]  /*101d0*/  R2UR UR16, R200 ;  /* 0x00000000c81072ca */ /* 0x008fe400000e0000 */
        /* <DEDUP_REMOVED lines=10> */
.L_x_6148:
[----:B------:R2:W3:Y:S01]  /*10280*/  SYNCS.PHASECHK.TRANS64.TRYWAIT P1, [R10+URZ+0x32450], R0 ;  /* 0x032450000a0075a7 */ /* 0x0004e2000802017f */
[----:B------:R-:W-:Y:S05]  /*10290*/  @!P0 BRA `(.L_x_6149) ;  /* 0x0000000000048947 */ /* 0x000fea0003800000 */
[----:B------:R-:W-:Y:S01]  /*102a0*/  BPT.TRAP 0x1 ;  /* 0x000000040000795c */ /* 0x000fe20000300000 */
.L_x_6149:
[----:B---3--:R-:W-:Y:S05]  /*102b0*/  @P1 BRA `(.L_x_6150) ;  /* 0x0000000000081947 */ /* 0x008fea0003800000 */
[----:B------:R-:W3:Y:S02]  /*102c0*/  SYNCS.PHASECHK.TRANS64.TRYWAIT P1, [R10+URZ+0x32450], R0 ;  /* 0x032450000a0075a7 */ /* 0x000ee4000802017f */
[----:B---3--:R-:W-:Y:S05]  /*102d0*/  @!P1 BRA `(.L_x_6151) ;  /* 0x0000011c00009947 */ /* 0x008fea0003800000 */
.L_x_6150:
[----:B------:R-:W4:Y:S04]  /*102e0*/  LDL.64 R200, [R1+0x58] ;  /* 0x0000580001c87983 */ /* 0x000f280000100a00 */
[----:B------:R-:W2:Y:S04]  /*102f0*/  LDL.64 R202, [R1+0x48] ;  /* 0x0000480001ca7983 */ /* 0x000ea80000100a00 */
        /* <DEDUP_REMOVED lines=10> */
[----:B------:R0:W-:Y:S01]  /*103a0*/  STL.64 [R1+0x1d0], R2 ;  /* 0x0001d00201007387 */ /* 0x0001e20000100a00 */
[----:B------:R-:W-:Y:S01]  /*103b0*/  R2UR UR7, R15 ;  /* 0x000000000f0772ca */ /* 0x000fe200000e0000 */
[----:B------:R-:W-:-:S02]  /*103c0*/  VIADD R20, R14, 0x2 ;  /* 0x000000020e147836 */ /* 0x000fc40000000000 */
[----:B------:R-:W-:Y:S01]  /*103d0*/  IMAD.MOV.U32 R21, RZ, RZ, 0x40000040 ;  /* 0x40000040ff157424 */ /* 0x000fe200078e00ff */
[----:B0-----:R-:W2:Y:S09]  /*103e0*/  LDL.64 R2, [R1+0x30] ;  /* 0x0000300001027983 */ /* 0x001eb20000100a00 */
[----:B------:R-:W-:Y:S01]  /*103f0*/  HGMMA.64x96x16.F32 R152, gdesc[UR4], R152, gsb0 ;  /* 0x01600000049879f0 */ /* 0x000fe20008000898 */
[----:B------:R-:W-:-:S02]  /*10400*/  R2UR UR6, R20 ;  /* 0x00000000140672ca */ /* 0x000fc400000e0000 */
[----:B------:R-:W-:Y:S01]  /*10410*/  R2UR UR7, R21 ;  /* 0x00000000150772ca */ /* 0x000fe200000e0000 */
[----:B------:R-:W-:Y:S02]  /*10420*/  VIADD R20, R14, 0x4 ;  /* 0x000000040e147836 */ /* 0x000fe40000000000 */
[----:B------:R-:W-:Y:S01]  /*10430*/  IMAD.MOV.U32 R21, RZ, RZ, 0x40000040 ;  /* 0x40000040ff157424 */ /* 0x000fe200078e00ff */
[----:B------:R-:W-:Y:S02]  /*10440*/  WARPGROUP.DEPBAR.LE gsb0, 0x0 ;  /* 0x00008000000079c5 */ /* 0x000fe40000010000 */
[----:B------:R-:W-:Y:S01]  /*10450*/  WARPGROUP.ARRIVE ;  /* 0x00000000000079c5 */ /* 0x000fe20000000000 */
[----:B----4-:R-:W-:Y:S02]  /*10460*/  R2UR UR4, R200 ;  /* 0x00000000c80472ca */ /* 0x010fe400000e0000 */
[----:B------:R-:W-:Y:S02]  /*10470*/  R2UR UR5, R201 ;  /* 0x00000000c90572ca */ /* 0x000fe400000e0000 */
[----:B------:R-:W4:Y:S11]  /*10480*/  LDL.64 R200, [R1+0x40] ;  /* 0x0000400001c87983 */ /* 0x000f360000100a00 */
[----:B------:R-:W-:Y:S01]  /*10490*/  HGMMA.64x96x16.F32 R152, gdesc[UR4], R152, gsb0 ;  /* 0x01600000049879f0 */ /* 0x000fe20008000898 */
[----:B------:R-:W-:-:S02]  /*104a0*/  R2UR UR6, R20 ;  /* 0x00000000140672ca */ /* 0x000fc400000e0000 */
[----:B---3--:R-:W-:Y:S02]  /*104b0*/  R2UR UR4, R8 ;  /* 0x00000000080472ca */ /* 0x008fe400000e0000 */
[----:B------:R-:W-:Y:S02]  /*104c0*/  R2UR UR5, R9 ;  /* 0x00000000090572ca */ /* 0x000fe400000e0000 */
[----:B------:R-:W3:Y:S01]  /*104d0*/  LDL.64 R8, [R1+0x38] ;  /* 0x0000380001087983 */ /* 0x000ee20000100a00 */
[----:B------:R-:W-:Y:S01]  /*104e0*/  R2UR UR7, R21 ;  /* 0x00000000150772ca */ /* 0x000fe200000e0000 */
[----:B------:R-:W-:Y:S01]  /*104f0*/  VIADD R20, R14, 0x6 ;  /* 0x000000060e147836 */ /* 0x000fe20000000000 */
[----:B------:R-:W-:Y:S01]  /*10500*/  MOV R21, 0x40000040 ;  /* 0x4000004000157802 */ /* 0x000fe20000000f00 */
[----:B------:R-:W-:Y:S02]  /*10510*/  WARPGROUP.DEPBAR.LE gsb0, 0x0 ;  /* 0x00008000000079c5 */ /* 0x000fe40000010000 */
[----:B------:R-:W-:-:S08]  /*10520*/  WARPGROUP.ARRIVE ;  /* 0x00000000000079c5 */ /* 0x000fd00000000000 */
[----:B------:R-:W-:Y:S01]  /*10530*/  HGMMA.64x96x16.F32 R152, gdesc[UR4], R152, gsb0 ;  /* 0x01600000049879f0 */ /* 0x000fe20008000898 */
[----:B------:R-:W-:Y:S02]  /*10540*/  R2UR UR6, R20 ;  /* 0x00000000140672ca */ /* 0x000fe400000e0000 */
[----:B------:R-:W-:Y:S02]  /*10550*/  R2UR UR7, R21 ;  /* 0x00000000150772ca */ /* 0x000fe400000e0000 */
[----:B--2---:R-:W-:Y:S02]  /*10560*/  R2UR UR4, R202 ;  /* 0x00000000ca0472ca */ /* 0x004fe400000e0000 */
[----:B------:R-:W-:Y:S01]  /*10570*/  R2UR UR5, R203 ;  /* 0x00000000cb0572ca */ /* 0x000fe200000e0000 */
[----:B------:R-:W-:Y:S01]  /*10580*/  VIADD R20, R14, 0x300 ;  /* 0x000003000e147836 */ /* 0x000fe20000000000 */
[----:B------:R-:W2:Y:S01]  /*10590*/  LDL.64 R202, [R1+0x8] ;  /* 0x0000080001ca7983 */ /* 0x000ea20000100a00 */
        /* <DEDUP_REMOVED lines=13> */
[----:B---3--:R-:W-:Y:S01]  /*10670*/  R2UR UR4, R8 ;  /* 0x00000000080472ca */ /* 0x008fe200000e0000 */
[----:B------:R-:W-:Y:S01]  /*10680*/  IMAD.MOV.U32 R21, RZ, RZ, 0x40000040 ;  /* 0x40000040ff157424 */ /* 0x000fe200078e00ff */
[----:B------:R-:W-:Y:S02]  /*10690*/  R2UR UR5, R9 ;  /* 0x00000000090572ca */ /* 0x000fe400000e0000 */
[----:B------:R-:W3:Y:S01]  /*106a0*/  LDL.64 R8, [R1+0x18] ;  /* 0x0000180001087983 */ /* 0x000ee20000100a00 */
        /* <DEDUP_REMOVED lines=9> */
[----:B------:R-:W2:Y:S01]  /*10740*/  LDL.64 R2, [R1+0x10] ;  /* 0x0000100001027983 */ /* 0x000ea20000100a00 */
        /* <DEDUP_REMOVED lines=11> */
[----:B------:R-:W-:Y:S02]  /*10800*/  WARPGROUP.DEPBAR.LE gsb0, 0x0 ;  /* 0x00008000000079c5 */ /* 0x000fe40000010000 */
[----:B------:R-:W-:Y:S01]  /*10810*/  WARPGROUP.ARRIVE ;  /* 0x00000000000079c5 */ /* 0x000fe20000000000 */
[----:B------:R-:W-:Y:S01]  /*10820*/  VIADD R20, R14, 0x600 ;  /* 0x000006000e147836 */ /* 0x000fe20000000000 */
[----:B------:R-:W4:Y:S08]  /*10830*/  LDL.64 R200, [R1] ;  /* 0x0000000001c87983 */ /* 0x000f300000100a00 */
[----:B------:R-:W-:Y:S01]  /*10840*/  HGMMA.64x96x16.F32 R152, gdesc[UR4], R152, gsb0 ;  /* 0x01600000049879f0 */ /* 0x000fe20008000898 */
[----:B------:R-:W-:Y:S01]  /*10850*/  IMAD.MOV.U32 R21, RZ, RZ, 0x40000040 ;  /* 0x40000040ff157424 */ /* 0x000fe200078e00ff */
[----:B------:R-:W-:-:S02]  /*10860*/  R2UR UR6, R20 ;  /* 0x00000000140672ca */ /* 0x000fc400000e0000 */
[----:B---3--:R-:W-:Y:S02]  /*10870*/  R2UR UR4, R8 ;  /* 0x00000000080472ca */ /* 0x008fe400000e0000 */
[----:B------:R-:W-:Y:S02]  /*10880*/  R2UR UR7, R21 ;  /* 0x00000000150772ca */ /* 0x000fe400000e0000 */
[----:B------:R-:W-:Y:S01]  /*10890*/  R2UR UR5, R9 ;  /* 0x00000000090572ca */ /* 0x000fe200000e0000 */
[----:B------:R-:W-:Y:S01]  /*108a0*/  VIADD R20, R14, 0x602 ;  /* 0x000006020e147836 */ /* 0x000fe20000000000 */
[----:B------:R0:W5:Y:S01]  /*108b0*/  LDL.LU R9, [R1+0x1d8] ;  /* 0x0001d80001097983 */ /* 0x0001620000300800 */
[----:B------:R-:W-:Y:S01]  /*108c0*/  IMAD.MOV.U32 R21, RZ, RZ, 0x40000040 ;  /* 0x40000040ff157424 */ /* 0x000fe200078e00ff */
[----:B------:R-:W-:Y:S02]  /*108d0*/  WARPGROUP.DEPBAR.LE gsb0, 0x0 ;  /* 0x00008000000079c5 */ /* 0x000fe40000010000 */
[----:B------:R-:W-:-:S07]  /*108e0*/  WARPGROUP.ARRIVE ;  /* 0x00000000000079c5 */ /* 0x000fce0000000000 */
[----:B------:R-:W-:Y:S01]  /*108f0*/  HGMMA.64x96x16.F32 R152, gdesc[UR4], R152, gsb0 ;  /* 0x01600000049879f0 */ /* 0x000fe20008000898 */
[----:B------:R-:W-:Y:S02]  /*10900*/  R2UR UR6, R20 ;  /* 0x00000000140672ca */ /* 0x000fe400000e0000 */
[----:B------:R-:W-:Y:S02]  /*10910*/  R2UR UR7, R21 ;  /* 0x00000000150772ca */ /* 0x000fe400000e0000 */
[----:B--2---:R-:W-:Y:S02]  /*10920*/  R2UR UR4, R2 ;  /* 0x00000000020472ca */ /* 0x004fe400000e0000 */
[----:B------:R-:W-:Y:S01]  /*10930*/  R2UR UR5, R3 ;  /* 0x00000000030572ca */ /* 0x000fe200000e0000 */
[----:B------:R-:W-:Y:S01]  /*10940*/  VIADD R20, R14, 0x604 ;  /* 0x000006040e147836 */ /* 0x000fe20000000000 */
[----:B------:R-:W-:Y:S01]  /*10950*/  MOV R21, 0x40000040 ;  /* 0x4000004000157802 */ /* 0x000fe20000000f00 */
[----:B------:R0:W5:Y:S01]  /*10960*/  LDL.LU.64 R2, [R1+0x1d0] ;  /* 0x0001d00001027983 */ /* 0x0001620000300a00 */
        /* <DEDUP_REMOVED lines=52> */
[----:B------:R-:W2:Y:S01]  /*10cb0*/  S2R R203, SR_TID.X ;  /* 0x0000000000cb7919 */ /* 0x000ea20000002100 */
[----:B------:R-:W-:Y:S02]  /*10cc0*/  WARPGROUP.DEPBAR.LE gsb0, 0x0 ;  /* 0x00008000000079c5 */ /* 0x000fe40000010000 */
[----:B------:R-:W-:-:S09]  /*10cd0*/  WARPGROUP.ARRIVE ;  /* 0x00000000000079c5 */ /* 0x000fd20000000000 */
[----:B------:R-:W-:Y:S01]  /*10ce0*/  HGMMA.64x96x16.F32 R152, gdesc[UR4], R152, gsb0 ;  /* 0x01600000049879f0 */ /* 0x000fe20008000898 */
[----:B--2---:R-:W-:-:S04]  /*10cf0*/  SHF.R.U32.HI R203, RZ, 0x7, R203 ;  /* 0x00000007ffcb7819 */ /* 0x004fc800000116cb */
[----:B------:R-:W-:Y:S01]  /*10d00*/  IADD3 R7, -R203, 0xb, RZ ;  /* 0x0000000bcb077810 */ /* 0x000fe20007ffe1ff */
[----:B------:R-:W-:-:S04]  /*10d10*/  WARPGROUP.DEPBAR.LE gsb0, 0x0 ;  /* 0x00008000000079c5 */ /* 0x000fc80000010000 */
[----:B------:R0:W-:Y:S06]  /*10d20*/  BAR.ARV R7, 0x100 ;  /* 0x000400070000751d */ /* 0x0001ec0000002000 */
[----:B------:R-:W-:Y:S05]  /*10d30*/  @!P0 BRA `(.L_x_6152) ;  /* 0x0000000000048947 */ /* 0x000fea0003800000 */
[----:B------:R-:W-:Y:S01]  /*10d40*/  BPT.TRAP 0x1 ;  /* 0x000000040000795c */ /* 0x000fe20000300000 */
.L_x_6152:
[----:B-1----:R-:W-:Y:S01]  /*10d50*/  FMNMX.FTZ R0, R152, R12, !PT ;  /* 0x0000000c98007209 */ /* 0x002fe20007810000 */
[----:B------:R-:W-:Y:S01]  /*10d60*/  UMOV UR37, UR39 ;  /* 0x0000002700257c82 */ /* 0x000fe20008000000 */
[----:B------:R-:W-:Y:S02]  /*10d70*/  IMAD.U32 R13, RZ, RZ, UR41 ;  /* 0x00000029ff0d7e24 */ /* 0x000fe4000f8e00ff */
[----:B------:R-:W-:Y:S01]  /*10d80*/  FMNMX.FTZ R0, R153, R0, !PT ;  /* 0x0000000099007209 */ /* 0x000fe20007810000 */
[----:B------:R-:W-:-:S03]  /*10d90*/  IMAD.MOV.U32 R15, RZ, RZ, 0x40000040 ;  /* 0x40000040ff0f7424 */ /* 0x000fc600078e00ff */
        /* <DEDUP_REMOVED lines=57> */
[----:B------:R-:W1:Y:S02]  /*11130*/  MUFU.EX2 R14, R12 ;  /* 0x0000000c000e7308 */ /* 0x000e640000000800 */
[----:B------:R-:W-:-:S04]  /*11140*/  FMNMX.FTZ R8, R159, R8, !PT ;  /* 0x000000089f087209 */ /* 0x000fc80007810000 */
[----:B------:R-:W-:Y:S02]  /*11150*/  FMNMX.FTZ R8, R162, R8, !PT ;  /* 0x00000008a2087209 */ /* 0x000fe40007810000 */
[----:B------:R-:W2:Y:S02]  /*11160*/  MUFU.EX2 R153, R153 ;  /* 0x0000009900997308 */ /* 0x000ea40000000800 */
[----:B------:R-:W-:-:S04]  /*11170*/  FMNMX.FTZ R8, R163, R8, !PT ;  /* 0x00000008a3087209 */ /* 0x000fc80007810000 */
[----:B------:R-:W-:Y:S02]  /*11180*/  FMNMX.FTZ R8, R166, R8, !PT ;  /* 0x00000008a6087209 */ /* 0x000fe40007810000 */
[----:B------:R-:W-:Y:S01]  /*11190*/  MUFU.EX2 R156, R156 ;  /* 0x0000009c009c7308 */ /* 0x000fe20000000800 */
[----:B-1----:R-:W-:Y:S01]  /*111a0*/  FMUL.FTZ R24, R24, R14 ;  /* 0x0000000e18187220 */ /* 0x002fe20000410000 */
[----:B------:R-:W-:Y:S01]  /*111b0*/  FMNMX.FTZ R8, R167, R8, !PT ;  /* 0x00000008a7087209 */ /* 0x000fe20007810000 */
[-C--:B------:R-:W-:Y:S01]  /*111c0*/  FMUL.FTZ R25, R25, R14.reuse ;  /* 0x0000000e19197220 */ /* 0x080fe20000410000 */
[-C--:B------:R-:W-:Y:S01]  /*111d0*/  FMUL.FTZ R28, R28, R14.reuse ;  /* 0x0000000e1c1c7220 */ /* 0x080fe20000410000 */
[----:B------:R-:W-:Y:S01]  /*111e0*/  FMUL.FTZ R29, R29, R14 ;  /* 0x0000000e1d1d7220 */ /* 0x000fe20000410000 */
[----:B------:R-:W-:Y:S01]  /*111f0*/  FMNMX.FTZ R8, R170, R8, !PT ;  /* 0x00000008aa087209 */ /* 0x000fe20007810000 */
[-C--:B------:R-:W-:Y:S01]  /*11200*/  FMUL.FTZ R32, R32, R14.reuse ;  /* 0x0000000e20207220 */ /* 0x080fe20000410000 */
[----:B------:R-:W1:Y:S01]  /*11210*/  MUFU.EX2 R157, R157 ;  /* 0x0000009d009d7308 */ /* 0x000e620000000800 */
        /* <DEDUP_REMOVED lines=62> */
[----:B------:R-:W3:Y:S01]  /*11600*/  SHFL.BFLY PT, R12, R8, 0x2, 0x1f ;  /* 0x0c401f00080c7f89 */ /* 0x000ee200000e0000 */
        /* <DEDUP_REMOVED lines=13> */
[----:B------:R-:W-:Y:S01]  /*116e0*/  FFMA.FTZ R6, R14, R6, R152 ;  /* 0x000000060e067223 */ /* 0x000fe20000010098 */
[----:B-1----:R-:W-:Y:S01]  /*116f0*/  F2FP.F16.F32.PACK_AB R202, R157, R156 ;  /* 0x0000009c9dca723e */ /* 0x002fe200000000ff */
[----:B------:R-:W1:Y:S02]  /*11700*/  MUFU.EX2 R152, R160 ;  /* 0x000000a000987308 */ /* 0x000e640000000800 */
[----:B------:R-:W-:-:S04]  /*11710*/  FADD.FTZ R6, R153, R6 ;  /* 0x0000000699067221 */ /* 0x000fc80000010000 */
[----:B------:R-:W-:Y:S01]  /*11720*/  FADD.FTZ R6, R156, R6 ;  /* 0x000000069c067221 */ /* 0x000fe20000010000 */
[----:B---3--:R-:W-:Y:S01]  /*11730*/  FMNMX.FTZ R8, R8, R12, !PT ;  /* 0x0000000c08087209 */ /* 0x008fe20007810000 */
[----:B------:R-:W2:Y:S02]  /*11740*/  MUFU.EX2 R161, R161 ;  /* 0x000000a100a17308 */ /* 0x000ea40000000800 */
[----:B------:R-:W-:Y:S02]  /*11750*/  FADD.FTZ R6, R157, R6 ;  /* 0x000000069d067221 */ /* 0x000fe40000010000 */
[----:B------:R-:W3:Y:S04]  /*11760*/  SHFL.BFLY PT, R12, R8, 0x1, 0x1f ;  /* 0x0c201f00080c7f89 */ /* 0x000ee800000e0000 */
[----:B------:R-:W-:Y:S01]  /*11770*/  MUFU.EX2 R165, R165 ;  /* 0x000000a500a57308 */ /* 0x000fe20000000800 */
[----:B-1----:R-:W-:-:S07]  /*11780*/  FADD.FTZ R6, R152, R6 ;  /* 0x0000000698067221 */ /* 0x002fce0000010000 */
[----:B------:R-:W-:Y:S01]  /*11790*/  MUFU.EX2 R156, R168 ;  /* 0x000000a8009c7308 */ /* 0x000fe20000000800 */
[C---:B--2---:R-:W-:Y:S01]  /*117a0*/  FADD.FTZ R6, R161.reuse, R6 ;  /* 0x00000006a1067221 */ /* 0x044fe20000010000 */
[----:B------:R-:W-:-:S06]  /*117b0*/  F2FP.F16.F32.PACK_AB R152, R161, R152 ;  /* 0x00000098a198723e */ /* 0x000fcc00000000ff */
[----:B------:R-:W-:Y:S01]  /*117c0*/  MUFU.EX2 R169, R169 ;  /* 0x000000a900a97308 */ /* 0x000fe20000000800 */
[----:B---3--:R-:W-:-:S07]  /*117d0*/  FMNMX.FTZ R8, R8, R12, !PT ;  /* 0x0000000c08087209 */ /* 0x008fce0007810000 */
        /* <DEDUP_REMOVED lines=32> */
[----:B-1---5:R-:W-:Y:S01]  /*119e0*/  FFMA.FTZ R3, R11, R3, R154 ;  /* 0x000000030b037223 */ /* 0x022fe2000001009a */
        /* <DEDUP_REMOVED lines=64> */
[----:B------:R-:W-:Y:S01]  /*11df0*/  PRMT R12, R13, 0x654, R12 ;  /* 0x000006540d0c7816 */ /* 0x000fe2000000000c */
[----:B------:R-:W-:Y:S01]  /*11e00*/  VIADD R11, R203, 0x8 ;  /* 0x00000008cb0b7836 */ /* 0x000fe20000000000 */
[----:B------:R-:W1:Y:S01]  /*11e10*/  MUFU.EX2 R219, R158 ;  /* 0x0000009e00db7308 */ /* 0x000e620000000800 */
[----:B------:R-:W-:Y:S01]  /*11e20*/  MOV R13, 0x40000040 ;  /* 0x40000040000d7802 */ /* 0x000fe20000000f00 */
[----:B------:R3:W-:Y:S01]  /*11e30*/  SYNCS.ARRIVE.TRANS64.RED.A1T0 RZ, [R12+URZ], RZ ;  /* 0x000000ff0cff79a7 */ /* 0x0007e2000810043f */
[----:B--2---:R-:W-:Y:S01]  /*11e40*/  F2FP.F16.F32.PACK_AB R201, R155, R154 ;  /* 0x0000009a9bc9723e */ /* 0x004fe200000000ff */
[----:B------:R2:W-:Y:S01]  /*11e50*/  BAR.SYNC.DEFER_BLOCKING R11, 0x100 ;  /* 0x0004000b0000751d */ /* 0x0005e20000010000 */
[----:B------:R-:W-:Y:S01]  /*11e60*/  R2UR UR7, R13 ;  /* 0x000000000d0772ca */ /* 0x000fe200000e0000 */
[----:B------:R-:W-:-:S04]  /*11e70*/  FADD.FTZ R3, R155, R3 ;  /* 0x000000039b037221 */ /* 0x000fc80000010000 */
[----:B------:R-:W4:Y:S01]  /*11e80*/  MUFU.EX2 R20, R159 ;  /* 0x0000009f00147308 */ /* 0x000f220000000800 */
[----:B---3--:R-:W-:-:S04]  /*11e90*/  IMAD.MOV.U32 R12, RZ, RZ, 0xc00 ;  /* 0x00000c00ff0c7424 */ /* 0x008fc800078e00ff */
[----:B------:R-:W-:Y:S02]  /*11ea0*/  IMAD R12, R19, R12, UR38 ;  /* 0x00000026130c7e24 */ /* 0x000fe4000f8e020c */
[----:B-1----:R-:W-:Y:S01]  /*11eb0*/  FADD.FTZ R3, R219, R3 ;  /* 0x00000003db037221 */ /* 0x002fe20000010000 */
[----:B------:R-:W1:Y:S01]  /*11ec0*/  MUFU.EX2 R154, R164 ;  /* 0x000000a4009a7308 */ /* 0x000e620000000800 */
[C---:B------:R-:W-:Y:S01]  /*11ed0*/  VIADD R14, R12.reuse, 0x80 ;  /* 0x000000800c0e7836 */ /* 0x040fe20000000000 */
[----:B------:R-:W-:-:S06]  /*11ee0*/  R2UR UR6, R12 ;  /* 0x000000000c0672ca */ /* 0x000fcc00000e0000 */
[----:B------:R-:W-:Y:S01]  /*11ef0*/  MUFU.EX2 R21, R166 ;  /* 0x000000a600157308 */ /* 0x000fe20000000800 */
[----:B----4-:R-:W-:-:S04]  /*11f00*/  F2FP.F16.F32.PACK_AB R203, R20, R219 ;  /* 0x000000db14cb723e */ /* 0x010fc800000000ff */
[----:B------:R-:W-:-:S03]  /*11f10*/  WARPGROUP.ARRIVE ;  /* 0x00000000000079c5 */ /* 0x000fc60000000000 */
[----:B------:R-:W3:Y:S01]  /*11f20*/  MUFU.EX2 R158, R172 ;  /* 0x000000ac009e7308 */ /* 0x000ee20000000800 */
[----:B-1----:R-:W-:Y:S01]  /*11f30*/  FADD.FTZ R6, R154, R6 ;  /* 0x000000069a067221 */ /* 0x002fe20000010000 */
[C---:B------:R-:W-:Y:S01]  /*11f40*/  F2FP.F16.F32.PACK_AB R154, R165.reuse, R154 ;  /* 0x0000009aa59a723e */ /* 0x040fe200000000ff */
[----:B------:R-:W-:Y:S01]  /*11f50*/  HGMMA.64x256x16.F32 R24, R200, gdesc[UR4].tnspB, R24, gsb0 ;  /* 0x43e00004c8187df0 */ /* 0x000fe20008000818 */
[----:B------:R-:W-:Y:S01]  /*11f60*/  R2UR UR6, R14 ;  /* 0x000000000e0672ca */ /* 0x000fe200000e0000 */
[----:B------:R-:W-:Y:S01]  /*11f70*/  FADD.FTZ R6, R165, R6 ;  /* 0x00000006a5067221 */ /* 0x000fe20000010000 */
[----:B------:R-:W-:Y:S01]  /*11f80*/  R2UR UR7, R15 ;  /* 0x000000000f0772ca */ /* 0x000fe200000e0000 */
[----:B------:R-:W-:Y:S01]  /*11f90*/  VIADD R14, R12, 0x100 ;  /* 0x000001000c0e7836 */ /* 0x000fe20000000000 */
[----:B--2---:R-:W-:Y:S01]  /*11fa0*/  MUFU.EX2 R11, R170 ;  /* 0x000000aa000b7308 */ /* 0x004fe20000000800 */
[----:B------:R-:W-:Y:S01]  /*11fb0*/  FADD.FTZ R6, R156, R6 ;  /* 0x000000069c067221 */ /* 0x000fe20000010000 */
[----:B------:R-:W-:Y:S01]  /*11fc0*/  IMAD.MOV.U32 R15, RZ, RZ, 0x40000040 ;  /* 0x40000040ff0f7424 */ /* 0x000fe200078e00ff */
[----:B------:R-:W-:-:S02]  /*11fd0*/  F2FP.F16.F32.PACK_AB R156, R169, R156 ;  /* 0x0000009ca99c723e */ /* 0x000fc400000000ff */
[----:B------:R-:W-:-:S03]  /*11fe0*/  FADD.FTZ R6, R169, R6 ;  /* 0x00000006a9067221 */ /* 0x000fc60000010000 */
[----:B------:R-:W1:Y:S01]  /*11ff0*/  MUFU.EX2 R13, R171 ;  /* 0x000000ab000d7308 */ /* 0x000e620000000800 */
[----:B---3--:R-:W-:Y:S01]  /*12000*/  FADD.FTZ R6, R158, R6 ;  /* 0x000000069e067221 */ /* 0x008fe20000010000 */
[----:B------:R-:W-:-:S03]  /*12010*/  F2FP.F16.F32.PACK_AB R158, R173, R158 ;  /* 0x0000009ead9e723e */ /* 0x000fc600000000ff */
[----:B------:R-:W-:-:S03]  /*12020*/  FADD.FTZ R6, R173, R6 ;  /* 0x00000006ad067221 */ /* 0x000fc60000010000 */
[----:B------:R-:W-:Y:S08]  /*12030*/  MUFU.EX2 R174, R174 ;  /* 0x000000ae00ae7308 */ /* 0x000ff00000000800 */
[----:B------:R-:W2:Y:S01]  /*12040*/  MUFU.EX2 R175, R175 ;  /* 0x000000af00af7308 */ /* 0x000ea20000000800 */
[----:B-1----:R-:W-:-:S07]  /*12050*/  F2FP.F16.F32.PACK_AB R157, R13, R11 ;  /* 0x0000000b0d9d723e */ /* 0x002fce00000000ff */
[----:B------:R-:W1:Y:S08]  /*12060*/  MUFU.EX2 R160, R176 ;  /* 0x000000b000a07308 */ /* 0x000e700000000800 */
[----:B------:R-:W3:Y:S01]  /*12070*/  MUFU.EX2 R177, R177 ;  /* 0x000000b100b17308 */ /* 0x000ee20000000800 */
[----:B--2---:R-:W-:-:S07]  /*12080*/  F2FP.F16.F32.PACK_AB R159, R175, R174 ;  /* 0x000000aeaf9f723e */ /* 0x004fce00000000ff */
[----:B------:R-:W-:Y:S01]  /*12090*/  MUFU.EX2 R181, R181 ;  /* 0x000000b500b57308 */ /* 0x000fe20000000800 */
[----:B-1----:R-:W-:-:S07]  /*120a0*/  FADD.FTZ R6, R160, R6 ;  /* 0x00000006a0067221 */ /* 0x002fce0000010000 */
[----:B------:R-:W-:Y:S01]  /*120b0*/  MUFU.EX2 R178, R178 ;  /* 0x000000b200b27308 */ /* 0x000fe20000000800 */
[C---:B---3--:R-:W-:Y:S01]  /*120c0*/  FADD.FTZ R6, R177.reuse, R6 ;  /* 0x00000006b1067221 */ /* 0x048fe20000010000 */
[----:B------:R-:W-:-:S06]  /*120d0*/  F2FP.F16.F32.PACK_AB R160, R177, R160 ;  /* 0x000000a0b1a0723e */ /* 0x000fcc00000000ff */
[----:B------:R-:W1:Y:S08]  /*120e0*/  MUFU.EX2 R179, R179 ;  /* 0x000000b300b37308 */ /* 0x000e700000000800 */
[----:B------:R-:W-:Y:S08]  /*120f0*/  MUFU.EX2 R182, R182 ;  /* 0x000000b600b67308 */ /* 0x000ff00000000800 */
[----:B------:R-:W-:Y:S01]  /*12100*/  MUFU.EX2 R183, R183 ;  /* 0x000000b700b77308 */ /* 0x000fe20000000800 */
[----:B-1----:R-:W-:-:S07]  /*12110*/  F2FP.F16.F32.PACK_AB R161, R179, R178 ;  /* 0x000000b2b3a1723e */ /* 0x002fce00000000ff */
[----:B------:R-:W-:Y:S08]  /*12120*/  MUFU.EX2 R164, R184 ;  /* 0x000000b800a47308 */ /* 0x000ff00000000800 */
[----:B------:R-:W-:Y:S08]  /*12130*/  MUFU.EX2 R185, R185 ;  /* 0x000000b900b97308 */ /* 0x000ff00000000800 */
[----:B------:R-:W-:Y:S08]  /*12140*/  MUFU.EX2 R166, R188 ;  /* 0x000000bc00a67308 */ /* 0x000ff00000000800 */
[----:B------:R-:W-:Y:S08]  /*12150*/  MUFU.EX2 R189, R189 ;  /* 0x000000bd00bd7308 */ /* 0x000ff00000000800 */
[----:B------:R-:W-:Y:S08]  /*12160*/  MUFU.EX2 R186, R186 ;  /* 0x000000ba00ba7308 */ /* 0x000ff00000000800 */
        /* <DEDUP_REMOVED lines=12> */
[----:B-1----:R-:W-:-:S02]  /*12230*/  F2FP.F16.F32.PACK_AB R169, R195, R194 ;  /* 0x000000c2c3a9723e */ /* 0x002fc400000000ff */
[----:B--2---:R-:W-:Y:S01]  /*12240*/  F2FP.F16.F32.PACK_AB R171, R199, R198 ;  /* 0x000000c6c7ab723e */ /* 0x004fe200000000ff */
[----:B------:R-:W-:Y:S02]  /*12250*/  WARPGROUP.DEPBAR.LE gsb0, 0x0 ;  /* 0x00008000000079c5 */ /* 0x000fe40000010000 */
[----:B------:R-:W-:Y:S02]  /*12260*/  IMAD.MOV.U32 R203, RZ, RZ, R20 ;  /* 0x000000ffffcb7224 */ /* 0x000fe400078e0014 */
[----:B------:R-:W1:Y:S02]  /*12270*/  MUFU.EX2 R201, R162 ;  /* 0x000000a200c97308 */ /* 0x000e640000000800 */
[----:B------:R-:W-:-:S06]  /*12280*/  FADD.FTZ R3, R203, R3 ;  /* 0x00000003cb037221 */ /* 0x000fcc0000010000 */
[----:B------:R2:W3:Y:S08]  /*12290*/  MUFU.EX2 R200, R163 ;  /* 0x000000a300c87308 */ /* 0x0004f00000000800 */
[----:B------:R4:W0:Y:S01]  /*122a0*/  MUFU.EX2 R20, R167 ;  /* 0x000000a700147308 */ /* 0x0008220000000800 */
[----:B--2---:R-:W-:Y:S01]  /*122b0*/  F2FP.F16.F32.PACK_AB R163, R183, R182 ;  /* 0x000000b6b7a3723e */ /* 0x004fe200000000ff */
[----:B-1----:R-:W-:-:S06]  /*122c0*/  FADD.FTZ R3, R201, R3 ;  /* 0x00000003c9037221 */ /* 0x002fcc0000010000 */
[----:B------:R-:W1:Y:S01]  /*122d0*/  MUFU.EX2 R162, R180 ;  /* 0x000000b400a27308 */ /* 0x000e620000000800 */
[C---:B---3--:R-:W-:Y:S01]  /*122e0*/  F2FP.F16.F32.PACK_AB R153, R200.reuse, R201 ;  /* 0x000000c9c899723e */ /* 0x048fe200000000ff */
[----:B------:R-:W-:Y:S01]  /*122f0*/  FADD.FTZ R3, R200, R3 ;  /* 0x00000003c8037221 */ /* 0x000fe20000010000 */
[----:B----4-:R-:W-:-:S03]  /*12300*/  F2FP.F16.F32.PACK_AB R167, R191, R190 ;  /* 0x000000bebfa7723e */ /* 0x010fc600000000ff */
[----:B------:R-:W-:Y:S01]  /*12310*/  FADD.FTZ R3, R21, R3 ;  /* 0x0000000315037221 */ /* 0x000fe20000010000 */
[----:B0-----:R-:W-:-:S03]  /*12320*/  F2FP.F16.F32.PACK_AB R155, R20, R21 ;  /* 0x00000015149b723e */ /* 0x001fc600000000ff */
[----:B------:R-:W-:Y:S01]  /*12330*/  FADD.FTZ R3, R20, R3 ;  /* 0x0000000314037221 */ /* 0x000fe20000010000 */
[----:B------:R-:W-:-:S03]  /*12340*/  WARPGROUP.ARRIVE ;  /* 0x00000000000079c5 */ /* 0x000fc60000000000 */
[----:B------:R-:W-:Y:S01]  /*12350*/  FADD.FTZ R3, R11, R3 ;  /* 0x000000030b037221 */ /* 0x000fe20000010000 */
[----:B-1----:R-:W-:Y:S01]  /*12360*/  FADD.FTZ R6, R162, R6 ;  /* 0x00000006a2067221 */ /* 0x002fe20000010000 */
[----:B------:R-:W-:Y:S01]  /*12370*/  F2FP.F16.F32.PACK_AB R162, R181, R162 ;  /* 0x000000a2b5a2723e */ /* 0x000fe200000000ff */
[----:B------:R-:W-:Y:S01]  /*12380*/  HGMMA.64x256x16.F32 R24, R152, gdesc[UR4].tnspB, R24, gsb0 ;  /* 0x43e0000498187df0 */ /* 0x000fe20008000818 */
[----:B------:R-:W-:Y:S01]  /*12390*/  R2UR UR6, R14 ;  /* 0x000000000e0672ca */ /* 0x000fe200000e0000 */
[----:B------:R-:W-:Y:S01]  /*123a0*/  VIADD R14, R12, 0x180 ;  /* 0x000001800c0e7836 */ /* 0x000fe20000000000 */
[----:B------:R-:W-:Y:S01]  /*123b0*/  R2UR UR7, R15 ;  /* 0x000000000f0772ca */ /* 0x000fe200000e0000 */
[----:B------:R-:W-:Y:S02]  /*123c0*/  IMAD.MOV.U32 R15, RZ, RZ, 0x40000040 ;  /* 0x40000040ff0f7424 */ /* 0x000fe400078e00ff */
[----:B------:R-:W-:Y:S01]  /*123d0*/  FADD.FTZ R6, R181, R6 ;  /* 0x00000006b5067221 */ /* 0x000fe20000010000 */
[----:B------:R-:W-:-:S03]  /*123e0*/  FADD.FTZ R3, R13, R3 ;  /* 0x000000030d037221 */ /* 0x000fc60000010000 */
[----:B------:R-:W-:Y:S01]  /*123f0*/  FADD.FTZ R6, R164, R6 ;  /* 0x00000006a4067221 */ /* 0x000fe20000010000 */
[C---:B------:R-:W-:Y:S01]  /*12400*/  F2FP.F16.F32.PACK_AB R164, R185.reuse, R164 ;  /* 0x000000a4b9a4723e */ /* 0x040fe200000000ff */
[----:B------:R-:W-:Y:S02]  /*12410*/  FADD.FTZ R3, R174, R3 ;  /* 0x00000003ae037221 */ /* 0x000fe40000010000 */
[----:B------:R-:W-:Y:S02]  /*12420*/  FADD.FTZ R6, R185, R6 ;  /* 0x00000006b9067221 */ /* 0x000fe40000010000 */
[----:B------:R-:W-:Y:S02]  /*12430*/  FADD.FTZ R3, R175, R3 ;  /* 0x00000003af037221 */ /* 0x000fe40000010000 */
[----:B------:R-:W-:Y:S01]  /*12440*/  FADD.FTZ R6, R166, R6 ;  /* 0x00000006a6067221 */ /* 0x000fe20000010000 */
[----:B------:R-:W-:Y:S01]  /*12450*/  F2FP.F16.F32.PACK_AB R166, R189, R166 ;  /* 0x000000a6bda6723e */ /* 0x000fe200000000ff */
[----:B------:R-:W-:-:S02]  /*12460*/  FADD.FTZ R3, R178, R3 ;  /* 0x00000003b2037221 */ /* 0x000fc40000010000 */
[----:B------:R-:W-:Y:S02]  /*12470*/  FADD.FTZ R6, R189, R6 ;  /* 0x00000006bd067221 */ /* 0x000fe40000010000 */
[----:B------:R-:W-:Y:S02]  /*12480*/  FADD.FTZ R3, R179, R3 ;  /* 0x00000003b3037221 */ /* 0x000fe40000010000 */
[----:B------:R-:W-:Y:S01]  /*12490*/  FADD.FTZ R6, R168, R6 ;  /* 0x00000006a8067221 */ /* 0x000fe20000010000 */
[C---:B------:R-:W-:Y:S01]  /*124a0*/  F2FP.F16.F32.PACK_AB R168, R193.reuse, R168 ;  /* 0x000000a8c1a8723e */ /* 0x040fe200000000ff */
[----:B------:R-:W-:Y:S02]  /*124b0*/  FADD.FTZ R3, R182, R3 ;  /* 0x00000003b6037221 */ /* 0x000fe40000010000 */
[----:B------:R-:W-:Y:S02]  /*124c0*/  FADD.FTZ R6, R193, R6 ;  /* 0x00000006c1067221 */ /* 0x000fe40000010000 */
[----:B------:R-:W-:-:S02]  /*124d0*/  FADD.FTZ R3, R183, R3 ;  /* 0x00000003b7037221 */ /* 0x000fc40000010000 */
[----:B------:R-:W-:Y:S01]  /*124e0*/  FADD.FTZ R6, R170, R6 ;  /* 0x00000006aa067221 */ /* 0x000fe20000010000 */
[C---:B------:R-:W-:Y:S01]  /*124f0*/  F2FP.F16.F32.PACK_AB R170, R197.reuse, R170 ;  /* 0x000000aac5aa723e */ /* 0x040fe200000000ff */
[----:B------:R-:W-:Y:S02]  /*12500*/  FADD.FTZ R3, R186, R3 ;  /* 0x00000003ba037221 */ /* 0x000fe40000010000 */
[----:B------:R-:W-:Y:S02]  /*12510*/  FADD.FTZ R6, R197, R6 ;  /* 0x00000006c5067221 */ /* 0x000fe40000010000 */
        /* <DEDUP_REMOVED lines=35> */
.L_x_6153:
[----:B------:R-:W2:Y:S01]  /*12750*/  LDL R12, [R1+0x98] ;  /* 0x00009800010c7983 */ /* 0x000ea20000100800 */
[----:B------:R-:W-:Y:S01]  /*12760*/  VIADD R10, R10, 0x32460 ;  /* 0x000324600a0a7836 */ /* 0x000fe20000000000 */
[----:B------:R-:W-:-:S04]  /*12770*/  MOV R11, UR41 ;  /* 0x00000029000b7c02 */ /* 0x000fc80008000f00 */
[----:B------:R-:W-:Y:S01]  /*12780*/  PRMT R10, R11, 0x654, R10 ;  /* 0x000006540b0a7816 */ /* 0x000fe2000000000a */
[----:B------:R-:W-:-:S03]  /*12790*/  IMAD.MOV.U32 R11, RZ, RZ, R8 ;  /* 0x000000ffff0b7224 */ /* 0x000fc600078e0008 */
[----:B------:R0:W-:Y:S01]  /*127a0*/  SYNCS.ARRIVE.TRANS64.RED.A1T0 RZ, [R10+URZ], RZ ;  /* 0x000000ff0aff79a7 */ /* 0x0001e2000810043f */
[C---:B--2---:R-:W-:Y:S01]  /*127b0*/  ISETP.GT.AND P1, PT, R9.reuse, R12, PT ;  /* 0x0000000c0900720c */ /* 0x044fe20003f24270 */
[----:B------:R-:W-:Y:S02]  /*127c0*/  VIADD R9, R9, 0xffffffff ;  /* 0xffffffff09097836 */ /* 0x000fe40000000000 */
[----:B------:R-:W-:-:S10]  /*127d0*/  IMAD.MOV.U32 R12, RZ, RZ, R0 ;  /* 0x000000ffff0c7224 */ /* 0x000fd400078e0000 */
[----:B0-----:R-:W-:Y:S05]  /*127e0*/  @P1 BRA `(.L_x_6154) ;  /* 0xffffffd400b81947 */ /* 0x001fea000383ffff */
.L_x_6143:
[----:B------:R-:W2:Y:S01]  /*127f0*/  LDL.LU R10, [R1+0xb8] ;  /* 0x0000b800010a7983 */ /* 0x000ea20000300800 */
        /* <DEDUP_REMOVED lines=16> */
[----:B---3--:R-:W-:-:S02]  /*12900*/  IMAD.U32 R5, RZ, RZ, UR37 ;  /* 0x00000025ff057e24 */ /* 0x008fc4000f8e00ff */
        /* <DEDUP_REMOVED lines=73> */
[----:B------:R-:W0:Y:S08]  /*12da0*/  @P0 MUFU.RCP R0, R3 ;  /* 0x0000000300000308 */ /* 0x000e300000001000 */
[----:B------:R3:W4:Y:S02]  /*12db0*/  @P0 MUFU.LG2 R5, R3 ;  /* 0x0000000300050308 */ /* 0x0007240000000c00 */
[----:B---3--:R-:W-:-:S02]  /*12dc0*/  IMAD.U32 R3, RZ, RZ, UR37 ;  /* 0x00000025ff037e24 */ /* 0x008fc4000f8e00ff */
[-C--:B0-----:R-:W-:Y:S01]  /*12dd0*/  FMUL.FTZ R26, R26, R0.reuse ;  /* 0x000000001a1a7220 */ /* 0x081fe20000410000 */
[-C--:B------:R-:W-:Y:S01]  /*12de0*/  FMUL.FTZ R27, R27, R0.reuse ;  /* 0x000000001b1b7220 */ /* 0x080fe20000410000 */
[-C--:B------:R-:W-:Y:S01]  /*12df0*/  FMUL.FTZ R30, R30, R0.reuse ;  /* 0x000000001e1e7220 */ /* 0x080fe20000410000 */
[----:B------:R-:W-:Y:S01]  /*12e00*/  @P0 FMUL.FTZ R3, R3, 0.69314718246459960938 ;  /* 0x3f31721803030820 */ /* 0x000fe20000410000 */
[-C--:B------:R-:W-:Y:S01]  /*12e10*/  FMUL.FTZ R31, R31, R0.reuse ;  /* 0x000000001f1f7220 */ /* 0x080fe20000410000 */
[-C--:B------:R-:W-:Y:S01]  /*12e20*/  FMUL.FTZ R34, R34, R0.reuse ;  /* 0x0000000022227220 */ /* 0x080fe20000410000 */
[-C--:B------:R-:W-:Y:S01]  /*12e30*/  FMUL.FTZ R35, R35, R0.reuse ;  /* 0x0000000023237220 */ /* 0x080fe20000410000 */
[----:B----4-:R-:W-:Y:S01]  /*12e40*/  @P0 FMUL.FTZ R5, R5, 0.69314718246459960938 ;  /* 0x3f31721805050820 */ /* 0x010fe20000410000 */
        /* <DEDUP_REMOVED lines=58> */
[----:B------:R-:W-:Y:S01]  /*131f0*/  SEL R0, RZ, 0x1, P1 ;  /* 0x00000001ff007807 */ /* 0x000fe20000800000 */
[----:B------:R-:W-:Y:S01]  /*13200*/  @P0 FFMA.FTZ R154, R3, R8, R5 ;  /* 0x00000008039a0223 */ /* 0x000fe20000010005 */
[----:B------:R-:W-:-:S02]  /*13210*/  PLOP3.LUT P0, PT, PT, PT, PT, 0x8, 0x0 ;  /* 0x000000000000781c */ /* 0x000fc40003f0e170 */
[----:B------:R-:W-:Y:S01]  /*13220*/  LOP3.LUT R208, R208, R0, RZ, 0x3c, !PT ;  /* 0x00000000d0d07212 */ /* 0x000fe200078e3cff */
[----:B--2---:R-:W-:-:S05]  /*13230*/  VIADD R10, R10, 0x1 ;  /* 0x000000010a0a7836 */ /* 0x004fca0000000000 */
[----:B------:R1:W-:Y:S05]  /*13240*/  STL [R1+0xb8], R10 ;  /* 0x0000b80a01007387 */ /* 0x0003ea0000100800 */
.L_x_6084:
[----:B------:R-:W-:Y:S05]  /*13250*/  WARPSYNC.ALL ;  /* 0x0000000000007948 */ /* 0x000fea0003800000 */
[----:B------:R-:W0:Y:S08]  /*13260*/  S2UR UR41, SR_CgaCtaId ;  /* 0x00000000002979c3 */ /* 0x000e300000008800 */
[----:B------:R-:W-:Y:S06]  /*13270*/  BAR.SYNC.DEFER_BLOCKING 0x5, 0x180 ;  /* 0x0146000000007b1d */ /* 0x000fec0000010000 */
[----:B------:R-:W-:Y:S01]  /*13280*/  UMOV UR4, 0x400 ;  /* 0x0000040000047882 */ /* 0x000fe20000000000 */
[----:B------:R-:W-:Y:S01]  /*13290*/  BSSY B0, `(.L_x_6155) ;  /* 0x0000529000007945 */ /* 0x000fe20003800000 */
[----:B0-----:R-:W-:-:S06]  /*132a0*/  ULEA UR4, UR41, UR4, 0x18 ;  /* 0x0000000429047291 */ /* 0x001fcc000f8ec03f */
[----:B------:R-:W-:-:S05]  /*132b0*/  IMAD.U32 R23, RZ, RZ, UR4 ;  /* 0x00000004ff177e24 */ /* 0x000fca000f8e00ff */
[----:B-1----:R0:W1:Y:S01]  /*132c0*/  LDS.128 R4, [R23+0x324d0] ;  /* 0x0324d00017047984 */ /* 0x0020620000000c00 */
[----:B------:R-:W-:Y:S06]  /*132d0*/  BAR.ARV 0x4, 0x180 ;  /* 0x0106000000007b1d */ /* 0x000fec0000002000 */
[----:B------:R-:W-:Y:S05]  /*132e0*/  @P0 BRA `(.L_x_6156) ;  /* 0x0000004000340947 */ /* 0x000fea0003800000 */
[----:B------:R-:W2:Y:S01]  /*132f0*/  LDL R3, [R1+0x1c8] ;  /* 0x0001c80001037983 */ /* 0x000ea20000100800 */
[----:B------:R-:W-:-:S03]  /*13300*/  ULDC UR4, c[0x0][0xbd4] ;  /* 0x0002f50000047ab9 */ /* 0x000fc60000000800 */
[----:B------:R-:W3:Y:S01]  /*13310*/  LDL.LU R10, [R1+0xa8] ;  /* 0x0000a800010a7983 */ /* 0x000ee20000300800 */
[----:B------:R-:W4:Y:S01]  /*13320*/  S2R R0, SR_SWINHI ;  /* 0x0000000000007919 */ /* 0x000f220000002f00 */
[----:B------:R-:W-:Y:S02]  /*13330*/  F2FP.F16.F32.PACK_AB R11, R31, R30 ;  /* 0x0000001e1f0b723e */ /* 0x000fe400000000ff */
[----:B------:R-:W-:Y:S01]  /*13340*/  F2FP.F16.F32.PACK_AB R12, R33, R32 ;  /* 0x00000020210c723e */ /* 0x000fe200000000ff */
[----:B------:R-:W3:Y:S01]  /*13350*/  LDL.LU R157, [R1+0xb0] ;  /* 0x0000b000019d7983 */ /* 0x000ee20000300800 */
[----:B------:R-:W-:Y:S02]  /*13360*/  F2FP.F16.F32.PACK_AB R13, R35, R34 ;  /* 0x00000022230d723e */ /* 0x000fe400000000ff */
[----:B------:R-:W-:Y:S01]  /*13370*/  F2FP.F16.F32.PACK_AB R14, R37, R36 ;  /* 0x00000024250e723e */ /* 0x000fe200000000ff */
[----:B------:R-:W3:Y:S01]  /*13380*/  LDL.LU R156, [R1+0xb4] ;  /* 0x0000b400019c7983 */ /* 0x000ee20000300800 */
[----:B------:R-:W-:-:S02]  /*13390*/  MOV R20, R23 ;  /* 0x0000001700147202 */ /* 0x000fc40000000f00 */
[----:B----4-:R-:W-:Y:S02]  /*133a0*/  MOV R21, R0 ;  /* 0x0000000000157202 */ /* 0x010fe40000000f00 */
[----:B------:R-:W-:Y:S01]  /*133b0*/  F2FP.F16.F32.PACK_AB R15, R39, R38 ;  /* 0x00000026270f723e */ /* 0x000fe200000000ff */
[----:B--2---:R-:W-:Y:S01]  /*133c0*/  IMAD.WIDE R24, R3, 0x2, R20 ;  /* 0x0000000203187825 */ /* 0x004fe200078e0214 */
        /* <DEDUP_REMOVED lines=15> */
[----:B--2---:R-:W-:-:S04]  /*134c0*/  IADD3 R8, P0, R24, 0x20, RZ ;  /* 0x0000002018087810 */ /* 0x004fc80007f1e0ff */
[----:B------:R-:W-:-:S04]  /*134d0*/  LOP3.LUT R3, R8, 0x380, RZ, 0xc0, !PT ;  /* 0x0000038008037812 */ /* 0x000fc800078ec0ff */
[----:B------:R-:W-:Y:S02]  /*134e0*/  SHF.R.U64 R3, R3, 0x3, RZ ;  /* 0x0000000303037819 */ /* 0x000fe400000012ff */
[----:B------:R-:W-:Y:S02]  /*134f0*/  IADD3.X R9, RZ, R25, RZ, P0, !PT ;  /* 0x00000019ff097210 */ /* 0x000fe400007fe4ff */
[----:B------:R-:W-:-:S04]  /*13500*/  LOP3.LUT R8, R3, R8, RZ, 0x3c, !PT ;  /* 0x0000000803087212 */ /* 0x000fc800078e3cff */
[----:B------:R-:W-:-:S05]  /*13510*/  MOV R8, R8 ;  /* 0x0000000800087202 */ /* 0x000fca0000000f00 */
[----:B------:R2:W-:Y:S02]  /*13520*/  STSM.16.M88.4 [R8], R12 ;  /* 0x0000000c08007844 */ /* 0x0005e40000000200 */
[----:B--2---:R-:W-:-:S04]  /*13530*/  IADD3 R8, P0, R24, 0x40, RZ ;  /* 0x0000004018087810 */ /* 0x004fc80007f1e0ff */
        /* <DEDUP_REMOVED lines=143> */
[----:B-1----:R-:W-:-:S04]  /*13e30*/  LOP3.LUT R4, R3, 0x380, RZ, 0xc0, !PT ;  /* 0x0000038003047812 */ /* 0x002fc800078ec0ff */
        /* <DEDUP_REMOVED lines=22> */
[----:B------:R-:W-:Y:S02]  /*13fa0*/  IMAD.MOV.U32 R0, RZ, RZ, 0xab8 ;  /* 0x00000ab8ff007424 */ /* 0x000fe400078e00ff */
[----:B------:R-:W-:-:S03]  /*13fb0*/  IMAD.U32 R9, RZ, RZ, UR6 ;  /* 0x00000006ff097e24 */ /* 0x000fc6000f8e00ff */
[----:B------:R-:W-:-:S03]  /*13fc0*/  SEL R0, R0, 0xa78, P2 ;  /* 0x00000a7800007807 */ /* 0x000fc60001000000 */
[----:B------:R1:W5:Y:S01]  /*13fd0*/  @P0 LDG.E R9, desc[UR42][R12.64] ;  /* 0x0000002a0c090981 */ /* 0x000362000c1e1900 */
[----:B------:R2:W3:Y:S08]  /*13fe0*/  LDC.64 R14, c[0x0][R0+0x220] ;  /* 0x00008800000e7b82 */ /* 0x0004f00000000a00 */
[----:B-1----:R2:W1:Y:S01]  /*13ff0*/  LDC.64 R12, c[0x0][R0+0x218] ;  /* 0x00008600000c7b82 */ /* 0x0024620000000a00 */
[----:B------:R-:W-:Y:S05]  /*14000*/  @P0 BRA `(.L_x_6157) ;  /* 0x0000000000100947 */ /* 0x000fea0003800000 */
[----:B------:R-:W-:Y:S05]  /*14010*/  @!P1 BRA `(.L_x_6157) ;  /* 0x00000000000c9947 */ /* 0x000fea0003800000 */
[----:B-----5:R-:W4:Y:S04]  /*14020*/  LDG.E R9, desc[UR42][R10.64] ;  /* 0x0000002a0a097981 */ /* 0x020f28000c1e1900 */
[----:B------:R-:W4:Y:S02]  /*14030*/  LDG.E R10, desc[UR42][R10.64+0x4] ;  /* 0x0000042a0a0a7981 */ /* 0x000f24000c1e1900 */
[----:B----4-:R-:W-:-:S07]  /*14040*/  IMAD.IADD R9, R10, 0x1, -R9 ;  /* 0x000000010a097824 */ /* 0x010fce00078e0a09 */
.L_x_6157:
[----:B------:R-:W4:Y:S01]  /*14050*/  LDL.LU R4, [R1+0xac] ;  /* 0x0000ac0001047983 */ /* 0x000f220000300800 */
[----:B------:R-:W0:Y:S03]  /*14060*/  LDC R158, c[0x0][0xce8] ;  /* 0x00033a00ff9e7b82 */ /* 0x000e260000000800 */
[----:B------:R-:W2:Y:S04]  /*14070*/  LDL.LU R3, [R1+0x13c] ;  /* 0x00013c0001037983 */ /* 0x000ea80000300800 */
[----:B------:R-:W3:Y:S04]  /*14080*/  LDL R159, [R1+0xbc] ;  /* 0x0000bc00019f7983 */ /* 0x000ee80000100800 */
        /* <DEDUP_REMOVED lines=122> */
[----:B------:R-:W-:Y:S02]  /*14830*/  LOP3.LUT R84, R9, R14, RZ, 0x3c, !PT ;  /* 0x0000000e09547212 */ /* 0x000fe400078e3cff */
[----:B------:R-:W-:Y:S01]  /*14840*/  LOP3.LUT R48, R48, R49, RZ, 0x3c, !PT ;  /* 0x0000003130307212 */ /* 0x000fe200078e3cff */
[----:B------:R-:W0:Y:S01]  /*14850*/  @P1 LDC R14, c[0x0][0xcf0] ;  /* 0x00033c00ff0e1b82 */ /* 0x000e220000000800 */
[----:B------:R-:W-:Y:S01]  /*14860*/  LOP3.LUT R52, R52, R53, RZ, 0x3c, !PT ;  /* 0x0000003534347212 */ /* 0x000fe200078e3cff */
[--C-:B------:R-:W-:Y:S01]  /*14870*/  IMAD.X R49, RZ, RZ, R21.reuse, P0 ;  /* 0x000000ffff317224 */ /* 0x100fe200000e0615 */
[----:B------:R-:W-:Y:S01]  /*14880*/  LOP3.LUT R56, R56, R57, RZ, 0x3c, !PT ;  /* 0x0000003938387212 */ /* 0x000fe200078e3cff */
[--C-:B------:R-:W-:Y:S01]  /*14890*/  IMAD.X R53, RZ, RZ, R21.reuse, P2 ;  /* 0x000000ffff357224 */ /* 0x100fe200010e0615 */
[----:B------:R-:W-:Y:S01]  /*148a0*/  LOP3.LUT R60, R60, R61, RZ, 0x3c, !PT ;  /* 0x0000003d3c3c7212 */ /* 0x000fe200078e3cff */
[--C-:B------:R-:W-:Y:S01]  /*148b0*/  IMAD.X R57, RZ, RZ, R21.reuse, P3 ;  /* 0x000000ffff397224 */ /* 0x100fe200018e0615 */
[C---:B------:R-:W-:Y:S01]  /*148c0*/  IADD3 R69, P0, R20.reuse, 0xb000, RZ ;  /* 0x0000b00014457810 */ /* 0x040fe20007f1e0ff */
[----:B------:R-:W-:Y:S01]  /*148d0*/  IMAD.X R61, RZ, RZ, R21, P4 ;  /* 0x000000ffff3d7224 */ /* 0x000fe200020e0615 */
[----:B------:R-:W-:Y:S01]  /*148e0*/  IADD3 R73, P2, R20, 0xc000, RZ ;  /* 0x0000c00014497810 */ /* 0x000fe20007f5e0ff */
[----:B------:R-:W-:Y:S01]  /*148f0*/  IMAD.WIDE.U32 R8, R8, UR4, RZ ;  /* 0x0000000408087c25 */ /* 0x000fe2000f8e00ff */
[C---:B------:R-:W-:Y:S01]  /*14900*/  IADD3 R77, P3, R20.reuse, 0xd000, RZ ;  /* 0x0000d000144d7810 */ /* 0x040fe20007f7e0ff */
[----:B------:R-:W-:Y:S01]  /*14910*/  ULDC.64 UR4, c[0x0][0xbe8] ;  /* 0x0002fa0000047ab9 */ /* 0x000fe20000000a00 */
[----:B------:R-:W-:-:S02]  /*14920*/  IADD3 R81, P4, R20, 0xe000, RZ ;  /* 0x0000e00014517810 */ /* 0x000fc40007f9e0ff */
[----:B------:R-:W-:Y:S01]  /*14930*/  LOP3.LUT R12, R12, 0xfffffff8, RZ, 0xc0, !PT ;  /* 0xfffffff80c0c7812 */ /* 0x000fe200078ec0ff */
[----:B------:R-:W-:Y:S01]  /*14940*/  IMAD.IADD R9, R9, 0x1, R3 ;  /* 0x0000000109097824 */ /* 0x000fe200078e0203 */
[----:B------:R-:W-:Y:S01]  /*14950*/  LOP3.LUT R68, R69, 0x380, RZ, 0xc0, !PT ;  /* 0x0000038045447812 */ /* 0x000fe200078ec0ff */
[----:B------:R-:W5:Y:S01]  /*14960*/  LD.E.128 R48, desc[UR42][R48.64] ;  /* 0x0000002a30307980 */ /* 0x000f62000c101d00 */
[----:B------:R-:W-:Y:S01]  /*14970*/  LOP3.LUT R72, R73, 0x380, RZ, 0xc0, !PT ;  /* 0x0000038049487812 */ /* 0x000fe200078ec0ff */
[----:B------:R-:W-:Y:S01]  /*14980*/  IMAD.IADD R3, R11, 0x1, -R12 ;  /* 0x000000010b037824 */ /* 0x000fe200078e0a0c */
[----:B------:R-:W-:Y:S01]  /*14990*/  LOP3.LUT R76, R77, 0x380, RZ, 0xc0, !PT ;  /* 0x000003804d4c7812 */ /* 0x000fe200078ec0ff */
[----:B------:R-:W5:Y:S01]  /*149a0*/  LD.E.128 R52, desc[UR42][R52.64] ;  /* 0x0000002a34347980 */ /* 0x000f62000c101d00 */
[----:B------:R-:W-:Y:S02]  /*149b0*/  LOP3.LUT R80, R81, 0x380, RZ, 0xc0, !PT ;  /* 0x0000038051507812 */ /* 0x000fe400078ec0ff */
[----:B------:R-:W-:Y:S01]  /*149c0*/  LOP3.LUT R25, R20, 0x380, RZ, 0xc0, !PT ;  /* 0x0000038014197812 */ /* 0x000fe200078ec0ff */
[----:B------:R-:W-:Y:S01]  /*149d0*/  IMAD R3, R3, 0x20, R10 ;  /* 0x0000002003037824 */ /* 0x000fe200078e020a */
[----:B------:R-:W-:Y:S01]  /*149e0*/  SHF.R.U64 R68, R68, 0x3, RZ ;  /* 0x0000000344447819 */ /* 0x000fe200000012ff */
[----:B------:R-:W5:Y:S01]  /*149f0*/  LD.E.128 R56, desc[UR42][R56.64] ;  /* 0x0000002a38387980 */ /* 0x000f62000c101d00 */
[----:B------:R-:W-:-:S02]  /*14a00*/  SHF.R.U64 R72, R72, 0x3, RZ ;  /* 0x0000000348487819 */ /* 0x000fc400000012ff */
[----:B------:R-:W-:Y:S01]  /*14a10*/  SHF.R.U64 R76, R76, 0x3, RZ ;  /* 0x000000034c4c7819 */ /* 0x000fe200000012ff */
[----:B------:R-:W5:Y:S01]  /*14a20*/  LD.E.128 R60, desc[UR42][R60.64] ;  /* 0x0000002a3c3c7980 */ /* 0x000f62000c101d00 */
[----:B------:R-:W-:Y:S02]  /*14a30*/  SHF.R.U64 R80, R80, 0x3, RZ ;  /* 0x0000000350507819 */ /* 0x000fe400000012ff */
[----:B------:R-:W-:Y:S01]  /*14a40*/  SHF.R.U64 R25, R25, 0x3, RZ ;  /* 0x0000000319197819 */ /* 0x000fe200000012ff */
[----:B------:R-:W-:Y:S01]  /*14a50*/  IMAD.WIDE.U32 R8, R207, UR4, R8 ;  /* 0x00000004cf087c25 */ /* 0x000fe2000f8e0008 */
[----:B------:R-:W-:Y:S01]  /*14a60*/  LOP3.LUT R68, R68, R69, RZ, 0x3c, !PT ;  /* 0x0000004544447212 */ /* 0x000fe200078e3cff */
        /* <DEDUP_REMOVED lines=8> */
[----:B------:R-:W-:Y:S01]  /*14af0*/  IMAD.MOV.U32 R25, RZ, RZ, R21 ;  /* 0x000000ffff197224 */ /* 0x000fe200078e0015 */
[----:B------:R-:W-:Y:S01]  /*14b00*/  IADD3.X R77, RZ, R21, RZ, P3, !PT ;  /* 0x00000015ff4d7210 */ /* 0x000fe20001ffe4ff */
[----:B------:R-:W-:Y:S01]  /*14b10*/  IMAD.IADD R12, R160, 0x1, R3 ;  /* 0x00000001a00c7824 */ /* 0x000fe200078e0203 */
        /* <DEDUP_REMOVED lines=45> */
.L_x_6376:
[----:B------:R-:W-:Y:S01]  /*14df0*/  IADD3 R21, R10, R160, RZ ;  /* 0x000000a00a157210 */ /* 0x000fe20007ffe0ff */
        /* <DEDUP_REMOVED lines=19> */
[----:B-1----:R-:W-:Y:S02]  /*14f30*/  @!P3 LEA.HI.X R9, R212, R3, R12, 0x1, P5 ;  /* 0x00000003d409b211 */ /* 0x002fe400028f0c0c */
[----:B------:R-:W-:-:S02]  /*14f40*/  @!P1 LEA R12, P5, R90, R14, 0x1 ;  /* 0x0000000e5a0c9211 */ /* 0x000fc400078a08ff */
[-C--:B------:R-:W-:Y:S01]  /*14f50*/  @!P2 LEA.HI.X R11, R15, R3.reuse, R92, 0x1, P4 ;  /* 0x000000030f0ba211 */ /* 0x080fe200020f0c5c */
        /* <DEDUP_REMOVED lines=8> */
.L_x_6161:
[----:B------:R-:W-:Y:S05]  /*14fe0*/  BSYNC B1 ;  /* 0x0000000000017941 */ /* 0x000fea0003800000 */
.L_x_6160:
[----:B------:R-:W-:-:S03]  /*14ff0*/  UMOV UR4, 0xffffffff ;  /* 0xffffffff00047882 */ /* 0x000fc60000000000 */
[----:B------:R-:W-:Y:S05]  /*15000*/  BRA.DIV UR4, `(.L_x_6162) ;  /* 0x000000ce04fc7947 */ /* 0x000fea000b800000 */
[----:B-1----:R1:W4:Y:S04]  /*15010*/  SHFL.IDX PT, R3, R20, 0x1, 0x181f ;  /* 0x00381f0014037f89 */ /* 0x00232800000e0000 */
[----:B--23--:R1:W2:Y:S02]  /*15020*/  SHFL.IDX PT, R14, R4, 0x1, 0x181f ;  /* 0x00381f00040e7f89 */ /* 0x00c2a400000e0000 */
.L_x_6380:
        /* <DEDUP_REMOVED lines=31> */
.L_x_6164:
[----:B------:R-:W-:Y:S05]  /*15220*/  BSYNC B1 ;  /* 0x0000000000017941 */ /* 0x000fea0003800000 */
.L_x_6163:
[----:B------:R-:W-:-:S03]  /*15230*/  UMOV UR4, 0xffffffff ;  /* 0xffffffff00047882 */ /* 0x000fc60000000000 */
[----:B------:R-:W-:Y:S05]  /*15240*/  BRA.DIV UR4, `(.L_x_6165) ;  /* 0x000000ce04b47947 */ /* 0x000fea000b800000 */
[----:B----4-:R4:W0:Y:S04]  /*15250*/  SHFL.IDX PT, R3, R20, 0x2, 0x181f ;  /* 0x00581f0014037f89 */ /* 0x01082800000e0000 */
[----:B--23--:R4:W2:Y:S02]  /*15260*/  SHFL.IDX PT, R14, R4, 0x2, 0x181f ;  /* 0x00581f00040e7f89 */ /* 0x00c8a400000e0000 */
.L_x_6384:
[----:B------:R-:W-:Y:S01]  /*15270*/  IADD3 R9, R21, 0x40, RZ ;  /* 0x0000004015097810 */ /* 0x000fe20007ffe0ff */
[----:B------:R-:W-:Y:S03]  /*15280*/  BSSY B1, `(.L_x_6166) ;  /* 0x000001e000017945 */ /* 0x000fe60003800000 */
        /* <DEDUP_REMOVED lines=29> */
.L_x_6167:
[----:B------:R-:W-:Y:S05]  /*15460*/  BSYNC B1 ;  /* 0x0000000000017941 */ /* 0x000fea0003800000 */
.L_x_6166:
[----:B------:R-:W-:-:S03]  /*15470*/  UMOV UR4, 0xffffffff ;  /* 0xffffffff00047882 */ /* 0x000fc60000000000 */
[----:B------:R-:W-:Y:S05]  /*15480*/  BRA.DIV UR4, `(.L_x_6168) ;  /* 0x000000ce046c7947 */ /* 0x000fea000b800000 */
[----:B0-----:R0:W0:Y:S04]  /*15490*/  SHFL.IDX PT, R3, R20, 0x3, 0x181f ;  /* 0x00781f0014037f89 */ /* 0x00102800000e0000 */
[----:B--23--:R2:W3:Y:S02]  /*154a0*/  SHFL.IDX PT, R14, R4, 0x3, 0x181f ;  /* 0x00781f00040e7f89 */ /* 0x00c4e400000e0000 */
.L_x_6388:
        /* <DEDUP_REMOVED lines=32> */
.L_x_6158:
[----:B0-----:R-:W0:Y:S01]  /*156b0*/  @P1 LDC R11, c[0x0][0xcec] ;  /* 0x00033b00ff0b1b82 */ /* 0x001e220000000800 */
[----:B------:R-:W-:Y:S01]  /*156c0*/  ULDC.64 UR4, c[0x0][0xc08] ;  /* 0x0003020000047ab9 */ /* 0x000fe20000000a00 */
[----:B------:R-:W-:Y:S01]  /*156d0*/  MOV R10, R156 ;  /* 0x0000009c000a7202 */ /* 0x000fe20000000f00 */
[----:B------:R-:W-:-:S04]  /*156e0*/  IMAD R3, R3, UR4, RZ ;  /* 0x0000000403037c24 */ /* 0x000fc8000f8e02ff */
[----:B------:R-:W-:Y:S01]  /*156f0*/  IMAD R3, R8, UR5, R3 ;  /* 0x0000000508037c24 */ /* 0x000fe2000f8e0203 */
[----:B------:R-:W1:Y:S01]  /*15700*/  @P1 LDC R9, c[0x0][0xcf0] ;  /* 0x00033c00ff091b82 */ /* 0x000e620000000800 */
        /* <DEDUP_REMOVED lines=40> */
.L_x_6391:
        /* <DEDUP_REMOVED lines=196> */
.L_x_6172:
[----:B------:R-:W-:Y:S05]  /*165d0*/  BSYNC B1 ;  /* 0x0000000000017941 */ /* 0x000fea0003800000 */
.L_x_6171:
[----:B------:R-:W-:-:S03]  /*165e0*/  UMOV UR4, 0xffffffff ;  /* 0xffffffff00047882 */ /* 0x000fc60000000000 */
[----:B------:R-:W-:Y:S05]  /*165f0*/  BRA.DIV UR4, `(.L_x_6173) ;  /* 0x000000be04907947 */ /* 0x000fea000b800000 */
[----:B0-----:R-:W0:Y:S04]  /*16600*/  SHFL.IDX PT, R4, R4, 0x1, 0x1c1f ;  /* 0x003c1f0004047f89 */ /* 0x001e2800000e0000 */
[----:B------:R-:W4:Y:S02]  /*16610*/  SHFL.IDX PT, R3, R3, 0x1, 0x1c1f ;  /* 0x003c1f0003037f89 */ /* 0x000f2400000e0000 */
.L_x_6395:
        /* <DEDUP_REMOVED lines=45> */
[----:B-----5:R-:W-:Y:S01]  /*168f0*/  ISETP.GE.AND P2, PT, R68, UR4, PT ;  /* 0x0000000444007c0c */ /* 0x020fe2000bf46270 */
[----:B----4-:R-:W-:-:S02]  /*16900*/  IMAD.MOV.U32 R60, RZ, RZ, R57 ;  /* 0x000000ffff3c7224 */ /* 0x010fc400078e0039 */
[----:B------:R-:W-:Y:S01]  /*16910*/  IMAD.MOV.U32 R57, RZ, RZ, R56 ;  /* 0x000000ffff397224 */ /* 0x000fe200078e0038 */
[----:B------:R-:W-:Y:S01]  /*16920*/  ISETP.GE.AND P3, PT, R84, UR4, PT ;  /* 0x0000000454007c0c */ /* 0x000fe2000bf66270 */
[----:B------:R-:W-:Y:S02]  /*16930*/  IMAD.MOV.U32 R56, RZ, RZ, R53 ;  /* 0x000000ffff387224 */ /* 0x000fe400078e0035 */
[----:B------:R-:W-:Y:S02]  /*16940*/  IMAD.MOV.U32 R53, RZ, RZ, R52 ;  /* 0x000000ffff357224 */ /* 0x000fe400078e0034 */
[----:B------:R-:W-:Y:S01]  /*16950*/  IMAD.MOV.U32 R52, RZ, RZ, R48 ;  /* 0x000000ffff347224 */ /* 0x000fe200078e0030 */
[----:B------:R-:W-:Y:S01]  /*16960*/  MOV R48, R32 ;  /* 0x0000002000307202 */ /* 0x000fe20000000f00 */
[----:B---3--:R-:W-:Y:S02]  /*16970*/  IMAD.MOV.U32 R32, RZ, RZ, R13 ;  /* 0x000000ffff207224 */ /* 0x008fe400078e000d */
[----:B------:R-:W-:-:S02]  /*16980*/  IMAD.MOV.U32 R13, RZ, RZ, R11 ;  /* 0x000000ffff0d7224 */ /* 0x000fc400078e000b */
[----:B------:R-:W-:Y:S02]  /*16990*/  IMAD.MOV.U32 R11, RZ, RZ, R10 ;  /* 0x000000ffff0b7224 */ /* 0x000fe400078e000a */
[----:B------:R-:W-:Y:S02]  /*169a0*/  IMAD.MOV.U32 R10, RZ, RZ, R9 ;  /* 0x000000ffff0a7224 */ /* 0x000fe400078e0009 */
[----:B0-----:R-:W-:Y:S02]  /*169b0*/  @!P2 IMAD.MOV.U32 R9, RZ, RZ, R4 ;  /* 0x000000ffff09a224 */ /* 0x001fe400078e0004 */
[----:B------:R-:W-:Y:S02]  /*169c0*/  IMAD.MOV.U32 R61, RZ, RZ, R8 ;  /* 0x000000ffff3d7224 */ /* 0x000fe400078e0008 */
[----:B------:R-:W-:Y:S02]  /*169d0*/  @!P2 IMAD.MOV.U32 R8, RZ, RZ, R3 ;  /* 0x000000ffff08a224 */ /* 0x000fe400078e0003 */
[----:B------:R-:W-:-:S02]  /*169e0*/  IMAD.MOV.U32 R72, RZ, RZ, R64 ;  /* 0x000000ffff487224 */ /* 0x000fc400078e0040 */
[----:B------:R-:W-:Y:S02]  /*169f0*/  IMAD.MOV.U32 R64, RZ, RZ, R60 ;  /* 0x000000ffff407224 */ /* 0x000fe400078e003c */
[----:B------:R-:W-:Y:S02]  /*16a00*/  IMAD.MOV.U32 R60, RZ, RZ, R56 ;  /* 0x000000ffff3c7224 */ /* 0x000fe400078e0038 */
[----:B------:R-:W-:Y:S02]  /*16a10*/  IMAD.MOV.U32 R56, RZ, RZ, R52 ;  /* 0x000000ffff387224 */ /* 0x000fe400078e0034 */
[----:B------:R-:W-:Y:S01]  /*16a20*/  IMAD.MOV.U32 R52, RZ, RZ, R10 ;  /* 0x000000ffff347224 */ /* 0x000fe200078e000a */
[----:B------:R-:W-:Y:S01]  /*16a30*/  @!P3 LEA R10, P4, R84, R3, 0x2 ;  /* 0x00000003540ab211 */ /* 0x000fe200078810ff */
[----:B------:R-:W-:-:S04]  /*16a40*/  @!P2 IMAD.WIDE R8, R68, 0x4, R8 ;  /* 0x000000044408a825 */ /* 0x000fc800078e0208 */
[----:B------:R-:W-:Y:S02]  /*16a50*/  IMAD.MOV.U32 R68, RZ, RZ, R65 ;  /* 0x000000ffff447224 */ /* 0x000fe400078e0041 */
[----:B------:R-:W-:Y:S01]  /*16a60*/  IMAD.MOV.U32 R65, RZ, RZ, R48 ;  /* 0x000000ffff417224 */ /* 0x000fe200078e0030 */
[----:B------:R-:W-:Y:S02]  /*16a70*/  MOV R48, R11 ;  /* 0x0000000b00307202 */ /* 0x000fe40000000f00 */
        /* <DEDUP_REMOVED lines=148> */
.L_x_6156:
[----:B------:R-:W2:Y:S01]  /*173c0*/  LDL.LU R10, [R1+0xb0] ;  /* 0x0000b000010a7983 */ /* 0x000ea20000300800 */
[----:B------:R-:W-:Y:S01]  /*173d0*/  ULDC.64 UR6, c[0x0][0xd08] ;  /* 0x0003420000067ab9 */ /* 0x000fe20000000a00 */
[----:B------:R-:W-:Y:S02]  /*173e0*/  ULDC.64 UR4, c[0x0][0xd00] ;  /* 0x0003400000047ab9 */ /* 0x000fe40000000a00 */
[----:B------:R-:W3:Y:S04]  /*173f0*/  LDL.LU R0, [R1+0xb4] ;  /* 0x0000b40001007983 */ /* 0x000ee80000300800 */
[----:B-1----:R-:W4:Y:S01]  /*17400*/  LDL R4, [R1+0xa8] ;  /* 0x0000a80001047983 */ /* 0x002f220000100800 */
[----:B------:R-:W-:Y:S01]  /*17410*/  ISETP.NE.U32.AND P1, PT, RZ, UR6, PT ;  /* 0x00000006ff007c0c */ /* 0x000fe2000bf25070 */
[----:B------:R-:W-:Y:S01]  /*17420*/  IMAD.MOV.U32 R3, RZ, RZ, RZ ;  /* 0x000000ffff037224 */ /* 0x000fe200078e00ff */
[----:B------:R-:W-:-:S02]  /*17430*/  ISETP.NE.U32.AND P0, PT, RZ, UR4, PT ;  /* 0x00000004ff007c0c */ /* 0x000fc4000bf05070 */
[----:B------:R-:W-:Y:S02]  /*17440*/  ISETP.NE.AND.EX P1, PT, RZ, UR7, PT, P1 ;  /* 0x00000007ff007c0c */ /* 0x000fe4000bf25310 */
[----:B------:R-:W-:Y:S02]  /*17450*/  ISETP.NE.AND.EX P0, PT, RZ, UR5, PT, P0 ;  /* 0x00000005ff007c0c */ /* 0x000fe4000bf05300 */
[----:B--2---:R-:W-:Y:S01]  /*17460*/  IADD3 R8, P2, R10, UR4, RZ ;  /* 0x000000040a087c10 */ /* 0x004fe2000ff5e0ff */
[----:B------:R-:W-:-:S03]  /*17470*/  ULDC UR4, c[0x0][0xb88] ;  /* 0x0002e20000047ab9 */ /* 0x000fc60000000800 */
[----:B---3--:R-:W-:-:S05]  /*17480*/  IADD3.X R9, R0, UR5, RZ, P2, !PT ;  /* 0x0000000500097c10 */ /* 0x008fca00097fe4ff */
[----:B------:R-:W-:Y:S01]  /*17490*/  @P1 IADD3 R10, P2, R10, UR6, RZ ;  /* 0x000000060a0a1c10 */ /* 0x000fe2000ff5e0ff */
[----:B------:R-:W-:Y:S01]  /*174a0*/  IMAD.U32 R26, RZ, RZ, UR4 ;  /* 0x00000004ff1a7e24 */ /* 0x000fe2000f8e00ff */
[----:B------:R1:W5:Y:S02]  /*174b0*/  @P0 LDG.E R3, desc[UR42][R8.64] ;  /* 0x0000002a08030981 */ /* 0x000364000c1e1900 */
[----:B------:R-:W-:-:S05]  /*174c0*/  @P1 IADD3.X R11, R0, UR7, RZ, P2, !PT ;  /* 0x00000007000b1c10 */ /* 0x000fca00097fe4ff */
[----:B------:R1:W5:Y:S01]  /*174d0*/  @P1 LDG.E R26, desc[UR42][R10.64] ;  /* 0x0000002a0a1a1981 */ /* 0x000362000c1e1900 */
[----:B----4-:R-:W-:Y:S01]  /*174e0*/  ISETP.NE.AND P2, PT, R4, RZ, PT ;  /* 0x000000ff0400720c */ /* 0x010fe20003f45270 */
[----:B------:R-:W2:-:S12]  /*174f0*/  S2R R0, SR_TID.X ;  /* 0x0000000000007919 */ /* 0x000e980000002100 */
[----:B------:R-:W3:Y:S01]  /*17500*/  @!P2 LDC R4, c[0x0][0xbd4] ;  /* 0x0002f500ff04ab82 */ /* 0x000ee20000000800 */
[----:B--2---:R-:W-:Y:S01]  /*17510*/  VIADD R32, R0, 0xffffff80 ;  /* 0xffffff8000207836 */ /* 0x004fe20000000000 */
[----:B---3--:R1:W-:Y:S01]  /*17520*/  @!P2 STL [R1+0xa8], R4 ;  /* 0x0000a8040100a387 */ /* 0x0083e20000100800 */
[----:B------:R-:W-:-:S03]  /*17530*/  ISETP.GT.AND P2, PT, R4, 0x1, PT ;  /* 0x000000010400780c */ /* 0x000fc60003f44270 */
[----:B------:R-:W-:Y:S01]  /*17540*/  ISETP.GT.AND P3, PT, R32, 0x7f, PT ;  /* 0x0000007f2000780c */ /* 0x000fe20003f64270 */
[----:B------:R-:W-:-:S12]  /*17550*/  @P1 BRA `(.L_x_6174) ;  /* 0x0000000000101947 */ /* 0x000fd80003800000 */
[----:B------:R-:W-:Y:S05]  /*17560*/  @!P0 BRA `(.L_x_6174) ;  /* 0x00000000000c8947 */ /* 0x000fea0003800000 */
[----:B-1----:R-:W2:Y:S04]  /*17570*/  LDG.E R11, desc[UR42][R8.64] ;  /* 0x0000002a080b7981 */ /* 0x002ea8000c1e1900 */
[----:B-----5:R-:W2:Y:S02]  /*17580*/  LDG.E R26, desc[UR42][R8.64+0x4] ;  /* 0x0000042a081a7981 */ /* 0x020ea4000c1e1900 */
[----:B--2---:R-:W-:-:S07]  /*17590*/  IMAD.IADD R26, R26, 0x1, -R11 ;  /* 0x000000011a1a7824 */ /* 0x004fce00078e0a0b */
.L_x_6174:
[----:B-1----:R-:W2:Y:S04]  /*175a0*/  LDL.LU R8, [R1+0xac] ;  /* 0x0000ac0001087983 */ /* 0x002ea80000300800 */
[----:B------:R-:W3:Y:S01]  /*175b0*/  LDL.LU R0, [R1+0x13c] ;  /* 0x00013c0001007983 */ /* 0x000ee20000300800 */
[----:B------:R-:W-:Y:S01]  /*175c0*/  BSSY B1, `(.L_x_6175) ;  /* 0x0000038000017945 */ /* 0x000fe20003800000 */
[----:B-----5:R-:W-:Y:S02]  /*175d0*/  SHF.R.S32.HI R28, RZ, 0x1f, R3 ;  /* 0x0000001fff1c7819 */ /* 0x020fe40000011403 */
[----:B--2---:R-:W-:Y:S02]  /*175e0*/  SEL R33, R8, RZ, !P0 ;  /* 0x000000ff08217207 */ /* 0x004fe40004000000 */
[----:B---3--:R-:W-:Y:S01]  /*175f0*/  SEL R30, R0, RZ, !P0 ;  /* 0x000000ff001e7207 */ /* 0x008fe20004000000 */
[----:B------:R-:W-:Y:S06]  /*17600*/  @P3 BRA `(.L_x_6176) ;  /* 0x0000000000cc3947 */ /* 0x000fec0003800000 */
[----:B------:R-:W2:Y:S01]  /*17610*/  LDL R8, [R1+0x78] ;  /* 0x0000780001087983 */ /* 0x000ea20000100800 */
[----:B------:R-:W1:Y:S01]  /*17620*/  LDC R37, c[0x0][0xce8] ;  /* 0x00033a00ff257b82 */ /* 0x000e620000000800 */
[----:B------:R-:W2:Y:S01]  /*17630*/  S2R R35, SR_TID.X ;  /* 0x0000000000237919 */ /* 0x000ea20000002100 */
[----:B-1----:R-:W-:Y:S01]  /*17640*/  IMAD R0, R26, R37, RZ ;  /* 0x000000251a007224 */ /* 0x002fe200078e02ff */
[----:B--2---:R-:W-:-:S04]  /*17650*/  IADD3 R35, R8, -0x80, R35 ;  /* 0xffffff8008237810 */ /* 0x004fc80007ffe023 */
        /* <DEDUP_REMOVED lines=42> */
[----:B------:R-:W-:-:S03]  /*17900*/  IMAD.MOV.U32 R9, RZ, RZ, -0x800000 ;  /* 0xff800000ff097424 */ /* 0x000fc600078e00ff */
[----:B------:R-:W-:-:S04]  /*17910*/  IADD3 R0, R11, R21, RZ ;  /* 0x000000150b007210 */ /* 0x000fc80007ffe0ff */
[----:B-1----:R-:W-:-:S05]  /*17920*/  LEA.HI.X R15, R10, R15, R0, 0x2, P0 ;  /* 0x0000000f0a0f7211 */ /* 0x002fca00000f1400 */
[----:B------:R1:W-:Y:S02]  /*17930*/  STG.E desc[UR42][R14.64], R9 ;  /* 0x000000090e007986 */ /* 0x0003e4000c10192a */
.L_x_6176:
[----:B------:R-:W-:Y:S05]  /*17940*/  BSYNC B1 ;  /* 0x0000000000017941 */ /* 0x000fea0003800000 */
.L_x_6175:
[----:B------:R-:W-:Y:S05]  /*17950*/  @P2 BRA `(.L_x_6169) ;  /* 0x0000000800f02947 */ /* 0x000fea0003800000 */
[----:B------:R-:W2:Y:S01]  /*17960*/  LDL R24, [R1+0x78] ;  /* 0x0000780001187983 */ /* 0x000ea20000100800 */
[----:B------:R-:W3:Y:S01]  /*17970*/  LDC R21, c[0x0][0xce8] ;  /* 0x00033a00ff157b82 */ /* 0x000ee20000000800 */
[----:B-1----:R-:W-:Y:S01]  /*17980*/  SHF.R.S32.HI R9, RZ, 0x1f, R32 ;  /* 0x0000001fff097819 */ /* 0x002fe20000011420 */
        /* <DEDUP_REMOVED lines=14> */
[----:B---3--:R-:W-:-:S03]  /*17a70*/  ISETP.NE.AND P0, PT, R21, 0x1, PT ;  /* 0x000000011500780c */ /* 0x008fc60003f05270 */
[----:B------:R-:W-:Y:S01]  /*17a80*/  IMAD R9, R207, UR5, R9 ;  /* 0x00000005cf097c24 */ /* 0x000fe2000f8e0209 */
[----:B------:R-:W-:Y:S01]  /*17a90*/  ULDC.64 UR4, c[0x0][0xbe0] ;  /* 0x0002f80000047ab9 */ /* 0x000fe20000000a00 */
[C---:B------:R-:W-:Y:S02]  /*17aa0*/  IMAD R11, R33.reuse, UR7, R4 ;  /* 0x00000007210b7c24 */ /* 0x040fe4000f8e0204 */
[----:B------:R-:W-:-:S04]  /*17ab0*/  IMAD.WIDE.U32 R8, R33, UR6, R8 ;  /* 0x0000000621087c25 */ /* 0x000fc8000f8e0008 */
[----:B------:R-:W-:Y:S02]  /*17ac0*/  IMAD.IADD R9, R9, 0x1, R11 ;  /* 0x0000000109097824 */ /* 0x000fe400078e020b */
[----:B------:R-:W1:Y:S08]  /*17ad0*/  @P0 LDC R10, c[0x0][0xcec] ;  /* 0x00033b00ff0a0b82 */ /* 0x000e700000000800 */
[----:B------:R-:W3:Y:S01]  /*17ae0*/  @P0 LDC R15, c[0x0][0xcf0] ;  /* 0x00033c00ff0f0b82 */ /* 0x000ee20000000800 */
[----:B--2---:R-:W-:-:S04]  /*17af0*/  IMAD.IADD R13, R24, 0x1, R0 ;  /* 0x00000001180d7824 */ /* 0x004fc800078e0200 */
[----:B-1----:R-:W-:-:S04]  /*17b00*/  @P0 IMAD.HI.U32 R0, R13, R10, RZ ;  /* 0x0000000a0d000227 */ /* 0x002fc800078e00ff */
[----:B------:R-:W-:Y:S01]  /*17b10*/  IMAD.MOV.U32 R3, RZ, RZ, R13 ;  /* 0x000000ffff037224 */ /* 0x000fe200078e000d */
[----:B---3--:R-:W-:-:S04]  /*17b20*/  @P0 SHF.R.U32.HI R3, RZ, R15, R0 ;  /* 0x0000000fff030219 */ /* 0x008fc80000011600 */
        /* <DEDUP_REMOVED lines=20> */
.L_x_6398:
        /* <DEDUP_REMOVED lines=12> */
[C---:B------:R-:W-:Y:S01]  /*17d30*/  IADD3 R24, R212.reuse, 0xc0, RZ ;  /* 0x000000c0d4187810 */ /* 0x040fe20007ffe0ff */
[----:B------:R-:W-:Y:S01]  /*17d40*/  VIADD R25, R212, 0xc0 ;  /* 0x000000c0d4197836 */ /* 0x000fe20000000000 */
[----:B------:R-:W-:Y:S02]  /*17d50*/  ISETP.GE.AND P1, PT, R27, UR4, PT ;  /* 0x000000041b007c0c */ /* 0x000fe4000bf26270 */
[----:B------:R-:W-:-:S02]  /*17d60*/  ISETP.GE.AND P0, PT, R24, UR4, PT ;  /* 0x0000000418007c0c */ /* 0x000fc4000bf06270 */
[----:B------:R-:W-:Y:S02]  /*17d70*/  SHF.R.S32.HI R14, RZ, 0x1f, R212 ;  /* 0x0000001fff0e7819 */ /* 0x000fe400000114d4 */
[----:B------:R-:W-:Y:S02]  /*17d80*/  SHF.R.S32.HI R29, RZ, 0x1f, R29 ;  /* 0x0000001fff1d7819 */ /* 0x000fe4000001141d */
[-C--:B---3--:R-:W-:Y:S02]  /*17d90*/  @!P3 LEA R10, P5, R212, R9.reuse, 0x1 ;  /* 0x00000009d40ab211 */ /* 0x088fe400078a08ff */
[----:B------:R-:W-:Y:S02]  /*17da0*/  @!P2 LEA R12, P4, R8, R9, 0x1 ;  /* 0x00000009080ca211 */ /* 0x000fe400078808ff */
[----:B--2---:R-:W-:Y:S02]  /*17db0*/  @!P3 LEA.HI.X R11, R212, R3, R14, 0x1, P5 ;  /* 0x00000003d40bb211 */ /* 0x004fe400028f0c0e */
        /* <DEDUP_REMOVED lines=11> */
.L_x_6179:
[----:B------:R-:W-:Y:S05]  /*17e70*/  BSYNC B1 ;  /* 0x0000000000017941 */ /* 0x000fea0003800000 */
.L_x_6178:
[----:B------:R-:W-:-:S03]  /*17e80*/  UMOV UR4, 0xffffffff ;  /* 0xffffffff00047882 */ /* 0x000fc60000000000 */
[----:B------:R-:W-:Y:S05]  /*17e90*/  BRA.DIV UR4, `(.L_x_6180) ;  /* 0x000000a604ec7947 */ /* 0x000fea000b800000 */
[----:B--2---:R2:W0:Y:S04]  /*17ea0*/  SHFL.IDX PT, R3, R4, 0x1, 0x181f ;  /* 0x00381f0004037f89 */ /* 0x00442800000e0000 */
[----:B---34-:R2:W3:Y:S02]  /*17eb0*/  SHFL.IDX PT, R9, R0, 0x1, 0x181f ;  /* 0x00381f0000097f89 */ /* 0x0184e400000e0000 */
.L_x_6402:
        /* <DEDUP_REMOVED lines=31> */
.L_x_6182:
[----:B------:R-:W-:Y:S05]  /*180b0*/  BSYNC B1 ;  /* 0x0000000000017941 */ /* 0x000fea0003800000 */
.L_x_6181:
[----:B------:R-:W-:-:S03]  /*180c0*/  UMOV UR4, 0xffffffff ;  /* 0xffffffff00047882 */ /* 0x000fc60000000000 */
[----:B------:R-:W-:Y:S05]  /*180d0*/  BRA.DIV UR4, `(.L_x_6183) ;  /* 0x000000a604a87947 */ /* 0x000fea000b800000 */
[----:B0-----:R0:W0:Y:S04]  /*180e0*/  SHFL.IDX PT, R3, R4, 0x2, 0x181f ;  /* 0x00581f0004037f89 */ /* 0x00102800000e0000 */
[----:B---34-:R3:W4:Y:S02]  /*180f0*/  SHFL.IDX PT, R9, R0, 0x2, 0x181f ;  /* 0x00581f0000097f89 */ /* 0x01872400000e0000 */
.L_x_6406:
        /* <DEDUP_REMOVED lines=17> */
[-C--:B----4-:R-:W-:Y:S02]  /*18210*/  @!P3 LEA R10, P5, R212, R9.reuse, 0x1 ;  /* 0x00000009d40ab211 */ /* 0x090fe400078a08ff */
[----:B------:R-:W-:Y:S02]  /*18220*/  @!P2 LEA R12, P4, R28, R9, 0x1 ;  /* 0x000000091c0ca211 */ /* 0x000fe400078808ff */
[----:B0-----:R-:W-:Y:S02]  /*18230*/  @!P3 LEA.HI.X R11, R212, R3, R14, 0x1, P5 ;  /* 0x00000003d40bb211 */ /* 0x001fe400028f0c0e */
[----:B------:R-:W-:-:S02]  /*18240*/  @!P1 LEA R14, P5, R26, R9, 0x1 ;  /* 0x000000091a0e9211 */ /* 0x000fc400078a08ff */
[----:B------:R-:W-:Y:S01]  /*18250*/  SHF.R.S32.HI R27, RZ, 0x1f, R27 ;  /* 0x0000001fff1b7819 */ /* 0x000fe2000001141b */
[----:B------:R0:W-:Y:S01]  /*18260*/  @!P3 ST.E.128 desc[UR42][R10.64], RZ ;  /* 0x000000ff0a00b985 */ /* 0x0001e2000c101d2a */
[----:B------:R-:W-:Y:S02]  /*18270*/  @!P2 LEA.HI.X R13, R28, R3, R29, 0x1, P4 ;  /* 0x000000031c0da211 */ /* 0x000fe400020f0c1d */
[----:B------:R-:W-:Y:S02]  /*18280*/  SHF.R.S32.HI R25, RZ, 0x1f, R25 ;  /* 0x0000001fff197819 */ /* 0x000fe40000011419 */
[----:B------:R-:W-:Y:S01]  /*18290*/  @!P0 LEA R8, P4, R24, R9, 0x1 ;  /* 0x0000000918088211 */ /* 0x000fe200078808ff */
[----:B------:R0:W-:Y:S01]  /*182a0*/  @!P2 ST.E.128 desc[UR42][R12.64], RZ ;  /* 0x000000ff0c00a985 */ /* 0x0001e2000c101d2a */
[-C--:B------:R-:W-:Y:S02]  /*182b0*/  @!P1 LEA.HI.X R15, R26, R3.reuse, R27, 0x1, P5 ;  /* 0x000000031a0f9211 */ /* 0x080fe400028f0c1b */
[----:B------:R-:W-:-:S03]  /*182c0*/  @!P0 LEA.HI.X R9, R24, R3, R25, 0x1, P4 ;  /* 0x0000000318098211 */ /* 0x000fc600020f0c19 */
[----:B------:R0:W-:Y:S04]  /*182d0*/  @!P1 ST.E.128 desc[UR42][R14.64], RZ ;  /* 0x000000ff0e009985 */ /* 0x0001e8000c101d2a */
[----:B------:R0:W-:Y:S02]  /*182e0*/  @!P0 ST.E.128 desc[UR42][R8.64], RZ ;  /* 0x000000ff08008985 */ /* 0x0001e4000c101d2a */
.L_x_6185:
[----:B------:R-:W-:Y:S05]  /*182f0*/  BSYNC B1 ;  /* 0x0000000000017941 */ /* 0x000fea0003800000 */
.L_x_6184:
[----:B------:R-:W-:-:S03]  /*18300*/  UMOV UR4, 0xffffffff ;  /* 0xffffffff00047882 */ /* 0x000fc60000000000 */
[----:B------:R-:W-:Y:S05]  /*18310*/  BRA.DIV UR4, `(.L_x_6186) ;  /* 0x000000a604647947 */ /* 0x000fea000b800000 */
[----:B0-----:R0:W0:Y:S04]  /*18320*/  SHFL.IDX PT, R3, R4, 0x3, 0x181f ;  /* 0x00781f0004037f89 */ /* 0x00102800000e0000 */
[----:B----4-:R4:W0:Y:S02]  /*18330*/  SHFL.IDX PT, R9, R0, 0x3, 0x181f ;  /* 0x00781f0000097f89 */ /* 0x01082400000e0000 */
.L_x_6410:
        /* <DEDUP_REMOVED lines=30> */
.L_x_6169:
[----:B------:R-:W-:Y:S05]  /*18520*/  BSYNC B0 ;  /* 0x0000000000007941 */ /* 0x000fea0003800000 */
.L_x_6155:
[----:B------:R-:W-:Y:S02]  /*18530*/  ULDC UR4, c[0x0][0xd3c] ;  /* 0x00034f0000047ab9 */ /* 0x000fe40000000800 */
[----:B------:R-:W-:-:S13]  /*18540*/  ISETP.GE.AND P0, PT, R7, UR4, PT ;  /* 0x0000000407007c0c */ /* 0x000fda000bf06270 */
[----:B------:R-:W-:Y:S05]  /*18550*/  @!P0 BRA `(.L_x_6187) ;  /* 0xfffffe9000f88947 */ /* 0x000fea000383ffff */
[----:B------:R-:W-:Y:S05]  /*18560*/  BRA `(.L_x_6016) ;  /* 0x00000084002c7947 */ /* 0x000fea0003800000 */
.L_x_6014:
        /* <DEDUP_REMOVED lines=16> */
.L_x_6188:
        /* <DEDUP_REMOVED lines=43> */
.L_x_6192:
        /* <DEDUP_REMOVED lines=32> */
[----:B------:R-:W0:Y:S02]  /*18b20*/  SHFL.IDX PT, R2, R5, 0x1f, 0x1f ;  /* 0x03e01f0005027f89 */ /* 0x000e2400000e0000 */
[----:B0-----:R-:W-:-:S04]  /*18b30*/  IMAD R3, R2, UR5, RZ ;  /* 0x0000000502037c24 */ /* 0x001fc8000f8e02ff */
[----:B------:R-:W-:-:S05]  /*18b40*/  IMAD.IADD R8, R3, 0x1, R8 ;  /* 0x0000000103087824 */ /* 0x000fca00078e0208 */
[----:B------:R-:W-:-:S13]  /*18b50*/  ISETP.GT.AND P6, PT, R8, UR6, PT ;  /* 0x0000000608007c0c */ /* 0x000fda000bfc4270 */
[----:B------:R-:W-:Y:S05]  /*18b60*/  @!P6 BRA `(.L_x_6192) ;  /* 0xfffffffc006ce947 */ /* 0x000fea000383ffff */
.L_x_6190:
        /* <DEDUP_REMOVED lines=13> */
.L_x_6193:
        /* <DEDUP_REMOVED lines=30> */
[----:B------:R-:W-:-:S02]  /*18e20*/  @P0 VIADD R2, R2, 0x1 ;  /* 0x0000000102020836 */ /* 0x000fc40000000000 */
[----:B0-----:R-:W-:-:S03]  /*18e30*/  IMAD.MOV R13, RZ, RZ, -R3 ;  /* 0x000000ffff0d7224 */ /* 0x001fc600078e0a03 */
[----:B------:R-:W-:Y:S02]  /*18e40*/  MOV R10, R2 ;  /* 0x00000002000a7202 */ /* 0x000fe40000000f00 */
[----:B------:R-:W-:Y:S01]  /*18e50*/  IABS R2, R9 ;  /* 0x0000000900027213 */ /* 0x000fe20000000000 */
[----:B------:R-:W-:Y:S02]  /*18e60*/  IMAD R11, R13, R4, RZ ;  /* 0x000000040d0b7224 */ /* 0x000fe400078e02ff */
[----:B------:R-:W-:Y:S01]  /*18e70*/  @!P2 IMAD.MOV R10, RZ, RZ, -R10 ;  /* 0x000000ffff0aa224 */ /* 0x000fe200078e0a0a */
[----:B------:R-:W-:Y:S01]  /*18e80*/  @!P1 LOP3.LUT R10, RZ, R6, RZ, 0x33, !PT ;  /* 0x00000006ff0a9212 */ /* 0x000fe200078e33ff */
[----:B------:R-:W-:Y:S02]  /*18e90*/  IMAD.MOV R12, RZ, RZ, -R2 ;  /* 0x000000ffff0c7224 */ /* 0x000fe400078e0a02 */
[----:B------:R-:W-:Y:S01]  /*18ea0*/  IMAD.MOV.U32 R2, RZ, RZ, RZ ;  /* 0x000000ffff027224 */ /* 0x000fe200078e00ff */
        /* <DEDUP_REMOVED lines=20> */
[----:B------:R-:W-:-:S03]  /*18ff0*/  IMAD R2, R6, R3, R5 ;  /* 0x0000000306027224 */ /* 0x000fc600078e0205 */
[----:B------:R-:W-:Y:S01]  /*19000*/  LEA R26, R26, R9, 0x10 ;  /* 0x000000091a1a7211 */ /* 0x000fe200078e80ff */
[----:B------:R-:W-:Y:S06]  /*19010*/  BRA `(.L_x_6195) ;  /* 0x0000000000f47947 */ /* 0x000fec0003800000 */
.L_x_6194:
        /* <DEDUP_REMOVED lines=31> */
[----:B------:R-:W-:Y:S01]  /*19210*/  IMAD R4, R4, R2, R5 ;  /* 0x0000000204047224 */ /* 0x000fe200078e0205 */
[----:B------:R-:W-:Y:S02]  /*19220*/  MOV R2, RZ ;  /* 0x000000ff00027202 */ /* 0x000fe40000000f00 */
        /* <DEDUP_REMOVED lines=28> */
.L_x_6195:
[----:B------:R-:W-:-:S05]  /*193f0*/  LOP3.LUT R25, RZ, R2, RZ, 0x33, !PT ;  /* 0x00000002ff197212 */ /* 0x000fca00078e33ff */
[----:B------:R-:W-:Y:S01]  /*19400*/  IMAD.IADD R25, R6, 0x1, R25 ;  /* 0x0000000106197824 */ /* 0x000fe200078e0219 */
[----:B------:R-:W-:Y:S06]  /*19410*/  BRA `(.L_x_6196) ;  /* 0x00000000000c7947 */ /* 0x000fec0003800000 */
.L_x_6191:
[----:B------:R-:W-:Y:S02]  /*19420*/  IMAD.MOV.U32 R25, RZ, RZ, RZ ;  /* 0x000000ffff197224 */ /* 0x000fe400078e00ff */
[----:B------:R-:W-:Y:S02]  /*19430*/  IMAD.U32 R24, RZ, RZ, UR6 ;  /* 0x00000006ff187e24 */ /* 0x000fe4000f8e00ff */
[----:B------:R-:W-:-:S07]  /*19440*/  IMAD.MOV.U32 R26, RZ, RZ, RZ ;  /* 0x000000ffff1a7224 */ /* 0x000fce00078e00ff */
.L_x_6196:
[----:B------:R-:W-:-:S13]  /*19450*/  ISETP.NE.AND P0, PT, R7, RZ, PT ;  /* 0x000000ff0700720c */ /* 0x000fda0003f05270 */
[----:B------:R-:W0:Y:S01]  /*19460*/  @!P0 S2R R3, SR_CgaCtaId ;  /* 0x0000000000038919 */ /* 0x000e220000008800 */
[----:B------:R-:W-:-:S04]  /*19470*/  @!P0 MOV R2, 0x400 ;  /* 0x0000040000028802 */ /* 0x000fc80000000f00 */
[----:B0-----:R-:W-:-:S05]  /*19480*/  @!P0 LEA R2, R3, R2, 0x18 ;  /* 0x0000000203028211 */ /* 0x001fca00078ec0ff */
[----:B------:R1:W-:Y:S01]  /*19490*/  @!P0 STS.128 [R2+0x324d0], R24 ;  /* 0x0324d01802008388 */ /* 0x0003e20000000c00 */
[----:B------:R-:W-:Y:S06]  /*194a0*/  BAR.ARV 0x5, 0x180 ;  /* 0x0146000000007b1d */ /* 0x000fec0000002000 */
.L_x_6189:
        /* <DEDUP_REMOVED lines=9> */
[----:B------:R-:W-:Y:S01]  /*19540*/  LOP3.LUT R4, R0, 0x7f, RZ, 0xc0, !PT ;  /* 0x0000007f00047812 */ /* 0x000fe200078ec0ff */
[----:B------:R-:W-:Y:S01]  /*19550*/  UMOV UR4, 0x400 ;  /* 0x0000040000047882 */ /* 0x000fe20000000000 */
[----:B------:R-:W-:Y:S01]  /*19560*/  BSSY B8, `(.L_x_6197) ;  /* 0x0000714000087945 */ /* 0x000fe20003800000 */
[----:B------:R-:W-:Y:S01]  /*19570*/  IMAD.MOV.U32 R29, RZ, RZ, 0x1 ;  /* 0x00000001ff1d7424 */ /* 0x000fe200078e00ff */
[----:B------:R-:W-:Y:S01]  /*19580*/  LOP3.LUT R3, R2, 0x1f8, RZ, 0xc0, !PT ;  /* 0x000001f802037812 */ /* 0x000fe200078ec0ff */
[----:B------:R-:W-:Y:S01]  /*19590*/  IMAD.MOV.U32 R17, RZ, RZ, RZ ;  /* 0x000000ffff117224 */ /* 0x000fe200078e00ff */
[----:B------:R-:W-:Y:S01]  /*195a0*/  SHF.L.U32 R32, R4, 0x3, RZ ;  /* 0x0000000304207819 */ /* 0x000fe200000006ff */
[----:B------:R-:W-:Y:S01]  /*195b0*/  IMAD.MOV.U32 R19, RZ, RZ, RZ ;  /* 0x000000ffff137224 */ /* 0x000fe200078e00ff */
[----:B------:R-:W-:Y:S01]  /*195c0*/  LOP3.LUT R3, R3, 0x38, R0, 0x78, !PT ;  /* 0x0000003803037812 */ /* 0x000fe200078e7800 */
[----:B------:R-:W-:Y:S01]  /*195d0*/  IMAD.SHL.U32 R0, R0, 0x10, RZ ;  /* 0x0000001000007824 */ /* 0x000fe200078e00ff */
[----:B------:R-:W-:Y:S01]  /*195e0*/  LOP3.LUT R2, R2, 0x38, RZ, 0xc0, !PT ;  /* 0x0000003802027812 */ /* 0x000fe200078ec0ff */
[----:B------:R-:W-:Y:S01]  /*195f0*/  IMAD.MOV.U32 R28, RZ, RZ, 0x1 ;  /* 0x00000001ff1c7424 */ /* 0x000fe200078e00ff */
[----:B------:R-:W-:Y:S01]  /*19600*/  LOP3.LUT R32, R3, 0x200, R32, 0xf8, !PT ;  /* 0x0000020003207812 */ /* 0x000fe200078ef820 */
[----:B------:R-:W-:Y:S01]  /*19610*/  ULDC.64 UR40, c[0x0][0x198] ;  /* 0x0000660000287ab9 */ /* 0x000fe20000000a00 */
[----:B------:R-:W-:Y:S01]  /*19620*/  SHF.R.U32.HI R3, RZ, 0x3, R4 ;  /* 0x00000003ff037819 */ /* 0x000fe20000011604 */
[----:B------:R-:W-:Y:S01]  /*19630*/  ULOP3.LUT UR38, UR36, 0x2, URZ, 0xfc, !UPT ;  /* 0x0000000224267892 */ /* 0x000fe2000f8efc3f */
[----:B------:R-:W-:Y:S01]  /*19640*/  LOP3.LUT R4, R2, 0x40, RZ, 0xfc, !PT ;  /* 0x0000004002047812 */ /* 0x000fe200078efcff */
[----:B------:R-:W-:Y:S01]  /*19650*/  ULDC UR37, c[0x0][0xc] ;  /* 0x0000030000257ab9 */ /* 0x000fe20000000800 */
[----:B------:R-:W-:-:S02]  /*19660*/  LOP3.LUT R0, R3, 0x70, R0, 0xf8, !PT ;  /* 0x0000007003007812 */ /* 0x000fc400078ef800 */
[C---:B------:R-:W-:Y:S01]  /*19670*/  LOP3.LUT R3, R2.reuse, 0x80, RZ, 0xfc, !PT ;  /* 0x0000008002037812 */ /* 0x040fe200078efcff */
[----:B0-----:R-:W-:Y:S01]  /*19680*/  ULEA UR4, UR5, UR4, 0x18 ;  /* 0x0000000405047291 */ /* 0x001fe2000f8ec03f */
[----:B------:R-:W-:-:S05]  /*19690*/  LOP3.LUT R0, R2, 0xc0, RZ, 0xfc, !PT ;  /* 0x000000c002007812 */ /* 0x000fca00078efcff */
[----:B------:R-:W-:-:S04]  /*196a0*/  IMAD.U32 R16, RZ, RZ, UR4 ;  /* 0x00000004ff107e24 */ /* 0x000fc8000f8e00ff */
[----:B--2---:R-:W-:-:S07]  /*196b0*/  IMAD R22, R32, 0x2, R16 ;  /* 0x0000000220167824 */ /* 0x004fce00078e0210 */
.L_x_6306:
[----:B0-----:R-:W0:Y:S02]  /*196c0*/  LDC.64 R36, c[0x0][0xd88] ;  /* 0x00036200ff247b82 */ /* 0x001e240000000a00 */
[----:B0-----:R-:W-:-:S06]  /*196d0*/  IMAD.WIDE R36, R27, 0x4, R36 ;  /* 0x000000041b247825 */ /* 0x001fcc00078e0224 */
[----:B--2---:R0:W2:Y:S01]  /*196e0*/  LDG.E R36, desc[UR42][R36.64] ;  /* 0x0000002a24247981 */ /* 0x0040a2000c1e1900 */
        /* <DEDUP_REMOVED lines=9> */
[----:B0-----:R-:W-:Y:S01]  /*19780*/  IMAD.MOV.U32 R37, RZ, RZ, RZ ;  /* 0x000000ffff257224 */ /* 0x001fe200078e00ff */
[----:B--2---:R-:W-:-:S05]  /*19790*/  SHF.R.S32.HI R0, RZ, 0x1f, R36 ;  /* 0x0000001fff007819 */ /* 0x004fca0000011424 */
[C---:B------:R-:W-:Y:S01]  /*197a0*/  @P0 LEA R2, P1, R36.reuse, UR4, 0x2 ;  /* 0x0000000424020c11 */ /* 0x040fe2000f8210ff */
[C---:B---3--:R-:W-:Y:S01]  /*197b0*/  IMAD.SHL.U32 R23, R36.reuse, 0x4, RZ ;  /* 0x0000000424177824 */ /* 0x048fe200078e00ff */
[C-C-:B------:R-:W-:Y:S01]  /*197c0*/  SHF.L.U64.HI R31, R36.reuse, 0x2, R0.reuse ;  /* 0x00000002241f7819 */ /* 0x140fe20000010200 */
[----:B------:R0:W-:Y:S01]  /*197d0*/  STL [R1+0x18], R0 ;  /* 0x0000180001007387 */ /* 0x0001e20000100800 */
[----:B------:R-:W-:Y:S01]  /*197e0*/  @P0 LEA.HI.X R3, R36, UR5, R0, 0x2, P1 ;  /* 0x0000000524030c11 */ /* 0x000fe200088f1400 */
[----:B------:R-:W-:-:S04]  /*197f0*/  ULDC.64 UR4, c[0x0][0xaf8] ;  /* 0x0002be0000047ab9 */ /* 0x000fc80000000a00 */
[----:B-1----:R1:W5:Y:S01]  /*19800*/  @P0 LDG.E R34, desc[UR42][R2.64] ;  /* 0x0000002a02220981 */ /* 0x002362000c1e1900 */
[----:B------:R-:W-:Y:S02]  /*19810*/  ISETP.NE.U32.AND P0, PT, RZ, UR4, PT ;  /* 0x00000004ff007c0c */ /* 0x000fe4000bf05070 */
[----:B------:R-:W-:Y:S01]  /*19820*/  ISETP.NE.U32.AND P1, PT, RZ, UR6, PT ;  /* 0x00000006ff007c0c */ /* 0x000fe2000bf25070 */
[----:B0-----:R-:W-:Y:S01]  /*19830*/  IMAD.MOV.U32 R0, RZ, RZ, RZ ;  /* 0x000000ffff007224 */ /* 0x001fe200078e00ff */
[----:B------:R-:W-:Y:S02]  /*19840*/  ISETP.NE.AND.EX P0, PT, RZ, UR5, PT, P0 ;  /* 0x00000005ff007c0c */ /* 0x000fe4000bf05300 */
[----:B------:R-:W-:Y:S02]  /*19850*/  ISETP.NE.AND.EX P1, PT, RZ, UR7, PT, P1 ;  /* 0x00000007ff007c0c */ /* 0x000fe4000bf25310 */
[C---:B------:R-:W-:Y:S02]  /*19860*/  IADD3 R4, P4, R23.reuse, UR6, RZ ;  /* 0x0000000617047c10 */ /* 0x040fe4000ff9e0ff */
[----:B-1----:R-:W-:Y:S01]  /*19870*/  IADD3 R2, P3, R23, UR4, RZ ;  /* 0x0000000417027c10 */ /* 0x002fe2000ff7e0ff */
[----:B------:R-:W-:Y:S01]  /*19880*/  ULDC UR4, c[0x0][0x288] ;  /* 0x0000a20000047ab9 */ /* 0x000fe20000000800 */
[----:B------:R-:W-:-:S02]  /*19890*/  IADD3.X R5, R31, UR7, RZ, P4, !PT ;  /* 0x000000071f057c10 */ /* 0x000fc4000a7fe4ff */
[----:B------:R-:W-:Y:S02]  /*198a0*/  IADD3.X R3, R31, UR5, RZ, P3, !PT ;  /* 0x000000051f037c10 */ /* 0x000fe40009ffe4ff */
[----:B------:R-:W-:Y:S01]  /*198b0*/  @P2 IADD3 R6, P3, R23, UR8, RZ ;  /* 0x0000000817062c10 */ /* 0x000fe2000ff7e0ff */
[----:B------:R-:W-:Y:S01]  /*198c0*/  IMAD.U32 R8, RZ, RZ, UR4 ;  /* 0x00000004ff087e24 */ /* 0x000fe2000f8e00ff */
[----:B------:R-:W-:Y:S01]  /*198d0*/  ULDC.64 UR4, c[0x0][0x418] ;  /* 0x0001060000047ab9 */ /* 0x000fe20000000a00 */
[----:B------:R-:W5:Y:S01]  /*198e0*/  @P0 LDG.E R37, desc[UR42][R2.64] ;  /* 0x0000002a02250981 */ /* 0x000f62000c1e1900 */
[----:B------:R-:W-:-:S03]  /*198f0*/  @P2 IADD3.X R7, R31, UR9, RZ, P3, !PT ;  /* 0x000000091f072c10 */ /* 0x000fc60009ffe4ff */
[----:B------:R-:W5:Y:S04]  /*19900*/  @P1 LDG.E R0, desc[UR42][R4.64] ;  /* 0x0000002a04001981 */ /* 0x000f68000c1e1900 */
        /* <DEDUP_REMOVED lines=8> */
[----:B0-----:R-:W-:Y:S01]  /*19990*/  MOV R6, UR5 ;  /* 0x0000000500067c02 */ /* 0x001fe20008000f00 */
[----:B------:R-:W-:Y:S01]  /*199a0*/  IMAD.U32 R9, RZ, RZ, UR4 ;  /* 0x00000004ff097e24 */ /* 0x000fe2000f8e00ff */
[----:B--2---:R0:W-:Y:S01]  /*199b0*/  STL [R1+0x8], R8 ;  /* 0x0000080801007387 */ /* 0x0041e20000100800 */
[----:B------:R-:W-:Y:S01]  /*199c0*/  IMAD.MOV.U32 R11, RZ, RZ, R8 ;  /* 0x000000ffff0b7224 */ /* 0x000fe200078e0008 */
[----:B------:R-:W-:Y:S06]  /*199d0*/  @P2 BRA `(.L_x_6198) ;  /* 0x0000000000142947 */ /* 0x000fec0003800000 */
[----:B------:R-:W-:Y:S05]  /*199e0*/  @!P0 BRA `(.L_x_6198) ;  /* 0x0000000000108947 */ /* 0x000fea0003800000 */
[----:B0-----:R-:W2:Y:S04]  /*199f0*/  LDG.E R8, desc[UR42][R2.64] ;  /* 0x0000002a02087981 */ /* 0x001ea8000c1e1900 */
[----:B------:R-:W2:Y:S02]  /*19a00*/  LDG.E R7, desc[UR42][R2.64+0x4] ;  /* 0x0000042a02077981 */ /* 0x000ea4000c1e1900 */
[----:B--2---:R-:W-:-:S05]  /*19a10*/  IMAD.IADD R11, R7, 0x1, -R8 ;  /* 0x00000001070b7824 */ /* 0x004fca00078e0a08 */
[----:B------:R1:W-:Y:S02]  /*19a20*/  STL [R1+0x8], R11 ;  /* 0x0000080b01007387 */ /* 0x0003e40000100800 */
.L_x_6198:
        /* <DEDUP_REMOVED lines=14> */
.L_x_6199:
        /* <DEDUP_REMOVED lines=9> */
.L_x_6200:
        /* <DEDUP_REMOVED lines=15> */
[----:B------:R2:W-:Y:S01]  /*19c90*/  STL [R1+0x10], R7 ;  /* 0x0000100701007387 */ /* 0x0005e20000100800 */
        /* <DEDUP_REMOVED lines=42> */
.L_x_6202:
[----:B------:R-:W-:Y:S05]  /*19f40*/  BSYNC B0 ;  /* 0x0000000000007941 */ /* 0x000fea0003800000 */
.L_x_6201:
        /* <DEDUP_REMOVED lines=9> */
[----:B------:R-:W-:-:S07]  /*19fe0*/  SHF.R.U32.HI R3, RZ, 0x6, R3 ;  /* 0x00000006ff037819 */ /* 0x000fce0000011603 */
[----:B------:R-:W-:-:S04]  /*19ff0*/  @P0 VIADD R6, R6, 0x5f ;  /* 0x0000005f06060836 */ /* 0x000fc80000000000 */
[----:B------:R-:W-:-:S04]  /*1a000*/  @P0 IMAD.HI R2, R6, 0x2aaaaaab, RZ ;  /* 0x2aaaaaab06020827 */ /* 0x000fc800078e02ff */
[----:B------:R-:W-:Y:S01]  /*1a010*/  IMAD.MOV.U32 R6, RZ, RZ, R3 ;  /* 0x000000ffff067224 */ /* 0x000fe200078e0003 */
        /* <DEDUP_REMOVED lines=12> */
.L_x_6413:
[----:B--2---:R-:W-:Y:S02]  /*1a0e0*/  ISETP.NE.AND P0, PT, R14, RZ, PT ;  /* 0x000000ff0e00720c */ /* 0x004fe40003f05270 */
[----:B------:R-:W-:-:S11]  /*1a0f0*/  PLOP3.LUT P6, PT, PT, PT, PT, 0x8, 0x0 ;  /* 0x000000000000781c */ /* 0x000fd60003fce170 */
[----:B------:R-:W-:Y:S05]  /*1a100*/  @P0 BRA `(.L_x_6206) ;  /* 0x00000000000c0947 */ /* 0x000fea0003800000 */
[----:B------:R-:W-:-:S03]  /*1a110*/  UMOV UR4, 0xffffffff ;  /* 0xffffffff00047882 */ /* 0x000fc60000000000 */
[----:B------:R-:W-:Y:S05]  /*1a120*/  BRA.DIV UR4, `(.L_x_6207) ;  /* 0x0000008a04607947 */ /* 0x000fea000b800000 */
[----:B------:R-:W-:-:S13]  /*1a130*/  ELECT P6, URZ, PT ;  /* 0x00000000003f782f */ /* 0x000fda00038c0000 */
.L_x_6206:
        /* <DEDUP_REMOVED lines=9> */
.L_x_6416:
[----:B------:R-:W-:Y:S05]  /*1a1d0*/  BSYNC B1 ;  /* 0x0000000000017941 */ /* 0x000fea0003800000 */
.L_x_6208:
        /* <DEDUP_REMOVED lines=10> */
.L_x_6417:
[----:B------:R-:W-:Y:S05]  /*1a280*/  BSYNC B2 ;  /* 0x0000000000027941 */ /* 0x000fea0003800000 */
.L_x_6212:
        /* <DEDUP_REMOVED lines=9> */
.L_x_6215:
[----:B------:R-:W-:Y:S05]  /*1a320*/  BSYNC B2 ;  /* 0x0000000000027941 */ /* 0x000fea0003800000 */
.L_x_6214:
[----:B------:R-:W-:Y:S01]  /*1a330*/  IMAD.MOV.U32 R14, RZ, RZ, RZ ;  /* 0x000000ffff0e7224 */ /* 0x000fe200078e00ff */
[----:B------:R-:W-:Y:S01]  /*1a340*/  UIADD3 UR4, UP0, UR40, 0x570, URZ ;  /* 0x0000057028047890 */ /* 0x000fe2000ff1e03f */
[----:B------:R-:W-:Y:S01]  /*1a350*/  IMAD R10, R6, 0x60, R0 ;  /* 0x00000060060a7824 */ /* 0x000fe200078e0200 */
[----:B------:R-:W-:Y:S01]  /*1a360*/  PLOP3.LUT P0, PT, PT, PT, PT, 0x80, 0x0 ;  /* 0x000000000000781c */ /* 0x000fe20003f0f070 */
[----:B-1----:R-:W-:Y:S01]  /*1a370*/  IMAD R11, R17, 0x3000, R16 ;  /* 0x00003000110b7824 */ /* 0x002fe200078e0210 */
[----:B------:R-:W-:Y:S01]  /*1a380*/  R2UR UR10, R14 ;  /* 0x000000000e0a72ca */ /* 0x000fe200000e0000 */
[----:B------:R-:W-:Y:S01]  /*1a390*/  VIADD R12, R8, 0x32490 ;  /* 0x00032490080c7836 */ /* 0x000fe20000000000 */
[----:B------:R-:W-:Y:S01]  /*1a3a0*/  IADD3 R10, R10, -0x60, RZ ;  /* 0xffffffa00a0a7810 */ /* 0x000fe20007ffe0ff */
[----:B------:R-:W-:Y:S01]  /*1a3b0*/  VIADD R11, R11, 0x1c400 ;  /* 0x0001c4000b0b7836 */ /* 0x000fe20000000000 */
[----:B------:R-:W-:Y:S01]  /*1a3c0*/  UIADD3.X UR5, URZ, UR41, URZ, UP0, !UPT ;  /* 0x000000293f057290 */ /* 0x000fe200087fe43f */
[----:B------:R-:W-:Y:S01]  /*1a3d0*/  UMOV UR6, 0x0 ;  /* 0x0000000000067882 */ /* 0x000fe20000000000 */
[----:B------:R-:W-:-:S10]  /*1a3e0*/  UMOV UR7, 0x12f00000 ;  /* 0x12f0000000077882 */ /* 0x000fd40000000000 */
.L_x_6216:
        /* <DEDUP_REMOVED lines=13> */
.L_x_6418:
[----:B------:R-:W-:Y:S05]  /*1a4c0*/  BSYNC B2 ;  /* 0x0000000000027941 */ /* 0x000fea0003800000 */
.L_x_6217:
        /* <DEDUP_REMOVED lines=11> */
.L_x_6220:
[----:B------:R-:W-:Y:S05]  /*1a580*/  BSYNC B2 ;  /* 0x0000000000027941 */ /* 0x000fea0003800000 */
.L_x_6219:
        /* <DEDUP_REMOVED lines=9> */
.L_x_6221:
        /* <DEDUP_REMOVED lines=15> */
.L_x_6222:
        /* <DEDUP_REMOVED lines=15> */
.L_x_6223:
        /* <DEDUP_REMOVED lines=15> */
.L_x_6224:
        /* <DEDUP_REMOVED lines=10> */
.L_x_6211:
[----:B------:R-:W-:Y:S05]  /*1a990*/  BSYNC B1 ;  /* 0x0000000000017941 */ /* 0x000fea0003800000 */
.L_x_6210:
        /* <DEDUP_REMOVED lines=9> */
.L_x_6240:
        /* <DEDUP_REMOVED lines=11> */
.L_x_6419:
[----:B------:R-:W-:Y:S05]  /*1aae0*/  BSYNC B2 ;  /* 0x0000000000027941 */ /* 0x000fea0003800000 */
.L_x_6227:
[----:B------:R-:W-:Y:S04]  /*1aaf0*/  BSSY B2, `(.L_x_6229) ;  /* 0x0000009000027945 */ /* 0x000fe80003800000 */
[----:B------:R-:W-:Y:S05]  /*1ab00*/  @P2 BRA `(.L_x_6230) ;  /* 0x00000000001c2947 */ /* 0x000fea0003800000 */
[----:B-1----:R-:W1:Y:S01]  /*1ab10*/  S2R R11, SR_TID.X ;  /* 0x00000000000b7919 */ /* 0x002e620000002100 */
[----:B------:R-:W-:-:S04]  /*1ab20*/  MOV R9, 0x3000 ;  /* 0x0000300000097802 */ /* 0x000fc80000000f00 */
[----:B------:R2:W-:Y:S01]  /*1ab30*/  SYNCS.ARRIVE.TRANS64 RZ, [R6+URZ+0x32490], R9 ;  /* 0x0324900906ff79a7 */ /* 0x0005e2000800003f */
[----:B-1----:R-:W-:-:S04]  /*1ab40*/  LOP3.LUT R11, R11, 0x1f, RZ, 0xc0, !PT ;  /* 0x0000001f0b0b7812 */ /* 0x002fc800078ec0ff */
[----:B------:R-:W-:-:S13]  /*1ab50*/  ISETP.NE.AND P1, PT, R11, RZ, PT ;  /* 0x000000ff0b00720c */ /* 0x000fda0003f25270 */
[----:B--2---:R-:W-:Y:S05]  /*1ab60*/  @!P1 BRA `(.L_x_6230) ;  /* 0x0000000000049947 */ /* 0x004fea0003800000 */
[----:B------:R-:W-:Y:S01]  /*1ab70*/  BPT.TRAP 0x1 ;  /* 0x000000040000795c */ /* 0x000fe20000300000 */
.L_x_6230:
[----:B------:R-:W-:Y:S05]  /*1ab80*/  BSYNC B2 ;  /* 0x0000000000027941 */ /* 0x000fea0003800000 */
.L_x_6229:
[----:B------:R-:W-:Y:S01]  /*1ab90*/  IMAD.MOV.U32 R14, RZ, RZ, RZ ;  /* 0x000000ffff0e7224 */ /* 0x000fe200078e00ff */
[----:B------:R-:W-:Y:S01]  /*1aba0*/  UIADD3 UR4, UP0, UR40, 0x570, URZ ;  /* 0x0000057028047890 */ /* 0x000fe2000ff1e03f */
[----:B-1----:R-:W-:Y:S01]  /*1abb0*/  IMAD R11, R17, 0x3000, R16 ;  /* 0x00003000110b7824 */ /* 0x002fe200078e0210 */
        /* <DEDUP_REMOVED lines=8> */
.L_x_6231:
        /* <DEDUP_REMOVED lines=13> */
.L_x_6420:
[----:B------:R-:W-:Y:S05]  /*1ad10*/  BSYNC B2 ;  /* 0x0000000000027941 */ /* 0x000fea0003800000 */
.L_x_6232:
        /* <DEDUP_REMOVED lines=11> */
.L_x_6235:
[----:B------:R-:W-:Y:S05]  /*1add0*/  BSYNC B2 ;  /* 0x0000000000027941 */ /* 0x000fea0003800000 */
.L_x_6234:
        /* <DEDUP_REMOVED lines=9> */
.L_x_6236:
        /* <DEDUP_REMOVED lines=15> */
.L_x_6237:
        /* <DEDUP_REMOVED lines=15> */
.L_x_6238:
        /* <DEDUP_REMOVED lines=15> */
.L_x_6239:
        /* <DEDUP_REMOVED lines=10> */
.L_x_6226:
[----:B------:R-:W-:Y:S05]  /*1b1e0*/  BSYNC B1 ;  /* 0x0000000000017941 */ /* 0x000fea0003800000 */
.L_x_6225:
        /* <DEDUP_REMOVED lines=8> */
.L_x_6204:
[----:B------:R-:W-:Y:S05]  /*1b270*/  BSYNC B0 ;  /* 0x0000000000007941 */ /* 0x000fea0003800000 */
.L_x_6203:
        /* <DEDUP_REMOVED lines=8> */
[----:B------:R-:W2:Y:S08]  /*1b300*/  @P1 LDC R3, c[0x0][0x44c] ;  /* 0x00011300ff031b82 */ /* 0x000eb00000000800 */
[----:B------:R-:W4:Y:S01]  /*1b310*/  @P1 LDC R0, c[0x0][0x450] ;  /* 0x00011400ff001b82 */ /* 0x000f220000000800 */
[----:B--2---:R-:W-:-:S05]  /*1b320*/  @P1 IMAD.HI.U32 R3, R2, R3, RZ ;  /* 0x0000000302031227 */ /* 0x004fca00078e00ff */
[----:B----4-:R-:W-:Y:S01]  /*1b330*/  @P1 SHF.R.U32.HI R2, RZ, R0, R3 ;  /* 0x00000000ff021219 */ /* 0x010fe20000011603 */
[----:B------:R-:W-:-:S03]  /*1b340*/  IMAD.MOV.U32 R0, RZ, RZ, RZ ;  /* 0x000000ffff007224 */ /* 0x000fc600078e00ff */
[----:B------:R-:W-:-:S05]  /*1b350*/  IADD3 R2, R7, R2, RZ ;  /* 0x0000000207027210 */ /* 0x000fca0007ffe0ff */
        /* <DEDUP_REMOVED lines=8> */
[----:B0-----:R-:W0:Y:S03]  /*1b3e0*/  I2F.RP R8, R0 ;  /* 0x0000000000087306 */ /* 0x001e260000209400 */
        /* <DEDUP_REMOVED lines=23> */
.L_x_6242:
[----:B------:R-:W-:Y:S05]  /*1b560*/  BSYNC B0 ;  /* 0x0000000000007941 */ /* 0x000fea0003800000 */
.L_x_6241:
        /* <DEDUP_REMOVED lines=23> */
.L_x_6244:
        /* <DEDUP_REMOVED lines=10> */
[----:B------:R-:W2:Y:S01]  /*1b780*/  LDC.64 R2, c[0x4][R2] ;  /* 0x0100000002027b82 */ /* 0x000ea20000000a00 */
[----:B------:R-:W-:Y:S02]  /*1b790*/  IMAD.U32 R5, RZ, RZ, UR7 ;  /* 0x00000007ff057e24 */ /* 0x000fe4000f8e00ff */
[----:B------:R-:W-:Y:S02]  /*1b7a0*/  IMAD.U32 R7, RZ, RZ, UR9 ;  /* 0x00000009ff077e24 */ /* 0x000fe4000f8e00ff */
[----:B------:R-:W-:-:S02]  /*1b7b0*/  IMAD.U32 R10, RZ, RZ, UR4 ;  /* 0x00000004ff0a7e24 */ /* 0x000fc4000f8e00ff */
[----:B-1----:R-:W-:Y:S02]  /*1b7c0*/  IMAD.U32 R11, RZ, RZ, UR5 ;  /* 0x00000005ff0b7e24 */ /* 0x002fe4000f8e00ff */
[----:B0-----:R-:W-:Y:S02]  /*1b7d0*/  IMAD.MOV.U32 R8, RZ, RZ, 0x70 ;  /* 0x00000070ff087424 */ /* 0x001fe400078e00ff */
[----:B------:R-:W-:Y:S02]  /*1b7e0*/  IMAD.MOV.U32 R12, RZ, RZ, 0x1 ;  /* 0x00000001ff0c7424 */ /* 0x000fe400078e00ff */
[----:B------:R-:W-:-:S07]  /*1b7f0*/  IMAD.MOV.U32 R13, RZ, RZ, RZ ;  /* 0x000000ffff0d7224 */ /* 0x000fce00078e00ff */
[----:B------:R-:W-:-:S07]  /*1b800*/  LEPC R20, `(.L_x_6247) ;  /* 0x000000001014794e */ /* 0x000fce0000000000 */
[----:B--2---:R-:W-:Y:S05]  /*1b810*/  CALL.ABS.NOINC R2 ;  /* 0x0000000002007343 */ /* 0x004fea0003c00000 */
.L_x_6247:
[----:B------:R-:W-:Y:S05]  /*1b820*/  BSYNC B6 ;  /* 0x0000000000067941 */ /* 0x000fea0003800000 */
.L_x_6246:
        /* <DEDUP_REMOVED lines=9> */
[----:B------:R-:W-:Y:S01]  /*1b8c0*/  IMAD.U32 R4, RZ, RZ, UR6 ;  /* 0x00000006ff047e24 */ /* 0x000fe2000f8e00ff */
[----:B0-----:R-:W-:Y:S01]  /*1b8d0*/  MOV R8, 0x70 ;  /* 0x0000007000087802 */ /* 0x001fe20000000f00 */
[----:B------:R-:W-:Y:S02]  /*1b8e0*/  IMAD.U32 R5, RZ, RZ, UR7 ;  /* 0x00000007ff057e24 */ /* 0x000fe4000f8e00ff */
[----:B------:R-:W-:Y:S02]  /*1b8f0*/  IMAD.U32 R6, RZ, RZ, UR8 ;  /* 0x00000008ff067e24 */ /* 0x000fe4000f8e00ff */
[----:B------:R-:W-:-:S02]  /*1b900*/  IMAD.U32 R7, RZ, RZ, UR9 ;  /* 0x00000009ff077e24 */ /* 0x000fc4000f8e00ff */
[----:B------:R-:W-:Y:S02]  /*1b910*/  IMAD.U32 R10, RZ, RZ, UR4 ;  /* 0x00000004ff0a7e24 */ /* 0x000fe4000f8e00ff */
[----:B-1----:R-:W-:Y:S02]  /*1b920*/  IMAD.U32 R11, RZ, RZ, UR5 ;  /* 0x00000005ff0b7e24 */ /* 0x002fe4000f8e00ff */
[----:B------:R-:W-:Y:S02]  /*1b930*/  IMAD.MOV.U32 R12, RZ, RZ, 0x1 ;  /* 0x00000001ff0c7424 */ /* 0x000fe400078e00ff */
[----:B--2---:R-:W-:-:S07]  /*1b940*/  IMAD.MOV.U32 R13, RZ, RZ, RZ ;  /* 0x000000ffff0d7224 */ /* 0x004fce00078e00ff */
[----:B------:R-:W-:-:S07]  /*1b950*/  LEPC R20, `(.L_x_6250) ;  /* 0x000000001014794e */ /* 0x000fce0000000000 */
[----:B---3--:R-:W-:Y:S05]  /*1b960*/  CALL.ABS.NOINC R2 ;  /* 0x0000000002007343 */ /* 0x008fea0003c00000 */
.L_x_6250:
        /* <DEDUP_REMOVED lines=15> */
.L_x_6249:
[----:B------:R-:W-:Y:S05]  /*1ba60*/  BSYNC B6 ;  /* 0x0000000000067941 */ /* 0x000fea0003800000 */
.L_x_6248:
[----:B------:R-:W2:Y:S01]  /*1ba70*/  LDL R35, [R1+0x40] ;  /* 0x0000400001237983 */ /* 0x000ea20000100800 */
[----:B------:R-:W-:Y:S01]  /*1ba80*/  ULDC.64 UR4, c[0x0][0xaf0] ;  /* 0x0002bc0000047ab9 */ /* 0x000fe20000000a00 */
[----:B------:R-:W3:Y:S02]  /*1ba90*/  LDC R9, c[0x0][0x430] ;  /* 0x00010c00ff097b82 */ /* 0x000ee40000000800 */
[----:B------:R-:W4:Y:S01]  /*1baa0*/  LDL R20, [R1+0x10] ;  /* 0x0000100001147983 */ /* 0x000f220000100800 */
[----:B------:R-:W-:Y:S01]  /*1bab0*/  ISETP.NE.U32.AND P0, PT, RZ, UR4, PT ;  /* 0x00000004ff007c0c */ /* 0x000fe2000bf05070 */
[----:B------:R-:W5:Y:S03]  /*1bac0*/  S2R R21, SR_TID.X ;  /* 0x0000000000157919 */ /* 0x000f660000002100 */
[----:B------:R-:W-:-:S13]  /*1bad0*/  ISETP.NE.AND.EX P0, PT, RZ, UR5, PT, P0 ;  /* 0x00000005ff007c0c */ /* 0x000fda000bf05300 */
[----:B------:R-:W-:Y:S01]  /*1bae0*/  @P0 IADD3 R2, P1, R23, UR4, RZ ;  /* 0x0000000417020c10 */ /* 0x000fe2000ff3e0ff */
[----:B------:R-:W-:Y:S01]  /*1baf0*/  IMAD.MOV.U32 R10, RZ, RZ, RZ ;  /* 0x000000ffff0a7224 */ /* 0x000fe200078e00ff */
[----:B------:R-:W-:Y:S01]  /*1bb00*/  LOP3.LUT R18, R18, 0xffffffdf, RZ, 0xc0, !PT ;  /* 0xffffffdf12127812 */ /* 0x000fe200078ec0ff */
[----:B------:R-:W-:Y:S01]  /*1bb10*/  ULDC UR4, c[0x0][0x320] ;  /* 0x0000c80000047ab9 */ /* 0x000fe20000000800 */
[----:B------:R-:W-:-:S05]  /*1bb20*/  @P0 IADD3.X R3, R31, UR5, RZ, P1, !PT ;  /* 0x000000051f030c10 */ /* 0x000fca0008ffe4ff */
[----:B------:R0:W4:Y:S01]  /*1bb30*/  @P0 LDG.E R30, desc[UR42][R2.64] ;  /* 0x0000002a021e0981 */ /* 0x000122000c1e1900 */
[----:B-----5:R-:W-:-:S04]  /*1bb40*/  LOP3.LUT R21, R21, 0x7f, RZ, 0xc0, !PT ;  /* 0x0000007f15157812 */ /* 0x020fc800078ec0ff */
[----:B------:R-:W-:Y:S02]  /*1bb50*/  SHF.R.U32.HI R0, RZ, 0x3, R21 ;  /* 0x00000003ff007819 */ /* 0x000fe40000011615 */
[----:B------:R-:W5:Y:S01]  /*1bb60*/  S2R R21, SR_TID.X ;  /* 0x0000000000157919 */ /* 0x000f620000002100 */
[----:B---3--:R-:W-:-:S13]  /*1bb70*/  ISETP.NE.AND P1, PT, R9, 0x1, PT ;  /* 0x000000010900780c */ /* 0x008fda0003f25270 */
[----:B------:R-:W3:Y:S08]  /*1bb80*/  @P1 LDC R5, c[0x0][0x434] ;  /* 0x00010d00ff051b82 */ /* 0x000ef00000000800 */
[----:B------:R-:W1:Y:S01]  /*1bb90*/  @P1 LDC R4, c[0x0][0x438] ;  /* 0x00010e00ff041b82 */ /* 0x000e620000000800 */
[----:B-----5:R-:W-:-:S05]  /*1bba0*/  IMAD.SHL.U32 R21, R21, 0x10, RZ ;  /* 0x0000001015157824 */ /* 0x020fca00078e00ff */
[----:B------:R-:W-:Y:S01]  /*1bbb0*/  LOP3.LUT R21, R0, 0x70, R21, 0xf8, !PT ;  /* 0x0000007000157812 */ /* 0x000fe200078ef815 */
[----:B--2---:R-:W-:-:S04]  /*1bbc0*/  VIADD R0, R35, 0xffffffff ;  /* 0xffffffff23007836 */ /* 0x004fc80000000000 */
[----:B------:R-:W-:-:S05]  /*1bbd0*/  IMAD R6, R0, 0x60, R21 ;  /* 0x0000006000067824 */ /* 0x000fca00078e0215 */
[----:B----4-:R-:W-:-:S04]  /*1bbe0*/  ISETP.GE.AND P0, PT, R6, R20, PT ;  /* 0x000000140600720c */ /* 0x010fc80003f06270 */
[----:B------:R-:W-:Y:S02]  /*1bbf0*/  ISETP.GT.U32.OR P0, PT, R21, 0x5f, P0 ;  /* 0x0000005f1500780c */ /* 0x000fe40000704470 */
[----:B------:R-:W-:-:S11]  /*1bc00*/  IADD3 R6, R6, R34, RZ ;  /* 0x0000002206067210 */ /* 0x000fd60007ffe0ff */
[----:B0-----:R-:W0:Y:S01]  /*1bc10*/  @!P0 LDC.64 R2, c[0x0][0x428] ;  /* 0x00010a00ff028b82 */ /* 0x001e220000000a00 */
[----:B---3--:R-:W-:-:S04]  /*1bc20*/  @P1 IMAD.HI.U32 R5, R6, R5, RZ ;  /* 0x0000000506051227 */ /* 0x008fc800078e00ff */
[----:B------:R-:W-:Y:S01]  /*1bc30*/  IMAD.MOV.U32 R7, RZ, RZ, R6 ;  /* 0x000000ffff077224 */ /* 0x000fe200078e0006 */
[----:B-1----:R-:W-:Y:S02]  /*1bc40*/  @P1 SHF.R.U32.HI R7, RZ, R4, R5 ;  /* 0x00000004ff071219 */ /* 0x002fe40000011605 */
[----:B------:R-:W-:Y:S02]  /*1bc50*/  SHF.R.S32.HI R35, RZ, 0x1f, R30 ;  /* 0x0000001fff237819 */ /* 0x000fe4000001141e */
[--C-:B------:R-:W-:Y:S01]  /*1bc60*/  @!P0 SHF.R.S32.HI R5, RZ, 0x1f, R7.reuse ;  /* 0x0000001fff058819 */ /* 0x100fe20000011407 */
[----:B------:R-:W-:Y:S02]  /*1bc70*/  @!P0 IMAD.MOV.U32 R4, RZ, RZ, R7 ;  /* 0x000000ffff048224 */ /* 0x000fe400078e0007 */
[-C--:B0-----:R-:W-:Y:S02]  /*1bc80*/  @!P0 IMAD R8, R35, R2.reuse, RZ ;  /* 0x0000000223088224 */ /* 0x081fe400078e02ff */
[----:B------:R-:W-:-:S04]  /*1bc90*/  @!P0 IMAD.WIDE.U32 R4, R30, R2, R4 ;  /* 0x000000021e048225 */ /* 0x000fc800078e0004 */
[----:B------:R-:W-:Y:S02]  /*1bca0*/  @!P0 IMAD R8, R30, R3, R8 ;  /* 0x000000031e088224 */ /* 0x000fe400078e0208 */
[----:B------:R-:W0:Y:S02]  /*1bcb0*/  @!P0 LDC.64 R2, c[0x0][0x418] ;  /* 0x00010600ff028b82 */ /* 0x000e240000000a00 */
[----:B------:R-:W-:Y:S01]  /*1bcc0*/  @!P0 IMAD.IADD R8, R5, 0x1, R8 ;  /* 0x0000000105088824 */ /* 0x000fe200078e0208 */
[----:B0-----:R-:W-:-:S04]  /*1bcd0*/  @!P0 LEA R2, P1, R4, R2, 0x2 ;  /* 0x0000000204028211 */ /* 0x001fc800078210ff */
[----:B------:R-:W-:-:S05]  /*1bce0*/  @!P0 LEA.HI.X R3, R4, R3, R8, 0x2, P1 ;  /* 0x0000000304038211 */ /* 0x000fca00008f1408 */
[----:B------:R0:W2:Y:S01]  /*1bcf0*/  @!P0 LDG.E R10, desc[UR42][R2.64] ;  /* 0x0000002a020a8981 */ /* 0x0000a2000c1e1900 */
[----:B------:R-:W-:Y:S02]  /*1bd00*/  ISETP.GT.U32.AND P0, PT, R21, 0x5f, PT ;  /* 0x0000005f1500780c */ /* 0x000fe40003f04070 */
[----:B------:R-:W1:Y:S01]  /*1bd10*/  S2R R21, SR_TID.X ;  /* 0x0000000000157919 */ /* 0x000e620000002100 */
[----:B0-----:R-:W-:-:S05]  /*1bd20*/  IMAD.U32 R2, RZ, RZ, UR38 ;  /* 0x00000026ff027e24 */ /* 0x001fca000f8e00ff */
[----:B------:R-:W-:-:S05]  /*1bd30*/  ISETP.NE.AND P2, PT, R2, 0x3, PT ;  /* 0x000000030200780c */ /* 0x000fca0003f45270 */
[----:B------:R-:W-:-:S04]  /*1bd40*/  @P0 LOP3.LUT R18, R18, 0x20, RZ, 0xfc, !PT ;  /* 0x0000002012120812 */ /* 0x000fc800078efcff */
[----:B------:R-:W-:Y:S01]  /*1bd50*/  LOP3.LUT R18, R18, 0xfffff7ff, RZ, 0xc0, !PT ;  /* 0xfffff7ff12127812 */ /* 0x000fe200078ec0ff */
[----:B-1----:R-:W-:-:S05]  /*1bd60*/  IMAD.SHL.U32 R21, R21, 0x8, RZ ;  /* 0x0000000815157824 */ /* 0x002fca00078e00ff */
[----:B------:R-:W-:-:S04]  /*1bd70*/  LOP3.LUT R21, R21, 0x38, RZ, 0xc0, !PT ;  /* 0x0000003815157812 */ /* 0x000fc800078ec0ff */
[----:B------:R-:W-:-:S04]  /*1bd80*/  LOP3.LUT R12, R21, 0x40, RZ, 0xfc, !PT ;  /* 0x00000040150c7812 */ /* 0x000fc800078efcff */
[----:B------:R-:W-:Y:S02]  /*1bd90*/  ISETP.GE.AND P4, PT, R12, UR4, PT ;  /* 0x000000040c007c0c */ /* 0x000fe4000bf86270 */
[----:B------:R-:W-:Y:S01]  /*1bda0*/  @P2 LOP3.LUT R18, R18, 0x800, RZ, 0xfc, !PT ;  /* 0x0000080012122812 */ /* 0x000fe200078efcff */
[----:B------:R-:W-:Y:S01]  /*1bdb0*/  IMAD.MOV R4, RZ, RZ, -R7 ;  /* 0x000000ffff047224 */ /* 0x000fe200078e0a07 */
[----:B------:R-:W-:Y:S02]  /*1bdc0*/  LOP3.LUT R11, R21, 0x80, RZ, 0xfc, !PT ;  /* 0x00000080150b7812 */ /* 0x000fe400078efcff */
[----:B------:R-:W-:Y:S01]  /*1bdd0*/  LOP3.LUT R18, R18, 0xffffffef, RZ, 0xc0, !PT ;  /* 0xffffffef12127812 */ /* 0x000fe200078ec0ff */
[----:B------:R-:W-:Y:S01]  /*1bde0*/  IMAD R3, R9, R4, R6 ;  /* 0x0000000409037224 */ /* 0x000fe200078e0206 */
[----:B------:R-:W-:Y:S02]  /*1bdf0*/  ISETP.GE.AND P3, PT, R11, UR4, PT ;  /* 0x000000040b007c0c */ /* 0x000fe4000bf66270 */
[----:B------:R-:W-:-:S03]  /*1be00*/  ISETP.GE.AND P0, PT, R21, UR4, PT ;  /* 0x0000000415007c0c */ /* 0x000fc6000bf06270 */
[----:B------:R-:W-:Y:S01]  /*1be10*/  @P4 LOP3.LUT R18, R18, 0x10, RZ, 0xfc, !PT ;  /* 0x0000001012124812 */ /* 0x000fe200078efcff */
[----:B------:R-:W-:Y:S03]  /*1be20*/  STL [R1+0x4], R3 ;  /* 0x0000040301007387 */ /* 0x000fe60000100800 */
[----:B------:R-:W-:-:S04]  /*1be30*/  LOP3.LUT R18, R18, 0xfffffffe, RZ, 0xc0, !PT ;  /* 0xfffffffe12127812 */ /* 0x000fc800078ec0ff */
[----:B------:R-:W-:-:S04]  /*1be40*/  LOP3.LUT R18, R18, 0xfffffff7, RZ, 0xc0, !PT ;  /* 0xfffffff712127812 */ /* 0x000fc800078ec0ff */
[----:B------:R-:W-:Y:S01]  /*1be50*/  @P3 LOP3.LUT R18, R18, 0x8, RZ, 0xfc, !PT ;  /* 0x0000000812123812 */ /* 0x000fe200078efcff */
[----:B------:R-:W-:-:S03]  /*1be60*/  UMOV UR5, 0xffffffff ;  /* 0xffffffff00057882 */ /* 0x000fc60000000000 */
[----:B------:R-:W-:-:S04]  /*1be70*/  @P0 LOP3.LUT R18, R18, 0x1, RZ, 0xfc, !PT ;  /* 0x0000000112120812 */ /* 0x000fc800078efcff */
[----:B------:R-:W-:Y:S01]  /*1be80*/  LOP3.LUT R18, R18, 0xfffffffb, RZ, 0xc0, !PT ;  /* 0xfffffffb12127812 */ /* 0x000fe200078ec0ff */
[----:B--2---:R0:W-:Y:S02]  /*1be90*/  STL [R1], R10 ;  /* 0x0000000a01007387 */ /* 0x0041e40000100800 */
[----:B0-----:R-:W-:-:S04]  /*1bea0*/  LOP3.LUT R10, R21, 0xc0, RZ, 0xfc, !PT ;  /* 0x000000c0150a7812 */ /* 0x001fc800078efcff */
[----:B------:R-:W-:-:S13]  /*1beb0*/  ISETP.GE.AND P1, PT, R10, UR4, PT ;  /* 0x000000040a007c0c */ /* 0x000fda000bf26270 */
[----:B------:R-:W-:Y:S01]  /*1bec0*/  @P1 LOP3.LUT R18, R18, 0x4, RZ, 0xfc, !PT ;  /* 0x0000000412121812 */ /* 0x000fe200078efcff */
[----:B------:R-:W-:Y:S06]  /*1bed0*/  BRA.DIV UR5, `(.L_x_6251) ;  /* 0x0000006e05787947 */ /* 0x000fec000b800000 */
.L_x_6423:
[----:B------:R-:W-:-:S05]  /*1bee0*/  SEL R2, RZ, 0x1, P0 ;  /* 0x00000001ff027807 */ /* 0x000fca0000000000 */
[----:B------:R0:W-:Y:S01]  /*1bef0*/  STL [R1+0x5c], R2 ;  /* 0x00005c0201007387 */ /* 0x0001e20000100800 */
[----:B------:R-:W-:Y:S05]  /*1bf00*/  @!P2 BRA `(.L_x_6252) ;  /* 0x000000000004a947 */ /* 0x000fea0003800000 */
[----:B------:R-:W-:Y:S01]  /*1bf10*/  BPT.TRAP 0x1 ;  /* 0x000000040000795c */ /* 0x000fe20000300000 */
.L_x_6252:
[----:B------:R-:W-:Y:S01]  /*1bf20*/  IMAD R31, R0, -0x60, R20 ;  /* 0xffffffa0001f7824 */ /* 0x000fe200078e0214 */
[----:B------:R-:W-:Y:S01]  /*1bf30*/  SHF.L.U32 R0, R28, 0x1f, RZ ;  /* 0x0000001f1c007819 */ /* 0x000fe200000006ff */
[----:B------:R-:W-:Y:S01]  /*1bf40*/  IMAD R23, R19, 0x8, R16 ;  /* 0x0000000813177824 */ /* 0x000fe200078e0210 */
[----:B------:R-:W-:Y:S03]  /*1bf50*/  BSSY B0, `(.L_x_6253) ;  /* 0x0000003000007945 */ /* 0x000fe60003800000 */
[----:B------:R-:W1:Y:S02]  /*1bf60*/  SYNCS.PHASECHK.TRANS64.TRYWAIT P0, [R23+URZ+0x32440], R0 ;  /* 0x03244000170075a7 */ /* 0x000e64000800017f */
[----:B-1----:R-:W-:Y:S05]  /*1bf70*/  @!P0 BRA `(.L_x_6254) ;  /* 0x0000006c00848947 */ /* 0x002fea0003800000 */
.L_x_6424:
[----:B------:R-:W-:Y:S05]  /*1bf80*/  BSYNC B0 ;  /* 0x0000000000007941 */ /* 0x000fea0003800000 */
.L_x_6253:
[----:B0-----:R-:W1:Y:S01]  /*1bf90*/  LDL R2, [R1+0x4] ;  /* 0x0000040001027983 */ /* 0x001e620000100800 */
[----:B------:R-:W-:Y:S01]  /*1bfa0*/  ULDC.64 UR4, c[0x0][0x300] ;  /* 0x0000c00000047ab9 */ /* 0x000fe20000000a00 */
[----:B------:R-:W-:Y:S02]  /*1bfb0*/  ULDC.64 UR6, c[0x0][0x2e8] ;  /* 0x0000ba0000067ab9 */ /* 0x000fe40000000a00 */
[----:B------:R-:W2:Y:S01]  /*1bfc0*/  LDL R4, [R1] ;  /* 0x0000000001047983 */ /* 0x000ea20000100800 */
[----:B------:R-:W-:Y:S01]  /*1bfd0*/  LOP3.LUT R18, R18, 0xfffffffd, RZ, 0xc0, !PT ;  /* 0xfffffffd12127812 */ /* 0x000fe200078ec0ff */
[----:B------:R-:W0:Y:S02]  /*1bfe0*/  S2R R7, SR_TID.X ;  /* 0x0000000000077919 */ /* 0x000e240000002100 */
[----:B0-----:R-:W-:-:S05]  /*1bff0*/  IMAD.SHL.U32 R7, R7, 0x8, RZ ;  /* 0x0000000807077824 */ /* 0x001fca00078e00ff */
        /* <DEDUP_REMOVED lines=14> */
[----:B------:R-:W0:Y:S02]  /*1c0e0*/  S2R R4, SR_TID.X ;  /* 0x0000000000047919 */ /* 0x000e240000002100 */
[----:B------:R-:W-:Y:S02]  /*1c0f0*/  IMAD.IADD R3, R3, 0x1, R0 ;  /* 0x0000000103037824 */ /* 0x000fe400078e0200 */
[----:B------:R-:W-:Y:S01]  /*1c100*/  IMAD.WIDE.U32 R2, R26, UR4, R2 ;  /* 0x000000041a027c25 */ /* 0x000fe2000f8e0002 */
[----:B------:R-:W-:Y:S02]  /*1c110*/  ULDC UR4, c[0x0][0x2f4] ;  /* 0x0000bd0000047ab9 */ /* 0x000fe40000000800 */
[----:B------:R-:W-:Y:S02]  /*1c120*/  ISETP.GE.AND P2, PT, R7, UR4, PT ;  /* 0x0000000407007c0c */ /* 0x000fe4000bf46270 */
[----:B------:R-:W-:-:S11]  /*1c130*/  LEA R0, P0, R2, UR6, 0x1 ;  /* 0x0000000602007c11 */ /* 0x000fd6000f8008ff */
[----:B------:R-:W-:Y:S02]  /*1c140*/  @P2 LOP3.LUT R18, R18, 0x2, RZ, 0xfc, !PT ;  /* 0x0000000212122812 */ /* 0x000fe400078efcff */
[----:B0-----:R-:W-:-:S04]  /*1c150*/  LOP3.LUT R4, R4, 0x7f, RZ, 0xc0, !PT ;  /* 0x0000007f04047812 */ /* 0x001fc800078ec0ff */
[----:B-1----:R-:W-:Y:S01]  /*1c160*/  SHF.R.U32.HI R5, RZ, 0x3, R4 ;  /* 0x00000003ff057819 */ /* 0x002fe20000011604 */
        /* <DEDUP_REMOVED lines=59> */
.L_x_6438:
        /* <DEDUP_REMOVED lines=10> */
.L_x_6256:
        /* <DEDUP_REMOVED lines=11> */
.L_x_6257:
        /* <DEDUP_REMOVED lines=8> */
[----:B0-----:R-:W-:-:S05]  /*1c6f0*/  SEL R3, R36, RZ, !P0 ;  /* 0x000000ff24037207 */ /* 0x001fca0004000000 */
[----:B------:R0:W-:Y:S01]  /*1c700*/  STL [R1+0x10], R3 ;  /* 0x0000100301007387 */ /* 0x0001e20000100800 */
        /* <DEDUP_REMOVED lines=23> */
.L_x_6259:
[----:B------:R-:W-:Y:S05]  /*1c880*/  BSYNC B6 ;  /* 0x0000000000067941 */ /* 0x000fea0003800000 */
.L_x_6258:
[----:B------:R-:W2:Y:S01]  /*1c890*/  LDL R21, [R1+0x28] ;  /* 0x0000280001157983 */ /* 0x000ea20000100800 */
[----:B------:R-:W3:Y:S01]  /*1c8a0*/  LDC R6, c[0x0][0x448] ;  /* 0x00011200ff067b82 */ /* 0x000ee20000000800 */
[----:B------:R-:W-:Y:S02]  /*1c8b0*/  ULDC.64 UR4, c[0x0][0x298] ;  /* 0x0000a60000047ab9 */ /* 0x000fe40000000a00 */
[----:B------:R-:W4:Y:S04]  /*1c8c0*/  LDL R20, [R1+0x34] ;  /* 0x0000340001147983 */ /* 0x000f280000100800 */
[----:B------:R1:W5:Y:S01]  /*1c8d0*/  LDL R9, [R1+0x8] ;  /* 0x0000080001097983 */ /* 0x0003620000100800 */
[----:B0-----:R-:W0:Y:S01]  /*1c8e0*/  S2R R2, SR_TID.X ;  /* 0x0000000000027919 */ /* 0x001e220000002100 */
[----:B------:R-:W1:Y:S01]  /*1c8f0*/  S2R R0, SR_TID.X ;  /* 0x0000000000007919 */ /* 0x000e620000002100 */
[----:B---3--:R-:W-:-:S13]  /*1c900*/  ISETP.NE.AND P0, PT, R6, 0x1, PT ;  /* 0x000000010600780c */ /* 0x008fda0003f05270 */
[----:B------:R-:W3:Y:S01]  /*1c910*/  @P0 LDC R3, c[0x0][0x44c] ;  /* 0x00011300ff030b82 */ /* 0x000ee20000000800 */
[----:B0-----:R-:W-:-:S04]  /*1c920*/  LOP3.LUT R2, R2, 0x7f, RZ, 0xc0, !PT ;  /* 0x0000007f02027812 */ /* 0x001fc800078ec0ff */
[----:B------:R-:W-:Y:S01]  /*1c930*/  SHF.R.U32.HI R2, RZ, 0x3, R2 ;  /* 0x00000003ff027819 */ /* 0x000fe20000011602 */
[----:B--2---:R-:W-:Y:S02]  /*1c940*/  IMAD.MOV.U32 R4, RZ, RZ, R21 ;  /* 0x000000ffff047224 */ /* 0x004fe400078e0015 */
[----:B----4-:R-:W-:Y:S02]  /*1c950*/  IMAD.MOV.U32 R21, RZ, RZ, R20 ;  /* 0x000000ffff157224 */ /* 0x010fe400078e0014 */
[----:B------:R-:W2:Y:S01]  /*1c960*/  LDL R20, [R1+0x10] ;  /* 0x0000100001147983 */ /* 0x000ea20000100800 */
[----:B-1----:R-:W-:Y:S02]  /*1c970*/  IMAD.SHL.U32 R0, R0, 0x10, RZ ;  /* 0x0000001000007824 */ /* 0x002fe400078e00ff */
[----:B------:R-:W-:-:S03]  /*1c980*/  IMAD R4, R4, UR4, RZ ;  /* 0x0000000404047c24 */ /* 0x000fc6000f8e02ff */
[----:B------:R-:W-:Y:S01]  /*1c990*/  LOP3.LUT R0, R2, 0x70, R0, 0xf8, !PT ;  /* 0x0000007002007812 */ /* 0x000fe200078ef800 */
[----:B------:R-:W-:Y:S01]  /*1c9a0*/  IMAD R4, R37, UR5, R4 ;  /* 0x0000000525047c24 */ /* 0x000fe2000f8e0204 */
[----:B------:R-:W0:Y:S03]  /*1c9b0*/  @P0 LDC R2, c[0x0][0x450] ;  /* 0x00011400ff020b82 */ /* 0x000e260000000800 */
[----:B------:R-:W-:-:S04]  /*1c9c0*/  IMAD R36, R25, 0x80, R0 ;  /* 0x0000008019247824 */ /* 0x000fc800078e0200 */
[----:B---3--:R-:W-:-:S04]  /*1c9d0*/  @P0 IMAD.HI.U32 R3, R36, R3, RZ ;  /* 0x0000000324030227 */ /* 0x008fc800078e00ff */
[----:B------:R-:W-:Y:S01]  /*1c9e0*/  IMAD.MOV.U32 R0, RZ, RZ, R36 ;  /* 0x000000ffff007224 */ /* 0x000fe200078e0024 */
[----:B0-----:R-:W-:Y:S01]  /*1c9f0*/  @P0 SHF.R.U32.HI R0, RZ, R2, R3 ;  /* 0x00000002ff000219 */ /* 0x001fe20000011603 */
[----:B------:R-:W-:Y:S01]  /*1ca00*/  IMAD.WIDE.U32 R2, R37, UR4, RZ ;  /* 0x0000000425027c25 */ /* 0x000fe2000f8e00ff */
[----:B------:R-:W-:-:S03]  /*1ca10*/  ULDC.64 UR4, c[0x0][0x2d8] ;  /* 0x0000b60000047ab9 */ /* 0x000fc60000000a00 */
[----:B------:R-:W-:Y:S02]  /*1ca20*/  IMAD.IADD R3, R3, 0x1, R4 ;  /* 0x0000000103037824 */ /* 0x000fe400078e0204 */
[----:B------:R-:W-:-:S04]  /*1ca30*/  IMAD.WIDE.U32 R2, R26, UR4, R2 ;  /* 0x000000041a027c25 */ /* 0x000fc8000f8e0002 */
[----:B------:R-:W-:Y:S01]  /*1ca40*/  IMAD R3, R26, UR5, R3 ;  /* 0x000000051a037c24 */ /* 0x000fe2000f8e0203 */
[----:B------:R-:W-:Y:S02]  /*1ca50*/  ULDC.64 UR4, c[0x0][0x2e0] ;  /* 0x0000b80000047ab9 */ /* 0x000fe40000000a00 */
[----:B------:R-:W-:Y:S01]  /*1ca60*/  IMAD R4, R21, UR4, RZ ;  /* 0x0000000415047c24 */ /* 0x000fe2000f8e02ff */
[----:B------:R-:W0:Y:S02]  /*1ca70*/  S2R R7, SR_TID.X ;  /* 0x0000000000077919 */ /* 0x000e240000002100 */
[----:B0-----:R-:W-:-:S05]  /*1ca80*/  IMAD.SHL.U32 R7, R7, 0x8, RZ ;  /* 0x0000000807077824 */ /* 0x001fca00078e00ff */
[----:B------:R-:W-:Y:S01]  /*1ca90*/  LOP3.LUT R7, R7, 0x38, RZ, 0xc0, !PT ;  /* 0x0000003807077812 */ /* 0x000fe200078ec0ff */
[C---:B--2---:R-:W-:Y:S02]  /*1caa0*/  IMAD R4, R20.reuse, UR5, R4 ;  /* 0x0000000514047c24 */ /* 0x044fe4000f8e0204 */
[----:B------:R-:W-:Y:S01]  /*1cab0*/  IMAD.WIDE.U32 R2, R20, UR4, R2 ;  /* 0x0000000414027c25 */ /* 0x000fe2000f8e0002 */
[----:B------:R-:W-:-:S04]  /*1cac0*/  ULDC.64 UR4, c[0x0][0x2d0] ;  /* 0x0000b40000047ab9 */ /* 0x000fc80000000a00 */
[----:B------:R-:W-:Y:S02]  /*1cad0*/  IADD3 R3, R3, R4, RZ ;  /* 0x0000000403037210 */ /* 0x000fe40007ffe0ff */
        /* <DEDUP_REMOVED lines=75> */
[----:B0-----:R-:W-:-:S04]  /*1cf90*/  @!P0 LEA R5, P2, R7, R4, 0x1 ;  /* 0x0000000407058211 */ /* 0x001fc800078408ff */
[----:B------:R-:W-:Y:S02]  /*1cfa0*/  @!P0 IADD3.X R4, RZ, R6, RZ, P2, !PT ;  /* 0x00000006ff048210 */ /* 0x000fe400017fe4ff */
[----:B------:R-:W-:Y:S02]  /*1cfb0*/  SHFL.IDX PT, R6, R3, 0x5, 0x181f ;  /* 0x00b81f0003067f89 */ /* 0x000fe400000e0000 */
        /* <DEDUP_REMOVED lines=25> */
.L_x_6455:
        /* <DEDUP_REMOVED lines=11> */
.L_x_6261:
        /* <DEDUP_REMOVED lines=16> */
[----:B------:R-:W-:Y:S01]  /*1d300*/  IMAD.U32 R4, RZ, RZ, UR6 ;  /* 0x00000006ff047e24 */ /* 0x000fe2000f8e00ff */
[----:B------:R-:W-:Y:S01]  /*1d310*/  MOV R8, 0x70 ;  /* 0x0000007000087802 */ /* 0x000fe20000000f00 */
[----:B------:R-:W0:Y:S01]  /*1d320*/  LDC.64 R2, c[0x4][R2] ;  /* 0x0100000002027b82 */ /* 0x000e220000000a00 */
[----:B------:R-:W-:Y:S02]  /*1d330*/  IMAD.U32 R5, RZ, RZ, UR7 ;  /* 0x00000007ff057e24 */ /* 0x000fe4000f8e00ff */
[----:B------:R-:W-:Y:S02]  /*1d340*/  IMAD.U32 R6, RZ, RZ, UR8 ;  /* 0x00000008ff067e24 */ /* 0x000fe4000f8e00ff */
[----:B------:R-:W-:-:S02]  /*1d350*/  IMAD.U32 R7, RZ, RZ, UR9 ;  /* 0x00000009ff077e24 */ /* 0x000fc4000f8e00ff */
[----:B------:R-:W-:Y:S02]  /*1d360*/  IMAD.U32 R10, RZ, RZ, UR4 ;  /* 0x00000004ff0a7e24 */ /* 0x000fe4000f8e00ff */
[----:B------:R-:W-:Y:S02]  /*1d370*/  IMAD.U32 R11, RZ, RZ, UR5 ;  /* 0x00000005ff0b7e24 */ /* 0x000fe4000f8e00ff */
[----:B------:R-:W-:Y:S02]  /*1d380*/  IMAD.MOV.U32 R12, RZ, RZ, 0x1 ;  /* 0x00000001ff0c7424 */ /* 0x000fe400078e00ff */
[----:B------:R-:W-:-:S07]  /*1d390*/  IMAD.MOV.U32 R13, RZ, RZ, RZ ;  /* 0x000000ffff0d7224 */ /* 0x000fce00078e00ff */
[----:B------:R-:W-:-:S07]  /*1d3a0*/  LEPC R20, `(.L_x_6263) ;  /* 0x000000001014794e */ /* 0x000fce0000000000 */
[----:B0-----:R-:W-:Y:S05]  /*1d3b0*/  CALL.ABS.NOINC R2 ;  /* 0x0000000002007343 */ /* 0x001fea0003c00000 */
.L_x_6263:
[----:B------:R-:W-:Y:S05]  /*1d3c0*/  BSYNC B6 ;  /* 0x0000000000067941 */ /* 0x000fea0003800000 */
.L_x_6262:
        /* <DEDUP_REMOVED lines=29> */
[--C-:B------:R-:W-:Y:S01]  /*1d5a0*/  SHF.R.S32.HI R5, RZ, 0x1f, R4.reuse ;  /* 0x0000001fff057819 */ /* 0x100fe20000011404 */
[----:B------:R-:W-:Y:S01]  /*1d5b0*/  IMAD.MOV R0, RZ, RZ, -R4 ;  /* 0x000000ffff007224 */ /* 0x000fe200078e0a04 */
[----:B------:R-:W-:Y:S01]  /*1d5c0*/  LOP3.LUT R20, R20, 0x38, RZ, 0xc0, !PT ;  /* 0x0000003814147812 */ /* 0x000fe200078ec0ff */
[----:B------:R-:W-:-:S03]  /*1d5d0*/  IMAD.WIDE.U32 R2, R4, UR4, R2 ;  /* 0x0000000404027c25 */ /* 0x000fc6000f8e0002 */
[----:B------:R-:W-:Y:S01]  /*1d5e0*/  LOP3.LUT R10, R20, 0x40, RZ, 0xfc, !PT ;  /* 0x00000040140a7812 */ /* 0x000fe200078efcff */
[----:B------:R-:W-:Y:S01]  /*1d5f0*/  IMAD R0, R6, R0, R36 ;  /* 0x0000000006007224 */ /* 0x000fe200078e0224 */
[C---:B------:R-:W-:Y:S01]  /*1d600*/  LOP3.LUT R9, R20.reuse, 0x80, RZ, 0xfc, !PT ;  /* 0x0000008014097812 */ /* 0x040fe200078efcff */
[----:B------:R-:W-:Y:S01]  /*1d610*/  IMAD R5, R5, UR4, RZ ;  /* 0x0000000405057c24 */ /* 0x000fe2000f8e02ff */
[----:B------:R-:W-:-:S03]  /*1d620*/  LOP3.LUT R8, R20, 0xc0, RZ, 0xfc, !PT ;  /* 0x000000c014087812 */ /* 0x000fc600078efcff */
        /* <DEDUP_REMOVED lines=38> */
[----:B---3--:R-:W-:-:S02]  /*1d890*/  ISETP.GE.AND P0, PT, R10, R5, PT ;  /* 0x000000050a00720c */ /* 0x008fc40003f06270 */
[----:B----4-:R-:W-:Y:S02]  /*1d8a0*/  MOV R10, R9 ;  /* 0x00000009000a7202 */ /* 0x010fe40000000f00 */
[----:B------:R-:W2:Y:S04]  /*1d8b0*/  LDL.LU R9, [R1+0x2c] ;  /* 0x00002c0001097983 */ /* 0x000ea80000300800 */
[----:B0-----:R-:W0:Y:S05]  /*1d8c0*/  SHFL.IDX PT, R2, R4, 0x1, 0x181f ;  /* 0x00381f0004027f89 */ /* 0x001e2a00000e0000 */
        /* <DEDUP_REMOVED lines=54> */
.L_x_6473:
        /* <DEDUP_REMOVED lines=13> */
.L_x_6266:
[----:B------:R-:W-:Y:S05]  /*1dd00*/  BSYNC B0 ;  /* 0x0000000000007941 */ /* 0x000fea0003800000 */
.L_x_6265:
[----:B------:R-:W-:Y:S01]  /*1dd10*/  NOP ;  /* 0x0000000000007918 */ /* 0x000fe20000000000 */
[----:B------:R-:W-:-:S13]  /*1dd20*/  PLOP3.LUT P0, PT, PT, PT, PT, 0x80, 0x0 ;  /* 0x000000000000781c */ /* 0x000fda0003f0f070 */
.L_x_6267:
        /* <DEDUP_REMOVED lines=18> */
.L_x_6474:
[----:B------:R-:W-:Y:S05]  /*1de50*/  BSYNC B0 ;  /* 0x0000000000007941 */ /* 0x000fea0003800000 */
.L_x_6268:
[----:B------:R-:W-:-:S05]  /*1de60*/  IMAD.U32 R0, RZ, RZ, UR38 ;  /* 0x00000026ff007e24 */ /* 0x000fca000f8e00ff */
[----:B------:R-:W-:-:S13]  /*1de70*/  ISETP.NE.AND P0, PT, R0, 0x3, PT ;  /* 0x000000030000780c */ /* 0x000fda0003f05270 */
[----:B------:R-:W-:Y:S05]  /*1de80*/  @!P0 BRA `(.L_x_6270) ;  /* 0x0000000000048947 */ /* 0x000fea0003800000 */
[----:B------:R-:W-:Y:S01]  /*1de90*/  BPT.TRAP 0x1 ;  /* 0x000000040000795c */ /* 0x000fe20000300000 */
.L_x_6270:
[----:B------:R-:W-:Y:S01]  /*1dea0*/  SHF.L.U32 R0, R28, 0x1f, RZ ;  /* 0x0000001f1c007819 */ /* 0x000fe200000006ff */
[----:B------:R-:W-:Y:S03]  /*1deb0*/  BSSY B0, `(.L_x_6271) ;  /* 0x0000003000007945 */ /* 0x000fe60003800000 */
[----:B------:R-:W1:Y:S02]  /*1dec0*/  SYNCS.PHASECHK.TRANS64.TRYWAIT P0, [R23+URZ+0x32460], R0 ;  /* 0x03246000170075a7 */ /* 0x000e64000800017f */
[----:B-1----:R-:W-:Y:S05]  /*1ded0*/  @!P0 BRA `(.L_x_6272) ;  /* 0x0000006c00e48947 */ /* 0x002fea0003800000 */
.L_x_6475:
[----:B------:R-:W-:Y:S05]  /*1dee0*/  BSYNC B0 ;  /* 0x0000000000007941 */ /* 0x000fea0003800000 */
.L_x_6271:
[----:B0-----:R-:W1:Y:S01]  /*1def0*/  LDL.LU R3, [R1+0x44] ;  /* 0x0000440001037983 */ /* 0x001e620000300800 */
[----:B------:R-:W-:Y:S01]  /*1df00*/  ULDC.64 UR4, c[0x0][0x328] ;  /* 0x0000ca0000047ab9 */ /* 0x000fe20000000a00 */
[----:B------:R-:W-:Y:S02]  /*1df10*/  ULDC.64 UR6, c[0x0][0x318] ;  /* 0x0000c60000067ab9 */ /* 0x000fe40000000a00 */
[----:B------:R-:W3:Y:S04]  /*1df20*/  LDL.LU R2, [R1+0x4] ;  /* 0x0000040001027983 */ /* 0x000ee80000300800 */
[----:B------:R-:W4:Y:S04]  /*1df30*/  LDL.LU R7, [R1+0x48] ;  /* 0x0000480001077983 */ /* 0x000f280000300800 */
[----:B--2---:R-:W2:Y:S04]  /*1df40*/  LDL.LU R6, [R1] ;  /* 0x0000000001067983 */ /* 0x004ea80000300800 */
[----:B------:R-:W5:Y:S01]  /*1df50*/  LDL.LU R4, [R1+0x5c] ;  /* 0x00005c0001047983 */ /* 0x000f620000300800 */
[----:B------:R-:W-:-:S02]  /*1df60*/  LOP3.LUT P3, RZ, R18, 0x10, RZ, 0xc0, !PT ;  /* 0x0000001012ff7812 */ /* 0x000fc4000786c0ff */
[C---:B------:R-:W-:Y:S02]  /*1df70*/  LOP3.LUT P2, RZ, R18.reuse, 0x8, RZ, 0xc0, !PT ;  /* 0x0000000812ff7812 */ /* 0x040fe4000784c0ff */
[C---:B------:R-:W-:Y:S02]  /*1df80*/  LOP3.LUT P1, RZ, R18.reuse, 0x4, RZ, 0xc0, !PT ;  /* 0x0000000412ff7812 */ /* 0x040fe4000782c0ff */
[----:B------:R-:W-:Y:S01]  /*1df90*/  LOP3.LUT P4, RZ, R18, 0x1, RZ, 0xc0, !PT ;  /* 0x0000000112ff7812 */ /* 0x000fe2000788c0ff */
[----:B-1----:R-:W-:-:S04]  /*1dfa0*/  IMAD R0, R3, UR4, RZ ;  /* 0x0000000403007c24 */ /* 0x002fc8000f8e02ff */
        /* <DEDUP_REMOVED lines=18> */
[----:B------:R-:W-:-:S03]  /*1e0d0*/  IMAD R4, R19, 0x6000, R32 ;  /* 0x0000600013047824 */ /* 0x000fc600078e0220 */
[----:B------:R-:W-:Y:S01]  /*1e0e0*/  IADD3 R7, R0, R7, RZ ;  /* 0x0000000700077210 */ /* 0x000fe20007ffe0ff */
        /* <DEDUP_REMOVED lines=71> */
.L_x_6489:
        /* <DEDUP_REMOVED lines=15> */
.L_x_6274:
        /* <DEDUP_REMOVED lines=11> */
.L_x_6275:
[----:B------:R-:W2:Y:S01]  /*1e700*/  LDL.LU R2, [R1+0x40] ;  /* 0x0000400001027983 */ /* 0x000ea20000300800 */
[----:B------:R0:W-:Y:S01]  /*1e710*/  SYNCS.ARRIVE.TRANS64.A1T0 RZ, [R23+URZ+0x32450], RZ ;  /* 0x032450ff17ff79a7 */ /* 0x0001e2000810003f */
[----:B------:R-:W-:Y:S01]  /*1e720*/  BSSY B0, `(.L_x_6276) ;  /* 0x00000dc000007945 */ /* 0x000fe20003800000 */
[----:B--2---:R-:W-:-:S05]  /*1e730*/  VIADD R10, R2, 0xfffffffe ;  /* 0xfffffffe020a7836 */ /* 0x004fca0000000000 */
[----:B------:R-:W-:-:S13]  /*1e740*/  ISETP.GE.AND P0, PT, R10, R33, PT ;  /* 0x000000210a00720c */ /* 0x000fda0003f06270 */
[----:B0-----:R-:W-:Y:S05]  /*1e750*/  @!P0 BRA `(.L_x_6277) ;  /* 0x0000000c00608947 */ /* 0x001fea0003800000 */
.L_x_6290:
        /* <DEDUP_REMOVED lines=13> */
[----:B------:R-:W-:-:S05]  /*1e830*/  IADD3 R9, R4, R9, RZ ;  /* 0x0000000904097210 */ /* 0x000fca0007ffe0ff */
[----:B------:R-:W-:-:S04]  /*1e840*/  IMAD.MOV.U32 R11, RZ, RZ, R9 ;  /* 0x000000ffff0b7224 */ /* 0x000fc800078e0009 */
        /* <DEDUP_REMOVED lines=28> */
.L_x_6278:
[----:B------:R-:W-:Y:S01]  /*1ea10*/  IMAD R6, R19, 0x8, R16 ;  /* 0x0000000813067824 */ /* 0x000fe200078e0210 */
[----:B------:R-:W-:Y:S01]  /*1ea20*/  SHF.L.U32 R23, R28, 0x1f, RZ ;  /* 0x0000001f1c177819 */ /* 0x000fe200000006ff */
[----:B------:R-:W-:Y:S01]  /*1ea30*/  BSSY B1, `(.L_x_6279) ;  /* 0x0000004000017945 */ /* 0x000fe20003800000 */
[----:B------:R-:W-:Y:S02]  /*1ea40*/  SHF.R.S32.HI R20, RZ, 0x1f, R5 ;  /* 0x0000001fff147819 */ /* 0x000fe40000011405 */
[----:B------:R-:W0:Y:S02]  /*1ea50*/  SYNCS.PHASECHK.TRANS64.TRYWAIT P0, [R6+URZ+0x32440], R23 ;  /* 0x03244017060075a7 */ /* 0x000e24000800017f */
[----:B0-----:R-:W-:Y:S05]  /*1ea60*/  @!P0 BRA `(.L_x_6280) ;  /* 0x0000006c00548947 */ /* 0x001fea0003800000 */
.L_x_6490:
[----:B------:R-:W-:Y:S05]  /*1ea70*/  BSYNC B1 ;  /* 0x0000000000017941 */ /* 0x000fea0003800000 */
.L_x_6279:
        /* <DEDUP_REMOVED lines=24> */
[----:B-1----:R-:W-:-:S04]  /*1ec00*/  IADD3 R2, P0, R2, R0, RZ ;  /* 0x0000000002027210 */ /* 0x002fc80007f1e0ff */
[----:B--2---:R-:W-:-:S05]  /*1ec10*/  IADD3.X R3, RZ, R3, RZ, P0, !PT ;  /* 0x00000003ff037210 */ /* 0x004fca00007fe4ff */
        /* <DEDUP_REMOVED lines=24> */
.L_x_6504:
        /* <DEDUP_REMOVED lines=8> */
.L_x_6282:
        /* <DEDUP_REMOVED lines=11> */
.L_x_6283:
[----:B------:R2:W-:Y:S01]  /*1eed0*/  SYNCS.ARRIVE.TRANS64.A1T0 RZ, [R6+URZ+0x32430], RZ ;  /* 0x032430ff06ff79a7 */ /* 0x0005e2000810003f */
[----:B------:R-:W-:Y:S05]  /*1eee0*/  @!P3 BRA `(.L_x_6284) ;  /* 0x000000000004b947 */ /* 0x000fea0003800000 */
[----:B------:R-:W-:Y:S01]  /*1eef0*/  BPT.TRAP 0x1 ;  /* 0x000000040000795c */ /* 0x000fe20000300000 */
.L_x_6284:
[----:B------:R-:W3:Y:S01]  /*1ef00*/  SYNCS.PHASECHK.TRANS64.TRYWAIT P0, [R6+URZ+0x32460], R23 ;  /* 0x03246017060075a7 */ /* 0x000ee2000800017f */
[----:B------:R-:W-:Y:S04]  /*1ef10*/  BSSY B1, `(.L_x_6285) ;  /* 0x0000002000017945 */ /* 0x000fe80003800000 */
[----:B---3--:R-:W-:Y:S05]  /*1ef20*/  @!P0 BRA `(.L_x_6286) ;  /* 0x0000006c00dc8947 */ /* 0x008fea0003800000 */
.L_x_6505:
[----:B------:R-:W-:Y:S05]  /*1ef30*/  BSYNC B1 ;  /* 0x0000000000017941 */ /* 0x000fea0003800000 */
.L_x_6285:
        /* <DEDUP_REMOVED lines=16> */
[----:B-1----:R-:W-:Y:S02]  /*1f040*/  IMAD R8, R19, 0x6000, R32 ;  /* 0x0000600013087824 */ /* 0x002fe400078e0220 */
        /* <DEDUP_REMOVED lines=26> */
[----:B------:R-:W4:Y:S01]  /*1f1f0*/  SHFL.IDX PT, R14, R7, 0x3, 0x181f ;  /* 0x00781f00070e7f89 */ /* 0x000f2200000e0000 */
[----:B------:R-:W-:-:S03]  /*1f200*/  IADD3.X R3, RZ, R20, RZ, P0, !PT ;  /* 0x00000014ff037210 */ /* 0x000fc600007fe4ff */
        /* <DEDUP_REMOVED lines=21> */
.L_x_6519:
        /* <DEDUP_REMOVED lines=11> */
.L_x_6288:
        /* <DEDUP_REMOVED lines=11> */
.L_x_6289:
[----:B------:R0:W-:Y:S01]  /*1f4c0*/  SYNCS.ARRIVE.TRANS64.A1T0 RZ, [R6+URZ+0x32450], RZ ;  /* 0x032450ff06ff79a7 */ /* 0x0001e2000810003f */
[----:B------:R-:W-:Y:S05]  /*1f4d0*/  @P2 BRA `(.L_x_6290) ;  /* 0xfffffff000a02947 */ /* 0x000fea000383ffff */
.L_x_6277:
[----:B------:R-:W-:Y:S05]  /*1f4e0*/  BSYNC B0 ;  /* 0x0000000000007941 */ /* 0x000fea0003800000 */
.L_x_6276:
        /* <DEDUP_REMOVED lines=15> */
[----:B------:R-:W1:Y:S02]  /*1f5e0*/  S2R R4, SR_LTMASK ;  /* 0x0000000000047919 */ /* 0x000e640000003900 */
[----:B-1----:R-:W-:-:S04]  /*1f5f0*/  LOP3.LUT R4, R4, UR4, RZ, 0xc0, !PT ;  /* 0x0000000404047c12 */ /* 0x002fc8000f8ec0ff */
[----:B------:R-:W1:Y:S01]  /*1f600*/  POPC R9, R4 ;  /* 0x0000000400097309 */ /* 0x000e620000000000 */
[----:B----4-:R-:W1:Y:S02]  /*1f610*/  SHFL.IDX PT, R0, R3, R0, 0x1f ;  /* 0x00001f0003007589 */ /* 0x010e6400000e0000 */
[----:B-1----:R-:W-:-:S07]  /*1f620*/  IADD3 R24, R0, UR37, R9 ;  /* 0x0000002500187c10 */ /* 0x002fce000fffe009 */
.L_x_6292:
[----:B------:R-:W-:Y:S05]  /*1f630*/  BSYNC B0 ;  /* 0x0000000000007941 */ /* 0x000fea0003800000 */
.L_x_6291:
[----:B------:R-:W-:Y:S02]  /*1f640*/  LOP3.LUT R28, R28, R5, RZ, 0x3c, !PT ;  /* 0x000000051c1c7212 */ /* 0x000fe400078e3cff */
[----:B------:R-:W-:-:S07]  /*1f650*/  SEL R19, R19, RZ, P0 ;  /* 0x000000ff13137207 */ /* 0x000fce0000000000 */
.L_x_6245:
[----:B------:R-:W-:Y:S05]  /*1f660*/  BSYNC B7 ;  /* 0x0000000000077941 */ /* 0x000fea0003800000 */
.L_x_6243:
        /* <DEDUP_REMOVED lines=8> */
[----:B------:R0:W4:Y:S01]  /*1f6f0*/  LDS.128 R24, [R16+0x324d0] ;  /* 0x0324d00010187984 */ /* 0x0001220000000c00 */
[----:B------:R-:W-:Y:S06]  /*1f700*/  BAR.ARV 0x4, 0x180 ;  /* 0x0106000000007b1d */ /* 0x000fec0000002000 */
[----:B------:R-:W-:Y:S05]  /*1f710*/  BRA `(.L_x_6294) ;  /* 0x0000000c00d47947 */ /* 0x000fea0003800000 */
.L_x_6293:
[----:B0-----:R-:W0:Y:S01]  /*1f720*/  S2R R8, SR_TID.X ;  /* 0x0000000000087919 */ /* 0x001e220000002100 */
        /* <DEDUP_REMOVED lines=8> */
[----:B------:R-:W4:Y:S01]  /*1f7b0*/  @!P1 LDC.64 R4, c[0x0][0xd78] ;  /* 0x00035e00ff049b82 */ /* 0x000f220000000a00 */
[----:B0-----:R-:W-:-:S05]  /*1f7c0*/  @!P1 IMAD.WIDE R2, R7, 0x4, R2 ;  /* 0x0000000407029825 */ /* 0x001fca00078e0202 */
[----:B--23--:R4:W2:Y:S02]  /*1f7d0*/  @!P1 LDG.E R6, desc[UR42][R2.64] ;  /* 0x0000002a02069981 */ /* 0x00c8a4000c1e1900 */
[----:B----4-:R-:W-:-:S05]  /*1f7e0*/  @!P1 IMAD.WIDE R2, R7, 0x4, R4 ;  /* 0x0000000407029825 */ /* 0x010fca00078e0204 */
        /* <DEDUP_REMOVED lines=30> */
.L_x_6529:
[----:B------:R-:W-:Y:S02]  /*1f9d0*/  ULDC UR4, c[0x0][0xd38] ;  /* 0x00034e0000047ab9 */ /* 0x000fe40000000800 */
[----:B------:R-:W-:-:S04]  /*1f9e0*/  IMAD.U32 R5, RZ, RZ, UR4 ;  /* 0x00000004ff057e24 */ /* 0x000fc8000f8e00ff */
[----:B--2---:R-:W-:-:S04]  /*1f9f0*/  IMAD R14, R14, R5, RZ ;  /* 0x000000050e0e7224 */ /* 0x004fc800078e02ff */
[----:B------:R-:W-:-:S05]  /*1fa00*/  IMAD.IADD R7, R7, 0x1, R14 ;  /* 0x0000000107077824 */ /* 0x000fca00078e020e */
[----:B------:R-:W-:-:S13]  /*1fa10*/  ISETP.GT.AND P6, PT, R7, R0, PT ;  /* 0x000000000700720c */ /* 0x000fda0003fc4270 */
[----:B------:R-:W-:Y:S05]  /*1fa20*/  @P6 BRA `(.L_x_6296) ;  /* 0x0000000000a46947 */ /* 0x000fea0003800000 */
.L_x_6299:
        /* <DEDUP_REMOVED lines=34> */
[----:B------:R0:W2:Y:S02]  /*1fc50*/  SHFL.IDX PT, R14, R2, 0x1f, 0x1f ;  /* 0x03e01f00020e7f89 */ /* 0x0000a400000e0000 */
.L_x_6537:
[----:B------:R-:W-:Y:S02]  /*1fc60*/  ULDC UR4, c[0x0][0xd38] ;  /* 0x00034e0000047ab9 */ /* 0x000fe40000000800 */
[----:B------:R-:W-:-:S04]  /*1fc70*/  IMAD.U32 R5, RZ, RZ, UR4 ;  /* 0x00000004ff057e24 */ /* 0x000fc8000f8e00ff */
[----:B--2---:R-:W-:-:S04]  /*1fc80*/  IMAD R14, R14, R5, RZ ;  /* 0x000000050e0e7224 */ /* 0x004fc800078e02ff */
[----:B------:R-:W-:-:S05]  /*1fc90*/  IMAD.IADD R7, R14, 0x1, R7 ;  /* 0x000000010e077824 */ /* 0x000fca00078e0207 */
[----:B------:R-:W-:-:S13]  /*1fca0*/  ISETP.GT.AND P6, PT, R7, R0, PT ;  /* 0x000000000700720c */ /* 0x000fda0003fc4270 */
[----:B------:R-:W-:Y:S05]  /*1fcb0*/  @!P6 BRA `(.L_x_6299) ;  /* 0xfffffffc005ce947 */ /* 0x000fea000383ffff */
.L_x_6296:
        /* <DEDUP_REMOVED lines=10> */
.L_x_6542:
[----:B------:R-:W-:-:S13]  /*1fd60*/  ISETP.NE.AND P0, PT, R3, RZ, PT ;  /* 0x000000ff0300720c */ /* 0x000fda0003f05270 */
[----:B------:R-:W-:Y:S05]  /*1fd70*/  @!P0 BRA `(.L_x_6301) ;  /* 0x0000000000108947 */ /* 0x000fea0003800000 */
[----:B------:R-:W-:Y:S01]  /*1fd80*/  UMOV UR4, 0xffffffff ;  /* 0xffffffff00047882 */ /* 0x000fe20000000000 */
[----:B--2---:R-:W-:Y:S02]  /*1fd90*/  VIADD R12, R12, 0xffffffff ;  /* 0xffffffff0c0c7836 */ /* 0x004fe40000000000 */
[----:B------:R-:W-:Y:S05]  /*1fda0*/  BRA.DIV UR4, `(.L_x_6302) ;  /* 0x0000007204687947 */ /* 0x000fea000b800000 */
[----:B------:R2:W0:Y:S02]  /*1fdb0*/  SHFL.IDX PT, R6, R2, R12, 0x1f ;  /* 0x00001f0c02067589 */ /* 0x00042400000e0000 */
.L_x_6301:
        /* <DEDUP_REMOVED lines=19> */
[----:B------:R-:W-:Y:S01]  /*1fef0*/  IMAD.HI.U32 R7, R3, R2, RZ ;  /* 0x0000000203077227 */ /* 0x000fe200078e00ff */
[----:B------:R-:W-:-:S03]  /*1ff00*/  IADD3 R3, R8, 0xffffffe, RZ ;  /* 0x0ffffffe08037810 */ /* 0x000fc60007ffe0ff */
[----:B------:R-:W-:-:S03]  /*1ff10*/  IMAD R2, R7, R9, R2 ;  /* 0x0000000907027224 */ /* 0x000fc600078e0202 */
[----:B------:R-:W0:Y:S02]  /*1ff20*/  F2I.FTZ.U32.TRUNC.NTZ R3, R3 ;  /* 0x0000000300037305 */ /* 0x000e24000021f000 */
[----:B------:R-:W-:-:S13]  /*1ff30*/  ISETP.GT.U32.AND P1, PT, R5, R2, PT ;  /* 0x000000020500720c */ /* 0x000fda0003f24070 */
[----:B------:R-:W-:Y:S02]  /*1ff40*/  @!P1 IMAD.IADD R2, R2, 0x1, -R5 ;  /* 0x0000000102029824 */ /* 0x000fe400078e0a05 */
        /* <DEDUP_REMOVED lines=27> */
[----:B------:R-:W-:Y:S01]  /*20100*/  IMAD.MOV R2, RZ, RZ, -R5 ;  /* 0x000000ffff027224 */ /* 0x000fe200078e0a05 */
[----:B------:R-:W-:-:S03]  /*20110*/  LEA R5, R4, R5, 0x18 ;  /* 0x0000000504057211 */ /* 0x000fc600078ec0ff */
[--C-:B------:R-:W-:Y:S02]  /*20120*/  IMAD R4, R4, R2, R7.reuse ;  /* 0x0000000204047224 */ /* 0x100fe400078e0207 */
[----:B------:R-:W-:Y:S02]  /*20130*/  IMAD.MOV R2, RZ, RZ, -R7 ;  /* 0x000000ffff027224 */ /* 0x000fe400078e0a07 */
[----:B------:R-:W-:Y:S02]  /*20140*/  IMAD R26, R4, 0x10000, R5 ;  /* 0x00010000041a7824 */ /* 0x000fe400078e0205 */
[----:B------:R-:W-:Y:S01]  /*20150*/  IMAD R2, R25, R2, R0 ;  /* 0x0000000219027224 */ /* 0x000fe200078e0200 */
[----:B------:R-:W-:Y:S06]  /*20160*/  BRA `(.L_x_6304) ;  /* 0x0000000000f07947 */ /* 0x000fec0003800000 */
.L_x_6303:
        /* <DEDUP_REMOVED lines=28> */
[----:B------:R-:W-:Y:S01]  /*20330*/  IMAD R4, R6, R2, RZ ;  /* 0x0000000206047224 */ /* 0x000fe200078e02ff */
[----:B------:R-:W-:-:S03]  /*20340*/  IADD3 R2, -R2, RZ, RZ ;  /* 0x000000ff02027210 */ /* 0x000fc60007ffe1ff */
        /* <DEDUP_REMOVED lines=30> */
.L_x_6304:
[----:B------:R-:W-:-:S05]  /*20530*/  LOP3.LUT R2, RZ, R2, RZ, 0x33, !PT ;  /* 0x00000002ff027212 */ /* 0x000fca00078e33ff */
[----:B------:R-:W-:Y:S01]  /*20540*/  IMAD.IADD R25, R25, 0x1, R2 ;  /* 0x0000000119197824 */ /* 0x000fe200078e0202 */
[----:B------:R-:W-:Y:S06]  /*20550*/  BRA `(.L_x_6305) ;  /* 0x00000000001c7947 */ /* 0x000fec0003800000 */
.L_x_6297:
[----:B------:R-:W-:Y:S01]  /*20560*/  UMOV UR4, URZ ;  /* 0x0000003f00047c82 */ /* 0x000fe20008000000 */
[----:B------:R-:W-:Y:S01]  /*20570*/  UMOV UR5, URZ ;  /* 0x0000003f00057c82 */ /* 0x000fe20008000000 */
[----:B------:R-:W-:Y:S01]  /*20580*/  ULDC UR6, c[0x0][0xd3c] ;  /* 0x00034f0000067ab9 */ /* 0x000fe20000000800 */
[----:B------:R-:W-:Y:S01]  /*20590*/  IMAD.MOV.U32 R24, RZ, RZ, R0 ;  /* 0x000000ffff187224 */ /* 0x000fe200078e0000 */
[----:B------:R-:W-:Y:S01]  /*205a0*/  MOV R27, UR6 ;  /* 0x00000006001b7c02 */ /* 0x000fe20008000f00 */
[----:B------:R-:W-:Y:S02]  /*205b0*/  IMAD.U32 R25, RZ, RZ, UR4 ;  /* 0x00000004ff197e24 */ /* 0x000fe4000f8e00ff */
[----:B------:R-:W-:-:S07]  /*205c0*/  IMAD.U32 R26, RZ, RZ, UR5 ;  /* 0x00000005ff1a7e24 */ /* 0x000fce000f8e00ff */
.L_x_6305:
        /* <DEDUP_REMOVED lines=10> */
.L_x_6294:
[----:B------:R-:W-:Y:S02]  /*20670*/  ULDC UR4, c[0x0][0xd3c] ;  /* 0x00034f0000047ab9 */ /* 0x000fe40000000800 */
[----:B----4-:R-:W-:-:S13]  /*20680*/  ISETP.GE.AND P0, PT, R27, UR4, PT ;  /* 0x000000041b007c0c */ /* 0x010fda000bf06270 */
[----:B------:R-:W-:Y:S05]  /*20690*/  @!P0 BRA `(.L_x_6306) ;  /* 0xffffff9000088947 */ /* 0x000fea000383ffff */
[----:B------:R-:W-:Y:S05]  /*206a0*/  BSYNC B8 ;  /* 0x0000000000087941 */ /* 0x000fea0003800000 */
.L_x_6197:
        /* <DEDUP_REMOVED lines=12> */
.L_x_6545:
[----:B------:R-:W-:Y:S05]  /*20770*/  BSYNC B0 ;  /* 0x0000000000007941 */ /* 0x000fea0003800000 */
.L_x_6307:
[----:B------:R-:W-:-:S03]  /*20780*/  UMOV UR4, 0xffffffff ;  /* 0xffffffff00047882 */ /* 0x000fc60000000000 */
[----:B------:R-:W-:Y:S05]  /*20790*/  BRA.DIV UR4, `(.L_x_6309) ;  /* 0x0000006a04287947 */ /* 0x000fea000b800000 */
[----:B-1----:R-:W1:Y:S02]  /*207a0*/  S2R R0, SR_TID.X ;  /* 0x0000000000007919 */ /* 0x002e640000002100 */
[----:B-1----:R-:W-:-:S04]  /*207b0*/  SHF.R.U32.HI R0, RZ, 0x5, R0 ;  /* 0x00000005ff007819 */ /* 0x002fc80000011600 */
[----:B------:R-:W-:-:S05]  /*207c0*/  LOP3.LUT R0, R0, 0x3, RZ, 0xc0, !PT ;  /* 0x0000000300007812 */ /* 0x000fca00078ec0ff */
[----:B------:R1:W4:Y:S02]  /*207d0*/  SHFL.IDX PT, R14, R0, RZ, 0x1f ;  /* 0x00001fff000e7589 */ /* 0x00032400000e0000 */
.L_x_6548:
[----:B----4-:R-:W-:-:S13]  /*207e0*/  ISETP.NE.AND P0, PT, R14, RZ, PT ;  /* 0x000000ff0e00720c */ /* 0x010fda0003f05270 */
[----:B------:R-:W-:Y:S05]  /*207f0*/  @P0 BRA `(.L_x_6016) ;  /* 0x0000000000880947 */ /* 0x000fea0003800000 */
[----:B------:R-:W-:-:S03]  /*20800*/  UMOV UR4, 0xffffffff ;  /* 0xffffffff00047882 */ /* 0x000fc60000000000 */
[----:B------:R-:W-:Y:S05]  /*20810*/  BRA.DIV UR4, `(.L_x_6310) ;  /* 0x0000006a043c7947 */ /* 0x000fea000b800000 */
[----:B------:R-:W-:-:S13]  /*20820*/  ELECT P6, URZ, PT ;  /* 0x00000000003f782f */ /* 0x000fda00038c0000 */
.L_x_6551:
[----:B------:R-:W-:Y:S05]  /*20830*/  @!P6 BRA `(.L_x_6016) ;  /* 0x000000000078e947 */ /* 0x000fea0003800000 */
[----:B------:R-:W-:-:S06]  /*20840*/  ULOP3.LUT UR4, UR36, 0x2, URZ, 0xfc, !UPT ;  /* 0x0000000224047892 */ /* 0x000fcc000f8efc3f */
[----:B-1----:R-:W-:-:S05]  /*20850*/  IMAD.U32 R0, RZ, RZ, UR4 ;  /* 0x00000004ff007e24 */ /* 0x002fca000f8e00ff */
[----:B------:R-:W-:-:S13]  /*20860*/  ISETP.NE.AND P0, PT, R0, 0x3, PT ;  /* 0x000000030000780c */ /* 0x000fda0003f05270 */
[----:B------:R-:W-:Y:S05]  /*20870*/  @!P0 BRA `(.L_x_6311) ;  /* 0x0000000000048947 */ /* 0x000fea0003800000 */
[----:B------:R-:W-:Y:S01]  /*20880*/  BPT.TRAP 0x1 ;  /* 0x000000040000795c */ /* 0x000fe20000300000 */
.L_x_6311:
[C---:B------:R-:W-:Y:S01]  /*20890*/  IMAD R5, R19.reuse, 0x8, R4 ;  /* 0x0000000813057824 */ /* 0x040fe200078e0204 */
[----:B------:R-:W-:Y:S01]  /*208a0*/  SHF.L.U32 R0, R28, 0x1f, RZ ;  /* 0x0000001f1c007819 */ /* 0x000fe200000006ff */
[----:B------:R-:W-:-:S03]  /*208b0*/  VIADD R19, R19, 0x1 ;  /* 0x0000000113137836 */ /* 0x000fc60000000000 */
[----:B------:R-:W1:Y:S02]  /*208c0*/  SYNCS.PHASECHK.TRANS64.TRYWAIT P1, [R5+URZ+0x32440], R0 ;  /* 0x03244000050075a7 */ /* 0x000e64000802017f */
[----:B------:R-:W-:-:S04]  /*208d0*/  ISETP.NE.AND P2, PT, R19, 0x2, PT ;  /* 0x000000021300780c */ /* 0x000fc80003f45270 */
[----:B------:R-:W-:Y:S01]  /*208e0*/  SEL R3, RZ, 0x1, P2 ;  /* 0x00000001ff037807 */ /* 0x000fe20001000000 */
[----:B-1----:R-:W-:Y:S08]  /*208f0*/  @!P1 BRA `(.L_x_6312) ;  /* 0x0000006800249947 */ /* 0x002ff00003800000 */
.L_x_6552:
[----:B------:R-:W-:Y:S02]  /*20900*/  SEL R19, R19, RZ, P2 ;  /* 0x000000ff13137207 */ /* 0x000fe40001000000 */
[----:B------:R-:W-:Y:S01]  /*20910*/  LOP3.LUT R2, R28, R3, RZ, 0x3c, !PT ;  /* 0x000000031c027212 */ /* 0x000fe200078e3cff */
[----:B------:R-:W-:Y:S06]  /*20920*/  @!P0 BRA `(.L_x_6313) ;  /* 0x0000000000048947 */ /* 0x000fec0003800000 */
[----:B------:R-:W-:Y:S01]  /*20930*/  BPT.TRAP 0x1 ;  /* 0x000000040000795c */ /* 0x000fe20000300000 */
.L_x_6313:
[----:B------:R-:W-:Y:S01]  /*20940*/  IMAD R19, R19, 0x8, R4 ;  /* 0x0000000813137824 */ /* 0x000fe200078e0204 */
[----:B------:R-:W-:-:S04]  /*20950*/  SHF.L.U32 R2, R2, 0x1f, RZ ;  /* 0x0000001f02027819 */ /* 0x000fc800000006ff */
[----:B------:R-:W4:Y:S02]  /*20960*/  SYNCS.PHASECHK.TRANS64.TRYWAIT P1, [R19+URZ+0x32440], R2 ;  /* 0x03244002130075a7 */ /* 0x000f24000802017f */
[----:B----4-:R-:W-:Y:S05]  /*20970*/  @!P1 BRA `(.L_x_6314) ;  /* 0x0000006800189947 */ /* 0x010fea0003800000 */
.L_x_6553:
[----:B------:R-:W-:Y:S05]  /*20980*/  @!P0 BRA `(.L_x_6315) ;  /* 0x0000000000048947 */ /* 0x000fea0003800000 */
[----:B------:R-:W-:Y:S01]  /*20990*/  BPT.TRAP 0x1 ;  /* 0x000000040000795c */ /* 0x000fe20000300000 */
.L_x_6315:
[----:B------:R-:W5:Y:S02]  /*209a0*/  SYNCS.PHASECHK.TRANS64.TRYWAIT P1, [R5+URZ+0x32460], R0 ;  /* 0x03246000050075a7 */ /* 0x000f64000802017f */
[----:B-----5:R-:W-:Y:S05]  /*209b0*/  @!P1 BRA `(.L_x_6316) ;  /* 0x00000068001c9947 */ /* 0x020fea0003800000 */
.L_x_6554:
[----:B------:R-:W-:Y:S05]  /*209c0*/  @!P0 BRA `(.L_x_6317) ;  /* 0x0000000000048947 */ /* 0x000fea0003800000 */
[----:B------:R-:W-:Y:S01]  /*209d0*/  BPT.TRAP 0x1 ;  /* 0x000000040000795c */ /* 0x000fe20000300000 */
.L_x_6317:
[----:B------:R0:W0:Y:S02]  /*209e0*/  SYNCS.PHASECHK.TRANS64.TRYWAIT P0, [R19+URZ+0x32460], R2 ;  /* 0x03246002130075a7 */ /* 0x000024000800017f */
[----:B0-----:R-:W-:Y:S05]  /*209f0*/  @!P0 NANOSLEEP.SYNCS 0x989680 ;  /* 0x009896800000895d */ /* 0x001fea0003900000 */
[----:B------:R-:W0:Y:S02]  /*20a00*/  @!P0 SYNCS.PHASECHK.TRANS64 P0, [R19+URZ+0x32460], R2 ;  /* 0x03246002130085a7 */ /* 0x000e24000800007f */
[----:B0-----:R-:W-:Y:S05]  /*20a10*/  @!P0 BRA `(.L_x_6317) ;  /* 0xfffffffc00f08947 */ /* 0x001fea000383ffff */
.L_x_6016:
[----:B------:R-:W-:Y:S05]  /*20a20*/  BSYNC B9 ;  /* 0x0000000000097941 */ /* 0x000fea0003800000 */
.L_x_6013:
[----:B------:R-:W-:Y:S05]  /*20a30*/  EXIT ;  /* 0x000000000000794d */ /* 0x000fea0003800000 */
.L_x_6036:
[----:B0-----:R0:W1:Y:S02]  /*20a40*/  SYNCS.PHASECHK.TRANS64.TRYWAIT P5, [R87+URZ+0x32490], R93 ;  /* 0x0324905d570075a7 */ /* 0x00106400080a017f */
[----:B-1----:R-:W-:Y:S05]  /*20a50*/  @!P5 NANOSLEEP.SYNCS 0x989680 ;  /* 0x009896800000d95d */ /* 0x002fea0003900000 */
[----:B------:R-:W1:Y:S02]  /*20a60*/  @!P5 SYNCS.PHASECHK.TRANS64 P5, [R87+URZ+0x32490], R93 ;  /* 0x0324905d5700d5a7 */ /* 0x000e6400080a007f */
[----:B-1----:R-:W-:Y:S05]  /*20a70*/  @!P5 BRA `(.L_x_6036) ;  /* 0xfffffffc00f0d947 */ /* 0x002fea000383ffff */
[----:B------:R-:W-:Y:S05]  /*20a80*/  BRA `(.L_x_6318) ;  /* 0xfffffe2c00807947 */ /* 0x000fea000383ffff */
.L_x_6037:
        /* <DEDUP_REMOVED lines=8> */
.L_x_6320:
[----:B------:R-:W-:Y:S05]  /*20b10*/  BSYNC B1 ;  /* 0x0000000000017941 */ /* 0x000fea0003800000 */
.L_x_6319:
        /* <DEDUP_REMOVED lines=8> */
.L_x_6321:
[----:B------:R-:W-:Y:S05]  /*20ba0*/  BRA `(.L_x_6322) ;  /* 0xfffffe2c004c7947 */ /* 0x000fea000383ffff */
.L_x_6046:
        /* <DEDUP_REMOVED lines=8> */
.L_x_6324:
[----:B------:R-:W-:Y:S05]  /*20c30*/  BSYNC B1 ;  /* 0x0000000000017941 */ /* 0x000fea0003800000 */
.L_x_6323:
        /* <DEDUP_REMOVED lines=8> */
.L_x_6325:
[----:B------:R-:W-:Y:S05]  /*20cc0*/  BRA `(.L_x_6326) ;  /* 0xfffffe3000c87947 */ /* 0x000fea000383ffff */
.L_x_6056:
[----:B-1----:R1:W2:Y:S02]  /*20cd0*/  SYNCS.PHASECHK.TRANS64.TRYWAIT P4, [R87+URZ+0x32490], R93 ;  /* 0x0324905d570075a7 */ /* 0x0022a4000808017f */
[----:B--2---:R-:W-:Y:S05]  /*20ce0*/  @!P4 NANOSLEEP.SYNCS 0x989680 ;  /* 0x009896800000c95d */ /* 0x004fea0003900000 */
[----:B------:R-:W2:Y:S02]  /*20cf0*/  @!P4 SYNCS.PHASECHK.TRANS64 P4, [R87+URZ+0x32490], R93 ;  /* 0x0324905d5700c5a7 */ /* 0x000ea4000808007f */
[----:B--2---:R-:W-:Y:S05]  /*20d00*/  @!P4 BRA `(.L_x_6056) ;  /* 0xfffffffc00f0c947 */ /* 0x004fea000383ffff */
[----:B------:R-:W-:Y:S05]  /*20d10*/  BRA `(.L_x_6327) ;  /* 0xfffffe3c00907947 */ /* 0x000fea000383ffff */
.L_x_6057:
        /* <DEDUP_REMOVED lines=8> */
.L_x_6329:
[----:B------:R-:W-:Y:S05]  /*20da0*/  BSYNC B1 ;  /* 0x0000000000017941 */ /* 0x000fea0003800000 */
.L_x_6328:
        /* <DEDUP_REMOVED lines=8> */
.L_x_6330:
[----:B------:R-:W-:Y:S01]  /*20e30*/  IMAD.MOV.U32 R98, RZ, RZ, R14 ;  /* 0x000000ffff627224 */ /* 0x000fe200078e000e */
[----:B------:R-:W-:Y:S06]  /*20e40*/  BRA `(.L_x_6331) ;  /* 0xfffffe3c005c7947 */ /* 0x000fec000383ffff */
.L_x_6062:
        /* <DEDUP_REMOVED lines=8> */
.L_x_6333:
[----:B------:R-:W-:Y:S05]  /*20ed0*/  BSYNC B1 ;  /* 0x0000000000017941 */ /* 0x000fea0003800000 */
.L_x_6332:
        /* <DEDUP_REMOVED lines=8> */
.L_x_6334:
[----:B------:R-:W-:Y:S01]  /*20f60*/  IMAD.MOV.U32 R96, RZ, RZ, R14 ;  /* 0x000000ffff607224 */ /* 0x000fe200078e000e */
[----:B------:R-:W-:Y:S06]  /*20f70*/  BRA `(.L_x_6335) ;  /* 0xfffffe4000f07947 */ /* 0x000fec000383ffff */
.L_x_6067:
[----:B0-----:R0:W1:Y:S02]  /*20f80*/  SYNCS.PHASECHK.TRANS64.TRYWAIT P2, [R87+URZ+0x32490], R93 ;  /* 0x0324905d570075a7 */ /* 0x001064000804017f */
[----:B-1----:R-:W-:Y:S05]  /*20f90*/  @!P2 NANOSLEEP.SYNCS 0x989680 ;  /* 0x009896800000a95d */ /* 0x002fea0003900000 */
[----:B------:R-:W1:Y:S02]  /*20fa0*/  @!P2 SYNCS.PHASECHK.TRANS64 P2, [R87+URZ+0x32490], R93 ;  /* 0x0324905d5700a5a7 */ /* 0x000e64000804007f */
[----:B-1----:R-:W-:Y:S05]  /*20fb0*/  @!P2 BRA `(.L_x_6067) ;  /* 0xfffffffc00f0a947 */ /* 0x002fea000383ffff */
[----:B------:R-:W-:Y:S05]  /*20fc0*/  BRA `(.L_x_6336) ;  /* 0xfffffe4800e87947 */ /* 0x000fea000383ffff */
.L_x_6068:
        /* <DEDUP_REMOVED lines=8> */
.L_x_6338:
[----:B------:R-:W-:Y:S05]  /*21050*/  BSYNC B1 ;  /* 0x0000000000017941 */ /* 0x000fea0003800000 */
.L_x_6337:
[----:B------:R-:W-:Y:S01]  /*21060*/  IMAD.MOV.U32 R13, RZ, RZ, R32 ;  /* 0x000000ffff0d7224 */ /* 0x000fe200078e0020 */
[----:B------:R-:W-:Y:S01]  /*21070*/  MOV R11, 0x1c1f ;  /* 0x00001c1f000b7802 */ /* 0x000fe20000000f00 */
[----:B------:R-:W-:Y:S02]  /*21080*/  IMAD.MOV.U32 R12, RZ, RZ, RZ ;  /* 0x000000ffff0c7224 */ /* 0x000fe400078e00ff */
[----:B------:R-:W-:Y:S02]  /*21090*/  IMAD.MOV.U32 R15, RZ, RZ, -0x1 ;  /* 0xffffffffff0f7424 */ /* 0x000fe400078e00ff */
[----:B------:R-:W-:-:S07]  /*210a0*/  IMAD.MOV.U32 R5, RZ, RZ, R14 ;  /* 0x000000ffff057224 */ /* 0x000fce00078e000e */
[----:B------:R-:W-:Y:S05]  /*210b0*/  WARPSYNC.COLLECTIVE R15, `(.L_x_6339) ;  /* 0x000000000f087348 */ /* 0x000fea0003c00000 */
[----:B------:R0:W1:Y:S02]  /*210c0*/  SHFL.IDX P6, R14, R13, R12, R11 ;  /* 0x0000000c0d0e7389 */ /* 0x00006400000c000b */
[----:B01----:R-:W-:Y:S01]  /*210d0*/  ENDCOLLECTIVE ;  /* 0x000000000000791b */ /* 0x003fe20003800000 */
.L_x_6339:
[----:B------:R-:W-:Y:S01]  /*210e0*/  IMAD.MOV.U32 R7, RZ, RZ, R14 ;  /* 0x000000ffff077224 */ /* 0x000fe200078e000e */
[----:B------:R-:W-:Y:S06]  /*210f0*/  BRA `(.L_x_6340) ;  /* 0xfffffe4c00047947 */ /* 0x000fec000383ffff */
.L_x_6071:
        /* <DEDUP_REMOVED lines=8> */
.L_x_6342:
[----:B------:R-:W-:Y:S05]  /*21180*/  BSYNC B1 ;  /* 0x0000000000017941 */ /* 0x000fea0003800000 */
.L_x_6341:
        /* <DEDUP_REMOVED lines=8> */
.L_x_6343:
[----:B------:R-:W-:Y:S01]  /*21210*/  IMAD.MOV.U32 R7, RZ, RZ, R14 ;  /* 0x000000ffff077224 */ /* 0x000fe200078e000e */
[----:B------:R-:W-:Y:S06]  /*21220*/  BRA `(.L_x_6344) ;  /* 0xfffffe4c00007947 */ /* 0x000fec000383ffff */
.L_x_6075:
[----:B---3--:R3:W4:Y:S02]  /*21230*/  SYNCS.PHASECHK.TRANS64.TRYWAIT P3, [R87+URZ+0x324b0], R93 ;  /* 0x0324b05d570075a7 */ /* 0x008724000806017f */
[----:B----4-:R-:W-:Y:S05]  /*21240*/  @!P3 NANOSLEEP.SYNCS 0x989680 ;  /* 0x009896800000b95d */ /* 0x010fea0003900000 */
[----:B------:R-:W4:Y:S02]  /*21250*/  @!P3 SYNCS.PHASECHK.TRANS64 P3, [R87+URZ+0x324b0], R93 ;  /* 0x0324b05d5700b5a7 */ /* 0x000f24000806007f */
[----:B----4-:R-:W-:Y:S05]  /*21260*/  @!P3 BRA `(.L_x_6075) ;  /* 0xfffffffc00f0b947 */ /* 0x010fea000383ffff */
[----:B------:R-:W-:Y:S05]  /*21270*/  BRA `(.L_x_6345) ;  /* 0xfffffe4c00787947 */ /* 0x000fea000383ffff */
.L_x_6085:
[----:B------:R-:W-:Y:S01]  /*21280*/  BSSY B0, `(.L_x_6346) ;  /* 0x0000007000007945 */ /* 0x000fe20003800000 */
[----:B------:R-:W-:Y:S01]  /*21290*/  MOV R12, RZ ;  /* 0x000000ff000c7202 */ /* 0x000fe20000000f00 */
[----:B------:R-:W-:Y:S02]  /*212a0*/  IMAD.MOV.U32 R11, RZ, RZ, 0x1f ;  /* 0x0000001fff0b7424 */ /* 0x000fe400078e00ff */
[----:B------:R-:W-:-:S07]  /*212b0*/  IMAD.MOV.U32 R15, RZ, RZ, -0x1 ;  /* 0xffffffffff0f7424 */ /* 0x000fce00078e00ff */
[----:B------:R-:W-:Y:S05]  /*212c0*/  WARPSYNC.COLLECTIVE R15, `(.L_x_6347) ;  /* 0x000000000f087348 */ /* 0x000fea0003c00000 */
[----:B------:R0:W1:Y:S02]  /*212d0*/  SHFL.IDX P6, R14, R13, R12, R11 ;  /* 0x0000000c0d0e7389 */ /* 0x00006400000c000b */
[----:B01----:R-:W-:Y:S01]  /*212e0*/  ENDCOLLECTIVE ;  /* 0x000000000000791b */ /* 0x003fe20003800000 */
.L_x_6347:
[----:B------:R-:W-:Y:S05]  /*212f0*/  BSYNC B0 ;  /* 0x0000000000007941 */ /* 0x000fea0003800000 */
.L_x_6346:
[----:B------:R-:W-:Y:S05]  /*21300*/  BRA `(.L_x_6348) ;  /* 0xfffffe5c00a87947 */ /* 0x000fea000383ffff */
.L_x_6097:
        /* <DEDUP_REMOVED lines=8> */
.L_x_6350:
[----:B------:R-:W-:Y:S05]  /*21390*/  BSYNC B1 ;  /* 0x0000000000017941 */ /* 0x000fea0003800000 */
.L_x_6349:
        /* <DEDUP_REMOVED lines=8> */
.L_x_6351:
[----:B------:R-:W-:Y:S01]  /*21420*/  MOV R13, R32 ;  /* 0x00000020000d7202 */ /* 0x000fe20000000f00 */
[----:B------:R-:W-:-:S07]  /*21430*/  IMAD.MOV.U32 R3, RZ, RZ, R14 ;  /* 0x000000ffff037224 */ /* 0x000fce00078e000e */
[----:B------:R-:W-:Y:S05]  /*21440*/  WARPSYNC.COLLECTIVE R15, `(.L_x_6352) ;  /* 0x000000000f087348 */ /* 0x000fea0003c00000 */
[----:B------:R0:W1:Y:S02]  /*21450*/  SHFL.IDX P6, R14, R13, R12, R11 ;  /* 0x0000000c0d0e7389 */ /* 0x00006400000c000b */
[----:B01----:R-:W-:Y:S01]  /*21460*/  ENDCOLLECTIVE ;  /* 0x000000000000791b */ /* 0x003fe20003800000 */
.L_x_6352:
[----:B------:R-:W-:Y:S02]  /*21470*/  IMAD.MOV.U32 R13, RZ, RZ, R30 ;  /* 0x000000ffff0d7224 */ /* 0x000fe400078e001e */
[----:B------:R-:W-:-:S07]  /*21480*/  IMAD.MOV.U32 R7, RZ, RZ, R14 ;  /* 0x000000ffff077224 */ /* 0x000fce00078e000e */
[----:B------:R-:W-:Y:S05]  /*21490*/  WARPSYNC.COLLECTIVE R15, `(.L_x_6353) ;  /* 0x000000000f087348 */ /* 0x000fea0003c00000 */
[----:B------:R0:W1:Y:S02]  /*214a0*/  SHFL.IDX P6, R14, R13, R12, R11 ;  /* 0x0000000c0d0e7389 */ /* 0x00006400000c000b */
[----:B01----:R-:W-:Y:S01]  /*214b0*/  ENDCOLLECTIVE ;  /* 0x000000000000791b */ /* 0x003fe20003800000 */
.L_x_6353:
[----:B------:R-:W-:Y:S01]  /*214c0*/  IMAD.MOV.U32 R8, RZ, RZ, R14 ;  /* 0x000000ffff087224 */ /* 0x000fe200078e000e */
[----:B------:R-:W-:Y:S06]  /*214d0*/  BRA `(.L_x_6354) ;  /* 0xfffffe6400347947 */ /* 0x000fec000383ffff */
.L_x_6100:
        /* <DEDUP_REMOVED lines=8> */
.L_x_6356:
[----:B------:R-:W-:Y:S05]  /*21560*/  BSYNC B1 ;  /* 0x0000000000017941 */ /* 0x000fea0003800000 */
.L_x_6355:
        /* <DEDUP_REMOVED lines=8> */
.L_x_6357:
[----:B------:R-:W-:Y:S01]  /*215f0*/  IMAD.MOV.U32 R13, RZ, RZ, R32 ;  /* 0x000000ffff0d7224 */ /* 0x000fe200078e0020 */
[----:B------:R-:W-:-:S07]  /*21600*/  MOV R6, R14 ;  /* 0x0000000e00067202 */ /* 0x000fce0000000f00 */
[----:B------:R-:W-:Y:S05]  /*21610*/  WARPSYNC.COLLECTIVE R15, `(.L_x_6358) ;  /* 0x000000000f087348 */ /* 0x000fea0003c00000 */
[----:B------:R0:W1:Y:S02]  /*21620*/  SHFL.IDX P6, R14, R13, R12, R11 ;  /* 0x0000000c0d0e7389 */ /* 0x00006400000c000b */
[----:B01----:R-:W-:Y:S01]  /*21630*/  ENDCOLLECTIVE ;  /* 0x000000000000791b */ /* 0x003fe20003800000 */
.L_x_6358:
[----:B------:R-:W-:Y:S02]  /*21640*/  IMAD.MOV.U32 R13, RZ, RZ, R30 ;  /* 0x000000ffff0d7224 */ /* 0x000fe400078e001e */
[----:B------:R-:W-:-:S07]  /*21650*/  IMAD.MOV.U32 R7, RZ, RZ, R14 ;  /* 0x000000ffff077224 */ /* 0x000fce00078e000e */
[----:B------:R-:W-:Y:S05]  /*21660*/  WARPSYNC.COLLECTIVE R15, `(.L_x_6359) ;  /* 0x000000000f087348 */ /* 0x000fea0003c00000 */
[----:B------:R0:W1:Y:S02]  /*21670*/  SHFL.IDX P6, R14, R13, R12, R11 ;  /* 0x0000000c0d0e7389 */ /* 0x00006400000c000b */
[----:B01----:R-:W-:Y:S01]  /*21680*/  ENDCOLLECTIVE ;  /* 0x000000000000791b */ /* 0x003fe20003800000 */
.L_x_6359:
[----:B------:R-:W-:Y:S01]  /*21690*/  IMAD.MOV.U32 R30, RZ, RZ, R14 ;  /* 0x000000ffff1e7224 */ /* 0x000fe200078e000e */
[----:B------:R-:W-:Y:S06]  /*216a0*/  BRA `(.L_x_6360) ;  /* 0xfffffe6400907947 */ /* 0x000fec000383ffff */
.L_x_6104:
[----:B0-----:R0:W1:Y:S02]  /*216b0*/  SYNCS.PHASECHK.TRANS64.TRYWAIT P0, [R23+URZ+0x32400], R32 ;  /* 0x03240020170075a7 */ /* 0x001064000800017f */
[----:B-1----:R-:W-:Y:S05]  /*216c0*/  @!P0 NANOSLEEP.SYNCS 0x989680 ;  /* 0x009896800000895d */ /* 0x002fea0003900000 */
[----:B------:R-:W1:Y:S02]  /*216d0*/  @!P0 SYNCS.PHASECHK.TRANS64 P0, [R23+URZ+0x32400], R32 ;  /* 0x03240020170085a7 */ /* 0x000e64000800007f */
[----:B-1----:R-:W-:Y:S05]  /*216e0*/  @!P0 BRA `(.L_x_6104) ;  /* 0xfffffffc00f08947 */ /* 0x002fea000383ffff */
[----:B------:R-:W-:Y:S05]  /*216f0*/  BRA `(.L_x_6361) ;  /* 0xfffffe6800847947 */ /* 0x000fea000383ffff */
.L_x_6112:
        /* <DEDUP_REMOVED lines=9> */
.L_x_6363:
[----:B------:R-:W-:Y:S05]  /*21790*/  BSYNC B1 ;  /* 0x0000000000017941 */ /* 0x000fea0003800000 */
.L_x_6362:
[----:B------:R-:W-:Y:S01]  /*217a0*/  IMAD.MOV.U32 R13, RZ, RZ, R35 ;  /* 0x000000ffff0d7224 */ /* 0x000fe200078e0023 */
[----:B------:R-:W-:Y:S01]  /*217b0*/  MOV R15, 0xffffffff ;  /* 0xffffffff000f7802 */ /* 0x000fe20000000f00 */
[----:B------:R-:W-:Y:S01]  /*217c0*/  IMAD.MOV.U32 R12, RZ, RZ, RZ ;  /* 0x000000ffff0c7224 */ /* 0x000fe200078e00ff */
[----:B------:R-:W-:Y:S01]  /*217d0*/  ISETP.GE.AND P0, PT, R16, R39, PT ;  /* 0x000000271000720c */ /* 0x000fe20003f06270 */
[----:B------:R-:W-:Y:S02]  /*217e0*/  IMAD.MOV.U32 R11, RZ, RZ, 0x1c1f ;  /* 0x00001c1fff0b7424 */ /* 0x000fe400078e00ff */
[----:B------:R-:W-:Y:S02]  /*217f0*/  IMAD.MOV.U32 R0, RZ, RZ, R14 ;  /* 0x000000ffff007224 */ /* 0x000fe400078e000e */
[----:B------:R-:W-:-:S08]  /*21800*/  IMAD R27, R219, R6, RZ ;  /* 0x00000006db1b7224 */ /* 0x000fd000078e02ff */
[----:B------:R-:W-:Y:S05]  /*21810*/  WARPSYNC.COLLECTIVE R15, `(.L_x_6364) ;  /* 0x000000000f087348 */ /* 0x000fea0003c00000 */
[----:B------:R0:W1:Y:S02]  /*21820*/  SHFL.IDX P6, R14, R13, R12, R11 ;  /* 0x0000000c0d0e7389 */ /* 0x00006400000c000b */
[----:B01----:R-:W-:Y:S01]  /*21830*/  ENDCOLLECTIVE ;  /* 0x000000000000791b */ /* 0x003fe20003800000 */
.L_x_6364:
        /* <DEDUP_REMOVED lines=8> */
.L_x_6365:
[----:B------:R-:W-:-:S05]  /*218c0*/  @!P1 IADD3 R8, P2, R3, R5, RZ ;  /* 0x0000000503089210 */ /* 0x000fca0007f5e0ff */
[----:B------:R-:W-:Y:S02]  /*218d0*/  @!P1 IMAD.X R9, R0, 0x1, R7, P2 ;  /* 0x0000000100099824 */ /* 0x000fe400010e0607 */
[----:B------:R-:W-:Y:S02]  /*218e0*/  IMAD.MOV.U32 R13, RZ, RZ, R36 ;  /* 0x000000ffff0d7224 */ /* 0x000fe400078e0024 */
[----:B------:R-:W-:-:S07]  /*218f0*/  IMAD.MOV.U32 R4, RZ, RZ, R14 ;  /* 0x000000ffff047224 */ /* 0x000fce00078e000e */
[----:B------:R-:W-:Y:S05]  /*21900*/  WARPSYNC.COLLECTIVE R15, `(.L_x_6366) ;  /* 0x000000000f087348 */ /* 0x000fea0003c00000 */
[----:B------:R0:W1:Y:S02]  /*21910*/  SHFL.IDX P6, R14, R13, R12, R11 ;  /* 0x0000000c0d0e7389 */ /* 0x00006400000c000b */
[----:B01----:R-:W-:Y:S01]  /*21920*/  ENDCOLLECTIVE ;  /* 0x000000000000791b */ /* 0x003fe20003800000 */
.L_x_6366:
        /* <DEDUP_REMOVED lines=11> */
[----:B--2---:R-:W-:Y:S01]  /*219e0*/  @!P1 IMAD.MOV.U32 R29, RZ, RZ, R11 ;  /* 0x000000ffff1d9224 */ /* 0x004fe200078e000b */
[----:B------:R-:W-:Y:S01]  /*219f0*/  @!P1 MOV R28, R10 ;  /* 0x0000000a001c9202 */ /* 0x000fe20000000f00 */
[----:B------:R-:W-:-:S02]  /*21a00*/  IMAD.MOV.U32 R11, RZ, RZ, 0x1c1f ;  /* 0x00001c1fff0b7424 */ /* 0x000fc400078e00ff */
[----:B------:R-:W-:Y:S02]  /*21a10*/  @!P1 IMAD.MOV.U32 R21, RZ, RZ, R9 ;  /* 0x000000ffff159224 */ /* 0x000fe400078e0009 */
[----:B------:R-:W-:-:S07]  /*21a20*/  @!P1 IMAD.MOV.U32 R20, RZ, RZ, R8 ;  /* 0x000000ffff149224 */ /* 0x000fce00078e0008 */
[----:B-----5:R-:W-:Y:S05]  /*21a30*/  WARPSYNC.COLLECTIVE R15, `(.L_x_6367) ;  /* 0x000000000f087348 */ /* 0x020fea0003c00000 */
[----:B------:R0:W1:Y:S02]  /*21a40*/  SHFL.IDX P6, R14, R13, R12, R11 ;  /* 0x0000000c0d0e7389 */ /* 0x00006400000c000b */
[----:B01---5:R-:W-:Y:S01]  /*21a50*/  ENDCOLLECTIVE ;  /* 0x000000000000791b */ /* 0x023fe20003800000 */
.L_x_6367:
[----:B------:R-:W-:Y:S02]  /*21a60*/  IMAD.MOV.U32 R3, RZ, RZ, R21 ;  /* 0x000000ffff037224 */ /* 0x000fe400078e0015 */
[----:B------:R-:W-:Y:S02]  /*21a70*/  IMAD.MOV.U32 R0, RZ, RZ, R20 ;  /* 0x000000ffff007224 */ /* 0x000fe400078e0014 */
[----:B------:R-:W-:Y:S01]  /*21a80*/  IMAD.MOV.U32 R8, RZ, RZ, R29 ;  /* 0x000000ffff087224 */ /* 0x000fe200078e001d */
[----:B------:R-:W-:Y:S02]  /*21a90*/  PRMT R41, R3, 0x7610, R41 ;  /* 0x0000761003297816 */ /* 0x000fe40000000029 */
        /* <DEDUP_REMOVED lines=14> */
.L_x_6368:
        /* <DEDUP_REMOVED lines=13> */
.L_x_6369:
[----:B------:R-:W-:Y:S02]  /*21c50*/  IMAD.MOV.U32 R13, RZ, RZ, R36 ;  /* 0x000000ffff0d7224 */ /* 0x000fe400078e0024 */
[----:B------:R-:W-:-:S07]  /*21c60*/  IMAD.MOV.U32 R25, RZ, RZ, R14 ;  /* 0x000000ffff197224 */ /* 0x000fce00078e000e */
[----:B------:R-:W-:Y:S05]  /*21c70*/  WARPSYNC.COLLECTIVE R15, `(.L_x_6370) ;  /* 0x000000000f087348 */ /* 0x000fea0003c00000 */
[----:B------:R0:W1:Y:S02]  /*21c80*/  SHFL.IDX P6, R14, R13, R12, R11 ;  /* 0x0000000c0d0e7389 */ /* 0x00006400000c000b */
[----:B01----:R-:W-:Y:S01]  /*21c90*/  ENDCOLLECTIVE ;  /* 0x000000000000791b */ /* 0x003fe20003800000 */
.L_x_6370:
[----:B------:R-:W-:Y:S05]  /*21ca0*/  BRA `(.L_x_6371) ;  /* 0xfffffe7400507947 */ /* 0x000fea000383ffff */
.L_x_6116:
[----:B0-----:R0:W1:Y:S02]  /*21cb0*/  SYNCS.PHASECHK.TRANS64.TRYWAIT P1, [R23+URZ+0x32400], R12 ;  /* 0x0324000c170075a7 */ /* 0x001064000802017f */
[----:B-1----:R-:W-:Y:S05]  /*21cc0*/  @!P1 NANOSLEEP.SYNCS 0x989680 ;  /* 0x009896800000995d */ /* 0x002fea0003900000 */
[----:B------:R-:W1:Y:S02]  /*21cd0*/  @!P1 SYNCS.PHASECHK.TRANS64 P1, [R23+URZ+0x32400], R12 ;  /* 0x0324000c170095a7 */ /* 0x000e64000802007f */
[----:B-1----:R-:W-:Y:S05]  /*21ce0*/  @!P1 BRA `(.L_x_6116) ;  /* 0xfffffffc00f09947 */ /* 0x002fea000383ffff */
[----:B------:R-:W-:Y:S05]  /*21cf0*/  BRA `(.L_x_6372) ;  /* 0xfffffe7400f07947 */ /* 0x000fea000383ffff */
.L_x_6122:
[----:B-1----:R1:W3:Y:S02]  /*21d00*/  SYNCS.PHASECHK.TRANS64.TRYWAIT P1, [R9+URZ+0x32430], R8 ;  /* 0x03243008090075a7 */ /* 0x0022e4000802017f */
[----:B---3--:R-:W-:Y:S05]  /*21d10*/  @!P1 NANOSLEEP.SYNCS 0x989680 ;  /* 0x009896800000995d */ /* 0x008fea0003900000 */
[----:B------:R-:W3:Y:S02]  /*21d20*/  @!P1 SYNCS.PHASECHK.TRANS64 P1, [R9+URZ+0x32430], R8 ;  /* 0x03243008090095a7 */ /* 0x000ee4000802007f */
[----:B---3--:R-:W-:Y:S05]  /*21d30*/  @!P1 BRA `(.L_x_6122) ;  /* 0xfffffffc00f09947 */ /* 0x008fea000383ffff */
[----:B------:R-:W-:Y:S05]  /*21d40*/  BRA `(.L_x_6121) ;  /* 0xfffffe8400787947 */ /* 0x000fea000383ffff */
.L_x_6124:
[----:B--2---:R2:W3:Y:S02]  /*21d50*/  SYNCS.PHASECHK.TRANS64.TRYWAIT P1, [R23+URZ+0x32410], R0 ;  /* 0x03241000170075a7 */ /* 0x0044e4000802017f */
[----:B---3--:R-:W-:Y:S05]  /*21d60*/  @!P1 NANOSLEEP.SYNCS 0x989680 ;  /* 0x009896800000995d */ /* 0x008fea0003900000 */
[----:B------:R-:W3:Y:S02]  /*21d70*/  @!P1 SYNCS.PHASECHK.TRANS64 P1, [R23+URZ+0x32410], R0 ;  /* 0x03241000170095a7 */ /* 0x000ee4000802007f */
[----:B---3--:R-:W-:Y:S05]  /*21d80*/  @!P1 BRA `(.L_x_6124) ;  /* 0xfffffffc00f09947 */ /* 0x008fea000383ffff */
[----:B------:R-:W-:Y:S05]  /*21d90*/  BRA `(.L_x_6373) ;  /* 0xfffffe8800307947 */ /* 0x000fea000383ffff */
.L_x_6128:
[----:B----4-:R4:W0:Y:S02]  /*21da0*/  SYNCS.PHASECHK.TRANS64.TRYWAIT P1, [R9+URZ+0x32450], R8 ;  /* 0x03245008090075a7 */ /* 0x010824000802017f */
[----:B0-----:R-:W-:Y:S05]  /*21db0*/  @!P1 NANOSLEEP.SYNCS 0x989680 ;  /* 0x009896800000995d */ /* 0x001fea0003900000 */
[----:B------:R-:W0:Y:S02]  /*21dc0*/  @!P1 SYNCS.PHASECHK.TRANS64 P1, [R9+URZ+0x32450], R8 ;  /* 0x03245008090095a7 */ /* 0x000e24000802007f */
[----:B0-----:R-:W-:Y:S05]  /*21dd0*/  @!P1 BRA `(.L_x_6128) ;  /* 0xfffffffc00f09947 */ /* 0x001fea000383ffff */
[----:B------:R-:W-:Y:S05]  /*21de0*/  BRA `(.L_x_6127) ;  /* 0xfffffe8800407947 */ /* 0x000fea000383ffff */
.L_x_6135:
[----:B-1----:R1:W2:Y:S02]  /*21df0*/  SYNCS.PHASECHK.TRANS64.TRYWAIT P1, [R10+URZ+0x32430], R0 ;  /* 0x032430000a0075a7 */ /* 0x0022a4000802017f */
[----:B--2---:R-:W-:Y:S05]  /*21e00*/  @!P1 NANOSLEEP.SYNCS 0x989680 ;  /* 0x009896800000995d */ /* 0x004fea0003900000 */
[----:B------:R-:W2:Y:S02]  /*21e10*/  @!P1 SYNCS.PHASECHK.TRANS64 P1, [R10+URZ+0x32430], R0 ;  /* 0x032430000a0095a7 */ /* 0x000ea4000802007f */
[----:B--2---:R-:W-:Y:S05]  /*21e20*/  @!P1 BRA `(.L_x_6135) ;  /* 0xfffffffc00f09947 */ /* 0x004fea000383ffff */
[----:B------:R-:W-:Y:S05]  /*21e30*/  BRA `(.L_x_6134) ;  /* 0xfffffeb000287947 */ /* 0x000fea000383ffff */
.L_x_6139:
[----:B---3--:R3:W4:Y:S02]  /*21e40*/  SYNCS.PHASECHK.TRANS64.TRYWAIT P1, [R10+URZ+0x32450], R0 ;  /* 0x032450000a0075a7 */ /* 0x008724000802017f */
[----:B----4-:R-:W-:Y:S05]  /*21e50*/  @!P1 NANOSLEEP.SYNCS 0x989680 ;  /* 0x009896800000995d */ /* 0x010fea0003900000 */
[----:B------:R-:W4:Y:S02]  /*21e60*/  @!P1 SYNCS.PHASECHK.TRANS64 P1, [R10+URZ+0x32450], R0 ;  /* 0x032450000a0095a7 */ /* 0x000f24000802007f */
[----:B----4-:R-:W-:Y:S05]  /*21e70*/  @!P1 BRA `(.L_x_6139) ;  /* 0xfffffffc00f09947 */ /* 0x010fea000383ffff */
[----:B------:R-:W-:Y:S05]  /*21e80*/  BRA `(.L_x_6138) ;  /* 0xfffffeb000cc7947 */ /* 0x000fea000383ffff */
.L_x_6147:
[----:B-1----:R1:W2:Y:S02]  /*21e90*/  SYNCS.PHASECHK.TRANS64.TRYWAIT P1, [R10+URZ+0x32430], R0 ;  /* 0x032430000a0075a7 */ /* 0x0022a4000802017f */
[----:B--2---:R-:W-:Y:S05]  /*21ea0*/  @!P1 NANOSLEEP.SYNCS 0x989680 ;  /* 0x009896800000995d */ /* 0x004fea0003900000 */
[----:B------:R-:W2:Y:S02]  /*21eb0*/  @!P1 SYNCS.PHASECHK.TRANS64 P1, [R10+URZ+0x32430], R0 ;  /* 0x032430000a0095a7 */ /* 0x000ea4000802007f */
[----:B--2---:R-:W-:Y:S05]  /*21ec0*/  @!P1 BRA `(.L_x_6147) ;  /* 0xfffffffc00f09947 */ /* 0x004fea000383ffff */
[----:B------:R-:W-:Y:S05]  /*21ed0*/  BRA `(.L_x_6146) ;  /* 0xfffffee000487947 */ /* 0x000fea000383ffff */
.L_x_6151:
[----:B---3--:R3:W4:Y:S02]  /*21ee0*/  SYNCS.PHASECHK.TRANS64.TRYWAIT P1, [R10+URZ+0x32450], R0 ;  /* 0x032450000a0075a7 */ /* 0x008724000802017f */
[----:B----4-:R-:W-:Y:S05]  /*21ef0*/  @!P1 NANOSLEEP.SYNCS 0x989680 ;  /* 0x009896800000995d */ /* 0x010fea0003900000 */
[----:B------:R-:W4:Y:S02]  /*21f00*/  @!P1 SYNCS.PHASECHK.TRANS64 P1, [R10+URZ+0x32450], R0 ;  /* 0x032450000a0095a7 */ /* 0x000f24000802007f */
[----:B----4-:R-:W-:Y:S05]  /*21f10*/  @!P1 BRA `(.L_x_6151) ;  /* 0xfffffffc00f09947 */ /* 0x010fea000383ffff */
[----:B------:R-:W-:Y:S05]  /*21f20*/  BRA `(.L_x_6150) ;  /* 0xfffffee000ec7947 */ /* 0x000fea000383ffff */
.L_x_6159:
[----:B------:R-:W-:Y:S02]  /*21f30*/  IMAD.MOV.U32 R13, RZ, RZ, R20 ;  /* 0x000000ffff0d7224 */ /* 0x000fe400078e0014 */
[----:B------:R-:W-:Y:S02]  /*21f40*/  IMAD.MOV.U32 R12, RZ, RZ, RZ ;  /* 0x000000ffff0c7224 */ /* 0x000fe400078e00ff */
[----:B------:R-:W-:Y:S02]  /*21f50*/  IMAD.MOV.U32 R11, RZ, RZ, 0x181f ;  /* 0x0000181fff0b7424 */ /* 0x000fe400078e00ff */
[----:B------:R-:W-:-:S07]  /*21f60*/  IMAD.MOV.U32 R15, RZ, RZ, -0x1 ;  /* 0xffffffffff0f7424 */ /* 0x000fce00078e00ff */
[----:B-----5:R-:W-:Y:S05]  /*21f70*/  WARPSYNC.COLLECTIVE R15, `(.L_x_6374) ;  /* 0x000000000f087348 */ /* 0x020fea0003c00000 */
[----:B------:R0:W1:Y:S02]  /*21f80*/  SHFL.IDX P6, R14, R13, R12, R11 ;  /* 0x0000000c0d0e7389 */ /* 0x00006400000c000b */
[----:B01---5:R-:W-:Y:S01]  /*21f90*/  ENDCOLLECTIVE ;  /* 0x000000000000791b */ /* 0x023fe20003800000 */
.L_x_6374:
[----:B------:R-:W-:Y:S01]  /*21fa0*/  MOV R13, R4 ;  /* 0x00000004000d7202 */ /* 0x000fe20000000f00 */
[----:B------:R-:W-:-:S07]  /*21fb0*/  IMAD.MOV.U32 R3, RZ, RZ, R14 ;  /* 0x000000ffff037224 */ /* 0x000fce00078e000e */
[----:B------:R-:W-:Y:S05]  /*21fc0*/  WARPSYNC.COLLECTIVE R15, `(.L_x_6375) ;  /* 0x000000000f087348 */ /* 0x000fea0003c00000 */
[----:B------:R0:W1:Y:S02]  /*21fd0*/  SHFL.IDX P6, R14, R13, R12, R11 ;  /* 0x0000000c0d0e7389 */ /* 0x00006400000c000b */
[----:B01----:R-:W-:Y:S01]  /*21fe0*/  ENDCOLLECTIVE ;  /* 0x000000000000791b */ /* 0x003fe20003800000 */
.L_x_6375:
[----:B------:R-:W-:Y:S05]  /*21ff0*/  BRA `(.L_x_6376) ;  /* 0xffffff2c007c7947 */ /* 0x000fea000383ffff */
.L_x_6162:
        /* <DEDUP_REMOVED lines=8> */
.L_x_6378:
[----:B------:R-:W-:Y:S05]  /*22080*/  BSYNC B1 ;  /* 0x0000000000017941 */ /* 0x000fea0003800000 */
.L_x_6377:
        /* <DEDUP_REMOVED lines=8> */
.L_x_6379:
[----:B------:R-:W-:Y:S05]  /*22110*/  BRA `(.L_x_6380) ;  /* 0xffffff2c00c47947 */ /* 0x000fea000383ffff */
.L_x_6165:
[----:B------:R-:W-:Y:S01]  /*22120*/  BSSY B1, `(.L_x_6381) ;  /* 0x0000008000017945 */ /* 0x000fe20003800000 */
[----:B---3--:R-:W-:Y:S01]  /*22130*/  IMAD.MOV.U32 R13, RZ, RZ, R20 ;  /* 0x000000ffff0d7224 */ /* 0x008fe200078e0014 */
[----:B------:R-:W-:Y:S01]  /*22140*/  MOV R15, 0xffffffff ;  /* 0xffffffff000f7802 */ /* 0x000fe20000000f00 */
[----:B------:R-:W-:Y:S02]  /*22150*/  IMAD.MOV.U32 R12, RZ, RZ, 0x2 ;  /* 0x00000002ff0c7424 */ /* 0x000fe400078e00ff */
[----:B------:R-:W-:-:S07]  /*22160*/  IMAD.MOV.U32 R11, RZ, RZ, 0x181f ;  /* 0x0000181fff0b7424 */ /* 0x000fce00078e00ff */
[----:B012-45:R-:W-:Y:S05]  /*22170*/  WARPSYNC.COLLECTIVE R15, `(.L_x_6382) ;  /* 0x000000000f087348 */ /* 0x037fea0003c00000 */
[----:B--2---:R2:W3:Y:S02]  /*22180*/  SHFL.IDX P6, R14, R13, R12, R11 ;  /* 0x0000000c0d0e7389 */ /* 0x0044e400000c000b */
[----:B012345:R-:W-:Y:S01]  /*22190*/  ENDCOLLECTIVE ;  /* 0x000000000000791b */ /* 0x03ffe20003800000 */
.L_x_6382:
[----:B------:R-:W-:Y:S05]  /*221a0*/  BSYNC B1 ;  /* 0x0000000000017941 */ /* 0x000fea0003800000 */
.L_x_6381:
        /* <DEDUP_REMOVED lines=8> */
.L_x_6383:
[----:B------:R-:W-:Y:S05]  /*22230*/  BRA `(.L_x_6384) ;  /* 0xffffff30000c7947 */ /* 0x000fea000383ffff */
.L_x_6168:
        /* <DEDUP_REMOVED lines=8> */
.L_x_6386:
[----:B------:R-:W-:Y:S05]  /*222c0*/  BSYNC B1 ;  /* 0x0000000000017941 */ /* 0x000fea0003800000 */
.L_x_6385:
        /* <DEDUP_REMOVED lines=8> */
.L_x_6387:
[----:B------:R-:W-:Y:S05]  /*22350*/  BRA `(.L_x_6388) ;  /* 0xffffff3000547947 */ /* 0x000fea000383ffff */
.L_x_6170:
[----:B------:R-:W-:Y:S02]  /*22360*/  IMAD.MOV.U32 R13, RZ, RZ, R4 ;  /* 0x000000ffff0d7224 */ /* 0x000fe400078e0004 */
[----:B------:R-:W-:Y:S02]  /*22370*/  IMAD.MOV.U32 R12, RZ, RZ, RZ ;  /* 0x000000ffff0c7224 */ /* 0x000fe400078e00ff */
[----:B------:R-:W-:Y:S02]  /*22380*/  IMAD.MOV.U32 R11, RZ, RZ, 0x1c1f ;  /* 0x00001c1fff0b7424 */ /* 0x000fe400078e00ff */
[----:B------:R-:W-:-:S07]  /*22390*/  IMAD.MOV.U32 R15, RZ, RZ, -0x1 ;  /* 0xffffffffff0f7424 */ /* 0x000fce00078e00ff */
[----:B------:R-:W-:Y:S05]  /*223a0*/  WARPSYNC.COLLECTIVE R15, `(.L_x_6389) ;  /* 0x000000000f087348 */ /* 0x000fea0003c00000 */
[----:B------:R0:W1:Y:S02]  /*223b0*/  SHFL.IDX P6, R14, R13, R12, R11 ;  /* 0x0000000c0d0e7389 */ /* 0x00006400000c000b */
[----:B01----:R-:W-:Y:S01]  /*223c0*/  ENDCOLLECTIVE ;  /* 0x000000000000791b */ /* 0x003fe20003800000 */
.L_x_6389:
[----:B------:R-:W-:Y:S02]  /*223d0*/  IMAD.MOV.U32 R13, RZ, RZ, R3 ;  /* 0x000000ffff0d7224 */ /* 0x000fe400078e0003 */
[----:B------:R-:W-:-:S07]  /*223e0*/  IMAD.MOV.U32 R20, RZ, RZ, R14 ;  /* 0x000000ffff147224 */ /* 0x000fce00078e000e */
[----:B------:R-:W-:Y:S05]  /*223f0*/  WARPSYNC.COLLECTIVE R15, `(.L_x_6390) ;  /* 0x000000000f087348 */ /* 0x000fea0003c00000 */
[----:B------:R0:W1:Y:S02]  /*22400*/  SHFL.IDX P6, R14, R13, R12, R11 ;  /* 0x0000000c0d0e7389 */ /* 0x00006400000c000b */
[----:B01----:R-:W-:Y:S01]  /*22410*/  ENDCOLLECTIVE ;  /* 0x000000000000791b */ /* 0x003fe20003800000 */
.L_x_6390:
[----:B------:R-:W-:Y:S01]  /*22420*/  IMAD.MOV.U32 R12, RZ, RZ, R14 ;  /* 0x000000ffff0c7224 */ /* 0x000fe200078e000e */
[----:B------:R-:W-:Y:S06]  /*22430*/  BRA `(.L_x_6391) ;  /* 0xffffff3400547947 */ /* 0x000fec000383ffff */
.L_x_6173:
        /* <DEDUP_REMOVED lines=8> */
.L_x_6393:
[----:B------:R-:W-:Y:S05]  /*224c0*/  BSYNC B1 ;  /* 0x0000000000017941 */ /* 0x000fea0003800000 */
.L_x_6392:
        /* <DEDUP_REMOVED lines=8> */
.L_x_6394:
[----:B------:R-:W-:Y:S01]  /*22550*/  IMAD.MOV.U32 R3, RZ, RZ, R14 ;  /* 0x000000ffff037224 */ /* 0x000fe200078e000e */
[----:B------:R-:W-:Y:S06]  /*22560*/  BRA `(.L_x_6395) ;  /* 0xffffff40002c7947 */ /* 0x000fec000383ffff */
.L_x_6177:
[----:B------:R-:W-:Y:S02]  /*22570*/  IMAD.MOV.U32 R13, RZ, RZ, R4 ;  /* 0x000000ffff0d7224 */ /* 0x000fe400078e0004 */
[----:B------:R-:W-:Y:S02]  /*22580*/  IMAD.MOV.U32 R12, RZ, RZ, RZ ;  /* 0x000000ffff0c7224 */ /* 0x000fe400078e00ff */
[----:B------:R-:W-:Y:S02]  /*22590*/  IMAD.MOV.U32 R11, RZ, RZ, 0x181f ;  /* 0x0000181fff0b7424 */ /* 0x000fe400078e00ff */
[----:B------:R-:W-:-:S07]  /*225a0*/  IMAD.MOV.U32 R15, RZ, RZ, -0x1 ;  /* 0xffffffffff0f7424 */ /* 0x000fce00078e00ff */
[----:B0-----:R-:W-:Y:S05]  /*225b0*/  WARPSYNC.COLLECTIVE R15, `(.L_x_6396) ;  /* 0x000000000f087348 */ /* 0x001fea0003c00000 */
[----:B------:R1:W2:Y:S02]  /*225c0*/  SHFL.IDX P6, R14, R13, R12, R11 ;  /* 0x0000000c0d0e7389 */ /* 0x0002a400000c000b */
[----:B012---:R-:W-:Y:S01]  /*225d0*/  ENDCOLLECTIVE ;  /* 0x000000000000791b */ /* 0x007fe20003800000 */
.L_x_6396:
[----:B------:R-:W-:Y:S02]  /*225e0*/  IMAD.MOV.U32 R13, RZ, RZ, R0 ;  /* 0x000000ffff0d7224 */ /* 0x000fe400078e0000 */
[----:B------:R-:W-:-:S07]  /*225f0*/  IMAD.MOV.U32 R3, RZ, RZ, R14 ;  /* 0x000000ffff037224 */ /* 0x000fce00078e000e */
[----:B------:R-:W-:Y:S05]  /*22600*/  WARPSYNC.COLLECTIVE R15, `(.L_x_6397) ;  /* 0x000000000f087348 */ /* 0x000fea0003c00000 */
[----:B------:R0:W1:Y:S02]  /*22610*/  SHFL.IDX P6, R14, R13, R12, R11 ;  /* 0x0000000c0d0e7389 */ /* 0x00006400000c000b */
[----:B01----:R-:W-:Y:S01]  /*22620*/  ENDCOLLECTIVE ;  /* 0x000000000000791b */ /* 0x003fe20003800000 */
.L_x_6397:
[----:B------:R-:W-:Y:S01]  /*22630*/  IMAD.MOV.U32 R9, RZ, RZ, R14 ;  /* 0x000000ffff097224 */ /* 0x000fe200078e000e */
[----:B------:R-:W-:Y:S06]  /*22640*/  BRA `(.L_x_6398) ;  /* 0xffffff5400887947 */ /* 0x000fec000383ffff */
.L_x_6180:
        /* <DEDUP_REMOVED lines=8> */
.L_x_6400:
[----:B------:R-:W-:Y:S05]  /*226d0*/  BSYNC B1 ;  /* 0x0000000000017941 */ /* 0x000fea0003800000 */
.L_x_6399:
        /* <DEDUP_REMOVED lines=8> */
.L_x_6401:
[----:B------:R-:W-:Y:S01]  /*22760*/  IMAD.MOV.U32 R9, RZ, RZ, R14 ;  /* 0x000000ffff097224 */ /* 0x000fe200078e000e */
[----:B------:R-:W-:Y:S06]  /*22770*/  BRA `(.L_x_6402) ;  /* 0xffffff5400d07947 */ /* 0x000fec000383ffff */
.L_x_6183:
[----:B------:R-:W-:Y:S01]  /*22780*/  BSSY B1, `(.L_x_6403) ;  /* 0x0000008000017945 */ /* 0x000fe20003800000 */
[----:B----4-:R-:W-:Y:S01]  /*22790*/  IMAD.MOV.U32 R13, RZ, RZ, R4 ;  /* 0x000000ffff0d7224 */ /* 0x010fe200078e0004 */
[----:B------:R-:W-:Y:S01]  /*227a0*/  MOV R15, 0xffffffff ;  /* 0xffffffff000f7802 */ /* 0x000fe20000000f00 */
[----:B------:R-:W-:Y:S02]  /*227b0*/  IMAD.MOV.U32 R12, RZ, RZ, 0x2 ;  /* 0x00000002ff0c7424 */ /* 0x000fe400078e00ff */
[----:B------:R-:W-:-:S07]  /*227c0*/  IMAD.MOV.U32 R11, RZ, RZ, 0x181f ;  /* 0x0000181fff0b7424 */ /* 0x000fce00078e00ff */
[----:B0123--:R-:W-:Y:S05]  /*227d0*/  WARPSYNC.COLLECTIVE R15, `(.L_x_6404) ;  /* 0x000000000f087348 */ /* 0x00ffea0003c00000 */
[----:B------:R4:W0:Y:S02]  /*227e0*/  SHFL.IDX P6, R14, R13, R12, R11 ;  /* 0x0000000c0d0e7389 */ /* 0x00082400000c000b */
[----:B01234-:R-:W-:Y:S01]  /*227f0*/  ENDCOLLECTIVE ;  /* 0x000000000000791b */ /* 0x01ffe20003800000 */
.L_x_6404:
[----:B------:R-:W-:Y:S05]  /*22800*/  BSYNC B1 ;  /* 0x0000000000017941 */ /* 0x000fea0003800000 */
.L_x_6403:
        /* <DEDUP_REMOVED lines=8> */
.L_x_6405:
[----:B------:R-:W-:Y:S01]  /*22890*/  IMAD.MOV.U32 R9, RZ, RZ, R14 ;  /* 0x000000ffff097224 */ /* 0x000fe200078e000e */
[----:B------:R-:W-:Y:S06]  /*228a0*/  BRA `(.L_x_6406) ;  /* 0xffffff5800147947 */ /* 0x000fec000383ffff */
.L_x_6186:
        /* <DEDUP_REMOVED lines=8> */
.L_x_6408:
[----:B------:R-:W-:Y:S05]  /*22930*/  BSYNC B1 ;  /* 0x0000000000017941 */ /* 0x000fea0003800000 */
.L_x_6407:
        /* <DEDUP_REMOVED lines=8> */
.L_x_6409:
[----:B------:R-:W-:Y:S01]  /*229c0*/  IMAD.MOV.U32 R9, RZ, RZ, R14 ;  /* 0x000000ffff097224 */ /* 0x000fe200078e000e */
[----:B------:R-:W-:Y:S06]  /*229d0*/  BRA `(.L_x_6410) ;  /* 0xffffff5800587947 */ /* 0x000fec000383ffff */
.L_x_6205:
        /* <DEDUP_REMOVED lines=11> */
.L_x_6412:
[----:B------:R-:W-:Y:S05]  /*22a90*/  BSYNC B1 ;  /* 0x0000000000017941 */ /* 0x000fea0003800000 */
.L_x_6411:
[----:B------:R-:W-:Y:S05]  /*22aa0*/  BRA `(.L_x_6413) ;  /* 0xffffff74008c7947 */ /* 0x000fea000383ffff */
.L_x_6207:
[----:B------:R-:W-:Y:S01]  /*22ab0*/  BSSY B1, `(.L_x_6414) ;  /* 0x0000006000017945 */ /* 0x000fe20003800000 */
[----:B------:R-:W-:-:S07]  /*22ac0*/  IMAD.MOV.U32 R15, RZ, RZ, -0x1 ;  /* 0xffffffffff0f7424 */ /* 0x000fce00078e00ff */
[----:B01----:R-:W-:Y:S05]  /*22ad0*/  WARPSYNC.COLLECTIVE R15, `(.L_x_6415) ;  /* 0x000000000f0c7348 */ /* 0x003fea0003c00000 */
[----:B------:R-:W-:Y:S02]  /*22ae0*/  ELECT P6, UR62, PT ;  /* 0x00000000003e782f */ /* 0x000fe400038c0000 */
[----:B------:R-:W-:Y:S01]  /*22af0*/  MOV R14, UR62 ;  /* 0x0000003e000e7c02 */ /* 0x000fe20008000f00 */
[----:B01----:R-:W-:Y:S10]  /*22b00*/  ENDCOLLECTIVE ;  /* 0x000000000000791b */ /* 0x003ff40003800000 */
.L_x_6415:
[----:B------:R-:W-:Y:S05]  /*22b10*/  BSYNC B1 ;  /* 0x0000000000017941 */ /* 0x000fea0003800000 */
.L_x_6414:
[----:B------:R-:W-:Y:S05]  /*22b20*/  BRA `(.L_x_6206) ;  /* 0xffffff7400847947 */ /* 0x000fea000383ffff */
.L_x_6209:
[----:B0-----:R0:W2:Y:S02]  /*22b30*/  SYNCS.PHASECHK.TRANS64.TRYWAIT P0, [R16+URZ+0x32420], R8 ;  /* 0x03242008100075a7 */ /* 0x0010a4000800017f */
[----:B--2---:R-:W-:Y:S05]  /*22b40*/  @!P0 NANOSLEEP.SYNCS 0x989680 ;  /* 0x009896800000895d */ /* 0x004fea0003900000 */
[----:B------:R-:W2:Y:S02]  /*22b50*/  @!P0 SYNCS.PHASECHK.TRANS64 P0, [R16+URZ+0x32420], R8 ;  /* 0x03242008100085a7 */ /* 0x000ea4000800007f */
[----:B--2---:R-:W-:Y:S05]  /*22b60*/  @!P0 BRA `(.L_x_6209) ;  /* 0xfffffffc00f08947 */ /* 0x004fea000383ffff */
[----:B------:R-:W-:Y:S05]  /*22b70*/  BRA `(.L_x_6416) ;  /* 0xffffff7400947947 */ /* 0x000fea000383ffff */
.L_x_6213:
[----:B0-----:R0:W2:Y:S02]  /*22b80*/  SYNCS.PHASECHK.TRANS64.TRYWAIT P0, [R8+URZ+0x324a0], R9 ;  /* 0x0324a009080075a7 */ /* 0x0010a4000800017f */
[----:B--2---:R-:W-:Y:S05]  /*22b90*/  @!P0 NANOSLEEP.SYNCS 0x989680 ;  /* 0x009896800000895d */ /* 0x004fea0003900000 */
[----:B------:R-:W2:Y:S02]  /*22ba0*/  @!P0 SYNCS.PHASECHK.TRANS64 P0, [R8+URZ+0x324a0], R9 ;  /* 0x0324a009080085a7 */ /* 0x000ea4000800007f */
[----:B--2---:R-:W-:Y:S05]  /*22bb0*/  @!P0 BRA `(.L_x_6213) ;  /* 0xfffffffc00f08947 */ /* 0x004fea000383ffff */
[----:B------:R-:W-:Y:S05]  /*22bc0*/  BRA `(.L_x_6417) ;  /* 0xffffff7400ac7947 */ /* 0x000fea000383ffff */
.L_x_6218:
[----:B-1----:R1:W2:Y:S02]  /*22bd0*/  SYNCS.PHASECHK.TRANS64.TRYWAIT P0, [R8+URZ+0x324c0], R9 ;  /* 0x0324c009080075a7 */ /* 0x0022a4000800017f */
[----:B--2---:R-:W-:Y:S05]  /*22be0*/  @!P0 NANOSLEEP.SYNCS 0x989680 ;  /* 0x009896800000895d */ /* 0x004fea0003900000 */
[----:B------:R-:W2:Y:S02]  /*22bf0*/  @!P0 SYNCS.PHASECHK.TRANS64 P0, [R8+URZ+0x324c0], R9 ;  /* 0x0324c009080085a7 */ /* 0x000ea4000800007f */
[----:B--2---:R-:W-:Y:S05]  /*22c00*/  @!P0 BRA `(.L_x_6218) ;  /* 0xfffffffc00f08947 */ /* 0x004fea000383ffff */
[----:B------:R-:W-:Y:S05]  /*22c10*/  BRA `(.L_x_6418) ;  /* 0xffffff7800287947 */ /* 0x000fea000383ffff */
.L_x_6228:
[----:B0-----:R0:W2:Y:S02]  /*22c20*/  SYNCS.PHASECHK.TRANS64.TRYWAIT P1, [R6+URZ+0x324a0], R8 ;  /* 0x0324a008060075a7 */ /* 0x0010a4000802017f */
[----:B--2---:R-:W-:Y:S05]  /*22c30*/  @!P1 NANOSLEEP.SYNCS 0x989680 ;  /* 0x009896800000995d */ /* 0x004fea0003900000 */
[----:B------:R-:W2:Y:S02]  /*22c40*/  @!P1 SYNCS.PHASECHK.TRANS64 P1, [R6+URZ+0x324a0], R8 ;  /* 0x0324a008060095a7 */ /* 0x000ea4000802007f */
[----:B--2---:R-:W-:Y:S05]  /*22c50*/  @!P1 BRA `(.L_x_6228) ;  /* 0xfffffffc00f09947 */ /* 0x004fea000383ffff */
[----:B------:R-:W-:Y:S05]  /*22c60*/  BRA `(.L_x_6419) ;  /* 0xffffff7c009c7947 */ /* 0x000fea000383ffff */
.L_x_6233:
[----:B-1----:R1:W2:Y:S02]  /*22c70*/  SYNCS.PHASECHK.TRANS64.TRYWAIT P1, [R6+URZ+0x324c0], R8 ;  /* 0x0324c008060075a7 */ /* 0x0022a4000802017f */
[----:B--2---:R-:W-:Y:S05]  /*22c80*/  @!P1 NANOSLEEP.SYNCS 0x989680 ;  /* 0x009896800000995d */ /* 0x004fea0003900000 */
[----:B------:R-:W2:Y:S02]  /*22c90*/  @!P1 SYNCS.PHASECHK.TRANS64 P1, [R6+URZ+0x324c0], R8 ;  /* 0x0324c008060095a7 */ /* 0x000ea4000802007f */
[----:B--2---:R-:W-:Y:S05]  /*22ca0*/  @!P1 BRA `(.L_x_6233) ;  /* 0xfffffffc00f09947 */ /* 0x004fea000383ffff */
[----:B------:R-:W-:Y:S05]  /*22cb0*/  BRA `(.L_x_6420) ;  /* 0xffffff8000147947 */ /* 0x000fea000383ffff */
.L_x_6251:
        /* <DEDUP_REMOVED lines=11> */
.L_x_6422:
[----:B------:R-:W-:Y:S05]  /*22d70*/  BSYNC B0 ;  /* 0x0000000000007941 */ /* 0x000fea0003800000 */
.L_x_6421:
[----:B------:R-:W-:Y:S05]  /*22d80*/  BRA `(.L_x_6423) ;  /* 0xffffff9000547947 */ /* 0x000fea000383ffff */
.L_x_6254:
[----:B-1----:R1:W2:Y:S02]  /*22d90*/  SYNCS.PHASECHK.TRANS64.TRYWAIT P0, [R23+URZ+0x32440], R0 ;  /* 0x03244000170075a7 */ /* 0x0022a4000800017f */
[----:B--2---:R-:W-:Y:S05]  /*22da0*/  @!P0 NANOSLEEP.SYNCS 0x989680 ;  /* 0x009896800000895d */ /* 0x004fea0003900000 */
[----:B------:R-:W2:Y:S02]  /*22db0*/  @!P0 SYNCS.PHASECHK.TRANS64 P0, [R23+URZ+0x32440], R0 ;  /* 0x03244000170085a7 */ /* 0x000ea4000800007f */
[----:B--2---:R-:W-:Y:S05]  /*22dc0*/  @!P0 BRA `(.L_x_6254) ;  /* 0xfffffffc00f08947 */ /* 0x004fea000383ffff */
[----:B------:R-:W-:Y:S05]  /*22dd0*/  BRA `(.L_x_6424) ;  /* 0xffffff9000687947 */ /* 0x000fea000383ffff */
.L_x_6255:
        /* <DEDUP_REMOVED lines=8> */
.L_x_6426:
[----:B------:R-:W-:Y:S05]  /*22e60*/  BSYNC B0 ;  /* 0x0000000000007941 */ /* 0x000fea0003800000 */
.L_x_6425:
        /* <DEDUP_REMOVED lines=9> */
.L_x_6427:
[----:B------:R-:W-:Y:S01]  /*22f00*/  IMAD.MOV.U32 R13, RZ, RZ, R4 ;  /* 0x000000ffff0d7224 */ /* 0x000fe200078e0004 */
[----:B------:R-:W-:Y:S01]  /*22f10*/  MOV R12, 0x1 ;  /* 0x00000001000c7802 */ /* 0x000fe20000000f00 */
[----:B------:R-:W-:-:S07]  /*22f20*/  IMAD.MOV.U32 R3, RZ, RZ, R14 ;  /* 0x000000ffff037224 */ /* 0x000fce00078e000e */
[----:B------:R-:W-:Y:S05]  /*22f30*/  WARPSYNC.COLLECTIVE R15, `(.L_x_6428) ;  /* 0x000000000f087348 */ /* 0x000fea0003c00000 */
[----:B------:R0:W1:Y:S02]  /*22f40*/  SHFL.IDX P6, R14, R13, R12, R11 ;  /* 0x0000000c0d0e7389 */ /* 0x00006400000c000b */
[----:B01----:R-:W-:Y:S01]  /*22f50*/  ENDCOLLECTIVE ;  /* 0x000000000000791b */ /* 0x003fe20003800000 */
.L_x_6428:
        /* <DEDUP_REMOVED lines=15> */
.L_x_6429:
[----:B------:R-:W-:Y:S02]  /*23050*/  @P0 IMAD R6, R5, 0x2, R16 ;  /* 0x0000000205060824 */ /* 0x000fe400078e0210 */
[----:B------:R-:W-:Y:S02]  /*23060*/  IMAD.MOV.U32 R13, RZ, RZ, R4 ;  /* 0x000000ffff0d7224 */ /* 0x000fe400078e0004 */
[----:B------:R-:W-:Y:S02]  /*23070*/  IMAD.MOV.U32 R12, RZ, RZ, 0x2 ;  /* 0x00000002ff0c7424 */ /* 0x000fe400078e00ff */
[----:B------:R-:W-:-:S07]  /*23080*/  IMAD.MOV.U32 R3, RZ, RZ, R14 ;  /* 0x000000ffff037224 */ /* 0x000fce00078e000e */
[----:B------:R-:W-:Y:S05]  /*23090*/  WARPSYNC.COLLECTIVE R15, `(.L_x_6430) ;  /* 0x000000000f087348 */ /* 0x000fea0003c00000 */
[----:B------:R0:W1:Y:S02]  /*230a0*/  SHFL.IDX P6, R14, R13, R12, R11 ;  /* 0x0000000c0d0e7389 */ /* 0x00006400000c000b */
[----:B01----:R-:W-:Y:S01]  /*230b0*/  ENDCOLLECTIVE ;  /* 0x000000000000791b */ /* 0x003fe20003800000 */
.L_x_6430:
        /* <DEDUP_REMOVED lines=15> */
.L_x_6431:
[----:B------:R-:W-:Y:S01]  /*231b0*/  @P0 IMAD R6, R5, 0x2, R16 ;  /* 0x0000000205060824 */ /* 0x000fe200078e0210 */
[----:B------:R-:W-:Y:S01]  /*231c0*/  MOV R13, R4 ;  /* 0x00000004000d7202 */ /* 0x000fe20000000f00 */
[----:B------:R-:W-:Y:S02]  /*231d0*/  IMAD.MOV.U32 R12, RZ, RZ, 0x3 ;  /* 0x00000003ff0c7424 */ /* 0x000fe400078e00ff */
[----:B------:R-:W-:-:S07]  /*231e0*/  IMAD.MOV.U32 R3, RZ, RZ, R14 ;  /* 0x000000ffff037224 */ /* 0x000fce00078e000e */
[----:B------:R-:W-:Y:S05]  /*231f0*/  WARPSYNC.COLLECTIVE R15, `(.L_x_6432) ;  /* 0x000000000f087348 */ /* 0x000fea0003c00000 */
[----:B------:R0:W1:Y:S02]  /*23200*/  SHFL.IDX P6, R14, R13, R12, R11 ;  /* 0x0000000c0d0e7389 */ /* 0x00006400000c000b */
[----:B01----:R-:W-:Y:S01]  /*23210*/  ENDCOLLECTIVE ;  /* 0x000000000000791b */ /* 0x003fe20003800000 */
.L_x_6432:
        /* <DEDUP_REMOVED lines=15> */
.L_x_6433:
[----:B------:R-:W-:Y:S02]  /*23310*/  @P0 IMAD R6, R5, 0x2, R16 ;  /* 0x0000000205060824 */ /* 0x000fe400078e0210 */
[----:B------:R-:W-:Y:S02]  /*23320*/  IMAD.MOV.U32 R13, RZ, RZ, R4 ;  /* 0x000000ffff0d7224 */ /* 0x000fe400078e0004 */
[----:B------:R-:W-:Y:S02]  /*23330*/  IMAD.MOV.U32 R12, RZ, RZ, 0x4 ;  /* 0x00000004ff0c7424 */ /* 0x000fe400078e00ff */
[----:B------:R-:W-:-:S07]  /*23340*/  IMAD.MOV.U32 R3, RZ, RZ, R14 ;  /* 0x000000ffff037224 */ /* 0x000fce00078e000e */
[----:B------:R-:W-:Y:S05]  /*23350*/  WARPSYNC.COLLECTIVE R15, `(.L_x_6434) ;  /* 0x000000000f087348 */ /* 0x000fea0003c00000 */
[----:B------:R0:W1:Y:S02]  /*23360*/  SHFL.IDX P6, R14, R13, R12, R11 ;  /* 0x0000000c0d0e7389 */ /* 0x00006400000c000b */
[----:B01----:R-:W-:Y:S01]  /*23370*/  ENDCOLLECTIVE ;  /* 0x000000000000791b */ /* 0x003fe20003800000 */
.L_x_6434:
        /* <DEDUP_REMOVED lines=15> */
.L_x_6435:
[----:B------:R-:W-:Y:S01]  /*23470*/  @P0 LEA R6, R5, R16, 0x1 ;  /* 0x0000001005060211 */ /* 0x000fe200078e08ff */
[----:B------:R-:W-:Y:S02]  /*23480*/  IMAD.MOV.U32 R13, RZ, RZ, R4 ;  /* 0x000000ffff0d7224 */ /* 0x000fe400078e0004 */
[----:B------:R-:W-:Y:S02]  /*23490*/  IMAD.MOV.U32 R12, RZ, RZ, 0x5 ;  /* 0x00000005ff0c7424 */ /* 0x000fe400078e00ff */
[----:B------:R-:W-:-:S07]  /*234a0*/  IMAD.MOV.U32 R3, RZ, RZ, R14 ;  /* 0x000000ffff037224 */ /* 0x000fce00078e000e */
[----:B------:R-:W-:Y:S05]  /*234b0*/  WARPSYNC.COLLECTIVE R15, `(.L_x_6436) ;  /* 0x000000000f087348 */ /* 0x000fea0003c00000 */
[----:B------:R0:W1:Y:S02]  /*234c0*/  SHFL.IDX P6, R14, R13, R12, R11 ;  /* 0x0000000c0d0e7389 */ /* 0x00006400000c000b */
[----:B01----:R-:W-:Y:S01]  /*234d0*/  ENDCOLLECTIVE ;  /* 0x000000000000791b */ /* 0x003fe20003800000 */
.L_x_6436:
        /* <DEDUP_REMOVED lines=10> */
.L_x_6437:
[----:B------:R-:W-:Y:S01]  /*23580*/  @!PT LDS RZ, [RZ] ;  /* 0x00000000fffff984 */ /* 0x000fe20000000800 */
[----:B------:R-:W-:Y:S01]  /*23590*/  @!PT LDS RZ, [RZ] ;  /* 0x00000000fffff984 */ /* 0x000fe20000000800 */
[----:B------:R-:W-:Y:S01]  /*235a0*/  @!PT LDS RZ, [RZ] ;  /* 0x00000000fffff984 */ /* 0x000fe20000000800 */
[----:B------:R1:W-:Y:S01]  /*235b0*/  @P0 LDGSTS.E.BYPASS.LTC128B.128 [R6+0x1e400], desc[UR42][R2.64], !P2 ;  /* 0x1e40000002060fae */ /* 0x0003e2000d101d6a */
[----:B------:R-:W-:Y:S01]  /*235c0*/  IMAD.MOV.U32 R0, RZ, RZ, R14 ;  /* 0x000000ffff007224 */ /* 0x000fe200078e000e */
[----:B------:R-:W-:Y:S06]  /*235d0*/  BRA `(.L_x_6438) ;  /* 0xffffff8c00d07947 */ /* 0x000fec000383ffff */
.L_x_6260:
[----:B------:R-:W-:Y:S01]  /*235e0*/  IMAD.MOV.U32 R13, RZ, RZ, R3 ;  /* 0x000000ffff0d7224 */ /* 0x000fe200078e0003 */
[----:B------:R-:W-:Y:S01]  /*235f0*/  LEA R25, R25, R8, 0x7 ;  /* 0x0000000819197211 */ /* 0x000fe200078e38ff */
        /* <DEDUP_REMOVED lines=8> */
.L_x_6439:
[C---:B------:R-:W-:Y:S01]  /*23680*/  VIADD R6, R25.reuse, 0x20 ;  /* 0x0000002019067836 */ /* 0x040fe20000000000 */
[C---:B------:R-:W-:Y:S01]  /*23690*/  ISETP.GE.AND P0, PT, R25.reuse, R2, PT ;  /* 0x000000021900720c */ /* 0x040fe20003f06270 */
[----:B------:R-:W-:Y:S01]  /*236a0*/  VIADD R8, R25, 0x40 ;  /* 0x0000004019087836 */ /* 0x000fe20000000000 */
[----:B------:R0:W-:Y:S04]  /*236b0*/  STL [R1+0x18], R10 ;  /* 0x0000180a01007387 */ /* 0x0001e80000100800 */
[----:B------:R0:W-:Y:S01]  /*236c0*/  STL [R1+0x1c], R6 ;  /* 0x00001c0601007387 */ /* 0x0001e20000100800 */
[----:B------:R-:W-:Y:S02]  /*236d0*/  IMAD.MOV.U32 R13, RZ, RZ, R0 ;  /* 0x000000ffff0d7224 */ /* 0x000fe400078e0000 */
[----:B------:R-:W-:-:S07]  /*236e0*/  IMAD.MOV.U32 R4, RZ, RZ, R14 ;  /* 0x000000ffff047224 */ /* 0x000fce00078e000e */
[----:B0-----:R-:W-:Y:S05]  /*236f0*/  WARPSYNC.COLLECTIVE R15, `(.L_x_6440) ;  /* 0x000000000f087348 */ /* 0x001fea0003c00000 */
[----:B------:R1:W2:Y:S02]  /*23700*/  SHFL.IDX P6, R14, R13, R12, R11 ;  /* 0x0000000c0d0e7389 */ /* 0x0002a400000c000b */
[----:B012---:R-:W-:Y:S01]  /*23710*/  ENDCOLLECTIVE ;  /* 0x000000000000791b */ /* 0x007fe20003800000 */
.L_x_6440:
[----:B------:R-:W-:Y:S02]  /*23720*/  IMAD.MOV.U32 R13, RZ, RZ, R3 ;  /* 0x000000ffff0d7224 */ /* 0x000fe400078e0003 */
[----:B------:R-:W-:Y:S02]  /*23730*/  IMAD.MOV.U32 R12, RZ, RZ, 0x1 ;  /* 0x00000001ff0c7424 */ /* 0x000fe400078e00ff */
[----:B------:R-:W-:-:S07]  /*23740*/  IMAD.MOV.U32 R5, RZ, RZ, R14 ;  /* 0x000000ffff057224 */ /* 0x000fce00078e000e */
[----:B------:R-:W-:Y:S05]  /*23750*/  WARPSYNC.COLLECTIVE R15, `(.L_x_6441) ;  /* 0x000000000f087348 */ /* 0x000fea0003c00000 */
[----:B------:R0:W1:Y:S02]  /*23760*/  SHFL.IDX P6, R14, R13, R12, R11 ;  /* 0x0000000c0d0e7389 */ /* 0x00006400000c000b */
[----:B01----:R-:W-:Y:S01]  /*23770*/  ENDCOLLECTIVE ;  /* 0x000000000000791b */ /* 0x003fe20003800000 */
.L_x_6441:
        /* <DEDUP_REMOVED lines=15> */
.L_x_6442:
[----:B------:R-:W-:Y:S02]  /*23870*/  IMAD.MOV.U32 R13, RZ, RZ, R3 ;  /* 0x000000ffff0d7224 */ /* 0x000fe400078e0003 */
[----:B------:R-:W-:Y:S02]  /*23880*/  IMAD.MOV.U32 R12, RZ, RZ, 0x2 ;  /* 0x00000002ff0c7424 */ /* 0x000fe400078e00ff */
[----:B------:R-:W-:-:S07]  /*23890*/  IMAD.MOV.U32 R5, RZ, RZ, R14 ;  /* 0x000000ffff057224 */ /* 0x000fce00078e000e */
[----:B------:R-:W-:Y:S05]  /*238a0*/  WARPSYNC.COLLECTIVE R15, `(.L_x_6443) ;  /* 0x000000000f087348 */ /* 0x000fea0003c00000 */
[----:B------:R0:W1:Y:S02]  /*238b0*/  SHFL.IDX P6, R14, R13, R12, R11 ;  /* 0x0000000c0d0e7389 */ /* 0x00006400000c000b */
[----:B01----:R-:W-:Y:S01]  /*238c0*/  ENDCOLLECTIVE ;  /* 0x000000000000791b */ /* 0x003fe20003800000 */
.L_x_6443:
        /* <DEDUP_REMOVED lines=12> */
[----:B------:R1:W-:Y:S04]  /*23990*/  STL [R1+0x20], R6 ;  /* 0x0000200601007387 */ /* 0x0003e80000100800 */
[----:B------:R1:W-:Y:S01]  /*239a0*/  STL [R1+0x24], R8 ;  /* 0x0000240801007387 */ /* 0x0003e20000100800 */
[----:B0-----:R-:W-:-:S07]  /*239b0*/  IMAD.MOV.U32 R4, RZ, RZ, R14 ;  /* 0x000000ffff047224 */ /* 0x001fce00078e000e */
[----:B-1----:R-:W-:Y:S05]  /*239c0*/  WARPSYNC.COLLECTIVE R15, `(.L_x_6444) ;  /* 0x000000000f087348 */ /* 0x002fea0003c00000 */
[----:B------:R0:W2:Y:S02]  /*239d0*/  SHFL.IDX P6, R14, R13, R12, R11 ;  /* 0x0000000c0d0e7389 */ /* 0x0000a400000c000b */
[----:B012---:R-:W-:Y:S01]  /*239e0*/  ENDCOLLECTIVE ;  /* 0x000000000000791b */ /* 0x007fe20003800000 */
.L_x_6444:
[----:B------:R-:W-:Y:S02]  /*239f0*/  IMAD.MOV.U32 R13, RZ, RZ, R3 ;  /* 0x000000ffff0d7224 */ /* 0x000fe400078e0003 */
[----:B------:R-:W-:Y:S01]  /*23a00*/  IMAD.MOV.U32 R12, RZ, RZ, 0x3 ;  /* 0x00000003ff0c7424 */ /* 0x000fe200078e00ff */
[----:B------:R-:W-:-:S07]  /*23a10*/  MOV R5, R14 ;  /* 0x0000000e00057202 */ /* 0x000fce0000000f00 */
[----:B------:R-:W-:Y:S05]  /*23a20*/  WARPSYNC.COLLECTIVE R15, `(.L_x_6445) ;  /* 0x000000000f087348 */ /* 0x000fea0003c00000 */
[----:B------:R0:W1:Y:S02]  /*23a30*/  SHFL.IDX P6, R14, R13, R12, R11 ;  /* 0x0000000c0d0e7389 */ /* 0x00006400000c000b */
[----:B01----:R-:W-:Y:S01]  /*23a40*/  ENDCOLLECTIVE ;  /* 0x000000000000791b */ /* 0x003fe20003800000 */
.L_x_6445:
        /* <DEDUP_REMOVED lines=15> */
.L_x_6446:
[----:B------:R-:W-:Y:S02]  /*23b40*/  IMAD.MOV.U32 R13, RZ, RZ, R3 ;  /* 0x000000ffff0d7224 */ /* 0x000fe400078e0003 */
[----:B------:R-:W-:Y:S02]  /*23b50*/  IMAD.MOV.U32 R12, RZ, RZ, 0x4 ;  /* 0x00000004ff0c7424 */ /* 0x000fe400078e00ff */
[----:B------:R-:W-:-:S07]  /*23b60*/  IMAD.MOV.U32 R5, RZ, RZ, R14 ;  /* 0x000000ffff057224 */ /* 0x000fce00078e000e */
[----:B------:R-:W-:Y:S05]  /*23b70*/  WARPSYNC.COLLECTIVE R15, `(.L_x_6447) ;  /* 0x000000000f087348 */ /* 0x000fea0003c00000 */
[----:B------:R0:W1:Y:S02]  /*23b80*/  SHFL.IDX P6, R14, R13, R12, R11 ;  /* 0x0000000c0d0e7389 */ /* 0x00006400000c000b */
[----:B01----:R-:W-:Y:S01]  /*23b90*/  ENDCOLLECTIVE ;  /* 0x000000000000791b */ /* 0x003fe20003800000 */
.L_x_6447:
[----:B------:R-:W-:-:S05]  /*23ba0*/  @!P0 LEA R5, P2, R7, R5, 0x1 ;  /* 0x0000000507058211 */ /* 0x000fca00078408ff */
[----:B------:R-:W-:-:S05]  /*23bb0*/  @!P0 IMAD.X R4, RZ, RZ, R4, P2 ;  /* 0x000000ffff048224 */ /* 0x000fca00010e0604 */
[----:B------:R-:W-:Y:S02]  /*23bc0*/  @!P0 LOP3.LUT R5, R5, R4, RZ, 0x3c, !PT ;  /* 0x0000000405058212 */ /* 0x000fe400078e3cff */
[----:B------:R-:W-:Y:S02]  /*23bd0*/  MOV R13, R0 ;  /* 0x00000000000d7202 */ /* 0x000fe40000000f00 */
[----:B------:R-:W-:-:S04]  /*23be0*/  @!P0 LOP3.LUT R4, R5, R4, RZ, 0x3c, !PT ;  /* 0x0000000405048212 */ /* 0x000fc800078e3cff */
[----:B------:R-:W-:Y:S01]  /*23bf0*/  @!P0 LOP3.LUT R5, R5, R4, RZ, 0x3c, !PT ;  /* 0x0000000405058212 */ /* 0x000fe200078e3cff */
[----:B------:R-:W-:-:S07]  /*23c00*/  IMAD.MOV.U32 R6, RZ, RZ, R14 ;  /* 0x000000ffff067224 */ /* 0x000fce00078e000e */
[----:B------:R-:W-:Y:S05]  /*23c10*/  WARPSYNC.COLLECTIVE R15, `(.L_x_6448) ;  /* 0x000000000f087348 */ /* 0x000fea0003c00000 */
[----:B------:R0:W1:Y:S02]  /*23c20*/  SHFL.IDX P6, R14, R13, R12, R11 ;  /* 0x0000000c0d0e7389 */ /* 0x00006400000c000b */
[----:B01----:R-:W-:Y:S01]  /*23c30*/  ENDCOLLECTIVE ;  /* 0x000000000000791b */ /* 0x003fe20003800000 */
.L_x_6448:
        /* <DEDUP_REMOVED lines=13> */
.L_x_6449:
        /* <DEDUP_REMOVED lines=10> */
.L_x_6450:
        /* <DEDUP_REMOVED lines=13> */
.L_x_6451:
        /* <DEDUP_REMOVED lines=10> */
.L_x_6452:
        /* <DEDUP_REMOVED lines=11> */
.L_x_6453:
        /* <DEDUP_REMOVED lines=10> */
.L_x_6454:
[----:B------:R-:W-:Y:S01]  /*24070*/  @!PT LDS RZ, [RZ] ;  /* 0x00000000fffff984 */ /* 0x000fe20000000800 */
[----:B------:R-:W-:Y:S01]  /*24080*/  @!PT LDS RZ, [RZ] ;  /* 0x00000000fffff984 */ /* 0x000fe20000000800 */
[----:B------:R-:W-:Y:S01]  /*24090*/  @!PT LDS RZ, [RZ] ;  /* 0x00000000fffff984 */ /* 0x000fe20000000800 */
[----:B------:R0:W-:Y:S01]  /*240a0*/  @!P0 LDGSTS.E.BYPASS.LTC128B.128 [R22+0x1b400], desc[UR42][R4.64], !P1 ;  /* 0x1b40000004168fae */ /* 0x0001e2000c901d6a */
[----:B------:R-:W-:Y:S01]  /*240b0*/  IMAD.MOV.U32 R0, RZ, RZ, R14 ;  /* 0x000000ffff007224 */ /* 0x000fe200078e000e */
[----:B------:R-:W-:Y:S06]  /*240c0*/  BRA `(.L_x_6455) ;  /* 0xffffff9000207947 */ /* 0x000fec000383ffff */
.L_x_6264:
        /* <DEDUP_REMOVED lines=9> */
[----:B------:R-:W-:Y:S01]  /*24160*/  MOV R15, 0xffffffff ;  /* 0xffffffff000f7802 */ /* 0x000fe20000000f00 */
        /* <DEDUP_REMOVED lines=23> */
.L_x_6457:
[----:B------:R-:W-:Y:S05]  /*242e0*/  BSYNC B0 ;  /* 0x0000000000007941 */ /* 0x000fea0003800000 */
.L_x_6456:
        /* <DEDUP_REMOVED lines=11> */
.L_x_6458:
        /* <DEDUP_REMOVED lines=12> */
.L_x_6459:
        /* <DEDUP_REMOVED lines=15> */
.L_x_6460:
[----:B------:R-:W-:Y:S02]  /*24550*/  IMAD.MOV.U32 R13, RZ, RZ, R0 ;  /* 0x000000ffff0d7224 */ /* 0x000fe400078e0000 */
[----:B------:R-:W-:Y:S02]  /*24560*/  IMAD.MOV.U32 R12, RZ, RZ, 0x2 ;  /* 0x00000002ff0c7424 */ /* 0x000fe400078e00ff */
[----:B------:R-:W-:-:S05]  /*24570*/  IMAD.MOV.U32 R2, RZ, RZ, R14 ;  /* 0x000000ffff027224 */ /* 0x000fca00078e000e */
[----:B------:R-:W-:-:S04]  /*24580*/  @!P5 LEA R2, P6, R7, R2, 0x1 ;  /* 0x000000020702d211 */ /* 0x000fc800078c08ff */
[----:B------:R-:W-:-:S05]  /*24590*/  @!P5 IADD3.X R3, RZ, R6, RZ, P6, !PT ;  /* 0x00000006ff03d210 */ /* 0x000fca00037fe4ff */
[----:B------:R-:W-:Y:S01]  /*245a0*/  @!PT LDS RZ, [RZ] ;  /* 0x00000000fffff984 */ /* 0x000fe20000000800 */
[----:B------:R-:W-:Y:S01]  /*245b0*/  @!PT LDS RZ, [RZ] ;  /* 0x00000000fffff984 */ /* 0x000fe20000000800 */
[----:B------:R-:W-:Y:S01]  /*245c0*/  @!PT LDS RZ, [RZ] ;  /* 0x00000000fffff984 */ /* 0x000fe20000000800 */
[----:B------:R0:W-:Y:S04]  /*245d0*/  @!P5 LDGSTS.E.BYPASS.LTC128B.128 [R22+0x22c00], desc[UR42][R2.64], !P4 ;  /* 0x22c000000216dfae */ /* 0x0001e8000e101d6a */
[----:B0-----:R-:W-:Y:S05]  /*245e0*/  WARPSYNC.COLLECTIVE R15, `(.L_x_6461) ;  /* 0x000000000f087348 */ /* 0x001fea0003c00000 */
[----:B------:R1:W2:Y:S02]  /*245f0*/  SHFL.IDX P6, R14, R13, R12, R11 ;  /* 0x0000000c0d0e7389 */ /* 0x0002a400000c000b */
[----:B012---:R-:W-:Y:S01]  /*24600*/  ENDCOLLECTIVE ;  /* 0x000000000000791b */ /* 0x007fe20003800000 */
.L_x_6461:
        /* <DEDUP_REMOVED lines=12> */
.L_x_6462:
        /* <DEDUP_REMOVED lines=12> */
.L_x_6463:
        /* <DEDUP_REMOVED lines=12> */
.L_x_6464:
[----:B------:R-:W-:Y:S01]  /*24850*/  MOV R13, R0 ;  /* 0x00000000000d7202 */ /* 0x000fe20000000f00 */
        /* <DEDUP_REMOVED lines=11> */
.L_x_6465:
        /* <DEDUP_REMOVED lines=12> */
.L_x_6466:
        /* <DEDUP_REMOVED lines=12> */
.L_x_6467:
        /* <DEDUP_REMOVED lines=12> */
.L_x_6468:
[----:B------:R-:W-:Y:S01]  /*24b50*/  IMAD.MOV.U32 R13, RZ, RZ, R0 ;  /* 0x000000ffff0d7224 */ /* 0x000fe200078e0000 */
[----:B------:R-:W-:Y:S01]  /*24b60*/  MOV R12, 0x6 ;  /* 0x00000006000c7802 */ /* 0x000fe20000000f00 */
        /* <DEDUP_REMOVED lines=10> */
.L_x_6469:
        /* <DEDUP_REMOVED lines=11> */
.L_x_6470:
[----:B------:R-:W-:Y:S02]  /*24cc0*/  IMAD.MOV.U32 R13, RZ, RZ, R0 ;  /* 0x000000ffff0d7224 */ /* 0x000fe400078e0000 */
[----:B------:R-:W-:Y:S02]  /*24cd0*/  IMAD.MOV.U32 R12, RZ, RZ, 0x7 ;  /* 0x00000007ff0c7424 */ /* 0x000fe400078e00ff */
[----:B------:R-:W-:-:S07]  /*24ce0*/  IMAD.MOV.U32 R2, RZ, RZ, R14 ;  /* 0x000000ffff027224 */ /* 0x000fce00078e000e */
[----:B------:R-:W-:Y:S05]  /*24cf0*/  WARPSYNC.COLLECTIVE R15, `(.L_x_6471) ;  /* 0x000000000f087348 */ /* 0x000fea0003c00000 */
[----:B------:R0:W1:Y:S02]  /*24d00*/  SHFL.IDX P6, R14, R13, R12, R11 ;  /* 0x0000000c0d0e7389 */ /* 0x00006400000c000b */
[----:B01----:R-:W-:Y:S01]  /*24d10*/  ENDCOLLECTIVE ;  /* 0x000000000000791b */ /* 0x003fe20003800000 */
.L_x_6471:
        /* <DEDUP_REMOVED lines=14> */
.L_x_6472:
[----:B------:R-:W-:Y:S01]  /*24e00*/  IMAD.MOV.U32 R2, RZ, RZ, R14 ;  /* 0x000000ffff027224 */ /* 0x000fe200078e000e */
[----:B------:R-:W-:Y:S06]  /*24e10*/  BRA `(.L_x_6473) ;  /* 0xffffff8c00847947 */ /* 0x000fec000383ffff */
.L_x_6269:
[----:B0-----:R0:W1:Y:S02]  /*24e20*/  SYNCS.PHASECHK.TRANS64.TRYWAIT P0, [R16+URZ+0x32420], R3 ;  /* 0x03242003100075a7 */ /* 0x001064000800017f */
[----:B-1----:R-:W-:Y:S05]  /*24e30*/  @!P0 NANOSLEEP.SYNCS 0x989680 ;  /* 0x009896800000895d */ /* 0x002fea0003900000 */
[----:B------:R-:W1:Y:S02]  /*24e40*/  @!P0 SYNCS.PHASECHK.TRANS64 P0, [R16+URZ+0x32420], R3 ;  /* 0x03242003100085a7 */ /* 0x000e64000800007f */
[----:B-1----:R-:W-:Y:S05]  /*24e50*/  @!P0 BRA `(.L_x_6269) ;  /* 0xfffffffc00f08947 */ /* 0x002fea000383ffff */
[----:B------:R-:W-:Y:S05]  /*24e60*/  BRA `(.L_x_6474) ;  /* 0xffffff8c00f87947 */ /* 0x000fea000383ffff */
.L_x_6272:
[----:B-1----:R1:W3:Y:S02]  /*24e70*/  SYNCS.PHASECHK.TRANS64.TRYWAIT P0, [R23+URZ+0x32460], R0 ;  /* 0x03246000170075a7 */ /* 0x0022e4000800017f */
[----:B---3--:R-:W-:Y:S05]  /*24e80*/  @!P0 NANOSLEEP.SYNCS 0x989680 ;  /* 0x009896800000895d */ /* 0x008fea0003900000 */
[----:B------:R-:W3:Y:S02]  /*24e90*/  @!P0 SYNCS.PHASECHK.TRANS64 P0, [R23+URZ+0x32460], R0 ;  /* 0x03246000170085a7 */ /* 0x000ee4000800007f */
[----:B---3--:R-:W-:Y:S05]  /*24ea0*/  @!P0 BRA `(.L_x_6272) ;  /* 0xfffffffc00f08947 */ /* 0x008fea000383ffff */
[----:B------:R-:W-:Y:S05]  /*24eb0*/  BRA `(.L_x_6475) ;  /* 0xffffff9000087947 */ /* 0x000fea000383ffff */
.L_x_6273:
        /* <DEDUP_REMOVED lines=8> */
.L_x_6477:
[----:B------:R-:W-:Y:S05]  /*24f40*/  BSYNC B0 ;  /* 0x0000000000007941 */ /* 0x000fea0003800000 */
.L_x_6476:
        /* <DEDUP_REMOVED lines=13> */
.L_x_6478:
        /* <DEDUP_REMOVED lines=9> */
.L_x_6479:
        /* <DEDUP_REMOVED lines=17> */
.L_x_6480:
[----:B------:R-:W-:Y:S02]  /*251c0*/  IMAD.MOV.U32 R13, RZ, RZ, R6 ;  /* 0x000000ffff0d7224 */ /* 0x000fe400078e0006 */
[----:B------:R-:W-:Y:S01]  /*251d0*/  IMAD.MOV.U32 R12, RZ, RZ, 0x2 ;  /* 0x00000002ff0c7424 */ /* 0x000fe200078e00ff */
[----:B------:R-:W-:-:S13]  /*251e0*/  IADD3 R2, P3, R14, R0, RZ ;  /* 0x000000000e027210 */ /* 0x000fda0007f7e0ff */
[----:B------:R-:W-:Y:S05]  /*251f0*/  WARPSYNC.COLLECTIVE R15, `(.L_x_6481) ;  /* 0x000000000f087348 */ /* 0x000fea0003c00000 */
[----:B------:R0:W1:Y:S02]  /*25200*/  SHFL.IDX P6, R14, R13, R12, R11 ;  /* 0x0000000c0d0e7389 */ /* 0x00006400000c000b */
[----:B01----:R-:W-:Y:S01]  /*25210*/  ENDCOLLECTIVE ;  /* 0x000000000000791b */ /* 0x003fe20003800000 */
.L_x_6481:
        /* <DEDUP_REMOVED lines=17> */
.L_x_6482:
[----:B------:R-:W-:Y:S02]  /*25330*/  IMAD.MOV.U32 R13, RZ, RZ, R6 ;  /* 0x000000ffff0d7224 */ /* 0x000fe400078e0006 */
[----:B------:R-:W-:Y:S01]  /*25340*/  IMAD.MOV.U32 R12, RZ, RZ, 0x3 ;  /* 0x00000003ff0c7424 */ /* 0x000fe200078e00ff */
[----:B------:R-:W-:-:S13]  /*25350*/  IADD3 R2, P3, R14, R0, RZ ;  /* 0x000000000e027210 */ /* 0x000fda0007f7e0ff */
[----:B------:R-:W-:Y:S05]  /*25360*/  WARPSYNC.COLLECTIVE R15, `(.L_x_6483) ;  /* 0x000000000f087348 */ /* 0x000fea0003c00000 */
[----:B------:R0:W1:Y:S02]  /*25370*/  SHFL.IDX P6, R14, R13, R12, R11 ;  /* 0x0000000c0d0e7389 */ /* 0x00006400000c000b */
[----:B01----:R-:W-:Y:S01]  /*25380*/  ENDCOLLECTIVE ;  /* 0x000000000000791b */ /* 0x003fe20003800000 */
.L_x_6483:
        /* <DEDUP_REMOVED lines=17> */
.L_x_6484:
[----:B------:R-:W-:Y:S01]  /*254a0*/  IMAD.MOV.U32 R13, RZ, RZ, R6 ;  /* 0x000000ffff0d7224 */ /* 0x000fe200078e0006 */
[----:B------:R-:W-:Y:S02]  /*254b0*/  MOV R12, 0x4 ;  /* 0x00000004000c7802 */ /* 0x000fe40000000f00 */
[----:B------:R-:W-:-:S13]  /*254c0*/  IADD3 R2, P3, R14, R0, RZ ;  /* 0x000000000e027210 */ /* 0x000fda0007f7e0ff */
[----:B------:R-:W-:Y:S05]  /*254d0*/  WARPSYNC.COLLECTIVE R15, `(.L_x_6485) ;  /* 0x000000000f087348 */ /* 0x000fea0003c00000 */
[----:B------:R0:W1:Y:S02]  /*254e0*/  SHFL.IDX P6, R14, R13, R12, R11 ;  /* 0x0000000c0d0e7389 */ /* 0x00006400000c000b */
[----:B01----:R-:W-:Y:S01]  /*254f0*/  ENDCOLLECTIVE ;  /* 0x000000000000791b */ /* 0x003fe20003800000 */
.L_x_6485:
        /* <DEDUP_REMOVED lines=17> */
.L_x_6486:
[----:B------:R-:W-:Y:S02]  /*25610*/  IMAD.MOV.U32 R13, RZ, RZ, R6 ;  /* 0x000000ffff0d7224 */ /* 0x000fe400078e0006 */
[----:B------:R-:W-:Y:S01]  /*25620*/  IMAD.MOV.U32 R12, RZ, RZ, 0x5 ;  /* 0x00000005ff0c7424 */ /* 0x000fe200078e00ff */
[----:B------:R-:W-:-:S13]  /*25630*/  IADD3 R2, P3, R14, R0, RZ ;  /* 0x000000000e027210 */ /* 0x000fda0007f7e0ff */
[----:B------:R-:W-:Y:S05]  /*25640*/  WARPSYNC.COLLECTIVE R15, `(.L_x_6487) ;  /* 0x000000000f087348 */ /* 0x000fea0003c00000 */
[----:B------:R0:W1:Y:S02]  /*25650*/  SHFL.IDX P6, R14, R13, R12, R11 ;  /* 0x0000000c0d0e7389 */ /* 0x00006400000c000b */
[----:B01----:R-:W-:Y:S01]  /*25660*/  ENDCOLLECTIVE ;  /* 0x000000000000791b */ /* 0x003fe20003800000 */
.L_x_6487:
        /* <DEDUP_REMOVED lines=12> */
.L_x_6488:
        /* <DEDUP_REMOVED lines=9> */
.L_x_6280:
[----:B0-----:R0:W1:Y:S02]  /*257c0*/  SYNCS.PHASECHK.TRANS64.TRYWAIT P0, [R6+URZ+0x32440], R23 ;  /* 0x03244017060075a7 */ /* 0x001064000800017f */
[----:B-1----:R-:W-:Y:S05]  /*257d0*/  @!P0 NANOSLEEP.SYNCS 0x989680 ;  /* 0x009896800000895d */ /* 0x002fea0003900000 */
[----:B------:R-:W1:Y:S02]  /*257e0*/  @!P0 SYNCS.PHASECHK.TRANS64 P0, [R6+URZ+0x32440], R23 ;  /* 0x03244017060085a7 */ /* 0x000e64000800007f */
[----:B-1----:R-:W-:Y:S05]  /*257f0*/  @!P0 BRA `(.L_x_6280) ;  /* 0xfffffffc00f08947 */ /* 0x002fea000383ffff */
[----:B------:R-:W-:Y:S05]  /*25800*/  BRA `(.L_x_6490) ;  /* 0xffffff9000987947 */ /* 0x000fea000383ffff */
.L_x_6281:
        /* <DEDUP_REMOVED lines=8> */
.L_x_6492:
[----:B------:R-:W-:Y:S05]  /*25890*/  BSYNC B1 ;  /* 0x0000000000017941 */ /* 0x000fea0003800000 */
.L_x_6491:
        /* <DEDUP_REMOVED lines=9> */
.L_x_6493:
[----:B------:R-:W-:Y:S02]  /*25930*/  IMAD.MOV.U32 R13, RZ, RZ, R9 ;  /* 0x000000ffff0d7224 */ /* 0x000fe400078e0009 */
[----:B------:R-:W-:Y:S02]  /*25940*/  IMAD.MOV.U32 R12, RZ, RZ, 0x1 ;  /* 0x00000001ff0c7424 */ /* 0x000fe400078e00ff */
[----:B------:R-:W-:-:S07]  /*25950*/  IMAD.MOV.U32 R2, RZ, RZ, R14 ;  /* 0x000000ffff027224 */ /* 0x000fce00078e000e */
[----:B------:R-:W-:Y:S05]  /*25960*/  WARPSYNC.COLLECTIVE R15, `(.L_x_6494) ;  /* 0x000000000f087348 */ /* 0x000fea0003c00000 */
[----:B------:R0:W1:Y:S02]  /*25970*/  SHFL.IDX P6, R14, R13, R12, R11 ;  /* 0x0000000c0d0e7389 */ /* 0x00006400000c000b */
[----:B01----:R-:W-:Y:S01]  /*25980*/  ENDCOLLECTIVE ;  /* 0x000000000000791b */ /* 0x003fe20003800000 */
.L_x_6494:
        /* <DEDUP_REMOVED lines=11> */
.L_x_6495:
[----:B------:R-:W-:Y:S01]  /*25a40*/  MOV R13, R9 ;  /* 0x00000009000d7202 */ /* 0x000fe20000000f00 */
[----:B------:R-:W-:Y:S02]  /*25a50*/  IMAD.MOV.U32 R12, RZ, RZ, 0x2 ;  /* 0x00000002ff0c7424 */ /* 0x000fe400078e00ff */
[----:B------:R-:W-:-:S07]  /*25a60*/  IMAD.MOV.U32 R2, RZ, RZ, R14 ;  /* 0x000000ffff027224 */ /* 0x000fce00078e000e */
[----:B------:R-:W-:Y:S05]  /*25a70*/  WARPSYNC.COLLECTIVE R15, `(.L_x_6496) ;  /* 0x000000000f087348 */ /* 0x000fea0003c00000 */
[----:B------:R0:W1:Y:S02]  /*25a80*/  SHFL.IDX P6, R14, R13, R12, R11 ;  /* 0x0000000c0d0e7389 */ /* 0x00006400000c000b */
[----:B01----:R-:W-:Y:S01]  /*25a90*/  ENDCOLLECTIVE ;  /* 0x000000000000791b */ /* 0x003fe20003800000 */
.L_x_6496:
        /* <DEDUP_REMOVED lines=11> */
.L_x_6497:
[----:B------:R-:W-:Y:S02]  /*25b50*/  IMAD.MOV.U32 R13, RZ, RZ, R9 ;  /* 0x000000ffff0d7224 */ /* 0x000fe400078e0009 */
[----:B------:R-:W-:Y:S02]  /*25b60*/  IMAD.MOV.U32 R12, RZ, RZ, 0x3 ;  /* 0x00000003ff0c7424 */ /* 0x000fe400078e00ff */
[----:B------:R-:W-:-:S07]  /*25b70*/  IMAD.MOV.U32 R2, RZ, RZ, R14 ;  /* 0x000000ffff027224 */ /* 0x000fce00078e000e */
[----:B------:R-:W-:Y:S05]  /*25b80*/  WARPSYNC.COLLECTIVE R15, `(.L_x_6498) ;  /* 0x000000000f087348 */ /* 0x000fea0003c00000 */
[----:B------:R0:W1:Y:S02]  /*25b90*/  SHFL.IDX P6, R14, R13, R12, R11 ;  /* 0x0000000c0d0e7389 */ /* 0x00006400000c000b */
[----:B01----:R-:W-:Y:S01]  /*25ba0*/  ENDCOLLECTIVE ;  /* 0x000000000000791b */ /* 0x003fe20003800000 */
.L_x_6498:
        /* <DEDUP_REMOVED lines=11> */
.L_x_6499:
[----:B------:R-:W-:Y:S01]  /*25c60*/  IMAD.MOV.U32 R13, RZ, RZ, R9 ;  /* 0x000000ffff0d7224 */ /* 0x000fe200078e0009 */
[----:B------:R-:W-:Y:S01]  /*25c70*/  MOV R12, 0x4 ;  /* 0x00000004000c7802 */ /* 0x000fe20000000f00 */
[----:B------:R-:W-:-:S07]  /*25c80*/  IMAD.MOV.U32 R2, RZ, RZ, R14 ;  /* 0x000000ffff027224 */ /* 0x000fce00078e000e */
[----:B------:R-:W-:Y:S05]  /*25c90*/  WARPSYNC.COLLECTIVE R15, `(.L_x_6500) ;  /* 0x000000000f087348 */ /* 0x000fea0003c00000 */
[----:B------:R0:W1:Y:S02]  /*25ca0*/  SHFL.IDX P6, R14, R13, R12, R11 ;  /* 0x0000000c0d0e7389 */ /* 0x00006400000c000b */
[----:B01----:R-:W-:Y:S01]  /*25cb0*/  ENDCOLLECTIVE ;  /* 0x000000000000791b */ /* 0x003fe20003800000 */
.L_x_6500:
        /* <DEDUP_REMOVED lines=11> */
.L_x_6501:
[----:B------:R-:W-:Y:S02]  /*25d70*/  IMAD.MOV.U32 R13, RZ, RZ, R9 ;  /* 0x000000ffff0d7224 */ /* 0x000fe400078e0009 */
[----:B------:R-:W-:Y:S02]  /*25d80*/  IMAD.MOV.U32 R12, RZ, RZ, 0x5 ;  /* 0x00000005ff0c7424 */ /* 0x000fe400078e00ff */
[----:B------:R-:W-:-:S07]  /*25d90*/  IMAD.MOV.U32 R2, RZ, RZ, R14 ;  /* 0x000000ffff027224 */ /* 0x000fce00078e000e */
[----:B------:R-:W-:Y:S05]  /*25da0*/  WARPSYNC.COLLECTIVE R15, `(.L_x_6502) ;  /* 0x000000000f087348 */ /* 0x000fea0003c00000 */
[----:B------:R0:W1:Y:S02]  /*25db0*/  SHFL.IDX P6, R14, R13, R12, R11 ;  /* 0x0000000c0d0e7389 */ /* 0x00006400000c000b */
[----:B01----:R-:W-:Y:S01]  /*25dc0*/  ENDCOLLECTIVE ;  /* 0x000000000000791b */ /* 0x003fe20003800000 */
.L_x_6502:
        /* <DEDUP_REMOVED lines=11> */
.L_x_6503:
[----:B------:R-:W-:Y:S01]  /*25e80*/  IMAD.MOV.U32 R2, RZ, RZ, R14 ;  /* 0x000000ffff027224 */ /* 0x000fe200078e000e */
[----:B------:R-:W-:Y:S06]  /*25e90*/  BRA `(.L_x_6504) ;  /* 0xffffff8c00c07947 */ /* 0x000fec000383ffff */
.L_x_6286:
[----:B---3--:R3:W4:Y:S02]  /*25ea0*/  SYNCS.PHASECHK.TRANS64.TRYWAIT P0, [R6+URZ+0x32460], R23 ;  /* 0x03246017060075a7 */ /* 0x008724000800017f */
[----:B----4-:R-:W-:Y:S05]  /*25eb0*/  @!P0 NANOSLEEP.SYNCS 0x989680 ;  /* 0x009896800000895d */ /* 0x010fea0003900000 */
[----:B------:R-:W4:Y:S02]  /*25ec0*/  @!P0 SYNCS.PHASECHK.TRANS64 P0, [R6+URZ+0x32460], R23 ;  /* 0x03246017060085a7 */ /* 0x000f24000800007f */
[----:B----4-:R-:W-:Y:S05]  /*25ed0*/  @!P0 BRA `(.L_x_6286) ;  /* 0xfffffffc00f08947 */ /* 0x010fea000383ffff */
[----:B------:R-:W-:Y:S05]  /*25ee0*/  BRA `(.L_x_6505) ;  /* 0xffffff9000107947 */ /* 0x000fea000383ffff */
.L_x_6287:
[----:B------:R-:W-:Y:S01]  /*25ef0*/  BSSY B1, `(.L_x_6506) ;  /* 0x0000008000017945 */ /* 0x000fe20003800000 */
[----:B------:R-:W-:Y:S01]  /*25f00*/  IMAD.MOV.U32 R13, RZ, RZ, R9 ;  /* 0x000000ffff0d7224 */ /* 0x000fe200078e0009 */
[----:B------:R-:W-:Y:S01]  /*25f10*/  MOV R15, 0xffffffff ;  /* 0xffffffff000f7802 */ /* 0x000fe20000000f00 */
[----:B------:R-:W-:Y:S02]  /*25f20*/  IMAD.MOV.U32 R12, RZ, RZ, RZ ;  /* 0x000000ffff0c7224 */ /* 0x000fe400078e00ff */
[----:B------:R-:W-:-:S07]  /*25f30*/  IMAD.MOV.U32 R11, RZ, RZ, 0x181f ;  /* 0x0000181fff0b7424 */ /* 0x000fce00078e00ff */
[----:B0-23--:R-:W-:Y:S05]  /*25f40*/  WARPSYNC.COLLECTIVE R15, `(.L_x_6507) ;  /* 0x000000000f087348 */ /* 0x00dfea0003c00000 */
[----:B------:R1:W4:Y:S02]  /*25f50*/  SHFL.IDX P6, R14, R13, R12, R11 ;  /* 0x0000000c0d0e7389 */ /* 0x00032400000c000b */
[----:B01234-:R-:W-:Y:S01]  /*25f60*/  ENDCOLLECTIVE ;  /* 0x000000000000791b */ /* 0x01ffe20003800000 */
.L_x_6507:
[----:B------:R-:W-:Y:S05]  /*25f70*/  BSYNC B1 ;  /* 0x0000000000017941 */ /* 0x000fea0003800000 */
.L_x_6506:
        /* <DEDUP_REMOVED lines=9> */
.L_x_6508:
[----:B------:R-:W-:Y:S02]  /*26010*/  IMAD.MOV.U32 R13, RZ, RZ, R9 ;  /* 0x000000ffff0d7224 */ /* 0x000fe400078e0009 */
[----:B------:R-:W-:Y:S01]  /*26020*/  IMAD.MOV.U32 R12, RZ, RZ, 0x1 ;  /* 0x00000001ff0c7424 */ /* 0x000fe200078e00ff */
[----:B------:R-:W-:-:S13]  /*26030*/  IADD3 R2, P0, R14, R0, RZ ;  /* 0x000000000e027210 */ /* 0x000fda0007f1e0ff */
[----:B------:R-:W-:Y:S05]  /*26040*/  WARPSYNC.COLLECTIVE R15, `(.L_x_6509) ;  /* 0x000000000f087348 */ /* 0x000fea0003c00000 */
[----:B------:R0:W1:Y:S02]  /*26050*/  SHFL.IDX P6, R14, R13, R12, R11 ;  /* 0x0000000c0d0e7389 */ /* 0x00006400000c000b */
[----:B01----:R-:W-:Y:S01]  /*26060*/  ENDCOLLECTIVE ;  /* 0x000000000000791b */ /* 0x003fe20003800000 */
.L_x_6509:
        /* <DEDUP_REMOVED lines=13> */
.L_x_6510:
[----:B------:R-:W-:Y:S01]  /*26140*/  MOV R13, R9 ;  /* 0x00000009000d7202 */ /* 0x000fe20000000f00 */
[----:B------:R-:W-:Y:S01]  /*26150*/  IMAD.MOV.U32 R12, RZ, RZ, 0x2 ;  /* 0x00000002ff0c7424 */ /* 0x000fe200078e00ff */
[----:B------:R-:W-:-:S13]  /*26160*/  IADD3 R2, P0, R14, R0, RZ ;  /* 0x000000000e027210 */ /* 0x000fda0007f1e0ff */
[----:B------:R-:W-:Y:S05]  /*26170*/  WARPSYNC.COLLECTIVE R15, `(.L_x_6511) ;  /* 0x000000000f087348 */ /* 0x000fea0003c00000 */
[----:B------:R0:W1:Y:S02]  /*26180*/  SHFL.IDX P6, R14, R13, R12, R11 ;  /* 0x0000000c0d0e7389 */ /* 0x00006400000c000b */
[----:B01----:R-:W-:Y:S01]  /*26190*/  ENDCOLLECTIVE ;  /* 0x000000000000791b */ /* 0x003fe20003800000 */
.L_x_6511:
        /* <DEDUP_REMOVED lines=13> */
.L_x_6512:
[----:B------:R-:W-:Y:S02]  /*26270*/  IMAD.MOV.U32 R13, RZ, RZ, R9 ;  /* 0x000000ffff0d7224 */ /* 0x000fe400078e0009 */
[----:B------:R-:W-:Y:S01]  /*26280*/  IMAD.MOV.U32 R12, RZ, RZ, 0x3 ;  /* 0x00000003ff0c7424 */ /* 0x000fe200078e00ff */
[----:B------:R-:W-:-:S13]  /*26290*/  IADD3 R2, P0, R14, R0, RZ ;  /* 0x000000000e027210 */ /* 0x000fda0007f1e0ff */
[----:B------:R-:W-:Y:S05]  /*262a0*/  WARPSYNC.COLLECTIVE R15, `(.L_x_6513) ;  /* 0x000000000f087348 */ /* 0x000fea0003c00000 */
[----:B------:R0:W1:Y:S02]  /*262b0*/  SHFL.IDX P6, R14, R13, R12, R11 ;  /* 0x0000000c0d0e7389 */ /* 0x00006400000c000b */
[----:B01----:R-:W-:Y:S01]  /*262c0*/  ENDCOLLECTIVE ;  /* 0x000000000000791b */ /* 0x003fe20003800000 */
.L_x_6513:
        /* <DEDUP_REMOVED lines=13> */
.L_x_6514:
[----:B------:R-:W-:Y:S02]  /*263a0*/  IMAD.MOV.U32 R13, RZ, RZ, R9 ;  /* 0x000000ffff0d7224 */ /* 0x000fe400078e0009 */
[----:B------:R-:W-:Y:S01]  /*263b0*/  IMAD.MOV.U32 R12, RZ, RZ, 0x4 ;  /* 0x00000004ff0c7424 */ /* 0x000fe200078e00ff */
[----:B------:R-:W-:-:S13]  /*263c0*/  IADD3 R2, P0, R14, R0, RZ ;  /* 0x000000000e027210 */ /* 0x000fda0007f1e0ff */
[----:B------:R-:W-:Y:S05]  /*263d0*/  WARPSYNC.COLLECTIVE R15, `(.L_x_6515) ;  /* 0x000000000f087348 */ /* 0x000fea0003c00000 */
[----:B------:R0:W1:Y:S02]  /*263e0*/  SHFL.IDX P6, R14, R13, R12, R11 ;  /* 0x0000000c0d0e7389 */ /* 0x00006400000c000b */
[----:B01----:R-:W-:Y:S01]  /*263f0*/  ENDCOLLECTIVE ;  /* 0x000000000000791b */ /* 0x003fe20003800000 */
.L_x_6515:
        /* <DEDUP_REMOVED lines=13> */
.L_x_6516:
[----:B------:R-:W-:Y:S02]  /*264d0*/  IMAD.MOV.U32 R13, RZ, RZ, R9 ;  /* 0x000000ffff0d7224 */ /* 0x000fe400078e0009 */
[----:B------:R-:W-:Y:S01]  /*264e0*/  IMAD.MOV.U32 R12, RZ, RZ, 0x5 ;  /* 0x00000005ff0c7424 */ /* 0x000fe200078e00ff */
[----:B------:R-:W-:-:S13]  /*264f0*/  IADD3 R2, P0, R14, R0, RZ ;  /* 0x000000000e027210 */ /* 0x000fda0007f1e0ff */
[----:B------:R-:W-:Y:S05]  /*26500*/  WARPSYNC.COLLECTIVE R15, `(.L_x_6517) ;  /* 0x000000000f087348 */ /* 0x000fea0003c00000 */
[----:B------:R0:W1:Y:S02]  /*26510*/  SHFL.IDX P6, R14, R13, R12, R11 ;  /* 0x0000000c0d0e7389 */ /* 0x00006400000c000b */
[----:B01----:R-:W-:Y:S01]  /*26520*/  ENDCOLLECTIVE ;  /* 0x000000000000791b */ /* 0x003fe20003800000 */
.L_x_6517:
        /* <DEDUP_REMOVED lines=13> */
.L_x_6518:
[----:B------:R-:W-:Y:S05]  /*26600*/  BRA `(.L_x_6519) ;  /* 0xffffff8c00547947 */ /* 0x000fea000383ffff */
.L_x_6295:
[----:B------:R-:W-:Y:S01]  /*26610*/  BSSY B0, `(.L_x_6520) ;  /* 0x0000008000007945 */ /* 0x000fe20003800000 */
[----:B------:R-:W-:Y:S02]  /*26620*/  IMAD.MOV.U32 R13, RZ, RZ, R24 ;  /* 0x000000ffff0d7224 */ /* 0x000fe400078e0018 */
[----:B------:R-:W-:Y:S02]  /*26630*/  IMAD.MOV.U32 R12, RZ, RZ, RZ ;  /* 0x000000ffff0c7224 */ /* 0x000fe400078e00ff */
[----:B-1----:R-:W-:Y:S02]  /*26640*/  IMAD.MOV.U32 R11, RZ, RZ, 0x1f ;  /* 0x0000001fff0b7424 */ /* 0x002fe400078e00ff */
[----:B------:R-:W-:-:S07]  /*26650*/  IMAD.MOV.U32 R15, RZ, RZ, -0x1 ;  /* 0xffffffffff0f7424 */ /* 0x000fce00078e00ff */
[----:B--23--:R-:W-:Y:S05]  /*26660*/  WARPSYNC.COLLECTIVE R15, `(.L_x_6521) ;  /* 0x000000000f087348 */ /* 0x00cfea0003c00000 */
[----:B------:R0:W1:Y:S02]  /*26670*/  SHFL.IDX P6, R14, R13, R12, R11 ;  /* 0x0000000c0d0e7389 */ /* 0x00006400000c000b */
[----:B0123--:R-:W-:Y:S01]  /*26680*/  ENDCOLLECTIVE ;  /* 0x000000000000791b */ /* 0x00ffe20003800000 */
.L_x_6521:
[----:B------:R-:W-:Y:S05]  /*26690*/  BSYNC B0 ;  /* 0x0000000000007941 */ /* 0x000fea0003800000 */
.L_x_6520:
        /* <DEDUP_REMOVED lines=9> */
.L_x_6522:
        /* <DEDUP_REMOVED lines=24> */
.L_x_6523:
[----:B------:R-:W-:Y:S01]  /*268b0*/  IMAD.MOV.U32 R12, RZ, RZ, 0x2 ;  /* 0x00000002ff0c7424 */ /* 0x000fe200078e00ff */
[----:B------:R-:W-:-:S05]  /*268c0*/  SEL R14, R14, RZ, P1 ;  /* 0x000000ff0e0e7207 */ /* 0x000fca0000800000 */
[----:B------:R-:W-:-:S04]  /*268d0*/  IMAD.IADD R5, R13, 0x1, R14 ;  /* 0x000000010d057824 */ /* 0x000fc800078e020e */
[----:B------:R-:W-:-:S07]  /*268e0*/  IMAD.MOV.U32 R13, RZ, RZ, R5 ;  /* 0x000000ffff0d7224 */ /* 0x000fce00078e0005 */
[----:B------:R-:W-:Y:S05]  /*268f0*/  WARPSYNC.COLLECTIVE R15, `(.L_x_6524) ;  /* 0x000000000f087348 */ /* 0x000fea0003c00000 */
[----:B------:R0:W1:Y:S02]  /*26900*/  SHFL.UP P6, R14, R13, R12, R11 ;  /* 0x0400000c0d0e7389 */ /* 0x00006400000c000b */
[----:B01----:R-:W-:Y:S01]  /*26910*/  ENDCOLLECTIVE ;  /* 0x000000000000791b */ /* 0x003fe20003800000 */
.L_x_6524:
[----:B------:R-:W-:Y:S01]  /*26920*/  IMAD.MOV.U32 R12, RZ, RZ, 0x4 ;  /* 0x00000004ff0c7424 */ /* 0x000fe200078e00ff */
[----:B------:R-:W-:-:S05]  /*26930*/  SEL R2, R14, RZ, P2 ;  /* 0x000000ff0e027207 */ /* 0x000fca0001000000 */
[----:B------:R-:W-:-:S05]  /*26940*/  IMAD.IADD R2, R5, 0x1, R2 ;  /* 0x0000000105027824 */ /* 0x000fca00078e0202 */
[----:B------:R-:W-:-:S07]  /*26950*/  MOV R13, R2 ;  /* 0x00000002000d7202 */ /* 0x000fce0000000f00 */
[----:B------:R-:W-:Y:S05]  /*26960*/  WARPSYNC.COLLECTIVE R15, `(.L_x_6525) ;  /* 0x000000000f087348 */ /* 0x000fea0003c00000 */
[----:B------:R0:W1:Y:S02]  /*26970*/  SHFL.UP P6, R14, R13, R12, R11 ;  /* 0x0400000c0d0e7389 */ /* 0x00006400000c000b */
[----:B01----:R-:W-:Y:S01]  /*26980*/  ENDCOLLECTIVE ;  /* 0x000000000000791b */ /* 0x003fe20003800000 */
.L_x_6525:
[----:B------:R-:W-:Y:S01]  /*26990*/  IMAD.MOV.U32 R12, RZ, RZ, 0x8 ;  /* 0x00000008ff0c7424 */ /* 0x000fe200078e00ff */
[----:B------:R-:W-:-:S05]  /*269a0*/  SEL R3, R14, RZ, P3 ;  /* 0x000000ff0e037207 */ /* 0x000fca0001800000 */
[----:B------:R-:W-:-:S04]  /*269b0*/  IMAD.IADD R3, R2, 0x1, R3 ;  /* 0x0000000102037824 */ /* 0x000fc800078e0203 */
[----:B------:R-:W-:-:S07]  /*269c0*/  IMAD.MOV.U32 R13, RZ, RZ, R3 ;  /* 0x000000ffff0d7224 */ /* 0x000fce00078e0003 */
[----:B------:R-:W-:Y:S05]  /*269d0*/  WARPSYNC.COLLECTIVE R15, `(.L_x_6526) ;  /* 0x000000000f087348 */ /* 0x000fea0003c00000 */
[----:B------:R0:W1:Y:S02]  /*269e0*/  SHFL.UP P6, R14, R13, R12, R11 ;  /* 0x0400000c0d0e7389 */ /* 0x00006400000c000b */
[----:B01----:R-:W-:Y:S01]  /*269f0*/  ENDCOLLECTIVE ;  /* 0x000000000000791b */ /* 0x003fe20003800000 */
.L_x_6526:
[----:B------:R-:W-:Y:S01]  /*26a00*/  IMAD.MOV.U32 R12, RZ, RZ, 0x10 ;  /* 0x00000010ff0c7424 */ /* 0x000fe200078e00ff */
[----:B------:R-:W-:-:S05]  /*26a10*/  SEL R14, R14, RZ, P4 ;  /* 0x000000ff0e0e7207 */ /* 0x000fca0002000000 */
[----:B------:R-:W-:-:S04]  /*26a20*/  IMAD.IADD R5, R3, 0x1, R14 ;  /* 0x0000000103057824 */ /* 0x000fc800078e020e */
[----:B------:R-:W-:-:S07]  /*26a30*/  IMAD.MOV.U32 R13, RZ, RZ, R5 ;  /* 0x000000ffff0d7224 */ /* 0x000fce00078e0005 */
[----:B------:R-:W-:Y:S05]  /*26a40*/  WARPSYNC.COLLECTIVE R15, `(.L_x_6527) ;  /* 0x000000000f087348 */ /* 0x000fea0003c00000 */
[----:B------:R0:W1:Y:S02]  /*26a50*/  SHFL.UP P6, R14, R13, R12, R11 ;  /* 0x0400000c0d0e7389 */ /* 0x00006400000c000b */
[----:B01----:R-:W-:Y:S01]  /*26a60*/  ENDCOLLECTIVE ;  /* 0x000000000000791b */ /* 0x003fe20003800000 */
.L_x_6527:
        /* <DEDUP_REMOVED lines=8> */
.L_x_6528:
[----:B------:R-:W-:Y:S05]  /*26af0*/  BRA `(.L_x_6529) ;  /* 0xffffff8c00b47947 */ /* 0x000fea000383ffff */
.L_x_6298:
[----:B------:R-:W-:Y:S01]  /*26b00*/  BSSY B0, `(.L_x_6530) ;  /* 0x0000007000007945 */ /* 0x000fe20003800000 */
[----:B------:R-:W-:Y:S01]  /*26b10*/  MOV R12, 0x1 ;  /* 0x00000001000c7802 */ /* 0x000fe20000000f00 */
[----:B-1----:R-:W-:Y:S02]  /*26b20*/  IMAD.MOV.U32 R11, RZ, RZ, RZ ;  /* 0x000000ffff0b7224 */ /* 0x002fe400078e00ff */
[----:B------:R-:W-:-:S07]  /*26b30*/  IMAD.MOV.U32 R15, RZ, RZ, -0x1 ;  /* 0xffffffffff0f7424 */ /* 0x000fce00078e00ff */
[----:B------:R-:W-:Y:S05]  /*26b40*/  WARPSYNC.COLLECTIVE R15, `(.L_x_6531) ;  /* 0x000000000f087348 */ /* 0x000fea0003c00000 */
[----:B------:R0:W1:Y:S02]  /*26b50*/  SHFL.UP P6, R14, R13, R12, R11 ;  /* 0x0400000c0d0e7389 */ /* 0x00006400000c000b */
[----:B01----:R-:W-:Y:S01]  /*26b60*/  ENDCOLLECTIVE ;  /* 0x000000000000791b */ /* 0x003fe20003800000 */
.L_x_6531:
[----:B------:R-:W-:Y:S05]  /*26b70*/  BSYNC B0 ;  /* 0x0000000000007941 */ /* 0x000fea0003800000 */
.L_x_6530:
        /* <DEDUP_REMOVED lines=8> */
.L_x_6532:
[----:B------:R-:W-:Y:S01]  /*26c00*/  IMAD.MOV.U32 R12, RZ, RZ, 0x4 ;  /* 0x00000004ff0c7424 */ /* 0x000fe200078e00ff */
[----:B------:R-:W-:-:S05]  /*26c10*/  SEL R2, R14, RZ, P2 ;  /* 0x000000ff0e027207 */ /* 0x000fca0001000000 */
[----:B------:R-:W-:-:S04]  /*26c20*/  IMAD.IADD R2, R13, 0x1, R2 ;  /* 0x000000010d027824 */ /* 0x000fc800078e0202 */
[----:B------:R-:W-:-:S07]  /*26c30*/  IMAD.MOV.U32 R13, RZ, RZ, R2 ;  /* 0x000000ffff0d7224 */ /* 0x000fce00078e0002 */
[----:B------:R-:W-:Y:S05]  /*26c40*/  WARPSYNC.COLLECTIVE R15, `(.L_x_6533) ;  /* 0x000000000f087348 */ /* 0x000fea0003c00000 */
[----:B------:R0:W1:Y:S02]  /*26c50*/  SHFL.UP P6, R14, R13, R12, R11 ;  /* 0x0400000c0d0e7389 */ /* 0x00006400000c000b */
[----:B01----:R-:W-:Y:S01]  /*26c60*/  ENDCOLLECTIVE ;  /* 0x000000000000791b */ /* 0x003fe20003800000 */
.L_x_6533:
[----:B------:R-:W-:Y:S01]  /*26c70*/  IMAD.MOV.U32 R12, RZ, RZ, 0x8 ;  /* 0x00000008ff0c7424 */ /* 0x000fe200078e00ff */
[----:B------:R-:W-:-:S05]  /*26c80*/  SEL R3, R14, RZ, P3 ;  /* 0x000000ff0e037207 */ /* 0x000fca0001800000 */
[----:B------:R-:W-:-:S04]  /*26c90*/  IMAD.IADD R3, R2, 0x1, R3 ;  /* 0x0000000102037824 */ /* 0x000fc800078e0203 */
[----:B------:R-:W-:-:S07]  /*26ca0*/  IMAD.MOV.U32 R13, RZ, RZ, R3 ;  /* 0x000000ffff0d7224 */ /* 0x000fce00078e0003 */
[----:B------:R-:W-:Y:S05]  /*26cb0*/  WARPSYNC.COLLECTIVE R15, `(.L_x_6534) ;  /* 0x000000000f087348 */ /* 0x000fea0003c00000 */
[----:B------:R0:W1:Y:S02]  /*26cc0*/  SHFL.UP P6, R14, R13, R12, R11 ;  /* 0x0400000c0d0e7389 */ /* 0x00006400000c000b */
[----:B01----:R-:W-:Y:S01]  /*26cd0*/  ENDCOLLECTIVE ;  /* 0x000000000000791b */ /* 0x003fe20003800000 */
.L_x_6534:
[----:B------:R-:W-:Y:S01]  /*26ce0*/  IMAD.MOV.U32 R12, RZ, RZ, 0x10 ;  /* 0x00000010ff0c7424 */ /* 0x000fe200078e00ff */
[----:B------:R-:W-:-:S04]  /*26cf0*/  SEL R14, R14, RZ, P4 ;  /* 0x000000ff0e0e7207 */ /* 0x000fc80002000000 */
[----:B------:R-:W-:-:S05]  /*26d00*/  IADD3 R5, R3, R14, RZ ;  /* 0x0000000e03057210 */ /* 0x000fca0007ffe0ff */
[----:B------:R-:W-:-:S07]  /*26d10*/  IMAD.MOV.U32 R13, RZ, RZ, R5 ;  /* 0x000000ffff0d7224 */ /* 0x000fce00078e0005 */
[----:B------:R-:W-:Y:S05]  /*26d20*/  WARPSYNC.COLLECTIVE R15, `(.L_x_6535) ;  /* 0x000000000f087348 */ /* 0x000fea0003c00000 */
[----:B------:R0:W1:Y:S02]  /*26d30*/  SHFL.UP P6, R14, R13, R12, R11 ;  /* 0x0400000c0d0e7389 */ /* 0x00006400000c000b */
[----:B01----:R-:W-:Y:S01]  /*26d40*/  ENDCOLLECTIVE ;  /* 0x000000000000791b */ /* 0x003fe20003800000 */
.L_x_6535:
        /* <DEDUP_REMOVED lines=8> */
.L_x_6536:
[----:B------:R-:W-:Y:S05]  /*26dd0*/  BRA `(.L_x_6537) ;  /* 0xffffff8c00a07947 */ /* 0x000fea000383ffff */
.L_x_6300:
[----:B------:R-:W-:Y:S01]  /*26de0*/  BSSY B0, `(.L_x_6538) ;  /* 0x0000006000007945 */ /* 0x000fe20003800000 */
[----:B------:R-:W-:Y:S01]  /*26df0*/  PLOP3.LUT P6, PT, P6, PT, PT, 0x8, 0x0 ;  /* 0x000000000000781c */ /* 0x000fe200037ce170 */
[----:B------:R-:W-:-:S12]  /*26e00*/  IMAD.MOV.U32 R15, RZ, RZ, -0x1 ;  /* 0xffffffffff0f7424 */ /* 0x000fd800078e00ff */
[----:B01----:R-:W-:Y:S05]  /*26e10*/  WARPSYNC.COLLECTIVE R15, `(.L_x_6539) ;  /* 0x000000000f087348 */ /* 0x003fea0003c00000 */
[----:B------:R-:W-:Y:S01]  /*26e20*/  VOTE.ANY R14, PT, P6 ;  /* 0x00000000000e7806 */ /* 0x000fe200030e0100 */
[----:B01----:R-:W-:Y:S06]  /*26e30*/  ENDCOLLECTIVE ;  /* 0x000000000000791b */ /* 0x003fec0003800000 */
.L_x_6539:
[----:B------:R-:W-:Y:S05]  /*26e40*/  BSYNC B0 ;  /* 0x0000000000007941 */ /* 0x000fea0003800000 */
.L_x_6538:
        /* <DEDUP_REMOVED lines=8> */
.L_x_6540:
[----:B------:R-:W-:Y:S01]  /*26ed0*/  IMAD.IADD R27, R12, 0x1, R27 ;  /* 0x000000010c1b7824 */ /* 0x000fe200078e021b */
[----:B------:R-:W-:Y:S01]  /*26ee0*/  MOV R13, R4 ;  /* 0x00000004000d7202 */ /* 0x000fe20000000f00 */
[----:B------:R-:W-:-:S07]  /*26ef0*/  IMAD.MOV.U32 R25, RZ, RZ, R14 ;  /* 0x000000ffff197224 */ /* 0x000fce00078e000e */
[----:B------:R-:W-:Y:S05]  /*26f00*/  WARPSYNC.COLLECTIVE R15, `(.L_x_6541) ;  /* 0x000000000f087348 */ /* 0x000fea0003c00000 */
[----:B------:R0:W1:Y:S02]  /*26f10*/  SHFL.IDX P6, R14, R13, R12, R11 ;  /* 0x0000000c0d0e7389 */ /* 0x00006400000c000b */
[----:B01----:R-:W-:Y:S01]  /*26f20*/  ENDCOLLECTIVE ;  /* 0x000000000000791b */ /* 0x003fe20003800000 */
.L_x_6541:
[----:B------:R-:W-:Y:S01]  /*26f30*/  IMAD.MOV.U32 R4, RZ, RZ, R14 ;  /* 0x000000ffff047224 */ /* 0x000fe200078e000e */
[----:B------:R-:W-:Y:S06]  /*26f40*/  BRA `(.L_x_6542) ;  /* 0xffffff8c00847947 */ /* 0x000fec000383ffff */
.L_x_6302:
[----:B------:R-:W-:Y:S01]  /*26f50*/  BSSY B0, `(.L_x_6543) ;  /* 0x0000007000007945 */ /* 0x000fe20003800000 */
[----:B------:R-:W-:Y:S02]  /*26f60*/  IMAD.MOV.U32 R13, RZ, RZ, R2 ;  /* 0x000000ffff0d7224 */ /* 0x000fe400078e0002 */
[----:B-1----:R-:W-:Y:S02]  /*26f70*/  IMAD.MOV.U32 R11, RZ, RZ, 0x1f ;  /* 0x0000001fff0b7424 */ /* 0x002fe400078e00ff */
[----:B------:R-:W-:-:S07]  /*26f80*/  IMAD.MOV.U32 R15, RZ, RZ, -0x1 ;  /* 0xffffffffff0f7424 */ /* 0x000fce00078e00ff */
[----:B0--34-:R-:W-:Y:S05]  /*26f90*/  WARPSYNC.COLLECTIVE R15, `(.L_x_6544) ;  /* 0x000000000f087348 */ /* 0x019fea0003c00000 */
[----:B------:R1:W2:Y:S02]  /*26fa0*/  SHFL.IDX P6, R14, R13, R12, R11 ;  /* 0x0000000c0d0e7389 */ /* 0x0002a400000c000b */
[----:B01234-:R-:W-:Y:S01]  /*26fb0*/  ENDCOLLECTIVE ;  /* 0x000000000000791b */ /* 0x01ffe20003800000 */
.L_x_6544:
[----:B------:R-:W-:Y:S05]  /*26fc0*/  BSYNC B0 ;  /* 0x0000000000007941 */ /* 0x000fea0003800000 */
.L_x_6543:
[----:B------:R-:W-:Y:S01]  /*26fd0*/  IMAD.MOV.U32 R6, RZ, RZ, R14 ;  /* 0x000000ffff067224 */ /* 0x000fe200078e000e */
[----:B------:R-:W-:Y:S06]  /*26fe0*/  BRA `(.L_x_6301) ;  /* 0xffffff8c00747947 */ /* 0x000fec000383ffff */
.L_x_6308:
[----:B-1----:R1:W4:Y:S02]  /*26ff0*/  SYNCS.PHASECHK.TRANS64.TRYWAIT P0, [R4+URZ+0x32420], R0 ;  /* 0x03242000040075a7 */ /* 0x002324000800017f */
[----:B----4-:R-:W-:Y:S05]  /*27000*/  @!P0 NANOSLEEP.SYNCS 0x989680 ;  /* 0x009896800000895d */ /* 0x010fea0003900000 */
[----:B------:R-:W4:Y:S02]  /*27010*/  @!P0 SYNCS.PHASECHK.TRANS64 P0, [R4+URZ+0x32420], R0 ;  /* 0x03242000040085a7 */ /* 0x000f24000800007f */
[----:B----4-:R-:W-:Y:S05]  /*27020*/  @!P0 BRA `(.L_x_6308) ;  /* 0xfffffffc00f08947 */ /* 0x010fea000383ffff */
[----:B------:R-:W-:Y:S05]  /*27030*/  BRA `(.L_x_6545) ;  /* 0xffffff9400cc7947 */ /* 0x000fea000383ffff */
.L_x_6309:
        /* <DEDUP_REMOVED lines=11> */
.L_x_6547:
[----:B------:R-:W-:Y:S05]  /*270f0*/  BSYNC B0 ;  /* 0x0000000000007941 */ /* 0x000fea0003800000 */
.L_x_6546:
[----:B------:R-:W-:Y:S05]  /*27100*/  BRA `(.L_x_6548) ;  /* 0xffffff9400b47947 */ /* 0x000fea000383ffff */
.L_x_6310:
[----:B------:R-:W-:Y:S01]  /*27110*/  BSSY B0, `(.L_x_6549) ;  /* 0x0000006000007945 */ /* 0x000fe20003800000 */
[----:B------:R-:W-:-:S07]  /*27120*/  IMAD.MOV.U32 R15, RZ, RZ, -0x1 ;  /* 0xffffffffff0f7424 */ /* 0x000fce00078e00ff */
[----:B0123--:R-:W-:Y:S05]  /*27130*/  WARPSYNC.COLLECTIVE R15, `(.L_x_6550) ;  /* 0x000000000f0c7348 */ /* 0x00ffea0003c00000 */
[----:B------:R-:W-:Y:S02]  /*27140*/  ELECT P6, UR62, PT ;  /* 0x00000000003e782f */ /* 0x000fe400038c0000 */
[----:B------:R-:W-:Y:S01]  /*27150*/  MOV R14, UR62 ;  /* 0x0000003e000e7c02 */ /* 0x000fe20008000f00 */
[----:B0123--:R-:W-:Y:S10]  /*27160*/  ENDCOLLECTIVE ;  /* 0x000000000000791b */ /* 0x00fff40003800000 */
.L_x_6550:
[----:B------:R-:W-:Y:S05]  /*27170*/  BSYNC B0 ;  /* 0x0000000000007941 */ /* 0x000fea0003800000 */
.L_x_6549:
[----:B------:R-:W-:Y:S05]  /*27180*/  BRA `(.L_x_6551) ;  /* 0xffffff9400a87947 */ /* 0x000fea000383ffff */
.L_x_6312:
[----:B-1----:R1:W4:Y:S02]  /*27190*/  SYNCS.PHASECHK.TRANS64.TRYWAIT P1, [R5+URZ+0x32440], R0 ;  /* 0x03244000050075a7 */ /* 0x002324000802017f */
[----:B----4-:R-:W-:Y:S05]  /*271a0*/  @!P1 NANOSLEEP.SYNCS 0x989680 ;  /* 0x009896800000995d */ /* 0x010fea0003900000 */
[----:B------:R-:W4:Y:S02]  /*271b0*/  @!P1 SYNCS.PHASECHK.TRANS64 P1, [R5+URZ+0x32440], R0 ;  /* 0x03244000050095a7 */ /* 0x000f24000802007f */
[----:B----4-:R-:W-:Y:S05]  /*271c0*/  @!P1 BRA `(.L_x_6312) ;  /* 0xfffffffc00f09947 */ /* 0x010fea000383ffff */
[----:B------:R-:W-:Y:S05]  /*271d0*/  BRA `(.L_x_6552) ;  /* 0xffffff9400c87947 */ /* 0x000fea000383ffff */
.L_x_6314:
[----:B----4-:R4:W0:Y:S02]  /*271e0*/  SYNCS.PHASECHK.TRANS64.TRYWAIT P1, [R19+URZ+0x32440], R2 ;  /* 0x03244002130075a7 */ /* 0x010824000802017f */
[----:B0-----:R-:W-:Y:S05]  /*271f0*/  @!P1 NANOSLEEP.SYNCS 0x989680 ;  /* 0x009896800000995d */ /* 0x001fea0003900000 */
[----:B------:R-:W0:Y:S02]  /*27200*/  @!P1 SYNCS.PHASECHK.TRANS64 P1, [R19+URZ+0x32440], R2 ;  /* 0x03244002130095a7 */ /* 0x000e24000802007f */
[----:B0-----:R-:W-:Y:S05]  /*27210*/  @!P1 BRA `(.L_x_6314) ;  /* 0xfffffffc00f09947 */ /* 0x001fea000383ffff */
[----:B------:R-:W-:Y:S05]  /*27220*/  BRA `(.L_x_6553) ;  /* 0xffffff9400d47947 */ /* 0x000fea000383ffff */
.L_x_6316:
[----:B------:R0:W0:Y:S02]  /*27230*/  SYNCS.PHASECHK.TRANS64.TRYWAIT P1, [R5+URZ+0x32460], R0 ;  /* 0x03246000050075a7 */ /* 0x000024000802017f */
[----:B0-----:R-:W-:Y:S05]  /*27240*/  @!P1 NANOSLEEP.SYNCS 0x989680 ;  /* 0x009896800000995d */ /* 0x001fea0003900000 */
[----:B------:R-:W0:Y:S02]  /*27250*/  @!P1 SYNCS.PHASECHK.TRANS64 P1, [R5+URZ+0x32460], R0 ;  /* 0x03246000050095a7 */ /* 0x000e24000802007f */
[----:B0-----:R-:W-:Y:S05]  /*27260*/  @!P1 BRA `(.L_x_6316) ;  /* 0xfffffffc00f09947 */ /* 0x001fea000383ffff */
[----:B------:R-:W-:Y:S05]  /*27270*/  BRA `(.L_x_6554) ;  /* 0xffffff9400d07947 */ /* 0x000fea000383ffff */
.L_x_6555:
        /* <DEDUP_REMOVED lines=16> */
.L_x_6576:


//--------------------- .nv.global.init           --------------------------
	.section	.nv.global.init,"aw",@progbits
.nv.global.init:
	.type		$str$23,@object
	.size		$str$23,($str$24 - $str$23)
$str$23:
        /*0000*/ 	.byte	0x28, 0x61, 0x64, 0x64, 0x72, 0x65, 0x73, 0x73, 0x20, 0x26, 0x20, 0x6d, 0x61, 0x73, 0x6b, 0x29
        /*0010*/ 	.byte	0x20, 0x3d, 0x3d, 0x20, 0x30, 0x00
	.type		$str$24,@object
	.size		$str$24,(__unnamed_4 - $str$24)
$str$24:
        /*0016*/ 	.byte	0x2f, 0x74, 0x6d, 0x70, 0x2f, 0x6f, 0x73, 0x73, 0x5f, 0x6b, 0x65, 0x72, 0x6e, 0x65, 0x6c, 0x73
        /*0026*/ 	.byte	0x5f, 0x73, 0x72, 0x63, 0x2f, 0x66, 0x6c, 0x61, 0x73, 0x68, 0x5f, 0x61, 0x74, 0x74, 0x65, 0x6e
        /*0036*/ 	.byte	0x74, 0x69, 0x6f, 0x6e, 0x2f, 0x63, 0x73, 0x72, 0x63, 0x2f, 0x63, 0x75, 0x74, 0x6c, 0x61, 0x73
        /*0046*/ 	.byte	0x73, 0x2f, 0x69, 0x6e, 0x63, 0x6c, 0x75, 0x64, 0x65, 0x2f, 0x63, 0x75, 0x74, 0x65, 0x2f, 0x70
        /*0056*/ 	.byte	0x6f, 0x69, 0x6e, 0x74, 0x65, 0x72, 0x5f, 0x66, 0x6c, 0x61, 0x67, 0x67, 0x65, 0x64, 0x2e, 0x68
        /*0066*/ 	.byte	0x70, 0x70, 0x00
	.type		__unnamed_4,@object
	.size		__unnamed_4,(__unnamed_5 - __unnamed_4)
__unnamed_4:
        /* <DEDUP_REMOVED lines=23> */
        /*01d9*/ 	.byte	0x3a, 0x43, 0x3c, 0x30, 0x3e, 0x3e, 0x3e, 0x3e, 0x3e, 0x20, 0x26, 0x5d, 0x00
	.type		__unnamed_5,@object
	.size		__unnamed_5,(__unnamed_7 - __unnamed_5)
__unnamed_5:
        /* <DEDUP_REMOVED lines=24> */
	.type		__unnamed_7,@object
	.size		__unnamed_7,(__unnamed_6 - __unnamed_7)
__unnamed_7:
        /* <DEDUP_REMOVED lines=24> */
	.type		__unnamed_6,@object
	.size		__unnamed_6,(__unnamed_1 - __unnamed_6)
__unnamed_6:
        /* <DEDUP_REMOVED lines=28> */
        /*06a6*/ 	.byte	0x34, 0x3e, 0x3e, 0x3e, 0x3e, 0x3e, 0x5d, 0x00
	.type		__unnamed_1,@object
	.size		__unnamed_1,(__unnamed_3 - __unnamed_1)
__unnamed_1:
        /* <DEDUP_REMOVED lines=28> */
        /*086e*/ 	.byte	0x34, 0x3e, 0x3e, 0x3e, 0x3e, 0x3e, 0x20, 0x26, 0x5d, 0x00
	.type		__unnamed_3,@object
	.size		__unnamed_3,(__unnamed_2 - __unnamed_3)
__unnamed_3:
        /* <DEDUP_REMOVED lines=29> */
	.type		__unnamed_2,@object
	.size		__unnamed_2,(.L_1 - __unnamed_2)
__unnamed_2:
        /* <DEDUP_REMOVED lines=29> */
.L_1:


//--------------------- .nv.shared._ZN7cutlass13device_kernelIN5flash11enable_sm90INS1_16FlashAttnFwdSm90INS1_25CollectiveMainloopFwdSm90ILi2EN4cute5tupleIJNS5_1CILi1EEES8_S8_EEENS6_IJNS7_ILi128EEENS7_ILi96EEENS7_ILi64EEEEEELi256ENS_6half_tEfNS_4arch4Sm90ELb0ELb0ELb0ELb0ELb1ELb0ELb0ELb1ELb0ELb1ELb1ELb0EEENS1_21CollectiveEpilogueFwdINS6_IJSA_NS7_ILi256EEESB_EEES9_SE_SG_Li256ELb0ELb1ELb1ELb0EEENS1_19SingleTileSchedulerILb0ELb1ELb1ELi128EEEEEEEEEvNT_6ParamsE --------------------------
	.section	.nv.shared._ZN7cutlass13device_kernelIN5flash11enable_sm90INS1_16FlashAttnFwdSm90INS1_25CollectiveMainloopFwdSm90ILi2EN4cute5tupleIJNS5_1CILi1EEES8_S8_EEENS6_IJNS7_ILi128EEENS7_ILi96EEENS7_ILi64EEEEEELi256ENS_6half_tEfNS_4arch4Sm90ELb0ELb0ELb0ELb0ELb1ELb0ELb0ELb1ELb0ELb1ELb1ELb0EEENS1_21CollectiveEpilogueFwdINS6_IJSA_NS7_ILi256EEESB_EEES9_SE_SG_Li256ELb0ELb1ELb1ELb0EEENS1_19SingleTileSchedulerILb0ELb1ELb1ELi128EEEEEEEEEvNT_6ParamsE,"aw",@nobits
	.sectionflags	@""
	.align	16
	.zero		1024


//--------------------- .nv.shared.reserved.0     --------------------------
	.section	.nv.shared.reserved.0,"aw",@nobits
	.weak		__nv_reservedSMEM_offset_0_alias
	.size		__nv_reservedSMEM_offset_0_alias, 0, 0
	.other		__nv_reservedSMEM_offset_0_alias,@"STO_CUDA_RESERVED_SHARED STV_DEFAULT"
__nv_reservedSMEM_offset_0_alias:
	.zero		0


//--------------------- .nv.global                --------------------------
	.section	.nv.global,"aw",@nobits
.nv.global:
	.type		_ZN81_INTERNAL_2a66907c_45_flash_fwd_hdim64_256_fp16_paged_split_sm90_cu_e763cb1e_32004cute1_E,@object
	.size		_ZN81_INTERNAL_2a66907c_45_flash_fwd_hdim64_256_fp16_paged_split_sm90_cu_e763cb1e_32004cute1_E,(_ZN81_INTERNAL_2a66907c_45_flash_fwd_hdim64_256_fp16_paged_split_sm90_cu_e763cb1e_32004cuda3std3__45__cpo6cbeginE - _ZN81_INTERNAL_2a66907c_45_flash_fwd_hdim64_256_fp16_paged_split_sm90_cu_e763cb1e_32004cute1_E)
_ZN81_INTERNAL_2a66907c_45_flash_fwd_hdim64_256_fp16_paged_split_sm90_cu_e763cb1e_32004cute1_E:
	.zero		1
	.type		_ZN81_INTERNAL_2a66907c_45_flash_fwd_hdim64_256_fp16_paged_split_sm90_cu_e763cb1e_32004cuda3std3__45__cpo6cbeginE,@object
	.size		_ZN81_INTERNAL_2a66907c_45_flash_fwd_hdim64_256_fp16_paged_split_sm90_cu_e763cb1e_32004cuda3std3__45__cpo6cbeginE,(_ZN81_INTERNAL_2a66907c_45_flash_fwd_hdim64_256_fp16_paged_split_sm90_cu_e763cb1e_32004cuda3std3__48in_placeE - _ZN81_INTERNAL_2a66907c_45_flash_fwd_hdim64_256_fp16_paged_split_sm90_cu_e763cb1e_32004cuda3std3__45__cpo6cbeginE)
_ZN81_INTERNAL_2a66907c_45_flash_fwd_hdim64_256_fp16_paged_split_sm90_cu_e763cb1e_32004cuda3std3__45__cpo6cbeginE:
	.zero		1
	.type		_ZN81_INTERNAL_2a66907c_45_flash_fwd_hdim64_256_fp16_paged_split_sm90_cu_e763cb1e_32004cuda3std3__48in_placeE,@object
	.size		_ZN81_INTERNAL_2a66907c_45_flash_fwd_hdim64_256_fp16_paged_split_sm90_cu_e763cb1e_32004cuda3std3__48in_placeE,(_ZN81_INTERNAL_2a66907c_45_flash_fwd_hdim64_256_fp16_paged_split_sm90_cu_e763cb1e_32004cuda3std6ranges3__45__cpo9iter_moveE - _ZN81_INTERNAL_2a66907c_45_flash_fwd_hdim64_256_fp16_paged_split_sm90_cu_e763cb1e_32004cuda3std3__48in_placeE)
_ZN81_INTERNAL_2a66907c_45_flash_fwd_hdim64_256_fp16_paged_split_sm90_cu_e763cb1e_32004cuda3std3__48in_placeE:
	.zero		1
	.type		_ZN81_INTERNAL_2a66907c_45_flash_fwd_hdim64_256_fp16_paged_split_sm90_cu_e763cb1e_32004cuda3std6ranges3__45__cpo9iter_moveE,@object
	.size		_ZN81_INTERNAL_2a66907c_45_flash_fwd_hdim64_256_fp16_paged_split_sm90_cu_e763cb1e_32004cuda3std6ranges3__45__cpo9iter_moveE,(_ZN81_INTERNAL_2a66907c_45_flash_fwd_hdim64_256_fp16_paged_split_sm90_cu_e763cb1e_32004cuda3std3__45__cpo5beginE - _ZN81_INTERNAL_2a66907c_45_flash_fwd_hdim64_256_fp16_paged_split_sm90_cu_e763cb1e_32004cuda3std6ranges3__45__cpo9iter_moveE)
_ZN81_INTERNAL_2a66907c_45_flash_fwd_hdim64_256_fp16_paged_split_sm90_cu_e763cb1e_32004cuda3std6ranges3__45__cpo9iter_moveE:
	.zero		1
	.type		_ZN81_INTERNAL_2a66907c_45_flash_fwd_hdim64_256_fp16_paged_split_sm90_cu_e763cb1e_32004cuda3std3__45__cpo5beginE,@object
	.size		_ZN81_INTERNAL_2a66907c_45_flash_fwd_hdim64_256_fp16_paged_split_sm90_cu_e763cb1e_32004cuda3std3__45__cpo5beginE,(_ZN81_INTERNAL_2a66907c_45_flash_fwd_hdim64_256_fp16_paged_split_sm90_cu_e763cb1e_32004cuda3std3__483_GLOBAL__N__2a66907c_45_flash_fwd_hdim64_256_fp16_paged_split_sm90_cu_e763cb1e_32006ignoreE - _ZN81_INTERNAL_2a66907c_45_flash_fwd_hdim64_256_fp16_paged_split_sm90_cu_e763cb1e_32004cuda3std3__45__cpo5beginE)
_ZN81_INTERNAL_2a66907c_45_flash_fwd_hdim64_256_fp16_paged_split_sm90_cu_e763cb1e_32004cuda3std3__45__cpo5beginE:
	.zero		1
	.type		_ZN81_INTERNAL_2a66907c_45_flash_fwd_hdim64_256_fp16_paged_split_sm90_cu_e763cb1e_32004cuda3std3__483_GLOBAL__N__2a66907c_45_flash_fwd_hdim64_256_fp16_paged_split_sm90_cu_e763cb1e_32006ignoreE,@object
	.size		_ZN81_INTERNAL_2a66907c_45_flash_fwd_hdim64_256_fp16_paged_split_sm90_cu_e763cb1e_32004cuda3std3__483_GLOBAL__N__2a66907c_45_flash_fwd_hdim64_256_fp16_paged_split_sm90_cu_e763cb1e_32006ignoreE,(_ZN81_INTERNAL_2a66907c_45_flash_fwd_hdim64_256_fp16_paged_split_sm90_cu_e763cb1e_32004cute7productE - _ZN81_INTERNAL_2a66907c_45_flash_fwd_hdim64_256_fp16_paged_split_sm90_cu_e763cb1e_32004cuda3std3__483_GLOBAL__N__2a66907c_45_flash_fwd_hdim64_256_fp16_paged_split_sm90_cu_e763cb1e_32006ignoreE)
_ZN81_INTERNAL_2a66907c_45_flash_fwd_hdim64_256_fp16_paged_split_sm90_cu_e763cb1e_32004cuda3std3__483_GLOBAL__N__2a66907c_45_flash_fwd_hdim64_256_fp16_paged_split_sm90_cu_e763cb1e_32006ignoreE:
	.zero		1
	.type		_ZN81_INTERNAL_2a66907c_45_flash_fwd_hdim64_256_fp16_paged_split_sm90_cu_e763cb1e_32004cute7productE,@object
	.size		_ZN81_INTERNAL_2a66907c_45_flash_fwd_hdim64_256_fp16_paged_split_sm90_cu_e763cb1e_32004cute7productE,(_ZN81_INTERNAL_2a66907c_45_flash_fwd_hdim64_256_fp16_paged_split_sm90_cu_e763cb1e_32004cuda3std3__45__cpo3endE - _ZN81_INTERNAL_2a66907c_45_flash_fwd_hdim64_256_fp16_paged_split_sm90_cu_e763cb1e_32004cute7productE)
_ZN81_INTERNAL_2a66907c_45_flash_fwd_hdim64_256_fp16_paged_split_sm90_cu_e763cb1e_32004cute7productE:
	.zero		1
	.type		_ZN81_INTERNAL_2a66907c_45_flash_fwd_hdim64_256_fp16_paged_split_sm90_cu_e763cb1e_32004cuda3std3__45__cpo3endE,@object
	.size		_ZN81_INTERNAL_2a66907c_45_flash_fwd_hdim64_256_fp16_paged_split_sm90_cu_e763cb1e_32004cuda3std3__45__cpo3endE,(_ZN81_INTERNAL_2a66907c_45_flash_fwd_hdim64_256_fp16_paged_split_sm90_cu_e763cb1e_32004cuda3std3__419piecewise_constructE - _ZN81_INTERNAL_2a66907c_45_flash_fwd_hdim64_256_fp16_paged_split_sm90_cu_e763cb1e_32004cuda3std3__45__cpo3endE)
_ZN81_INTERNAL_2a66907c_45_flash_fwd_hdim64_256_fp16_paged_split_sm90_cu_e763cb1e_32004cuda3std3__45__cpo3endE:
	.zero		1
	.type		_ZN81_INTERNAL_2a66907c_45_flash_fwd_hdim64_256_fp16_paged_split_sm90_cu_e763cb1e_32004cuda3std3__419piecewise_constructE,@object
	.size		_ZN81_INTERNAL_2a66907c_45_flash_fwd_hdim64_256_fp16_paged_split_sm90_cu_e763cb1e_32004cuda3std3__419piecewise_constructE,(_ZN81_INTERNAL_2a66907c_45_flash_fwd_hdim64_256_fp16_paged_split_sm90_cu_e763cb1e_32004cuda3std3__45__cpo4cendE - _ZN81_INTERNAL_2a66907c_45_flash_fwd_hdim64_256_fp16_paged_split_sm90_cu_e763cb1e_32004cuda3std3__419piecewise_constructE)
_ZN81_INTERNAL_2a66907c_45_flash_fwd_hdim64_256_fp16_paged_split_sm90_cu_e763cb1e_32004cuda3std3__419piecewise_constructE:
	.zero		1
	.type		_ZN81_INTERNAL_2a66907c_45_flash_fwd_hdim64_256_fp16_paged_split_sm90_cu_e763cb1e_32004cuda3std3__45__cpo4cendE,@object
	.size		_ZN81_INTERNAL_2a66907c_45_flash_fwd_hdim64_256_fp16_paged_split_sm90_cu_e763cb1e_32004cuda3std3__45__cpo4cendE,(_ZN81_INTERNAL_2a66907c_45_flash_fwd_hdim64_256_fp16_paged_split_sm90_cu_e763cb1e_32004cuda3std6ranges3__45__cpo4swapE - _ZN81_INTERNAL_2a66907c_45_flash_fwd_hdim64_256_fp16_paged_split_sm90_cu_e763cb1e_32004cuda3std3__45__cpo4cendE)
_ZN81_INTERNAL_2a66907c_45_flash_fwd_hdim64_256_fp16_paged_split_sm90_cu_e763cb1e_32004cuda3std3__45__cpo4cendE:
	.zero		1
	.type		_ZN81_INTERNAL_2a66907c_45_flash_fwd_hdim64_256_fp16_paged_split_sm90_cu_e763cb1e_32004cuda3std6ranges3__45__cpo4swapE,@object
	.size		_ZN81_INTERNAL_2a66907c_45_flash_fwd_hdim64_256_fp16_paged_split_sm90_cu_e763cb1e_32004cuda3std6ranges3__45__cpo4swapE,(.L_14 - _ZN81_INTERNAL_2a66907c_45_flash_fwd_hdim64_256_fp16_paged_split_sm90_cu_e763cb1e_32004cuda3std6ranges3__45__cpo4swapE)
_ZN81_INTERNAL_2a66907c_45_flash_fwd_hdim64_256_fp16_paged_split_sm90_cu_e763cb1e_32004cuda3std6ranges3__45__cpo4swapE:
	.zero		1
.L_14:


//--------------------- .nv.shared._ZN7cutlass13device_kernelIN5flash11enable_sm90INS1_16FlashAttnFwdSm90INS1_25CollectiveMainloopFwdSm90ILi2EN4cute5tupleIJNS5_1CILi1EEES8_S8_EEENS6_IJNS7_ILi128EEENS7_ILi96EEENS7_ILi64EEEEEELi256ENS_6half_tEfNS_4arch4Sm90ELb0ELb0ELb0ELb0ELb1ELb0ELb1ELb1ELb0ELb1ELb1ELb0EEENS1_21CollectiveEpilogueFwdINS6_IJSA_NS7_ILi256EEESB_EEES9_SE_SG_Li256ELb0ELb1ELb1ELb0EEENS1_19SingleTileSchedulerILb0ELb1ELb1ELi128EEEEEEEEEvNT_6ParamsE --------------------------
	.section	.nv.shared._ZN7cutlass13device_kernelIN5flash11enable_sm90INS1_16FlashAttnFwdSm90INS1_25CollectiveMainloopFwdSm90ILi2EN4cute5tupleIJNS5_1CILi1EEES8_S8_EEENS6_IJNS7_ILi128EEENS7_ILi96EEENS7_ILi64EEEEEELi256ENS_6half_tEfNS_4arch4Sm90ELb0ELb0ELb0ELb0ELb1ELb0ELb1ELb1ELb0ELb1ELb1ELb0EEENS1_21CollectiveEpilogueFwdINS6_IJSA_NS7_ILi256EEESB_EEES9_SE_SG_Li256ELb0ELb1ELb1ELb0EEENS1_19SingleTileSchedulerILb0ELb1ELb1ELi128EEEEEEEEEvNT_6ParamsE,"aw",@nobits
	.sectionflags	@""
	.align	16
	.zero		1024


//--------------------- .nv.shared._ZN7cutlass13device_kernelIN5flash11enable_sm90INS1_16FlashAttnFwdSm90INS1_25CollectiveMainloopFwdSm90ILi2EN4cute5tupleIJNS5_1CILi1EEES8_S8_EEENS6_IJNS7_ILi128EEENS7_ILi96EEENS7_ILi64EEEEEELi256ENS_6half_tEfNS_4arch4Sm90ELb0ELb0ELb0ELb1ELb1ELb0ELb0ELb1ELb0ELb1ELb1ELb0EEENS1_21CollectiveEpilogueFwdINS6_IJSA_NS7_ILi256EEESB_EEES9_SE_SG_Li256ELb1ELb1ELb1ELb0EEENS1_36VarlenDynamicPersistentTileSchedulerILi128ELi96ELi256ELi128ELb1ELb1ELb1ELb0ELb1ELb1EEEEEEEEEvNT_6ParamsE --------------------------
	.section	.nv.shared._ZN7cutlass13device_kernelIN5flash11enable_sm90INS1_16FlashAttnFwdSm90INS1_25CollectiveMainloopFwdSm90ILi2EN4cute5tupleIJNS5_1CILi1EEES8_S8_EEENS6_IJNS7_ILi128EEENS7_ILi96EEENS7_ILi64EEEEEELi256ENS_6half_tEfNS_4arch4Sm90ELb0ELb0ELb0ELb1ELb1ELb0ELb0ELb1ELb0ELb1ELb1ELb0EEENS1_21CollectiveEpilogueFwdINS6_IJSA_NS7_ILi256EEESB_EEES9_SE_SG_Li256ELb1ELb1ELb1ELb0EEENS1_36VarlenDynamicPersistentTileSchedulerILi128ELi96ELi256ELi128ELb1ELb1ELb1ELb0ELb1ELb1EEEEEEEEEvNT_6ParamsE,"aw",@nobits
	.sectionflags	@""
	.align	16
	.zero		1024


//--------------------- .nv.shared._ZN7cutlass13device_kernelIN5flash11enable_sm90INS1_16FlashAttnFwdSm90INS1_25CollectiveMainloopFwdSm90ILi2EN4cute5tupleIJNS5_1CILi1EEES8_S8_EEENS6_IJNS7_ILi128EEENS7_ILi96EEENS7_ILi64EEEEEELi256ENS_6half_tEfNS_4arch4Sm90ELb0ELb0ELb0ELb1ELb1ELb1ELb0ELb1ELb0ELb1ELb1ELb0EEENS1_21CollectiveEpilogueFwdINS6_IJSA_NS7_ILi256EEESB_EEES9_SE_SG_Li256ELb1ELb1ELb1ELb0EEENS1_36VarlenDynamicPersistentTileSchedulerILi128ELi96ELi256ELi128ELb1ELb1ELb1ELb0ELb1ELb1EEEEEEEEEvNT_6ParamsE --------------------------
	.section	.nv.shared._ZN7cutlass13device_kernelIN5flash11enable_sm90INS1_16FlashAttnFwdSm90INS1_25CollectiveMainloopFwdSm90ILi2EN4cute5tupleIJNS5_1CILi1EEES8_S8_EEENS6_IJNS7_ILi128EEENS7_ILi96EEENS7_ILi64EEEEEELi256ENS_6half_tEfNS_4arch4Sm90ELb0ELb0ELb0ELb1ELb1ELb1ELb0ELb1ELb0ELb1ELb1ELb0EEENS1_21CollectiveEpilogueFwdINS6_IJSA_NS7_ILi256EEESB_EEES9_SE_SG_Li256ELb1ELb1ELb1ELb0EEENS1_36VarlenDynamicPersistentTileSchedulerILi128ELi96ELi256ELi128ELb1ELb1ELb1ELb0ELb1ELb1EEEEEEEEEvNT_6ParamsE,"aw",@nobits
	.sectionflags	@""
	.align	16
	.zero		1024


//--------------------- .nv.shared._ZN7cutlass13device_kernelIN5flash11enable_sm90INS1_16FlashAttnFwdSm90INS1_25CollectiveMainloopFwdSm90ILi2EN4cute5tupleIJNS5_1CILi1EEES8_S8_EEENS6_IJNS7_ILi128EEENS7_ILi96EEENS7_ILi64EEEEEELi256ENS_6half_tEfNS_4arch4Sm90ELb0ELb0ELb0ELb1ELb1ELb0ELb1ELb1ELb0ELb1ELb1ELb0EEENS1_21CollectiveEpilogueFwdINS6_IJSA_NS7_ILi256EEESB_EEES9_SE_SG_Li256ELb1ELb1ELb1ELb0EEENS1_36VarlenDynamicPersistentTileSchedulerILi128ELi96ELi256ELi128ELb1ELb1ELb1ELb0ELb1ELb1EEEEEEEEEvNT_6ParamsE --------------------------
	.section	.nv.shared._ZN7cutlass13device_kernelIN5flash11enable_sm90INS1_16FlashAttnFwdSm90INS1_25CollectiveMainloopFwdSm90ILi2EN4cute5tupleIJNS5_1CILi1EEES8_S8_EEENS6_IJNS7_ILi128EEENS7_ILi96EEENS7_ILi64EEEEEELi256ENS_6half_tEfNS_4arch4Sm90ELb0ELb0ELb0ELb1ELb1ELb0ELb1ELb1ELb0ELb1ELb1ELb0EEENS1_21CollectiveEpilogueFwdINS6_IJSA_NS7_ILi256EEESB_EEES9_SE_SG_Li256ELb1ELb1ELb1ELb0EEENS1_36VarlenDynamicPersistentTileSchedulerILi128ELi96ELi256ELi128ELb1ELb1ELb1ELb0ELb1ELb1EEEEEEEEEvNT_6ParamsE,"aw",@nobits
	.sectionflags	@""
	.align	16
	.zero		1024


//--------------------- .nv.shared._ZN7cutlass13device_kernelIN5flash11enable_sm90INS1_16FlashAttnFwdSm90INS1_25CollectiveMainloopFwdSm90ILi2EN4cute5tupleIJNS5_1CILi1EEES8_S8_EEENS6_IJNS7_ILi128EEENS7_ILi96EEENS7_ILi64EEEEEELi256ENS_6half_tEfNS_4arch4Sm90ELb0ELb0ELb0ELb1ELb1ELb1ELb1ELb1ELb0ELb1ELb1ELb0EEENS1_21CollectiveEpilogueFwdINS6_IJSA_NS7_ILi256EEESB_EEES9_SE_SG_Li256ELb1ELb1ELb1ELb0EEENS1_36VarlenDynamicPersistentTileSchedulerILi128ELi96ELi256ELi128ELb1ELb1ELb1ELb0ELb1ELb1EEEEEEEEEvNT_6ParamsE --------------------------
	.section	.nv.shared._ZN7cutlass13device_kernelIN5flash11enable_sm90INS1_16FlashAttnFwdSm90INS1_25CollectiveMainloopFwdSm90ILi2EN4cute5tupleIJNS5_1CILi1EEES8_S8_EEENS6_IJNS7_ILi128EEENS7_ILi96EEENS7_ILi64EEEEEELi256ENS_6half_tEfNS_4arch4Sm90ELb0ELb0ELb0ELb1ELb1ELb1ELb1ELb1ELb0ELb1ELb1ELb0EEENS1_21CollectiveEpilogueFwdINS6_IJSA_NS7_ILi256EEESB_EEES9_SE_SG_Li256ELb1ELb1ELb1ELb0EEENS1_36VarlenDynamicPersistentTileSchedulerILi128ELi96ELi256ELi128ELb1ELb1ELb1ELb0ELb1ELb1EEEEEEEEEvNT_6ParamsE,"aw",@nobits
	.sectionflags	@""
	.align	16
	.zero		1024


//--------------------- .nv.shared._ZN7cutlass13device_kernelIN5flash11enable_sm90INS1_16FlashAttnFwdSm90INS1_25CollectiveMainloopFwdSm90ILi2EN4cute5tupleIJNS5_1CILi1EEES8_S8_EEENS6_IJNS7_ILi128EEENS7_ILi96EEENS7_ILi64EEEEEELi256ENS_6half_tEfNS_4arch4Sm90ELb0ELb1ELb0ELb0ELb1ELb0ELb0ELb1ELb0ELb1ELb1ELb0EEENS1_21CollectiveEpilogueFwdINS6_IJSA_NS7_ILi256EEESB_EEES9_SE_SG_Li256ELb0ELb1ELb1ELb0EEENS1_19SingleTileSchedulerILb0ELb1ELb1ELi128EEEEEEEEEvNT_6ParamsE --------------------------
	.section	.nv.shared._ZN7cutlass13device_kernelIN5flash11enable_sm90INS1_16FlashAttnFwdSm90INS1_25CollectiveMainloopFwdSm90ILi2EN4cute5tupleIJNS5_1CILi1EEES8_S8_EEENS6_IJNS7_ILi128EEENS7_ILi96EEENS7_ILi64EEEEEELi256ENS_6half_tEfNS_4arch4Sm90ELb0ELb1ELb0ELb0ELb1ELb0ELb0ELb1ELb0ELb1ELb1ELb0EEENS1_21CollectiveEpilogueFwdINS6_IJSA_NS7_ILi256EEESB_EEES9_SE_SG_Li256ELb0ELb1ELb1ELb0EEENS1_19SingleTileSchedulerILb0ELb1ELb1ELi128EEEEEEEEEvNT_6ParamsE,"aw",@nobits
	.sectionflags	@""
	.align	16
	.zero		1024


//--------------------- .nv.shared._ZN7cutlass13device_kernelIN5flash11enable_sm90INS1_16FlashAttnFwdSm90INS1_25CollectiveMainloopFwdSm90ILi2EN4cute5tupleIJNS5_1CILi1EEES8_S8_EEENS6_IJNS7_ILi128EEENS7_ILi96EEENS7_ILi64EEEEEELi256ENS_6half_tEfNS_4arch4Sm90ELb0ELb1ELb0ELb0ELb1ELb0ELb1ELb1ELb0ELb1ELb1ELb0EEENS1_21CollectiveEpilogueFwdINS6_IJSA_NS7_ILi256EEESB_EEES9_SE_SG_Li256ELb0ELb1ELb1ELb0EEENS1_19SingleTileSchedulerILb0ELb1ELb1ELi128EEEEEEEEEvNT_6ParamsE --------------------------
	.section	.nv.shared._ZN7cutlass13device_kernelIN5flash11enable_sm90INS1_16FlashAttnFwdSm90INS1_25CollectiveMainloopFwdSm90ILi2EN4cute5tupleIJNS5_1CILi1EEES8_S8_EEENS6_IJNS7_ILi128EEENS7_ILi96EEENS7_ILi64EEEEEELi256ENS_6half_tEfNS_4arch4Sm90ELb0ELb1ELb0ELb0ELb1ELb0ELb1ELb1ELb0ELb1ELb1ELb0EEENS1_21CollectiveEpilogueFwdINS6_IJSA_NS7_ILi256EEESB_EEES9_SE_SG_Li256ELb0ELb1ELb1ELb0EEENS1_19SingleTileSchedulerILb0ELb1ELb1ELi128EEEEEEEEEvNT_6ParamsE,"aw",@nobits
	.sectionflags	@""
	.align	16
	.zero		1024


//--------------------- .nv.shared._ZN7cutlass13device_kernelIN5flash11enable_sm90INS1_16FlashAttnFwdSm90INS1_25CollectiveMainloopFwdSm90ILi2EN4cute5tupleIJNS5_1CILi1EEES8_S8_EEENS6_IJNS7_ILi128EEENS7_ILi96EEENS7_ILi64EEEEEELi256ENS_6half_tEfNS_4arch4Sm90ELb0ELb1ELb0ELb1ELb1ELb0ELb0ELb1ELb0ELb1ELb1ELb0EEENS1_21CollectiveEpilogueFwdINS6_IJSA_NS7_ILi256EEESB_EEES9_SE_SG_Li256ELb1ELb1ELb1ELb0EEENS1_36VarlenDynamicPersistentTileSchedulerILi128ELi96ELi256ELi128ELb1ELb1ELb1ELb1ELb0ELb1EEEEEEEEEvNT_6ParamsE --------------------------
	.section	.nv.shared._ZN7cutlass13device_kernelIN5flash11enable_sm90INS1_16FlashAttnFwdSm90INS1_25CollectiveMainloopFwdSm90ILi2EN4cute5tupleIJNS5_1CILi1EEES8_S8_EEENS6_IJNS7_ILi128EEENS7_ILi96EEENS7_ILi64EEEEEELi256ENS_6half_tEfNS_4arch4Sm90ELb0ELb1ELb0ELb1ELb1ELb0ELb0ELb1ELb0ELb1ELb1ELb0EEENS1_21CollectiveEpilogueFwdINS6_IJSA_NS7_ILi256EEESB_EEES9_SE_SG_Li256ELb1ELb1ELb1ELb0EEENS1_36VarlenDynamicPersistentTileSchedulerILi128ELi96ELi256ELi128ELb1ELb1ELb1ELb1ELb0ELb1EEEEEEEEEvNT_6ParamsE,"aw",@nobits
	.sectionflags	@""
	.align	16
	.zero		1024


//--------------------- .nv.shared._ZN7cutlass13device_kernelIN5flash11enable_sm90INS1_16FlashAttnFwdSm90INS1_25CollectiveMainloopFwdSm90ILi2EN4cute5tupleIJNS5_1CILi1EEES8_S8_EEENS6_IJNS7_ILi128EEENS7_ILi96EEENS7_ILi64EEEEEELi256ENS_6half_tEfNS_4arch4Sm90ELb0ELb1ELb0ELb1ELb1ELb1ELb0ELb1ELb0ELb1ELb1ELb0EEENS1_21CollectiveEpilogueFwdINS6_IJSA_NS7_ILi256EEESB_EEES9_SE_SG_Li256ELb1ELb1ELb1ELb0EEENS1_36VarlenDynamicPersistentTileSchedulerILi128ELi96ELi256ELi128ELb1ELb1ELb1ELb1ELb0ELb1EEEEEEEEEvNT_6ParamsE --------------------------
	.section	.nv.shared._ZN7cutlass13device_kernelIN5flash11enable_sm90INS1_16FlashAttnFwdSm90INS1_25CollectiveMainloopFwdSm90ILi2EN4cute5tupleIJNS5_1CILi1EEES8_S8_EEENS6_IJNS7_ILi128EEENS7_ILi96EEENS7_ILi64EEEEEELi256ENS_6half_tEfNS_4arch4Sm90ELb0ELb1ELb0ELb1ELb1ELb1ELb0ELb1ELb0ELb1ELb1ELb0EEENS1_21CollectiveEpilogueFwdINS6_IJSA_NS7_ILi256EEESB_EEES9_SE_SG_Li256ELb1ELb1ELb1ELb0EEENS1_36VarlenDynamicPersistentTileSchedulerILi128ELi96ELi256ELi128ELb1ELb1ELb1ELb1ELb0ELb1EEEEEEEEEvNT_6ParamsE,"aw",@nobits
	.sectionflags	@""
	.align	16
	.zero		1024


//--------------------- .nv.shared._ZN7cutlass13device_kernelIN5flash11enable_sm90INS1_16FlashAttnFwdSm90INS1_25CollectiveMainloopFwdSm90ILi2EN4cute5tupleIJNS5_1CILi1EEES8_S8_EEENS6_IJNS7_ILi128EEENS7_ILi96EEENS7_ILi64EEEEEELi256ENS_6half_tEfNS_4arch4Sm90ELb0ELb1ELb0ELb1ELb1ELb0ELb1ELb1ELb0ELb1ELb1ELb0EEENS1_21CollectiveEpilogueFwdINS6_IJSA_NS7_ILi256EEESB_EEES9_SE_SG_Li256ELb1ELb1ELb1ELb0EEENS1_36VarlenDynamicPersistentTileSchedulerILi128ELi96ELi256ELi128ELb1ELb1ELb1ELb1ELb0ELb1EEEEEEEEEvNT_6ParamsE --------------------------
	.section	.nv.shared._ZN7cutlass13device_kernelIN5flash11enable_sm90INS1_16FlashAttnFwdSm90INS1_25CollectiveMainloopFwdSm90ILi2EN4cute5tupleIJNS5_1CILi1EEES8_S8_EEENS6_IJNS7_ILi128EEENS7_ILi96EEENS7_ILi64EEEEEELi256ENS_6half_tEfNS_4arch4Sm90ELb0ELb1ELb0ELb1ELb1ELb0ELb1ELb1ELb0ELb1ELb1ELb0EEENS1_21CollectiveEpilogueFwdINS6_IJSA_NS7_ILi256EEESB_EEES9_SE_SG_Li256ELb1ELb1ELb1ELb0EEENS1_36VarlenDynamicPersistentTileSchedulerILi128ELi96ELi256ELi128ELb1ELb1ELb1ELb1ELb0ELb1EEEEEEEEEvNT_6ParamsE,"aw",@nobits
	.sectionflags	@""
	.align	16
	.zero		1024


//--------------------- .nv.shared._ZN7cutlass13device_kernelIN5flash11enable_sm90INS1_16FlashAttnFwdSm90INS1_25CollectiveMainloopFwdSm90ILi2EN4cute5tupleIJNS5_1CILi1EEES8_S8_EEENS6_IJNS7_ILi128EEENS7_ILi96EEENS7_ILi64EEEEEELi256ENS_6half_tEfNS_4arch4Sm90ELb0ELb1ELb0ELb1ELb1ELb1ELb1ELb1ELb0ELb1ELb1ELb0EEENS1_21CollectiveEpilogueFwdINS6_IJSA_NS7_ILi256EEESB_EEES9_SE_SG_Li256ELb1ELb1ELb1ELb0EEENS1_36VarlenDynamicPersistentTileSchedulerILi128ELi96ELi256ELi128ELb1ELb1ELb1ELb1ELb0ELb1EEEEEEEEEvNT_6ParamsE --------------------------
	.section	.nv.shared._ZN7cutlass13device_kernelIN5flash11enable_sm90INS1_16FlashAttnFwdSm90INS1_25CollectiveMainloopFwdSm90ILi2EN4cute5tupleIJNS5_1CILi1EEES8_S8_EEENS6_IJNS7_ILi128EEENS7_ILi96EEENS7_ILi64EEEEEELi256ENS_6half_tEfNS_4arch4Sm90ELb0ELb1ELb0ELb1ELb1ELb1ELb1ELb1ELb0ELb1ELb1ELb0EEENS1_21CollectiveEpilogueFwdINS6_IJSA_NS7_ILi256EEESB_EEES9_SE_SG_Li256ELb1ELb1ELb1ELb0EEENS1_36VarlenDynamicPersistentTileSchedulerILi128ELi96ELi256ELi128ELb1ELb1ELb1ELb1ELb0ELb1EEEEEEEEEvNT_6ParamsE,"aw",@nobits
	.sectionflags	@""
	.align	16
	.zero		1024


//--------------------- .nv.shared._ZN7cutlass13device_kernelIN5flash11enable_sm90INS1_16FlashAttnFwdSm90INS1_25CollectiveMainloopFwdSm90ILi2EN4cute5tupleIJNS5_1CILi1EEES8_S8_EEENS6_IJNS7_ILi128EEENS7_ILi96EEENS7_ILi64EEEEEELi256ENS_6half_tEfNS_4arch4Sm90ELb1ELb0ELb0ELb0ELb1ELb0ELb0ELb1ELb0ELb1ELb1ELb0EEENS1_21CollectiveEpilogueFwdINS6_IJSA_NS7_ILi256EEESB_EEES9_SE_SG_Li256ELb0ELb1ELb1ELb0EEENS1_19SingleTileSchedulerILb0ELb1ELb1ELi128EEEEEEEEEvNT_6ParamsE --------------------------
	.section	.nv.shared._ZN7cutlass13device_kernelIN5flash11enable_sm90INS1_16FlashAttnFwdSm90INS1_25CollectiveMainloopFwdSm90ILi2EN4cute5tupleIJNS5_1CILi1EEES8_S8_EEENS6_IJNS7_ILi128EEENS7_ILi96EEENS7_ILi64EEEEEELi256ENS_6half_tEfNS_4arch4Sm90ELb1ELb0ELb0ELb0ELb1ELb0ELb0ELb1ELb0ELb1ELb1ELb0EEENS1_21CollectiveEpilogueFwdINS6_IJSA_NS7_ILi256EEESB_EEES9_SE_SG_Li256ELb0ELb1ELb1ELb0EEENS1_19SingleTileSchedulerILb0ELb1ELb1ELi128EEEEEEEEEvNT_6ParamsE,"aw",@nobits
	.sectionflags	@""
	.align	16
	.zero		1024


//--------------------- .nv.shared._ZN7cutlass13device_kernelIN5flash11enable_sm90INS1_16FlashAttnFwdSm90INS1_25CollectiveMainloopFwdSm90ILi2EN4cute5tupleIJNS5_1CILi1EEES8_S8_EEENS6_IJNS7_ILi128EEENS7_ILi96EEENS7_ILi64EEEEEELi256ENS_6half_tEfNS_4arch4Sm90ELb1ELb0ELb0ELb0ELb1ELb0ELb1ELb1ELb0ELb1ELb1ELb0EEENS1_21CollectiveEpilogueFwdINS6_IJSA_NS7_ILi256EEESB_EEES9_SE_SG_Li256ELb0ELb1ELb1ELb0EEENS1_19SingleTileSchedulerILb0ELb1ELb1ELi128EEEEEEEEEvNT_6ParamsE --------------------------
	.section	.nv.shared._ZN7cutlass13device_kernelIN5flash11enable_sm90INS1_16FlashAttnFwdSm90INS1_25CollectiveMainloopFwdSm90ILi2EN4cute5tupleIJNS5_1CILi1EEES8_S8_EEENS6_IJNS7_ILi128EEENS7_ILi96EEENS7_ILi64EEEEEELi256ENS_6half_tEfNS_4arch4Sm90ELb1ELb0ELb0ELb0ELb1ELb0ELb1ELb1ELb0ELb1ELb1ELb0EEENS1_21CollectiveEpilogueFwdINS6_IJSA_NS7_ILi256EEESB_EEES9_SE_SG_Li256ELb0ELb1ELb1ELb0EEENS1_19SingleTileSchedulerILb0ELb1ELb1ELi128EEEEEEEEEvNT_6ParamsE,"aw",@nobits
	.sectionflags	@""
	.align	16
	.zero		1024


//--------------------- .nv.shared._ZN7cutlass13device_kernelIN5flash11enable_sm90INS1_16FlashAttnFwdSm90INS1_25CollectiveMainloopFwdSm90ILi2EN4cute5tupleIJNS5_1CILi1EEES8_S8_EEENS6_IJNS7_ILi128EEENS7_ILi96EEENS7_ILi64EEEEEELi256ENS_6half_tEfNS_4arch4Sm90ELb1ELb0ELb0ELb1ELb1ELb0ELb0ELb1ELb0ELb1ELb1ELb0EEENS1_21CollectiveEpilogueFwdINS6_IJSA_NS7_ILi256EEESB_EEES9_SE_SG_Li256ELb1ELb1ELb1ELb0EEENS1_36VarlenDynamicPersistentTileSchedulerILi128ELi96ELi256ELi128ELb1ELb1ELb1ELb1ELb1ELb1EEEEEEEEEvNT_6ParamsE --------------------------
	.section	.nv.shared._ZN7cutlass13device_kernelIN5flash11enable_sm90INS1_16FlashAttnFwdSm90INS1_25CollectiveMainloopFwdSm90ILi2EN4cute5tupleIJNS5_1CILi1EEES8_S8_EEENS6_IJNS7_ILi128EEENS7_ILi96EEENS7_ILi64EEEEEELi256ENS_6half_tEfNS_4arch4Sm90ELb1ELb0ELb0ELb1ELb1ELb0ELb0ELb1ELb0ELb1ELb1ELb0EEENS1_21CollectiveEpilogueFwdINS6_IJSA_NS7_ILi256EEESB_EEES9_SE_SG_Li256ELb1ELb1ELb1ELb0EEENS1_36VarlenDynamicPersistentTileSchedulerILi128ELi96ELi256ELi128ELb1ELb1ELb1ELb1ELb1ELb1EEEEEEEEEvNT_6ParamsE,"aw",@nobits
	.sectionflags	@""
	.align	16
	.zero		1024


//--------------------- .nv.shared._ZN7cutlass13device_kernelIN5flash11enable_sm90INS1_16FlashAttnFwdSm90INS1_25CollectiveMainloopFwdSm90ILi2EN4cute5tupleIJNS5_1CILi1EEES8_S8_EEENS6_IJNS7_ILi128EEENS7_ILi96EEENS7_ILi64EEEEEELi256ENS_6half_tEfNS_4arch4Sm90ELb1ELb0ELb0ELb1ELb1ELb1ELb0ELb1ELb0ELb1ELb1ELb0EEENS1_21CollectiveEpilogueFwdINS6_IJSA_NS7_ILi256EEESB_EEES9_SE_SG_Li256ELb1ELb1ELb1ELb0EEENS1_36VarlenDynamicPersistentTileSchedulerILi128ELi96ELi256ELi128ELb1ELb1ELb1ELb1ELb1ELb1EEEEEEEEEvNT_6ParamsE --------------------------
	.section	.nv.shared._ZN7cutlass13device_kernelIN5flash11enable_sm90INS1_16FlashAttnFwdSm90INS1_25CollectiveMainloopFwdSm90ILi2EN4cute5tupleIJNS5_1CILi1EEES8_S8_EEENS6_IJNS7_ILi128EEENS7_ILi96EEENS7_ILi64EEEEEELi256ENS_6half_tEfNS_4arch4Sm90ELb1ELb0ELb0ELb1ELb1ELb1ELb0ELb1ELb0ELb1ELb1ELb0EEENS1_21CollectiveEpilogueFwdINS6_IJSA_NS7_ILi256EEESB_EEES9_SE_SG_Li256ELb1ELb1ELb1ELb0EEENS1_36VarlenDynamicPersistentTileSchedulerILi128ELi96ELi256ELi128ELb1ELb1ELb1ELb1ELb1ELb1EEEEEEEEEvNT_6ParamsE,"aw",@nobits
	.sectionflags	@""
	.align	16
	.zero		1024


//--------------------- .nv.shared._ZN7cutlass13device_kernelIN5flash11enable_sm90INS1_16FlashAttnFwdSm90INS1_25CollectiveMainloopFwdSm90ILi2EN4cute5tupleIJNS5_1CILi1EEES8_S8_EEENS6_IJNS7_ILi128EEENS7_ILi96EEENS7_ILi64EEEEEELi256ENS_6half_tEfNS_4arch4Sm90ELb1ELb0ELb0ELb1ELb1ELb0ELb1ELb1ELb0ELb1ELb1ELb0EEENS1_21CollectiveEpilogueFwdINS6_IJSA_NS7_ILi256EEESB_EEES9_SE_SG_Li256ELb1ELb1ELb1ELb0EEENS1_36VarlenDynamicPersistentTileSchedulerILi128ELi96ELi256ELi128ELb1ELb1ELb1ELb1ELb1ELb1EEEEEEEEEvNT_6ParamsE --------------------------
	.section	.nv.shared._ZN7cutlass13device_kernelIN5flash11enable_sm90INS1_16FlashAttnFwdSm90INS1_25CollectiveMainloopFwdSm90ILi2EN4cute5tupleIJNS5_1CILi1EEES8_S8_EEENS6_IJNS7_ILi128EEENS7_ILi96EEENS7_ILi64EEEEEELi256ENS_6half_tEfNS_4arch4Sm90ELb1ELb0ELb0ELb1ELb1ELb0ELb1ELb1ELb0ELb1ELb1ELb0EEENS1_21CollectiveEpilogueFwdINS6_IJSA_NS7_ILi256EEESB_EEES9_SE_SG_Li256ELb1ELb1ELb1ELb0EEENS1_36VarlenDynamicPersistentTileSchedulerILi128ELi96ELi256ELi128ELb1ELb1ELb1ELb1ELb1ELb1EEEEEEEEEvNT_6ParamsE,"aw",@nobits
	.sectionflags	@""
	.align	16
	.zero		1024


//--------------------- .nv.shared._ZN7cutlass13device_kernelIN5flash11enable_sm90INS1_16FlashAttnFwdSm90INS1_25CollectiveMainloopFwdSm90ILi2EN4cute5tupleIJNS5_1CILi1EEES8_S8_EEENS6_IJNS7_ILi128EEENS7_ILi96EEENS7_ILi64EEEEEELi256ENS_6half_tEfNS_4arch4Sm90ELb1ELb0ELb0ELb1ELb1ELb1ELb1ELb1ELb0ELb1ELb1ELb0EEENS1_21CollectiveEpilogueFwdINS6_IJSA_NS7_ILi256EEESB_EEES9_SE_SG_Li256ELb1ELb1ELb1ELb0EEENS1_36VarlenDynamicPersistentTileSchedulerILi128ELi96ELi256ELi128ELb1ELb1ELb1ELb1ELb1ELb1EEEEEEEEEvNT_6ParamsE --------------------------
	.section	.nv.shared._ZN7cutlass13device_kernelIN5flash11enable_sm90INS1_16FlashAttnFwdSm90INS1_25CollectiveMainloopFwdSm90ILi2EN4cute5tupleIJNS5_1CILi1EEES8_S8_EEENS6_IJNS7_ILi128EEENS7_ILi96EEENS7_ILi64EEEEEELi256ENS_6half_tEfNS_4arch4Sm90ELb1ELb0ELb0ELb1ELb1ELb1ELb1ELb1ELb0ELb1ELb1ELb0EEENS1_21CollectiveEpilogueFwdINS6_IJSA_NS7_ILi256EEESB_EEES9_SE_SG_Li256ELb1ELb1ELb1ELb0EEENS1_36VarlenDynamicPersistentTileSchedulerILi128ELi96ELi256ELi128ELb1ELb1ELb1ELb1ELb1ELb1EEEEEEEEEvNT_6ParamsE,"aw",@nobits
	.sectionflags	@""
	.align	16
	.zero		1024


//--------------------- .nv.constant0._ZN7cutlass13device_kernelIN5flash11enable_sm90INS1_16FlashAttnFwdSm90INS1_25CollectiveMainloopFwdSm90ILi2EN4cute5tupleIJNS5_1CILi1EEES8_S8_EEENS6_IJNS7_ILi128EEENS7_ILi96EEENS7_ILi64EEEEEELi256ENS_6half_tEfNS_4arch4Sm90ELb0ELb0ELb0ELb0ELb1ELb0ELb0ELb1ELb0ELb1ELb1ELb0EEENS1_21CollectiveEpilogueFwdINS6_IJSA_NS7_ILi256EEESB_EEES9_SE_SG_Li256ELb0ELb1ELb1ELb0EEENS1_19SingleTileSchedulerILb0ELb1ELb1ELi128EEEEEEEEEvNT_6ParamsE --------------------------
	.section	.nv.constant0._ZN7cutlass13device_kernelIN5flash11enable_sm90INS1_16FlashAttnFwdSm90INS1_25CollectiveMainloopFwdSm90ILi2EN4cute5tupleIJNS5_1CILi1EEES8_S8_EEENS6_IJNS7_ILi128EEENS7_ILi96EEENS7_ILi64EEEEEELi256ENS_6half_tEfNS_4arch4Sm90ELb0ELb0ELb0ELb0ELb1ELb0ELb0ELb1ELb0ELb1ELb1ELb0EEENS1_21CollectiveEpilogueFwdINS6_IJSA_NS7_ILi256EEESB_EEES9_SE_SG_Li256ELb0ELb1ELb1ELb0EEENS1_19SingleTileSchedulerILb0ELb1ELb1ELi128EEEEEEEEEvNT_6ParamsE,"a",@progbits
	.sectionflags	@""
	.align	4
.nv.constant0._ZN7cutlass13device_kernelIN5flash11enable_sm90INS1_16FlashAttnFwdSm90INS1_25CollectiveMainloopFwdSm90ILi2EN4cute5tupleIJNS5_1CILi1EEES8_S8_EEENS6_IJNS7_ILi128EEENS7_ILi96EEENS7_ILi64EEEEEELi256ENS_6half_tEfNS_4arch4Sm90ELb0ELb0ELb0ELb0ELb1ELb0ELb0ELb1ELb0ELb1ELb1ELb0EEENS1_21CollectiveEpilogueFwdINS6_IJSA_NS7_ILi256EEESB_EEES9_SE_SG_Li256ELb0ELb1ELb1ELb0EEENS1_19SingleTileSchedulerILb0ELb1ELb1ELi128EEEEEEEEEvNT_6ParamsE:
	.zero		3200


//--------------------- .nv.constant0._ZN7cutlass13device_kernelIN5flash11enable_sm90INS1_16FlashAttnFwdSm90INS1_25CollectiveMainloopFwdSm90ILi2EN4cute5tupleIJNS5_1CILi1EEES8_S8_EEENS6_IJNS7_ILi128EEENS7_ILi96EEENS7_ILi64EEEEEELi256ENS_6half_tEfNS_4arch4Sm90ELb0ELb0ELb0ELb0ELb1ELb0ELb1ELb1ELb0ELb1ELb1ELb0EEENS1_21CollectiveEpilogueFwdINS6_IJSA_NS7_ILi256EEESB_EEES9_SE_SG_Li256ELb0ELb1ELb1ELb0EEENS1_19SingleTileSchedulerILb0ELb1ELb1ELi128EEEEEEEEEvNT_6ParamsE --------------------------
	.section	.nv.constant0._ZN7cutlass13device_kernelIN5flash11enable_sm90INS1_16FlashAttnFwdSm90INS1_25CollectiveMainloopFwdSm90ILi2EN4cute5tupleIJNS5_1CILi1EEES8_S8_EEENS6_IJNS7_ILi128EEENS7_ILi96EEENS7_ILi64EEEEEELi256ENS_6half_tEfNS_4arch4Sm90ELb0ELb0ELb0ELb0ELb1ELb0ELb1ELb1ELb0ELb1ELb1ELb0EEENS1_21CollectiveEpilogueFwdINS6_IJSA_NS7_ILi256EEESB_EEES9_SE_SG_Li256ELb0ELb1ELb1ELb0EEENS1_19SingleTileSchedulerILb0ELb1ELb1ELi128EEEEEEEEEvNT_6ParamsE,"a",@progbits
	.sectionflags	@""
	.align	4
.nv.constant0._ZN7cutlass13device_kernelIN5flash11enable_sm90INS1_16FlashAttnFwdSm90INS1_25CollectiveMainloopFwdSm90ILi2EN4cute5tupleIJNS5_1CILi1EEES8_S8_EEENS6_IJNS7_ILi128EEENS7_ILi96EEENS7_ILi64EEEEEELi256ENS_6half_tEfNS_4arch4Sm90ELb0ELb0ELb0ELb0ELb1ELb0ELb1ELb1ELb0ELb1ELb1ELb0EEENS1_21CollectiveEpilogueFwdINS6_IJSA_NS7_ILi256EEESB_EEES9_SE_SG_Li256ELb0ELb1ELb1ELb0EEENS1_19SingleTileSchedulerILb0ELb1ELb1ELi128EEEEEEEEEvNT_6ParamsE:
	.zero		3456


//--------------------- .nv.constant0._ZN7cutlass13device_kernelIN5flash11enable_sm90INS1_16FlashAttnFwdSm90INS1_25CollectiveMainloopFwdSm90ILi2EN4cute5tupleIJNS5_1CILi1EEES8_S8_EEENS6_IJNS7_ILi128EEENS7_ILi96EEENS7_ILi64EEEEEELi256ENS_6half_tEfNS_4arch4Sm90ELb0ELb0ELb0ELb1ELb1ELb0ELb0ELb1ELb0ELb1ELb1ELb0EEENS1_21CollectiveEpilogueFwdINS6_IJSA_NS7_ILi256EEESB_EEES9_SE_SG_Li256ELb1ELb1ELb1ELb0EEENS1_36VarlenDynamicPersistentTileSchedulerILi128ELi96ELi256ELi128ELb1ELb1ELb1ELb0ELb1ELb1EEEEEEEEEvNT_6ParamsE --------------------------
	.section	.nv.constant0._ZN7cutlass13device_kernelIN5flash11enable_sm90INS1_16FlashAttnFwdSm90INS1_25CollectiveMainloopFwdSm90ILi2EN4cute5tupleIJNS5_1CILi1EEES8_S8_EEENS6_IJNS7_ILi128EEENS7_ILi96EEENS7_ILi64EEEEEELi256ENS_6half_tEfNS_4arch4Sm90ELb0ELb0ELb0ELb1ELb1ELb0ELb0ELb1ELb0ELb1ELb1ELb0EEENS1_21CollectiveEpilogueFwdINS6_IJSA_NS7_ILi256EEESB_EEES9_SE_SG_Li256ELb1ELb1ELb1ELb0EEENS1_36VarlenDynamicPersistentTileSchedulerILi128ELi96ELi256ELi128ELb1ELb1ELb1ELb0ELb1ELb1EEEEEEEEEvNT_6ParamsE,"a",@progbits
	.sectionflags	@""
	.align	4
.nv.constant0._ZN7cutlass13device_kernelIN5flash11enable_sm90INS1_16FlashAttnFwdSm90INS1_25CollectiveMainloopFwdSm90ILi2EN4cute5tupleIJNS5_1CILi1EEES8_S8_EEENS6_IJNS7_ILi128EEENS7_ILi96EEENS7_ILi64EEEEEELi256ENS_6half_tEfNS_4arch4Sm90ELb0ELb0ELb0ELb1ELb1ELb0ELb0ELb1ELb0ELb1ELb1ELb0EEENS1_21CollectiveEpilogueFwdINS6_IJSA_NS7_ILi256EEESB_EEES9_SE_SG_Li256ELb1ELb1ELb1ELb0EEENS1_36VarlenDynamicPersistentTileSchedulerILi128ELi96ELi256ELi128ELb1ELb1ELb1ELb0ELb1ELb1EEEEEEEEEvNT_6ParamsE:
	.zero		3328


//--------------------- .nv.constant0._ZN7cutlass13device_kernelIN5flash11enable_sm90INS1_16FlashAttnFwdSm90INS1_25CollectiveMainloopFwdSm90ILi2EN4cute5tupleIJNS5_1CILi1EEES8_S8_EEENS6_IJNS7_ILi128EEENS7_ILi96EEENS7_ILi64EEEEEELi256ENS_6half_tEfNS_4arch4Sm90ELb0ELb0ELb0ELb1ELb1ELb1ELb0ELb1ELb0ELb1ELb1ELb0EEENS1_21CollectiveEpilogueFwdINS6_IJSA_NS7_ILi256EEESB_EEES9_SE_SG_Li256ELb1ELb1ELb1ELb0EEENS1_36VarlenDynamicPersistentTileSchedulerILi128ELi96ELi256ELi128ELb1ELb1ELb1ELb0ELb1ELb1EEEEEEEEEvNT_6ParamsE --------------------------
	.section	.nv.constant0._ZN7cutlass13device_kernelIN5flash11enable_sm90INS1_16FlashAttnFwdSm90INS1_25CollectiveMainloopFwdSm90ILi2EN4cute5tupleIJNS5_1CILi1EEES8_S8_EEENS6_IJNS7_ILi128EEENS7_ILi96EEENS7_ILi64EEEEEELi256ENS_6half_tEfNS_4arch4Sm90ELb0ELb0ELb0ELb1ELb1ELb1ELb0ELb1ELb0ELb1ELb1ELb0EEENS1_21CollectiveEpilogueFwdINS6_IJSA_NS7_ILi256EEESB_EEES9_SE_SG_Li256ELb1ELb1ELb1ELb0EEENS1_36VarlenDynamicPersistentTileSchedulerILi128ELi96ELi256ELi128ELb1ELb1ELb1ELb0ELb1ELb1EEEEEEEEEvNT_6ParamsE,"a",@progbits
	.sectionflags	@""
	.align	4
.nv.constant0._ZN7cutlass13device_kernelIN5flash11enable_sm90INS1_16FlashAttnFwdSm90INS1_25CollectiveMainloopFwdSm90ILi2EN4cute5tupleIJNS5_1CILi1EEES8_S8_EEENS6_IJNS7_ILi128EEENS7_ILi96EEENS7_ILi64EEEEEELi256ENS_6half_tEfNS_4arch4Sm90ELb0ELb0ELb0ELb1ELb1ELb1ELb0ELb1ELb0ELb1ELb1ELb0EEENS1_21CollectiveEpilogueFwdINS6_IJSA_NS7_ILi256EEESB_EEES9_SE_SG_Li256ELb1ELb1ELb1ELb0EEENS1_36VarlenDynamicPersistentTileSchedulerILi128ELi96ELi256ELi128ELb1ELb1ELb1ELb0ELb1ELb1EEEEEEEEEvNT_6ParamsE:
	.zero		3328


//--------------------- .nv.constant0._ZN7cutlass13device_kernelIN5flash11enable_sm90INS1_16FlashAttnFwdSm90INS1_25CollectiveMainloopFwdSm90ILi2EN4cute5tupleIJNS5_1CILi1EEES8_S8_EEENS6_IJNS7_ILi128EEENS7_ILi96EEENS7_ILi64EEEEEELi256ENS_6half_tEfNS_4arch4Sm90ELb0ELb0ELb0ELb1ELb1ELb0ELb1ELb1ELb0ELb1ELb1ELb0EEENS1_21CollectiveEpilogueFwdINS6_IJSA_NS7_ILi256EEESB_EEES9_SE_SG_Li256ELb1ELb1ELb1ELb0EEENS1_36VarlenDynamicPersistentTileSchedulerILi128ELi96ELi256ELi128ELb1ELb1ELb1ELb0ELb1ELb1EEEEEEEEEvNT_6ParamsE --------------------------
	.section	.nv.constant0._ZN7cutlass13device_kernelIN5flash11enable_sm90INS1_16FlashAttnFwdSm90INS1_25CollectiveMainloopFwdSm90ILi2EN4cute5tupleIJNS5_1CILi1EEES8_S8_EEENS6_IJNS7_ILi128EEENS7_ILi96EEENS7_ILi64EEEEEELi256ENS_6half_tEfNS_4arch4Sm90ELb0ELb0ELb0ELb1ELb1ELb0ELb1ELb1ELb0ELb1ELb1ELb0EEENS1_21CollectiveEpilogueFwdINS6_IJSA_NS7_ILi256EEESB_EEES9_SE_SG_Li256ELb1ELb1ELb1ELb0EEENS1_36VarlenDynamicPersistentTileSchedulerILi128ELi96ELi256ELi128ELb1ELb1ELb1ELb0ELb1ELb1EEEEEEEEEvNT_6ParamsE,"a",@progbits
	.sectionflags	@""
	.align	4
.nv.constant0._ZN7cutlass13device_kernelIN5flash11enable_sm90INS1_16FlashAttnFwdSm90INS1_25CollectiveMainloopFwdSm90ILi2EN4cute5tupleIJNS5_1CILi1EEES8_S8_EEENS6_IJNS7_ILi128EEENS7_ILi96EEENS7_ILi64EEEEEELi256ENS_6half_tEfNS_4arch4Sm90ELb0ELb0ELb0ELb1ELb1ELb0ELb1ELb1ELb0ELb1ELb1ELb0EEENS1_21CollectiveEpilogueFwdINS6_IJSA_NS7_ILi256EEESB_EEES9_SE_SG_Li256ELb1ELb1ELb1ELb0EEENS1_36VarlenDynamicPersistentTileSchedulerILi128ELi96ELi256ELi128ELb1ELb1ELb1ELb0ELb1ELb1EEEEEEEEEvNT_6ParamsE:
	.zero		3584


//--------------------- .nv.constant0._ZN7cutlass13device_kernelIN5flash11enable_sm90INS1_16FlashAttnFwdSm90INS1_25CollectiveMainloopFwdSm90ILi2EN4cute5tupleIJNS5_1CILi1EEES8_S8_EEENS6_IJNS7_ILi128EEENS7_ILi96EEENS7_ILi64EEEEEELi256ENS_6half_tEfNS_4arch4Sm90ELb0ELb0ELb0ELb1ELb1ELb1ELb1ELb1ELb0ELb1ELb1ELb0EEENS1_21CollectiveEpilogueFwdINS6_IJSA_NS7_ILi256EEESB_EEES9_SE_SG_Li256ELb1ELb1ELb1ELb0EEENS1_36VarlenDynamicPersistentTileSchedulerILi128ELi96ELi256ELi128ELb1ELb1ELb1ELb0ELb1ELb1EEEEEEEEEvNT_6ParamsE --------------------------
	.section	.nv.constant0._ZN7cutlass13device_kernelIN5flash11enable_sm90INS1_16FlashAttnFwdSm90INS1_25CollectiveMainloopFwdSm90ILi2EN4cute5tupleIJNS5_1CILi1EEES8_S8_EEENS6_IJNS7_ILi128EEENS7_ILi96EEENS7_ILi64EEEEEELi256ENS_6half_tEfNS_4arch4Sm90ELb0ELb0ELb0ELb1ELb1ELb1ELb1ELb1ELb0ELb1ELb1ELb0EEENS1_21CollectiveEpilogueFwdINS6_IJSA_NS7_ILi256EEESB_EEES9_SE_SG_Li256ELb1ELb1ELb1ELb0EEENS1_36VarlenDynamicPersistentTileSchedulerILi128ELi96ELi256ELi128ELb1ELb1ELb1ELb0ELb1ELb1EEEEEEEEEvNT_6ParamsE,"a",@progbits
	.sectionflags	@""
	.align	4
.nv.constant0._ZN7cutlass13device_kernelIN5flash11enable_sm90INS1_16FlashAttnFwdSm90INS1_25CollectiveMainloopFwdSm90ILi2EN4cute5tupleIJNS5_1CILi1EEES8_S8_EEENS6_IJNS7_ILi128EEENS7_ILi96EEENS7_ILi64EEEEEELi256ENS_6half_tEfNS_4arch4Sm90ELb0ELb0ELb0ELb1ELb1ELb1ELb1ELb1ELb0ELb1ELb1ELb0EEENS1_21CollectiveEpilogueFwdINS6_IJSA_NS7_ILi256EEESB_EEES9_SE_SG_Li256ELb1ELb1ELb1ELb0EEENS1_36VarlenDynamicPersistentTileSchedulerILi128ELi96ELi256ELi128ELb1ELb1ELb1ELb0ELb1ELb1EEEEEEEEEvNT_6ParamsE:
	.zero		3584


//--------------------- .nv.constant0._ZN7cutlass13device_kernelIN5flash11enable_sm90INS1_16FlashAttnFwdSm90INS1_25CollectiveMainloopFwdSm90ILi2EN4cute5tupleIJNS5_1CILi1EEES8_S8_EEENS6_IJNS7_ILi128EEENS7_ILi96EEENS7_ILi64EEEEEELi256ENS_6half_tEfNS_4arch4Sm90ELb0ELb1ELb0ELb0ELb1ELb0ELb0ELb1ELb0ELb1ELb1ELb0EEENS1_21CollectiveEpilogueFwdINS6_IJSA_NS7_ILi256EEESB_EEES9_SE_SG_Li256ELb0ELb1ELb1ELb0EEENS1_19SingleTileSchedulerILb0ELb1ELb1ELi128EEEEEEEEEvNT_6ParamsE --------------------------
	.section	.nv.constant0._ZN7cutlass13device_kernelIN5flash11enable_sm90INS1_16FlashAttnFwdSm90INS1_25CollectiveMainloopFwdSm90ILi2EN4cute5tupleIJNS5_1CILi1EEES8_S8_EEENS6_IJNS7_ILi128EEENS7_ILi96EEENS7_ILi64EEEEEELi256ENS_6half_tEfNS_4arch4Sm90ELb0ELb1ELb0ELb0ELb1ELb0ELb0ELb1ELb0ELb1ELb1ELb0EEENS1_21CollectiveEpilogueFwdINS6_IJSA_NS7_ILi256EEESB_EEES9_SE_SG_Li256ELb0ELb1ELb1ELb0EEENS1_19SingleTileSchedulerILb0ELb1ELb1ELi128EEEEEEEEEvNT_6ParamsE,"a",@progbits
	.sectionflags	@""
	.align	4
.nv.constant0._ZN7cutlass13device_kernelIN5flash11enable_sm90INS1_16FlashAttnFwdSm90INS1_25CollectiveMainloopFwdSm90ILi2EN4cute5tupleIJNS5_1CILi1EEES8_S8_EEENS6_IJNS7_ILi128EEENS7_ILi96EEENS7_ILi64EEEEEELi256ENS_6half_tEfNS_4arch4Sm90ELb0ELb1ELb0ELb0ELb1ELb0ELb0ELb1ELb0ELb1ELb1ELb0EEENS1_21CollectiveEpilogueFwdINS6_IJSA_NS7_ILi256EEESB_EEES9_SE_SG_Li256ELb0ELb1ELb1ELb0EEENS1_19SingleTileSchedulerILb0ELb1ELb1ELi128EEEEEEEEEvNT_6ParamsE:
	.zero		3200


//--------------------- .nv.constant0._ZN7cutlass13device_kernelIN5flash11enable_sm90INS1_16FlashAttnFwdSm90INS1_25CollectiveMainloopFwdSm90ILi2EN4cute5tupleIJNS5_1CILi1EEES8_S8_EEENS6_IJNS7_ILi128EEENS7_ILi96EEENS7_ILi64EEEEEELi256ENS_6half_tEfNS_4arch4Sm90ELb0ELb1ELb0ELb0ELb1ELb0ELb1ELb1ELb0ELb1ELb1ELb0EEENS1_21CollectiveEpilogueFwdINS6_IJSA_NS7_ILi256EEESB_EEES9_SE_SG_Li256ELb0ELb1ELb1ELb0EEENS1_19SingleTileSchedulerILb0ELb1ELb1ELi128EEEEEEEEEvNT_6ParamsE --------------------------
	.section	.nv.constant0._ZN7cutlass13device_kernelIN5flash11enable_sm90INS1_16FlashAttnFwdSm90INS1_25CollectiveMainloopFwdSm90ILi2EN4cute5tupleIJNS5_1CILi1EEES8_S8_EEENS6_IJNS7_ILi128EEENS7_ILi96EEENS7_ILi64EEEEEELi256ENS_6half_tEfNS_4arch4Sm90ELb0ELb1ELb0ELb0ELb1ELb0ELb1ELb1ELb0ELb1ELb1ELb0EEENS1_21CollectiveEpilogueFwdINS6_IJSA_NS7_ILi256EEESB_EEES9_SE_SG_Li256ELb0ELb1ELb1ELb0EEENS1_19SingleTileSchedulerILb0ELb1ELb1ELi128EEEEEEEEEvNT_6ParamsE,"a",@progbits
	.sectionflags	@""
	.align	4
.nv.constant0._ZN7cutlass13device_kernelIN5flash11enable_sm90INS1_16FlashAttnFwdSm90INS1_25CollectiveMainloopFwdSm90ILi2EN4cute5tupleIJNS5_1CILi1EEES8_S8_EEENS6_IJNS7_ILi128EEENS7_ILi96EEENS7_ILi64EEEEEELi256ENS_6half_tEfNS_4arch4Sm90ELb0ELb1ELb0ELb0ELb1ELb0ELb1ELb1ELb0ELb1ELb1ELb0EEENS1_21CollectiveEpilogueFwdINS6_IJSA_NS7_ILi256EEESB_EEES9_SE_SG_Li256ELb0ELb1ELb1ELb0EEENS1_19SingleTileSchedulerILb0ELb1ELb1ELi128EEEEEEEEEvNT_6ParamsE:
	.zero		3456


//--------------------- .nv.constant0._ZN7cutlass13device_kernelIN5flash11enable_sm90INS1_16FlashAttnFwdSm90INS1_25CollectiveMainloopFwdSm90ILi2EN4cute5tupleIJNS5_1CILi1EEES8_S8_EEENS6_IJNS7_ILi128EEENS7_ILi96EEENS7_ILi64EEEEEELi256ENS_6half_tEfNS_4arch4Sm90ELb0ELb1ELb0ELb1ELb1ELb0ELb0ELb1ELb0ELb1ELb1ELb0EEENS1_21CollectiveEpilogueFwdINS6_IJSA_NS7_ILi256EEESB_EEES9_SE_SG_Li256ELb1ELb1ELb1ELb0EEENS1_36VarlenDynamicPersistentTileSchedulerILi128ELi96ELi256ELi128ELb1ELb1ELb1ELb1ELb0ELb1EEEEEEEEEvNT_6ParamsE --------------------------
	.section	.nv.constant0._ZN7cutlass13device_kernelIN5flash11enable_sm90INS1_16FlashAttnFwdSm90INS1_25CollectiveMainloopFwdSm90ILi2EN4cute5tupleIJNS5_1CILi1EEES8_S8_EEENS6_IJNS7_ILi128EEENS7_ILi96EEENS7_ILi64EEEEEELi256ENS_6half_tEfNS_4arch4Sm90ELb0ELb1ELb0ELb1ELb1ELb0ELb0ELb1ELb0ELb1ELb1ELb0EEENS1_21CollectiveEpilogueFwdINS6_IJSA_NS7_ILi256EEESB_EEES9_SE_SG_Li256ELb1ELb1ELb1ELb0EEENS1_36VarlenDynamicPersistentTileSchedulerILi128ELi96ELi256ELi128ELb1ELb1ELb1ELb1ELb0ELb1EEEEEEEEEvNT_6ParamsE,"a",@progbits
	.sectionflags	@""
	.align	4
.nv.constant0._ZN7cutlass13device_kernelIN5flash11enable_sm90INS1_16FlashAttnFwdSm90INS1_25CollectiveMainloopFwdSm90ILi2EN4cute5tupleIJNS5_1CILi1EEES8_S8_EEENS6_IJNS7_ILi128EEENS7_ILi96EEENS7_ILi64EEEEEELi256ENS_6half_tEfNS_4arch4Sm90ELb0ELb1ELb0ELb1ELb1ELb0ELb0ELb1ELb0ELb1ELb1ELb0EEENS1_21CollectiveEpilogueFwdINS6_IJSA_NS7_ILi256EEESB_EEES9_SE_SG_Li256ELb1ELb1ELb1ELb0EEENS1_36VarlenDynamicPersistentTileSchedulerILi128ELi96ELi256ELi128ELb1ELb1ELb1ELb1ELb0ELb1EEEEEEEEEvNT_6ParamsE:
	.zero		3328


//--------------------- .nv.constant0._ZN7cutlass13device_kernelIN5flash11enable_sm90INS1_16FlashAttnFwdSm90INS1_25CollectiveMainloopFwdSm90ILi2EN4cute5tupleIJNS5_1CILi1EEES8_S8_EEENS6_IJNS7_ILi128EEENS7_ILi96EEENS7_ILi64EEEEEELi256ENS_6half_tEfNS_4arch4Sm90ELb0ELb1ELb0ELb1ELb1ELb1ELb0ELb1ELb0ELb1ELb1ELb0EEENS1_21CollectiveEpilogueFwdINS6_IJSA_NS7_ILi256EEESB_EEES9_SE_SG_Li256ELb1ELb1ELb1ELb0EEENS1_36VarlenDynamicPersistentTileSchedulerILi128ELi96ELi256ELi128ELb1ELb1ELb1ELb1ELb0ELb1EEEEEEEEEvNT_6ParamsE --------------------------
	.section	.nv.constant0._ZN7cutlass13device_kernelIN5flash11enable_sm90INS1_16FlashAttnFwdSm90INS1_25CollectiveMainloopFwdSm90ILi2EN4cute5tupleIJNS5_1CILi1EEES8_S8_EEENS6_IJNS7_ILi128EEENS7_ILi96EEENS7_ILi64EEEEEELi256ENS_6half_tEfNS_4arch4Sm90ELb0ELb1ELb0ELb1ELb1ELb1ELb0ELb1ELb0ELb1ELb1ELb0EEENS1_21CollectiveEpilogueFwdINS6_IJSA_NS7_ILi256EEESB_EEES9_SE_SG_Li256ELb1ELb1ELb1ELb0EEENS1_36VarlenDynamicPersistentTileSchedulerILi128ELi96ELi256ELi128ELb1ELb1ELb1ELb1ELb0ELb1EEEEEEEEEvNT_6ParamsE,"a",@progbits
	.sectionflags	@""
	.align	4
.nv.constant0._ZN7cutlass13device_kernelIN5flash11enable_sm90INS1_16FlashAttnFwdSm90INS1_25CollectiveMainloopFwdSm90ILi2EN4cute5tupleIJNS5_1CILi1EEES8_S8_EEENS6_IJNS7_ILi128EEENS7_ILi96EEENS7_ILi64EEEEEELi256ENS_6half_tEfNS_4arch4Sm90ELb0ELb1ELb0ELb1ELb1ELb1ELb0ELb1ELb0ELb1ELb1ELb0EEENS1_21CollectiveEpilogueFwdINS6_IJSA_NS7_ILi256EEESB_EEES9_SE_SG_Li256ELb1ELb1ELb1ELb0EEENS1_36VarlenDynamicPersistentTileSchedulerILi128ELi96ELi256ELi128ELb1ELb1ELb1ELb1ELb0ELb1EEEEEEEEEvNT_6ParamsE:
	.zero		3328


//--------------------- .nv.constant0._ZN7cutlass13device_kernelIN5flash11enable_sm90INS1_16FlashAttnFwdSm90INS1_25CollectiveMainloopFwdSm90ILi2EN4cute5tupleIJNS5_1CILi1EEES8_S8_EEENS6_IJNS7_ILi128EEENS7_ILi96EEENS7_ILi64EEEEEELi256ENS_6half_tEfNS_4arch4Sm90ELb0ELb1ELb0ELb1ELb1ELb0ELb1ELb1ELb0ELb1ELb1ELb0EEENS1_21CollectiveEpilogueFwdINS6_IJSA_NS7_ILi256EEESB_EEES9_SE_SG_Li256ELb1ELb1ELb1ELb0EEENS1_36VarlenDynamicPersistentTileSchedulerILi128ELi96ELi256ELi128ELb1ELb1ELb1ELb1ELb0ELb1EEEEEEEEEvNT_6ParamsE --------------------------
	.section	.nv.constant0._ZN7cutlass13device_kernelIN5flash11enable_sm90INS1_16FlashAttnFwdSm90INS1_25CollectiveMainloopFwdSm90ILi2EN4cute5tupleIJNS5_1CILi1EEES8_S8_EEENS6_IJNS7_ILi128EEENS7_ILi96EEENS7_ILi64EEEEEELi256ENS_6half_tEfNS_4arch4Sm90ELb0ELb1ELb0ELb1ELb1ELb0ELb1ELb1ELb0ELb1ELb1ELb0EEENS1_21CollectiveEpilogueFwdINS6_IJSA_NS7_ILi256EEESB_EEES9_SE_SG_Li256ELb1ELb1ELb1ELb0EEENS1_36VarlenDynamicPersistentTileSchedulerILi128ELi96ELi256ELi128ELb1ELb1ELb1ELb1ELb0ELb1EEEEEEEEEvNT_6ParamsE,"a",@progbits
	.sectionflags	@""
	.align	4
.nv.constant0._ZN7cutlass13device_kernelIN5flash11enable_sm90INS1_16FlashAttnFwdSm90INS1_25CollectiveMainloopFwdSm90ILi2EN4cute5tupleIJNS5_1CILi1EEES8_S8_EEENS6_IJNS7_ILi128EEENS7_ILi96EEENS7_ILi64EEEEEELi256ENS_6half_tEfNS_4arch4Sm90ELb0ELb1ELb0ELb1ELb1ELb0ELb1ELb1ELb0ELb1ELb1ELb0EEENS1_21CollectiveEpilogueFwdINS6_IJSA_NS7_ILi256EEESB_EEES9_SE_SG_Li256ELb1ELb1ELb1ELb0EEENS1_36VarlenDynamicPersistentTileSchedulerILi128ELi96ELi256ELi128ELb1ELb1ELb1ELb1ELb0ELb1EEEEEEEEEvNT_6ParamsE:
	.zero		3584


//--------------------- .nv.constant0._ZN7cutlass13device_kernelIN5flash11enable_sm90INS1_16FlashAttnFwdSm90INS1_25CollectiveMainloopFwdSm90ILi2EN4cute5tupleIJNS5_1CILi1EEES8_S8_EEENS6_IJNS7_ILi128EEENS7_ILi96EEENS7_ILi64EEEEEELi256ENS_6half_tEfNS_4arch4Sm90ELb0ELb1ELb0ELb1ELb1ELb1ELb1ELb1ELb0ELb1ELb1ELb0EEENS1_21CollectiveEpilogueFwdINS6_IJSA_NS7_ILi256EEESB_EEES9_SE_SG_Li256ELb1ELb1ELb1ELb0EEENS1_36VarlenDynamicPersistentTileSchedulerILi128ELi96ELi256ELi128ELb1ELb1ELb1ELb1ELb0ELb1EEEEEEEEEvNT_6ParamsE --------------------------
	.section	.nv.constant0._ZN7cutlass13device_kernelIN5flash11enable_sm90INS1_16FlashAttnFwdSm90INS1_25CollectiveMainloopFwdSm90ILi2EN4cute5tupleIJNS5_1CILi1EEES8_S8_EEENS6_IJNS7_ILi128EEENS7_ILi96EEENS7_ILi64EEEEEELi256ENS_6half_tEfNS_4arch4Sm90ELb0ELb1ELb0ELb1ELb1ELb1ELb1ELb1ELb0ELb1ELb1ELb0EEENS1_21CollectiveEpilogueFwdINS6_IJSA_NS7_ILi256EEESB_EEES9_SE_SG_Li256ELb1ELb1ELb1ELb0EEENS1_36VarlenDynamicPersistentTileSchedulerILi128ELi96ELi256ELi128ELb1ELb1ELb1ELb1ELb0ELb1EEEEEEEEEvNT_6ParamsE,"a",@progbits
	.sectionflags	@""
	.align	4
.nv.constant0._ZN7cutlass13device_kernelIN5flash11enable_sm90INS1_16FlashAttnFwdSm90INS1_25CollectiveMainloopFwdSm90ILi2EN4cute5tupleIJNS5_1CILi1EEES8_S8_EEENS6_IJNS7_ILi128EEENS7_ILi96EEENS7_ILi64EEEEEELi256ENS_6half_tEfNS_4arch4Sm90ELb0ELb1ELb0ELb1ELb1ELb1ELb1ELb1ELb0ELb1ELb1ELb0EEENS1_21CollectiveEpilogueFwdINS6_IJSA_NS7_ILi256EEESB_EEES9_SE_SG_Li256ELb1ELb1ELb1ELb0EEENS1_36VarlenDynamicPersistentTileSchedulerILi128ELi96ELi256ELi128ELb1ELb1ELb1ELb1ELb0ELb1EEEEEEEEEvNT_6ParamsE:
	.zero		3584


//--------------------- .nv.constant0._ZN7cutlass13device_kernelIN5flash11enable_sm90INS1_16FlashAttnFwdSm90INS1_25CollectiveMainloopFwdSm90ILi2EN4cute5tupleIJNS5_1CILi1EEES8_S8_EEENS6_IJNS7_ILi128EEENS7_ILi96EEENS7_ILi64EEEEEELi256ENS_6half_tEfNS_4arch4Sm90ELb1ELb0ELb0ELb0ELb1ELb0ELb0ELb1ELb0ELb1ELb1ELb0EEENS1_21CollectiveEpilogueFwdINS6_IJSA_NS7_ILi256EEESB_EEES9_SE_SG_Li256ELb0ELb1ELb1ELb0EEENS1_19SingleTileSchedulerILb0ELb1ELb1ELi128EEEEEEEEEvNT_6ParamsE --------------------------
	.section	.nv.constant0._ZN7cutlass13device_kernelIN5flash11enable_sm90INS1_16FlashAttnFwdSm90INS1_25CollectiveMainloopFwdSm90ILi2EN4cute5tupleIJNS5_1CILi1EEES8_S8_EEENS6_IJNS7_ILi128EEENS7_ILi96EEENS7_ILi64EEEEEELi256ENS_6half_tEfNS_4arch4Sm90ELb1ELb0ELb0ELb0ELb1ELb0ELb0ELb1ELb0ELb1ELb1ELb0EEENS1_21CollectiveEpilogueFwdINS6_IJSA_NS7_ILi256EEESB_EEES9_SE_SG_Li256ELb0ELb1ELb1ELb0EEENS1_19SingleTileSchedulerILb0ELb1ELb1ELi128EEEEEEEEEvNT_6ParamsE,"a",@progbits
	.sectionflags	@""
	.align	4
.nv.constant0._ZN7cutlass13device_kernelIN5flash11enable_sm90INS1_16FlashAttnFwdSm90INS1_25CollectiveMainloopFwdSm90ILi2EN4cute5tupleIJNS5_1CILi1EEES8_S8_EEENS6_IJNS7_ILi128EEENS7_ILi96EEENS7_ILi64EEEEEELi256ENS_6half_tEfNS_4arch4Sm90ELb1ELb0ELb0ELb0ELb1ELb0ELb0ELb1ELb0ELb1ELb1ELb0EEENS1_21CollectiveEpilogueFwdINS6_IJSA_NS7_ILi256EEESB_EEES9_SE_SG_Li256ELb0ELb1ELb1ELb0EEENS1_19SingleTileSchedulerILb0ELb1ELb1ELi128EEEEEEEEEvNT_6ParamsE:
	.zero		3200


//--------------------- .nv.constant0._ZN7cutlass13device_kernelIN5flash11enable_sm90INS1_16FlashAttnFwdSm90INS1_25CollectiveMainloopFwdSm90ILi2EN4cute5tupleIJNS5_1CILi1EEES8_S8_EEENS6_IJNS7_ILi128EEENS7_ILi96EEENS7_ILi64EEEEEELi256ENS_6half_tEfNS_4arch4Sm90ELb1ELb0ELb0ELb0ELb1ELb0ELb1ELb1ELb0ELb1ELb1ELb0EEENS1_21CollectiveEpilogueFwdINS6_IJSA_NS7_ILi256EEESB_EEES9_SE_SG_Li256ELb0ELb1ELb1ELb0EEENS1_19SingleTileSchedulerILb0ELb1ELb1ELi128EEEEEEEEEvNT_6ParamsE --------------------------
	.section	.nv.constant0._ZN7cutlass13device_kernelIN5flash11enable_sm90INS1_16FlashAttnFwdSm90INS1_25CollectiveMainloopFwdSm90ILi2EN4cute5tupleIJNS5_1CILi1EEES8_S8_EEENS6_IJNS7_ILi128EEENS7_ILi96EEENS7_ILi64EEEEEELi256ENS_6half_tEfNS_4arch4Sm90ELb1ELb0ELb0ELb0ELb1ELb0ELb1ELb1ELb0ELb1ELb1ELb0EEENS1_21CollectiveEpilogueFwdINS6_IJSA_NS7_ILi256EEESB_EEES9_SE_SG_Li256ELb0ELb1ELb1ELb0EEENS1_19SingleTileSchedulerILb0ELb1ELb1ELi128EEEEEEEEEvNT_6ParamsE,"a",@progbits
	.sectionflags	@""
	.align	4
.nv.constant0._ZN7cutlass13device_kernelIN5flash11enable_sm90INS1_16FlashAttnFwdSm90INS1_25CollectiveMainloopFwdSm90ILi2EN4cute5tupleIJNS5_1CILi1EEES8_S8_EEENS6_IJNS7_ILi128EEENS7_ILi96EEENS7_ILi64EEEEEELi256ENS_6half_tEfNS_4arch4Sm90ELb1ELb0ELb0ELb0ELb1ELb0ELb1ELb1ELb0ELb1ELb1ELb0EEENS1_21CollectiveEpilogueFwdINS6_IJSA_NS7_ILi256EEESB_EEES9_SE_SG_Li256ELb0ELb1ELb1ELb0EEENS1_19SingleTileSchedulerILb0ELb1ELb1ELi128EEEEEEEEEvNT_6ParamsE:
	.zero		3456


//--------------------- .nv.constant0._ZN7cutlass13device_kernelIN5flash11enable_sm90INS1_16FlashAttnFwdSm90INS1_25CollectiveMainloopFwdSm90ILi2EN4cute5tupleIJNS5_1CILi1EEES8_S8_EEENS6_IJNS7_ILi128EEENS7_ILi96EEENS7_ILi64EEEEEELi256ENS_6half_tEfNS_4arch4Sm90ELb1ELb0ELb0ELb1ELb1ELb0ELb0ELb1ELb0ELb1ELb1ELb0EEENS1_21CollectiveEpilogueFwdINS6_IJSA_NS7_ILi256EEESB_EEES9_SE_SG_Li256ELb1ELb1ELb1ELb0EEENS1_36VarlenDynamicPersistentTileSchedulerILi128ELi96ELi256ELi128ELb1ELb1ELb1ELb1ELb1ELb1EEEEEEEEEvNT_6ParamsE --------------------------
	.section	.nv.constant0._ZN7cutlass13device_kernelIN5flash11enable_sm90INS1_16FlashAttnFwdSm90INS1_25CollectiveMainloopFwdSm90ILi2EN4cute5tupleIJNS5_1CILi1EEES8_S8_EEENS6_IJNS7_ILi128EEENS7_ILi96EEENS7_ILi64EEEEEELi256ENS_6half_tEfNS_4arch4Sm90ELb1ELb0ELb0ELb1ELb1ELb0ELb0ELb1ELb0ELb1ELb1ELb0EEENS1_21CollectiveEpilogueFwdINS6_IJSA_NS7_ILi256EEESB_EEES9_SE_SG_Li256ELb1ELb1ELb1ELb0EEENS1_36VarlenDynamicPersistentTileSchedulerILi128ELi96ELi256ELi128ELb1ELb1ELb1ELb1ELb1ELb1EEEEEEEEEvNT_6ParamsE,"a",@progbits
	.sectionflags	@""
	.align	4
.nv.constant0._ZN7cutlass13device_kernelIN5flash11enable_sm90INS1_16FlashAttnFwdSm90INS1_25CollectiveMainloopFwdSm90ILi2EN4cute5tupleIJNS5_1CILi1EEES8_S8_EEENS6_IJNS7_ILi128EEENS7_ILi96EEENS7_ILi64EEEEEELi256ENS_6half_tEfNS_4arch4Sm90ELb1ELb0ELb0ELb1ELb1ELb0ELb0ELb1ELb0ELb1ELb1ELb0EEENS1_21CollectiveEpilogueFwdINS6_IJSA_NS7_ILi256EEESB_EEES9_SE_SG_Li256ELb1ELb1ELb1ELb0EEENS1_36VarlenDynamicPersistentTileSchedulerILi128ELi96ELi256ELi128ELb1ELb1ELb1ELb1ELb1ELb1EEEEEEEEEvNT_6ParamsE:
	.zero		3328


//--------------------- .nv.constant0._ZN7cutlass13device_kernelIN5flash11enable_sm90INS1_16FlashAttnFwdSm90INS1_25CollectiveMainloopFwdSm90ILi2EN4cute5tupleIJNS5_1CILi1EEES8_S8_EEENS6_IJNS7_ILi128EEENS7_ILi96EEENS7_ILi64EEEEEELi256ENS_6half_tEfNS_4arch4Sm90ELb1ELb0ELb0ELb1ELb1ELb1ELb0ELb1ELb0ELb1ELb1ELb0EEENS1_21CollectiveEpilogueFwdINS6_IJSA_NS7_ILi256EEESB_EEES9_SE_SG_Li256ELb1ELb1ELb1ELb0EEENS1_36VarlenDynamicPersistentTileSchedulerILi128ELi96ELi256ELi128ELb1ELb1ELb1ELb1ELb1ELb1EEEEEEEEEvNT_6ParamsE --------------------------
	.section	.nv.constant0._ZN7cutlass13device_kernelIN5flash11enable_sm90INS1_16FlashAttnFwdSm90INS1_25CollectiveMainloopFwdSm90ILi2EN4cute5tupleIJNS5_1CILi1EEES8_S8_EEENS6_IJNS7_ILi128EEENS7_ILi96EEENS7_ILi64EEEEEELi256ENS_6half_tEfNS_4arch4Sm90ELb1ELb0ELb0ELb1ELb1ELb1ELb0ELb1ELb0ELb1ELb1ELb0EEENS1_21CollectiveEpilogueFwdINS6_IJSA_NS7_ILi256EEESB_EEES9_SE_SG_Li256ELb1ELb1ELb1ELb0EEENS1_36VarlenDynamicPersistentTileSchedulerILi128ELi96ELi256ELi128ELb1ELb1ELb1ELb1ELb1ELb1EEEEEEEEEvNT_6ParamsE,"a",@progbits
	.sectionflags	@""
	.align	4
.nv.constant0._ZN7cutlass13device_kernelIN5flash11enable_sm90INS1_16FlashAttnFwdSm90INS1_25CollectiveMainloopFwdSm90ILi2EN4cute5tupleIJNS5_1CILi1EEES8_S8_EEENS6_IJNS7_ILi128EEENS7_ILi96EEENS7_ILi64EEEEEELi256ENS_6half_tEfNS_4arch4Sm90ELb1ELb0ELb0ELb1ELb1ELb1ELb0ELb1ELb0ELb1ELb1ELb0EEENS1_21CollectiveEpilogueFwdINS6_IJSA_NS7_ILi256EEESB_EEES9_SE_SG_Li256ELb1ELb1ELb1ELb0EEENS1_36VarlenDynamicPersistentTileSchedulerILi128ELi96ELi256ELi128ELb1ELb1ELb1ELb1ELb1ELb1EEEEEEEEEvNT_6ParamsE:
	.zero		3328


//--------------------- .nv.constant0._ZN7cutlass13device_kernelIN5flash11enable_sm90INS1_16FlashAttnFwdSm90INS1_25CollectiveMainloopFwdSm90ILi2EN4cute5tupleIJNS5_1CILi1EEES8_S8_EEENS6_IJNS7_ILi128EEENS7_ILi96EEENS7_ILi64EEEEEELi256ENS_6half_tEfNS_4arch4Sm90ELb1ELb0ELb0ELb1ELb1ELb0ELb1ELb1ELb0ELb1ELb1ELb0EEENS1_21CollectiveEpilogueFwdINS6_IJSA_NS7_ILi256EEESB_EEES9_SE_SG_Li256ELb1ELb1ELb1ELb0EEENS1_36VarlenDynamicPersistentTileSchedulerILi128ELi96ELi256ELi128ELb1ELb1ELb1ELb1ELb1ELb1EEEEEEEEEvNT_6ParamsE --------------------------
	.section	.nv.constant0._ZN7cutlass13device_kernelIN5flash11enable_sm90INS1_16FlashAttnFwdSm90INS1_25CollectiveMainloopFwdSm90ILi2EN4cute5tupleIJNS5_1CILi1EEES8_S8_EEENS6_IJNS7_ILi128EEENS7_ILi96EEENS7_ILi64EEEEEELi256ENS_6half_tEfNS_4arch4Sm90ELb1ELb0ELb0ELb1ELb1ELb0ELb1ELb1ELb0ELb1ELb1ELb0EEENS1_21CollectiveEpilogueFwdINS6_IJSA_NS7_ILi256EEESB_EEES9_SE_SG_Li256ELb1ELb1ELb1ELb0EEENS1_36VarlenDynamicPersistentTileSchedulerILi128ELi96ELi256ELi128ELb1ELb1ELb1ELb1ELb1ELb1EEEEEEEEEvNT_6ParamsE,"a",@progbits
	.sectionflags	@""
	.align	4
.nv.constant0._ZN7cutlass13device_kernelIN5flash11enable_sm90INS1_16FlashAttnFwdSm90INS1_25CollectiveMainloopFwdSm90ILi2EN4cute5tupleIJNS5_1CILi1EEES8_S8_EEENS6_IJNS7_ILi128EEENS7_ILi96EEENS7_ILi64EEEEEELi256ENS_6half_tEfNS_4arch4Sm90ELb1ELb0ELb0ELb1ELb1ELb0ELb1ELb1ELb0ELb1ELb1ELb0EEENS1_21CollectiveEpilogueFwdINS6_IJSA_NS7_ILi256EEESB_EEES9_SE_SG_Li256ELb1ELb1ELb1ELb0EEENS1_36VarlenDynamicPersistentTileSchedulerILi128ELi96ELi256ELi128ELb1ELb1ELb1ELb1ELb1ELb1EEEEEEEEEvNT_6ParamsE:
	.zero		3584


//--------------------- .nv.constant0._ZN7cutlass13device_kernelIN5flash11enable_sm90INS1_16FlashAttnFwdSm90INS1_25CollectiveMainloopFwdSm90ILi2EN4cute5tupleIJNS5_1CILi1EEES8_S8_EEENS6_IJNS7_ILi128EEENS7_ILi96EEENS7_ILi64EEEEEELi256ENS_6half_tEfNS_4arch4Sm90ELb1ELb0ELb0ELb1ELb1ELb1ELb1ELb1ELb0ELb1ELb1ELb0EEENS1_21CollectiveEpilogueFwdINS6_IJSA_NS7_ILi256EEESB_EEES9_SE_SG_Li256ELb1ELb1ELb1ELb0EEENS1_36VarlenDynamicPersistentTileSchedulerILi128ELi96ELi256ELi128ELb1ELb1ELb1ELb1ELb1ELb1EEEEEEEEEvNT_6ParamsE --------------------------
	.section	.nv.constant0._ZN7cutlass13device_kernelIN5flash11enable_sm90INS1_16FlashAttnFwdSm90INS1_25CollectiveMainloopFwdSm90ILi2EN4cute5tupleIJNS5_1CILi1EEES8_S8_EEENS6_IJNS7_ILi128EEENS7_ILi96EEENS7_ILi64EEEEEELi256ENS_6half_tEfNS_4arch4Sm90ELb1ELb0ELb0ELb1ELb1ELb1ELb1ELb1ELb0ELb1ELb1ELb0EEENS1_21CollectiveEpilogueFwdINS6_IJSA_NS7_ILi256EEESB_EEES9_SE_SG_Li256ELb1ELb1ELb1ELb0EEENS1_36VarlenDynamicPersistentTileSchedulerILi128ELi96ELi256ELi128ELb1ELb1ELb1ELb1ELb1ELb1EEEEEEEEEvNT_6ParamsE,"a",@progbits
	.sectionflags	@""
	.align	4
.nv.constant0._ZN7cutlass13device_kernelIN5flash11enable_sm90INS1_16FlashAttnFwdSm90INS1_25CollectiveMainloopFwdSm90ILi2EN4cute5tupleIJNS5_1CILi1EEES8_S8_EEENS6_IJNS7_ILi128EEENS7_ILi96EEENS7_ILi64EEEEEELi256ENS_6half_tEfNS_4arch4Sm90ELb1ELb0ELb0ELb1ELb1ELb1ELb1ELb1ELb0ELb1ELb1ELb0EEENS1_21CollectiveEpilogueFwdINS6_IJSA_NS7_ILi256EEESB_EEES9_SE_SG_Li256ELb1ELb1ELb1ELb0EEENS1_36VarlenDynamicPersistentTileSchedulerILi128ELi96ELi256ELi128ELb1ELb1ELb1ELb1ELb1ELb1EEEEEEEEEvNT_6ParamsE:
	.zero		3584


//--------------------- SYMBOLS --------------------------

	.type		.nv.reservedSmem.offset0,@object
	.size		.nv.reservedSmem.offset0,0x4
	.type		__assertfail,@function
